	.target	sm_80

	.elftype	@"ET_EXEC"


//--------------------- .note.nv.tkinfo           --------------------------
	.section	.note.nv.tkinfo,"",@"SHT_NOTE"
	.sectionflags	@"SHF_NOTE_NV_TKINFO"
	.tkinfo
        /*0018*/ 	.word	0x00000002
        /*0030*/ 	.string	""
        /*0030*/ 	.string	"ptxas"
        /*0030*/ 	.string	"Cuda compilation tools, release 13.0, V13.0.88"
        /*0030*/ 	.string	"Build cuda_13.0.r13.0/compiler.36424714_0"
        /*0030*/ 	.string	"-arch sm_80 -m 64 "



//--------------------- .note.nv.cuinfo           --------------------------
	.section	.note.nv.cuinfo,"",@"SHT_NOTE"
	.sectionflags	@"SHF_NOTE_NV_CUINFO"
        /*0018*/ 	.short	0x0002
        /*001a*/ 	.short	0x0050
        /*001c*/ 	.short	0x0082
	.zero		2


//--------------------- .nv.info                  --------------------------
	.section	.nv.info,"",@"SHT_CUDA_INFO"
	.align	4


	//----- nvinfo : EIATTR_REGCOUNT
	.align		4
        /*0000*/ 	.byte	0x04, 0x2f
        /*0002*/ 	.short	(.L_12 - .L_11)
	.align		4
.L_11:
        /*0004*/ 	.word	index@(_ZN7cutlass13device_kernelIN5flash19enable_sm80_to_sm89INS1_16FlashAttnFwdSm80INS1_25CollectiveMainloopFwdSm80ILi8ELi1ELb1EN4cute5tupleIJNS5_1CILi128EEENS7_ILi112EEES8_EEELi128ENS_10bfloat16_tEfNS_4arch4Sm80ELb1ELb0ELb0ELb1ELb0ELb1ELb1ELb1EEENS1_21CollectiveEpilogueFwdINS6_IJS8_S8_S9_EEENS6_IJNS7_ILi1EEESH_SH_EEESB_SD_Li256ELb1ELb1ELb1ELb0EEENS1_36VarlenDynamicPersistentTileSchedulerILi128ELi112ELi256ELi256ELb1ELb1ELb0ELb1ELb1ELb1EEEEEEEEEvNT_6ParamsE)
        /*0008*/ 	.word	0x000000ff


	//----- nvinfo : EIATTR_FRAME_SIZE
	.align		4
.L_12:
        /*000c*/ 	.byte	0x04, 0x11
        /*000e*/ 	.short	(.L_14 - .L_13)
	.align		4
.L_13:
        /*0010*/ 	.word	index@($__internal_55_$__cuda_sm70_votesync_ballot)
        /*0014*/ 	.word	0x00000000


	//----- nvinfo : EIATTR_FRAME_SIZE
	.align		4
.L_14:
        /*0018*/ 	.byte	0x04, 0x11
        /*001a*/ 	.short	(.L_16 - .L_15)
	.align		4
.L_15:
        /*001c*/ 	.word	index@($__internal_54_$__cuda_sm70_shflsync_up_p)
        /*0020*/ 	.word	0x00000000


	//----- nvinfo : EIATTR_FRAME_SIZE
	.align		4
.L_16:
        /*0024*/ 	.byte	0x04, 0x11
        /*0026*/ 	.short	(.L_18 - .L_17)
	.align		4
.L_17:
        /*0028*/ 	.word	index@($__internal_53_$__cuda_sm70_shflsync_idx_p)
        /*002c*/ 	.word	0x00000000


	//----- nvinfo : EIATTR_FRAME_SIZE
	.align		4
.L_18:
        /*0030*/ 	.byte	0x04, 0x11
        /*0032*/ 	.short	(.L_20 - .L_19)
	.align		4
.L_19:
        /*0034*/ 	.word	index@($__internal_52_$__cuda_sm70_shflsync_bfly_p)
        /*0038*/ 	.word	0x00000000


	//----- nvinfo : EIATTR_FRAME_SIZE
	.align		4
.L_20:
        /*003c*/ 	.byte	0x04, 0x11
        /*003e*/ 	.short	(.L_22 - .L_21)
	.align		4
.L_21:
        /*0040*/ 	.word	index@(_ZN7cutlass13device_kernelIN5flash19enable_sm80_to_sm89INS1_16FlashAttnFwdSm80INS1_25CollectiveMainloopFwdSm80ILi8ELi1ELb1EN4cute5tupleIJNS5_1CILi128EEENS7_ILi112EEES8_EEELi128ENS_10bfloat16_tEfNS_4arch4Sm80ELb1ELb0ELb0ELb1ELb0ELb1ELb1ELb1EEENS1_21CollectiveEpilogueFwdINS6_IJS8_S8_S9_EEENS6_IJNS7_ILi1EEESH_SH_EEESB_SD_Li256ELb1ELb1ELb1ELb0EEENS1_36VarlenDynamicPersistentTileSchedulerILi128ELi112ELi256ELi256ELb1ELb1ELb0ELb1ELb1ELb1EEEEEEEEEvNT_6ParamsE)
        /*0044*/ 	.word	0x00000088


	//----- nvinfo : EIATTR_REGCOUNT
	.align		4
.L_22:
        /*0048*/ 	.byte	0x04, 0x2f
        /*004a*/ 	.short	(.L_24 - .L_23)
	.align		4
.L_23:
        /*004c*/ 	.word	index@(_ZN7cutlass13device_kernelIN5flash19enable_sm80_to_sm89INS1_16FlashAttnFwdSm80INS1_25CollectiveMainloopFwdSm80ILi8ELi1ELb1EN4cute5tupleIJNS5_1CILi128EEENS7_ILi112EEES8_EEELi128ENS_10bfloat16_tEfNS_4arch4Sm80ELb1ELb0ELb0ELb1ELb0ELb0ELb1ELb1EEENS1_21CollectiveEpilogueFwdINS6_IJS8_S8_S9_EEENS6_IJNS7_ILi1EEESH_SH_EEESB_SD_Li256ELb1ELb1ELb1ELb0EEENS1_36VarlenDynamicPersistentTileSchedulerILi128ELi112ELi256ELi256ELb1ELb1ELb0ELb1ELb1ELb1EEEEEEEEEvNT_6ParamsE)
        /*0050*/ 	.word	0x000000ff


	//----- nvinfo : EIATTR_FRAME_SIZE
	.align		4
.L_24:
        /*0054*/ 	.byte	0x04, 0x11
        /*0056*/ 	.short	(.L_26 - .L_25)
	.align		4
.L_25:
        /*0058*/ 	.word	index@($__internal_51_$__cuda_sm70_votesync_ballot)
        /*005c*/ 	.word	0x00000000


	//----- nvinfo : EIATTR_FRAME_SIZE
	.align		4
.L_26:
        /*0060*/ 	.byte	0x04, 0x11
        /*0062*/ 	.short	(.L_28 - .L_27)
	.align		4
.L_27:
        /*0064*/ 	.word	index@($__internal_50_$__cuda_sm70_shflsync_up_p)
        /*0068*/ 	.word	0x00000000


	//----- nvinfo : EIATTR_FRAME_SIZE
	.align		4
.L_28:
        /*006c*/ 	.byte	0x04, 0x11
        /*006e*/ 	.short	(.L_30 - .L_29)
	.align		4
.L_29:
        /*0070*/ 	.word	index@($__internal_49_$__cuda_sm70_shflsync_idx_p)
        /*0074*/ 	.word	0x00000000


	//----- nvinfo : EIATTR_FRAME_SIZE
	.align		4
.L_30:
        /*0078*/ 	.byte	0x04, 0x11
        /*007a*/ 	.short	(.L_32 - .L_31)
	.align		4
.L_31:
        /*007c*/ 	.word	index@($__internal_48_$__cuda_sm70_shflsync_bfly_p)
        /*0080*/ 	.word	0x00000000


	//----- nvinfo : EIATTR_FRAME_SIZE
	.align		4
.L_32:
        /*0084*/ 	.byte	0x04, 0x11
        /*0086*/ 	.short	(.L_34 - .L_33)
	.align		4
.L_33:
        /*0088*/ 	.word	index@(_ZN7cutlass13device_kernelIN5flash19enable_sm80_to_sm89INS1_16FlashAttnFwdSm80INS1_25CollectiveMainloopFwdSm80ILi8ELi1ELb1EN4cute5tupleIJNS5_1CILi128EEENS7_ILi112EEES8_EEELi128ENS_10bfloat16_tEfNS_4arch4Sm80ELb1ELb0ELb0ELb1ELb0ELb0ELb1ELb1EEENS1_21CollectiveEpilogueFwdINS6_IJS8_S8_S9_EEENS6_IJNS7_ILi1EEESH_SH_EEESB_SD_Li256ELb1ELb1ELb1ELb0EEENS1_36VarlenDynamicPersistentTileSchedulerILi128ELi112ELi256ELi256ELb1ELb1ELb0ELb1ELb1ELb1EEEEEEEEEvNT_6ParamsE)
        /*008c*/ 	.word	0x000000a0


	//----- nvinfo : EIATTR_REGCOUNT
	.align		4
.L_34:
        /*0090*/ 	.byte	0x04, 0x2f
        /*0092*/ 	.short	(.L_36 - .L_35)
	.align		4
.L_35:
        /*0094*/ 	.word	index@(_ZN7cutlass13device_kernelIN5flash19enable_sm80_to_sm89INS1_16FlashAttnFwdSm80INS1_25CollectiveMainloopFwdSm80ILi4ELi1ELb0EN4cute5tupleIJNS5_1CILi128EEENS7_ILi64EEES8_EEELi128ENS_10bfloat16_tEfNS_4arch4Sm80ELb1ELb0ELb0ELb0ELb0ELb0ELb1ELb1EEENS1_21CollectiveEpilogueFwdINS6_IJS8_S8_S9_EEENS6_IJNS7_ILi1EEESH_SH_EEESB_SD_Li128ELb0ELb1ELb1ELb0EEENS1_30DynamicPersistentTileSchedulerILi128ELi128ELb1ELb1ELb0EEEEEEEEEvNT_6ParamsE)
        /*0098*/ 	.word	0x000000ff


	//----- nvinfo : EIATTR_FRAME_SIZE
	.align		4
.L_36:
        /*009c*/ 	.byte	0x04, 0x11
        /*009e*/ 	.short	(.L_38 - .L_37)
	.align		4
.L_37:
        /*00a0*/ 	.word	index@($__internal_47_$__cuda_sm70_shflsync_idx_p)
        /*00a4*/ 	.word	0x00000000


	//----- nvinfo : EIATTR_FRAME_SIZE
	.align		4
.L_38:
        /*00a8*/ 	.byte	0x04, 0x11
        /*00aa*/ 	.short	(.L_40 - .L_39)
	.align		4
.L_39:
        /*00ac*/ 	.word	index@($__internal_46_$__cuda_sm70_shflsync_bfly_p)
        /*00b0*/ 	.word	0x00000000


	//----- nvinfo : EIATTR_FRAME_SIZE
	.align		4
.L_40:
        /*00b4*/ 	.byte	0x04, 0x11
        /*00b6*/ 	.short	(.L_42 - .L_41)
	.align		4
.L_41:
        /*00b8*/ 	.word	index@(_ZN7cutlass13device_kernelIN5flash19enable_sm80_to_sm89INS1_16FlashAttnFwdSm80INS1_25CollectiveMainloopFwdSm80ILi4ELi1ELb0EN4cute5tupleIJNS5_1CILi128EEENS7_ILi64EEES8_EEELi128ENS_10bfloat16_tEfNS_4arch4Sm80ELb1ELb0ELb0ELb0ELb0ELb0ELb1ELb1EEENS1_21CollectiveEpilogueFwdINS6_IJS8_S8_S9_EEENS6_IJNS7_ILi1EEESH_SH_EEESB_SD_Li128ELb0ELb1ELb1ELb0EEENS1_30DynamicPersistentTileSchedulerILi128ELi128ELb1ELb1ELb0EEEEEEEEEvNT_6ParamsE)
        /*00bc*/ 	.word	0x00000090


	//----- nvinfo : EIATTR_REGCOUNT
	.align		4
.L_42:
        /*00c0*/ 	.byte	0x04, 0x2f
        /*00c2*/ 	.short	(.L_44 - .L_43)
	.align		4
.L_43:
        /*00c4*/ 	.word	index@(_ZN7cutlass13device_kernelIN5flash19enable_sm80_to_sm89INS1_16FlashAttnFwdSm80INS1_25CollectiveMainloopFwdSm80ILi8ELi1ELb1EN4cute5tupleIJNS5_1CILi128EEENS7_ILi96EEES8_EEELi128ENS_10bfloat16_tEfNS_4arch4Sm80ELb0ELb1ELb0ELb1ELb0ELb1ELb1ELb1EEENS1_21CollectiveEpilogueFwdINS6_IJS8_S8_S9_EEENS6_IJNS7_ILi1EEESH_SH_EEESB_SD_Li256ELb1ELb1ELb1ELb0EEENS1_36VarlenDynamicPersistentTileSchedulerILi128ELi96ELi256ELi256ELb1ELb1ELb0ELb1ELb0ELb1EEEEEEEEEvNT_6ParamsE)
        /*00c8*/ 	.word	0x000000ff


	//----- nvinfo : EIATTR_FRAME_SIZE
	.align		4
.L_44:
        /*00cc*/ 	.byte	0x04, 0x11
        /*00ce*/ 	.short	(.L_46 - .L_45)
	.align		4
.L_45:
        /*00d0*/ 	.word	index@($__internal_45_$__cuda_sm70_votesync_ballot)
        /*00d4*/ 	.word	0x00000000


	//----- nvinfo : EIATTR_FRAME_SIZE
	.align		4
.L_46:
        /*00d8*/ 	.byte	0x04, 0x11
        /*00da*/ 	.short	(.L_48 - .L_47)
	.align		4
.L_47:
        /*00dc*/ 	.word	index@($__internal_44_$__cuda_sm70_shflsync_up_p)
        /*00e0*/ 	.word	0x00000000


	//----- nvinfo : EIATTR_FRAME_SIZE
	.align		4
.L_48:
        /*00e4*/ 	.byte	0x04, 0x11
        /*00e6*/ 	.short	(.L_50 - .L_49)
	.align		4
.L_49:
        /*00e8*/ 	.word	index@($__internal_43_$__cuda_sm70_shflsync_idx_p)
        /*00ec*/ 	.word	0x00000000


	//----- nvinfo : EIATTR_FRAME_SIZE
	.align		4
.L_50:
        /*00f0*/ 	.byte	0x04, 0x11
        /*00f2*/ 	.short	(.L_52 - .L_51)
	.align		4
.L_51:
        /*00f4*/ 	.word	index@($__internal_42_$__cuda_sm70_shflsync_bfly_p)
        /*00f8*/ 	.word	0x00000000


	//----- nvinfo : EIATTR_FRAME_SIZE
	.align		4
.L_52:
        /*00fc*/ 	.byte	0x04, 0x11
        /*00fe*/ 	.short	(.L_54 - .L_53)
	.align		4
.L_53:
        /*0100*/ 	.word	index@(_ZN7cutlass13device_kernelIN5flash19enable_sm80_to_sm89INS1_16FlashAttnFwdSm80INS1_25CollectiveMainloopFwdSm80ILi8ELi1ELb1EN4cute5tupleIJNS5_1CILi128EEENS7_ILi96EEES8_EEELi128ENS_10bfloat16_tEfNS_4arch4Sm80ELb0ELb1ELb0ELb1ELb0ELb1ELb1ELb1EEENS1_21CollectiveEpilogueFwdINS6_IJS8_S8_S9_EEENS6_IJNS7_ILi1EEESH_SH_EEESB_SD_Li256ELb1ELb1ELb1ELb0EEENS1_36VarlenDynamicPersistentTileSchedulerILi128ELi96ELi256ELi256ELb1ELb1ELb0ELb1ELb0ELb1EEEEEEEEEvNT_6ParamsE)
        /*0104*/ 	.word	0x00000000


	//----- nvinfo : EIATTR_REGCOUNT
	.align		4
.L_54:
        /*0108*/ 	.byte	0x04, 0x2f
        /*010a*/ 	.short	(.L_56 - .L_55)
	.align		4
.L_55:
        /*010c*/ 	.word	index@(_ZN7cutlass13device_kernelIN5flash19enable_sm80_to_sm89INS1_16FlashAttnFwdSm80INS1_25CollectiveMainloopFwdSm80ILi8ELi1ELb1EN4cute5tupleIJNS5_1CILi128EEENS7_ILi96EEES8_EEELi128ENS_10bfloat16_tEfNS_4arch4Sm80ELb0ELb1ELb0ELb1ELb0ELb0ELb1ELb1EEENS1_21CollectiveEpilogueFwdINS6_IJS8_S8_S9_EEENS6_IJNS7_ILi1EEESH_SH_EEESB_SD_Li256ELb1ELb1ELb1ELb0EEENS1_36VarlenDynamicPersistentTileSchedulerILi128ELi96ELi256ELi256ELb1ELb1ELb0ELb1ELb0ELb1EEEEEEEEEvNT_6ParamsE)
        /*0110*/ 	.word	0x000000ff


	//----- nvinfo : EIATTR_FRAME_SIZE
	.align		4
.L_56:
        /*0114*/ 	.byte	0x04, 0x11
        /*0116*/ 	.short	(.L_58 - .L_57)
	.align		4
.L_57:
        /*0118*/ 	.word	index@($__internal_41_$__cuda_sm70_votesync_ballot)
        /*011c*/ 	.word	0x00000000


	//----- nvinfo : EIATTR_FRAME_SIZE
	.align		4
.L_58:
        /*0120*/ 	.byte	0x04, 0x11
        /*0122*/ 	.short	(.L_60 - .L_59)
	.align		4
.L_59:
        /*0124*/ 	.word	index@($__internal_40_$__cuda_sm70_shflsync_up_p)
        /*0128*/ 	.word	0x00000000


	//----- nvinfo : EIATTR_FRAME_SIZE
	.align		4
.L_60:
        /*012c*/ 	.byte	0x04, 0x11
        /*012e*/ 	.short	(.L_62 - .L_61)
	.align		4
.L_61:
        /*0130*/ 	.word	index@($__internal_39_$__cuda_sm70_shflsync_idx_p)
        /*0134*/ 	.word	0x00000000


	//----- nvinfo : EIATTR_FRAME_SIZE
	.align		4
.L_62:
        /*0138*/ 	.byte	0x04, 0x11
        /*013a*/ 	.short	(.L_64 - .L_63)
	.align		4
.L_63:
        /*013c*/ 	.word	index@($__internal_38_$__cuda_sm70_shflsync_bfly_p)
        /*0140*/ 	.word	0x00000000


	//----- nvinfo : EIATTR_FRAME_SIZE
	.align		4
.L_64:
        /*0144*/ 	.byte	0x04, 0x11
        /*0146*/ 	.short	(.L_66 - .L_65)
	.align		4
.L_65:
        /*0148*/ 	.word	index@(_ZN7cutlass13device_kernelIN5flash19enable_sm80_to_sm89INS1_16FlashAttnFwdSm80INS1_25CollectiveMainloopFwdSm80ILi8ELi1ELb1EN4cute5tupleIJNS5_1CILi128EEENS7_ILi96EEES8_EEELi128ENS_10bfloat16_tEfNS_4arch4Sm80ELb0ELb1ELb0ELb1ELb0ELb0ELb1ELb1EEENS1_21CollectiveEpilogueFwdINS6_IJS8_S8_S9_EEENS6_IJNS7_ILi1EEESH_SH_EEESB_SD_Li256ELb1ELb1ELb1ELb0EEENS1_36VarlenDynamicPersistentTileSchedulerILi128ELi96ELi256ELi256ELb1ELb1ELb0ELb1ELb0ELb1EEEEEEEEEvNT_6ParamsE)
        /*014c*/ 	.word	0x00000068


	//----- nvinfo : EIATTR_REGCOUNT
	.align		4
.L_66:
        /*0150*/ 	.byte	0x04, 0x2f
        /*0152*/ 	.short	(.L_68 - .L_67)
	.align		4
.L_67:
        /*0154*/ 	.word	index@(_ZN7cutlass13device_kernelIN5flash19enable_sm80_to_sm89INS1_16FlashAttnFwdSm80INS1_25CollectiveMainloopFwdSm80ILi4ELi1ELb0EN4cute5tupleIJNS5_1CILi128EEENS7_ILi48EEES8_EEELi128ENS_10bfloat16_tEfNS_4arch4Sm80ELb0ELb1ELb0ELb0ELb0ELb0ELb1ELb1EEENS1_21CollectiveEpilogueFwdINS6_IJS8_S8_S9_EEENS6_IJNS7_ILi1EEESH_SH_EEESB_SD_Li128ELb0ELb1ELb1ELb0EEENS1_19SingleTileSchedulerILb0ELb1ELb1ELi128EEEEEEEEEvNT_6ParamsE)
        /*0158*/ 	.word	0x000000ff


	//----- nvinfo : EIATTR_FRAME_SIZE
	.align		4
.L_68:
        /*015c*/ 	.byte	0x04, 0x11
        /*015e*/ 	.short	(.L_70 - .L_69)
	.align		4
.L_69:
        /*0160*/ 	.word	index@(_ZN7cutlass13device_kernelIN5flash19enable_sm80_to_sm89INS1_16FlashAttnFwdSm80INS1_25CollectiveMainloopFwdSm80ILi4ELi1ELb0EN4cute5tupleIJNS5_1CILi128EEENS7_ILi48EEES8_EEELi128ENS_10bfloat16_tEfNS_4arch4Sm80ELb0ELb1ELb0ELb0ELb0ELb0ELb1ELb1EEENS1_21CollectiveEpilogueFwdINS6_IJS8_S8_S9_EEENS6_IJNS7_ILi1EEESH_SH_EEESB_SD_Li128ELb0ELb1ELb1ELb0EEENS1_19SingleTileSchedulerILb0ELb1ELb1ELi128EEEEEEEEEvNT_6ParamsE)
        /*0164*/ 	.word	0x00000070


	//----- nvinfo : EIATTR_REGCOUNT
	.align		4
.L_70:
        /*0168*/ 	.byte	0x04, 0x2f
        /*016a*/ 	.short	(.L_72 - .L_71)
	.align		4
.L_71:
        /*016c*/ 	.word	index@(_ZN7cutlass13device_kernelIN5flash19enable_sm80_to_sm89INS1_16FlashAttnFwdSm80INS1_25CollectiveMainloopFwdSm80ILi8ELi1ELb1EN4cute5tupleIJNS5_1CILi128EEENS7_ILi112EEES8_EEELi128ENS_10bfloat16_tEfNS_4arch4Sm80ELb0ELb0ELb0ELb1ELb0ELb1ELb1ELb1EEENS1_21CollectiveEpilogueFwdINS6_IJS8_S8_S9_EEENS6_IJNS7_ILi1EEESH_SH_EEESB_SD_Li256ELb1ELb1ELb1ELb0EEENS1_36VarlenDynamicPersistentTileSchedulerILi128ELi112ELi256ELi256ELb1ELb1ELb0ELb0ELb1ELb1EEEEEEEEEvNT_6ParamsE)
        /*0170*/ 	.word	0x000000ff


	//----- nvinfo : EIATTR_FRAME_SIZE
	.align		4
.L_72:
        /*0174*/ 	.byte	0x04, 0x11
        /*0176*/ 	.short	(.L_74 - .L_73)
	.align		4
.L_73:
        /*0178*/ 	.word	index@($__internal_37_$__cuda_sm70_votesync_ballot)
        /*017c*/ 	.word	0x00000000


	//----- nvinfo : EIATTR_FRAME_SIZE
	.align		4
.L_74:
        /*0180*/ 	.byte	0x04, 0x11
        /*0182*/ 	.short	(.L_76 - .L_75)
	.align		4
.L_75:
        /*0184*/ 	.word	index@($__internal_36_$__cuda_sm70_shflsync_up_p)
        /*0188*/ 	.word	0x00000000


	//----- nvinfo : EIATTR_FRAME_SIZE
	.align		4
.L_76:
        /*018c*/ 	.byte	0x04, 0x11
        /*018e*/ 	.short	(.L_78 - .L_77)
	.align		4
.L_77:
        /*0190*/ 	.word	index@($__internal_35_$__cuda_sm70_shflsync_idx_p)
        /*0194*/ 	.word	0x00000000


	//----- nvinfo : EIATTR_FRAME_SIZE
	.align		4
.L_78:
        /*0198*/ 	.byte	0x04, 0x11
        /*019a*/ 	.short	(.L_80 - .L_79)
	.align		4
.L_79:
        /*019c*/ 	.word	index@($__internal_34_$__cuda_sm70_shflsync_bfly_p)
        /*01a0*/ 	.word	0x00000000


	//----- nvinfo : EIATTR_FRAME_SIZE
	.align		4
.L_80:
        /*01a4*/ 	.byte	0x04, 0x11
        /*01a6*/ 	.short	(.L_82 - .L_81)
	.align		4
.L_81:
        /*01a8*/ 	.word	index@(_ZN7cutlass13device_kernelIN5flash19enable_sm80_to_sm89INS1_16FlashAttnFwdSm80INS1_25CollectiveMainloopFwdSm80ILi8ELi1ELb1EN4cute5tupleIJNS5_1CILi128EEENS7_ILi112EEES8_EEELi128ENS_10bfloat16_tEfNS_4arch4Sm80ELb0ELb0ELb0ELb1ELb0ELb1ELb1ELb1EEENS1_21CollectiveEpilogueFwdINS6_IJS8_S8_S9_EEENS6_IJNS7_ILi1EEESH_SH_EEESB_SD_Li256ELb1ELb1ELb1ELb0EEENS1_36VarlenDynamicPersistentTileSchedulerILi128ELi112ELi256ELi256ELb1ELb1ELb0ELb0ELb1ELb1EEEEEEEEEvNT_6ParamsE)
        /*01ac*/ 	.word	0x00000000


	//----- nvinfo : EIATTR_REGCOUNT
	.align		4
.L_82:
        /*01b0*/ 	.byte	0x04, 0x2f
        /*01b2*/ 	.short	(.L_84 - .L_83)
	.align		4
.L_83:
        /*01b4*/ 	.word	index@(_ZN7cutlass13device_kernelIN5flash19enable_sm80_to_sm89INS1_16FlashAttnFwdSm80INS1_25CollectiveMainloopFwdSm80ILi8ELi1ELb1EN4cute5tupleIJNS5_1CILi128EEENS7_ILi112EEES8_EEELi128ENS_10bfloat16_tEfNS_4arch4Sm80ELb0ELb0ELb0ELb1ELb0ELb0ELb1ELb1EEENS1_21CollectiveEpilogueFwdINS6_IJS8_S8_S9_EEENS6_IJNS7_ILi1EEESH_SH_EEESB_SD_Li256ELb1ELb1ELb1ELb0EEENS1_36VarlenDynamicPersistentTileSchedulerILi128ELi112ELi256ELi256ELb1ELb1ELb0ELb0ELb1ELb1EEEEEEEEEvNT_6ParamsE)
        /*01b8*/ 	.word	0x000000ff


	//----- nvinfo : EIATTR_FRAME_SIZE
	.align		4
.L_84:
        /*01bc*/ 	.byte	0x04, 0x11
        /*01be*/ 	.short	(.L_86 - .L_85)
	.align		4
.L_85:
        /*01c0*/ 	.word	index@($__internal_33_$__cuda_sm70_votesync_ballot)
        /*01c4*/ 	.word	0x00000000


	//----- nvinfo : EIATTR_FRAME_SIZE
	.align		4
.L_86:
        /*01c8*/ 	.byte	0x04, 0x11
        /*01ca*/ 	.short	(.L_88 - .L_87)
	.align		4
.L_87:
        /*01cc*/ 	.word	index@($__internal_32_$__cuda_sm70_shflsync_up_p)
        /*01d0*/ 	.word	0x00000000


	//----- nvinfo : EIATTR_FRAME_SIZE
	.align		4
.L_88:
        /*01d4*/ 	.byte	0x04, 0x11
        /*01d6*/ 	.short	(.L_90 - .L_89)
	.align		4
.L_89:
        /*01d8*/ 	.word	index@($__internal_31_$__cuda_sm70_shflsync_idx_p)
        /*01dc*/ 	.word	0x00000000


	//----- nvinfo : EIATTR_FRAME_SIZE
	.align		4
.L_90:
        /*01e0*/ 	.byte	0x04, 0x11
        /*01e2*/ 	.short	(.L_92 - .L_91)
	.align		4
.L_91:
        /*01e4*/ 	.word	index@($__internal_30_$__cuda_sm70_shflsync_bfly_p)
        /*01e8*/ 	.word	0x00000000


	//----- nvinfo : EIATTR_FRAME_SIZE
	.align		4
.L_92:
        /*01ec*/ 	.byte	0x04, 0x11
        /*01ee*/ 	.short	(.L_94 - .L_93)
	.align		4
.L_93:
        /*01f0*/ 	.word	index@(_ZN7cutlass13device_kernelIN5flash19enable_sm80_to_sm89INS1_16FlashAttnFwdSm80INS1_25CollectiveMainloopFwdSm80ILi8ELi1ELb1EN4cute5tupleIJNS5_1CILi128EEENS7_ILi112EEES8_EEELi128ENS_10bfloat16_tEfNS_4arch4Sm80ELb0ELb0ELb0ELb1ELb0ELb0ELb1ELb1EEENS1_21CollectiveEpilogueFwdINS6_IJS8_S8_S9_EEENS6_IJNS7_ILi1EEESH_SH_EEESB_SD_Li256ELb1ELb1ELb1ELb0EEENS1_36VarlenDynamicPersistentTileSchedulerILi128ELi112ELi256ELi256ELb1ELb1ELb0ELb0ELb1ELb1EEEEEEEEEvNT_6ParamsE)
        /*01f4*/ 	.word	0x00000038


	//----- nvinfo : EIATTR_REGCOUNT
	.align		4
.L_94:
        /*01f8*/ 	.byte	0x04, 0x2f
        /*01fa*/ 	.short	(.L_96 - .L_95)
	.align		4
.L_95:
        /*01fc*/ 	.word	index@(_ZN7cutlass13device_kernelIN5flash19enable_sm80_to_sm89INS1_16FlashAttnFwdSm80INS1_25CollectiveMainloopFwdSm80ILi4ELi1ELb0EN4cute5tupleIJNS5_1CILi128EEENS7_ILi64EEES8_EEELi128ENS_10bfloat16_tEfNS_4arch4Sm80ELb0ELb0ELb0ELb0ELb0ELb0ELb1ELb1EEENS1_21CollectiveEpilogueFwdINS6_IJS8_S8_S9_EEENS6_IJNS7_ILi1EEESH_SH_EEESB_SD_Li128ELb0ELb1ELb1ELb0EEENS1_19SingleTileSchedulerILb0ELb1ELb1ELi128EEEEEEEEEvNT_6ParamsE)
        /*0200*/ 	.word	0x000000ff


	//----- nvinfo : EIATTR_FRAME_SIZE
	.align		4
.L_96:
        /*0204*/ 	.byte	0x04, 0x11
        /*0206*/ 	.short	(.L_98 - .L_97)
	.align		4
.L_97:
        /*0208*/ 	.word	index@(_ZN7cutlass13device_kernelIN5flash19enable_sm80_to_sm89INS1_16FlashAttnFwdSm80INS1_25CollectiveMainloopFwdSm80ILi4ELi1ELb0EN4cute5tupleIJNS5_1CILi128EEENS7_ILi64EEES8_EEELi128ENS_10bfloat16_tEfNS_4arch4Sm80ELb0ELb0ELb0ELb0ELb0ELb0ELb1ELb1EEENS1_21CollectiveEpilogueFwdINS6_IJS8_S8_S9_EEENS6_IJNS7_ILi1EEESH_SH_EEESB_SD_Li128ELb0ELb1ELb1ELb0EEENS1_19SingleTileSchedulerILb0ELb1ELb1ELi128EEEEEEEEEvNT_6ParamsE)
        /*020c*/ 	.word	0x00000090


	//----- nvinfo : EIATTR_REGCOUNT
	.align		4
.L_98:
        /*0210*/ 	.byte	0x04, 0x2f
        /*0212*/ 	.short	(.L_100 - .L_99)
	.align		4
.L_99:
        /*0214*/ 	.word	index@(_ZN7cutlass13device_kernelIN5flash19enable_sm80_to_sm89INS1_16FlashAttnFwdSm80INS1_25CollectiveMainloopFwdSm80ILi8ELi1ELb1EN4cute5tupleIJNS5_1CILi128EEES8_S8_EEELi128ENS_10bfloat16_tEfNS_4arch4Sm80ELb1ELb0ELb0ELb0ELb0ELb0ELb1ELb1EEENS1_21CollectiveEpilogueFwdIS9_NS6_IJNS7_ILi1EEESF_SF_EEESA_SC_Li256ELb0ELb1ELb1ELb0EEENS1_30DynamicPersistentTileSchedulerILi256ELi256ELb1ELb1ELb0EEEEEEEEEvNT_6ParamsE)
        /*0218*/ 	.word	0x000000ff


	//----- nvinfo : EIATTR_FRAME_SIZE
	.align		4
.L_100:
        /*021c*/ 	.byte	0x04, 0x11
        /*021e*/ 	.short	(.L_102 - .L_101)
	.align		4
.L_101:
        /*0220*/ 	.word	index@($__internal_29_$__cuda_sm70_shflsync_idx_p)
        /*0224*/ 	.word	0x00000000


	//----- nvinfo : EIATTR_FRAME_SIZE
	.align		4
.L_102:
        /*0228*/ 	.byte	0x04, 0x11
        /*022a*/ 	.short	(.L_104 - .L_103)
	.align		4
.L_103:
        /*022c*/ 	.word	index@($__internal_28_$__cuda_sm70_shflsync_bfly_p)
        /*0230*/ 	.word	0x00000000


	//----- nvinfo : EIATTR_FRAME_SIZE
	.align		4
.L_104:
        /*0234*/ 	.byte	0x04, 0x11
        /*0236*/ 	.short	(.L_106 - .L_105)
	.align		4
.L_105:
        /*0238*/ 	.word	index@(_ZN7cutlass13device_kernelIN5flash19enable_sm80_to_sm89INS1_16FlashAttnFwdSm80INS1_25CollectiveMainloopFwdSm80ILi8ELi1ELb1EN4cute5tupleIJNS5_1CILi128EEES8_S8_EEELi128ENS_10bfloat16_tEfNS_4arch4Sm80ELb1ELb0ELb0ELb0ELb0ELb0ELb1ELb1EEENS1_21CollectiveEpilogueFwdIS9_NS6_IJNS7_ILi1EEESF_SF_EEESA_SC_Li256ELb0ELb1ELb1ELb0EEENS1_30DynamicPersistentTileSchedulerILi256ELi256ELb1ELb1ELb0EEEEEEEEEvNT_6ParamsE)
        /*023c*/ 	.word	0x00000060


	//----- nvinfo : EIATTR_REGCOUNT
	.align		4
.L_106:
        /*0240*/ 	.byte	0x04, 0x2f
        /*0242*/ 	.short	(.L_108 - .L_107)
	.align		4
.L_107:
        /*0244*/ 	.word	index@(_ZN7cutlass13device_kernelIN5flash19enable_sm80_to_sm89INS1_16FlashAttnFwdSm80INS1_25CollectiveMainloopFwdSm80ILi8ELi1ELb1EN4cute5tupleIJNS5_1CILi128EEENS7_ILi96EEES8_EEELi128ENS_10bfloat16_tEfNS_4arch4Sm80ELb0ELb1ELb0ELb0ELb0ELb0ELb1ELb1EEENS1_21CollectiveEpilogueFwdINS6_IJS8_S8_S9_EEENS6_IJNS7_ILi1EEESH_SH_EEESB_SD_Li256ELb0ELb1ELb1ELb0EEENS1_19SingleTileSchedulerILb0ELb1ELb1ELi128EEEEEEEEEvNT_6ParamsE)
        /*0248*/ 	.word	0x000000fa


	//----- nvinfo : EIATTR_FRAME_SIZE
	.align		4
.L_108:
        /*024c*/ 	.byte	0x04, 0x11
        /*024e*/ 	.short	(.L_110 - .L_109)
	.align		4
.L_109:
        /*0250*/ 	.word	index@(_ZN7cutlass13device_kernelIN5flash19enable_sm80_to_sm89INS1_16FlashAttnFwdSm80INS1_25CollectiveMainloopFwdSm80ILi8ELi1ELb1EN4cute5tupleIJNS5_1CILi128EEENS7_ILi96EEES8_EEELi128ENS_10bfloat16_tEfNS_4arch4Sm80ELb0ELb1ELb0ELb0ELb0ELb0ELb1ELb1EEENS1_21CollectiveEpilogueFwdINS6_IJS8_S8_S9_EEENS6_IJNS7_ILi1EEESH_SH_EEESB_SD_Li256ELb0ELb1ELb1ELb0EEENS1_19SingleTileSchedulerILb0ELb1ELb1ELi128EEEEEEEEEvNT_6ParamsE)
        /*0254*/ 	.word	0x00000000


	//----- nvinfo : EIATTR_REGCOUNT
	.align		4
.L_110:
        /*0258*/ 	.byte	0x04, 0x2f
        /*025a*/ 	.short	(.L_112 - .L_111)
	.align		4
.L_111:
        /*025c*/ 	.word	index@(_ZN7cutlass13device_kernelIN5flash19enable_sm80_to_sm89INS1_16FlashAttnFwdSm80INS1_25CollectiveMainloopFwdSm80ILi8ELi1ELb1EN4cute5tupleIJNS5_1CILi128EEES8_S8_EEELi128ENS_10bfloat16_tEfNS_4arch4Sm80ELb0ELb0ELb0ELb0ELb0ELb0ELb1ELb1EEENS1_21CollectiveEpilogueFwdIS9_NS6_IJNS7_ILi1EEESF_SF_EEESA_SC_Li256ELb0ELb1ELb1ELb0EEENS1_19SingleTileSchedulerILb0ELb1ELb1ELi128EEEEEEEEEvNT_6ParamsE)
        /*0260*/ 	.word	0x000000ff


	//----- nvinfo : EIATTR_FRAME_SIZE
	.align		4
.L_112:
        /*0264*/ 	.byte	0x04, 0x11
        /*0266*/ 	.short	(.L_114 - .L_113)
	.align		4
.L_113:
        /*0268*/ 	.word	index@(_ZN7cutlass13device_kernelIN5flash19enable_sm80_to_sm89INS1_16FlashAttnFwdSm80INS1_25CollectiveMainloopFwdSm80ILi8ELi1ELb1EN4cute5tupleIJNS5_1CILi128EEES8_S8_EEELi128ENS_10bfloat16_tEfNS_4arch4Sm80ELb0ELb0ELb0ELb0ELb0ELb0ELb1ELb1EEENS1_21CollectiveEpilogueFwdIS9_NS6_IJNS7_ILi1EEESF_SF_EEESA_SC_Li256ELb0ELb1ELb1ELb0EEENS1_19SingleTileSchedulerILb0ELb1ELb1ELi128EEEEEEEEEvNT_6ParamsE)
        /*026c*/ 	.word	0x00000000


	//----- nvinfo : EIATTR_REGCOUNT
	.align		4
.L_114:
        /*0270*/ 	.byte	0x04, 0x2f
        /*0272*/ 	.short	(.L_116 - .L_115)
	.align		4
.L_115:
        /*0274*/ 	.word	index@(_ZN7cutlass13device_kernelIN5flash19enable_sm80_to_sm89INS1_16FlashAttnFwdSm80INS1_25CollectiveMainloopFwdSm80ILi8ELi1ELb1EN4cute5tupleIJNS5_1CILi128EEENS7_ILi112EEES8_EEELi128ENS_10bfloat16_tEfNS_4arch4Sm80ELb1ELb0ELb1ELb1ELb0ELb1ELb1ELb1EEENS1_21CollectiveEpilogueFwdINS6_IJS8_S8_S9_EEENS6_IJNS7_ILi1EEESH_SH_EEESB_SD_Li256ELb1ELb1ELb1ELb0EEENS1_36VarlenDynamicPersistentTileSchedulerILi128ELi112ELi256ELi256ELb1ELb1ELb0ELb1ELb1ELb1EEEEEEEEEvNT_6ParamsE)
        /*0278*/ 	.word	0x000000ff


	//----- nvinfo : EIATTR_FRAME_SIZE
	.align		4
.L_116:
        /*027c*/ 	.byte	0x04, 0x11
        /*027e*/ 	.short	(.L_118 - .L_117)
	.align		4
.L_117:
        /*0280*/ 	.word	index@($__internal_27_$__cuda_sm70_votesync_ballot)
        /*0284*/ 	.word	0x00000000


	//----- nvinfo : EIATTR_FRAME_SIZE
	.align		4
.L_118:
        /*0288*/ 	.byte	0x04, 0x11
        /*028a*/ 	.short	(.L_120 - .L_119)
	.align		4
.L_119:
        /*028c*/ 	.word	index@($__internal_26_$__cuda_sm70_shflsync_up_p)
        /*0290*/ 	.word	0x00000000


	//----- nvinfo : EIATTR_FRAME_SIZE
	.align		4
.L_120:
        /*0294*/ 	.byte	0x04, 0x11
        /*0296*/ 	.short	(.L_122 - .L_121)
	.align		4
.L_121:
        /*0298*/ 	.word	index@($__internal_25_$__cuda_sm70_shflsync_idx_p)
        /*029c*/ 	.word	0x00000000


	//----- nvinfo : EIATTR_FRAME_SIZE
	.align		4
.L_122:
        /*02a0*/ 	.byte	0x04, 0x11
        /*02a2*/ 	.short	(.L_124 - .L_123)
	.align		4
.L_123:
        /*02a4*/ 	.word	index@($__internal_24_$__cuda_sm70_shflsync_bfly_p)
        /*02a8*/ 	.word	0x00000000


	//----- nvinfo : EIATTR_FRAME_SIZE
	.align		4
.L_124:
        /*02ac*/ 	.byte	0x04, 0x11
        /*02ae*/ 	.short	(.L_126 - .L_125)
	.align		4
.L_125:
        /*02b0*/ 	.word	index@(_ZN7cutlass13device_kernelIN5flash19enable_sm80_to_sm89INS1_16FlashAttnFwdSm80INS1_25CollectiveMainloopFwdSm80ILi8ELi1ELb1EN4cute5tupleIJNS5_1CILi128EEENS7_ILi112EEES8_EEELi128ENS_10bfloat16_tEfNS_4arch4Sm80ELb1ELb0ELb1ELb1ELb0ELb1ELb1ELb1EEENS1_21CollectiveEpilogueFwdINS6_IJS8_S8_S9_EEENS6_IJNS7_ILi1EEESH_SH_EEESB_SD_Li256ELb1ELb1ELb1ELb0EEENS1_36VarlenDynamicPersistentTileSchedulerILi128ELi112ELi256ELi256ELb1ELb1ELb0ELb1ELb1ELb1EEEEEEEEEvNT_6ParamsE)
        /*02b4*/ 	.word	0x00000088


	//----- nvinfo : EIATTR_REGCOUNT
	.align		4
.L_126:
        /*02b8*/ 	.byte	0x04, 0x2f
        /*02ba*/ 	.short	(.L_128 - .L_127)
	.align		4
.L_127:
        /*02bc*/ 	.word	index@(_ZN7cutlass13device_kernelIN5flash19enable_sm80_to_sm89INS1_16FlashAttnFwdSm80INS1_25CollectiveMainloopFwdSm80ILi8ELi1ELb1EN4cute5tupleIJNS5_1CILi128EEENS7_ILi112EEES8_EEELi128ENS_10bfloat16_tEfNS_4arch4Sm80ELb1ELb0ELb1ELb1ELb0ELb0ELb1ELb1EEENS1_21CollectiveEpilogueFwdINS6_IJS8_S8_S9_EEENS6_IJNS7_ILi1EEESH_SH_EEESB_SD_Li256ELb1ELb1ELb1ELb0EEENS1_36VarlenDynamicPersistentTileSchedulerILi128ELi112ELi256ELi256ELb1ELb1ELb0ELb1ELb1ELb1EEEEEEEEEvNT_6ParamsE)
        /*02c0*/ 	.word	0x000000ff


	//----- nvinfo : EIATTR_FRAME_SIZE
	.align		4
.L_128:
        /*02c4*/ 	.byte	0x04, 0x11
        /*02c6*/ 	.short	(.L_130 - .L_129)
	.align		4
.L_129:
        /*02c8*/ 	.word	index@($__internal_23_$__cuda_sm70_votesync_ballot)
        /*02cc*/ 	.word	0x00000000


	//----- nvinfo : EIATTR_FRAME_SIZE
	.align		4
.L_130:
        /*02d0*/ 	.byte	0x04, 0x11
        /*02d2*/ 	.short	(.L_132 - .L_131)
	.align		4
.L_131:
        /*02d4*/ 	.word	index@($__internal_22_$__cuda_sm70_shflsync_up_p)
        /*02d8*/ 	.word	0x00000000


	//----- nvinfo : EIATTR_FRAME_SIZE
	.align		4
.L_132:
        /*02dc*/ 	.byte	0x04, 0x11
        /*02de*/ 	.short	(.L_134 - .L_133)
	.align		4
.L_133:
        /*02e0*/ 	.word	index@($__internal_21_$__cuda_sm70_shflsync_idx_p)
        /*02e4*/ 	.word	0x00000000


	//----- nvinfo : EIATTR_FRAME_SIZE
	.align		4
.L_134:
        /*02e8*/ 	.byte	0x04, 0x11
        /*02ea*/ 	.short	(.L_136 - .L_135)
	.align		4
.L_135:
        /*02ec*/ 	.word	index@($__internal_20_$__cuda_sm70_shflsync_bfly_p)
        /*02f0*/ 	.word	0x00000000


	//----- nvinfo : EIATTR_FRAME_SIZE
	.align		4
.L_136:
        /*02f4*/ 	.byte	0x04, 0x11
        /*02f6*/ 	.short	(.L_138 - .L_137)
	.align		4
.L_137:
        /*02f8*/ 	.word	index@(_ZN7cutlass13device_kernelIN5flash19enable_sm80_to_sm89INS1_16FlashAttnFwdSm80INS1_25CollectiveMainloopFwdSm80ILi8ELi1ELb1EN4cute5tupleIJNS5_1CILi128EEENS7_ILi112EEES8_EEELi128ENS_10bfloat16_tEfNS_4arch4Sm80ELb1ELb0ELb1ELb1ELb0ELb0ELb1ELb1EEENS1_21CollectiveEpilogueFwdINS6_IJS8_S8_S9_EEENS6_IJNS7_ILi1EEESH_SH_EEESB_SD_Li256ELb1ELb1ELb1ELb0EEENS1_36VarlenDynamicPersistentTileSchedulerILi128ELi112ELi256ELi256ELb1ELb1ELb0ELb1ELb1ELb1EEEEEEEEEvNT_6ParamsE)
        /*02fc*/ 	.word	0x000000a0


	//----- nvinfo : EIATTR_REGCOUNT
	.align		4
.L_138:
        /*0300*/ 	.byte	0x04, 0x2f
        /*0302*/ 	.short	(.L_140 - .L_139)
	.align		4
.L_139:
        /*0304*/ 	.word	index@(_ZN7cutlass13device_kernelIN5flash19enable_sm80_to_sm89INS1_16FlashAttnFwdSm80INS1_25CollectiveMainloopFwdSm80ILi4ELi1ELb0EN4cute5tupleIJNS5_1CILi128EEENS7_ILi64EEES8_EEELi128ENS_10bfloat16_tEfNS_4arch4Sm80ELb1ELb0ELb1ELb0ELb0ELb0ELb1ELb1EEENS1_21CollectiveEpilogueFwdINS6_IJS8_S8_S9_EEENS6_IJNS7_ILi1EEESH_SH_EEESB_SD_Li128ELb0ELb1ELb1ELb0EEENS1_30DynamicPersistentTileSchedulerILi128ELi128ELb1ELb1ELb0EEEEEEEEEvNT_6ParamsE)
        /*0308*/ 	.word	0x000000ff


	//----- nvinfo : EIATTR_FRAME_SIZE
	.align		4
.L_140:
        /*030c*/ 	.byte	0x04, 0x11
        /*030e*/ 	.short	(.L_142 - .L_141)
	.align		4
.L_141:
        /*0310*/ 	.word	index@($__internal_19_$__cuda_sm70_shflsync_idx_p)
        /*0314*/ 	.word	0x00000000


	//----- nvinfo : EIATTR_FRAME_SIZE
	.align		4
.L_142:
        /*0318*/ 	.byte	0x04, 0x11
        /*031a*/ 	.short	(.L_144 - .L_143)
	.align		4
.L_143:
        /*031c*/ 	.word	index@($__internal_18_$__cuda_sm70_shflsync_bfly_p)
        /*0320*/ 	.word	0x00000000


	//----- nvinfo : EIATTR_FRAME_SIZE
	.align		4
.L_144:
        /*0324*/ 	.byte	0x04, 0x11
        /*0326*/ 	.short	(.L_146 - .L_145)
	.align		4
.L_145:
        /*0328*/ 	.word	index@(_ZN7cutlass13device_kernelIN5flash19enable_sm80_to_sm89INS1_16FlashAttnFwdSm80INS1_25CollectiveMainloopFwdSm80ILi4ELi1ELb0EN4cute5tupleIJNS5_1CILi128EEENS7_ILi64EEES8_EEELi128ENS_10bfloat16_tEfNS_4arch4Sm80ELb1ELb0ELb1ELb0ELb0ELb0ELb1ELb1EEENS1_21CollectiveEpilogueFwdINS6_IJS8_S8_S9_EEENS6_IJNS7_ILi1EEESH_SH_EEESB_SD_Li128ELb0ELb1ELb1ELb0EEENS1_30DynamicPersistentTileSchedulerILi128ELi128ELb1ELb1ELb0EEEEEEEEEvNT_6ParamsE)
        /*032c*/ 	.word	0x00000098


	//----- nvinfo : EIATTR_REGCOUNT
	.align		4
.L_146:
        /*0330*/ 	.byte	0x04, 0x2f
        /*0332*/ 	.short	(.L_148 - .L_147)
	.align		4
.L_147:
        /*0334*/ 	.word	index@(_ZN7cutlass13device_kernelIN5flash19enable_sm80_to_sm89INS1_16FlashAttnFwdSm80INS1_25CollectiveMainloopFwdSm80ILi8ELi1ELb1EN4cute5tupleIJNS5_1CILi128EEENS7_ILi96EEES8_EEELi128ENS_10bfloat16_tEfNS_4arch4Sm80ELb0ELb1ELb1ELb1ELb0ELb1ELb1ELb1EEENS1_21CollectiveEpilogueFwdINS6_IJS8_S8_S9_EEENS6_IJNS7_ILi1EEESH_SH_EEESB_SD_Li256ELb1ELb1ELb1ELb0EEENS1_36VarlenDynamicPersistentTileSchedulerILi128ELi96ELi256ELi256ELb1ELb1ELb0ELb1ELb0ELb1EEEEEEEEEvNT_6ParamsE)
        /*0338*/ 	.word	0x000000ff


	//----- nvinfo : EIATTR_FRAME_SIZE
	.align		4
.L_148:
        /*033c*/ 	.byte	0x04, 0x11
        /*033e*/ 	.short	(.L_150 - .L_149)
	.align		4
.L_149:
        /*0340*/ 	.word	index@($__internal_17_$__cuda_sm70_votesync_ballot)
        /*0344*/ 	.word	0x00000000


	//----- nvinfo : EIATTR_FRAME_SIZE
	.align		4
.L_150:
        /*0348*/ 	.byte	0x04, 0x11
        /*034a*/ 	.short	(.L_152 - .L_151)
	.align		4
.L_151:
        /*034c*/ 	.word	index@($__internal_16_$__cuda_sm70_shflsync_up_p)
        /*0350*/ 	.word	0x00000000


	//----- nvinfo : EIATTR_FRAME_SIZE
	.align		4
.L_152:
        /*0354*/ 	.byte	0x04, 0x11
        /*0356*/ 	.short	(.L_154 - .L_153)
	.align		4
.L_153:
        /*0358*/ 	.word	index@($__internal_15_$__cuda_sm70_shflsync_idx_p)
        /*035c*/ 	.word	0x00000000


	//----- nvinfo : EIATTR_FRAME_SIZE
	.align		4
.L_154:
        /*0360*/ 	.byte	0x04, 0x11
        /*0362*/ 	.short	(.L_156 - .L_155)
	.align		4
.L_155:
        /*0364*/ 	.word	index@($__internal_14_$__cuda_sm70_shflsync_bfly_p)
        /*0368*/ 	.word	0x00000000


	//----- nvinfo : EIATTR_FRAME_SIZE
	.align		4
.L_156:
        /*036c*/ 	.byte	0x04, 0x11
        /*036e*/ 	.short	(.L_158 - .L_157)
	.align		4
.L_157:
        /*0370*/ 	.word	index@(_ZN7cutlass13device_kernelIN5flash19enable_sm80_to_sm89INS1_16FlashAttnFwdSm80INS1_25CollectiveMainloopFwdSm80ILi8ELi1ELb1EN4cute5tupleIJNS5_1CILi128EEENS7_ILi96EEES8_EEELi128ENS_10bfloat16_tEfNS_4arch4Sm80ELb0ELb1ELb1ELb1ELb0ELb1ELb1ELb1EEENS1_21CollectiveEpilogueFwdINS6_IJS8_S8_S9_EEENS6_IJNS7_ILi1EEESH_SH_EEESB_SD_Li256ELb1ELb1ELb1ELb0EEENS1_36VarlenDynamicPersistentTileSchedulerILi128ELi96ELi256ELi256ELb1ELb1ELb0ELb1ELb0ELb1EEEEEEEEEvNT_6ParamsE)
        /*0374*/ 	.word	0x00000058


	//----- nvinfo : EIATTR_REGCOUNT
	.align		4
.L_158:
        /*0378*/ 	.byte	0x04, 0x2f
        /*037a*/ 	.short	(.L_160 - .L_159)
	.align		4
.L_159:
        /*037c*/ 	.word	index@(_ZN7cutlass13device_kernelIN5flash19enable_sm80_to_sm89INS1_16FlashAttnFwdSm80INS1_25CollectiveMainloopFwdSm80ILi8ELi1ELb1EN4cute5tupleIJNS5_1CILi128EEENS7_ILi96EEES8_EEELi128ENS_10bfloat16_tEfNS_4arch4Sm80ELb0ELb1ELb1ELb1ELb0ELb0ELb1ELb1EEENS1_21CollectiveEpilogueFwdINS6_IJS8_S8_S9_EEENS6_IJNS7_ILi1EEESH_SH_EEESB_SD_Li256ELb1ELb1ELb1ELb0EEENS1_36VarlenDynamicPersistentTileSchedulerILi128ELi96ELi256ELi256ELb1ELb1ELb0ELb1ELb0ELb1EEEEEEEEEvNT_6ParamsE)
        /*0380*/ 	.word	0x000000ff


	//----- nvinfo : EIATTR_FRAME_SIZE
	.align		4
.L_160:
        /*0384*/ 	.byte	0x04, 0x11
        /*0386*/ 	.short	(.L_162 - .L_161)
	.align		4
.L_161:
        /*0388*/ 	.word	index@($__internal_13_$__cuda_sm70_votesync_ballot)
        /*038c*/ 	.word	0x00000000


	//----- nvinfo : EIATTR_FRAME_SIZE
	.align		4
.L_162:
        /*0390*/ 	.byte	0x04, 0x11
        /*0392*/ 	.short	(.L_164 - .L_163)
	.align		4
.L_163:
        /*0394*/ 	.word	index@($__internal_12_$__cuda_sm70_shflsync_up_p)
        /*0398*/ 	.word	0x00000000


	//----- nvinfo : EIATTR_FRAME_SIZE
	.align		4
.L_164:
        /*039c*/ 	.byte	0x04, 0x11
        /*039e*/ 	.short	(.L_166 - .L_165)
	.align		4
.L_165:
        /*03a0*/ 	.word	index@($__internal_11_$__cuda_sm70_shflsync_idx_p)
        /*03a4*/ 	.word	0x00000000


	//----- nvinfo : EIATTR_FRAME_SIZE
	.align		4
.L_166:
        /*03a8*/ 	.byte	0x04, 0x11
        /*03aa*/ 	.short	(.L_168 - .L_167)
	.align		4
.L_167:
        /*03ac*/ 	.word	index@($__internal_10_$__cuda_sm70_shflsync_bfly_p)
        /*03b0*/ 	.word	0x00000000


	//----- nvinfo : EIATTR_FRAME_SIZE
	.align		4
.L_168:
        /*03b4*/ 	.byte	0x04, 0x11
        /*03b6*/ 	.short	(.L_170 - .L_169)
	.align		4
.L_169:
        /*03b8*/ 	.word	index@(_ZN7cutlass13device_kernelIN5flash19enable_sm80_to_sm89INS1_16FlashAttnFwdSm80INS1_25CollectiveMainloopFwdSm80ILi8ELi1ELb1EN4cute5tupleIJNS5_1CILi128EEENS7_ILi96EEES8_EEELi128ENS_10bfloat16_tEfNS_4arch4Sm80ELb0ELb1ELb1ELb1ELb0ELb0ELb1ELb1EEENS1_21CollectiveEpilogueFwdINS6_IJS8_S8_S9_EEENS6_IJNS7_ILi1EEESH_SH_EEESB_SD_Li256ELb1ELb1ELb1ELb0EEENS1_36VarlenDynamicPersistentTileSchedulerILi128ELi96ELi256ELi256ELb1ELb1ELb0ELb1ELb0ELb1EEEEEEEEEvNT_6ParamsE)
        /*03bc*/ 	.word	0x00000070


	//----- nvinfo : EIATTR_REGCOUNT
	.align		4
.L_170:
        /*03c0*/ 	.byte	0x04, 0x2f
        /*03c2*/ 	.short	(.L_172 - .L_171)
	.align		4
.L_171:
        /*03c4*/ 	.word	index@(_ZN7cutlass13device_kernelIN5flash19enable_sm80_to_sm89INS1_16FlashAttnFwdSm80INS1_25CollectiveMainloopFwdSm80ILi4ELi1ELb0EN4cute5tupleIJNS5_1CILi128EEENS7_ILi48EEES8_EEELi128ENS_10bfloat16_tEfNS_4arch4Sm80ELb0ELb1ELb1ELb0ELb0ELb0ELb1ELb1EEENS1_21CollectiveEpilogueFwdINS6_IJS8_S8_S9_EEENS6_IJNS7_ILi1EEESH_SH_EEESB_SD_Li128ELb0ELb1ELb1ELb0EEENS1_19SingleTileSchedulerILb0ELb1ELb1ELi128EEEEEEEEEvNT_6ParamsE)
        /*03c8*/ 	.word	0x000000ff


	//----- nvinfo : EIATTR_FRAME_SIZE
	.align		4
.L_172:
        /*03cc*/ 	.byte	0x04, 0x11
        /*03ce*/ 	.short	(.L_174 - .L_173)
	.align		4
.L_173:
        /*03d0*/ 	.word	index@(_ZN7cutlass13device_kernelIN5flash19enable_sm80_to_sm89INS1_16FlashAttnFwdSm80INS1_25CollectiveMainloopFwdSm80ILi4ELi1ELb0EN4cute5tupleIJNS5_1CILi128EEENS7_ILi48EEES8_EEELi128ENS_10bfloat16_tEfNS_4arch4Sm80ELb0ELb1ELb1ELb0ELb0ELb0ELb1ELb1EEENS1_21CollectiveEpilogueFwdINS6_IJS8_S8_S9_EEENS6_IJNS7_ILi1EEESH_SH_EEESB_SD_Li128ELb0ELb1ELb1ELb0EEENS1_19SingleTileSchedulerILb0ELb1ELb1ELi128EEEEEEEEEvNT_6ParamsE)
        /*03d4*/ 	.word	0x00000070


	//----- nvinfo : EIATTR_REGCOUNT
	.align		4
.L_174:
        /*03d8*/ 	.byte	0x04, 0x2f
        /*03da*/ 	.short	(.L_176 - .L_175)
	.align		4
.L_175:
        /*03dc*/ 	.word	index@(_ZN7cutlass13device_kernelIN5flash19enable_sm80_to_sm89INS1_16FlashAttnFwdSm80INS1_25CollectiveMainloopFwdSm80ILi8ELi1ELb1EN4cute5tupleIJNS5_1CILi128EEENS7_ILi112EEES8_EEELi128ENS_10bfloat16_tEfNS_4arch4Sm80ELb0ELb0ELb1ELb1ELb0ELb1ELb1ELb1EEENS1_21CollectiveEpilogueFwdINS6_IJS8_S8_S9_EEENS6_IJNS7_ILi1EEESH_SH_EEESB_SD_Li256ELb1ELb1ELb1ELb0EEENS1_36VarlenDynamicPersistentTileSchedulerILi128ELi112ELi256ELi256ELb1ELb1ELb0ELb0ELb1ELb1EEEEEEEEEvNT_6ParamsE)
        /*03e0*/ 	.word	0x000000ff


	//----- nvinfo : EIATTR_FRAME_SIZE
	.align		4
.L_176:
        /*03e4*/ 	.byte	0x04, 0x11
        /*03e6*/ 	.short	(.L_178 - .L_177)
	.align		4
.L_177:
        /*03e8*/ 	.word	index@($__internal_9_$__cuda_sm70_votesync_ballot)
        /*03ec*/ 	.word	0x00000000


	//----- nvinfo : EIATTR_FRAME_SIZE
	.align		4
.L_178:
        /*03f0*/ 	.byte	0x04, 0x11
        /*03f2*/ 	.short	(.L_180 - .L_179)
	.align		4
.L_179:
        /*03f4*/ 	.word	index@($__internal_8_$__cuda_sm70_shflsync_up_p)
        /*03f8*/ 	.word	0x00000000


	//----- nvinfo : EIATTR_FRAME_SIZE
	.align		4
.L_180:
        /*03fc*/ 	.byte	0x04, 0x11
        /*03fe*/ 	.short	(.L_182 - .L_181)
	.align		4
.L_181:
        /*0400*/ 	.word	index@($__internal_7_$__cuda_sm70_shflsync_idx_p)
        /*0404*/ 	.word	0x00000000


	//----- nvinfo : EIATTR_FRAME_SIZE
	.align		4
.L_182:
        /*0408*/ 	.byte	0x04, 0x11
        /*040a*/ 	.short	(.L_184 - .L_183)
	.align		4
.L_183:
        /*040c*/ 	.word	index@($__internal_6_$__cuda_sm70_shflsync_bfly_p)
        /*0410*/ 	.word	0x00000000


	//----- nvinfo : EIATTR_FRAME_SIZE
	.align		4
.L_184:
        /*0414*/ 	.byte	0x04, 0x11
        /*0416*/ 	.short	(.L_186 - .L_185)
	.align		4
.L_185:
        /*0418*/ 	.word	index@(_ZN7cutlass13device_kernelIN5flash19enable_sm80_to_sm89INS1_16FlashAttnFwdSm80INS1_25CollectiveMainloopFwdSm80ILi8ELi1ELb1EN4cute5tupleIJNS5_1CILi128EEENS7_ILi112EEES8_EEELi128ENS_10bfloat16_tEfNS_4arch4Sm80ELb0ELb0ELb1ELb1ELb0ELb1ELb1ELb1EEENS1_21CollectiveEpilogueFwdINS6_IJS8_S8_S9_EEENS6_IJNS7_ILi1EEESH_SH_EEESB_SD_Li256ELb1ELb1ELb1ELb0EEENS1_36VarlenDynamicPersistentTileSchedulerILi128ELi112ELi256ELi256ELb1ELb1ELb0ELb0ELb1ELb1EEEEEEEEEvNT_6ParamsE)
        /*041c*/ 	.word	0x00000070


	//----- nvinfo : EIATTR_REGCOUNT
	.align		4
.L_186:
        /*0420*/ 	.byte	0x04, 0x2f
        /*0422*/ 	.short	(.L_188 - .L_187)
	.align		4
.L_187:
        /*0424*/ 	.word	index@(_ZN7cutlass13device_kernelIN5flash19enable_sm80_to_sm89INS1_16FlashAttnFwdSm80INS1_25CollectiveMainloopFwdSm80ILi8ELi1ELb1EN4cute5tupleIJNS5_1CILi128EEENS7_ILi112EEES8_EEELi128ENS_10bfloat16_tEfNS_4arch4Sm80ELb0ELb0ELb1ELb1ELb0ELb0ELb1ELb1EEENS1_21CollectiveEpilogueFwdINS6_IJS8_S8_S9_EEENS6_IJNS7_ILi1EEESH_SH_EEESB_SD_Li256ELb1ELb1ELb1ELb0EEENS1_36VarlenDynamicPersistentTileSchedulerILi128ELi112ELi256ELi256ELb1ELb1ELb0ELb0ELb1ELb1EEEEEEEEEvNT_6ParamsE)
        /*0428*/ 	.word	0x000000ff


	//----- nvinfo : EIATTR_FRAME_SIZE
	.align		4
.L_188:
        /*042c*/ 	.byte	0x04, 0x11
        /*042e*/ 	.short	(.L_190 - .L_189)
	.align		4
.L_189:
        /*0430*/ 	.word	index@($__internal_5_$__cuda_sm70_votesync_ballot)
        /*0434*/ 	.word	0x00000000


	//----- nvinfo : EIATTR_FRAME_SIZE
	.align		4
.L_190:
        /*0438*/ 	.byte	0x04, 0x11
        /*043a*/ 	.short	(.L_192 - .L_191)
	.align		4
.L_191:
        /*043c*/ 	.word	index@($__internal_4_$__cuda_sm70_shflsync_up_p)
        /*0440*/ 	.word	0x00000000


	//----- nvinfo : EIATTR_FRAME_SIZE
	.align		4
.L_192:
        /*0444*/ 	.byte	0x04, 0x11
        /*0446*/ 	.short	(.L_194 - .L_193)
	.align		4
.L_193:
        /*0448*/ 	.word	index@($__internal_3_$__cuda_sm70_shflsync_idx_p)
        /*044c*/ 	.word	0x00000000


	//----- nvinfo : EIATTR_FRAME_SIZE
	.align		4
.L_194:
        /*0450*/ 	.byte	0x04, 0x11
        /*0452*/ 	.short	(.L_196 - .L_195)
	.align		4
.L_195:
        /*0454*/ 	.word	index@($__internal_2_$__cuda_sm70_shflsync_bfly_p)
        /*0458*/ 	.word	0x00000000


	//----- nvinfo : EIATTR_FRAME_SIZE
	.align		4
.L_196:
        /*045c*/ 	.byte	0x04, 0x11
        /*045e*/ 	.short	(.L_198 - .L_197)
	.align		4
.L_197:
        /*0460*/ 	.word	index@(_ZN7cutlass13device_kernelIN5flash19enable_sm80_to_sm89INS1_16FlashAttnFwdSm80INS1_25CollectiveMainloopFwdSm80ILi8ELi1ELb1EN4cute5tupleIJNS5_1CILi128EEENS7_ILi112EEES8_EEELi128ENS_10bfloat16_tEfNS_4arch4Sm80ELb0ELb0ELb1ELb1ELb0ELb0ELb1ELb1EEENS1_21CollectiveEpilogueFwdINS6_IJS8_S8_S9_EEENS6_IJNS7_ILi1EEESH_SH_EEESB_SD_Li256ELb1ELb1ELb1ELb0EEENS1_36VarlenDynamicPersistentTileSchedulerILi128ELi112ELi256ELi256ELb1ELb1ELb0ELb0ELb1ELb1EEEEEEEEEvNT_6ParamsE)
        /*0464*/ 	.word	0x00000088


	//----- nvinfo : EIATTR_REGCOUNT
	.align		4
.L_198:
        /*0468*/ 	.byte	0x04, 0x2f
        /*046a*/ 	.short	(.L_200 - .L_199)
	.align		4
.L_199:
        /*046c*/ 	.word	index@(_ZN7cutlass13device_kernelIN5flash19enable_sm80_to_sm89INS1_16FlashAttnFwdSm80INS1_25CollectiveMainloopFwdSm80ILi4ELi1ELb0EN4cute5tupleIJNS5_1CILi128EEENS7_ILi64EEES8_EEELi128ENS_10bfloat16_tEfNS_4arch4Sm80ELb0ELb0ELb1ELb0ELb0ELb0ELb1ELb1EEENS1_21CollectiveEpilogueFwdINS6_IJS8_S8_S9_EEENS6_IJNS7_ILi1EEESH_SH_EEESB_SD_Li128ELb0ELb1ELb1ELb0EEENS1_19SingleTileSchedulerILb0ELb1ELb1ELi128EEEEEEEEEvNT_6ParamsE)
        /*0470*/ 	.word	0x000000ff


	//----- nvinfo : EIATTR_FRAME_SIZE
	.align		4
.L_200:
        /*0474*/ 	.byte	0x04, 0x11
        /*0476*/ 	.short	(.L_202 - .L_201)
	.align		4
.L_201:
        /*0478*/ 	.word	index@(_ZN7cutlass13device_kernelIN5flash19enable_sm80_to_sm89INS1_16FlashAttnFwdSm80INS1_25CollectiveMainloopFwdSm80ILi4ELi1ELb0EN4cute5tupleIJNS5_1CILi128EEENS7_ILi64EEES8_EEELi128ENS_10bfloat16_tEfNS_4arch4Sm80ELb0ELb0ELb1ELb0ELb0ELb0ELb1ELb1EEENS1_21CollectiveEpilogueFwdINS6_IJS8_S8_S9_EEENS6_IJNS7_ILi1EEESH_SH_EEESB_SD_Li128ELb0ELb1ELb1ELb0EEENS1_19SingleTileSchedulerILb0ELb1ELb1ELi128EEEEEEEEEvNT_6ParamsE)
        /*047c*/ 	.word	0x00000098


	//----- nvinfo : EIATTR_REGCOUNT
	.align		4
.L_202:
        /*0480*/ 	.byte	0x04, 0x2f
        /*0482*/ 	.short	(.L_204 - .L_203)
	.align		4
.L_203:
        /*0484*/ 	.word	index@(_ZN7cutlass13device_kernelIN5flash19enable_sm80_to_sm89INS1_16FlashAttnFwdSm80INS1_25CollectiveMainloopFwdSm80ILi8ELi1ELb1EN4cute5tupleIJNS5_1CILi128EEES8_S8_EEELi128ENS_10bfloat16_tEfNS_4arch4Sm80ELb1ELb0ELb1ELb0ELb0ELb0ELb1ELb1EEENS1_21CollectiveEpilogueFwdIS9_NS6_IJNS7_ILi1EEESF_SF_EEESA_SC_Li256ELb0ELb1ELb1ELb0EEENS1_30DynamicPersistentTileSchedulerILi256ELi256ELb1ELb1ELb0EEEEEEEEEvNT_6ParamsE)
        /*0488*/ 	.word	0x000000ff


	//----- nvinfo : EIATTR_FRAME_SIZE
	.align		4
.L_204:
        /*048c*/ 	.byte	0x04, 0x11
        /*048e*/ 	.short	(.L_206 - .L_205)
	.align		4
.L_205:
        /*0490*/ 	.word	index@($__internal_1_$__cuda_sm70_shflsync_idx_p)
        /*0494*/ 	.word	0x00000000


	//----- nvinfo : EIATTR_FRAME_SIZE
	.align		4
.L_206:
        /*0498*/ 	.byte	0x04, 0x11
        /*049a*/ 	.short	(.L_208 - .L_207)
	.align		4
.L_207:
        /*049c*/ 	.word	index@($__internal_0_$__cuda_sm70_shflsync_bfly_p)
        /*04a0*/ 	.word	0x00000000


	//----- nvinfo : EIATTR_FRAME_SIZE
	.align		4
.L_208:
        /*04a4*/ 	.byte	0x04, 0x11
        /*04a6*/ 	.short	(.L_210 - .L_209)
	.align		4
.L_209:
        /*04a8*/ 	.word	index@(_ZN7cutlass13device_kernelIN5flash19enable_sm80_to_sm89INS1_16FlashAttnFwdSm80INS1_25CollectiveMainloopFwdSm80ILi8ELi1ELb1EN4cute5tupleIJNS5_1CILi128EEES8_S8_EEELi128ENS_10bfloat16_tEfNS_4arch4Sm80ELb1ELb0ELb1ELb0ELb0ELb0ELb1ELb1EEENS1_21CollectiveEpilogueFwdIS9_NS6_IJNS7_ILi1EEESF_SF_EEESA_SC_Li256ELb0ELb1ELb1ELb0EEENS1_30DynamicPersistentTileSchedulerILi256ELi256ELb1ELb1ELb0EEEEEEEEEvNT_6ParamsE)
        /*04ac*/ 	.word	0x00000068


	//----- nvinfo : EIATTR_REGCOUNT
	.align		4
.L_210:
        /*04b0*/ 	.byte	0x04, 0x2f
        /*04b2*/ 	.short	(.L_212 - .L_211)
	.align		4
.L_211:
        /*04b4*/ 	.word	index@(_ZN7cutlass13device_kernelIN5flash19enable_sm80_to_sm89INS1_16FlashAttnFwdSm80INS1_25CollectiveMainloopFwdSm80ILi8ELi1ELb1EN4cute5tupleIJNS5_1CILi128EEENS7_ILi96EEES8_EEELi128ENS_10bfloat16_tEfNS_4arch4Sm80ELb0ELb1ELb1ELb0ELb0ELb0ELb1ELb1EEENS1_21CollectiveEpilogueFwdINS6_IJS8_S8_S9_EEENS6_IJNS7_ILi1EEESH_SH_EEESB_SD_Li256ELb0ELb1ELb1ELb0EEENS1_19SingleTileSchedulerILb0ELb1ELb1ELi128EEEEEEEEEvNT_6ParamsE)
        /*04b8*/ 	.word	0x000000ff


	//----- nvinfo : EIATTR_FRAME_SIZE
	.align		4
.L_212:
        /*04bc*/ 	.byte	0x04, 0x11
        /*04be*/ 	.short	(.L_214 - .L_213)
	.align		4
.L_213:
        /*04c0*/ 	.word	index@(_ZN7cutlass13device_kernelIN5flash19enable_sm80_to_sm89INS1_16FlashAttnFwdSm80INS1_25CollectiveMainloopFwdSm80ILi8ELi1ELb1EN4cute5tupleIJNS5_1CILi128EEENS7_ILi96EEES8_EEELi128ENS_10bfloat16_tEfNS_4arch4Sm80ELb0ELb1ELb1ELb0ELb0ELb0ELb1ELb1EEENS1_21CollectiveEpilogueFwdINS6_IJS8_S8_S9_EEENS6_IJNS7_ILi1EEESH_SH_EEESB_SD_Li256ELb0ELb1ELb1ELb0EEENS1_19SingleTileSchedulerILb0ELb1ELb1ELi128EEEEEEEEEvNT_6ParamsE)
        /*04c4*/ 	.word	0x00000000


	//----- nvinfo : EIATTR_REGCOUNT
	.align		4
.L_214:
        /*04c8*/ 	.byte	0x04, 0x2f
        /*04ca*/ 	.short	(.L_216 - .L_215)
	.align		4
.L_215:
        /*04cc*/ 	.word	index@(_ZN7cutlass13device_kernelIN5flash19enable_sm80_to_sm89INS1_16FlashAttnFwdSm80INS1_25CollectiveMainloopFwdSm80ILi8ELi1ELb1EN4cute5tupleIJNS5_1CILi128EEES8_S8_EEELi128ENS_10bfloat16_tEfNS_4arch4Sm80ELb0ELb0ELb1ELb0ELb0ELb0ELb1ELb1EEENS1_21CollectiveEpilogueFwdIS9_NS6_IJNS7_ILi1EEESF_SF_EEESA_SC_Li256ELb0ELb1ELb1ELb0EEENS1_19SingleTileSchedulerILb0ELb1ELb1ELi128EEEEEEEEEvNT_6ParamsE)
        /*04d0*/ 	.word	0x000000ff


	//----- nvinfo : EIATTR_FRAME_SIZE
	.align		4
.L_216:
        /*04d4*/ 	.byte	0x04, 0x11
        /*04d6*/ 	.short	(.L_218 - .L_217)
	.align		4
.L_217:
        /*04d8*/ 	.word	index@(_ZN7cutlass13device_kernelIN5flash19enable_sm80_to_sm89INS1_16FlashAttnFwdSm80INS1_25CollectiveMainloopFwdSm80ILi8ELi1ELb1EN4cute5tupleIJNS5_1CILi128EEES8_S8_EEELi128ENS_10bfloat16_tEfNS_4arch4Sm80ELb0ELb0ELb1ELb0ELb0ELb0ELb1ELb1EEENS1_21CollectiveEpilogueFwdIS9_NS6_IJNS7_ILi1EEESF_SF_EEESA_SC_Li256ELb0ELb1ELb1ELb0EEENS1_19SingleTileSchedulerILb0ELb1ELb1ELi128EEEEEEEEEvNT_6ParamsE)
        /*04dc*/ 	.word	0x00000010


	//----- nvinfo : EIATTR_MIN_STACK_SIZE
	.align		4
.L_218:
        /*04e0*/ 	.byte	0x04, 0x12
        /*04e2*/ 	.short	(.L_220 - .L_219)
	.align		4
.L_219:
        /*04e4*/ 	.word	index@(_ZN7cutlass13device_kernelIN5flash19enable_sm80_to_sm89INS1_16FlashAttnFwdSm80INS1_25CollectiveMainloopFwdSm80ILi8ELi1ELb1EN4cute5tupleIJNS5_1CILi128EEES8_S8_EEELi128ENS_10bfloat16_tEfNS_4arch4Sm80ELb0ELb0ELb1ELb0ELb0ELb0ELb1ELb1EEENS1_21CollectiveEpilogueFwdIS9_NS6_IJNS7_ILi1EEESF_SF_EEESA_SC_Li256ELb0ELb1ELb1ELb0EEENS1_19SingleTileSchedulerILb0ELb1ELb1ELi128EEEEEEEEEvNT_6ParamsE)
        /*04e8*/ 	.word	0x00000010


	//----- nvinfo : EIATTR_MIN_STACK_SIZE
	.align		4
.L_220:
        /*04ec*/ 	.byte	0x04, 0x12
        /*04ee*/ 	.short	(.L_222 - .L_221)
	.align		4
.L_221:
        /*04f0*/ 	.word	index@(_ZN7cutlass13device_kernelIN5flash19enable_sm80_to_sm89INS1_16FlashAttnFwdSm80INS1_25CollectiveMainloopFwdSm80ILi8ELi1ELb1EN4cute5tupleIJNS5_1CILi128EEENS7_ILi96EEES8_EEELi128ENS_10bfloat16_tEfNS_4arch4Sm80ELb0ELb1ELb1ELb0ELb0ELb0ELb1ELb1EEENS1_21CollectiveEpilogueFwdINS6_IJS8_S8_S9_EEENS6_IJNS7_ILi1EEESH_SH_EEESB_SD_Li256ELb0ELb1ELb1ELb0EEENS1_19SingleTileSchedulerILb0ELb1ELb1ELi128EEEEEEEEEvNT_6ParamsE)
        /*04f4*/ 	.word	0x00000000


	//----- nvinfo : EIATTR_MIN_STACK_SIZE
	.align		4
.L_222:
        /*04f8*/ 	.byte	0x04, 0x12
        /*04fa*/ 	.short	(.L_224 - .L_223)
	.align		4
.L_223:
        /*04fc*/ 	.word	index@(_ZN7cutlass13device_kernelIN5flash19enable_sm80_to_sm89INS1_16FlashAttnFwdSm80INS1_25CollectiveMainloopFwdSm80ILi8ELi1ELb1EN4cute5tupleIJNS5_1CILi128EEES8_S8_EEELi128ENS_10bfloat16_tEfNS_4arch4Sm80ELb1ELb0ELb1ELb0ELb0ELb0ELb1ELb1EEENS1_21CollectiveEpilogueFwdIS9_NS6_IJNS7_ILi1EEESF_SF_EEESA_SC_Li256ELb0ELb1ELb1ELb0EEENS1_30DynamicPersistentTileSchedulerILi256ELi256ELb1ELb1ELb0EEEEEEEEEvNT_6ParamsE)
        /*0500*/ 	.word	0x00000068


	//----- nvinfo : EIATTR_MIN_STACK_SIZE
	.align		4
.L_224:
        /*0504*/ 	.byte	0x04, 0x12
        /*0506*/ 	.short	(.L_226 - .L_225)
	.align		4
.L_225:
        /*0508*/ 	.word	index@(_ZN7cutlass13device_kernelIN5flash19enable_sm80_to_sm89INS1_16FlashAttnFwdSm80INS1_25CollectiveMainloopFwdSm80ILi4ELi1ELb0EN4cute5tupleIJNS5_1CILi128EEENS7_ILi64EEES8_EEELi128ENS_10bfloat16_tEfNS_4arch4Sm80ELb0ELb0ELb1ELb0ELb0ELb0ELb1ELb1EEENS1_21CollectiveEpilogueFwdINS6_IJS8_S8_S9_EEENS6_IJNS7_ILi1EEESH_SH_EEESB_SD_Li128ELb0ELb1ELb1ELb0EEENS1_19SingleTileSchedulerILb0ELb1ELb1ELi128EEEEEEEEEvNT_6ParamsE)
        /*050c*/ 	.word	0x00000098


	//----- nvinfo : EIATTR_MIN_STACK_SIZE
	.align		4
.L_226:
        /*0510*/ 	.byte	0x04, 0x12
        /*0512*/ 	.short	(.L_228 - .L_227)
	.align		4
.L_227:
        /*0514*/ 	.word	index@(_ZN7cutlass13device_kernelIN5flash19enable_sm80_to_sm89INS1_16FlashAttnFwdSm80INS1_25CollectiveMainloopFwdSm80ILi8ELi1ELb1EN4cute5tupleIJNS5_1CILi128EEENS7_ILi112EEES8_EEELi128ENS_10bfloat16_tEfNS_4arch4Sm80ELb0ELb0ELb1ELb1ELb0ELb0ELb1ELb1EEENS1_21CollectiveEpilogueFwdINS6_IJS8_S8_S9_EEENS6_IJNS7_ILi1EEESH_SH_EEESB_SD_Li256ELb1ELb1ELb1ELb0EEENS1_36VarlenDynamicPersistentTileSchedulerILi128ELi112ELi256ELi256ELb1ELb1ELb0ELb0ELb1ELb1EEEEEEEEEvNT_6ParamsE)
        /*0518*/ 	.word	0x00000088


	//----- nvinfo : EIATTR_MIN_STACK_SIZE
	.align		4
.L_228:
        /*051c*/ 	.byte	0x04, 0x12
        /*051e*/ 	.short	(.L_230 - .L_229)
	.align		4
.L_229:
        /*0520*/ 	.word	index@(_ZN7cutlass13device_kernelIN5flash19enable_sm80_to_sm89INS1_16FlashAttnFwdSm80INS1_25CollectiveMainloopFwdSm80ILi8ELi1ELb1EN4cute5tupleIJNS5_1CILi128EEENS7_ILi112EEES8_EEELi128ENS_10bfloat16_tEfNS_4arch4Sm80ELb0ELb0ELb1ELb1ELb0ELb1ELb1ELb1EEENS1_21CollectiveEpilogueFwdINS6_IJS8_S8_S9_EEENS6_IJNS7_ILi1EEESH_SH_EEESB_SD_Li256ELb1ELb1ELb1ELb0EEENS1_36VarlenDynamicPersistentTileSchedulerILi128ELi112ELi256ELi256ELb1ELb1ELb0ELb0ELb1ELb1EEEEEEEEEvNT_6ParamsE)
        /*0524*/ 	.word	0x00000070


	//----- nvinfo : EIATTR_MIN_STACK_SIZE
	.align		4
.L_230:
        /*0528*/ 	.byte	0x04, 0x12
        /*052a*/ 	.short	(.L_232 - .L_231)
	.align		4
.L_231:
        /*052c*/ 	.word	index@(_ZN7cutlass13device_kernelIN5flash19enable_sm80_to_sm89INS1_16FlashAttnFwdSm80INS1_25CollectiveMainloopFwdSm80ILi4ELi1ELb0EN4cute5tupleIJNS5_1CILi128EEENS7_ILi48EEES8_EEELi128ENS_10bfloat16_tEfNS_4arch4Sm80ELb0ELb1ELb1ELb0ELb0ELb0ELb1ELb1EEENS1_21CollectiveEpilogueFwdINS6_IJS8_S8_S9_EEENS6_IJNS7_ILi1EEESH_SH_EEESB_SD_Li128ELb0ELb1ELb1ELb0EEENS1_19SingleTileSchedulerILb0ELb1ELb1ELi128EEEEEEEEEvNT_6ParamsE)
        /*0530*/ 	.word	0x00000070


	//----- nvinfo : EIATTR_MIN_STACK_SIZE
	.align		4
.L_232:
        /*0534*/ 	.byte	0x04, 0x12
        /*0536*/ 	.short	(.L_234 - .L_233)
	.align		4
.L_233:
        /*0538*/ 	.word	index@(_ZN7cutlass13device_kernelIN5flash19enable_sm80_to_sm89INS1_16FlashAttnFwdSm80INS1_25CollectiveMainloopFwdSm80ILi8ELi1ELb1EN4cute5tupleIJNS5_1CILi128EEENS7_ILi96EEES8_EEELi128ENS_10bfloat16_tEfNS_4arch4Sm80ELb0ELb1ELb1ELb1ELb0ELb0ELb1ELb1EEENS1_21CollectiveEpilogueFwdINS6_IJS8_S8_S9_EEENS6_IJNS7_ILi1EEESH_SH_EEESB_SD_Li256ELb1ELb1ELb1ELb0EEENS1_36VarlenDynamicPersistentTileSchedulerILi128ELi96ELi256ELi256ELb1ELb1ELb0ELb1ELb0ELb1EEEEEEEEEvNT_6ParamsE)
        /*053c*/ 	.word	0x00000070


	//----- nvinfo : EIATTR_MIN_STACK_SIZE
	.align		4
.L_234:
        /*0540*/ 	.byte	0x04, 0x12
        /*0542*/ 	.short	(.L_236 - .L_235)
	.align		4
.L_235:
        /*0544*/ 	.word	index@(_ZN7cutlass13device_kernelIN5flash19enable_sm80_to_sm89INS1_16FlashAttnFwdSm80INS1_25CollectiveMainloopFwdSm80ILi8ELi1ELb1EN4cute5tupleIJNS5_1CILi128EEENS7_ILi96EEES8_EEELi128ENS_10bfloat16_tEfNS_4arch4Sm80ELb0ELb1ELb1ELb1ELb0ELb1ELb1ELb1EEENS1_21CollectiveEpilogueFwdINS6_IJS8_S8_S9_EEENS6_IJNS7_ILi1EEESH_SH_EEESB_SD_Li256ELb1ELb1ELb1ELb0EEENS1_36VarlenDynamicPersistentTileSchedulerILi128ELi96ELi256ELi256ELb1ELb1ELb0ELb1ELb0ELb1EEEEEEEEEvNT_6ParamsE)
        /*0548*/ 	.word	0x00000058


	//----- nvinfo : EIATTR_MIN_STACK_SIZE
	.align		4
.L_236:
        /*054c*/ 	.byte	0x04, 0x12
        /*054e*/ 	.short	(.L_238 - .L_237)
	.align		4
.L_237:
        /*0550*/ 	.word	index@(_ZN7cutlass13device_kernelIN5flash19enable_sm80_to_sm89INS1_16FlashAttnFwdSm80INS1_25CollectiveMainloopFwdSm80ILi4ELi1ELb0EN4cute5tupleIJNS5_1CILi128EEENS7_ILi64EEES8_EEELi128ENS_10bfloat16_tEfNS_4arch4Sm80ELb1ELb0ELb1ELb0ELb0ELb0ELb1ELb1EEENS1_21CollectiveEpilogueFwdINS6_IJS8_S8_S9_EEENS6_IJNS7_ILi1EEESH_SH_EEESB_SD_Li128ELb0ELb1ELb1ELb0EEENS1_30DynamicPersistentTileSchedulerILi128ELi128ELb1ELb1ELb0EEEEEEEEEvNT_6ParamsE)
        /*0554*/ 	.word	0x00000098


	//----- nvinfo : EIATTR_MIN_STACK_SIZE
	.align		4
.L_238:
        /*0558*/ 	.byte	0x04, 0x12
        /*055a*/ 	.short	(.L_240 - .L_239)
	.align		4
.L_239:
        /*055c*/ 	.word	index@(_ZN7cutlass13device_kernelIN5flash19enable_sm80_to_sm89INS1_16FlashAttnFwdSm80INS1_25CollectiveMainloopFwdSm80ILi8ELi1ELb1EN4cute5tupleIJNS5_1CILi128EEENS7_ILi112EEES8_EEELi128ENS_10bfloat16_tEfNS_4arch4Sm80ELb1ELb0ELb1ELb1ELb0ELb0ELb1ELb1EEENS1_21CollectiveEpilogueFwdINS6_IJS8_S8_S9_EEENS6_IJNS7_ILi1EEESH_SH_EEESB_SD_Li256ELb1ELb1ELb1ELb0EEENS1_36VarlenDynamicPersistentTileSchedulerILi128ELi112ELi256ELi256ELb1ELb1ELb0ELb1ELb1ELb1EEEEEEEEEvNT_6ParamsE)
        /*0560*/ 	.word	0x000000a0


	//----- nvinfo : EIATTR_MIN_STACK_SIZE
	.align		4
.L_240:
        /*0564*/ 	.byte	0x04, 0x12
        /*0566*/ 	.short	(.L_242 - .L_241)
	.align		4
.L_241:
        /*0568*/ 	.word	index@(_ZN7cutlass13device_kernelIN5flash19enable_sm80_to_sm89INS1_16FlashAttnFwdSm80INS1_25CollectiveMainloopFwdSm80ILi8ELi1ELb1EN4cute5tupleIJNS5_1CILi128EEENS7_ILi112EEES8_EEELi128ENS_10bfloat16_tEfNS_4arch4Sm80ELb1ELb0ELb1ELb1ELb0ELb1ELb1ELb1EEENS1_21CollectiveEpilogueFwdINS6_IJS8_S8_S9_EEENS6_IJNS7_ILi1EEESH_SH_EEESB_SD_Li256ELb1ELb1ELb1ELb0EEENS1_36VarlenDynamicPersistentTileSchedulerILi128ELi112ELi256ELi256ELb1ELb1ELb0ELb1ELb1ELb1EEEEEEEEEvNT_6ParamsE)
        /*056c*/ 	.word	0x00000088


	//----- nvinfo : EIATTR_MIN_STACK_SIZE
	.align		4
.L_242:
        /*0570*/ 	.byte	0x04, 0x12
        /*0572*/ 	.short	(.L_244 - .L_243)
	.align		4
.L_243:
        /*0574*/ 	.word	index@(_ZN7cutlass13device_kernelIN5flash19enable_sm80_to_sm89INS1_16FlashAttnFwdSm80INS1_25CollectiveMainloopFwdSm80ILi8ELi1ELb1EN4cute5tupleIJNS5_1CILi128EEES8_S8_EEELi128ENS_10bfloat16_tEfNS_4arch4Sm80ELb0ELb0ELb0ELb0ELb0ELb0ELb1ELb1EEENS1_21CollectiveEpilogueFwdIS9_NS6_IJNS7_ILi1EEESF_SF_EEESA_SC_Li256ELb0ELb1ELb1ELb0EEENS1_19SingleTileSchedulerILb0ELb1ELb1ELi128EEEEEEEEEvNT_6ParamsE)
        /*0578*/ 	.word	0x00000000


	//----- nvinfo : EIATTR_MIN_STACK_SIZE
	.align		4
.L_244:
        /*057c*/ 	.byte	0x04, 0x12
        /*057e*/ 	.short	(.L_246 - .L_245)
	.align		4
.L_245:
        /*0580*/ 	.word	index@(_ZN7cutlass13device_kernelIN5flash19enable_sm80_to_sm89INS1_16FlashAttnFwdSm80INS1_25CollectiveMainloopFwdSm80ILi8ELi1ELb1EN4cute5tupleIJNS5_1CILi128EEENS7_ILi96EEES8_EEELi128ENS_10bfloat16_tEfNS_4arch4Sm80ELb0ELb1ELb0ELb0ELb0ELb0ELb1ELb1EEENS1_21CollectiveEpilogueFwdINS6_IJS8_S8_S9_EEENS6_IJNS7_ILi1EEESH_SH_EEESB_SD_Li256ELb0ELb1ELb1ELb0EEENS1_19SingleTileSchedulerILb0ELb1ELb1ELi128EEEEEEEEEvNT_6ParamsE)
        /*0584*/ 	.word	0x00000000


	//----- nvinfo : EIATTR_MIN_STACK_SIZE
	.align		4
.L_246:
        /*0588*/ 	.byte	0x04, 0x12
        /*058a*/ 	.short	(.L_248 - .L_247)
	.align		4
.L_247:
        /*058c*/ 	.word	index@(_ZN7cutlass13device_kernelIN5flash19enable_sm80_to_sm89INS1_16FlashAttnFwdSm80INS1_25CollectiveMainloopFwdSm80ILi8ELi1ELb1EN4cute5tupleIJNS5_1CILi128EEES8_S8_EEELi128ENS_10bfloat16_tEfNS_4arch4Sm80ELb1ELb0ELb0ELb0ELb0ELb0ELb1ELb1EEENS1_21CollectiveEpilogueFwdIS9_NS6_IJNS7_ILi1EEESF_SF_EEESA_SC_Li256ELb0ELb1ELb1ELb0EEENS1_30DynamicPersistentTileSchedulerILi256ELi256ELb1ELb1ELb0EEEEEEEEEvNT_6ParamsE)
        /*0590*/ 	.word	0x00000060


	//----- nvinfo : EIATTR_MIN_STACK_SIZE
	.align		4
.L_248:
        /*0594*/ 	.byte	0x04, 0x12
        /*0596*/ 	.short	(.L_250 - .L_249)
	.align		4
.L_249:
        /*0598*/ 	.word	index@(_ZN7cutlass13device_kernelIN5flash19enable_sm80_to_sm89INS1_16FlashAttnFwdSm80INS1_25CollectiveMainloopFwdSm80ILi4ELi1ELb0EN4cute5tupleIJNS5_1CILi128EEENS7_ILi64EEES8_EEELi128ENS_10bfloat16_tEfNS_4arch4Sm80ELb0ELb0ELb0ELb0ELb0ELb0ELb1ELb1EEENS1_21CollectiveEpilogueFwdINS6_IJS8_S8_S9_EEENS6_IJNS7_ILi1EEESH_SH_EEESB_SD_Li128ELb0ELb1ELb1ELb0EEENS1_19SingleTileSchedulerILb0ELb1ELb1ELi128EEEEEEEEEvNT_6ParamsE)
        /*059c*/ 	.word	0x00000090


	//----- nvinfo : EIATTR_MIN_STACK_SIZE
	.align		4
.L_250:
        /*05a0*/ 	.byte	0x04, 0x12
        /*05a2*/ 	.short	(.L_252 - .L_251)
	.align		4
.L_251:
        /*05a4*/ 	.word	index@(_ZN7cutlass13device_kernelIN5flash19enable_sm80_to_sm89INS1_16FlashAttnFwdSm80INS1_25CollectiveMainloopFwdSm80ILi8ELi1ELb1EN4cute5tupleIJNS5_1CILi128EEENS7_ILi112EEES8_EEELi128ENS_10bfloat16_tEfNS_4arch4Sm80ELb0ELb0ELb0ELb1ELb0ELb0ELb1ELb1EEENS1_21CollectiveEpilogueFwdINS6_IJS8_S8_S9_EEENS6_IJNS7_ILi1EEESH_SH_EEESB_SD_Li256ELb1ELb1ELb1ELb0EEENS1_36VarlenDynamicPersistentTileSchedulerILi128ELi112ELi256ELi256ELb1ELb1ELb0ELb0ELb1ELb1EEEEEEEEEvNT_6ParamsE)
        /*05a8*/ 	.word	0x00000038


	//----- nvinfo : EIATTR_MIN_STACK_SIZE
	.align		4
.L_252:
        /*05ac*/ 	.byte	0x04, 0x12
        /*05ae*/ 	.short	(.L_254 - .L_253)
	.align		4
.L_253:
        /*05b0*/ 	.word	index@(_ZN7cutlass13device_kernelIN5flash19enable_sm80_to_sm89INS1_16FlashAttnFwdSm80INS1_25CollectiveMainloopFwdSm80ILi8ELi1ELb1EN4cute5tupleIJNS5_1CILi128EEENS7_ILi112EEES8_EEELi128ENS_10bfloat16_tEfNS_4arch4Sm80ELb0ELb0ELb0ELb1ELb0ELb1ELb1ELb1EEENS1_21CollectiveEpilogueFwdINS6_IJS8_S8_S9_EEENS6_IJNS7_ILi1EEESH_SH_EEESB_SD_Li256ELb1ELb1ELb1ELb0EEENS1_36VarlenDynamicPersistentTileSchedulerILi128ELi112ELi256ELi256ELb1ELb1ELb0ELb0ELb1ELb1EEEEEEEEEvNT_6ParamsE)
        /*05b4*/ 	.word	0x00000000


	//----- nvinfo : EIATTR_MIN_STACK_SIZE
	.align		4
.L_254:
        /*05b8*/ 	.byte	0x04, 0x12
        /*05ba*/ 	.short	(.L_256 - .L_255)
	.align		4
.L_255:
        /*05bc*/ 	.word	index@(_ZN7cutlass13device_kernelIN5flash19enable_sm80_to_sm89INS1_16FlashAttnFwdSm80INS1_25CollectiveMainloopFwdSm80ILi4ELi1ELb0EN4cute5tupleIJNS5_1CILi128EEENS7_ILi48EEES8_EEELi128ENS_10bfloat16_tEfNS_4arch4Sm80ELb0ELb1ELb0ELb0ELb0ELb0ELb1ELb1EEENS1_21CollectiveEpilogueFwdINS6_IJS8_S8_S9_EEENS6_IJNS7_ILi1EEESH_SH_EEESB_SD_Li128ELb0ELb1ELb1ELb0EEENS1_19SingleTileSchedulerILb0ELb1ELb1ELi128EEEEEEEEEvNT_6ParamsE)
        /*05c0*/ 	.word	0x00000070


	//----- nvinfo : EIATTR_MIN_STACK_SIZE
	.align		4
.L_256:
        /*05c4*/ 	.byte	0x04, 0x12
        /*05c6*/ 	.short	(.L_258 - .L_257)
	.align		4
.L_257:
        /*05c8*/ 	.word	index@(_ZN7cutlass13device_kernelIN5flash19enable_sm80_to_sm89INS1_16FlashAttnFwdSm80INS1_25CollectiveMainloopFwdSm80ILi8ELi1ELb1EN4cute5tupleIJNS5_1CILi128EEENS7_ILi96EEES8_EEELi128ENS_10bfloat16_tEfNS_4arch4Sm80ELb0ELb1ELb0ELb1ELb0ELb0ELb1ELb1EEENS1_21CollectiveEpilogueFwdINS6_IJS8_S8_S9_EEENS6_IJNS7_ILi1EEESH_SH_EEESB_SD_Li256ELb1ELb1ELb1ELb0EEENS1_36VarlenDynamicPersistentTileSchedulerILi128ELi96ELi256ELi256ELb1ELb1ELb0ELb1ELb0ELb1EEEEEEEEEvNT_6ParamsE)
        /*05cc*/ 	.word	0x00000068


	//----- nvinfo : EIATTR_MIN_STACK_SIZE
	.align		4
.L_258:
        /*05d0*/ 	.byte	0x04, 0x12
        /*05d2*/ 	.short	(.L_260 - .L_259)
	.align		4
.L_259:
        /*05d4*/ 	.word	index@(_ZN7cutlass13device_kernelIN5flash19enable_sm80_to_sm89INS1_16FlashAttnFwdSm80INS1_25CollectiveMainloopFwdSm80ILi8ELi1ELb1EN4cute5tupleIJNS5_1CILi128EEENS7_ILi96EEES8_EEELi128ENS_10bfloat16_tEfNS_4arch4Sm80ELb0ELb1ELb0ELb1ELb0ELb1ELb1ELb1EEENS1_21CollectiveEpilogueFwdINS6_IJS8_S8_S9_EEENS6_IJNS7_ILi1EEESH_SH_EEESB_SD_Li256ELb1ELb1ELb1ELb0EEENS1_36VarlenDynamicPersistentTileSchedulerILi128ELi96ELi256ELi256ELb1ELb1ELb0ELb1ELb0ELb1EEEEEEEEEvNT_6ParamsE)
        /*05d8*/ 	.word	0x00000000


	//----- nvinfo : EIATTR_MIN_STACK_SIZE
	.align		4
.L_260:
        /*05dc*/ 	.byte	0x04, 0x12
        /*05de*/ 	.short	(.L_262 - .L_261)
	.align		4
.L_261:
        /*05e0*/ 	.word	index@(_ZN7cutlass13device_kernelIN5flash19enable_sm80_to_sm89INS1_16FlashAttnFwdSm80INS1_25CollectiveMainloopFwdSm80ILi4ELi1ELb0EN4cute5tupleIJNS5_1CILi128EEENS7_ILi64EEES8_EEELi128ENS_10bfloat16_tEfNS_4arch4Sm80ELb1ELb0ELb0ELb0ELb0ELb0ELb1ELb1EEENS1_21CollectiveEpilogueFwdINS6_IJS8_S8_S9_EEENS6_IJNS7_ILi1EEESH_SH_EEESB_SD_Li128ELb0ELb1ELb1ELb0EEENS1_30DynamicPersistentTileSchedulerILi128ELi128ELb1ELb1ELb0EEEEEEEEEvNT_6ParamsE)
        /*05e4*/ 	.word	0x00000090


	//----- nvinfo : EIATTR_MIN_STACK_SIZE
	.align		4
.L_262:
        /*05e8*/ 	.byte	0x04, 0x12
        /*05ea*/ 	.short	(.L_264 - .L_263)
	.align		4
.L_263:
        /*05ec*/ 	.word	index@(_ZN7cutlass13device_kernelIN5flash19enable_sm80_to_sm89INS1_16FlashAttnFwdSm80INS1_25CollectiveMainloopFwdSm80ILi8ELi1ELb1EN4cute5tupleIJNS5_1CILi128EEENS7_ILi112EEES8_EEELi128ENS_10bfloat16_tEfNS_4arch4Sm80ELb1ELb0ELb0ELb1ELb0ELb0ELb1ELb1EEENS1_21CollectiveEpilogueFwdINS6_IJS8_S8_S9_EEENS6_IJNS7_ILi1EEESH_SH_EEESB_SD_Li256ELb1ELb1ELb1ELb0EEENS1_36VarlenDynamicPersistentTileSchedulerILi128ELi112ELi256ELi256ELb1ELb1ELb0ELb1ELb1ELb1EEEEEEEEEvNT_6ParamsE)
        /*05f0*/ 	.word	0x000000a0


	//----- nvinfo : EIATTR_MIN_STACK_SIZE
	.align		4
.L_264:
        /*05f4*/ 	.byte	0x04, 0x12
        /*05f6*/ 	.short	(.L_266 - .L_265)
	.align		4
.L_265:
        /*05f8*/ 	.word	index@(_ZN7cutlass13device_kernelIN5flash19enable_sm80_to_sm89INS1_16FlashAttnFwdSm80INS1_25CollectiveMainloopFwdSm80ILi8ELi1ELb1EN4cute5tupleIJNS5_1CILi128EEENS7_ILi112EEES8_EEELi128ENS_10bfloat16_tEfNS_4arch4Sm80ELb1ELb0ELb0ELb1ELb0ELb1ELb1ELb1EEENS1_21CollectiveEpilogueFwdINS6_IJS8_S8_S9_EEENS6_IJNS7_ILi1EEESH_SH_EEESB_SD_Li256ELb1ELb1ELb1ELb0EEENS1_36VarlenDynamicPersistentTileSchedulerILi128ELi112ELi256ELi256ELb1ELb1ELb0ELb1ELb1ELb1EEEEEEEEEvNT_6ParamsE)
        /*05fc*/ 	.word	0x00000088
.L_266:


//--------------------- .nv.info._ZN7cutlass13device_kernelIN5flash19enable_sm80_to_sm89INS1_16FlashAttnFwdSm80INS1_25CollectiveMainloopFwdSm80ILi8ELi1ELb1EN4cute5tupleIJNS5_1CILi128EEES8_S8_EEELi128ENS_10bfloat16_tEfNS_4arch4Sm80ELb0ELb0ELb1ELb0ELb0ELb0ELb1ELb1EEENS1_21CollectiveEpilogueFwdIS9_NS6_IJNS7_ILi1EEESF_SF_EEESA_SC_Li256ELb0ELb1ELb1ELb0EEENS1_19SingleTileSchedulerILb0ELb1ELb1ELi128EEEEEEEEEvNT_6ParamsE --------------------------
	.section	.nv.info._ZN7cutlass13device_kernelIN5flash19enable_sm80_to_sm89INS1_16FlashAttnFwdSm80INS1_25CollectiveMainloopFwdSm80ILi8ELi1ELb1EN4cute5tupleIJNS5_1CILi128EEES8_S8_EEELi128ENS_10bfloat16_tEfNS_4arch4Sm80ELb0ELb0ELb1ELb0ELb0ELb0ELb1ELb1EEENS1_21CollectiveEpilogueFwdIS9_NS6_IJNS7_ILi1EEESF_SF_EEESA_SC_Li256ELb0ELb1ELb1ELb0EEENS1_19SingleTileSchedulerILb0ELb1ELb1ELi128EEEEEEEEEvNT_6ParamsE,"",@"SHT_CUDA_INFO"
	.sectionflags	@""
	.align	4


	//----- nvinfo : EIATTR_CUDA_API_VERSION
	.align		4
        /*0000*/ 	.byte	0x04, 0x37
        /*0002*/ 	.short	(.L_268 - .L_267)
.L_267:
        /*0004*/ 	.word	0x00000082


	//----- nvinfo : EIATTR_SW2861232_WAR
	.align		4
.L_268:
        /*0008*/ 	.byte	0x01, 0x35
	.zero		2


	//----- nvinfo : EIATTR_PARAM_CBANK
	.align		4
        /*000c*/ 	.byte	0x04, 0x0a
        /*000e*/ 	.short	(.L_270 - .L_269)
	.align		4
.L_269:
        /*0010*/ 	.word	index@(.nv.constant0._ZN7cutlass13device_kernelIN5flash19enable_sm80_to_sm89INS1_16FlashAttnFwdSm80INS1_25CollectiveMainloopFwdSm80ILi8ELi1ELb1EN4cute5tupleIJNS5_1CILi128EEES8_S8_EEELi128ENS_10bfloat16_tEfNS_4arch4Sm80ELb0ELb0ELb1ELb0ELb0ELb0ELb1ELb1EEENS1_21CollectiveEpilogueFwdIS9_NS6_IJNS7_ILi1EEESF_SF_EEESA_SC_Li256ELb0ELb1ELb1ELb0EEENS1_19SingleTileSchedulerILb0ELb1ELb1ELi128EEEEEEEEEvNT_6ParamsE)
        /*0014*/ 	.short	0x0160
        /*0016*/ 	.short	0x0418


	//----- nvinfo : EIATTR_CBANK_PARAM_SIZE
	.align		4
.L_270:
        /*0018*/ 	.byte	0x03, 0x19
        /*001a*/ 	.short	0x0418


	//----- nvinfo : EIATTR_KPARAM_INFO
	.align		4
        /*001c*/ 	.byte	0x04, 0x17
        /*001e*/ 	.short	(.L_272 - .L_271)
.L_271:
        /*0020*/ 	.word	0x00000000
        /*0024*/ 	.short	0x0000
        /*0026*/ 	.short	0x0000
        /*0028*/ 	.byte	0x00, 0xf0, 0x61, 0x10


	//----- nvinfo : EIATTR_MAXREG_COUNT
	.align		4
.L_272:
        /*002c*/ 	.byte	0x03, 0x1b
        /*002e*/ 	.short	0x00ff


	//----- nvinfo : EIATTR_NUM_BARRIERS
	.align		4
        /*0030*/ 	.byte	0x02, 0x4c
        /*0032*/ 	.byte	0x02
	.zero		1


	//----- nvinfo : EIATTR_ANNOTATIONS
	.align		4
        /*0034*/ 	.byte	0x04, 0x55
        /*0036*/ 	.short	(.L_274 - .L_273)


	//   ....[0]....
.L_273:
        /*0038*/ 	.word	0x00000001
        /*003c*/ 	.byte	0x20, 0x57, 0x00, 0x00, 0x01, 0x00, 0x00, 0x00, 0x30, 0x57, 0x00, 0x00, 0x01, 0x00, 0x00, 0x00
        /*004c*/ 	.byte	0xe0, 0x58, 0x00, 0x00, 0x01, 0x00, 0x00, 0x00, 0x10, 0x59, 0x00, 0x00, 0x01, 0x00, 0x00, 0x00
        /*005c*/ 	.byte	0x30, 0x59, 0x00, 0x00, 0x01, 0x00, 0x00, 0x00, 0x50, 0x59, 0x00, 0x00, 0x01, 0x00, 0x00, 0x00
        /*006c*/ 	.byte	0xe0, 0x7d, 0x00, 0x00, 0x01, 0x00, 0x00, 0x00, 0xe0, 0x90, 0x00, 0x00, 0x01, 0x00, 0x00, 0x00
        /*007c*/ 	.byte	0x20, 0x97, 0x00, 0x00, 0x01, 0x00, 0x00, 0x00, 0x40, 0x97, 0x00, 0x00, 0x01, 0x00, 0x00, 0x00
        /*008c*/ 	.byte	0x70, 0x97, 0x00, 0x00, 0x01, 0x00, 0x00, 0x00, 0x80, 0x97, 0x00, 0x00


	//----- nvinfo : EIATTR_MERCURY_ISA_VERSION
	.align		4
.L_274:
        /*0098*/ 	.byte	0x03, 0x5f
        /*009a*/ 	.short	0x0000


	//----- nvinfo : EIATTR_INT_WARP_WIDE_INSTR_OFFSETS
	.align		4
        /*009c*/ 	.byte	0x04, 0x31
        /*009e*/ 	.short	(.L_276 - .L_275)


	//   ....[0]....
.L_275:
        /*00a0*/ 	.word	0x00001220


	//----- nvinfo : EIATTR_COOP_GROUP_MASK_REGIDS
	.align		4
.L_276:
        /*00a4*/ 	.byte	0x04, 0x29
        /*00a6*/ 	.short	(.L_278 - .L_277)


	//   ....[0]....
.L_277:
        /*00a8*/ 	.word	0xffffffff


	//   ....[1]....
        /*00ac*/ 	.word	0xffffffff


	//   ....[2]....
        /*00b0*/ 	.word	0xffffffff


	//   ....[3]....
        /*00b4*/ 	.word	0xffffffff


	//   ....[4]....
        /*00b8*/ 	.word	0xffffffff


	//   ....[5]....
        /*00bc*/ 	.word	0xffffffff


	//   ....[6]....
        /*00c0*/ 	.word	0xffffffff


	//   ....[7]....
        /*00c4*/ 	.word	0xffffffff


	//   ....[8]....
        /*00c8*/ 	.word	0xffffffff


	//   ....[9]....
        /*00cc*/ 	.word	0xffffffff


	//   ....[10]....
        /*00d0*/ 	.word	0xffffffff


	//   ....[11]....
        /*00d4*/ 	.word	0xffffffff


	//   ....[12]....
        /*00d8*/ 	.word	0xffffffff


	//   ....[13]....
        /*00dc*/ 	.word	0xffffffff


	//   ....[14]....
        /*00e0*/ 	.word	0xffffffff


	//   ....[15]....
        /*00e4*/ 	.word	0xffffffff


	//   ....[16]....
        /*00e8*/ 	.word	0xffffffff


	//   ....[17]....
        /*00ec*/ 	.word	0xffffffff


	//   ....[18]....
        /*00f0*/ 	.word	0xffffffff


	//   ....[19]....
        /*00f4*/ 	.word	0xffffffff


	//   ....[20]....
        /*00f8*/ 	.word	0xffffffff


	//   ....[21]....
        /*00fc*/ 	.word	0xffffffff


	//   ....[22]....
        /*0100*/ 	.word	0xffffffff


	//   ....[23]....
        /*0104*/ 	.word	0xffffffff


	//   ....[24]....
        /*0108*/ 	.word	0xffffffff


	//   ....[25]....
        /*010c*/ 	.word	0xffffffff


	//   ....[26]....
        /*0110*/ 	.word	0xffffffff


	//   ....[27]....
        /*0114*/ 	.word	0xffffffff


	//   ....[28]....
        /*0118*/ 	.word	0xffffffff


	//----- nvinfo : EIATTR_COOP_GROUP_INSTR_OFFSETS
	.align		4
.L_278:
        /*011c*/ 	.byte	0x04, 0x28
        /*011e*/ 	.short	(.L_280 - .L_279)


	//   ....[0]....
.L_279:
        /*0120*/ 	.word	0x00000060


	//   ....[1]....
        /*0124*/ 	.word	0x00000cb0


	//   ....[2]....
        /*0128*/ 	.word	0x00000ce0


	//   ....[3]....
        /*012c*/ 	.word	0x00000d10


	//   ....[4]....
        /*0130*/ 	.word	0x00000d40


	//   ....[5]....
        /*0134*/ 	.word	0x00000d70


	//   ....[6]....
        /*0138*/ 	.word	0x00000da0


	//   ....[7]....
        /*013c*/ 	.word	0x00000de0


	//   ....[8]....
        /*0140*/ 	.word	0x00000e10


	//   ....[9]....
        /*0144*/ 	.word	0x00003d60


	//   ....[10]....
        /*0148*/ 	.word	0x00003e20


	//   ....[11]....
        /*014c*/ 	.word	0x00003e30


	//   ....[12]....
        /*0150*/ 	.word	0x00003e60


	//   ....[13]....
        /*0154*/ 	.word	0x00007570


	//   ....[14]....
        /*0158*/ 	.word	0x00007590


	//   ....[15]....
        /*015c*/ 	.word	0x000075b0


	//   ....[16]....
        /*0160*/ 	.word	0x000075d0


	//   ....[17]....
        /*0164*/ 	.word	0x000097c0


	//   ....[18]....
        /*0168*/ 	.word	0x000097d0


	//   ....[19]....
        /*016c*/ 	.word	0x00009800


	//   ....[20]....
        /*0170*/ 	.word	0x00009810


	//   ....[21]....
        /*0174*/ 	.word	0x0000a330


	//   ....[22]....
        /*0178*/ 	.word	0x0000a360


	//   ....[23]....
        /*017c*/ 	.word	0x0000a390


	//   ....[24]....
        /*0180*/ 	.word	0x0000a3c0


	//   ....[25]....
        /*0184*/ 	.word	0x0000a430


	//   ....[26]....
        /*0188*/ 	.word	0x0000a490


	//   ....[27]....
        /*018c*/ 	.word	0x0000aa90


	//   ....[28]....
        /*0190*/ 	.word	0x0000aaa0


	//----- nvinfo : EIATTR_EXIT_INSTR_OFFSETS
	.align		4
.L_280:
        /*0194*/ 	.byte	0x04, 0x1c
        /*0196*/ 	.short	(.L_282 - .L_281)


	//   ....[0]....
.L_281:
        /*0198*/ 	.word	0x000001c0


	//   ....[1]....
        /*019c*/ 	.word	0x0000aab0


	//   ....[2]....
        /*01a0*/ 	.word	0x0000b050


	//   ....[3]....
        /*01a4*/ 	.word	0x0000b0a0


	//   ....[4]....
        /*01a8*/ 	.word	0x0000b0d0


	//   ....[5]....
        /*01ac*/ 	.word	0x0000b130


	//   ....[6]....
        /*01b0*/ 	.word	0x0000b3c0


	//----- nvinfo : EIATTR_CTAIDZ_USED
	.align		4
.L_282:
        /*01b4*/ 	.byte	0x01, 0x04
	.zero		2


	//----- nvinfo : EIATTR_MAX_THREADS
	.align		4
        /*01b8*/ 	.byte	0x04, 0x05
        /*01ba*/ 	.short	(.L_284 - .L_283)
.L_283:
        /*01bc*/ 	.word	0x00000100
        /*01c0*/ 	.word	0x00000001
        /*01c4*/ 	.word	0x00000001


	//----- nvinfo : EIATTR_CRS_STACK_SIZE
	.align		4
.L_284:
        /*01c8*/ 	.byte	0x04, 0x1e
        /*01ca*/ 	.short	(.L_286 - .L_285)
.L_285:
        /*01cc*/ 	.word	0x00000000
.L_286:


//--------------------- .nv.info._ZN7cutlass13device_kernelIN5flash19enable_sm80_to_sm89INS1_16FlashAttnFwdSm80INS1_25CollectiveMainloopFwdSm80ILi8ELi1ELb1EN4cute5tupleIJNS5_1CILi128EEENS7_ILi96EEES8_EEELi128ENS_10bfloat16_tEfNS_4arch4Sm80ELb0ELb1ELb1ELb0ELb0ELb0ELb1ELb1EEENS1_21CollectiveEpilogueFwdINS6_IJS8_S8_S9_EEENS6_IJNS7_ILi1EEESH_SH_EEESB_SD_Li256ELb0ELb1ELb1ELb0EEENS1_19SingleTileSchedulerILb0ELb1ELb1ELi128EEEEEEEEEvNT_6ParamsE --------------------------
	.section	.nv.info._ZN7cutlass13device_kernelIN5flash19enable_sm80_to_sm89INS1_16FlashAttnFwdSm80INS1_25CollectiveMainloopFwdSm80ILi8ELi1ELb1EN4cute5tupleIJNS5_1CILi128EEENS7_ILi96EEES8_EEELi128ENS_10bfloat16_tEfNS_4arch4Sm80ELb0ELb1ELb1ELb0ELb0ELb0ELb1ELb1EEENS1_21CollectiveEpilogueFwdINS6_IJS8_S8_S9_EEENS6_IJNS7_ILi1EEESH_SH_EEESB_SD_Li256ELb0ELb1ELb1ELb0EEENS1_19SingleTileSchedulerILb0ELb1ELb1ELi128EEEEEEEEEvNT_6ParamsE,"",@"SHT_CUDA_INFO"
	.sectionflags	@""
	.align	4


	//----- nvinfo : EIATTR_CUDA_API_VERSION
	.align		4
        /*0000*/ 	.byte	0x04, 0x37
        /*0002*/ 	.short	(.L_288 - .L_287)
.L_287:
        /*0004*/ 	.word	0x00000082


	//----- nvinfo : EIATTR_SW2861232_WAR
	.align		4
.L_288:
        /*0008*/ 	.byte	0x01, 0x35
	.zero		2


	//----- nvinfo : EIATTR_PARAM_CBANK
	.align		4
        /*000c*/ 	.byte	0x04, 0x0a
        /*000e*/ 	.short	(.L_290 - .L_289)
	.align		4
.L_289:
        /*0010*/ 	.word	index@(.nv.constant0._ZN7cutlass13device_kernelIN5flash19enable_sm80_to_sm89INS1_16FlashAttnFwdSm80INS1_25CollectiveMainloopFwdSm80ILi8ELi1ELb1EN4cute5tupleIJNS5_1CILi128EEENS7_ILi96EEES8_EEELi128ENS_10bfloat16_tEfNS_4arch4Sm80ELb0ELb1ELb1ELb0ELb0ELb0ELb1ELb1EEENS1_21CollectiveEpilogueFwdINS6_IJS8_S8_S9_EEENS6_IJNS7_ILi1EEESH_SH_EEESB_SD_Li256ELb0ELb1ELb1ELb0EEENS1_19SingleTileSchedulerILb0ELb1ELb1ELi128EEEEEEEEEvNT_6ParamsE)
        /*0014*/ 	.short	0x0160
        /*0016*/ 	.short	0x0418


	//----- nvinfo : EIATTR_CBANK_PARAM_SIZE
	.align		4
.L_290:
        /*0018*/ 	.byte	0x03, 0x19
        /*001a*/ 	.short	0x0418


	//----- nvinfo : EIATTR_KPARAM_INFO
	.align		4
        /*001c*/ 	.byte	0x04, 0x17
        /*001e*/ 	.short	(.L_292 - .L_291)
.L_291:
        /*0020*/ 	.word	0x00000000
        /*0024*/ 	.short	0x0000
        /*0026*/ 	.short	0x0000
        /*0028*/ 	.byte	0x00, 0xf0, 0x61, 0x10


	//----- nvinfo : EIATTR_MAXREG_COUNT
	.align		4
.L_292:
        /*002c*/ 	.byte	0x03, 0x1b
        /*002e*/ 	.short	0x00ff


	//----- nvinfo : EIATTR_NUM_BARRIERS
	.align		4
        /*0030*/ 	.byte	0x02, 0x4c
        /*0032*/ 	.byte	0x02
	.zero		1


	//----- nvinfo : EIATTR_MERCURY_ISA_VERSION
	.align		4
        /*0034*/ 	.byte	0x03, 0x5f
        /*0036*/ 	.short	0x0000


	//----- nvinfo : EIATTR_COOP_GROUP_MASK_REGIDS
	.align		4
        /*0038*/ 	.byte	0x04, 0x29
        /*003a*/ 	.short	(.L_294 - .L_293)


	//   ....[0]....
.L_293:
        /*003c*/ 	.word	0xffffffff


	//   ....[1]....
        /*0040*/ 	.word	0xffffffff


	//   ....[2]....
        /*0044*/ 	.word	0xffffffff


	//   ....[3]....
        /*0048*/ 	.word	0xffffffff


	//   ....[4]....
        /*004c*/ 	.word	0xffffffff


	//   ....[5]....
        /*0050*/ 	.word	0xffffffff


	//   ....[6]....
        /*0054*/ 	.word	0xffffffff


	//   ....[7]....
        /*0058*/ 	.word	0xffffffff


	//   ....[8]....
        /*005c*/ 	.word	0xffffffff


	//   ....[9]....
        /*0060*/ 	.word	0xffffffff


	//   ....[10]....
        /*0064*/ 	.word	0xffffffff


	//   ....[11]....
        /*0068*/ 	.word	0xffffffff


	//   ....[12]....
        /*006c*/ 	.word	0xffffffff


	//   ....[13]....
        /*0070*/ 	.word	0xffffffff


	//   ....[14]....
        /*0074*/ 	.word	0xffffffff


	//   ....[15]....
        /*0078*/ 	.word	0xffffffff


	//   ....[16]....
        /*007c*/ 	.word	0xffffffff


	//   ....[17]....
        /*0080*/ 	.word	0xffffffff


	//   ....[18]....
        /*0084*/ 	.word	0xffffffff


	//   ....[19]....
        /*0088*/ 	.word	0xffffffff


	//   ....[20]....
        /*008c*/ 	.word	0xffffffff


	//   ....[21]....
        /*0090*/ 	.word	0xffffffff


	//   ....[22]....
        /*0094*/ 	.word	0xffffffff


	//   ....[23]....
        /*0098*/ 	.word	0xffffffff


	//   ....[24]....
        /*009c*/ 	.word	0xffffffff


	//   ....[25]....
        /*00a0*/ 	.word	0xffffffff


	//   ....[26]....
        /*00a4*/ 	.word	0xffffffff


	//   ....[27]....
        /*00a8*/ 	.word	0xffffffff


	//   ....[28]....
        /*00ac*/ 	.word	0xffffffff


	//   ....[29]....
        /*00b0*/ 	.word	0xffffffff


	//   ....[30]....
        /*00b4*/ 	.word	0xffffffff


	//   ....[31]....
        /*00b8*/ 	.word	0xffffffff


	//   ....[32]....
        /*00bc*/ 	.word	0xffffffff


	//   ....[33]....
        /*00c0*/ 	.word	0xffffffff


	//   ....[34]....
        /*00c4*/ 	.word	0xffffffff


	//   ....[35]....
        /*00c8*/ 	.word	0xffffffff


	//   ....[36]....
        /*00cc*/ 	.word	0xffffffff


	//   ....[37]....
        /*00d0*/ 	.word	0xffffffff


	//   ....[38]....
        /*00d4*/ 	.word	0xffffffff


	//   ....[39]....
        /*00d8*/ 	.word	0xffffffff


	//   ....[40]....
        /*00dc*/ 	.word	0xffffffff


	//   ....[41]....
        /*00e0*/ 	.word	0xffffffff


	//   ....[42]....
        /*00e4*/ 	.word	0xffffffff


	//----- nvinfo : EIATTR_COOP_GROUP_INSTR_OFFSETS
	.align		4
.L_294:
        /*00e8*/ 	.byte	0x04, 0x28
        /*00ea*/ 	.short	(.L_296 - .L_295)


	//   ....[0]....
.L_295:
        /*00ec*/ 	.word	0x00000050


	//   ....[1]....
        /*00f0*/ 	.word	0x00001040


	//   ....[2]....
        /*00f4*/ 	.word	0x000010a0


	//   ....[3]....
        /*00f8*/ 	.word	0x000010e0


	//   ....[4]....
        /*00fc*/ 	.word	0x00001120


	//   ....[5]....
        /*0100*/ 	.word	0x00001160


	//   ....[6]....
        /*0104*/ 	.word	0x000011a0


	//   ....[7]....
        /*0108*/ 	.word	0x000011e0


	//   ....[8]....
        /*010c*/ 	.word	0x00001270


	//   ....[9]....
        /*0110*/ 	.word	0x00002c50


	//   ....[10]....
        /*0114*/ 	.word	0x00003000


	//   ....[11]....
        /*0118*/ 	.word	0x000045a0


	//   ....[12]....
        /*011c*/ 	.word	0x000045c0


	//   ....[13]....
        /*0120*/ 	.word	0x000045e0


	//   ....[14]....
        /*0124*/ 	.word	0x00004600


	//   ....[15]....
        /*0128*/ 	.word	0x00006e20


	//   ....[16]....
        /*012c*/ 	.word	0x000071a0


	//   ....[17]....
        /*0130*/ 	.word	0x00008160


	//   ....[18]....
        /*0134*/ 	.word	0x00008410


	//   ....[19]....
        /*0138*/ 	.word	0x00008540


	//   ....[20]....
        /*013c*/ 	.word	0x00008630


	//   ....[21]....
        /*0140*/ 	.word	0x0000b500


	//   ....[22]....
        /*0144*/ 	.word	0x0000b520


	//   ....[23]....
        /*0148*/ 	.word	0x0000b550


	//   ....[24]....
        /*014c*/ 	.word	0x0000b580


	//   ....[25]....
        /*0150*/ 	.word	0x0000e340


	//   ....[26]....
        /*0154*/ 	.word	0x0000e9a0


	//   ....[27]....
        /*0158*/ 	.word	0x0000f850


	//   ....[28]....
        /*015c*/ 	.word	0x0000f940


	//   ....[29]....
        /*0160*/ 	.word	0x0000fa40


	//   ....[30]....
        /*0164*/ 	.word	0x0000fb30


	//   ....[31]....
        /*0168*/ 	.word	0x00011300


	//   ....[32]....
        /*016c*/ 	.word	0x00011330


	//   ....[33]....
        /*0170*/ 	.word	0x00011370


	//   ....[34]....
        /*0174*/ 	.word	0x00011380


	//   ....[35]....
        /*0178*/ 	.word	0x00011e90


	//   ....[36]....
        /*017c*/ 	.word	0x00011ed0


	//   ....[37]....
        /*0180*/ 	.word	0x00011ef0


	//   ....[38]....
        /*0184*/ 	.word	0x00011f20


	//   ....[39]....
        /*0188*/ 	.word	0x00011f90


	//   ....[40]....
        /*018c*/ 	.word	0x00012000


	//   ....[41]....
        /*0190*/ 	.word	0x00012610


	//   ....[42]....
        /*0194*/ 	.word	0x00012620


	//----- nvinfo : EIATTR_EXIT_INSTR_OFFSETS
	.align		4
.L_296:
        /*0198*/ 	.byte	0x04, 0x1c
        /*019a*/ 	.short	(.L_298 - .L_297)


	//   ....[0]....
.L_297:
        /*019c*/ 	.word	0x000001b0


	//   ....[1]....
        /*01a0*/ 	.word	0x00012630


	//   ....[2]....
        /*01a4*/ 	.word	0x00012bd0


	//   ....[3]....
        /*01a8*/ 	.word	0x00012c20


	//   ....[4]....
        /*01ac*/ 	.word	0x00012c50


	//   ....[5]....
        /*01b0*/ 	.word	0x00012cb0


	//   ....[6]....
        /*01b4*/ 	.word	0x00012f40


	//----- nvinfo : EIATTR_CTAIDZ_USED
	.align		4
.L_298:
        /*01b8*/ 	.byte	0x01, 0x04
	.zero		2


	//----- nvinfo : EIATTR_MAX_THREADS
	.align		4
        /*01bc*/ 	.byte	0x04, 0x05
        /*01be*/ 	.short	(.L_300 - .L_299)
.L_299:
        /*01c0*/ 	.word	0x00000100
        /*01c4*/ 	.word	0x00000001
        /*01c8*/ 	.word	0x00000001


	//----- nvinfo : EIATTR_CRS_STACK_SIZE
	.align		4
.L_300:
        /*01cc*/ 	.byte	0x04, 0x1e
        /*01ce*/ 	.short	(.L_302 - .L_301)
.L_301:
        /*01d0*/ 	.word	0x00000000
.L_302:


//--------------------- .nv.info._ZN7cutlass13device_kernelIN5flash19enable_sm80_to_sm89INS1_16FlashAttnFwdSm80INS1_25CollectiveMainloopFwdSm80ILi8ELi1ELb1EN4cute5tupleIJNS5_1CILi128EEES8_S8_EEELi128ENS_10bfloat16_tEfNS_4arch4Sm80ELb1ELb0ELb1ELb0ELb0ELb0ELb1ELb1EEENS1_21CollectiveEpilogueFwdIS9_NS6_IJNS7_ILi1EEESF_SF_EEESA_SC_Li256ELb0ELb1ELb1ELb0EEENS1_30DynamicPersistentTileSchedulerILi256ELi256ELb1ELb1ELb0EEEEEEEEEvNT_6ParamsE --------------------------
	.section	.nv.info._ZN7cutlass13device_kernelIN5flash19enable_sm80_to_sm89INS1_16FlashAttnFwdSm80INS1_25CollectiveMainloopFwdSm80ILi8ELi1ELb1EN4cute5tupleIJNS5_1CILi128EEES8_S8_EEELi128ENS_10bfloat16_tEfNS_4arch4Sm80ELb1ELb0ELb1ELb0ELb0ELb0ELb1ELb1EEENS1_21CollectiveEpilogueFwdIS9_NS6_IJNS7_ILi1EEESF_SF_EEESA_SC_Li256ELb0ELb1ELb1ELb0EEENS1_30DynamicPersistentTileSchedulerILi256ELi256ELb1ELb1ELb0EEEEEEEEEvNT_6ParamsE,"",@"SHT_CUDA_INFO"
	.sectionflags	@""
	.align	4


	//----- nvinfo : EIATTR_CUDA_API_VERSION
	.align		4
        /*0000*/ 	.byte	0x04, 0x37
        /*0002*/ 	.short	(.L_304 - .L_303)
.L_303:
        /*0004*/ 	.word	0x00000082


	//----- nvinfo : EIATTR_SW2861232_WAR
	.align		4
.L_304:
        /*0008*/ 	.byte	0x01, 0x35
	.zero		2


	//----- nvinfo : EIATTR_PARAM_CBANK
	.align		4
        /*000c*/ 	.byte	0x04, 0x0a
        /*000e*/ 	.short	(.L_306 - .L_305)
	.align		4
.L_305:
        /*0010*/ 	.word	index@(.nv.constant0._ZN7cutlass13device_kernelIN5flash19enable_sm80_to_sm89INS1_16FlashAttnFwdSm80INS1_25CollectiveMainloopFwdSm80ILi8ELi1ELb1EN4cute5tupleIJNS5_1CILi128EEES8_S8_EEELi128ENS_10bfloat16_tEfNS_4arch4Sm80ELb1ELb0ELb1ELb0ELb0ELb0ELb1ELb1EEENS1_21CollectiveEpilogueFwdIS9_NS6_IJNS7_ILi1EEESF_SF_EEESA_SC_Li256ELb0ELb1ELb1ELb0EEENS1_30DynamicPersistentTileSchedulerILi256ELi256ELb1ELb1ELb0EEEEEEEEEvNT_6ParamsE)
        /*0014*/ 	.short	0x0160
        /*0016*/ 	.short	0x0428


	//----- nvinfo : EIATTR_CBANK_PARAM_SIZE
	.align		4
.L_306:
        /*0018*/ 	.byte	0x03, 0x19
        /*001a*/ 	.short	0x0428


	//----- nvinfo : EIATTR_KPARAM_INFO
	.align		4
        /*001c*/ 	.byte	0x04, 0x17
        /*001e*/ 	.short	(.L_308 - .L_307)
.L_307:
        /*0020*/ 	.word	0x00000000
        /*0024*/ 	.short	0x0000
        /*0026*/ 	.short	0x0000
        /*0028*/ 	.byte	0x00, 0xf0, 0xa1, 0x10


	//----- nvinfo : EIATTR_MAXREG_COUNT
	.align		4
.L_308:
        /*002c*/ 	.byte	0x03, 0x1b
        /*002e*/ 	.short	0x00ff


	//----- nvinfo : EIATTR_NUM_BARRIERS
	.align		4
        /*0030*/ 	.byte	0x02, 0x4c
        /*0032*/ 	.byte	0x06
	.zero		1


	//----- nvinfo : EIATTR_ANNOTATIONS
	.align		4
        /*0034*/ 	.byte	0x04, 0x55
        /*0036*/ 	.short	(.L_310 - .L_309)


	//   ....[0]....
.L_309:
        /*0038*/ 	.word	0x00000001
        /*003c*/ 	.byte	0x70, 0x00, 0x00, 0x00, 0x01, 0x00, 0x00, 0x00, 0x40, 0x02, 0x00, 0x00, 0x01, 0x00, 0x00, 0x00
        /* <DEDUP_REMOVED lines=35> */
        /*027c*/ 	.byte	0xf0, 0x04, 0x01, 0x00, 0x01, 0x00, 0x00, 0x00, 0x30, 0x05, 0x01, 0x00


	//----- nvinfo : EIATTR_MERCURY_ISA_VERSION
	.align		4
.L_310:
        /*0288*/ 	.byte	0x03, 0x5f
        /*028a*/ 	.short	0x0000


	//----- nvinfo : EIATTR_INT_WARP_WIDE_INSTR_OFFSETS
	.align		4
        /*028c*/ 	.byte	0x04, 0x31
        /*028e*/ 	.short	(.L_312 - .L_311)


	//   ....[0]....
.L_311:
        /*0290*/ 	.word	0x0000ee60


	//   ....[1]....
        /*0294*/ 	.word	0x0000eee0


	//----- nvinfo : EIATTR_COOP_GROUP_MASK_REGIDS
	.align		4
.L_312:
        /*0298*/ 	.byte	0x04, 0x29
        /*029a*/ 	.short	(.L_314 - .L_313)


	//   ....[0]....
.L_313:
        /*029c*/ 	.word	0xffffffff


	//   ....[1]....
        /*02a0*/ 	.word	0xffffffff


	//   ....[2]....
        /*02a4*/ 	.word	0xffffffff


	//   ....[3]....
        /*02a8*/ 	.word	0xffffffff


	//   ....[4]....
        /*02ac*/ 	.word	0xffffffff


	//   ....[5]....
        /*02b0*/ 	.word	0xffffffff


	//   ....[6]....
        /*02b4*/ 	.word	0xffffffff


	//   ....[7]....
        /*02b8*/ 	.word	0xffffffff


	//   ....[8]....
        /*02bc*/ 	.word	0xffffffff


	//   ....[9]....
        /*02c0*/ 	.word	0xffffffff


	//   ....[10]....
        /*02c4*/ 	.word	0xffffffff


	//   ....[11]....
        /*02c8*/ 	.word	0xffffffff


	//   ....[12]....
        /*02cc*/ 	.word	0xffffffff


	//   ....[13]....
        /*02d0*/ 	.word	0xffffffff


	//   ....[14]....
        /*02d4*/ 	.word	0xffffffff


	//   ....[15]....
        /*02d8*/ 	.word	0xffffffff


	//   ....[16]....
        /*02dc*/ 	.word	0xffffffff


	//   ....[17]....
        /*02e0*/ 	.word	0xffffffff


	//   ....[18]....
        /*02e4*/ 	.word	0xffffffff


	//   ....[19]....
        /*02e8*/ 	.word	0xffffffff


	//   ....[20]....
        /*02ec*/ 	.word	0xffffffff


	//   ....[21]....
        /*02f0*/ 	.word	0xffffffff


	//   ....[22]....
        /*02f4*/ 	.word	0xffffffff


	//   ....[23]....
        /*02f8*/ 	.word	0xffffffff


	//   ....[24]....
        /*02fc*/ 	.word	0xffffffff


	//   ....[25]....
        /*0300*/ 	.word	0xffffffff


	//   ....[26]....
        /*0304*/ 	.word	0xffffffff


	//   ....[27]....
        /*0308*/ 	.word	0xffffffff


	//   ....[28]....
        /*030c*/ 	.word	0xffffffff


	//   ....[29]....
        /*0310*/ 	.word	0xffffffff


	//   ....[30]....
        /*0314*/ 	.word	0xffffffff


	//   ....[31]....
        /*0318*/ 	.word	0xffffffff


	//   ....[32]....
        /*031c*/ 	.word	0xffffffff


	//   ....[33]....
        /*0320*/ 	.word	0xffffffff


	//   ....[34]....
        /*0324*/ 	.word	0xffffffff


	//   ....[35]....
        /*0328*/ 	.word	0xffffffff


	//   ....[36]....
        /*032c*/ 	.word	0xffffffff


	//   ....[37]....
        /*0330*/ 	.word	0xffffffff


	//   ....[38]....
        /*0334*/ 	.word	0xffffffff


	//   ....[39]....
        /*0338*/ 	.word	0xffffffff


	//   ....[40]....
        /*033c*/ 	.word	0xffffffff


	//   ....[41]....
        /*0340*/ 	.word	0xffffffff


	//   ....[42]....
        /*0344*/ 	.word	0xffffffff


	//   ....[43]....
        /*0348*/ 	.word	0xffffffff


	//----- nvinfo : EIATTR_COOP_GROUP_INSTR_OFFSETS
	.align		4
.L_314:
        /*034c*/ 	.byte	0x04, 0x28
        /*034e*/ 	.short	(.L_316 - .L_315)


	//   ....[0]....
.L_315:
        /*0350*/ 	.word	0x00000050


	//   ....[1]....
        /*0354*/ 	.word	0x000016f0


	//   ....[2]....
        /*0358*/ 	.word	0x00001700


	//   ....[3]....
        /*035c*/ 	.word	0x00001710


	//   ....[4]....
        /*0360*/ 	.word	0x00001730


	//   ....[5]....
        /*0364*/ 	.word	0x00001780


	//   ....[6]....
        /*0368*/ 	.word	0x000017a0


	//   ....[7]....
        /*036c*/ 	.word	0x00001810


	//   ....[8]....
        /*0370*/ 	.word	0x00001820


	//   ....[9]....
        /*0374*/ 	.word	0x00003600


	//   ....[10]....
        /*0378*/ 	.word	0x00003610


	//   ....[11]....
        /*037c*/ 	.word	0x00004230


	//   ....[12]....
        /*0380*/ 	.word	0x000042c0


	//   ....[13]....
        /*0384*/ 	.word	0x000042e0


	//   ....[14]....
        /*0388*/ 	.word	0x00004300


	//   ....[15]....
        /*038c*/ 	.word	0x000066f0


	//   ....[16]....
        /*0390*/ 	.word	0x000071c0


	//   ....[17]....
        /*0394*/ 	.word	0x000081f0


	//   ....[18]....
        /*0398*/ 	.word	0x00008390


	//   ....[19]....
        /*039c*/ 	.word	0x000083e0


	//   ....[20]....
        /*03a0*/ 	.word	0x00008470


	//   ....[21]....
        /*03a4*/ 	.word	0x0000c3b0


	//   ....[22]....
        /*03a8*/ 	.word	0x0000c420


	//   ....[23]....
        /*03ac*/ 	.word	0x0000c430


	//   ....[24]....
        /*03b0*/ 	.word	0x0000c450


	//   ....[25]....
        /*03b4*/ 	.word	0x0000e810


	//   ....[26]....
        /*03b8*/ 	.word	0x0000e860


	//   ....[27]....
        /*03bc*/ 	.word	0x0000e880


	//   ....[28]....
        /*03c0*/ 	.word	0x0000e8a0


	//   ....[29]....
        /*03c4*/ 	.word	0x0000f030


	//   ....[30]....
        /*03c8*/ 	.word	0x0000f480


	//   ....[31]....
        /*03cc*/ 	.word	0x0000f490


	//   ....[32]....
        /*03d0*/ 	.word	0x0000f4c0


	//   ....[33]....
        /*03d4*/ 	.word	0x0000f4e0


	//   ....[34]....
        /*03d8*/ 	.word	0x0000f5e0


	//   ....[35]....
        /*03dc*/ 	.word	0x0000f640


	//   ....[36]....
        /*03e0*/ 	.word	0x0000fbf0


	//   ....[37]....
        /*03e4*/ 	.word	0x0000fc00


	//   ....[38]....
        /*03e8*/ 	.word	0x00010390


	//   ....[39]....
        /*03ec*/ 	.word	0x00010470


	//   ....[40]....
        /*03f0*/ 	.word	0x000104d0


	//   ....[41]....
        /*03f4*/ 	.word	0x00010520


	//   ....[42]....
        /*03f8*/ 	.word	0x00010580


	//   ....[43]....
        /*03fc*/ 	.word	0x000105d0


	//----- nvinfo : EIATTR_EXIT_INSTR_OFFSETS
	.align		4
.L_316:
        /*0400*/ 	.byte	0x04, 0x1c
        /*0402*/ 	.short	(.L_318 - .L_317)


	//   ....[0]....
.L_317:
        /*0404*/ 	.word	0x000000a0


	//   ....[1]....
        /*0408*/ 	.word	0x00010430


	//----- nvinfo : EIATTR_MAX_THREADS
	.align		4
.L_318:
        /*040c*/ 	.byte	0x04, 0x05
        /*040e*/ 	.short	(.L_320 - .L_319)
.L_319:
        /*0410*/ 	.word	0x00000100
        /*0414*/ 	.word	0x00000001
        /*0418*/ 	.word	0x00000001


	//----- nvinfo : EIATTR_CRS_STACK_SIZE
	.align		4
.L_320:
        /*041c*/ 	.byte	0x04, 0x1e
        /*041e*/ 	.short	(.L_322 - .L_321)
.L_321:
        /*0420*/ 	.word	0x00000000
.L_322:


//--------------------- .nv.info._ZN7cutlass13device_kernelIN5flash19enable_sm80_to_sm89INS1_16FlashAttnFwdSm80INS1_25CollectiveMainloopFwdSm80ILi4ELi1ELb0EN4cute5tupleIJNS5_1CILi128EEENS7_ILi64EEES8_EEELi128ENS_10bfloat16_tEfNS_4arch4Sm80ELb0ELb0ELb1ELb0ELb0ELb0ELb1ELb1EEENS1_21CollectiveEpilogueFwdINS6_IJS8_S8_S9_EEENS6_IJNS7_ILi1EEESH_SH_EEESB_SD_Li128ELb0ELb1ELb1ELb0EEENS1_19SingleTileSchedulerILb0ELb1ELb1ELi128EEEEEEEEEvNT_6ParamsE --------------------------
	.section	.nv.info._ZN7cutlass13device_kernelIN5flash19enable_sm80_to_sm89INS1_16FlashAttnFwdSm80INS1_25CollectiveMainloopFwdSm80ILi4ELi1ELb0EN4cute5tupleIJNS5_1CILi128EEENS7_ILi64EEES8_EEELi128ENS_10bfloat16_tEfNS_4arch4Sm80ELb0ELb0ELb1ELb0ELb0ELb0ELb1ELb1EEENS1_21CollectiveEpilogueFwdINS6_IJS8_S8_S9_EEENS6_IJNS7_ILi1EEESH_SH_EEESB_SD_Li128ELb0ELb1ELb1ELb0EEENS1_19SingleTileSchedulerILb0ELb1ELb1ELi128EEEEEEEEEvNT_6ParamsE,"",@"SHT_CUDA_INFO"
	.sectionflags	@""
	.align	4


	//----- nvinfo : EIATTR_CUDA_API_VERSION
	.align		4
        /*0000*/ 	.byte	0x04, 0x37
        /*0002*/ 	.short	(.L_324 - .L_323)
.L_323:
        /*0004*/ 	.word	0x00000082


	//----- nvinfo : EIATTR_SW2861232_WAR
	.align		4
.L_324:
        /*0008*/ 	.byte	0x01, 0x35
	.zero		2


	//----- nvinfo : EIATTR_PARAM_CBANK
	.align		4
        /*000c*/ 	.byte	0x04, 0x0a
        /*000e*/ 	.short	(.L_326 - .L_325)
	.align		4
.L_325:
        /*0010*/ 	.word	index@(.nv.constant0._ZN7cutlass13device_kernelIN5flash19enable_sm80_to_sm89INS1_16FlashAttnFwdSm80INS1_25CollectiveMainloopFwdSm80ILi4ELi1ELb0EN4cute5tupleIJNS5_1CILi128EEENS7_ILi64EEES8_EEELi128ENS_10bfloat16_tEfNS_4arch4Sm80ELb0ELb0ELb1ELb0ELb0ELb0ELb1ELb1EEENS1_21CollectiveEpilogueFwdINS6_IJS8_S8_S9_EEENS6_IJNS7_ILi1EEESH_SH_EEESB_SD_Li128ELb0ELb1ELb1ELb0EEENS1_19SingleTileSchedulerILb0ELb1ELb1ELi128EEEEEEEEEvNT_6ParamsE)
        /*0014*/ 	.short	0x0160
        /*0016*/ 	.short	0x0418


	//----- nvinfo : EIATTR_CBANK_PARAM_SIZE
	.align		4
.L_326:
        /*0018*/ 	.byte	0x03, 0x19
        /*001a*/ 	.short	0x0418


	//----- nvinfo : EIATTR_KPARAM_INFO
	.align		4
        /*001c*/ 	.byte	0x04, 0x17
        /*001e*/ 	.short	(.L_328 - .L_327)
.L_327:
        /*0020*/ 	.word	0x00000000
        /*0024*/ 	.short	0x0000
        /*0026*/ 	.short	0x0000
        /*0028*/ 	.byte	0x00, 0xf0, 0x61, 0x10


	//----- nvinfo : EIATTR_MAXREG_COUNT
	.align		4
.L_328:
        /*002c*/ 	.byte	0x03, 0x1b
        /*002e*/ 	.short	0x00ff


	//----- nvinfo : EIATTR_NUM_BARRIERS
	.align		4
        /*0030*/ 	.byte	0x02, 0x4c
        /*0032*/ 	.byte	0x02
	.zero		1


	//----- nvinfo : EIATTR_ANNOTATIONS
	.align		4
        /*0034*/ 	.byte	0x04, 0x55
        /*0036*/ 	.short	(.L_330 - .L_329)


	//   ....[0]....
.L_329:
        /* <DEDUP_REMOVED lines=50> */
        /*034c*/ 	.byte	0x40, 0xbd, 0x00, 0x00


	//----- nvinfo : EIATTR_MERCURY_ISA_VERSION
	.align		4
.L_330:
        /*0350*/ 	.byte	0x03, 0x5f
        /*0352*/ 	.short	0x0000


	//----- nvinfo : EIATTR_INT_WARP_WIDE_INSTR_OFFSETS
	.align		4
        /*0354*/ 	.byte	0x04, 0x31
        /*0356*/ 	.short	(.L_332 - .L_331)


	//   ....[0]....
.L_331:
        /*0358*/ 	.word	0x00001ad0


	//----- nvinfo : EIATTR_COOP_GROUP_MASK_REGIDS
	.align		4
.L_332:
        /*035c*/ 	.byte	0x04, 0x29
        /*035e*/ 	.short	(.L_334 - .L_333)


	//   ....[0]....
.L_333:
        /*0360*/ 	.word	0xffffffff


	//   ....[1]....
        /*0364*/ 	.word	0xffffffff


	//   ....[2]....
        /*0368*/ 	.word	0xffffffff


	//   ....[3]....
        /*036c*/ 	.word	0xffffffff


	//   ....[4]....
        /*0370*/ 	.word	0xffffffff


	//   ....[5]....
        /*0374*/ 	.word	0xffffffff


	//   ....[6]....
        /*0378*/ 	.word	0xffffffff


	//   ....[7]....
        /*037c*/ 	.word	0xffffffff


	//   ....[8]....
        /*0380*/ 	.word	0xffffffff


	//   ....[9]....
        /*0384*/ 	.word	0xffffffff


	//   ....[10]....
        /*0388*/ 	.word	0xffffffff


	//   ....[11]....
        /*038c*/ 	.word	0xffffffff


	//   ....[12]....
        /*0390*/ 	.word	0xffffffff


	//   ....[13]....
        /*0394*/ 	.word	0xffffffff


	//   ....[14]....
        /*0398*/ 	.word	0xffffffff


	//   ....[15]....
        /*039c*/ 	.word	0xffffffff


	//   ....[16]....
        /*03a0*/ 	.word	0xffffffff


	//   ....[17]....
        /*03a4*/ 	.word	0xffffffff


	//   ....[18]....
        /*03a8*/ 	.word	0xffffffff


	//   ....[19]....
        /*03ac*/ 	.word	0xffffffff


	//   ....[20]....
        /*03b0*/ 	.word	0xffffffff


	//   ....[21]....
        /*03b4*/ 	.word	0xffffffff


	//   ....[22]....
        /*03b8*/ 	.word	0xffffffff


	//   ....[23]....
        /*03bc*/ 	.word	0xffffffff


	//   ....[24]....
        /*03c0*/ 	.word	0xffffffff


	//   ....[25]....
        /*03c4*/ 	.word	0xffffffff


	//   ....[26]....
        /*03c8*/ 	.word	0xffffffff


	//   ....[27]....
        /*03cc*/ 	.word	0xffffffff


	//   ....[28]....
        /*03d0*/ 	.word	0xffffffff


	//   ....[29]....
        /*03d4*/ 	.word	0xffffffff


	//   ....[30]....
        /*03d8*/ 	.word	0xffffffff


	//   ....[31]....
        /*03dc*/ 	.word	0xffffffff


	//   ....[32]....
        /*03e0*/ 	.word	0xffffffff


	//   ....[33]....
        /*03e4*/ 	.word	0xffffffff


	//   ....[34]....
        /*03e8*/ 	.word	0xffffffff


	//   ....[35]....
        /*03ec*/ 	.word	0xffffffff


	//   ....[36]....
        /*03f0*/ 	.word	0xffffffff


	//   ....[37]....
        /*03f4*/ 	.word	0xffffffff


	//   ....[38]....
        /*03f8*/ 	.word	0xffffffff


	//   ....[39]....
        /*03fc*/ 	.word	0xffffffff


	//   ....[40]....
        /*0400*/ 	.word	0xffffffff


	//   ....[41]....
        /*0404*/ 	.word	0xffffffff


	//   ....[42]....
        /*0408*/ 	.word	0xffffffff


	//   ....[43]....
        /*040c*/ 	.word	0xffffffff


	//   ....[44]....
        /*0410*/ 	.word	0xffffffff


	//   ....[45]....
        /*0414*/ 	.word	0xffffffff


	//   ....[46]....
        /*0418*/ 	.word	0xffffffff


	//   ....[47]....
        /*041c*/ 	.word	0xffffffff


	//   ....[48]....
        /*0420*/ 	.word	0xffffffff


	//   ....[49]....
        /*0424*/ 	.word	0xffffffff


	//   ....[50]....
        /*0428*/ 	.word	0xffffffff


	//   ....[51]....
        /*042c*/ 	.word	0xffffffff


	//   ....[52]....
        /*0430*/ 	.word	0xffffffff


	//   ....[53]....
        /*0434*/ 	.word	0xffffffff


	//   ....[54]....
        /*0438*/ 	.word	0xffffffff


	//   ....[55]....
        /*043c*/ 	.word	0xffffffff


	//   ....[56]....
        /*0440*/ 	.word	0xffffffff


	//----- nvinfo : EIATTR_COOP_GROUP_INSTR_OFFSETS
	.align		4
.L_334:
        /*0444*/ 	.byte	0x04, 0x28
        /*0446*/ 	.short	(.L_336 - .L_335)


	//   ....[0]....
.L_335:
        /*0448*/ 	.word	0x00000060


	//   ....[1]....
        /*044c*/ 	.word	0x00000f00


	//   ....[2]....
        /*0450*/ 	.word	0x00000f40


	//   ....[3]....
        /*0454*/ 	.word	0x000011a0


	//   ....[4]....
        /*0458*/ 	.word	0x000011d0


	//   ....[5]....
        /*045c*/ 	.word	0x000012b0


	//   ....[6]....
        /*0460*/ 	.word	0x000012e0


	//   ....[7]....
        /*0464*/ 	.word	0x000013c0


	//   ....[8]....
        /*0468*/ 	.word	0x000013f0


	//   ....[9]....
        /*046c*/ 	.word	0x000014d0


	//   ....[10]....
        /*0470*/ 	.word	0x00001500


	//   ....[11]....
        /*0474*/ 	.word	0x000015e0


	//   ....[12]....
        /*0478*/ 	.word	0x00001610


	//   ....[13]....
        /*047c*/ 	.word	0x000016f0


	//   ....[14]....
        /*0480*/ 	.word	0x00001720


	//   ....[15]....
        /*0484*/ 	.word	0x000017f0


	//   ....[16]....
        /*0488*/ 	.word	0x00001830


	//   ....[17]....
        /*048c*/ 	.word	0x000040a0


	//   ....[18]....
        /*0490*/ 	.word	0x000041b0


	//   ....[19]....
        /*0494*/ 	.word	0x000043c0


	//   ....[20]....
        /*0498*/ 	.word	0x000043e0


	//   ....[21]....
        /*049c*/ 	.word	0x000045a0


	//   ....[22]....
        /*04a0*/ 	.word	0x000047d0


	//   ....[23]....
        /*04a4*/ 	.word	0x00004810


	//   ....[24]....
        /*04a8*/ 	.word	0x00004a10


	//   ....[25]....
        /*04ac*/ 	.word	0x00008980


	//   ....[26]....
        /*04b0*/ 	.word	0x00008a50


	//   ....[27]....
        /*04b4*/ 	.word	0x00008c70


	//   ....[28]....
        /*04b8*/ 	.word	0x00008d30


	//   ....[29]....
        /*04bc*/ 	.word	0x00008e00


	//   ....[30]....
        /*04c0*/ 	.word	0x00008e30


	//   ....[31]....
        /*04c4*/ 	.word	0x00008fa0


	//   ....[32]....
        /*04c8*/ 	.word	0x00009440


	//   ....[33]....
        /*04cc*/ 	.word	0x0000bda0


	//   ....[34]....
        /*04d0*/ 	.word	0x0000bdb0


	//   ....[35]....
        /*04d4*/ 	.word	0x0000bdc0


	//   ....[36]....
        /*04d8*/ 	.word	0x0000bdd0


	//   ....[37]....
        /*04dc*/ 	.word	0x0000be00


	//   ....[38]....
        /*04e0*/ 	.word	0x0000be20


	//   ....[39]....
        /*04e4*/ 	.word	0x0000be40


	//   ....[40]....
        /*04e8*/ 	.word	0x0000be50


	//   ....[41]....
        /*04ec*/ 	.word	0x0000ced0


	//   ....[42]....
        /*04f0*/ 	.word	0x0000cf00


	//   ....[43]....
        /*04f4*/ 	.word	0x0000cf30


	//   ....[44]....
        /*04f8*/ 	.word	0x0000cf60


	//   ....[45]....
        /*04fc*/ 	.word	0x0000cfa0


	//   ....[46]....
        /*0500*/ 	.word	0x0000cfd0


	//   ....[47]....
        /*0504*/ 	.word	0x0000cff0


	//   ....[48]....
        /*0508*/ 	.word	0x0000d000


	//   ....[49]....
        /*050c*/ 	.word	0x0000d020


	//   ....[50]....
        /*0510*/ 	.word	0x0000d030


	//   ....[51]....
        /*0514*/ 	.word	0x0000d6e0


	//   ....[52]....
        /*0518*/ 	.word	0x0000d700


	//   ....[53]....
        /*051c*/ 	.word	0x0000dd00


	//   ....[54]....
        /*0520*/ 	.word	0x0000dd20


	//   ....[55]....
        /*0524*/ 	.word	0x0000e320


	//   ....[56]....
        /*0528*/ 	.word	0x0000e330


	//----- nvinfo : EIATTR_EXIT_INSTR_OFFSETS
	.align		4
.L_336:
        /*052c*/ 	.byte	0x04, 0x1c
        /*052e*/ 	.short	(.L_338 - .L_337)


	//   ....[0]....
.L_337:
        /*0530*/ 	.word	0x000001c0


	//   ....[1]....
        /*0534*/ 	.word	0x0000e340


	//   ....[2]....
        /*0538*/ 	.word	0x0000e8e0


	//   ....[3]....
        /*053c*/ 	.word	0x0000e930


	//   ....[4]....
        /*0540*/ 	.word	0x0000e960


	//   ....[5]....
        /*0544*/ 	.word	0x0000e9c0


	//   ....[6]....
        /*0548*/ 	.word	0x0000ec50


	//----- nvinfo : EIATTR_CTAIDZ_USED
	.align		4
.L_338:
        /*054c*/ 	.byte	0x01, 0x04
	.zero		2


	//----- nvinfo : EIATTR_MAX_THREADS
	.align		4
        /*0550*/ 	.byte	0x04, 0x05
        /*0552*/ 	.short	(.L_340 - .L_339)
.L_339:
        /*0554*/ 	.word	0x00000080
        /*0558*/ 	.word	0x00000001
        /*055c*/ 	.word	0x00000001


	//----- nvinfo : EIATTR_CRS_STACK_SIZE
	.align		4
.L_340:
        /*0560*/ 	.byte	0x04, 0x1e
        /*0562*/ 	.short	(.L_342 - .L_341)
.L_341:
        /*0564*/ 	.word	0x00000000
.L_342:


//--------------------- .nv.info._ZN7cutlass13device_kernelIN5flash19enable_sm80_to_sm89INS1_16FlashAttnFwdSm80INS1_25CollectiveMainloopFwdSm80ILi8ELi1ELb1EN4cute5tupleIJNS5_1CILi128EEENS7_ILi112EEES8_EEELi128ENS_10bfloat16_tEfNS_4arch4Sm80ELb0ELb0ELb1ELb1ELb0ELb0ELb1ELb1EEENS1_21CollectiveEpilogueFwdINS6_IJS8_S8_S9_EEENS6_IJNS7_ILi1EEESH_SH_EEESB_SD_Li256ELb1ELb1ELb1ELb0EEENS1_36VarlenDynamicPersistentTileSchedulerILi128ELi112ELi256ELi256ELb1ELb1ELb0ELb0ELb1ELb1EEEEEEEEEvNT_6ParamsE --------------------------
	.section	.nv.info._ZN7cutlass13device_kernelIN5flash19enable_sm80_to_sm89INS1_16FlashAttnFwdSm80INS1_25CollectiveMainloopFwdSm80ILi8ELi1ELb1EN4cute5tupleIJNS5_1CILi128EEENS7_ILi112EEES8_EEELi128ENS_10bfloat16_tEfNS_4arch4Sm80ELb0ELb0ELb1ELb1ELb0ELb0ELb1ELb1EEENS1_21CollectiveEpilogueFwdINS6_IJS8_S8_S9_EEENS6_IJNS7_ILi1EEESH_SH_EEESB_SD_Li256ELb1ELb1ELb1ELb0EEENS1_36VarlenDynamicPersistentTileSchedulerILi128ELi112ELi256ELi256ELb1ELb1ELb0ELb0ELb1ELb1EEEEEEEEEvNT_6ParamsE,"",@"SHT_CUDA_INFO"
	.sectionflags	@""
	.align	4


	//----- nvinfo : EIATTR_CUDA_API_VERSION
	.align		4
        /*0000*/ 	.byte	0x04, 0x37
        /*0002*/ 	.short	(.L_344 - .L_343)
.L_343:
        /*0004*/ 	.word	0x00000082


	//----- nvinfo : EIATTR_SW2861232_WAR
	.align		4
.L_344:
        /*0008*/ 	.byte	0x01, 0x35
	.zero		2


	//----- nvinfo : EIATTR_PARAM_CBANK
	.align		4
        /*000c*/ 	.byte	0x04, 0x0a
        /*000e*/ 	.short	(.L_346 - .L_345)
	.align		4
.L_345:
        /*0010*/ 	.word	index@(.nv.constant0._ZN7cutlass13device_kernelIN5flash19enable_sm80_to_sm89INS1_16FlashAttnFwdSm80INS1_25CollectiveMainloopFwdSm80ILi8ELi1ELb1EN4cute5tupleIJNS5_1CILi128EEENS7_ILi112EEES8_EEELi128ENS_10bfloat16_tEfNS_4arch4Sm80ELb0ELb0ELb1ELb1ELb0ELb0ELb1ELb1EEENS1_21CollectiveEpilogueFwdINS6_IJS8_S8_S9_EEENS6_IJNS7_ILi1EEESH_SH_EEESB_SD_Li256ELb1ELb1ELb1ELb0EEENS1_36VarlenDynamicPersistentTileSchedulerILi128ELi112ELi256ELi256ELb1ELb1ELb0ELb0ELb1ELb1EEEEEEEEEvNT_6ParamsE)
        /*0014*/ 	.short	0x0160
        /*0016*/ 	.short	0x0438


	//----- nvinfo : EIATTR_CBANK_PARAM_SIZE
	.align		4
.L_346:
        /*0018*/ 	.byte	0x03, 0x19
        /*001a*/ 	.short	0x0438


	//----- nvinfo : EIATTR_KPARAM_INFO
	.align		4
        /*001c*/ 	.byte	0x04, 0x17
        /*001e*/ 	.short	(.L_348 - .L_347)
.L_347:
        /*0020*/ 	.word	0x00000000
        /*0024*/ 	.short	0x0000
        /*0026*/ 	.short	0x0000
        /*0028*/ 	.byte	0x00, 0xf0, 0xe1, 0x10


	//----- nvinfo : EIATTR_MAXREG_COUNT
	.align		4
.L_348:
        /*002c*/ 	.byte	0x03, 0x1b
        /*002e*/ 	.short	0x00ff


	//----- nvinfo : EIATTR_NUM_BARRIERS
	.align		4
        /*0030*/ 	.byte	0x02, 0x4c
        /*0032*/ 	.byte	0x06
	.zero		1


	//----- nvinfo : EIATTR_ANNOTATIONS
	.align		4
        /*0034*/ 	.byte	0x04, 0x55
        /*0036*/ 	.short	(.L_350 - .L_349)


	//   ....[0]....
.L_349:
        /* <DEDUP_REMOVED lines=66> */


	//----- nvinfo : EIATTR_MERCURY_ISA_VERSION
	.align		4
.L_350:
        /*0448*/ 	.byte	0x03, 0x5f
        /*044a*/ 	.short	0x0000


	//----- nvinfo : EIATTR_INT_WARP_WIDE_INSTR_OFFSETS
	.align		4
        /*044c*/ 	.byte	0x04, 0x31
        /*044e*/ 	.short	(.L_352 - .L_351)


	//   ....[0]....
.L_351:
        /*0450*/ 	.word	0x0000a3e0


	//   ....[1]....
        /*0454*/ 	.word	0x0000a460


	//----- nvinfo : EIATTR_COOP_GROUP_MASK_REGIDS
	.align		4
.L_352:
        /*0458*/ 	.byte	0x04, 0x29
        /*045a*/ 	.short	(.L_354 - .L_353)


	//   ....[0]....
.L_353:
        /*045c*/ 	.word	0xffffffff


	//   ....[1]....
        /*0460*/ 	.word	0xffffffff


	//   ....[2]....
        /*0464*/ 	.word	0xffffffff


	//   ....[3]....
        /*0468*/ 	.word	0xffffffff


	//   ....[4]....
        /*046c*/ 	.word	0xffffffff


	//   ....[5]....
        /*0470*/ 	.word	0xffffffff


	//   ....[6]....
        /*0474*/ 	.word	0xffffffff


	//   ....[7]....
        /*0478*/ 	.word	0xffffffff


	//   ....[8]....
        /*047c*/ 	.word	0xffffffff


	//   ....[9]....
        /*0480*/ 	.word	0xffffffff


	//   ....[10]....
        /*0484*/ 	.word	0xffffffff


	//   ....[11]....
        /*0488*/ 	.word	0xffffffff


	//   ....[12]....
        /*048c*/ 	.word	0xffffffff


	//   ....[13]....
        /*0490*/ 	.word	0xffffffff


	//   ....[14]....
        /*0494*/ 	.word	0xffffffff


	//   ....[15]....
        /*0498*/ 	.word	0xffffffff


	//   ....[16]....
        /*049c*/ 	.word	0xffffffff


	//   ....[17]....
        /*04a0*/ 	.word	0xffffffff


	//   ....[18]....
        /*04a4*/ 	.word	0xffffffff


	//   ....[19]....
        /*04a8*/ 	.word	0xffffffff


	//   ....[20]....
        /*04ac*/ 	.word	0xffffffff


	//   ....[21]....
        /*04b0*/ 	.word	0xffffffff


	//   ....[22]....
        /*04b4*/ 	.word	0xffffffff


	//   ....[23]....
        /*04b8*/ 	.word	0xffffffff


	//   ....[24]....
        /*04bc*/ 	.word	0xffffffff


	//   ....[25]....
        /*04c0*/ 	.word	0xffffffff


	//   ....[26]....
        /*04c4*/ 	.word	0xffffffff


	//   ....[27]....
        /*04c8*/ 	.word	0xffffffff


	//   ....[28]....
        /*04cc*/ 	.word	0xffffffff


	//   ....[29]....
        /*04d0*/ 	.word	0xffffffff


	//   ....[30]....
        /*04d4*/ 	.word	0xffffffff


	//   ....[31]....
        /*04d8*/ 	.word	0xffffffff


	//   ....[32]....
        /*04dc*/ 	.word	0xffffffff


	//   ....[33]....
        /*04e0*/ 	.word	0xffffffff


	//   ....[34]....
        /*04e4*/ 	.word	0xffffffff


	//   ....[35]....
        /*04e8*/ 	.word	0xffffffff


	//   ....[36]....
        /*04ec*/ 	.word	0xffffffff


	//   ....[37]....
        /*04f0*/ 	.word	0xffffffff


	//   ....[38]....
        /*04f4*/ 	.word	0xffffffff


	//   ....[39]....
        /*04f8*/ 	.word	0xffffffff


	//   ....[40]....
        /*04fc*/ 	.word	0xffffffff


	//   ....[41]....
        /*0500*/ 	.word	0xffffffff


	//   ....[42]....
        /*0504*/ 	.word	0xffffffff


	//   ....[43]....
        /*0508*/ 	.word	0xffffffff


	//   ....[44]....
        /*050c*/ 	.word	0xffffffff


	//   ....[45]....
        /*0510*/ 	.word	0xffffffff


	//   ....[46]....
        /*0514*/ 	.word	0xffffffff


	//   ....[47]....
        /*0518*/ 	.word	0xffffffff


	//   ....[48]....
        /*051c*/ 	.word	0xffffffff


	//   ....[49]....
        /*0520*/ 	.word	0xffffffff


	//   ....[50]....
        /*0524*/ 	.word	0xffffffff


	//   ....[51]....
        /*0528*/ 	.word	0xffffffff


	//   ....[52]....
        /*052c*/ 	.word	0xffffffff


	//   ....[53]....
        /*0530*/ 	.word	0xffffffff


	//   ....[54]....
        /*0534*/ 	.word	0xffffffff


	//   ....[55]....
        /*0538*/ 	.word	0xffffffff


	//   ....[56]....
        /*053c*/ 	.word	0xffffffff


	//   ....[57]....
        /*0540*/ 	.word	0xffffffff


	//   ....[58]....
        /*0544*/ 	.word	0xffffffff


	//   ....[59]....
        /*0548*/ 	.word	0xffffffff


	//   ....[60]....
        /*054c*/ 	.word	0xffffffff


	//   ....[61]....
        /*0550*/ 	.word	0xffffffff


	//   ....[62]....
        /*0554*/ 	.word	0xffffffff


	//   ....[63]....
        /*0558*/ 	.word	0xffffffff


	//   ....[64]....
        /*055c*/ 	.word	0xffffffff


	//   ....[65]....
        /*0560*/ 	.word	0xffffffff


	//   ....[66]....
        /*0564*/ 	.word	0xffffffff


	//   ....[67]....
        /*0568*/ 	.word	0xffffffff


	//   ....[68]....
        /*056c*/ 	.word	0xffffffff


	//   ....[69]....
        /*0570*/ 	.word	0xffffffff


	//   ....[70]....
        /*0574*/ 	.word	0xffffffff


	//   ....[71]....
        /*0578*/ 	.word	0xffffffff


	//   ....[72]....
        /*057c*/ 	.word	0xffffffff


	//   ....[73]....
        /*0580*/ 	.word	0xffffffff


	//   ....[74]....
        /*0584*/ 	.word	0xffffffff


	//   ....[75]....
        /*0588*/ 	.word	0xffffffff


	//   ....[76]....
        /*058c*/ 	.word	0xffffffff


	//   ....[77]....
        /*0590*/ 	.word	0xffffffff


	//   ....[78]....
        /*0594*/ 	.word	0xffffffff


	//   ....[79]....
        /*0598*/ 	.word	0xffffffff


	//   ....[80]....
        /*059c*/ 	.word	0xffffffff


	//   ....[81]....
        /*05a0*/ 	.word	0xffffffff


	//   ....[82]....
        /*05a4*/ 	.word	0xffffffff


	//   ....[83]....
        /*05a8*/ 	.word	0xffffffff


	//   ....[84]....
        /*05ac*/ 	.word	0xffffffff


	//   ....[85]....
        /*05b0*/ 	.word	0xffffffff


	//   ....[86]....
        /*05b4*/ 	.word	0xffffffff


	//   ....[87]....
        /*05b8*/ 	.word	0xffffffff


	//   ....[88]....
        /*05bc*/ 	.word	0xffffffff


	//   ....[89]....
        /*05c0*/ 	.word	0xffffffff


	//   ....[90]....
        /*05c4*/ 	.word	0xffffffff


	//   ....[91]....
        /*05c8*/ 	.word	0xffffffff


	//   ....[92]....
        /*05cc*/ 	.word	0xffffffff


	//   ....[93]....
        /*05d0*/ 	.word	0xffffffff


	//   ....[94]....
        /*05d4*/ 	.word	0xffffffff


	//   ....[95]....
        /*05d8*/ 	.word	0xffffffff


	//   ....[96]....
        /*05dc*/ 	.word	0xffffffff


	//   ....[97]....
        /*05e0*/ 	.word	0xffffffff


	//   ....[98]....
        /*05e4*/ 	.word	0xffffffff


	//   ....[99]....
        /*05e8*/ 	.word	0xffffffff


	//   ....[100]....
        /*05ec*/ 	.word	0xffffffff


	//   ....[101]....
        /*05f0*/ 	.word	0xffffffff


	//   ....[102]....
        /*05f4*/ 	.word	0xffffffff


	//   ....[103]....
        /*05f8*/ 	.word	0xffffffff


	//   ....[104]....
        /*05fc*/ 	.word	0xffffffff


	//   ....[105]....
        /*0600*/ 	.word	0xffffffff


	//   ....[106]....
        /*0604*/ 	.word	0xffffffff


	//   ....[107]....
        /*0608*/ 	.word	0xffffffff


	//   ....[108]....
        /*060c*/ 	.word	0xffffffff


	//   ....[109]....
        /*0610*/ 	.word	0xffffffff


	//   ....[110]....
        /*0614*/ 	.word	0xffffffff


	//   ....[111]....
        /*0618*/ 	.word	0xffffffff


	//   ....[112]....
        /*061c*/ 	.word	0xffffffff


	//   ....[113]....
        /*0620*/ 	.word	0xffffffff


	//   ....[114]....
        /*0624*/ 	.word	0xffffffff


	//   ....[115]....
        /*0628*/ 	.word	0xffffffff


	//   ....[116]....
        /*062c*/ 	.word	0xffffffff


	//   ....[117]....
        /*0630*/ 	.word	0xffffffff


	//   ....[118]....
        /*0634*/ 	.word	0xffffffff


	//   ....[119]....
        /*0638*/ 	.word	0xffffffff


	//   ....[120]....
        /*063c*/ 	.word	0xffffffff


	//   ....[121]....
        /*0640*/ 	.word	0xffffffff


	//   ....[122]....
        /*0644*/ 	.word	0xffffffff


	//   ....[123]....
        /*0648*/ 	.word	0xffffffff


	//   ....[124]....
        /*064c*/ 	.word	0xffffffff


	//   ....[125]....
        /*0650*/ 	.word	0xffffffff


	//   ....[126]....
        /*0654*/ 	.word	0xffffffff


	//   ....[127]....
        /*0658*/ 	.word	0xffffffff


	//   ....[128]....
        /*065c*/ 	.word	0xffffffff


	//   ....[129]....
        /*0660*/ 	.word	0xffffffff


	//   ....[130]....
        /*0664*/ 	.word	0xffffffff


	//----- nvinfo : EIATTR_COOP_GROUP_INSTR_OFFSETS
	.align		4
.L_354:
        /*0668*/ 	.byte	0x04, 0x28
        /*066a*/ 	.short	(.L_356 - .L_355)


	//   ....[0]....
.L_355:
        /*066c*/ 	.word	0x00000050


	//   ....[1]....
        /*0670*/ 	.word	0x00000200


	//   ....[2]....
        /*0674*/ 	.word	0x00000230


	//   ....[3]....
        /*0678*/ 	.word	0x00000260


	//   ....[4]....
        /*067c*/ 	.word	0x00000290


	//   ....[5]....
        /*0680*/ 	.word	0x000002c0


	//   ....[6]....
        /*0684*/ 	.word	0x000002f0


	//   ....[7]....
        /*0688*/ 	.word	0x00000460


	//   ....[8]....
        /*068c*/ 	.word	0x000004a0


	//   ....[9]....
        /*0690*/ 	.word	0x000004d0


	//   ....[10]....
        /*0694*/ 	.word	0x00000500


	//   ....[11]....
        /*0698*/ 	.word	0x00000530


	//   ....[12]....
        /*069c*/ 	.word	0x00000560


	//   ....[13]....
        /*06a0*/ 	.word	0x000005f0


	//   ....[14]....
        /*06a4*/ 	.word	0x00000620


	//   ....[15]....
        /*06a8*/ 	.word	0x00000630


	//   ....[16]....
        /*06ac*/ 	.word	0x000006a0


	//   ....[17]....
        /*06b0*/ 	.word	0x00002070


	//   ....[18]....
        /*06b4*/ 	.word	0x00002090


	//   ....[19]....
        /*06b8*/ 	.word	0x000020b0


	//   ....[20]....
        /*06bc*/ 	.word	0x000020e0


	//   ....[21]....
        /*06c0*/ 	.word	0x00002100


	//   ....[22]....
        /*06c4*/ 	.word	0x00002110


	//   ....[23]....
        /*06c8*/ 	.word	0x00002140


	//   ....[24]....
        /*06cc*/ 	.word	0x00002180


	//   ....[25]....
        /*06d0*/ 	.word	0x00004a60


	//   ....[26]....
        /*06d4*/ 	.word	0x00004b00


	//   ....[27]....
        /*06d8*/ 	.word	0x00004b20


	//   ....[28]....
        /*06dc*/ 	.word	0x00004b40


	//   ....[29]....
        /*06e0*/ 	.word	0x00008160


	//   ....[30]....
        /*06e4*/ 	.word	0x00008180


	//   ....[31]....
        /*06e8*/ 	.word	0x000081b0


	//   ....[32]....
        /*06ec*/ 	.word	0x000081c0


	//   ....[33]....
        /*06f0*/ 	.word	0x00009dc0


	//   ....[34]....
        /*06f4*/ 	.word	0x00009dd0


	//   ....[35]....
        /*06f8*/ 	.word	0x00009e00


	//   ....[36]....
        /*06fc*/ 	.word	0x00009e10


	//   ....[37]....
        /*0700*/ 	.word	0x0000aee0


	//   ....[38]....
        /*0704*/ 	.word	0x0000aef0


	//   ....[39]....
        /*0708*/ 	.word	0x0000af10


	//   ....[40]....
        /*070c*/ 	.word	0x0000af20


	//   ....[41]....
        /*0710*/ 	.word	0x0000b2e0


	//   ....[42]....
        /*0714*/ 	.word	0x0000b300


	//   ....[43]....
        /*0718*/ 	.word	0x0000b400


	//   ....[44]....
        /*071c*/ 	.word	0x0000b410


	//   ....[45]....
        /*0720*/ 	.word	0x0000b520


	//   ....[46]....
        /*0724*/ 	.word	0x0000b540


	//   ....[47]....
        /*0728*/ 	.word	0x0000b650


	//   ....[48]....
        /*072c*/ 	.word	0x0000b660


	//   ....[49]....
        /*0730*/ 	.word	0x0000b970


	//   ....[50]....
        /*0734*/ 	.word	0x0000b990


	//   ....[51]....
        /*0738*/ 	.word	0x0000bfe0


	//   ....[52]....
        /*073c*/ 	.word	0x0000bff0


	//   ....[53]....
        /*0740*/ 	.word	0x0000cc20


	//   ....[54]....
        /*0744*/ 	.word	0x0000cc40


	//   ....[55]....
        /*0748*/ 	.word	0x0000cd50


	//   ....[56]....
        /*074c*/ 	.word	0x0000cd60


	//   ....[57]....
        /*0750*/ 	.word	0x0000ce70


	//   ....[58]....
        /*0754*/ 	.word	0x0000ce90


	//   ....[59]....
        /*0758*/ 	.word	0x0000cfa0


	//   ....[60]....
        /*075c*/ 	.word	0x0000cfb0


	//   ....[61]....
        /*0760*/ 	.word	0x0000d180


	//   ....[62]....
        /*0764*/ 	.word	0x0000d1a0


	//   ....[63]....
        /*0768*/ 	.word	0x0000d2d0


	//   ....[64]....
        /*076c*/ 	.word	0x0000d310


	//   ....[65]....
        /*0770*/ 	.word	0x0000d340


	//   ....[66]....
        /*0774*/ 	.word	0x0000d370


	//   ....[67]....
        /*0778*/ 	.word	0x0000d3a0


	//   ....[68]....
        /*077c*/ 	.word	0x0000d3d0


	//   ....[69]....
        /*0780*/ 	.word	0x0000d530


	//   ....[70]....
        /*0784*/ 	.word	0x0000d570


	//   ....[71]....
        /*0788*/ 	.word	0x0000d5a0


	//   ....[72]....
        /*078c*/ 	.word	0x0000d5d0


	//   ....[73]....
        /*0790*/ 	.word	0x0000d600


	//   ....[74]....
        /*0794*/ 	.word	0x0000d630


	//   ....[75]....
        /*0798*/ 	.word	0x0000d6c0


	//   ....[76]....
        /*079c*/ 	.word	0x0000d6f0


	//   ....[77]....
        /*07a0*/ 	.word	0x0000d700


	//   ....[78]....
        /*07a4*/ 	.word	0x0000d760


	//   ....[79]....
        /*07a8*/ 	.word	0x0000dd40


	//   ....[80]....
        /*07ac*/ 	.word	0x0000dda0


	//   ....[81]....
        /*07b0*/ 	.word	0x0000ddf0


	//   ....[82]....
        /*07b4*/ 	.word	0x0000de40


	//   ....[83]....
        /*07b8*/ 	.word	0x0000de90


	//   ....[84]....
        /*07bc*/ 	.word	0x0000df00


	//   ....[85]....
        /*07c0*/ 	.word	0x0000df40


	//   ....[86]....
        /*07c4*/ 	.word	0x0000dfb0


	//   ....[87]....
        /*07c8*/ 	.word	0x0000e020


	//   ....[88]....
        /*07cc*/ 	.word	0x0000e080


	//   ....[89]....
        /*07d0*/ 	.word	0x0000e100


	//   ....[90]....
        /*07d4*/ 	.word	0x0000e160


	//   ....[91]....
        /*07d8*/ 	.word	0x0000e1b0


	//   ....[92]....
        /*07dc*/ 	.word	0x0000e210


	//   ....[93]....
        /*07e0*/ 	.word	0x0000e280


	//   ....[94]....
        /*07e4*/ 	.word	0x0000e2f0


	//   ....[95]....
        /*07e8*/ 	.word	0x0000e350


	//   ....[96]....
        /*07ec*/ 	.word	0x0000e3b0


	//   ....[97]....
        /*07f0*/ 	.word	0x0000e410


	//   ....[98]....
        /*07f4*/ 	.word	0x0000e480


	//   ....[99]....
        /*07f8*/ 	.word	0x0000e4e0


	//   ....[100]....
        /*07fc*/ 	.word	0x0000e540


	//   ....[101]....
        /*0800*/ 	.word	0x0000e5a0


	//   ....[102]....
        /*0804*/ 	.word	0x0000e610


	//   ....[103]....
        /*0808*/ 	.word	0x0000e670


	//   ....[104]....
        /*080c*/ 	.word	0x0000e6d0


	//   ....[105]....
        /*0810*/ 	.word	0x0000e730


	//   ....[106]....
        /*0814*/ 	.word	0x0000e7a0


	//   ....[107]....
        /*0818*/ 	.word	0x0000e800


	//   ....[108]....
        /*081c*/ 	.word	0x0000e860


	//   ....[109]....
        /*0820*/ 	.word	0x0000e8c0


	//   ....[110]....
        /*0824*/ 	.word	0x0000e930


	//   ....[111]....
        /*0828*/ 	.word	0x0000e990


	//   ....[112]....
        /*082c*/ 	.word	0x0000e9f0


	//   ....[113]....
        /*0830*/ 	.word	0x0000ea50


	//   ....[114]....
        /*0834*/ 	.word	0x0000eac0


	//   ....[115]....
        /*0838*/ 	.word	0x0000eb10


	//   ....[116]....
        /*083c*/ 	.word	0x0000eb50


	//   ....[117]....
        /*0840*/ 	.word	0x0000eba0


	//   ....[118]....
        /*0844*/ 	.word	0x0000ebf0


	//   ....[119]....
        /*0848*/ 	.word	0x0000ec40


	//   ....[120]....
        /*084c*/ 	.word	0x0000ecb0


	//   ....[121]....
        /*0850*/ 	.word	0x0000ecf0


	//   ....[122]....
        /*0854*/ 	.word	0x0000ed40


	//   ....[123]....
        /*0858*/ 	.word	0x0000ed90


	//   ....[124]....
        /*085c*/ 	.word	0x0000ede0


	//   ....[125]....
        /*0860*/ 	.word	0x0000ee30


	//   ....[126]....
        /*0864*/ 	.word	0x0000eea0


	//   ....[127]....
        /*0868*/ 	.word	0x0000eee0


	//   ....[128]....
        /*086c*/ 	.word	0x0000ef50


	//   ....[129]....
        /*0870*/ 	.word	0x0000efb0


	//   ....[130]....
        /*0874*/ 	.word	0x0000f010


	//----- nvinfo : EIATTR_EXIT_INSTR_OFFSETS
	.align		4
.L_356:
        /*0878*/ 	.byte	0x04, 0x1c
        /*087a*/ 	.short	(.L_358 - .L_357)


	//   ....[0]....
.L_357:
        /*087c*/ 	.word	0x00000c10


	//   ....[1]....
        /*0880*/ 	.word	0x0000dd00


	//----- nvinfo : EIATTR_MAX_THREADS
	.align		4
.L_358:
        /*0884*/ 	.byte	0x04, 0x05
        /*0886*/ 	.short	(.L_360 - .L_359)
.L_359:
        /*0888*/ 	.word	0x00000100
        /*088c*/ 	.word	0x00000001
        /*0890*/ 	.word	0x00000001


	//----- nvinfo : EIATTR_CRS_STACK_SIZE
	.align		4
.L_360:
        /*0894*/ 	.byte	0x04, 0x1e
        /*0896*/ 	.short	(.L_362 - .L_361)
.L_361:
        /*0898*/ 	.word	0x00000000
.L_362:


//--------------------- .nv.info._ZN7cutlass13device_kernelIN5flash19enable_sm80_to_sm89INS1_16FlashAttnFwdSm80INS1_25CollectiveMainloopFwdSm80ILi8ELi1ELb1EN4cute5tupleIJNS5_1CILi128EEENS7_ILi112EEES8_EEELi128ENS_10bfloat16_tEfNS_4arch4Sm80ELb0ELb0ELb1ELb1ELb0ELb1ELb1ELb1EEENS1_21CollectiveEpilogueFwdINS6_IJS8_S8_S9_EEENS6_IJNS7_ILi1EEESH_SH_EEESB_SD_Li256ELb1ELb1ELb1ELb0EEENS1_36VarlenDynamicPersistentTileSchedulerILi128ELi112ELi256ELi256ELb1ELb1ELb0ELb0ELb1ELb1EEEEEEEEEvNT_6ParamsE --------------------------
	.section	.nv.info._ZN7cutlass13device_kernelIN5flash19enable_sm80_to_sm89INS1_16FlashAttnFwdSm80INS1_25CollectiveMainloopFwdSm80ILi8ELi1ELb1EN4cute5tupleIJNS5_1CILi128EEENS7_ILi112EEES8_EEELi128ENS_10bfloat16_tEfNS_4arch4Sm80ELb0ELb0ELb1ELb1ELb0ELb1ELb1ELb1EEENS1_21CollectiveEpilogueFwdINS6_IJS8_S8_S9_EEENS6_IJNS7_ILi1EEESH_SH_EEESB_SD_Li256ELb1ELb1ELb1ELb0EEENS1_36VarlenDynamicPersistentTileSchedulerILi128ELi112ELi256ELi256ELb1ELb1ELb0ELb0ELb1ELb1EEEEEEEEEvNT_6ParamsE,"",@"SHT_CUDA_INFO"
	.sectionflags	@""
	.align	4


	//----- nvinfo : EIATTR_CUDA_API_VERSION
	.align		4
        /*0000*/ 	.byte	0x04, 0x37
        /*0002*/ 	.short	(.L_364 - .L_363)
.L_363:
        /*0004*/ 	.word	0x00000082


	//----- nvinfo : EIATTR_SW2861232_WAR
	.align		4
.L_364:
        /*0008*/ 	.byte	0x01, 0x35
	.zero		2


	//----- nvinfo : EIATTR_PARAM_CBANK
	.align		4
        /*000c*/ 	.byte	0x04, 0x0a
        /*000e*/ 	.short	(.L_366 - .L_365)
	.align		4
.L_365:
        /*0010*/ 	.word	index@(.nv.constant0._ZN7cutlass13device_kernelIN5flash19enable_sm80_to_sm89INS1_16FlashAttnFwdSm80INS1_25CollectiveMainloopFwdSm80ILi8ELi1ELb1EN4cute5tupleIJNS5_1CILi128EEENS7_ILi112EEES8_EEELi128ENS_10bfloat16_tEfNS_4arch4Sm80ELb0ELb0ELb1ELb1ELb0ELb1ELb1ELb1EEENS1_21CollectiveEpilogueFwdINS6_IJS8_S8_S9_EEENS6_IJNS7_ILi1EEESH_SH_EEESB_SD_Li256ELb1ELb1ELb1ELb0EEENS1_36VarlenDynamicPersistentTileSchedulerILi128ELi112ELi256ELi256ELb1ELb1ELb0ELb0ELb1ELb1EEEEEEEEEvNT_6ParamsE)
        /*0014*/ 	.short	0x0160
        /*0016*/ 	.short	0x0438


	//----- nvinfo : EIATTR_CBANK_PARAM_SIZE
	.align		4
.L_366:
        /*0018*/ 	.byte	0x03, 0x19
        /*001a*/ 	.short	0x0438


	//----- nvinfo : EIATTR_KPARAM_INFO
	.align		4
        /*001c*/ 	.byte	0x04, 0x17
        /*001e*/ 	.short	(.L_368 - .L_367)
.L_367:
        /*0020*/ 	.word	0x00000000
        /*0024*/ 	.short	0x0000
        /*0026*/ 	.short	0x0000
        /*0028*/ 	.byte	0x00, 0xf0, 0xe1, 0x10


	//----- nvinfo : EIATTR_MAXREG_COUNT
	.align		4
.L_368:
        /*002c*/ 	.byte	0x03, 0x1b
        /*002e*/ 	.short	0x00ff


	//----- nvinfo : EIATTR_NUM_BARRIERS
	.align		4
        /*0030*/ 	.byte	0x02, 0x4c
        /*0032*/ 	.byte	0x06
	.zero		1


	//----- nvinfo : EIATTR_ANNOTATIONS
	.align		4
        /*0034*/ 	.byte	0x04, 0x55
        /*0036*/ 	.short	(.L_370 - .L_369)


	//   ....[0]....
.L_369:
        /* <DEDUP_REMOVED lines=51> */


	//----- nvinfo : EIATTR_MERCURY_ISA_VERSION
	.align		4
.L_370:
        /*0358*/ 	.byte	0x03, 0x5f
        /*035a*/ 	.short	0x0000


	//----- nvinfo : EIATTR_INT_WARP_WIDE_INSTR_OFFSETS
	.align		4
        /*035c*/ 	.byte	0x04, 0x31
        /*035e*/ 	.short	(.L_372 - .L_371)


	//   ....[0]....
.L_371:
        /*0360*/ 	.word	0x00014e00


	//   ....[1]....
        /*0364*/ 	.word	0x00014e80


	//----- nvinfo : EIATTR_COOP_GROUP_MASK_REGIDS
	.align		4
.L_372:
        /*0368*/ 	.byte	0x04, 0x29
        /*036a*/ 	.short	(.L_374 - .L_373)


	//   ....[0]....
.L_373:
        /*036c*/ 	.word	0xffffffff


	//   ....[1]....
        /*0370*/ 	.word	0xffffffff


	//   ....[2]....
        /*0374*/ 	.word	0xffffffff


	//   ....[3]....
        /*0378*/ 	.word	0xffffffff


	//   ....[4]....
        /*037c*/ 	.word	0xffffffff


	//   ....[5]....
        /*0380*/ 	.word	0xffffffff


	//   ....[6]....
        /*0384*/ 	.word	0xffffffff


	//   ....[7]....
        /*0388*/ 	.word	0xffffffff


	//   ....[8]....
        /*038c*/ 	.word	0xffffffff


	//   ....[9]....
        /*0390*/ 	.word	0xffffffff


	//   ....[10]....
        /*0394*/ 	.word	0xffffffff


	//   ....[11]....
        /*0398*/ 	.word	0xffffffff


	//   ....[12]....
        /*039c*/ 	.word	0xffffffff


	//   ....[13]....
        /*03a0*/ 	.word	0xffffffff


	//   ....[14]....
        /*03a4*/ 	.word	0xffffffff


	//   ....[15]....
        /*03a8*/ 	.word	0xffffffff


	//   ....[16]....
        /*03ac*/ 	.word	0xffffffff


	//   ....[17]....
        /*03b0*/ 	.word	0xffffffff


	//   ....[18]....
        /*03b4*/ 	.word	0xffffffff


	//   ....[19]....
        /*03b8*/ 	.word	0xffffffff


	//   ....[20]....
        /*03bc*/ 	.word	0xffffffff


	//   ....[21]....
        /*03c0*/ 	.word	0xffffffff


	//   ....[22]....
        /*03c4*/ 	.word	0xffffffff


	//   ....[23]....
        /*03c8*/ 	.word	0xffffffff


	//   ....[24]....
        /*03cc*/ 	.word	0xffffffff


	//   ....[25]....
        /*03d0*/ 	.word	0xffffffff


	//   ....[26]....
        /*03d4*/ 	.word	0xffffffff


	//   ....[27]....
        /*03d8*/ 	.word	0xffffffff


	//   ....[28]....
        /*03dc*/ 	.word	0xffffffff


	//   ....[29]....
        /*03e0*/ 	.word	0xffffffff


	//   ....[30]....
        /*03e4*/ 	.word	0xffffffff


	//   ....[31]....
        /*03e8*/ 	.word	0xffffffff


	//   ....[32]....
        /*03ec*/ 	.word	0xffffffff


	//   ....[33]....
        /*03f0*/ 	.word	0xffffffff


	//   ....[34]....
        /*03f4*/ 	.word	0xffffffff


	//   ....[35]....
        /*03f8*/ 	.word	0xffffffff


	//   ....[36]....
        /*03fc*/ 	.word	0xffffffff


	//   ....[37]....
        /*0400*/ 	.word	0xffffffff


	//   ....[38]....
        /*0404*/ 	.word	0xffffffff


	//   ....[39]....
        /*0408*/ 	.word	0xffffffff


	//   ....[40]....
        /*040c*/ 	.word	0xffffffff


	//   ....[41]....
        /*0410*/ 	.word	0xffffffff


	//   ....[42]....
        /*0414*/ 	.word	0xffffffff


	//   ....[43]....
        /*0418*/ 	.word	0xffffffff


	//   ....[44]....
        /*041c*/ 	.word	0xffffffff


	//   ....[45]....
        /*0420*/ 	.word	0xffffffff


	//   ....[46]....
        /*0424*/ 	.word	0xffffffff


	//   ....[47]....
        /*0428*/ 	.word	0xffffffff


	//   ....[48]....
        /*042c*/ 	.word	0xffffffff


	//   ....[49]....
        /*0430*/ 	.word	0xffffffff


	//   ....[50]....
        /*0434*/ 	.word	0xffffffff


	//   ....[51]....
        /*0438*/ 	.word	0xffffffff


	//   ....[52]....
        /*043c*/ 	.word	0xffffffff


	//   ....[53]....
        /*0440*/ 	.word	0xffffffff


	//   ....[54]....
        /*0444*/ 	.word	0xffffffff


	//   ....[55]....
        /*0448*/ 	.word	0xffffffff


	//   ....[56]....
        /*044c*/ 	.word	0xffffffff


	//   ....[57]....
        /*0450*/ 	.word	0xffffffff


	//   ....[58]....
        /*0454*/ 	.word	0xffffffff


	//   ....[59]....
        /*0458*/ 	.word	0xffffffff


	//   ....[60]....
        /*045c*/ 	.word	0xffffffff


	//   ....[61]....
        /*0460*/ 	.word	0xffffffff


	//   ....[62]....
        /*0464*/ 	.word	0xffffffff


	//   ....[63]....
        /*0468*/ 	.word	0xffffffff


	//   ....[64]....
        /*046c*/ 	.word	0xffffffff


	//   ....[65]....
        /*0470*/ 	.word	0xffffffff


	//   ....[66]....
        /*0474*/ 	.word	0xffffffff


	//   ....[67]....
        /*0478*/ 	.word	0xffffffff


	//   ....[68]....
        /*047c*/ 	.word	0xffffffff


	//   ....[69]....
        /*0480*/ 	.word	0xffffffff


	//   ....[70]....
        /*0484*/ 	.word	0xffffffff


	//   ....[71]....
        /*0488*/ 	.word	0xffffffff


	//   ....[72]....
        /*048c*/ 	.word	0xffffffff


	//   ....[73]....
        /*0490*/ 	.word	0xffffffff


	//   ....[74]....
        /*0494*/ 	.word	0xffffffff


	//   ....[75]....
        /*0498*/ 	.word	0xffffffff


	//   ....[76]....
        /*049c*/ 	.word	0xffffffff


	//   ....[77]....
        /*04a0*/ 	.word	0xffffffff


	//   ....[78]....
        /*04a4*/ 	.word	0xffffffff


	//   ....[79]....
        /*04a8*/ 	.word	0xffffffff


	//   ....[80]....
        /*04ac*/ 	.word	0xffffffff


	//   ....[81]....
        /*04b0*/ 	.word	0xffffffff


	//   ....[82]....
        /*04b4*/ 	.word	0xffffffff


	//   ....[83]....
        /*04b8*/ 	.word	0xffffffff


	//   ....[84]....
        /*04bc*/ 	.word	0xffffffff


	//   ....[85]....
        /*04c0*/ 	.word	0xffffffff


	//   ....[86]....
        /*04c4*/ 	.word	0xffffffff


	//   ....[87]....
        /*04c8*/ 	.word	0xffffffff


	//   ....[88]....
        /*04cc*/ 	.word	0xffffffff


	//   ....[89]....
        /*04d0*/ 	.word	0xffffffff


	//   ....[90]....
        /*04d4*/ 	.word	0xffffffff


	//   ....[91]....
        /*04d8*/ 	.word	0xffffffff


	//   ....[92]....
        /*04dc*/ 	.word	0xffffffff


	//   ....[93]....
        /*04e0*/ 	.word	0xffffffff


	//   ....[94]....
        /*04e4*/ 	.word	0xffffffff


	//   ....[95]....
        /*04e8*/ 	.word	0xffffffff


	//   ....[96]....
        /*04ec*/ 	.word	0xffffffff


	//   ....[97]....
        /*04f0*/ 	.word	0xffffffff


	//   ....[98]....
        /*04f4*/ 	.word	0xffffffff


	//   ....[99]....
        /*04f8*/ 	.word	0xffffffff


	//   ....[100]....
        /*04fc*/ 	.word	0xffffffff


	//   ....[101]....
        /*0500*/ 	.word	0xffffffff


	//   ....[102]....
        /*0504*/ 	.word	0xffffffff


	//   ....[103]....
        /*0508*/ 	.word	0xffffffff


	//   ....[104]....
        /*050c*/ 	.word	0xffffffff


	//   ....[105]....
        /*0510*/ 	.word	0xffffffff


	//   ....[106]....
        /*0514*/ 	.word	0xffffffff


	//   ....[107]....
        /*0518*/ 	.word	0xffffffff


	//   ....[108]....
        /*051c*/ 	.word	0xffffffff


	//   ....[109]....
        /*0520*/ 	.word	0xffffffff


	//   ....[110]....
        /*0524*/ 	.word	0xffffffff


	//   ....[111]....
        /*0528*/ 	.word	0xffffffff


	//   ....[112]....
        /*052c*/ 	.word	0xffffffff


	//   ....[113]....
        /*0530*/ 	.word	0xffffffff


	//   ....[114]....
        /*0534*/ 	.word	0xffffffff


	//   ....[115]....
        /*0538*/ 	.word	0xffffffff


	//   ....[116]....
        /*053c*/ 	.word	0xffffffff


	//   ....[117]....
        /*0540*/ 	.word	0xffffffff


	//   ....[118]....
        /*0544*/ 	.word	0xffffffff


	//   ....[119]....
        /*0548*/ 	.word	0xffffffff


	//   ....[120]....
        /*054c*/ 	.word	0xffffffff


	//   ....[121]....
        /*0550*/ 	.word	0xffffffff


	//   ....[122]....
        /*0554*/ 	.word	0xffffffff


	//   ....[123]....
        /*0558*/ 	.word	0xffffffff


	//   ....[124]....
        /*055c*/ 	.word	0xffffffff


	//   ....[125]....
        /*0560*/ 	.word	0xffffffff


	//   ....[126]....
        /*0564*/ 	.word	0xffffffff


	//   ....[127]....
        /*0568*/ 	.word	0xffffffff


	//   ....[128]....
        /*056c*/ 	.word	0xffffffff


	//   ....[129]....
        /*0570*/ 	.word	0xffffffff


	//   ....[130]....
        /*0574*/ 	.word	0xffffffff


	//   ....[131]....
        /*0578*/ 	.word	0xffffffff


	//   ....[132]....
        /*057c*/ 	.word	0xffffffff


	//   ....[133]....
        /*0580*/ 	.word	0xffffffff


	//   ....[134]....
        /*0584*/ 	.word	0xffffffff


	//   ....[135]....
        /*0588*/ 	.word	0xffffffff


	//   ....[136]....
        /*058c*/ 	.word	0xffffffff


	//   ....[137]....
        /*0590*/ 	.word	0xffffffff


	//   ....[138]....
        /*0594*/ 	.word	0xffffffff


	//----- nvinfo : EIATTR_COOP_GROUP_INSTR_OFFSETS
	.align		4
.L_374:
        /*0598*/ 	.byte	0x04, 0x28
        /*059a*/ 	.short	(.L_376 - .L_375)


	//   ....[0]....
.L_375:
        /*059c*/ 	.word	0x00000050


	//   ....[1]....
        /*05a0*/ 	.word	0x00000210


	//   ....[2]....
        /*05a4*/ 	.word	0x00000240


	//   ....[3]....
        /*05a8*/ 	.word	0x00000270


	//   ....[4]....
        /*05ac*/ 	.word	0x000002a0


	//   ....[5]....
        /*05b0*/ 	.word	0x000002d0


	//   ....[6]....
        /*05b4*/ 	.word	0x00000300


	//   ....[7]....
        /*05b8*/ 	.word	0x00000470


	//   ....[8]....
        /*05bc*/ 	.word	0x000004b0


	//   ....[9]....
        /*05c0*/ 	.word	0x000004e0


	//   ....[10]....
        /*05c4*/ 	.word	0x00000510


	//   ....[11]....
        /*05c8*/ 	.word	0x00000540


	//   ....[12]....
        /*05cc*/ 	.word	0x00000570


	//   ....[13]....
        /*05d0*/ 	.word	0x00000600


	//   ....[14]....
        /*05d4*/ 	.word	0x00000630


	//   ....[15]....
        /*05d8*/ 	.word	0x00000650


	//   ....[16]....
        /*05dc*/ 	.word	0x000006b0


	//   ....[17]....
        /*05e0*/ 	.word	0x000095f0


	//   ....[18]....
        /*05e4*/ 	.word	0x00009610


	//   ....[19]....
        /*05e8*/ 	.word	0x00009620


	//   ....[20]....
        /*05ec*/ 	.word	0x00009640


	//   ....[21]....
        /*05f0*/ 	.word	0x00009690


	//   ....[22]....
        /*05f4*/ 	.word	0x000096c0


	//   ....[23]....
        /*05f8*/ 	.word	0x00009770


	//   ....[24]....
        /*05fc*/ 	.word	0x00009780


	//   ....[25]....
        /*0600*/ 	.word	0x00009cc0


	//   ....[26]....
        /*0604*/ 	.word	0x00009d00


	//   ....[27]....
        /*0608*/ 	.word	0x00009d20


	//   ....[28]....
        /*060c*/ 	.word	0x00009d30


	//   ....[29]....
        /*0610*/ 	.word	0x0000b5f0


	//   ....[30]....
        /*0614*/ 	.word	0x0000b630


	//   ....[31]....
        /*0618*/ 	.word	0x0000b650


	//   ....[32]....
        /*061c*/ 	.word	0x0000b660


	//   ....[33]....
        /*0620*/ 	.word	0x0000f520


	//   ....[34]....
        /*0624*/ 	.word	0x0000f5c0


	//   ....[35]....
        /*0628*/ 	.word	0x0000f5e0


	//   ....[36]....
        /*062c*/ 	.word	0x0000f600


	//   ....[37]....
        /*0630*/ 	.word	0x00012b90


	//   ....[38]....
        /*0634*/ 	.word	0x00012bb0


	//   ....[39]....
        /*0638*/ 	.word	0x00012be0


	//   ....[40]....
        /*063c*/ 	.word	0x00012bf0


	//   ....[41]....
        /*0640*/ 	.word	0x000147e0


	//   ....[42]....
        /*0644*/ 	.word	0x000147f0


	//   ....[43]....
        /*0648*/ 	.word	0x00014820


	//   ....[44]....
        /*064c*/ 	.word	0x00014830


	//   ....[45]....
        /*0650*/ 	.word	0x00015ac0


	//   ....[46]....
        /*0654*/ 	.word	0x00015ad0


	//   ....[47]....
        /*0658*/ 	.word	0x00015af0


	//   ....[48]....
        /*065c*/ 	.word	0x00015b10


	//   ....[49]....
        /*0660*/ 	.word	0x00015e40


	//   ....[50]....
        /*0664*/ 	.word	0x00015e60


	//   ....[51]....
        /*0668*/ 	.word	0x00015f40


	//   ....[52]....
        /*066c*/ 	.word	0x00015f50


	//   ....[53]....
        /*0670*/ 	.word	0x00016040


	//   ....[54]....
        /*0674*/ 	.word	0x00016060


	//   ....[55]....
        /*0678*/ 	.word	0x00016150


	//   ....[56]....
        /*067c*/ 	.word	0x00016160


	//   ....[57]....
        /*0680*/ 	.word	0x00016450


	//   ....[58]....
        /*0684*/ 	.word	0x00016470


	//   ....[59]....
        /*0688*/ 	.word	0x00016ae0


	//   ....[60]....
        /*068c*/ 	.word	0x00016af0


	//   ....[61]....
        /*0690*/ 	.word	0x00017700


	//   ....[62]....
        /*0694*/ 	.word	0x00017720


	//   ....[63]....
        /*0698*/ 	.word	0x00017810


	//   ....[64]....
        /*069c*/ 	.word	0x00017820


	//   ....[65]....
        /*06a0*/ 	.word	0x00017910


	//   ....[66]....
        /*06a4*/ 	.word	0x00017930


	//   ....[67]....
        /*06a8*/ 	.word	0x00017a20


	//   ....[68]....
        /*06ac*/ 	.word	0x00017a30


	//   ....[69]....
        /*06b0*/ 	.word	0x00017be0


	//   ....[70]....
        /*06b4*/ 	.word	0x00017c00


	//   ....[71]....
        /*06b8*/ 	.word	0x00017d30


	//   ....[72]....
        /*06bc*/ 	.word	0x00017d70


	//   ....[73]....
        /*06c0*/ 	.word	0x00017da0


	//   ....[74]....
        /*06c4*/ 	.word	0x00017dd0


	//   ....[75]....
        /*06c8*/ 	.word	0x00017e00


	//   ....[76]....
        /*06cc*/ 	.word	0x00017e30


	//   ....[77]....
        /*06d0*/ 	.word	0x00017f90


	//   ....[78]....
        /*06d4*/ 	.word	0x00017fd0


	//   ....[79]....
        /*06d8*/ 	.word	0x00018000


	//   ....[80]....
        /*06dc*/ 	.word	0x00018030


	//   ....[81]....
        /*06e0*/ 	.word	0x00018060


	//   ....[82]....
        /*06e4*/ 	.word	0x00018090


	//   ....[83]....
        /*06e8*/ 	.word	0x00018120


	//   ....[84]....
        /*06ec*/ 	.word	0x00018150


	//   ....[85]....
        /*06f0*/ 	.word	0x00018160


	//   ....[86]....
        /*06f4*/ 	.word	0x000181c0


	//   ....[87]....
        /*06f8*/ 	.word	0x000187a0


	//   ....[88]....
        /*06fc*/ 	.word	0x00018800


	//   ....[89]....
        /*0700*/ 	.word	0x00018850


	//   ....[90]....
        /*0704*/ 	.word	0x000188a0


	//   ....[91]....
        /*0708*/ 	.word	0x000188f0


	//   ....[92]....
        /*070c*/ 	.word	0x00018960


	//   ....[93]....
        /*0710*/ 	.word	0x000189a0


	//   ....[94]....
        /*0714*/ 	.word	0x00018a10


	//   ....[95]....
        /*0718*/ 	.word	0x00018a80


	//   ....[96]....
        /*071c*/ 	.word	0x00018ae0


	//   ....[97]....
        /*0720*/ 	.word	0x00018b60


	//   ....[98]....
        /*0724*/ 	.word	0x00018bc0


	//   ....[99]....
        /*0728*/ 	.word	0x00018c10


	//   ....[100]....
        /*072c*/ 	.word	0x00018c70


	//   ....[101]....
        /*0730*/ 	.word	0x00018ce0


	//   ....[102]....
        /*0734*/ 	.word	0x00018d50


	//   ....[103]....
        /*0738*/ 	.word	0x00018db0


	//   ....[104]....
        /*073c*/ 	.word	0x00018e10


	//   ....[105]....
        /*0740*/ 	.word	0x00018e70


	//   ....[106]....
        /*0744*/ 	.word	0x00018ee0


	//   ....[107]....
        /*0748*/ 	.word	0x00018f40


	//   ....[108]....
        /*074c*/ 	.word	0x00018fa0


	//   ....[109]....
        /*0750*/ 	.word	0x00019000


	//   ....[110]....
        /*0754*/ 	.word	0x00019070


	//   ....[111]....
        /*0758*/ 	.word	0x000190d0


	//   ....[112]....
        /*075c*/ 	.word	0x00019130


	//   ....[113]....
        /*0760*/ 	.word	0x00019190


	//   ....[114]....
        /*0764*/ 	.word	0x00019200


	//   ....[115]....
        /*0768*/ 	.word	0x00019260


	//   ....[116]....
        /*076c*/ 	.word	0x000192c0


	//   ....[117]....
        /*0770*/ 	.word	0x00019320


	//   ....[118]....
        /*0774*/ 	.word	0x00019390


	//   ....[119]....
        /*0778*/ 	.word	0x000193f0


	//   ....[120]....
        /*077c*/ 	.word	0x00019450


	//   ....[121]....
        /*0780*/ 	.word	0x000194b0


	//   ....[122]....
        /*0784*/ 	.word	0x00019520


	//   ....[123]....
        /*0788*/ 	.word	0x00019570


	//   ....[124]....
        /*078c*/ 	.word	0x000195b0


	//   ....[125]....
        /*0790*/ 	.word	0x00019600


	//   ....[126]....
        /*0794*/ 	.word	0x00019650


	//   ....[127]....
        /*0798*/ 	.word	0x000196a0


	//   ....[128]....
        /*079c*/ 	.word	0x00019710


	//   ....[129]....
        /*07a0*/ 	.word	0x00019750


	//   ....[130]....
        /*07a4*/ 	.word	0x000197a0


	//   ....[131]....
        /*07a8*/ 	.word	0x000197f0


	//   ....[132]....
        /*07ac*/ 	.word	0x00019840


	//   ....[133]....
        /*07b0*/ 	.word	0x00019890


	//   ....[134]....
        /*07b4*/ 	.word	0x00019900


	//   ....[135]....
        /*07b8*/ 	.word	0x00019940


	//   ....[136]....
        /*07bc*/ 	.word	0x000199b0


	//   ....[137]....
        /*07c0*/ 	.word	0x00019a10


	//   ....[138]....
        /*07c4*/ 	.word	0x00019a70


	//----- nvinfo : EIATTR_EXIT_INSTR_OFFSETS
	.align		4
.L_376:
        /*07c8*/ 	.byte	0x04, 0x1c
        /*07ca*/ 	.short	(.L_378 - .L_377)


	//   ....[0]....
.L_377:
        /*07cc*/ 	.word	0x00000c20


	//   ....[1]....
        /*07d0*/ 	.word	0x00018760


	//----- nvinfo : EIATTR_MAX_THREADS
	.align		4
.L_378:
        /*07d4*/ 	.byte	0x04, 0x05
        /*07d6*/ 	.short	(.L_380 - .L_379)
.L_379:
        /*07d8*/ 	.word	0x00000100
        /*07dc*/ 	.word	0x00000001
        /*07e0*/ 	.word	0x00000001


	//----- nvinfo : EIATTR_CRS_STACK_SIZE
	.align		4
.L_380:
        /*07e4*/ 	.byte	0x04, 0x1e
        /*07e6*/ 	.short	(.L_382 - .L_381)
.L_381:
        /*07e8*/ 	.word	0x00000000
.L_382:


//--------------------- .nv.info._ZN7cutlass13device_kernelIN5flash19enable_sm80_to_sm89INS1_16FlashAttnFwdSm80INS1_25CollectiveMainloopFwdSm80ILi4ELi1ELb0EN4cute5tupleIJNS5_1CILi128EEENS7_ILi48EEES8_EEELi128ENS_10bfloat16_tEfNS_4arch4Sm80ELb0ELb1ELb1ELb0ELb0ELb0ELb1ELb1EEENS1_21CollectiveEpilogueFwdINS6_IJS8_S8_S9_EEENS6_IJNS7_ILi1EEESH_SH_EEESB_SD_Li128ELb0ELb1ELb1ELb0EEENS1_19SingleTileSchedulerILb0ELb1ELb1ELi128EEEEEEEEEvNT_6ParamsE --------------------------
	.section	.nv.info._ZN7cutlass13device_kernelIN5flash19enable_sm80_to_sm89INS1_16FlashAttnFwdSm80INS1_25CollectiveMainloopFwdSm80ILi4ELi1ELb0EN4cute5tupleIJNS5_1CILi128EEENS7_ILi48EEES8_EEELi128ENS_10bfloat16_tEfNS_4arch4Sm80ELb0ELb1ELb1ELb0ELb0ELb0ELb1ELb1EEENS1_21CollectiveEpilogueFwdINS6_IJS8_S8_S9_EEENS6_IJNS7_ILi1EEESH_SH_EEESB_SD_Li128ELb0ELb1ELb1ELb0EEENS1_19SingleTileSchedulerILb0ELb1ELb1ELi128EEEEEEEEEvNT_6ParamsE,"",@"SHT_CUDA_INFO"
	.sectionflags	@""
	.align	4


	//----- nvinfo : EIATTR_CUDA_API_VERSION
	.align		4
        /*0000*/ 	.byte	0x04, 0x37
        /*0002*/ 	.short	(.L_384 - .L_383)
.L_383:
        /*0004*/ 	.word	0x00000082


	//----- nvinfo : EIATTR_SW2861232_WAR
	.align		4
.L_384:
        /*0008*/ 	.byte	0x01, 0x35
	.zero		2


	//----- nvinfo : EIATTR_PARAM_CBANK
	.align		4
        /*000c*/ 	.byte	0x04, 0x0a
        /*000e*/ 	.short	(.L_386 - .L_385)
	.align		4
.L_385:
        /*0010*/ 	.word	index@(.nv.constant0._ZN7cutlass13device_kernelIN5flash19enable_sm80_to_sm89INS1_16FlashAttnFwdSm80INS1_25CollectiveMainloopFwdSm80ILi4ELi1ELb0EN4cute5tupleIJNS5_1CILi128EEENS7_ILi48EEES8_EEELi128ENS_10bfloat16_tEfNS_4arch4Sm80ELb0ELb1ELb1ELb0ELb0ELb0ELb1ELb1EEENS1_21CollectiveEpilogueFwdINS6_IJS8_S8_S9_EEENS6_IJNS7_ILi1EEESH_SH_EEESB_SD_Li128ELb0ELb1ELb1ELb0EEENS1_19SingleTileSchedulerILb0ELb1ELb1ELi128EEEEEEEEEvNT_6ParamsE)
        /*0014*/ 	.short	0x0160
        /*0016*/ 	.short	0x0418


	//----- nvinfo : EIATTR_CBANK_PARAM_SIZE
	.align		4
.L_386:
        /*0018*/ 	.byte	0x03, 0x19
        /*001a*/ 	.short	0x0418


	//----- nvinfo : EIATTR_KPARAM_INFO
	.align		4
        /*001c*/ 	.byte	0x04, 0x17
        /*001e*/ 	.short	(.L_388 - .L_387)
.L_387:
        /*0020*/ 	.word	0x00000000
        /*0024*/ 	.short	0x0000
        /*0026*/ 	.short	0x0000
        /*0028*/ 	.byte	0x00, 0xf0, 0x61, 0x10


	//----- nvinfo : EIATTR_MAXREG_COUNT
	.align		4
.L_388:
        /*002c*/ 	.byte	0x03, 0x1b
        /*002e*/ 	.short	0x00ff


	//----- nvinfo : EIATTR_NUM_BARRIERS
	.align		4
        /*0030*/ 	.byte	0x02, 0x4c
        /*0032*/ 	.byte	0x02
	.zero		1


	//----- nvinfo : EIATTR_ANNOTATIONS
	.align		4
        /*0034*/ 	.byte	0x04, 0x55
        /*0036*/ 	.short	(.L_390 - .L_389)


	//   ....[0]....
.L_389:
        /* <DEDUP_REMOVED lines=44> */


	//----- nvinfo : EIATTR_MERCURY_ISA_VERSION
	.align		4
.L_390:
        /*02e8*/ 	.byte	0x03, 0x5f
        /*02ea*/ 	.short	0x0000


	//----- nvinfo : EIATTR_COOP_GROUP_MASK_REGIDS
	.align		4
        /*02ec*/ 	.byte	0x04, 0x29
        /*02ee*/ 	.short	(.L_392 - .L_391)


	//   ....[0]....
.L_391:
        /*02f0*/ 	.word	0xffffffff


	//   ....[1]....
        /*02f4*/ 	.word	0xffffffff


	//   ....[2]....
        /*02f8*/ 	.word	0xffffffff


	//   ....[3]....
        /*02fc*/ 	.word	0xffffffff


	//   ....[4]....
        /*0300*/ 	.word	0xffffffff


	//   ....[5]....
        /*0304*/ 	.word	0xffffffff


	//   ....[6]....
        /*0308*/ 	.word	0xffffffff


	//   ....[7]....
        /*030c*/ 	.word	0xffffffff


	//   ....[8]....
        /*0310*/ 	.word	0xffffffff


	//   ....[9]....
        /*0314*/ 	.word	0xffffffff


	//   ....[10]....
        /*0318*/ 	.word	0xffffffff


	//   ....[11]....
        /*031c*/ 	.word	0xffffffff


	//   ....[12]....
        /*0320*/ 	.word	0xffffffff


	//   ....[13]....
        /*0324*/ 	.word	0xffffffff


	//   ....[14]....
        /*0328*/ 	.word	0xffffffff


	//   ....[15]....
        /*032c*/ 	.word	0xffffffff


	//   ....[16]....
        /*0330*/ 	.word	0xffffffff


	//   ....[17]....
        /*0334*/ 	.word	0xffffffff


	//   ....[18]....
        /*0338*/ 	.word	0xffffffff


	//   ....[19]....
        /*033c*/ 	.word	0xffffffff


	//   ....[20]....
        /*0340*/ 	.word	0xffffffff


	//   ....[21]....
        /*0344*/ 	.word	0xffffffff


	//   ....[22]....
        /*0348*/ 	.word	0xffffffff


	//   ....[23]....
        /*034c*/ 	.word	0xffffffff


	//   ....[24]....
        /*0350*/ 	.word	0xffffffff


	//   ....[25]....
        /*0354*/ 	.word	0xffffffff


	//   ....[26]....
        /*0358*/ 	.word	0xffffffff


	//   ....[27]....
        /*035c*/ 	.word	0xffffffff


	//   ....[28]....
        /*0360*/ 	.word	0xffffffff


	//   ....[29]....
        /*0364*/ 	.word	0xffffffff


	//   ....[30]....
        /*0368*/ 	.word	0xffffffff


	//   ....[31]....
        /*036c*/ 	.word	0xffffffff


	//   ....[32]....
        /*0370*/ 	.word	0xffffffff


	//   ....[33]....
        /*0374*/ 	.word	0xffffffff


	//   ....[34]....
        /*0378*/ 	.word	0xffffffff


	//   ....[35]....
        /*037c*/ 	.word	0xffffffff


	//   ....[36]....
        /*0380*/ 	.word	0xffffffff


	//   ....[37]....
        /*0384*/ 	.word	0xffffffff


	//   ....[38]....
        /*0388*/ 	.word	0xffffffff


	//   ....[39]....
        /*038c*/ 	.word	0xffffffff


	//   ....[40]....
        /*0390*/ 	.word	0xffffffff


	//   ....[41]....
        /*0394*/ 	.word	0xffffffff


	//   ....[42]....
        /*0398*/ 	.word	0xffffffff


	//   ....[43]....
        /*039c*/ 	.word	0xffffffff


	//   ....[44]....
        /*03a0*/ 	.word	0xffffffff


	//   ....[45]....
        /*03a4*/ 	.word	0xffffffff


	//   ....[46]....
        /*03a8*/ 	.word	0xffffffff


	//   ....[47]....
        /*03ac*/ 	.word	0xffffffff


	//   ....[48]....
        /*03b0*/ 	.word	0xffffffff


	//   ....[49]....
        /*03b4*/ 	.word	0xffffffff


	//   ....[50]....
        /*03b8*/ 	.word	0xffffffff


	//   ....[51]....
        /*03bc*/ 	.word	0xffffffff


	//   ....[52]....
        /*03c0*/ 	.word	0xffffffff


	//   ....[53]....
        /*03c4*/ 	.word	0xffffffff


	//   ....[54]....
        /*03c8*/ 	.word	0xffffffff


	//   ....[55]....
        /*03cc*/ 	.word	0xffffffff


	//   ....[56]....
        /*03d0*/ 	.word	0xffffffff


	//   ....[57]....
        /*03d4*/ 	.word	0xffffffff


	//   ....[58]....
        /*03d8*/ 	.word	0xffffffff


	//   ....[59]....
        /*03dc*/ 	.word	0xffffffff


	//   ....[60]....
        /*03e0*/ 	.word	0xffffffff


	//   ....[61]....
        /*03e4*/ 	.word	0xffffffff


	//   ....[62]....
        /*03e8*/ 	.word	0xffffffff


	//   ....[63]....
        /*03ec*/ 	.word	0xffffffff


	//   ....[64]....
        /*03f0*/ 	.word	0xffffffff


	//   ....[65]....
        /*03f4*/ 	.word	0xffffffff


	//   ....[66]....
        /*03f8*/ 	.word	0xffffffff


	//   ....[67]....
        /*03fc*/ 	.word	0xffffffff


	//   ....[68]....
        /*0400*/ 	.word	0xffffffff


	//   ....[69]....
        /*0404*/ 	.word	0xffffffff


	//   ....[70]....
        /*0408*/ 	.word	0xffffffff


	//   ....[71]....
        /*040c*/ 	.word	0xffffffff


	//   ....[72]....
        /*0410*/ 	.word	0xffffffff


	//   ....[73]....
        /*0414*/ 	.word	0xffffffff


	//   ....[74]....
        /*0418*/ 	.word	0xffffffff


	//   ....[75]....
        /*041c*/ 	.word	0xffffffff


	//   ....[76]....
        /*0420*/ 	.word	0xffffffff


	//   ....[77]....
        /*0424*/ 	.word	0xffffffff


	//   ....[78]....
        /*0428*/ 	.word	0xffffffff


	//   ....[79]....
        /*042c*/ 	.word	0xffffffff


	//   ....[80]....
        /*0430*/ 	.word	0xffffffff


	//   ....[81]....
        /*0434*/ 	.word	0xffffffff


	//   ....[82]....
        /*0438*/ 	.word	0xffffffff


	//   ....[83]....
        /*043c*/ 	.word	0xffffffff


	//   ....[84]....
        /*0440*/ 	.word	0xffffffff


	//----- nvinfo : EIATTR_COOP_GROUP_INSTR_OFFSETS
	.align		4
.L_392:
        /*0444*/ 	.byte	0x04, 0x28
        /*0446*/ 	.short	(.L_394 - .L_393)


	//   ....[0]....
.L_393:
        /*0448*/ 	.word	0x00000060


	//   ....[1]....
        /*044c*/ 	.word	0x000013d0


	//   ....[2]....
        /*0450*/ 	.word	0x00001420


	//   ....[3]....
        /*0454*/ 	.word	0x00001670


	//   ....[4]....
        /*0458*/ 	.word	0x000016a0


	//   ....[5]....
        /*045c*/ 	.word	0x00001780


	//   ....[6]....
        /*0460*/ 	.word	0x000017b0


	//   ....[7]....
        /*0464*/ 	.word	0x00001890


	//   ....[8]....
        /*0468*/ 	.word	0x000018c0


	//   ....[9]....
        /*046c*/ 	.word	0x000019a0


	//   ....[10]....
        /*0470*/ 	.word	0x000019d0


	//   ....[11]....
        /*0474*/ 	.word	0x00001ab0


	//   ....[12]....
        /*0478*/ 	.word	0x00001ae0


	//   ....[13]....
        /*047c*/ 	.word	0x00001bc0


	//   ....[14]....
        /*0480*/ 	.word	0x00001bf0


	//   ....[15]....
        /*0484*/ 	.word	0x00001cc0


	//   ....[16]....
        /*0488*/ 	.word	0x00001d00


	//   ....[17]....
        /*048c*/ 	.word	0x000033d0


	//   ....[18]....
        /*0490*/ 	.word	0x00003610


	//   ....[19]....
        /*0494*/ 	.word	0x00003cc0


	//   ....[20]....
        /*0498*/ 	.word	0x000046e0


	//   ....[21]....
        /*049c*/ 	.word	0x00004af0


	//   ....[22]....
        /*04a0*/ 	.word	0x00004c20


	//   ....[23]....
        /*04a4*/ 	.word	0x00004d20


	//   ....[24]....
        /*04a8*/ 	.word	0x00004e30


	//   ....[25]....
        /*04ac*/ 	.word	0x000052e0


	//   ....[26]....
        /*04b0*/ 	.word	0x00005300


	//   ....[27]....
        /*04b4*/ 	.word	0x00005390


	//   ....[28]....
        /*04b8*/ 	.word	0x00005540


	//   ....[29]....
        /*04bc*/ 	.word	0x000086c0


	//   ....[30]....
        /*04c0*/ 	.word	0x000088f0


	//   ....[31]....
        /*04c4*/ 	.word	0x00008e60


	//   ....[32]....
        /*04c8*/ 	.word	0x00009310


	//   ....[33]....
        /*04cc*/ 	.word	0x00009980


	//   ....[34]....
        /*04d0*/ 	.word	0x00009a80


	//   ....[35]....
        /*04d4*/ 	.word	0x00009b90


	//   ....[36]....
        /*04d8*/ 	.word	0x00009be0


	//   ....[37]....
        /*04dc*/ 	.word	0x00009cd0


	//   ....[38]....
        /*04e0*/ 	.word	0x00009e00


	//   ....[39]....
        /*04e4*/ 	.word	0x00009ec0


	//   ....[40]....
        /*04e8*/ 	.word	0x00009fe0


	//   ....[41]....
        /*04ec*/ 	.word	0x0000d310


	//   ....[42]....
        /*04f0*/ 	.word	0x0000d390


	//   ....[43]....
        /*04f4*/ 	.word	0x0000d440


	//   ....[44]....
        /*04f8*/ 	.word	0x0000d590


	//   ....[45]....
        /*04fc*/ 	.word	0x0000d620


	//   ....[46]....
        /*0500*/ 	.word	0x0000d650


	//   ....[47]....
        /*0504*/ 	.word	0x0000d7f0


	//   ....[48]....
        /*0508*/ 	.word	0x0000dcc0


	//   ....[49]....
        /*050c*/ 	.word	0x00010ba0


	//   ....[50]....
        /*0510*/ 	.word	0x000112d0


	//   ....[51]....
        /*0514*/ 	.word	0x000114e0


	//   ....[52]....
        /*0518*/ 	.word	0x00011980


	//   ....[53]....
        /*051c*/ 	.word	0x00012060


	//   ....[54]....
        /*0520*/ 	.word	0x00012170


	//   ....[55]....
        /*0524*/ 	.word	0x000121c0


	//   ....[56]....
        /*0528*/ 	.word	0x00012280


	//   ....[57]....
        /*052c*/ 	.word	0x00012370


	//   ....[58]....
        /*0530*/ 	.word	0x00012480


	//   ....[59]....
        /*0534*/ 	.word	0x00012530


	//   ....[60]....
        /*0538*/ 	.word	0x00012640


	//   ....[61]....
        /*053c*/ 	.word	0x00014600


	//   ....[62]....
        /*0540*/ 	.word	0x00014610


	//   ....[63]....
        /*0544*/ 	.word	0x00014620


	//   ....[64]....
        /*0548*/ 	.word	0x00014630


	//   ....[65]....
        /*054c*/ 	.word	0x00014660


	//   ....[66]....
        /*0550*/ 	.word	0x00014680


	//   ....[67]....
        /*0554*/ 	.word	0x000146a0


	//   ....[68]....
        /*0558*/ 	.word	0x000146b0


	//   ....[69]....
        /*055c*/ 	.word	0x00015730


	//   ....[70]....
        /*0560*/ 	.word	0x00015760


	//   ....[71]....
        /*0564*/ 	.word	0x00015790


	//   ....[72]....
        /*0568*/ 	.word	0x000157c0


	//   ....[73]....
        /*056c*/ 	.word	0x00015800


	//   ....[74]....
        /*0570*/ 	.word	0x00015830


	//   ....[75]....
        /*0574*/ 	.word	0x00015850


	//   ....[76]....
        /*0578*/ 	.word	0x00015860


	//   ....[77]....
        /*057c*/ 	.word	0x00015880


	//   ....[78]....
        /*0580*/ 	.word	0x00015890


	//   ....[79]....
        /*0584*/ 	.word	0x00015f40


	//   ....[80]....
        /*0588*/ 	.word	0x00015f60


	//   ....[81]....
        /*058c*/ 	.word	0x00016560


	//   ....[82]....
        /*0590*/ 	.word	0x00016580


	//   ....[83]....
        /*0594*/ 	.word	0x00016b80


	//   ....[84]....
        /*0598*/ 	.word	0x00016b90


	//----- nvinfo : EIATTR_EXIT_INSTR_OFFSETS
	.align		4
.L_394:
        /*059c*/ 	.byte	0x04, 0x1c
        /*059e*/ 	.short	(.L_396 - .L_395)


	//   ....[0]....
.L_395:
        /*05a0*/ 	.word	0x000001c0


	//   ....[1]....
        /*05a4*/ 	.word	0x00016ba0


	//   ....[2]....
        /*05a8*/ 	.word	0x00017140


	//   ....[3]....
        /*05ac*/ 	.word	0x00017190


	//   ....[4]....
        /*05b0*/ 	.word	0x000171c0


	//   ....[5]....
        /*05b4*/ 	.word	0x00017220


	//   ....[6]....
        /*05b8*/ 	.word	0x000174b0


	//----- nvinfo : EIATTR_CTAIDZ_USED
	.align		4
.L_396:
        /*05bc*/ 	.byte	0x01, 0x04
	.zero		2


	//----- nvinfo : EIATTR_MAX_THREADS
	.align		4
        /*05c0*/ 	.byte	0x04, 0x05
        /*05c2*/ 	.short	(.L_398 - .L_397)
.L_397:
        /*05c4*/ 	.word	0x00000080
        /*05c8*/ 	.word	0x00000001
        /*05cc*/ 	.word	0x00000001


	//----- nvinfo : EIATTR_CRS_STACK_SIZE
	.align		4
.L_398:
        /*05d0*/ 	.byte	0x04, 0x1e
        /*05d2*/ 	.short	(.L_400 - .L_399)
.L_399:
        /*05d4*/ 	.word	0x00000000
.L_400:


//--------------------- .nv.info._ZN7cutlass13device_kernelIN5flash19enable_sm80_to_sm89INS1_16FlashAttnFwdSm80INS1_25CollectiveMainloopFwdSm80ILi8ELi1ELb1EN4cute5tupleIJNS5_1CILi128EEENS7_ILi96EEES8_EEELi128ENS_10bfloat16_tEfNS_4arch4Sm80ELb0ELb1ELb1ELb1ELb0ELb0ELb1ELb1EEENS1_21CollectiveEpilogueFwdINS6_IJS8_S8_S9_EEENS6_IJNS7_ILi1EEESH_SH_EEESB_SD_Li256ELb1ELb1ELb1ELb0EEENS1_36VarlenDynamicPersistentTileSchedulerILi128ELi96ELi256ELi256ELb1ELb1ELb0ELb1ELb0ELb1EEEEEEEEEvNT_6ParamsE --------------------------
	.section	.nv.info._ZN7cutlass13device_kernelIN5flash19enable_sm80_to_sm89INS1_16FlashAttnFwdSm80INS1_25CollectiveMainloopFwdSm80ILi8ELi1ELb1EN4cute5tupleIJNS5_1CILi128EEENS7_ILi96EEES8_EEELi128ENS_10bfloat16_tEfNS_4arch4Sm80ELb0ELb1ELb1ELb1ELb0ELb0ELb1ELb1EEENS1_21CollectiveEpilogueFwdINS6_IJS8_S8_S9_EEENS6_IJNS7_ILi1EEESH_SH_EEESB_SD_Li256ELb1ELb1ELb1ELb0EEENS1_36VarlenDynamicPersistentTileSchedulerILi128ELi96ELi256ELi256ELb1ELb1ELb0ELb1ELb0ELb1EEEEEEEEEvNT_6ParamsE,"",@"SHT_CUDA_INFO"
	.sectionflags	@""
	.align	4


	//----- nvinfo : EIATTR_CUDA_API_VERSION
	.align		4
        /*0000*/ 	.byte	0x04, 0x37
        /*0002*/ 	.short	(.L_402 - .L_401)
.L_401:
        /*0004*/ 	.word	0x00000082


	//----- nvinfo : EIATTR_SW2861232_WAR
	.align		4
.L_402:
        /*0008*/ 	.byte	0x01, 0x35
	.zero		2


	//----- nvinfo : EIATTR_PARAM_CBANK
	.align		4
        /*000c*/ 	.byte	0x04, 0x0a
        /*000e*/ 	.short	(.L_404 - .L_403)
	.align		4
.L_403:
        /*0010*/ 	.word	index@(.nv.constant0._ZN7cutlass13device_kernelIN5flash19enable_sm80_to_sm89INS1_16FlashAttnFwdSm80INS1_25CollectiveMainloopFwdSm80ILi8ELi1ELb1EN4cute5tupleIJNS5_1CILi128EEENS7_ILi96EEES8_EEELi128ENS_10bfloat16_tEfNS_4arch4Sm80ELb0ELb1ELb1ELb1ELb0ELb0ELb1ELb1EEENS1_21CollectiveEpilogueFwdINS6_IJS8_S8_S9_EEENS6_IJNS7_ILi1EEESH_SH_EEESB_SD_Li256ELb1ELb1ELb1ELb0EEENS1_36VarlenDynamicPersistentTileSchedulerILi128ELi96ELi256ELi256ELb1ELb1ELb0ELb1ELb0ELb1EEEEEEEEEvNT_6ParamsE)
        /*0014*/ 	.short	0x0160
        /*0016*/ 	.short	0x0438


	//----- nvinfo : EIATTR_CBANK_PARAM_SIZE
	.align		4
.L_404:
        /*0018*/ 	.byte	0x03, 0x19
        /*001a*/ 	.short	0x0438


	//----- nvinfo : EIATTR_KPARAM_INFO
	.align		4
        /*001c*/ 	.byte	0x04, 0x17
        /*001e*/ 	.short	(.L_406 - .L_405)
.L_405:
        /*0020*/ 	.word	0x00000000
        /*0024*/ 	.short	0x0000
        /*0026*/ 	.short	0x0000
        /*0028*/ 	.byte	0x00, 0xf0, 0xe1, 0x10


	//----- nvinfo : EIATTR_MAXREG_COUNT
	.align		4
.L_406:
        /*002c*/ 	.byte	0x03, 0x1b
        /*002e*/ 	.short	0x00ff


	//----- nvinfo : EIATTR_NUM_BARRIERS
	.align		4
        /*0030*/ 	.byte	0x02, 0x4c
        /*0032*/ 	.byte	0x06
	.zero		1


	//----- nvinfo : EIATTR_ANNOTATIONS
	.align		4
        /*0034*/ 	.byte	0x04, 0x55
        /*0036*/ 	.short	(.L_408 - .L_407)


	//   ....[0]....
.L_407:
        /* <DEDUP_REMOVED lines=75> */


	//----- nvinfo : EIATTR_MERCURY_ISA_VERSION
	.align		4
.L_408:
        /*04d8*/ 	.byte	0x03, 0x5f
        /*04da*/ 	.short	0x0000


	//----- nvinfo : EIATTR_INT_WARP_WIDE_INSTR_OFFSETS
	.align		4
        /*04dc*/ 	.byte	0x04, 0x31
        /*04de*/ 	.short	(.L_410 - .L_409)


	//   ....[0]....
.L_409:
        /*04e0*/ 	.word	0x00013400


	//   ....[1]....
        /*04e4*/ 	.word	0x00013480


	//----- nvinfo : EIATTR_COOP_GROUP_MASK_REGIDS
	.align		4
.L_410:
        /*04e8*/ 	.byte	0x04, 0x29
        /*04ea*/ 	.short	(.L_412 - .L_411)


	//   ....[0]....
.L_411:
        /*04ec*/ 	.word	0xffffffff


	//   ....[1]....
        /*04f0*/ 	.word	0xffffffff


	//   ....[2]....
        /*04f4*/ 	.word	0xffffffff


	//   ....[3]....
        /*04f8*/ 	.word	0xffffffff


	//   ....[4]....
        /*04fc*/ 	.word	0xffffffff


	//   ....[5]....
        /*0500*/ 	.word	0xffffffff


	//   ....[6]....
        /*0504*/ 	.word	0xffffffff


	//   ....[7]....
        /*0508*/ 	.word	0xffffffff


	//   ....[8]....
        /*050c*/ 	.word	0xffffffff


	//   ....[9]....
        /*0510*/ 	.word	0xffffffff


	//   ....[10]....
        /*0514*/ 	.word	0xffffffff


	//   ....[11]....
        /*0518*/ 	.word	0xffffffff


	//   ....[12]....
        /*051c*/ 	.word	0xffffffff


	//   ....[13]....
        /*0520*/ 	.word	0xffffffff


	//   ....[14]....
        /*0524*/ 	.word	0xffffffff


	//   ....[15]....
        /*0528*/ 	.word	0xffffffff


	//   ....[16]....
        /*052c*/ 	.word	0xffffffff


	//   ....[17]....
        /*0530*/ 	.word	0xffffffff


	//   ....[18]....
        /*0534*/ 	.word	0xffffffff


	//   ....[19]....
        /*0538*/ 	.word	0xffffffff


	//   ....[20]....
        /*053c*/ 	.word	0xffffffff


	//   ....[21]....
        /*0540*/ 	.word	0xffffffff


	//   ....[22]....
        /*0544*/ 	.word	0xffffffff


	//   ....[23]....
        /*0548*/ 	.word	0xffffffff


	//   ....[24]....
        /*054c*/ 	.word	0xffffffff


	//   ....[25]....
        /*0550*/ 	.word	0xffffffff


	//   ....[26]....
        /*0554*/ 	.word	0xffffffff


	//   ....[27]....
        /*0558*/ 	.word	0xffffffff


	//   ....[28]....
        /*055c*/ 	.word	0xffffffff


	//   ....[29]....
        /*0560*/ 	.word	0xffffffff


	//   ....[30]....
        /*0564*/ 	.word	0xffffffff


	//   ....[31]....
        /*0568*/ 	.word	0xffffffff


	//   ....[32]....
        /*056c*/ 	.word	0xffffffff


	//   ....[33]....
        /*0570*/ 	.word	0xffffffff


	//   ....[34]....
        /*0574*/ 	.word	0xffffffff


	//   ....[35]....
        /*0578*/ 	.word	0xffffffff


	//   ....[36]....
        /*057c*/ 	.word	0xffffffff


	//   ....[37]....
        /*0580*/ 	.word	0xffffffff


	//   ....[38]....
        /*0584*/ 	.word	0xffffffff


	//   ....[39]....
        /*0588*/ 	.word	0xffffffff


	//   ....[40]....
        /*058c*/ 	.word	0xffffffff


	//   ....[41]....
        /*0590*/ 	.word	0xffffffff


	//   ....[42]....
        /*0594*/ 	.word	0xffffffff


	//   ....[43]....
        /*0598*/ 	.word	0xffffffff


	//   ....[44]....
        /*059c*/ 	.word	0xffffffff


	//   ....[45]....
        /*05a0*/ 	.word	0xffffffff


	//   ....[46]....
        /*05a4*/ 	.word	0xffffffff


	//   ....[47]....
        /*05a8*/ 	.word	0xffffffff


	//   ....[48]....
        /*05ac*/ 	.word	0xffffffff


	//   ....[49]....
        /*05b0*/ 	.word	0xffffffff


	//   ....[50]....
        /*05b4*/ 	.word	0xffffffff


	//   ....[51]....
        /*05b8*/ 	.word	0xffffffff


	//   ....[52]....
        /*05bc*/ 	.word	0xffffffff


	//   ....[53]....
        /*05c0*/ 	.word	0xffffffff


	//   ....[54]....
        /*05c4*/ 	.word	0xffffffff


	//   ....[55]....
        /*05c8*/ 	.word	0xffffffff


	//   ....[56]....
        /*05cc*/ 	.word	0xffffffff


	//   ....[57]....
        /*05d0*/ 	.word	0xffffffff


	//   ....[58]....
        /*05d4*/ 	.word	0xffffffff


	//   ....[59]....
        /*05d8*/ 	.word	0xffffffff


	//   ....[60]....
        /*05dc*/ 	.word	0xffffffff


	//   ....[61]....
        /*05e0*/ 	.word	0xffffffff


	//   ....[62]....
        /*05e4*/ 	.word	0xffffffff


	//   ....[63]....
        /*05e8*/ 	.word	0xffffffff


	//   ....[64]....
        /*05ec*/ 	.word	0xffffffff


	//   ....[65]....
        /*05f0*/ 	.word	0xffffffff


	//   ....[66]....
        /*05f4*/ 	.word	0xffffffff


	//   ....[67]....
        /*05f8*/ 	.word	0xffffffff


	//   ....[68]....
        /*05fc*/ 	.word	0xffffffff


	//   ....[69]....
        /*0600*/ 	.word	0xffffffff


	//   ....[70]....
        /*0604*/ 	.word	0xffffffff


	//   ....[71]....
        /*0608*/ 	.word	0xffffffff


	//   ....[72]....
        /*060c*/ 	.word	0xffffffff


	//   ....[73]....
        /*0610*/ 	.word	0xffffffff


	//   ....[74]....
        /*0614*/ 	.word	0xffffffff


	//   ....[75]....
        /*0618*/ 	.word	0xffffffff


	//   ....[76]....
        /*061c*/ 	.word	0xffffffff


	//   ....[77]....
        /*0620*/ 	.word	0xffffffff


	//   ....[78]....
        /*0624*/ 	.word	0xffffffff


	//   ....[79]....
        /*0628*/ 	.word	0xffffffff


	//   ....[80]....
        /*062c*/ 	.word	0xffffffff


	//   ....[81]....
        /*0630*/ 	.word	0xffffffff


	//   ....[82]....
        /*0634*/ 	.word	0xffffffff


	//   ....[83]....
        /*0638*/ 	.word	0xffffffff


	//   ....[84]....
        /*063c*/ 	.word	0xffffffff


	//   ....[85]....
        /*0640*/ 	.word	0xffffffff


	//   ....[86]....
        /*0644*/ 	.word	0xffffffff


	//   ....[87]....
        /*0648*/ 	.word	0xffffffff


	//   ....[88]....
        /*064c*/ 	.word	0xffffffff


	//   ....[89]....
        /*0650*/ 	.word	0xffffffff


	//   ....[90]....
        /*0654*/ 	.word	0xffffffff


	//   ....[91]....
        /*0658*/ 	.word	0xffffffff


	//   ....[92]....
        /*065c*/ 	.word	0xffffffff


	//   ....[93]....
        /*0660*/ 	.word	0xffffffff


	//   ....[94]....
        /*0664*/ 	.word	0xffffffff


	//   ....[95]....
        /*0668*/ 	.word	0xffffffff


	//   ....[96]....
        /*066c*/ 	.word	0xffffffff


	//   ....[97]....
        /*0670*/ 	.word	0xffffffff


	//   ....[98]....
        /*0674*/ 	.word	0xffffffff


	//   ....[99]....
        /*0678*/ 	.word	0xffffffff


	//   ....[100]....
        /*067c*/ 	.word	0xffffffff


	//   ....[101]....
        /*0680*/ 	.word	0xffffffff


	//   ....[102]....
        /*0684*/ 	.word	0xffffffff


	//   ....[103]....
        /*0688*/ 	.word	0xffffffff


	//   ....[104]....
        /*068c*/ 	.word	0xffffffff


	//   ....[105]....
        /*0690*/ 	.word	0xffffffff


	//   ....[106]....
        /*0694*/ 	.word	0xffffffff


	//   ....[107]....
        /*0698*/ 	.word	0xffffffff


	//   ....[108]....
        /*069c*/ 	.word	0xffffffff


	//   ....[109]....
        /*06a0*/ 	.word	0xffffffff


	//   ....[110]....
        /*06a4*/ 	.word	0xffffffff


	//   ....[111]....
        /*06a8*/ 	.word	0xffffffff


	//   ....[112]....
        /*06ac*/ 	.word	0xffffffff


	//   ....[113]....
        /*06b0*/ 	.word	0xffffffff


	//   ....[114]....
        /*06b4*/ 	.word	0xffffffff


	//   ....[115]....
        /*06b8*/ 	.word	0xffffffff


	//   ....[116]....
        /*06bc*/ 	.word	0xffffffff


	//   ....[117]....
        /*06c0*/ 	.word	0xffffffff


	//   ....[118]....
        /*06c4*/ 	.word	0xffffffff


	//   ....[119]....
        /*06c8*/ 	.word	0xffffffff


	//   ....[120]....
        /*06cc*/ 	.word	0xffffffff


	//   ....[121]....
        /*06d0*/ 	.word	0xffffffff


	//   ....[122]....
        /*06d4*/ 	.word	0xffffffff


	//   ....[123]....
        /*06d8*/ 	.word	0xffffffff


	//   ....[124]....
        /*06dc*/ 	.word	0xffffffff


	//   ....[125]....
        /*06e0*/ 	.word	0xffffffff


	//   ....[126]....
        /*06e4*/ 	.word	0xffffffff


	//   ....[127]....
        /*06e8*/ 	.word	0xffffffff


	//   ....[128]....
        /*06ec*/ 	.word	0xffffffff


	//   ....[129]....
        /*06f0*/ 	.word	0xffffffff


	//   ....[130]....
        /*06f4*/ 	.word	0xffffffff


	//   ....[131]....
        /*06f8*/ 	.word	0xffffffff


	//   ....[132]....
        /*06fc*/ 	.word	0xffffffff


	//   ....[133]....
        /*0700*/ 	.word	0xffffffff


	//   ....[134]....
        /*0704*/ 	.word	0xffffffff


	//   ....[135]....
        /*0708*/ 	.word	0xffffffff


	//   ....[136]....
        /*070c*/ 	.word	0xffffffff


	//   ....[137]....
        /*0710*/ 	.word	0xffffffff


	//   ....[138]....
        /*0714*/ 	.word	0xffffffff


	//   ....[139]....
        /*0718*/ 	.word	0xffffffff


	//   ....[140]....
        /*071c*/ 	.word	0xffffffff


	//   ....[141]....
        /*0720*/ 	.word	0xffffffff


	//   ....[142]....
        /*0724*/ 	.word	0xffffffff


	//   ....[143]....
        /*0728*/ 	.word	0xffffffff


	//   ....[144]....
        /*072c*/ 	.word	0xffffffff


	//----- nvinfo : EIATTR_COOP_GROUP_INSTR_OFFSETS
	.align		4
.L_412:
        /*0730*/ 	.byte	0x04, 0x28
        /*0732*/ 	.short	(.L_414 - .L_413)


	//   ....[0]....
.L_413:
        /*0734*/ 	.word	0x00000050


	//   ....[1]....
        /*0738*/ 	.word	0x00000210


	//   ....[2]....
        /*073c*/ 	.word	0x00000240


	//   ....[3]....
        /*0740*/ 	.word	0x00000270


	//   ....[4]....
        /*0744*/ 	.word	0x000002a0


	//   ....[5]....
        /*0748*/ 	.word	0x000002d0


	//   ....[6]....
        /*074c*/ 	.word	0x00000300


	//   ....[7]....
        /*0750*/ 	.word	0x00000470


	//   ....[8]....
        /*0754*/ 	.word	0x000004b0


	//   ....[9]....
        /*0758*/ 	.word	0x000004e0


	//   ....[10]....
        /*075c*/ 	.word	0x00000510


	//   ....[11]....
        /*0760*/ 	.word	0x00000540


	//   ....[12]....
        /*0764*/ 	.word	0x00000570


	//   ....[13]....
        /*0768*/ 	.word	0x00000600


	//   ....[14]....
        /*076c*/ 	.word	0x00000650


	//   ....[15]....
        /*0770*/ 	.word	0x00000670


	//   ....[16]....
        /*0774*/ 	.word	0x000006d0


	//   ....[17]....
        /*0778*/ 	.word	0x00002bf0


	//   ....[18]....
        /*077c*/ 	.word	0x00002c10


	//   ....[19]....
        /*0780*/ 	.word	0x00002c30


	//   ....[20]....
        /*0784*/ 	.word	0x00002c40


	//   ....[21]....
        /*0788*/ 	.word	0x00002c50


	//   ....[22]....
        /*078c*/ 	.word	0x00002c60


	//   ....[23]....
        /*0790*/ 	.word	0x00002c70


	//   ....[24]....
        /*0794*/ 	.word	0x00002d40


	//   ....[25]....
        /*0798*/ 	.word	0x000045a0


	//   ....[26]....
        /*079c*/ 	.word	0x00004eb0


	//   ....[27]....
        /*07a0*/ 	.word	0x000053a0


	//   ....[28]....
        /*07a4*/ 	.word	0x00005930


	//   ....[29]....
        /*07a8*/ 	.word	0x00005950


	//   ....[30]....
        /*07ac*/ 	.word	0x000059a0


	//   ....[31]....
        /*07b0*/ 	.word	0x00008660


	//   ....[32]....
        /*07b4*/ 	.word	0x00008880


	//   ....[33]....
        /*07b8*/ 	.word	0x000096e0


	//   ....[34]....
        /*07bc*/ 	.word	0x00009ab0


	//   ....[35]....
        /*07c0*/ 	.word	0x00009ae0


	//   ....[36]....
        /*07c4*/ 	.word	0x00009b50


	//   ....[37]....
        /*07c8*/ 	.word	0x0000cc80


	//   ....[38]....
        /*07cc*/ 	.word	0x0000cd00


	//   ....[39]....
        /*07d0*/ 	.word	0x0000cd20


	//   ....[40]....
        /*07d4*/ 	.word	0x0000ce10


	//   ....[41]....
        /*07d8*/ 	.word	0x0000fff0


	//   ....[42]....
        /*07dc*/ 	.word	0x00010210


	//   ....[43]....
        /*07e0*/ 	.word	0x00011070


	//   ....[44]....
        /*07e4*/ 	.word	0x00011440


	//   ....[45]....
        /*07e8*/ 	.word	0x00011470


	//   ....[46]....
        /*07ec*/ 	.word	0x000114e0


	//   ....[47]....
        /*07f0*/ 	.word	0x00012db0


	//   ....[48]....
        /*07f4*/ 	.word	0x00012e00


	//   ....[49]....
        /*07f8*/ 	.word	0x00012e20


	//   ....[50]....
        /*07fc*/ 	.word	0x00012e40


	//   ....[51]....
        /*0800*/ 	.word	0x00013f00


	//   ....[52]....
        /*0804*/ 	.word	0x00013f20


	//   ....[53]....
        /*0808*/ 	.word	0x00013f30


	//   ....[54]....
        /*080c*/ 	.word	0x00013f40


	//   ....[55]....
        /*0810*/ 	.word	0x000142b0


	//   ....[56]....
        /*0814*/ 	.word	0x000142d0


	//   ....[57]....
        /*0818*/ 	.word	0x000143c0


	//   ....[58]....
        /*081c*/ 	.word	0x000143d0


	//   ....[59]....
        /*0820*/ 	.word	0x000144d0


	//   ....[60]....
        /*0824*/ 	.word	0x000144f0


	//   ....[61]....
        /*0828*/ 	.word	0x000145f0


	//   ....[62]....
        /*082c*/ 	.word	0x00014600


	//   ....[63]....
        /*0830*/ 	.word	0x00014900


	//   ....[64]....
        /*0834*/ 	.word	0x00014920


	//   ....[65]....
        /*0838*/ 	.word	0x00014f70


	//   ....[66]....
        /*083c*/ 	.word	0x00014f80


	//   ....[67]....
        /*0840*/ 	.word	0x00015b80


	//   ....[68]....
        /*0844*/ 	.word	0x00015ba0


	//   ....[69]....
        /*0848*/ 	.word	0x00015ca0


	//   ....[70]....
        /*084c*/ 	.word	0x00015cb0


	//   ....[71]....
        /*0850*/ 	.word	0x00015db0


	//   ....[72]....
        /*0854*/ 	.word	0x00015dd0


	//   ....[73]....
        /*0858*/ 	.word	0x00015ed0


	//   ....[74]....
        /*085c*/ 	.word	0x00015ee0


	//   ....[75]....
        /*0860*/ 	.word	0x000160a0


	//   ....[76]....
        /*0864*/ 	.word	0x000160c0


	//   ....[77]....
        /*0868*/ 	.word	0x000161f0


	//   ....[78]....
        /*086c*/ 	.word	0x00016230


	//   ....[79]....
        /*0870*/ 	.word	0x00016260


	//   ....[80]....
        /*0874*/ 	.word	0x00016290


	//   ....[81]....
        /*0878*/ 	.word	0x000162c0


	//   ....[82]....
        /*087c*/ 	.word	0x000162f0


	//   ....[83]....
        /*0880*/ 	.word	0x00016450


	//   ....[84]....
        /*0884*/ 	.word	0x00016490


	//   ....[85]....
        /*0888*/ 	.word	0x000164c0


	//   ....[86]....
        /*088c*/ 	.word	0x000164f0


	//   ....[87]....
        /*0890*/ 	.word	0x00016520


	//   ....[88]....
        /*0894*/ 	.word	0x00016550


	//   ....[89]....
        /*0898*/ 	.word	0x000165e0


	//   ....[90]....
        /*089c*/ 	.word	0x00016640


	//   ....[91]....
        /*08a0*/ 	.word	0x00016650


	//   ....[92]....
        /*08a4*/ 	.word	0x000166b0


	//   ....[93]....
        /*08a8*/ 	.word	0x00017110


	//   ....[94]....
        /*08ac*/ 	.word	0x00017170


	//   ....[95]....
        /*08b0*/ 	.word	0x000171c0


	//   ....[96]....
        /*08b4*/ 	.word	0x00017210


	//   ....[97]....
        /*08b8*/ 	.word	0x00017260


	//   ....[98]....
        /*08bc*/ 	.word	0x000172d0


	//   ....[99]....
        /*08c0*/ 	.word	0x00017320


	//   ....[100]....
        /*08c4*/ 	.word	0x00017390


	//   ....[101]....
        /*08c8*/ 	.word	0x00017400


	//   ....[102]....
        /*08cc*/ 	.word	0x00017460


	//   ....[103]....
        /*08d0*/ 	.word	0x000174c0


	//   ....[104]....
        /*08d4*/ 	.word	0x00017520


	//   ....[105]....
        /*08d8*/ 	.word	0x00017570


	//   ....[106]....
        /*08dc*/ 	.word	0x000175d0


	//   ....[107]....
        /*08e0*/ 	.word	0x00017630


	//   ....[108]....
        /*08e4*/ 	.word	0x000176a0


	//   ....[109]....
        /*08e8*/ 	.word	0x00017710


	//   ....[110]....
        /*08ec*/ 	.word	0x00017770


	//   ....[111]....
        /*08f0*/ 	.word	0x000177e0


	//   ....[112]....
        /*08f4*/ 	.word	0x00017850


	//   ....[113]....
        /*08f8*/ 	.word	0x000178c0


	//   ....[114]....
        /*08fc*/ 	.word	0x00017920


	//   ....[115]....
        /*0900*/ 	.word	0x00017980


	//   ....[116]....
        /*0904*/ 	.word	0x000179f0


	//   ....[117]....
        /*0908*/ 	.word	0x00017a60


	//   ....[118]....
        /*090c*/ 	.word	0x00017ac0


	//   ....[119]....
        /*0910*/ 	.word	0x00017b30


	//   ....[120]....
        /*0914*/ 	.word	0x00017ba0


	//   ....[121]....
        /*0918*/ 	.word	0x00017c10


	//   ....[122]....
        /*091c*/ 	.word	0x00017c70


	//   ....[123]....
        /*0920*/ 	.word	0x00017ce0


	//   ....[124]....
        /*0924*/ 	.word	0x00017d50


	//   ....[125]....
        /*0928*/ 	.word	0x00017dc0


	//   ....[126]....
        /*092c*/ 	.word	0x00017e20


	//   ....[127]....
        /*0930*/ 	.word	0x00017e90


	//   ....[128]....
        /*0934*/ 	.word	0x00017f00


	//   ....[129]....
        /*0938*/ 	.word	0x00017f50


	//   ....[130]....
        /*093c*/ 	.word	0x00017f90


	//   ....[131]....
        /*0940*/ 	.word	0x00017fe0


	//   ....[132]....
        /*0944*/ 	.word	0x00018030


	//   ....[133]....
        /*0948*/ 	.word	0x00018080


	//   ....[134]....
        /*094c*/ 	.word	0x000180f0


	//   ....[135]....
        /*0950*/ 	.word	0x00018140


	//   ....[136]....
        /*0954*/ 	.word	0x00018190


	//   ....[137]....
        /*0958*/ 	.word	0x000181e0


	//   ....[138]....
        /*095c*/ 	.word	0x00018230


	//   ....[139]....
        /*0960*/ 	.word	0x00018280


	//   ....[140]....
        /*0964*/ 	.word	0x000182f0


	//   ....[141]....
        /*0968*/ 	.word	0x00018340


	//   ....[142]....
        /*096c*/ 	.word	0x000183b0


	//   ....[143]....
        /*0970*/ 	.word	0x00018410


	//   ....[144]....
        /*0974*/ 	.word	0x00018480


	//----- nvinfo : EIATTR_EXIT_INSTR_OFFSETS
	.align		4
.L_414:
        /*0978*/ 	.byte	0x04, 0x1c
        /*097a*/ 	.short	(.L_416 - .L_415)


	//   ....[0]....
.L_415:
        /*097c*/ 	.word	0x000010f0


	//   ....[1]....
        /*0980*/ 	.word	0x000170d0


	//----- nvinfo : EIATTR_MAX_THREADS
	.align		4
.L_416:
        /*0984*/ 	.byte	0x04, 0x05
        /*0986*/ 	.short	(.L_418 - .L_417)
.L_417:
        /*0988*/ 	.word	0x00000100
        /*098c*/ 	.word	0x00000001
        /*0990*/ 	.word	0x00000001


	//----- nvinfo : EIATTR_CRS_STACK_SIZE
	.align		4
.L_418:
        /*0994*/ 	.byte	0x04, 0x1e
        /*0996*/ 	.short	(.L_420 - .L_419)
.L_419:
        /*0998*/ 	.word	0x00000000
.L_420:


//--------------------- .nv.info._ZN7cutlass13device_kernelIN5flash19enable_sm80_to_sm89INS1_16FlashAttnFwdSm80INS1_25CollectiveMainloopFwdSm80ILi8ELi1ELb1EN4cute5tupleIJNS5_1CILi128EEENS7_ILi96EEES8_EEELi128ENS_10bfloat16_tEfNS_4arch4Sm80ELb0ELb1ELb1ELb1ELb0ELb1ELb1ELb1EEENS1_21CollectiveEpilogueFwdINS6_IJS8_S8_S9_EEENS6_IJNS7_ILi1EEESH_SH_EEESB_SD_Li256ELb1ELb1ELb1ELb0EEENS1_36VarlenDynamicPersistentTileSchedulerILi128ELi96ELi256ELi256ELb1ELb1ELb0ELb1ELb0ELb1EEEEEEEEEvNT_6ParamsE --------------------------
	.section	.nv.info._ZN7cutlass13device_kernelIN5flash19enable_sm80_to_sm89INS1_16FlashAttnFwdSm80INS1_25CollectiveMainloopFwdSm80ILi8ELi1ELb1EN4cute5tupleIJNS5_1CILi128EEENS7_ILi96EEES8_EEELi128ENS_10bfloat16_tEfNS_4arch4Sm80ELb0ELb1ELb1ELb1ELb0ELb1ELb1ELb1EEENS1_21CollectiveEpilogueFwdINS6_IJS8_S8_S9_EEENS6_IJNS7_ILi1EEESH_SH_EEESB_SD_Li256ELb1ELb1ELb1ELb0EEENS1_36VarlenDynamicPersistentTileSchedulerILi128ELi96ELi256ELi256ELb1ELb1ELb0ELb1ELb0ELb1EEEEEEEEEvNT_6ParamsE,"",@"SHT_CUDA_INFO"
	.sectionflags	@""
	.align	4


	//----- nvinfo : EIATTR_CUDA_API_VERSION
	.align		4
        /*0000*/ 	.byte	0x04, 0x37
        /*0002*/ 	.short	(.L_422 - .L_421)
.L_421:
        /*0004*/ 	.word	0x00000082


	//----- nvinfo : EIATTR_SW2861232_WAR
	.align		4
.L_422:
        /*0008*/ 	.byte	0x01, 0x35
	.zero		2


	//----- nvinfo : EIATTR_PARAM_CBANK
	.align		4
        /*000c*/ 	.byte	0x04, 0x0a
        /*000e*/ 	.short	(.L_424 - .L_423)
	.align		4
.L_423:
        /*0010*/ 	.word	index@(.nv.constant0._ZN7cutlass13device_kernelIN5flash19enable_sm80_to_sm89INS1_16FlashAttnFwdSm80INS1_25CollectiveMainloopFwdSm80ILi8ELi1ELb1EN4cute5tupleIJNS5_1CILi128EEENS7_ILi96EEES8_EEELi128ENS_10bfloat16_tEfNS_4arch4Sm80ELb0ELb1ELb1ELb1ELb0ELb1ELb1ELb1EEENS1_21CollectiveEpilogueFwdINS6_IJS8_S8_S9_EEENS6_IJNS7_ILi1EEESH_SH_EEESB_SD_Li256ELb1ELb1ELb1ELb0EEENS1_36VarlenDynamicPersistentTileSchedulerILi128ELi96ELi256ELi256ELb1ELb1ELb0ELb1ELb0ELb1EEEEEEEEEvNT_6ParamsE)
        /*0014*/ 	.short	0x0160
        /*0016*/ 	.short	0x0438


	//----- nvinfo : EIATTR_CBANK_PARAM_SIZE
	.align		4
.L_424:
        /*0018*/ 	.byte	0x03, 0x19
        /*001a*/ 	.short	0x0438


	//----- nvinfo : EIATTR_KPARAM_INFO
	.align		4
        /*001c*/ 	.byte	0x04, 0x17
        /*001e*/ 	.short	(.L_426 - .L_425)
.L_425:
        /*0020*/ 	.word	0x00000000
        /*0024*/ 	.short	0x0000
        /*0026*/ 	.short	0x0000
        /*0028*/ 	.byte	0x00, 0xf0, 0xe1, 0x10


	//----- nvinfo : EIATTR_MAXREG_COUNT
	.align		4
.L_426:
        /*002c*/ 	.byte	0x03, 0x1b
        /*002e*/ 	.short	0x00ff


	//----- nvinfo : EIATTR_NUM_BARRIERS
	.align		4
        /*0030*/ 	.byte	0x02, 0x4c
        /*0032*/ 	.byte	0x06
	.zero		1


	//----- nvinfo : EIATTR_ANNOTATIONS
	.align		4
        /*0034*/ 	.byte	0x04, 0x55
        /*0036*/ 	.short	(.L_428 - .L_427)


	//   ....[0]....
.L_427:
        /* <DEDUP_REMOVED lines=62> */


	//----- nvinfo : EIATTR_MERCURY_ISA_VERSION
	.align		4
.L_428:
        /*0408*/ 	.byte	0x03, 0x5f
        /*040a*/ 	.short	0x0000


	//----- nvinfo : EIATTR_INT_WARP_WIDE_INSTR_OFFSETS
	.align		4
        /*040c*/ 	.byte	0x04, 0x31
        /*040e*/ 	.short	(.L_430 - .L_429)


	//   ....[0]....
.L_429:
        /*0410*/ 	.word	0x0001db60


	//   ....[1]....
        /*0414*/ 	.word	0x0001dbe0


	//----- nvinfo : EIATTR_COOP_GROUP_MASK_REGIDS
	.align		4
.L_430:
        /*0418*/ 	.byte	0x04, 0x29
        /*041a*/ 	.short	(.L_432 - .L_431)


	//   ....[0]....
.L_431:
        /*041c*/ 	.word	0xffffffff


	//   ....[1]....
        /*0420*/ 	.word	0xffffffff


	//   ....[2]....
        /*0424*/ 	.word	0xffffffff


	//   ....[3]....
        /*0428*/ 	.word	0xffffffff


	//   ....[4]....
        /*042c*/ 	.word	0xffffffff


	//   ....[5]....
        /*0430*/ 	.word	0xffffffff


	//   ....[6]....
        /*0434*/ 	.word	0xffffffff


	//   ....[7]....
        /*0438*/ 	.word	0xffffffff


	//   ....[8]....
        /*043c*/ 	.word	0xffffffff


	//   ....[9]....
        /*0440*/ 	.word	0xffffffff


	//   ....[10]....
        /*0444*/ 	.word	0xffffffff


	//   ....[11]....
        /*0448*/ 	.word	0xffffffff


	//   ....[12]....
        /*044c*/ 	.word	0xffffffff


	//   ....[13]....
        /*0450*/ 	.word	0xffffffff


	//   ....[14]....
        /*0454*/ 	.word	0xffffffff


	//   ....[15]....
        /*0458*/ 	.word	0xffffffff


	//   ....[16]....
        /*045c*/ 	.word	0xffffffff


	//   ....[17]....
        /*0460*/ 	.word	0xffffffff


	//   ....[18]....
        /*0464*/ 	.word	0xffffffff


	//   ....[19]....
        /*0468*/ 	.word	0xffffffff


	//   ....[20]....
        /*046c*/ 	.word	0xffffffff


	//   ....[21]....
        /*0470*/ 	.word	0xffffffff


	//   ....[22]....
        /*0474*/ 	.word	0xffffffff


	//   ....[23]....
        /*0478*/ 	.word	0xffffffff


	//   ....[24]....
        /*047c*/ 	.word	0xffffffff


	//   ....[25]....
        /*0480*/ 	.word	0xffffffff


	//   ....[26]....
        /*0484*/ 	.word	0xffffffff


	//   ....[27]....
        /*0488*/ 	.word	0xffffffff


	//   ....[28]....
        /*048c*/ 	.word	0xffffffff


	//   ....[29]....
        /*0490*/ 	.word	0xffffffff


	//   ....[30]....
        /*0494*/ 	.word	0xffffffff


	//   ....[31]....
        /*0498*/ 	.word	0xffffffff


	//   ....[32]....
        /*049c*/ 	.word	0xffffffff


	//   ....[33]....
        /*04a0*/ 	.word	0xffffffff


	//   ....[34]....
        /*04a4*/ 	.word	0xffffffff


	//   ....[35]....
        /*04a8*/ 	.word	0xffffffff


	//   ....[36]....
        /*04ac*/ 	.word	0xffffffff


	//   ....[37]....
        /*04b0*/ 	.word	0xffffffff


	//   ....[38]....
        /*04b4*/ 	.word	0xffffffff


	//   ....[39]....
        /*04b8*/ 	.word	0xffffffff


	//   ....[40]....
        /*04bc*/ 	.word	0xffffffff


	//   ....[41]....
        /*04c0*/ 	.word	0xffffffff


	//   ....[42]....
        /*04c4*/ 	.word	0xffffffff


	//   ....[43]....
        /*04c8*/ 	.word	0xffffffff


	//   ....[44]....
        /*04cc*/ 	.word	0xffffffff


	//   ....[45]....
        /*04d0*/ 	.word	0xffffffff


	//   ....[46]....
        /*04d4*/ 	.word	0xffffffff


	//   ....[47]....
        /*04d8*/ 	.word	0xffffffff


	//   ....[48]....
        /*04dc*/ 	.word	0xffffffff


	//   ....[49]....
        /*04e0*/ 	.word	0xffffffff


	//   ....[50]....
        /*04e4*/ 	.word	0xffffffff


	//   ....[51]....
        /*04e8*/ 	.word	0xffffffff


	//   ....[52]....
        /*04ec*/ 	.word	0xffffffff


	//   ....[53]....
        /*04f0*/ 	.word	0xffffffff


	//   ....[54]....
        /*04f4*/ 	.word	0xffffffff


	//   ....[55]....
        /*04f8*/ 	.word	0xffffffff


	//   ....[56]....
        /*04fc*/ 	.word	0xffffffff


	//   ....[57]....
        /*0500*/ 	.word	0xffffffff


	//   ....[58]....
        /*0504*/ 	.word	0xffffffff


	//   ....[59]....
        /*0508*/ 	.word	0xffffffff


	//   ....[60]....
        /*050c*/ 	.word	0xffffffff


	//   ....[61]....
        /*0510*/ 	.word	0xffffffff


	//   ....[62]....
        /*0514*/ 	.word	0xffffffff


	//   ....[63]....
        /*0518*/ 	.word	0xffffffff


	//   ....[64]....
        /*051c*/ 	.word	0xffffffff


	//   ....[65]....
        /*0520*/ 	.word	0xffffffff


	//   ....[66]....
        /*0524*/ 	.word	0xffffffff


	//   ....[67]....
        /*0528*/ 	.word	0xffffffff


	//   ....[68]....
        /*052c*/ 	.word	0xffffffff


	//   ....[69]....
        /*0530*/ 	.word	0xffffffff


	//   ....[70]....
        /*0534*/ 	.word	0xffffffff


	//   ....[71]....
        /*0538*/ 	.word	0xffffffff


	//   ....[72]....
        /*053c*/ 	.word	0xffffffff


	//   ....[73]....
        /*0540*/ 	.word	0xffffffff


	//   ....[74]....
        /*0544*/ 	.word	0xffffffff


	//   ....[75]....
        /*0548*/ 	.word	0xffffffff


	//   ....[76]....
        /*054c*/ 	.word	0xffffffff


	//   ....[77]....
        /*0550*/ 	.word	0xffffffff


	//   ....[78]....
        /*0554*/ 	.word	0xffffffff


	//   ....[79]....
        /*0558*/ 	.word	0xffffffff


	//   ....[80]....
        /*055c*/ 	.word	0xffffffff


	//   ....[81]....
        /*0560*/ 	.word	0xffffffff


	//   ....[82]....
        /*0564*/ 	.word	0xffffffff


	//   ....[83]....
        /*0568*/ 	.word	0xffffffff


	//   ....[84]....
        /*056c*/ 	.word	0xffffffff


	//   ....[85]....
        /*0570*/ 	.word	0xffffffff


	//   ....[86]....
        /*0574*/ 	.word	0xffffffff


	//   ....[87]....
        /*0578*/ 	.word	0xffffffff


	//   ....[88]....
        /*057c*/ 	.word	0xffffffff


	//   ....[89]....
        /*0580*/ 	.word	0xffffffff


	//   ....[90]....
        /*0584*/ 	.word	0xffffffff


	//   ....[91]....
        /*0588*/ 	.word	0xffffffff


	//   ....[92]....
        /*058c*/ 	.word	0xffffffff


	//   ....[93]....
        /*0590*/ 	.word	0xffffffff


	//   ....[94]....
        /*0594*/ 	.word	0xffffffff


	//   ....[95]....
        /*0598*/ 	.word	0xffffffff


	//   ....[96]....
        /*059c*/ 	.word	0xffffffff


	//   ....[97]....
        /*05a0*/ 	.word	0xffffffff


	//   ....[98]....
        /*05a4*/ 	.word	0xffffffff


	//   ....[99]....
        /*05a8*/ 	.word	0xffffffff


	//   ....[100]....
        /*05ac*/ 	.word	0xffffffff


	//   ....[101]....
        /*05b0*/ 	.word	0xffffffff


	//   ....[102]....
        /*05b4*/ 	.word	0xffffffff


	//   ....[103]....
        /*05b8*/ 	.word	0xffffffff


	//   ....[104]....
        /*05bc*/ 	.word	0xffffffff


	//   ....[105]....
        /*05c0*/ 	.word	0xffffffff


	//   ....[106]....
        /*05c4*/ 	.word	0xffffffff


	//   ....[107]....
        /*05c8*/ 	.word	0xffffffff


	//   ....[108]....
        /*05cc*/ 	.word	0xffffffff


	//   ....[109]....
        /*05d0*/ 	.word	0xffffffff


	//   ....[110]....
        /*05d4*/ 	.word	0xffffffff


	//   ....[111]....
        /*05d8*/ 	.word	0xffffffff


	//   ....[112]....
        /*05dc*/ 	.word	0xffffffff


	//   ....[113]....
        /*05e0*/ 	.word	0xffffffff


	//   ....[114]....
        /*05e4*/ 	.word	0xffffffff


	//   ....[115]....
        /*05e8*/ 	.word	0xffffffff


	//   ....[116]....
        /*05ec*/ 	.word	0xffffffff


	//   ....[117]....
        /*05f0*/ 	.word	0xffffffff


	//   ....[118]....
        /*05f4*/ 	.word	0xffffffff


	//   ....[119]....
        /*05f8*/ 	.word	0xffffffff


	//   ....[120]....
        /*05fc*/ 	.word	0xffffffff


	//   ....[121]....
        /*0600*/ 	.word	0xffffffff


	//   ....[122]....
        /*0604*/ 	.word	0xffffffff


	//   ....[123]....
        /*0608*/ 	.word	0xffffffff


	//   ....[124]....
        /*060c*/ 	.word	0xffffffff


	//   ....[125]....
        /*0610*/ 	.word	0xffffffff


	//   ....[126]....
        /*0614*/ 	.word	0xffffffff


	//   ....[127]....
        /*0618*/ 	.word	0xffffffff


	//   ....[128]....
        /*061c*/ 	.word	0xffffffff


	//   ....[129]....
        /*0620*/ 	.word	0xffffffff


	//   ....[130]....
        /*0624*/ 	.word	0xffffffff


	//   ....[131]....
        /*0628*/ 	.word	0xffffffff


	//   ....[132]....
        /*062c*/ 	.word	0xffffffff


	//   ....[133]....
        /*0630*/ 	.word	0xffffffff


	//   ....[134]....
        /*0634*/ 	.word	0xffffffff


	//   ....[135]....
        /*0638*/ 	.word	0xffffffff


	//   ....[136]....
        /*063c*/ 	.word	0xffffffff


	//   ....[137]....
        /*0640*/ 	.word	0xffffffff


	//   ....[138]....
        /*0644*/ 	.word	0xffffffff


	//   ....[139]....
        /*0648*/ 	.word	0xffffffff


	//   ....[140]....
        /*064c*/ 	.word	0xffffffff


	//   ....[141]....
        /*0650*/ 	.word	0xffffffff


	//   ....[142]....
        /*0654*/ 	.word	0xffffffff


	//   ....[143]....
        /*0658*/ 	.word	0xffffffff


	//   ....[144]....
        /*065c*/ 	.word	0xffffffff


	//   ....[145]....
        /*0660*/ 	.word	0xffffffff


	//   ....[146]....
        /*0664*/ 	.word	0xffffffff


	//   ....[147]....
        /*0668*/ 	.word	0xffffffff


	//   ....[148]....
        /*066c*/ 	.word	0xffffffff


	//   ....[149]....
        /*0670*/ 	.word	0xffffffff


	//   ....[150]....
        /*0674*/ 	.word	0xffffffff


	//   ....[151]....
        /*0678*/ 	.word	0xffffffff


	//   ....[152]....
        /*067c*/ 	.word	0xffffffff


	//   ....[153]....
        /*0680*/ 	.word	0xffffffff


	//   ....[154]....
        /*0684*/ 	.word	0xffffffff


	//   ....[155]....
        /*0688*/ 	.word	0xffffffff


	//   ....[156]....
        /*068c*/ 	.word	0xffffffff


	//   ....[157]....
        /*0690*/ 	.word	0xffffffff


	//   ....[158]....
        /*0694*/ 	.word	0xffffffff


	//   ....[159]....
        /*0698*/ 	.word	0xffffffff


	//   ....[160]....
        /*069c*/ 	.word	0xffffffff


	//   ....[161]....
        /*06a0*/ 	.word	0xffffffff


	//   ....[162]....
        /*06a4*/ 	.word	0xffffffff


	//   ....[163]....
        /*06a8*/ 	.word	0xffffffff


	//   ....[164]....
        /*06ac*/ 	.word	0xffffffff


	//   ....[165]....
        /*06b0*/ 	.word	0xffffffff


	//   ....[166]....
        /*06b4*/ 	.word	0xffffffff


	//   ....[167]....
        /*06b8*/ 	.word	0xffffffff


	//   ....[168]....
        /*06bc*/ 	.word	0xffffffff


	//   ....[169]....
        /*06c0*/ 	.word	0xffffffff


	//   ....[170]....
        /*06c4*/ 	.word	0xffffffff


	//   ....[171]....
        /*06c8*/ 	.word	0xffffffff


	//   ....[172]....
        /*06cc*/ 	.word	0xffffffff


	//   ....[173]....
        /*06d0*/ 	.word	0xffffffff


	//   ....[174]....
        /*06d4*/ 	.word	0xffffffff


	//   ....[175]....
        /*06d8*/ 	.word	0xffffffff


	//   ....[176]....
        /*06dc*/ 	.word	0xffffffff


	//----- nvinfo : EIATTR_COOP_GROUP_INSTR_OFFSETS
	.align		4
.L_432:
        /*06e0*/ 	.byte	0x04, 0x28
        /*06e2*/ 	.short	(.L_434 - .L_433)


	//   ....[0]....
.L_433:
        /*06e4*/ 	.word	0x00000050


	//   ....[1]....
        /*06e8*/ 	.word	0x00000200


	//   ....[2]....
        /*06ec*/ 	.word	0x00000230


	//   ....[3]....
        /*06f0*/ 	.word	0x00000260


	//   ....[4]....
        /*06f4*/ 	.word	0x00000290


	//   ....[5]....
        /*06f8*/ 	.word	0x000002c0


	//   ....[6]....
        /*06fc*/ 	.word	0x000002f0


	//   ....[7]....
        /*0700*/ 	.word	0x00000450


	//   ....[8]....
        /*0704*/ 	.word	0x00000490


	//   ....[9]....
        /*0708*/ 	.word	0x000004c0


	//   ....[10]....
        /*070c*/ 	.word	0x000004f0


	//   ....[11]....
        /*0710*/ 	.word	0x00000520


	//   ....[12]....
        /*0714*/ 	.word	0x00000550


	//   ....[13]....
        /*0718*/ 	.word	0x000005e0


	//   ....[14]....
        /*071c*/ 	.word	0x00000630


	//   ....[15]....
        /*0720*/ 	.word	0x00000650


	//   ....[16]....
        /*0724*/ 	.word	0x000006b0


	//   ....[17]....
        /*0728*/ 	.word	0x00008720


	//   ....[18]....
        /*072c*/ 	.word	0x00008760


	//   ....[19]....
        /*0730*/ 	.word	0x00008790


	//   ....[20]....
        /*0734*/ 	.word	0x000087d0


	//   ....[21]....
        /*0738*/ 	.word	0x00008800


	//   ....[22]....
        /*073c*/ 	.word	0x00008830


	//   ....[23]....
        /*0740*/ 	.word	0x000088b0


	//   ....[24]....
        /*0744*/ 	.word	0x00008920


	//   ....[25]....
        /*0748*/ 	.word	0x00008f60


	//   ....[26]....
        /*074c*/ 	.word	0x00008f80


	//   ....[27]....
        /*0750*/ 	.word	0x00008fa0


	//   ....[28]....
        /*0754*/ 	.word	0x00008fb0


	//   ....[29]....
        /*0758*/ 	.word	0x00009170


	//   ....[30]....
        /*075c*/ 	.word	0x00009200


	//   ....[31]....
        /*0760*/ 	.word	0x00009240


	//   ....[32]....
        /*0764*/ 	.word	0x00009270


	//   ....[33]....
        /*0768*/ 	.word	0x00009430


	//   ....[34]....
        /*076c*/ 	.word	0x000094c0


	//   ....[35]....
        /*0770*/ 	.word	0x00009500


	//   ....[36]....
        /*0774*/ 	.word	0x00009540


	//   ....[37]....
        /*0778*/ 	.word	0x00009710


	//   ....[38]....
        /*077c*/ 	.word	0x000097a0


	//   ....[39]....
        /*0780*/ 	.word	0x000097e0


	//   ....[40]....
        /*0784*/ 	.word	0x000097f0


	//   ....[41]....
        /*0788*/ 	.word	0x0000b500


	//   ....[42]....
        /*078c*/ 	.word	0x0000b550


	//   ....[43]....
        /*0790*/ 	.word	0x0000b580


	//   ....[44]....
        /*0794*/ 	.word	0x0000b5c0


	//   ....[45]....
        /*0798*/ 	.word	0x0000b680


	//   ....[46]....
        /*079c*/ 	.word	0x0000b6c0


	//   ....[47]....
        /*07a0*/ 	.word	0x0000b6d0


	//   ....[48]....
        /*07a4*/ 	.word	0x0000b6e0


	//   ....[49]....
        /*07a8*/ 	.word	0x0000b8a0


	//   ....[50]....
        /*07ac*/ 	.word	0x0000b8e0


	//   ....[51]....
        /*07b0*/ 	.word	0x0000b8f0


	//   ....[52]....
        /*07b4*/ 	.word	0x0000b900


	//   ....[53]....
        /*07b8*/ 	.word	0x0000b9e0


	//   ....[54]....
        /*07bc*/ 	.word	0x0000ba20


	//   ....[55]....
        /*07c0*/ 	.word	0x0000ba30


	//   ....[56]....
        /*07c4*/ 	.word	0x0000ba50


	//   ....[57]....
        /*07c8*/ 	.word	0x0000f0d0


	//   ....[58]....
        /*07cc*/ 	.word	0x0000f2d0


	//   ....[59]....
        /*07d0*/ 	.word	0x0000fef0


	//   ....[60]....
        /*07d4*/ 	.word	0x00010460


	//   ....[61]....
        /*07d8*/ 	.word	0x00010480


	//   ....[62]....
        /*07dc*/ 	.word	0x000104d0


	//   ....[63]....
        /*07e0*/ 	.word	0x00013110


	//   ....[64]....
        /*07e4*/ 	.word	0x00013360


	//   ....[65]....
        /*07e8*/ 	.word	0x000141a0


	//   ....[66]....
        /*07ec*/ 	.word	0x00014530


	//   ....[67]....
        /*07f0*/ 	.word	0x00014560


	//   ....[68]....
        /*07f4*/ 	.word	0x000145e0


	//   ....[69]....
        /*07f8*/ 	.word	0x000176f0


	//   ....[70]....
        /*07fc*/ 	.word	0x00017710


	//   ....[71]....
        /*0800*/ 	.word	0x00017730


	//   ....[72]....
        /*0804*/ 	.word	0x00017750


	//   ....[73]....
        /*0808*/ 	.word	0x0001a7c0


	//   ....[74]....
        /*080c*/ 	.word	0x0001aa30


	//   ....[75]....
        /*0810*/ 	.word	0x0001b870


	//   ....[76]....
        /*0814*/ 	.word	0x0001bc00


	//   ....[77]....
        /*0818*/ 	.word	0x0001bc30


	//   ....[78]....
        /*081c*/ 	.word	0x0001bcb0


	//   ....[79]....
        /*0820*/ 	.word	0x0001d530


	//   ....[80]....
        /*0824*/ 	.word	0x0001d560


	//   ....[81]....
        /*0828*/ 	.word	0x0001d570


	//   ....[82]....
        /*082c*/ 	.word	0x0001d5a0


	//   ....[83]....
        /*0830*/ 	.word	0x0001e7d0


	//   ....[84]....
        /*0834*/ 	.word	0x0001e7e0


	//   ....[85]....
        /*0838*/ 	.word	0x0001e7f0


	//   ....[86]....
        /*083c*/ 	.word	0x0001e810


	//   ....[87]....
        /*0840*/ 	.word	0x0001eb60


	//   ....[88]....
        /*0844*/ 	.word	0x0001eb80


	//   ....[89]....
        /*0848*/ 	.word	0x0001ec60


	//   ....[90]....
        /*084c*/ 	.word	0x0001ec70


	//   ....[91]....
        /*0850*/ 	.word	0x0001ed60


	//   ....[92]....
        /*0854*/ 	.word	0x0001ed80


	//   ....[93]....
        /*0858*/ 	.word	0x0001ee70


	//   ....[94]....
        /*085c*/ 	.word	0x0001ee80


	//   ....[95]....
        /*0860*/ 	.word	0x0001f170


	//   ....[96]....
        /*0864*/ 	.word	0x0001f190


	//   ....[97]....
        /*0868*/ 	.word	0x0001f7e0


	//   ....[98]....
        /*086c*/ 	.word	0x0001f7f0


	//   ....[99]....
        /*0870*/ 	.word	0x000203a0


	//   ....[100]....
        /*0874*/ 	.word	0x000203c0


	//   ....[101]....
        /*0878*/ 	.word	0x000204b0


	//   ....[102]....
        /*087c*/ 	.word	0x000204c0


	//   ....[103]....
        /*0880*/ 	.word	0x000205b0


	//   ....[104]....
        /*0884*/ 	.word	0x000205d0


	//   ....[105]....
        /*0888*/ 	.word	0x000206c0


	//   ....[106]....
        /*088c*/ 	.word	0x000206d0


	//   ....[107]....
        /*0890*/ 	.word	0x00020870


	//   ....[108]....
        /*0894*/ 	.word	0x00020890


	//   ....[109]....
        /*0898*/ 	.word	0x000209c0


	//   ....[110]....
        /*089c*/ 	.word	0x00020a00


	//   ....[111]....
        /*08a0*/ 	.word	0x00020a30


	//   ....[112]....
        /*08a4*/ 	.word	0x00020a60


	//   ....[113]....
        /*08a8*/ 	.word	0x00020a90


	//   ....[114]....
        /*08ac*/ 	.word	0x00020ac0


	//   ....[115]....
        /*08b0*/ 	.word	0x00020c20


	//   ....[116]....
        /*08b4*/ 	.word	0x00020c60


	//   ....[117]....
        /*08b8*/ 	.word	0x00020c90


	//   ....[118]....
        /*08bc*/ 	.word	0x00020cc0


	//   ....[119]....
        /*08c0*/ 	.word	0x00020cf0


	//   ....[120]....
        /*08c4*/ 	.word	0x00020d20


	//   ....[121]....
        /*08c8*/ 	.word	0x00020db0


	//   ....[122]....
        /*08cc*/ 	.word	0x00020e10


	//   ....[123]....
        /*08d0*/ 	.word	0x00020e20


	//   ....[124]....
        /*08d4*/ 	.word	0x00020e80


	//   ....[125]....
        /*08d8*/ 	.word	0x000218f0


	//   ....[126]....
        /*08dc*/ 	.word	0x00021950


	//   ....[127]....
        /*08e0*/ 	.word	0x000219a0


	//   ....[128]....
        /*08e4*/ 	.word	0x000219f0


	//   ....[129]....
        /*08e8*/ 	.word	0x00021a40


	//   ....[130]....
        /*08ec*/ 	.word	0x00021ab0


	//   ....[131]....
        /*08f0*/ 	.word	0x00021af0


	//   ....[132]....
        /*08f4*/ 	.word	0x00021b60


	//   ....[133]....
        /*08f8*/ 	.word	0x00021bd0


	//   ....[134]....
        /*08fc*/ 	.word	0x00021c30


	//   ....[135]....
        /*0900*/ 	.word	0x00021c90


	//   ....[136]....
        /*0904*/ 	.word	0x00021cf0


	//   ....[137]....
        /*0908*/ 	.word	0x00021d40


	//   ....[138]....
        /*090c*/ 	.word	0x00021d90


	//   ....[139]....
        /*0910*/ 	.word	0x00021e00


	//   ....[140]....
        /*0914*/ 	.word	0x00021e70


	//   ....[141]....
        /*0918*/ 	.word	0x00021ee0


	//   ....[142]....
        /*091c*/ 	.word	0x00021f40


	//   ....[143]....
        /*0920*/ 	.word	0x00021fb0


	//   ....[144]....
        /*0924*/ 	.word	0x00022020


	//   ....[145]....
        /*0928*/ 	.word	0x00022090


	//   ....[146]....
        /*092c*/ 	.word	0x000220f0


	//   ....[147]....
        /*0930*/ 	.word	0x00022150


	//   ....[148]....
        /*0934*/ 	.word	0x000221c0


	//   ....[149]....
        /*0938*/ 	.word	0x00022220


	//   ....[150]....
        /*093c*/ 	.word	0x00022280


	//   ....[151]....
        /*0940*/ 	.word	0x000222e0


	//   ....[152]....
        /*0944*/ 	.word	0x00022350


	//   ....[153]....
        /*0948*/ 	.word	0x000223c0


	//   ....[154]....
        /*094c*/ 	.word	0x00022420


	//   ....[155]....
        /*0950*/ 	.word	0x00022490


	//   ....[156]....
        /*0954*/ 	.word	0x00022500


	//   ....[157]....
        /*0958*/ 	.word	0x00022570


	//   ....[158]....
        /*095c*/ 	.word	0x000225d0


	//   ....[159]....
        /*0960*/ 	.word	0x00022640


	//   ....[160]....
        /*0964*/ 	.word	0x000226b0


	//   ....[161]....
        /*0968*/ 	.word	0x00022700


	//   ....[162]....
        /*096c*/ 	.word	0x00022740


	//   ....[163]....
        /*0970*/ 	.word	0x00022790


	//   ....[164]....
        /*0974*/ 	.word	0x000227e0


	//   ....[165]....
        /*0978*/ 	.word	0x00022830


	//   ....[166]....
        /*097c*/ 	.word	0x000228a0


	//   ....[167]....
        /*0980*/ 	.word	0x000228e0


	//   ....[168]....
        /*0984*/ 	.word	0x00022930


	//   ....[169]....
        /*0988*/ 	.word	0x00022980


	//   ....[170]....
        /*098c*/ 	.word	0x000229d0


	//   ....[171]....
        /*0990*/ 	.word	0x00022a20


	//   ....[172]....
        /*0994*/ 	.word	0x00022a90


	//   ....[173]....
        /*0998*/ 	.word	0x00022ad0


	//   ....[174]....
        /*099c*/ 	.word	0x00022b40


	//   ....[175]....
        /*09a0*/ 	.word	0x00022ba0


	//   ....[176]....
        /*09a4*/ 	.word	0x00022c00


	//----- nvinfo : EIATTR_EXIT_INSTR_OFFSETS
	.align		4
.L_434:
        /*09a8*/ 	.byte	0x04, 0x1c
        /*09aa*/ 	.short	(.L_436 - .L_435)


	//   ....[0]....
.L_435:
        /*09ac*/ 	.word	0x000010d0


	//   ....[1]....
        /*09b0*/ 	.word	0x000218b0


	//----- nvinfo : EIATTR_MAX_THREADS
	.align		4
.L_436:
        /*09b4*/ 	.byte	0x04, 0x05
        /*09b6*/ 	.short	(.L_438 - .L_437)
.L_437:
        /*09b8*/ 	.word	0x00000100
        /*09bc*/ 	.word	0x00000001
        /*09c0*/ 	.word	0x00000001


	//----- nvinfo : EIATTR_CRS_STACK_SIZE
	.align		4
.L_438:
        /*09c4*/ 	.byte	0x04, 0x1e
        /*09c6*/ 	.short	(.L_440 - .L_439)
.L_439:
        /*09c8*/ 	.word	0x00000000
.L_440:


//--------------------- .nv.info._ZN7cutlass13device_kernelIN5flash19enable_sm80_to_sm89INS1_16FlashAttnFwdSm80INS1_25CollectiveMainloopFwdSm80ILi4ELi1ELb0EN4cute5tupleIJNS5_1CILi128EEENS7_ILi64EEES8_EEELi128ENS_10bfloat16_tEfNS_4arch4Sm80ELb1ELb0ELb1ELb0ELb0ELb0ELb1ELb1EEENS1_21CollectiveEpilogueFwdINS6_IJS8_S8_S9_EEENS6_IJNS7_ILi1EEESH_SH_EEESB_SD_Li128ELb0ELb1ELb1ELb0EEENS1_30DynamicPersistentTileSchedulerILi128ELi128ELb1ELb1ELb0EEEEEEEEEvNT_6ParamsE --------------------------
	.section	.nv.info._ZN7cutlass13device_kernelIN5flash19enable_sm80_to_sm89INS1_16FlashAttnFwdSm80INS1_25CollectiveMainloopFwdSm80ILi4ELi1ELb0EN4cute5tupleIJNS5_1CILi128EEENS7_ILi64EEES8_EEELi128ENS_10bfloat16_tEfNS_4arch4Sm80ELb1ELb0ELb1ELb0ELb0ELb0ELb1ELb1EEENS1_21CollectiveEpilogueFwdINS6_IJS8_S8_S9_EEENS6_IJNS7_ILi1EEESH_SH_EEESB_SD_Li128ELb0ELb1ELb1ELb0EEENS1_30DynamicPersistentTileSchedulerILi128ELi128ELb1ELb1ELb0EEEEEEEEEvNT_6ParamsE,"",@"SHT_CUDA_INFO"
	.sectionflags	@""
	.align	4


	//----- nvinfo : EIATTR_CUDA_API_VERSION
	.align		4
        /*0000*/ 	.byte	0x04, 0x37
        /*0002*/ 	.short	(.L_442 - .L_441)
.L_441:
        /*0004*/ 	.word	0x00000082


	//----- nvinfo : EIATTR_SW2861232_WAR
	.align		4
.L_442:
        /*0008*/ 	.byte	0x01, 0x35
	.zero		2


	//----- nvinfo : EIATTR_PARAM_CBANK
	.align		4
        /*000c*/ 	.byte	0x04, 0x0a
        /*000e*/ 	.short	(.L_444 - .L_443)
	.align		4
.L_443:
        /*0010*/ 	.word	index@(.nv.constant0._ZN7cutlass13device_kernelIN5flash19enable_sm80_to_sm89INS1_16FlashAttnFwdSm80INS1_25CollectiveMainloopFwdSm80ILi4ELi1ELb0EN4cute5tupleIJNS5_1CILi128EEENS7_ILi64EEES8_EEELi128ENS_10bfloat16_tEfNS_4arch4Sm80ELb1ELb0ELb1ELb0ELb0ELb0ELb1ELb1EEENS1_21CollectiveEpilogueFwdINS6_IJS8_S8_S9_EEENS6_IJNS7_ILi1EEESH_SH_EEESB_SD_Li128ELb0ELb1ELb1ELb0EEENS1_30DynamicPersistentTileSchedulerILi128ELi128ELb1ELb1ELb0EEEEEEEEEvNT_6ParamsE)
        /*0014*/ 	.short	0x0160
        /*0016*/ 	.short	0x0428


	//----- nvinfo : EIATTR_CBANK_PARAM_SIZE
	.align		4
.L_444:
        /*0018*/ 	.byte	0x03, 0x19
        /*001a*/ 	.short	0x0428


	//----- nvinfo : EIATTR_KPARAM_INFO
	.align		4
        /*001c*/ 	.byte	0x04, 0x17
        /*001e*/ 	.short	(.L_446 - .L_445)
.L_445:
        /*0020*/ 	.word	0x00000000
        /*0024*/ 	.short	0x0000
        /*0026*/ 	.short	0x0000
        /*0028*/ 	.byte	0x00, 0xf0, 0xa1, 0x10


	//----- nvinfo : EIATTR_MAXREG_COUNT
	.align		4
.L_446:
        /*002c*/ 	.byte	0x03, 0x1b
        /*002e*/ 	.short	0x00ff


	//----- nvinfo : EIATTR_NUM_BARRIERS
	.align		4
        /*0030*/ 	.byte	0x02, 0x4c
        /*0032*/ 	.byte	0x06
	.zero		1


	//----- nvinfo : EIATTR_ANNOTATIONS
	.align		4
        /*0034*/ 	.byte	0x04, 0x55
        /*0036*/ 	.short	(.L_448 - .L_447)


	//   ....[0]....
.L_447:
        /* <DEDUP_REMOVED lines=76> */


	//----- nvinfo : EIATTR_MERCURY_ISA_VERSION
	.align		4
.L_448:
        /*04e8*/ 	.byte	0x03, 0x5f
        /*04ea*/ 	.short	0x0000


	//----- nvinfo : EIATTR_INT_WARP_WIDE_INSTR_OFFSETS
	.align		4
        /*04ec*/ 	.byte	0x04, 0x31
        /*04ee*/ 	.short	(.L_450 - .L_449)


	//   ....[0]....
.L_449:
        /*04f0*/ 	.word	0x00011630


	//   ....[1]....
        /*04f4*/ 	.word	0x000116b0


	//----- nvinfo : EIATTR_COOP_GROUP_MASK_REGIDS
	.align		4
.L_450:
        /*04f8*/ 	.byte	0x04, 0x29
        /*04fa*/ 	.short	(.L_452 - .L_451)


	//   ....[0]....
.L_451:
        /*04fc*/ 	.word	0xffffffff


	//   ....[1]....
        /*0500*/ 	.word	0xffffffff


	//   ....[2]....
        /*0504*/ 	.word	0xffffffff


	//   ....[3]....
        /*0508*/ 	.word	0xffffffff


	//   ....[4]....
        /*050c*/ 	.word	0xffffffff


	//   ....[5]....
        /*0510*/ 	.word	0xffffffff


	//   ....[6]....
        /*0514*/ 	.word	0xffffffff


	//   ....[7]....
        /*0518*/ 	.word	0xffffffff


	//   ....[8]....
        /*051c*/ 	.word	0xffffffff


	//   ....[9]....
        /*0520*/ 	.word	0xffffffff


	//   ....[10]....
        /*0524*/ 	.word	0xffffffff


	//   ....[11]....
        /*0528*/ 	.word	0xffffffff


	//   ....[12]....
        /*052c*/ 	.word	0xffffffff


	//   ....[13]....
        /*0530*/ 	.word	0xffffffff


	//   ....[14]....
        /*0534*/ 	.word	0xffffffff


	//   ....[15]....
        /*0538*/ 	.word	0xffffffff


	//   ....[16]....
        /*053c*/ 	.word	0xffffffff


	//   ....[17]....
        /*0540*/ 	.word	0xffffffff


	//   ....[18]....
        /*0544*/ 	.word	0xffffffff


	//   ....[19]....
        /*0548*/ 	.word	0xffffffff


	//   ....[20]....
        /*054c*/ 	.word	0xffffffff


	//   ....[21]....
        /*0550*/ 	.word	0xffffffff


	//   ....[22]....
        /*0554*/ 	.word	0xffffffff


	//   ....[23]....
        /*0558*/ 	.word	0xffffffff


	//   ....[24]....
        /*055c*/ 	.word	0xffffffff


	//   ....[25]....
        /*0560*/ 	.word	0xffffffff


	//   ....[26]....
        /*0564*/ 	.word	0xffffffff


	//   ....[27]....
        /*0568*/ 	.word	0xffffffff


	//   ....[28]....
        /*056c*/ 	.word	0xffffffff


	//   ....[29]....
        /*0570*/ 	.word	0xffffffff


	//   ....[30]....
        /*0574*/ 	.word	0xffffffff


	//   ....[31]....
        /*0578*/ 	.word	0xffffffff


	//   ....[32]....
        /*057c*/ 	.word	0xffffffff


	//   ....[33]....
        /*0580*/ 	.word	0xffffffff


	//   ....[34]....
        /*0584*/ 	.word	0xffffffff


	//   ....[35]....
        /*0588*/ 	.word	0xffffffff


	//   ....[36]....
        /*058c*/ 	.word	0xffffffff


	//   ....[37]....
        /*0590*/ 	.word	0xffffffff


	//   ....[38]....
        /*0594*/ 	.word	0xffffffff


	//   ....[39]....
        /*0598*/ 	.word	0xffffffff


	//   ....[40]....
        /*059c*/ 	.word	0xffffffff


	//   ....[41]....
        /*05a0*/ 	.word	0xffffffff


	//   ....[42]....
        /*05a4*/ 	.word	0xffffffff


	//   ....[43]....
        /*05a8*/ 	.word	0xffffffff


	//   ....[44]....
        /*05ac*/ 	.word	0xffffffff


	//   ....[45]....
        /*05b0*/ 	.word	0xffffffff


	//   ....[46]....
        /*05b4*/ 	.word	0xffffffff


	//   ....[47]....
        /*05b8*/ 	.word	0xffffffff


	//   ....[48]....
        /*05bc*/ 	.word	0xffffffff


	//   ....[49]....
        /*05c0*/ 	.word	0xffffffff


	//   ....[50]....
        /*05c4*/ 	.word	0xffffffff


	//   ....[51]....
        /*05c8*/ 	.word	0xffffffff


	//   ....[52]....
        /*05cc*/ 	.word	0xffffffff


	//   ....[53]....
        /*05d0*/ 	.word	0xffffffff


	//   ....[54]....
        /*05d4*/ 	.word	0xffffffff


	//   ....[55]....
        /*05d8*/ 	.word	0xffffffff


	//   ....[56]....
        /*05dc*/ 	.word	0xffffffff


	//   ....[57]....
        /*05e0*/ 	.word	0xffffffff


	//   ....[58]....
        /*05e4*/ 	.word	0xffffffff


	//   ....[59]....
        /*05e8*/ 	.word	0xffffffff


	//   ....[60]....
        /*05ec*/ 	.word	0xffffffff


	//   ....[61]....
        /*05f0*/ 	.word	0xffffffff


	//   ....[62]....
        /*05f4*/ 	.word	0xffffffff


	//   ....[63]....
        /*05f8*/ 	.word	0xffffffff


	//   ....[64]....
        /*05fc*/ 	.word	0xffffffff


	//   ....[65]....
        /*0600*/ 	.word	0xffffffff


	//   ....[66]....
        /*0604*/ 	.word	0xffffffff


	//   ....[67]....
        /*0608*/ 	.word	0xffffffff


	//   ....[68]....
        /*060c*/ 	.word	0xffffffff


	//   ....[69]....
        /*0610*/ 	.word	0xffffffff


	//   ....[70]....
        /*0614*/ 	.word	0xffffffff


	//   ....[71]....
        /*0618*/ 	.word	0xffffffff


	//   ....[72]....
        /*061c*/ 	.word	0xffffffff


	//   ....[73]....
        /*0620*/ 	.word	0xffffffff


	//   ....[74]....
        /*0624*/ 	.word	0xffffffff


	//   ....[75]....
        /*0628*/ 	.word	0xffffffff


	//   ....[76]....
        /*062c*/ 	.word	0xffffffff


	//   ....[77]....
        /*0630*/ 	.word	0xffffffff


	//   ....[78]....
        /*0634*/ 	.word	0xffffffff


	//   ....[79]....
        /*0638*/ 	.word	0xffffffff


	//   ....[80]....
        /*063c*/ 	.word	0xffffffff


	//   ....[81]....
        /*0640*/ 	.word	0xffffffff


	//   ....[82]....
        /*0644*/ 	.word	0xffffffff


	//   ....[83]....
        /*0648*/ 	.word	0xffffffff


	//   ....[84]....
        /*064c*/ 	.word	0xffffffff


	//   ....[85]....
        /*0650*/ 	.word	0xffffffff


	//   ....[86]....
        /*0654*/ 	.word	0xffffffff


	//   ....[87]....
        /*0658*/ 	.word	0xffffffff


	//   ....[88]....
        /*065c*/ 	.word	0xffffffff


	//   ....[89]....
        /*0660*/ 	.word	0xffffffff


	//   ....[90]....
        /*0664*/ 	.word	0xffffffff


	//   ....[91]....
        /*0668*/ 	.word	0xffffffff


	//   ....[92]....
        /*066c*/ 	.word	0xffffffff


	//   ....[93]....
        /*0670*/ 	.word	0xffffffff


	//   ....[94]....
        /*0674*/ 	.word	0xffffffff


	//   ....[95]....
        /*0678*/ 	.word	0xffffffff


	//   ....[96]....
        /*067c*/ 	.word	0xffffffff


	//   ....[97]....
        /*0680*/ 	.word	0xffffffff


	//   ....[98]....
        /*0684*/ 	.word	0xffffffff


	//   ....[99]....
        /*0688*/ 	.word	0xffffffff


	//   ....[100]....
        /*068c*/ 	.word	0xffffffff


	//----- nvinfo : EIATTR_COOP_GROUP_INSTR_OFFSETS
	.align		4
.L_452:
        /*0690*/ 	.byte	0x04, 0x28
        /*0692*/ 	.short	(.L_454 - .L_453)


	//   ....[0]....
.L_453:
        /*0694*/ 	.word	0x00000050


	//   ....[1]....
        /*0698*/ 	.word	0x00000060


	//   ....[2]....
        /*069c*/ 	.word	0x00001810


	//   ....[3]....
        /*06a0*/ 	.word	0x00001830


	//   ....[4]....
        /*06a4*/ 	.word	0x00001970


	//   ....[5]....
        /*06a8*/ 	.word	0x00001980


	//   ....[6]....
        /*06ac*/ 	.word	0x00001ab0


	//   ....[7]....
        /*06b0*/ 	.word	0x00001ad0


	//   ....[8]....
        /*06b4*/ 	.word	0x00001c00


	//   ....[9]....
        /*06b8*/ 	.word	0x00001c10


	//   ....[10]....
        /*06bc*/ 	.word	0x00001d40


	//   ....[11]....
        /*06c0*/ 	.word	0x00001d60


	//   ....[12]....
        /*06c4*/ 	.word	0x00001e90


	//   ....[13]....
        /*06c8*/ 	.word	0x00001ea0


	//   ....[14]....
        /*06cc*/ 	.word	0x00001fd0


	//   ....[15]....
        /*06d0*/ 	.word	0x00001ff0


	//   ....[16]....
        /*06d4*/ 	.word	0x00002120


	//   ....[17]....
        /*06d8*/ 	.word	0x00002130


	//   ....[18]....
        /*06dc*/ 	.word	0x00003f80


	//   ....[19]....
        /*06e0*/ 	.word	0x00003fa0


	//   ....[20]....
        /*06e4*/ 	.word	0x000045c0


	//   ....[21]....
        /*06e8*/ 	.word	0x00004610


	//   ....[22]....
        /*06ec*/ 	.word	0x00004630


	//   ....[23]....
        /*06f0*/ 	.word	0x00004640


	//   ....[24]....
        /*06f4*/ 	.word	0x000046d0


	//   ....[25]....
        /*06f8*/ 	.word	0x00004840


	//   ....[26]....
        /*06fc*/ 	.word	0x00004cc0


	//   ....[27]....
        /*0700*/ 	.word	0x00004ea0


	//   ....[28]....
        /*0704*/ 	.word	0x00004ed0


	//   ....[29]....
        /*0708*/ 	.word	0x00004f80


	//   ....[30]....
        /*070c*/ 	.word	0x000075c0


	//   ....[31]....
        /*0710*/ 	.word	0x000075e0


	//   ....[32]....
        /*0714*/ 	.word	0x00008230


	//   ....[33]....
        /*0718*/ 	.word	0x00008260


	//   ....[34]....
        /*071c*/ 	.word	0x00009130


	//   ....[35]....
        /*0720*/ 	.word	0x00009230


	//   ....[36]....
        /*0724*/ 	.word	0x00009290


	//   ....[37]....
        /*0728*/ 	.word	0x000092c0


	//   ....[38]....
        /*072c*/ 	.word	0x000092f0


	//   ....[39]....
        /*0730*/ 	.word	0x00009310


	//   ....[40]....
        /*0734*/ 	.word	0x00009350


	//   ....[41]....
        /*0738*/ 	.word	0x00009390


	//   ....[42]....
        /*073c*/ 	.word	0x0000d850


	//   ....[43]....
        /*0740*/ 	.word	0x0000d8d0


	//   ....[44]....
        /*0744*/ 	.word	0x0000d900


	//   ....[45]....
        /*0748*/ 	.word	0x0000d9e0


	//   ....[46]....
        /*074c*/ 	.word	0x0000dd10


	//   ....[47]....
        /*0750*/ 	.word	0x0000dd30


	//   ....[48]....
        /*0754*/ 	.word	0x0000ddb0


	//   ....[49]....
        /*0758*/ 	.word	0x0000dfc0


	//   ....[50]....
        /*075c*/ 	.word	0x00010a30


	//   ....[51]....
        /*0760*/ 	.word	0x00010aa0


	//   ....[52]....
        /*0764*/ 	.word	0x00010ab0


	//   ....[53]....
        /*0768*/ 	.word	0x00010ac0


	//   ....[54]....
        /*076c*/ 	.word	0x00010af0


	//   ....[55]....
        /*0770*/ 	.word	0x00010b10


	//   ....[56]....
        /*0774*/ 	.word	0x00010b20


	//   ....[57]....
        /*0778*/ 	.word	0x00010b30


	//   ....[58]....
        /*077c*/ 	.word	0x000117f0


	//   ....[59]....
        /*0780*/ 	.word	0x00011c50


	//   ....[60]....
        /*0784*/ 	.word	0x00011c60


	//   ....[61]....
        /*0788*/ 	.word	0x00011c80


	//   ....[62]....
        /*078c*/ 	.word	0x00011c90


	//   ....[63]....
        /*0790*/ 	.word	0x00011cd0


	//   ....[64]....
        /*0794*/ 	.word	0x00011cf0


	//   ....[65]....
        /*0798*/ 	.word	0x00011d10


	//   ....[66]....
        /*079c*/ 	.word	0x00011d30


	//   ....[67]....
        /*07a0*/ 	.word	0x00011e90


	//   ....[68]....
        /*07a4*/ 	.word	0x00011ec0


	//   ....[69]....
        /*07a8*/ 	.word	0x000124c0


	//   ....[70]....
        /*07ac*/ 	.word	0x000124e0


	//   ....[71]....
        /*07b0*/ 	.word	0x00012910


	//   ....[72]....
        /*07b4*/ 	.word	0x00012930


	//   ....[73]....
        /*07b8*/ 	.word	0x00012d60


	//   ....[74]....
        /*07bc*/ 	.word	0x00012d70


	//   ....[75]....
        /*07c0*/ 	.word	0x00013500


	//   ....[76]....
        /*07c4*/ 	.word	0x00013610


	//   ....[77]....
        /*07c8*/ 	.word	0x00013680


	//   ....[78]....
        /*07cc*/ 	.word	0x000136f0


	//   ....[79]....
        /*07d0*/ 	.word	0x00013750


	//   ....[80]....
        /*07d4*/ 	.word	0x000137c0


	//   ....[81]....
        /*07d8*/ 	.word	0x00013830


	//   ....[82]....
        /*07dc*/ 	.word	0x000138a0


	//   ....[83]....
        /*07e0*/ 	.word	0x00013900


	//   ....[84]....
        /*07e4*/ 	.word	0x00013970


	//   ....[85]....
        /*07e8*/ 	.word	0x000139e0


	//   ....[86]....
        /*07ec*/ 	.word	0x00013a50


	//   ....[87]....
        /*07f0*/ 	.word	0x00013ab0


	//   ....[88]....
        /*07f4*/ 	.word	0x00013b20


	//   ....[89]....
        /*07f8*/ 	.word	0x00013b90


	//   ....[90]....
        /*07fc*/ 	.word	0x00013c00


	//   ....[91]....
        /*0800*/ 	.word	0x00013c60


	//   ....[92]....
        /*0804*/ 	.word	0x00013cc0


	//   ....[93]....
        /*0808*/ 	.word	0x00013d20


	//   ....[94]....
        /*080c*/ 	.word	0x00013d70


	//   ....[95]....
        /*0810*/ 	.word	0x00013dd0


	//   ....[96]....
        /*0814*/ 	.word	0x00013e20


	//   ....[97]....
        /*0818*/ 	.word	0x00013e80


	//   ....[98]....
        /*081c*/ 	.word	0x00013ed0


	//   ....[99]....
        /*0820*/ 	.word	0x00013f30


	//   ....[100]....
        /*0824*/ 	.word	0x00013f90


	//----- nvinfo : EIATTR_EXIT_INSTR_OFFSETS
	.align		4
.L_454:
        /*0828*/ 	.byte	0x04, 0x1c
        /*082a*/ 	.short	(.L_456 - .L_455)


	//   ....[0]....
.L_455:
        /*082c*/ 	.word	0x000000b0


	//   ....[1]....
        /*0830*/ 	.word	0x000135c0


	//----- nvinfo : EIATTR_MAX_THREADS
	.align		4
.L_456:
        /*0834*/ 	.byte	0x04, 0x05
        /*0836*/ 	.short	(.L_458 - .L_457)
.L_457:
        /*0838*/ 	.word	0x00000080
        /*083c*/ 	.word	0x00000001
        /*0840*/ 	.word	0x00000001


	//----- nvinfo : EIATTR_CRS_STACK_SIZE
	.align		4
.L_458:
        /*0844*/ 	.byte	0x04, 0x1e
        /*0846*/ 	.short	(.L_460 - .L_459)
.L_459:
        /*0848*/ 	.word	0x00000000
.L_460:


//--------------------- .nv.info._ZN7cutlass13device_kernelIN5flash19enable_sm80_to_sm89INS1_16FlashAttnFwdSm80INS1_25CollectiveMainloopFwdSm80ILi8ELi1ELb1EN4cute5tupleIJNS5_1CILi128EEENS7_ILi112EEES8_EEELi128ENS_10bfloat16_tEfNS_4arch4Sm80ELb1ELb0ELb1ELb1ELb0ELb0ELb1ELb1EEENS1_21CollectiveEpilogueFwdINS6_IJS8_S8_S9_EEENS6_IJNS7_ILi1EEESH_SH_EEESB_SD_Li256ELb1ELb1ELb1ELb0EEENS1_36VarlenDynamicPersistentTileSchedulerILi128ELi112ELi256ELi256ELb1ELb1ELb0ELb1ELb1ELb1EEEEEEEEEvNT_6ParamsE --------------------------
	.section	.nv.info._ZN7cutlass13device_kernelIN5flash19enable_sm80_to_sm89INS1_16FlashAttnFwdSm80INS1_25CollectiveMainloopFwdSm80ILi8ELi1ELb1EN4cute5tupleIJNS5_1CILi128EEENS7_ILi112EEES8_EEELi128ENS_10bfloat16_tEfNS_4arch4Sm80ELb1ELb0ELb1ELb1ELb0ELb0ELb1ELb1EEENS1_21CollectiveEpilogueFwdINS6_IJS8_S8_S9_EEENS6_IJNS7_ILi1EEESH_SH_EEESB_SD_Li256ELb1ELb1ELb1ELb0EEENS1_36VarlenDynamicPersistentTileSchedulerILi128ELi112ELi256ELi256ELb1ELb1ELb0ELb1ELb1ELb1EEEEEEEEEvNT_6ParamsE,"",@"SHT_CUDA_INFO"
	.sectionflags	@""
	.align	4


	//----- nvinfo : EIATTR_CUDA_API_VERSION
	.align		4
        /*0000*/ 	.byte	0x04, 0x37
        /*0002*/ 	.short	(.L_462 - .L_461)
.L_461:
        /*0004*/ 	.word	0x00000082


	//----- nvinfo : EIATTR_SW2861232_WAR
	.align		4
.L_462:
        /*0008*/ 	.byte	0x01, 0x35
	.zero		2


	//----- nvinfo : EIATTR_PARAM_CBANK
	.align		4
        /*000c*/ 	.byte	0x04, 0x0a
        /*000e*/ 	.short	(.L_464 - .L_463)
	.align		4
.L_463:
        /*0010*/ 	.word	index@(.nv.constant0._ZN7cutlass13device_kernelIN5flash19enable_sm80_to_sm89INS1_16FlashAttnFwdSm80INS1_25CollectiveMainloopFwdSm80ILi8ELi1ELb1EN4cute5tupleIJNS5_1CILi128EEENS7_ILi112EEES8_EEELi128ENS_10bfloat16_tEfNS_4arch4Sm80ELb1ELb0ELb1ELb1ELb0ELb0ELb1ELb1EEENS1_21CollectiveEpilogueFwdINS6_IJS8_S8_S9_EEENS6_IJNS7_ILi1EEESH_SH_EEESB_SD_Li256ELb1ELb1ELb1ELb0EEENS1_36VarlenDynamicPersistentTileSchedulerILi128ELi112ELi256ELi256ELb1ELb1ELb0ELb1ELb1ELb1EEEEEEEEEvNT_6ParamsE)
        /*0014*/ 	.short	0x0160
        /*0016*/ 	.short	0x0438


	//----- nvinfo : EIATTR_CBANK_PARAM_SIZE
	.align		4
.L_464:
        /*0018*/ 	.byte	0x03, 0x19
        /*001a*/ 	.short	0x0438


	//----- nvinfo : EIATTR_KPARAM_INFO
	.align		4
        /*001c*/ 	.byte	0x04, 0x17
        /*001e*/ 	.short	(.L_466 - .L_465)
.L_465:
        /*0020*/ 	.word	0x00000000
        /*0024*/ 	.short	0x0000
        /*0026*/ 	.short	0x0000
        /*0028*/ 	.byte	0x00, 0xf0, 0xe1, 0x10


	//----- nvinfo : EIATTR_MAXREG_COUNT
	.align		4
.L_466:
        /*002c*/ 	.byte	0x03, 0x1b
        /*002e*/ 	.short	0x00ff


	//----- nvinfo : EIATTR_NUM_BARRIERS
	.align		4
        /*0030*/ 	.byte	0x02, 0x4c
        /*0032*/ 	.byte	0x06
	.zero		1


	//----- nvinfo : EIATTR_ANNOTATIONS
	.align		4
        /*0034*/ 	.byte	0x04, 0x55
        /*0036*/ 	.short	(.L_468 - .L_467)


	//   ....[0]....
.L_467:
        /* <DEDUP_REMOVED lines=84> */


	//----- nvinfo : EIATTR_MERCURY_ISA_VERSION
	.align		4
.L_468:
        /*0560*/ 	.byte	0x03, 0x5f
        /*0562*/ 	.short	0x0000


	//----- nvinfo : EIATTR_INT_WARP_WIDE_INSTR_OFFSETS
	.align		4
        /*0564*/ 	.byte	0x04, 0x31
        /*0566*/ 	.short	(.L_470 - .L_469)


	//   ....[0]....
.L_469:
        /*0568*/ 	.word	0x0000f0a0


	//   ....[1]....
        /*056c*/ 	.word	0x0000f120


	//----- nvinfo : EIATTR_COOP_GROUP_MASK_REGIDS
	.align		4
.L_470:
        /*0570*/ 	.byte	0x04, 0x29
        /*0572*/ 	.short	(.L_472 - .L_471)


	//   ....[0]....
.L_471:
        /*0574*/ 	.word	0xffffffff


	//   ....[1]....
        /*0578*/ 	.word	0xffffffff


	//   ....[2]....
        /*057c*/ 	.word	0xffffffff


	//   ....[3]....
        /*0580*/ 	.word	0xffffffff


	//   ....[4]....
        /*0584*/ 	.word	0xffffffff


	//   ....[5]....
        /*0588*/ 	.word	0xffffffff


	//   ....[6]....
        /*058c*/ 	.word	0xffffffff


	//   ....[7]....
        /*0590*/ 	.word	0xffffffff


	//   ....[8]....
        /*0594*/ 	.word	0xffffffff


	//   ....[9]....
        /*0598*/ 	.word	0xffffffff


	//   ....[10]....
        /*059c*/ 	.word	0xffffffff


	//   ....[11]....
        /*05a0*/ 	.word	0xffffffff


	//   ....[12]....
        /*05a4*/ 	.word	0xffffffff


	//   ....[13]....
        /*05a8*/ 	.word	0xffffffff


	//   ....[14]....
        /*05ac*/ 	.word	0xffffffff


	//   ....[15]....
        /*05b0*/ 	.word	0xffffffff


	//   ....[16]....
        /*05b4*/ 	.word	0xffffffff


	//   ....[17]....
        /*05b8*/ 	.word	0xffffffff


	//   ....[18]....
        /*05bc*/ 	.word	0xffffffff


	//   ....[19]....
        /*05c0*/ 	.word	0xffffffff


	//   ....[20]....
        /*05c4*/ 	.word	0xffffffff


	//   ....[21]....
        /*05c8*/ 	.word	0xffffffff


	//   ....[22]....
        /*05cc*/ 	.word	0xffffffff


	//   ....[23]....
        /*05d0*/ 	.word	0xffffffff


	//   ....[24]....
        /*05d4*/ 	.word	0xffffffff


	//   ....[25]....
        /*05d8*/ 	.word	0xffffffff


	//   ....[26]....
        /*05dc*/ 	.word	0xffffffff


	//   ....[27]....
        /*05e0*/ 	.word	0xffffffff


	//   ....[28]....
        /*05e4*/ 	.word	0xffffffff


	//   ....[29]....
        /*05e8*/ 	.word	0xffffffff


	//   ....[30]....
        /*05ec*/ 	.word	0xffffffff


	//   ....[31]....
        /*05f0*/ 	.word	0xffffffff


	//   ....[32]....
        /*05f4*/ 	.word	0xffffffff


	//   ....[33]....
        /*05f8*/ 	.word	0xffffffff


	//   ....[34]....
        /*05fc*/ 	.word	0xffffffff


	//   ....[35]....
        /*0600*/ 	.word	0xffffffff


	//   ....[36]....
        /*0604*/ 	.word	0xffffffff


	//   ....[37]....
        /*0608*/ 	.word	0xffffffff


	//   ....[38]....
        /*060c*/ 	.word	0xffffffff


	//   ....[39]....
        /*0610*/ 	.word	0xffffffff


	//   ....[40]....
        /*0614*/ 	.word	0xffffffff


	//   ....[41]....
        /*0618*/ 	.word	0xffffffff


	//   ....[42]....
        /*061c*/ 	.word	0xffffffff


	//   ....[43]....
        /*0620*/ 	.word	0xffffffff


	//   ....[44]....
        /*0624*/ 	.word	0xffffffff


	//   ....[45]....
        /*0628*/ 	.word	0xffffffff


	//   ....[46]....
        /*062c*/ 	.word	0xffffffff


	//   ....[47]....
        /*0630*/ 	.word	0xffffffff


	//   ....[48]....
        /*0634*/ 	.word	0xffffffff


	//   ....[49]....
        /*0638*/ 	.word	0xffffffff


	//   ....[50]....
        /*063c*/ 	.word	0xffffffff


	//   ....[51]....
        /*0640*/ 	.word	0xffffffff


	//   ....[52]....
        /*0644*/ 	.word	0xffffffff


	//   ....[53]....
        /*0648*/ 	.word	0xffffffff


	//   ....[54]....
        /*064c*/ 	.word	0xffffffff


	//   ....[55]....
        /*0650*/ 	.word	0xffffffff


	//   ....[56]....
        /*0654*/ 	.word	0xffffffff


	//   ....[57]....
        /*0658*/ 	.word	0xffffffff


	//   ....[58]....
        /*065c*/ 	.word	0xffffffff


	//   ....[59]....
        /*0660*/ 	.word	0xffffffff


	//   ....[60]....
        /*0664*/ 	.word	0xffffffff


	//   ....[61]....
        /*0668*/ 	.word	0xffffffff


	//   ....[62]....
        /*066c*/ 	.word	0xffffffff


	//   ....[63]....
        /*0670*/ 	.word	0xffffffff


	//   ....[64]....
        /*0674*/ 	.word	0xffffffff


	//   ....[65]....
        /*0678*/ 	.word	0xffffffff


	//   ....[66]....
        /*067c*/ 	.word	0xffffffff


	//   ....[67]....
        /*0680*/ 	.word	0xffffffff


	//   ....[68]....
        /*0684*/ 	.word	0xffffffff


	//   ....[69]....
        /*0688*/ 	.word	0xffffffff


	//   ....[70]....
        /*068c*/ 	.word	0xffffffff


	//   ....[71]....
        /*0690*/ 	.word	0xffffffff


	//   ....[72]....
        /*0694*/ 	.word	0xffffffff


	//   ....[73]....
        /*0698*/ 	.word	0xffffffff


	//   ....[74]....
        /*069c*/ 	.word	0xffffffff


	//   ....[75]....
        /*06a0*/ 	.word	0xffffffff


	//   ....[76]....
        /*06a4*/ 	.word	0xffffffff


	//   ....[77]....
        /*06a8*/ 	.word	0xffffffff


	//   ....[78]....
        /*06ac*/ 	.word	0xffffffff


	//   ....[79]....
        /*06b0*/ 	.word	0xffffffff


	//   ....[80]....
        /*06b4*/ 	.word	0xffffffff


	//   ....[81]....
        /*06b8*/ 	.word	0xffffffff


	//   ....[82]....
        /*06bc*/ 	.word	0xffffffff


	//   ....[83]....
        /*06c0*/ 	.word	0xffffffff


	//   ....[84]....
        /*06c4*/ 	.word	0xffffffff


	//   ....[85]....
        /*06c8*/ 	.word	0xffffffff


	//   ....[86]....
        /*06cc*/ 	.word	0xffffffff


	//   ....[87]....
        /*06d0*/ 	.word	0xffffffff


	//   ....[88]....
        /*06d4*/ 	.word	0xffffffff


	//   ....[89]....
        /*06d8*/ 	.word	0xffffffff


	//   ....[90]....
        /*06dc*/ 	.word	0xffffffff


	//   ....[91]....
        /*06e0*/ 	.word	0xffffffff


	//   ....[92]....
        /*06e4*/ 	.word	0xffffffff


	//   ....[93]....
        /*06e8*/ 	.word	0xffffffff


	//   ....[94]....
        /*06ec*/ 	.word	0xffffffff


	//   ....[95]....
        /*06f0*/ 	.word	0xffffffff


	//   ....[96]....
        /*06f4*/ 	.word	0xffffffff


	//   ....[97]....
        /*06f8*/ 	.word	0xffffffff


	//   ....[98]....
        /*06fc*/ 	.word	0xffffffff


	//   ....[99]....
        /*0700*/ 	.word	0xffffffff


	//   ....[100]....
        /*0704*/ 	.word	0xffffffff


	//   ....[101]....
        /*0708*/ 	.word	0xffffffff


	//   ....[102]....
        /*070c*/ 	.word	0xffffffff


	//   ....[103]....
        /*0710*/ 	.word	0xffffffff


	//   ....[104]....
        /*0714*/ 	.word	0xffffffff


	//   ....[105]....
        /*0718*/ 	.word	0xffffffff


	//   ....[106]....
        /*071c*/ 	.word	0xffffffff


	//   ....[107]....
        /*0720*/ 	.word	0xffffffff


	//   ....[108]....
        /*0724*/ 	.word	0xffffffff


	//   ....[109]....
        /*0728*/ 	.word	0xffffffff


	//   ....[110]....
        /*072c*/ 	.word	0xffffffff


	//   ....[111]....
        /*0730*/ 	.word	0xffffffff


	//   ....[112]....
        /*0734*/ 	.word	0xffffffff


	//   ....[113]....
        /*0738*/ 	.word	0xffffffff


	//   ....[114]....
        /*073c*/ 	.word	0xffffffff


	//   ....[115]....
        /*0740*/ 	.word	0xffffffff


	//   ....[116]....
        /*0744*/ 	.word	0xffffffff


	//   ....[117]....
        /*0748*/ 	.word	0xffffffff


	//   ....[118]....
        /*074c*/ 	.word	0xffffffff


	//   ....[119]....
        /*0750*/ 	.word	0xffffffff


	//   ....[120]....
        /*0754*/ 	.word	0xffffffff


	//   ....[121]....
        /*0758*/ 	.word	0xffffffff


	//   ....[122]....
        /*075c*/ 	.word	0xffffffff


	//   ....[123]....
        /*0760*/ 	.word	0xffffffff


	//   ....[124]....
        /*0764*/ 	.word	0xffffffff


	//   ....[125]....
        /*0768*/ 	.word	0xffffffff


	//   ....[126]....
        /*076c*/ 	.word	0xffffffff


	//   ....[127]....
        /*0770*/ 	.word	0xffffffff


	//   ....[128]....
        /*0774*/ 	.word	0xffffffff


	//   ....[129]....
        /*0778*/ 	.word	0xffffffff


	//   ....[130]....
        /*077c*/ 	.word	0xffffffff


	//   ....[131]....
        /*0780*/ 	.word	0xffffffff


	//   ....[132]....
        /*0784*/ 	.word	0xffffffff


	//   ....[133]....
        /*0788*/ 	.word	0xffffffff


	//   ....[134]....
        /*078c*/ 	.word	0xffffffff


	//   ....[135]....
        /*0790*/ 	.word	0xffffffff


	//   ....[136]....
        /*0794*/ 	.word	0xffffffff


	//   ....[137]....
        /*0798*/ 	.word	0xffffffff


	//   ....[138]....
        /*079c*/ 	.word	0xffffffff


	//----- nvinfo : EIATTR_COOP_GROUP_INSTR_OFFSETS
	.align		4
.L_472:
        /*07a0*/ 	.byte	0x04, 0x28
        /*07a2*/ 	.short	(.L_474 - .L_473)


	//   ....[0]....
.L_473:
        /*07a4*/ 	.word	0x00000050


	//   ....[1]....
        /*07a8*/ 	.word	0x00000200


	//   ....[2]....
        /*07ac*/ 	.word	0x00000230


	//   ....[3]....
        /*07b0*/ 	.word	0x00000260


	//   ....[4]....
        /*07b4*/ 	.word	0x00000290


	//   ....[5]....
        /*07b8*/ 	.word	0x000002c0


	//   ....[6]....
        /*07bc*/ 	.word	0x000002f0


	//   ....[7]....
        /*07c0*/ 	.word	0x00000450


	//   ....[8]....
        /*07c4*/ 	.word	0x00000490


	//   ....[9]....
        /*07c8*/ 	.word	0x000004c0


	//   ....[10]....
        /*07cc*/ 	.word	0x000004f0


	//   ....[11]....
        /*07d0*/ 	.word	0x00000520


	//   ....[12]....
        /*07d4*/ 	.word	0x00000550


	//   ....[13]....
        /*07d8*/ 	.word	0x000005e0


	//   ....[14]....
        /*07dc*/ 	.word	0x00000630


	//   ....[15]....
        /*07e0*/ 	.word	0x00000650


	//   ....[16]....
        /*07e4*/ 	.word	0x000006b0


	//   ....[17]....
        /*07e8*/ 	.word	0x00002620


	//   ....[18]....
        /*07ec*/ 	.word	0x00002660


	//   ....[19]....
        /*07f0*/ 	.word	0x00002680


	//   ....[20]....
        /*07f4*/ 	.word	0x00002690


	//   ....[21]....
        /*07f8*/ 	.word	0x000026a0


	//   ....[22]....
        /*07fc*/ 	.word	0x000027d0


	//   ....[23]....
        /*0800*/ 	.word	0x00002830


	//   ....[24]....
        /*0804*/ 	.word	0x00002850


	//   ....[25]....
        /*0808*/ 	.word	0x00004900


	//   ....[26]....
        /*080c*/ 	.word	0x00004910


	//   ....[27]....
        /*0810*/ 	.word	0x00005370


	//   ....[28]....
        /*0814*/ 	.word	0x00005450


	//   ....[29]....
        /*0818*/ 	.word	0x00005460


	//   ....[30]....
        /*081c*/ 	.word	0x00005490


	//   ....[31]....
        /*0820*/ 	.word	0x000087e0


	//   ....[32]....
        /*0824*/ 	.word	0x00008810


	//   ....[33]....
        /*0828*/ 	.word	0x000091f0


	//   ....[34]....
        /*082c*/ 	.word	0x00009300


	//   ....[35]....
        /*0830*/ 	.word	0x00009320


	//   ....[36]....
        /*0834*/ 	.word	0x00009380


	//   ....[37]....
        /*0838*/ 	.word	0x0000cdc0


	//   ....[38]....
        /*083c*/ 	.word	0x0000cde0


	//   ....[39]....
        /*0840*/ 	.word	0x0000ce10


	//   ....[40]....
        /*0844*/ 	.word	0x0000ce20


	//   ....[41]....
        /*0848*/ 	.word	0x0000ea50


	//   ....[42]....
        /*084c*/ 	.word	0x0000eaa0


	//   ....[43]....
        /*0850*/ 	.word	0x0000eac0


	//   ....[44]....
        /*0854*/ 	.word	0x0000eae0


	//   ....[45]....
        /*0858*/ 	.word	0x0000fba0


	//   ....[46]....
        /*085c*/ 	.word	0x0000fbb0


	//   ....[47]....
        /*0860*/ 	.word	0x0000fbd0


	//   ....[48]....
        /*0864*/ 	.word	0x0000fbf0


	//   ....[49]....
        /*0868*/ 	.word	0x0000ffb0


	//   ....[50]....
        /*086c*/ 	.word	0x0000ffd0


	//   ....[51]....
        /*0870*/ 	.word	0x000100d0


	//   ....[52]....
        /*0874*/ 	.word	0x000100e0


	//   ....[53]....
        /*0878*/ 	.word	0x000101f0


	//   ....[54]....
        /*087c*/ 	.word	0x00010210


	//   ....[55]....
        /*0880*/ 	.word	0x00010320


	//   ....[56]....
        /*0884*/ 	.word	0x00010330


	//   ....[57]....
        /*0888*/ 	.word	0x00010640


	//   ....[58]....
        /*088c*/ 	.word	0x00010660


	//   ....[59]....
        /*0890*/ 	.word	0x00010cb0


	//   ....[60]....
        /*0894*/ 	.word	0x00010cc0


	//   ....[61]....
        /*0898*/ 	.word	0x00011910


	//   ....[62]....
        /*089c*/ 	.word	0x00011930


	//   ....[63]....
        /*08a0*/ 	.word	0x00011a40


	//   ....[64]....
        /*08a4*/ 	.word	0x00011a50


	//   ....[65]....
        /*08a8*/ 	.word	0x00011b60


	//   ....[66]....
        /*08ac*/ 	.word	0x00011b80


	//   ....[67]....
        /*08b0*/ 	.word	0x00011c90


	//   ....[68]....
        /*08b4*/ 	.word	0x00011ca0


	//   ....[69]....
        /*08b8*/ 	.word	0x00011e70


	//   ....[70]....
        /*08bc*/ 	.word	0x00011e90


	//   ....[71]....
        /*08c0*/ 	.word	0x00011fc0


	//   ....[72]....
        /*08c4*/ 	.word	0x00012000


	//   ....[73]....
        /*08c8*/ 	.word	0x00012030


	//   ....[74]....
        /*08cc*/ 	.word	0x00012060


	//   ....[75]....
        /*08d0*/ 	.word	0x00012090


	//   ....[76]....
        /*08d4*/ 	.word	0x000120c0


	//   ....[77]....
        /*08d8*/ 	.word	0x00012220


	//   ....[78]....
        /*08dc*/ 	.word	0x00012260


	//   ....[79]....
        /*08e0*/ 	.word	0x00012290


	//   ....[80]....
        /*08e4*/ 	.word	0x000122c0


	//   ....[81]....
        /*08e8*/ 	.word	0x000122f0


	//   ....[82]....
        /*08ec*/ 	.word	0x00012320


	//   ....[83]....
        /*08f0*/ 	.word	0x000123b0


	//   ....[84]....
        /*08f4*/ 	.word	0x00012410


	//   ....[85]....
        /*08f8*/ 	.word	0x00012420


	//   ....[86]....
        /*08fc*/ 	.word	0x00012480


	//   ....[87]....
        /*0900*/ 	.word	0x00012ef0


	//   ....[88]....
        /*0904*/ 	.word	0x00012f50


	//   ....[89]....
        /*0908*/ 	.word	0x00012fa0


	//   ....[90]....
        /*090c*/ 	.word	0x00012ff0


	//   ....[91]....
        /*0910*/ 	.word	0x00013040


	//   ....[92]....
        /*0914*/ 	.word	0x000130b0


	//   ....[93]....
        /*0918*/ 	.word	0x000130f0


	//   ....[94]....
        /*091c*/ 	.word	0x00013160


	//   ....[95]....
        /*0920*/ 	.word	0x000131d0


	//   ....[96]....
        /*0924*/ 	.word	0x00013230


	//   ....[97]....
        /*0928*/ 	.word	0x00013290


	//   ....[98]....
        /*092c*/ 	.word	0x000132f0


	//   ....[99]....
        /*0930*/ 	.word	0x00013340


	//   ....[100]....
        /*0934*/ 	.word	0x000133a0


	//   ....[101]....
        /*0938*/ 	.word	0x00013410


	//   ....[102]....
        /*093c*/ 	.word	0x00013480


	//   ....[103]....
        /*0940*/ 	.word	0x000134e0


	//   ....[104]....
        /*0944*/ 	.word	0x00013540


	//   ....[105]....
        /*0948*/ 	.word	0x000135a0


	//   ....[106]....
        /*094c*/ 	.word	0x00013610


	//   ....[107]....
        /*0950*/ 	.word	0x00013670


	//   ....[108]....
        /*0954*/ 	.word	0x000136d0


	//   ....[109]....
        /*0958*/ 	.word	0x00013730


	//   ....[110]....
        /*095c*/ 	.word	0x000137a0


	//   ....[111]....
        /*0960*/ 	.word	0x00013800


	//   ....[112]....
        /*0964*/ 	.word	0x00013860


	//   ....[113]....
        /*0968*/ 	.word	0x000138c0


	//   ....[114]....
        /*096c*/ 	.word	0x00013930


	//   ....[115]....
        /*0970*/ 	.word	0x00013990


	//   ....[116]....
        /*0974*/ 	.word	0x000139f0


	//   ....[117]....
        /*0978*/ 	.word	0x00013a50


	//   ....[118]....
        /*097c*/ 	.word	0x00013ac0


	//   ....[119]....
        /*0980*/ 	.word	0x00013b20


	//   ....[120]....
        /*0984*/ 	.word	0x00013b80


	//   ....[121]....
        /*0988*/ 	.word	0x00013be0


	//   ....[122]....
        /*098c*/ 	.word	0x00013c50


	//   ....[123]....
        /*0990*/ 	.word	0x00013ca0


	//   ....[124]....
        /*0994*/ 	.word	0x00013ce0


	//   ....[125]....
        /*0998*/ 	.word	0x00013d30


	//   ....[126]....
        /*099c*/ 	.word	0x00013d80


	//   ....[127]....
        /*09a0*/ 	.word	0x00013dd0


	//   ....[128]....
        /*09a4*/ 	.word	0x00013e40


	//   ....[129]....
        /*09a8*/ 	.word	0x00013e80


	//   ....[130]....
        /*09ac*/ 	.word	0x00013ed0


	//   ....[131]....
        /*09b0*/ 	.word	0x00013f20


	//   ....[132]....
        /*09b4*/ 	.word	0x00013f70


	//   ....[133]....
        /*09b8*/ 	.word	0x00013fc0


	//   ....[134]....
        /*09bc*/ 	.word	0x00014030


	//   ....[135]....
        /*09c0*/ 	.word	0x00014070


	//   ....[136]....
        /*09c4*/ 	.word	0x000140e0


	//   ....[137]....
        /*09c8*/ 	.word	0x00014140


	//   ....[138]....
        /*09cc*/ 	.word	0x000141a0


	//----- nvinfo : EIATTR_EXIT_INSTR_OFFSETS
	.align		4
.L_474:
        /*09d0*/ 	.byte	0x04, 0x1c
        /*09d2*/ 	.short	(.L_476 - .L_475)


	//   ....[0]....
.L_475:
        /*09d4*/ 	.word	0x000010d0


	//   ....[1]....
        /*09d8*/ 	.word	0x00012eb0


	//----- nvinfo : EIATTR_MAX_THREADS
	.align		4
.L_476:
        /*09dc*/ 	.byte	0x04, 0x05
        /*09de*/ 	.short	(.L_478 - .L_477)
.L_477:
        /*09e0*/ 	.word	0x00000100
        /*09e4*/ 	.word	0x00000001
        /*09e8*/ 	.word	0x00000001


	//----- nvinfo : EIATTR_CRS_STACK_SIZE
	.align		4
.L_478:
        /*09ec*/ 	.byte	0x04, 0x1e
        /*09ee*/ 	.short	(.L_480 - .L_479)
.L_479:
        /*09f0*/ 	.word	0x00000000
.L_480:


//--------------------- .nv.info._ZN7cutlass13device_kernelIN5flash19enable_sm80_to_sm89INS1_16FlashAttnFwdSm80INS1_25CollectiveMainloopFwdSm80ILi8ELi1ELb1EN4cute5tupleIJNS5_1CILi128EEENS7_ILi112EEES8_EEELi128ENS_10bfloat16_tEfNS_4arch4Sm80ELb1ELb0ELb1ELb1ELb0ELb1ELb1ELb1EEENS1_21CollectiveEpilogueFwdINS6_IJS8_S8_S9_EEENS6_IJNS7_ILi1EEESH_SH_EEESB_SD_Li256ELb1ELb1ELb1ELb0EEENS1_36VarlenDynamicPersistentTileSchedulerILi128ELi112ELi256ELi256ELb1ELb1ELb0ELb1ELb1ELb1EEEEEEEEEvNT_6ParamsE --------------------------
	.section	.nv.info._ZN7cutlass13device_kernelIN5flash19enable_sm80_to_sm89INS1_16FlashAttnFwdSm80INS1_25CollectiveMainloopFwdSm80ILi8ELi1ELb1EN4cute5tupleIJNS5_1CILi128EEENS7_ILi112EEES8_EEELi128ENS_10bfloat16_tEfNS_4arch4Sm80ELb1ELb0ELb1ELb1ELb0ELb1ELb1ELb1EEENS1_21CollectiveEpilogueFwdINS6_IJS8_S8_S9_EEENS6_IJNS7_ILi1EEESH_SH_EEESB_SD_Li256ELb1ELb1ELb1ELb0EEENS1_36VarlenDynamicPersistentTileSchedulerILi128ELi112ELi256ELi256ELb1ELb1ELb0ELb1ELb1ELb1EEEEEEEEEvNT_6ParamsE,"",@"SHT_CUDA_INFO"
	.sectionflags	@""
	.align	4


	//----- nvinfo : EIATTR_CUDA_API_VERSION
	.align		4
        /*0000*/ 	.byte	0x04, 0x37
        /*0002*/ 	.short	(.L_482 - .L_481)
.L_481:
        /*0004*/ 	.word	0x00000082


	//----- nvinfo : EIATTR_SW2861232_WAR
	.align		4
.L_482:
        /*0008*/ 	.byte	0x01, 0x35
	.zero		2


	//----- nvinfo : EIATTR_PARAM_CBANK
	.align		4
        /*000c*/ 	.byte	0x04, 0x0a
        /*000e*/ 	.short	(.L_484 - .L_483)
	.align		4
.L_483:
        /*0010*/ 	.word	index@(.nv.constant0._ZN7cutlass13device_kernelIN5flash19enable_sm80_to_sm89INS1_16FlashAttnFwdSm80INS1_25CollectiveMainloopFwdSm80ILi8ELi1ELb1EN4cute5tupleIJNS5_1CILi128EEENS7_ILi112EEES8_EEELi128ENS_10bfloat16_tEfNS_4arch4Sm80ELb1ELb0ELb1ELb1ELb0ELb1ELb1ELb1EEENS1_21CollectiveEpilogueFwdINS6_IJS8_S8_S9_EEENS6_IJNS7_ILi1EEESH_SH_EEESB_SD_Li256ELb1ELb1ELb1ELb0EEENS1_36VarlenDynamicPersistentTileSchedulerILi128ELi112ELi256ELi256ELb1ELb1ELb0ELb1ELb1ELb1EEEEEEEEEvNT_6ParamsE)
        /*0014*/ 	.short	0x0160
        /*0016*/ 	.short	0x0438


	//----- nvinfo : EIATTR_CBANK_PARAM_SIZE
	.align		4
.L_484:
        /*0018*/ 	.byte	0x03, 0x19
        /*001a*/ 	.short	0x0438


	//----- nvinfo : EIATTR_KPARAM_INFO
	.align		4
        /*001c*/ 	.byte	0x04, 0x17
        /*001e*/ 	.short	(.L_486 - .L_485)
.L_485:
        /*0020*/ 	.word	0x00000000
        /*0024*/ 	.short	0x0000
        /*0026*/ 	.short	0x0000
        /*0028*/ 	.byte	0x00, 0xf0, 0xe1, 0x10


	//----- nvinfo : EIATTR_MAXREG_COUNT
	.align		4
.L_486:
        /*002c*/ 	.byte	0x03, 0x1b
        /*002e*/ 	.short	0x00ff


	//----- nvinfo : EIATTR_NUM_BARRIERS
	.align		4
        /*0030*/ 	.byte	0x02, 0x4c
        /*0032*/ 	.byte	0x06
	.zero		1


	//----- nvinfo : EIATTR_ANNOTATIONS
	.align		4
        /*0034*/ 	.byte	0x04, 0x55
        /*0036*/ 	.short	(.L_488 - .L_487)


	//   ....[0]....
.L_487:
        /* <DEDUP_REMOVED lines=71> */


	//----- nvinfo : EIATTR_MERCURY_ISA_VERSION
	.align		4
.L_488:
        /*0490*/ 	.byte	0x03, 0x5f
        /*0492*/ 	.short	0x0000


	//----- nvinfo : EIATTR_INT_WARP_WIDE_INSTR_OFFSETS
	.align		4
        /*0494*/ 	.byte	0x04, 0x31
        /*0496*/ 	.short	(.L_490 - .L_489)


	//   ....[0]....
.L_489:
        /*0498*/ 	.word	0x0001b8e0


	//   ....[1]....
        /*049c*/ 	.word	0x0001b960


	//----- nvinfo : EIATTR_COOP_GROUP_MASK_REGIDS
	.align		4
.L_490:
        /*04a0*/ 	.byte	0x04, 0x29
        /*04a2*/ 	.short	(.L_492 - .L_491)


	//   ....[0]....
.L_491:
        /*04a4*/ 	.word	0xffffffff


	//   ....[1]....
        /*04a8*/ 	.word	0xffffffff


	//   ....[2]....
        /*04ac*/ 	.word	0xffffffff


	//   ....[3]....
        /*04b0*/ 	.word	0xffffffff


	//   ....[4]....
        /*04b4*/ 	.word	0xffffffff


	//   ....[5]....
        /*04b8*/ 	.word	0xffffffff


	//   ....[6]....
        /*04bc*/ 	.word	0xffffffff


	//   ....[7]....
        /*04c0*/ 	.word	0xffffffff


	//   ....[8]....
        /*04c4*/ 	.word	0xffffffff


	//   ....[9]....
        /*04c8*/ 	.word	0xffffffff


	//   ....[10]....
        /*04cc*/ 	.word	0xffffffff


	//   ....[11]....
        /*04d0*/ 	.word	0xffffffff


	//   ....[12]....
        /*04d4*/ 	.word	0xffffffff


	//   ....[13]....
        /*04d8*/ 	.word	0xffffffff


	//   ....[14]....
        /*04dc*/ 	.word	0xffffffff


	//   ....[15]....
        /*04e0*/ 	.word	0xffffffff


	//   ....[16]....
        /*04e4*/ 	.word	0xffffffff


	//   ....[17]....
        /*04e8*/ 	.word	0xffffffff


	//   ....[18]....
        /*04ec*/ 	.word	0xffffffff


	//   ....[19]....
        /*04f0*/ 	.word	0xffffffff


	//   ....[20]....
        /*04f4*/ 	.word	0xffffffff


	//   ....[21]....
        /*04f8*/ 	.word	0xffffffff


	//   ....[22]....
        /*04fc*/ 	.word	0xffffffff


	//   ....[23]....
        /*0500*/ 	.word	0xffffffff


	//   ....[24]....
        /*0504*/ 	.word	0xffffffff


	//   ....[25]....
        /*0508*/ 	.word	0xffffffff


	//   ....[26]....
        /*050c*/ 	.word	0xffffffff


	//   ....[27]....
        /*0510*/ 	.word	0xffffffff


	//   ....[28]....
        /*0514*/ 	.word	0xffffffff


	//   ....[29]....
        /*0518*/ 	.word	0xffffffff


	//   ....[30]....
        /*051c*/ 	.word	0xffffffff


	//   ....[31]....
        /*0520*/ 	.word	0xffffffff


	//   ....[32]....
        /*0524*/ 	.word	0xffffffff


	//   ....[33]....
        /*0528*/ 	.word	0xffffffff


	//   ....[34]....
        /*052c*/ 	.word	0xffffffff


	//   ....[35]....
        /*0530*/ 	.word	0xffffffff


	//   ....[36]....
        /*0534*/ 	.word	0xffffffff


	//   ....[37]....
        /*0538*/ 	.word	0xffffffff


	//   ....[38]....
        /*053c*/ 	.word	0xffffffff


	//   ....[39]....
        /*0540*/ 	.word	0xffffffff


	//   ....[40]....
        /*0544*/ 	.word	0xffffffff


	//   ....[41]....
        /*0548*/ 	.word	0xffffffff


	//   ....[42]....
        /*054c*/ 	.word	0xffffffff


	//   ....[43]....
        /*0550*/ 	.word	0xffffffff


	//   ....[44]....
        /*0554*/ 	.word	0xffffffff


	//   ....[45]....
        /*0558*/ 	.word	0xffffffff


	//   ....[46]....
        /*055c*/ 	.word	0xffffffff


	//   ....[47]....
        /*0560*/ 	.word	0xffffffff


	//   ....[48]....
        /*0564*/ 	.word	0xffffffff


	//   ....[49]....
        /*0568*/ 	.word	0xffffffff


	//   ....[50]....
        /*056c*/ 	.word	0xffffffff


	//   ....[51]....
        /*0570*/ 	.word	0xffffffff


	//   ....[52]....
        /*0574*/ 	.word	0xffffffff


	//   ....[53]....
        /*0578*/ 	.word	0xffffffff


	//   ....[54]....
        /*057c*/ 	.word	0xffffffff


	//   ....[55]....
        /*0580*/ 	.word	0xffffffff


	//   ....[56]....
        /*0584*/ 	.word	0xffffffff


	//   ....[57]....
        /*0588*/ 	.word	0xffffffff


	//   ....[58]....
        /*058c*/ 	.word	0xffffffff


	//   ....[59]....
        /*0590*/ 	.word	0xffffffff


	//   ....[60]....
        /*0594*/ 	.word	0xffffffff


	//   ....[61]....
        /*0598*/ 	.word	0xffffffff


	//   ....[62]....
        /*059c*/ 	.word	0xffffffff


	//   ....[63]....
        /*05a0*/ 	.word	0xffffffff


	//   ....[64]....
        /*05a4*/ 	.word	0xffffffff


	//   ....[65]....
        /*05a8*/ 	.word	0xffffffff


	//   ....[66]....
        /*05ac*/ 	.word	0xffffffff


	//   ....[67]....
        /*05b0*/ 	.word	0xffffffff


	//   ....[68]....
        /*05b4*/ 	.word	0xffffffff


	//   ....[69]....
        /*05b8*/ 	.word	0xffffffff


	//   ....[70]....
        /*05bc*/ 	.word	0xffffffff


	//   ....[71]....
        /*05c0*/ 	.word	0xffffffff


	//   ....[72]....
        /*05c4*/ 	.word	0xffffffff


	//   ....[73]....
        /*05c8*/ 	.word	0xffffffff


	//   ....[74]....
        /*05cc*/ 	.word	0xffffffff


	//   ....[75]....
        /*05d0*/ 	.word	0xffffffff


	//   ....[76]....
        /*05d4*/ 	.word	0xffffffff


	//   ....[77]....
        /*05d8*/ 	.word	0xffffffff


	//   ....[78]....
        /*05dc*/ 	.word	0xffffffff


	//   ....[79]....
        /*05e0*/ 	.word	0xffffffff


	//   ....[80]....
        /*05e4*/ 	.word	0xffffffff


	//   ....[81]....
        /*05e8*/ 	.word	0xffffffff


	//   ....[82]....
        /*05ec*/ 	.word	0xffffffff


	//   ....[83]....
        /*05f0*/ 	.word	0xffffffff


	//   ....[84]....
        /*05f4*/ 	.word	0xffffffff


	//   ....[85]....
        /*05f8*/ 	.word	0xffffffff


	//   ....[86]....
        /*05fc*/ 	.word	0xffffffff


	//   ....[87]....
        /*0600*/ 	.word	0xffffffff


	//   ....[88]....
        /*0604*/ 	.word	0xffffffff


	//   ....[89]....
        /*0608*/ 	.word	0xffffffff


	//   ....[90]....
        /*060c*/ 	.word	0xffffffff


	//   ....[91]....
        /*0610*/ 	.word	0xffffffff


	//   ....[92]....
        /*0614*/ 	.word	0xffffffff


	//   ....[93]....
        /*0618*/ 	.word	0xffffffff


	//   ....[94]....
        /*061c*/ 	.word	0xffffffff


	//   ....[95]....
        /*0620*/ 	.word	0xffffffff


	//   ....[96]....
        /*0624*/ 	.word	0xffffffff


	//   ....[97]....
        /*0628*/ 	.word	0xffffffff


	//   ....[98]....
        /*062c*/ 	.word	0xffffffff


	//   ....[99]....
        /*0630*/ 	.word	0xffffffff


	//   ....[100]....
        /*0634*/ 	.word	0xffffffff


	//   ....[101]....
        /*0638*/ 	.word	0xffffffff


	//   ....[102]....
        /*063c*/ 	.word	0xffffffff


	//   ....[103]....
        /*0640*/ 	.word	0xffffffff


	//   ....[104]....
        /*0644*/ 	.word	0xffffffff


	//   ....[105]....
        /*0648*/ 	.word	0xffffffff


	//   ....[106]....
        /*064c*/ 	.word	0xffffffff


	//   ....[107]....
        /*0650*/ 	.word	0xffffffff


	//   ....[108]....
        /*0654*/ 	.word	0xffffffff


	//   ....[109]....
        /*0658*/ 	.word	0xffffffff


	//   ....[110]....
        /*065c*/ 	.word	0xffffffff


	//   ....[111]....
        /*0660*/ 	.word	0xffffffff


	//   ....[112]....
        /*0664*/ 	.word	0xffffffff


	//   ....[113]....
        /*0668*/ 	.word	0xffffffff


	//   ....[114]....
        /*066c*/ 	.word	0xffffffff


	//   ....[115]....
        /*0670*/ 	.word	0xffffffff


	//   ....[116]....
        /*0674*/ 	.word	0xffffffff


	//   ....[117]....
        /*0678*/ 	.word	0xffffffff


	//   ....[118]....
        /*067c*/ 	.word	0xffffffff


	//   ....[119]....
        /*0680*/ 	.word	0xffffffff


	//   ....[120]....
        /*0684*/ 	.word	0xffffffff


	//   ....[121]....
        /*0688*/ 	.word	0xffffffff


	//   ....[122]....
        /*068c*/ 	.word	0xffffffff


	//   ....[123]....
        /*0690*/ 	.word	0xffffffff


	//   ....[124]....
        /*0694*/ 	.word	0xffffffff


	//   ....[125]....
        /*0698*/ 	.word	0xffffffff


	//   ....[126]....
        /*069c*/ 	.word	0xffffffff


	//   ....[127]....
        /*06a0*/ 	.word	0xffffffff


	//   ....[128]....
        /*06a4*/ 	.word	0xffffffff


	//   ....[129]....
        /*06a8*/ 	.word	0xffffffff


	//   ....[130]....
        /*06ac*/ 	.word	0xffffffff


	//   ....[131]....
        /*06b0*/ 	.word	0xffffffff


	//   ....[132]....
        /*06b4*/ 	.word	0xffffffff


	//   ....[133]....
        /*06b8*/ 	.word	0xffffffff


	//   ....[134]....
        /*06bc*/ 	.word	0xffffffff


	//   ....[135]....
        /*06c0*/ 	.word	0xffffffff


	//   ....[136]....
        /*06c4*/ 	.word	0xffffffff


	//   ....[137]....
        /*06c8*/ 	.word	0xffffffff


	//   ....[138]....
        /*06cc*/ 	.word	0xffffffff


	//   ....[139]....
        /*06d0*/ 	.word	0xffffffff


	//   ....[140]....
        /*06d4*/ 	.word	0xffffffff


	//   ....[141]....
        /*06d8*/ 	.word	0xffffffff


	//   ....[142]....
        /*06dc*/ 	.word	0xffffffff


	//   ....[143]....
        /*06e0*/ 	.word	0xffffffff


	//   ....[144]....
        /*06e4*/ 	.word	0xffffffff


	//   ....[145]....
        /*06e8*/ 	.word	0xffffffff


	//   ....[146]....
        /*06ec*/ 	.word	0xffffffff


	//   ....[147]....
        /*06f0*/ 	.word	0xffffffff


	//   ....[148]....
        /*06f4*/ 	.word	0xffffffff


	//   ....[149]....
        /*06f8*/ 	.word	0xffffffff


	//   ....[150]....
        /*06fc*/ 	.word	0xffffffff


	//   ....[151]....
        /*0700*/ 	.word	0xffffffff


	//   ....[152]....
        /*0704*/ 	.word	0xffffffff


	//   ....[153]....
        /*0708*/ 	.word	0xffffffff


	//   ....[154]....
        /*070c*/ 	.word	0xffffffff


	//   ....[155]....
        /*0710*/ 	.word	0xffffffff


	//   ....[156]....
        /*0714*/ 	.word	0xffffffff


	//   ....[157]....
        /*0718*/ 	.word	0xffffffff


	//   ....[158]....
        /*071c*/ 	.word	0xffffffff


	//   ....[159]....
        /*0720*/ 	.word	0xffffffff


	//   ....[160]....
        /*0724*/ 	.word	0xffffffff


	//   ....[161]....
        /*0728*/ 	.word	0xffffffff


	//   ....[162]....
        /*072c*/ 	.word	0xffffffff


	//   ....[163]....
        /*0730*/ 	.word	0xffffffff


	//   ....[164]....
        /*0734*/ 	.word	0xffffffff


	//   ....[165]....
        /*0738*/ 	.word	0xffffffff


	//   ....[166]....
        /*073c*/ 	.word	0xffffffff


	//   ....[167]....
        /*0740*/ 	.word	0xffffffff


	//   ....[168]....
        /*0744*/ 	.word	0xffffffff


	//   ....[169]....
        /*0748*/ 	.word	0xffffffff


	//   ....[170]....
        /*074c*/ 	.word	0xffffffff


	//----- nvinfo : EIATTR_COOP_GROUP_INSTR_OFFSETS
	.align		4
.L_492:
        /*0750*/ 	.byte	0x04, 0x28
        /*0752*/ 	.short	(.L_494 - .L_493)


	//   ....[0]....
.L_493:
        /*0754*/ 	.word	0x00000050


	//   ....[1]....
        /*0758*/ 	.word	0x00000200


	//   ....[2]....
        /*075c*/ 	.word	0x00000230


	//   ....[3]....
        /*0760*/ 	.word	0x00000260


	//   ....[4]....
        /*0764*/ 	.word	0x00000290


	//   ....[5]....
        /*0768*/ 	.word	0x000002c0


	//   ....[6]....
        /*076c*/ 	.word	0x000002f0


	//   ....[7]....
        /*0770*/ 	.word	0x00000450


	//   ....[8]....
        /*0774*/ 	.word	0x00000490


	//   ....[9]....
        /*0778*/ 	.word	0x000004c0


	//   ....[10]....
        /*077c*/ 	.word	0x000004f0


	//   ....[11]....
        /*0780*/ 	.word	0x00000520


	//   ....[12]....
        /*0784*/ 	.word	0x00000550


	//   ....[13]....
        /*0788*/ 	.word	0x000005e0


	//   ....[14]....
        /*078c*/ 	.word	0x00000630


	//   ....[15]....
        /*0790*/ 	.word	0x00000650


	//   ....[16]....
        /*0794*/ 	.word	0x000006b0


	//   ....[17]....
        /*0798*/ 	.word	0x0000a190


	//   ....[18]....
        /*079c*/ 	.word	0x0000a1b0


	//   ....[19]....
        /*07a0*/ 	.word	0x0000a210


	//   ....[20]....
        /*07a4*/ 	.word	0x0000a230


	//   ....[21]....
        /*07a8*/ 	.word	0x0000a2a0


	//   ....[22]....
        /*07ac*/ 	.word	0x0000a2c0


	//   ....[23]....
        /*07b0*/ 	.word	0x0000a310


	//   ....[24]....
        /*07b4*/ 	.word	0x0000a330


	//   ....[25]....
        /*07b8*/ 	.word	0x0000a7b0


	//   ....[26]....
        /*07bc*/ 	.word	0x0000a800


	//   ....[27]....
        /*07c0*/ 	.word	0x0000a820


	//   ....[28]....
        /*07c4*/ 	.word	0x0000a830


	//   ....[29]....
        /*07c8*/ 	.word	0x0000aa00


	//   ....[30]....
        /*07cc*/ 	.word	0x0000aa90


	//   ....[31]....
        /*07d0*/ 	.word	0x0000aad0


	//   ....[32]....
        /*07d4*/ 	.word	0x0000ab00


	//   ....[33]....
        /*07d8*/ 	.word	0x0000acd0


	//   ....[34]....
        /*07dc*/ 	.word	0x0000ad60


	//   ....[35]....
        /*07e0*/ 	.word	0x0000ada0


	//   ....[36]....
        /*07e4*/ 	.word	0x0000ade0


	//   ....[37]....
        /*07e8*/ 	.word	0x0000afc0


	//   ....[38]....
        /*07ec*/ 	.word	0x0000b050


	//   ....[39]....
        /*07f0*/ 	.word	0x0000b090


	//   ....[40]....
        /*07f4*/ 	.word	0x0000b0a0


	//   ....[41]....
        /*07f8*/ 	.word	0x0000ceb0


	//   ....[42]....
        /*07fc*/ 	.word	0x0000cf00


	//   ....[43]....
        /*0800*/ 	.word	0x0000cf30


	//   ....[44]....
        /*0804*/ 	.word	0x0000cf70


	//   ....[45]....
        /*0808*/ 	.word	0x0000d000


	//   ....[46]....
        /*080c*/ 	.word	0x0000d020


	//   ....[47]....
        /*0810*/ 	.word	0x0000d040


	//   ....[48]....
        /*0814*/ 	.word	0x0000d060


	//   ....[49]....
        /*0818*/ 	.word	0x0000d240


	//   ....[50]....
        /*081c*/ 	.word	0x0000d280


	//   ....[51]....
        /*0820*/ 	.word	0x0000d2b0


	//   ....[52]....
        /*0824*/ 	.word	0x0000d2c0


	//   ....[53]....
        /*0828*/ 	.word	0x0000d3a0


	//   ....[54]....
        /*082c*/ 	.word	0x0000d3e0


	//   ....[55]....
        /*0830*/ 	.word	0x0000d3f0


	//   ....[56]....
        /*0834*/ 	.word	0x0000d410


	//   ....[57]....
        /*0838*/ 	.word	0x00011110


	//   ....[58]....
        /*083c*/ 	.word	0x00011120


	//   ....[59]....
        /*0840*/ 	.word	0x00011b80


	//   ....[60]....
        /*0844*/ 	.word	0x00011c50


	//   ....[61]....
        /*0848*/ 	.word	0x00011c60


	//   ....[62]....
        /*084c*/ 	.word	0x00011c90


	//   ....[63]....
        /*0850*/ 	.word	0x00014fb0


	//   ....[64]....
        /*0854*/ 	.word	0x00014fe0


	//   ....[65]....
        /*0858*/ 	.word	0x000159c0


	//   ....[66]....
        /*085c*/ 	.word	0x00015ae0


	//   ....[67]....
        /*0860*/ 	.word	0x00015af0


	//   ....[68]....
        /*0864*/ 	.word	0x00015b50


	//   ....[69]....
        /*0868*/ 	.word	0x00019570


	//   ....[70]....
        /*086c*/ 	.word	0x00019590


	//   ....[71]....
        /*0870*/ 	.word	0x000195c0


	//   ....[72]....
        /*0874*/ 	.word	0x000195d0


	//   ....[73]....
        /*0878*/ 	.word	0x0001b290


	//   ....[74]....
        /*087c*/ 	.word	0x0001b2e0


	//   ....[75]....
        /*0880*/ 	.word	0x0001b300


	//   ....[76]....
        /*0884*/ 	.word	0x0001b320


	//   ....[77]....
        /*0888*/ 	.word	0x0001c590


	//   ....[78]....
        /*088c*/ 	.word	0x0001c5a0


	//   ....[79]....
        /*0890*/ 	.word	0x0001c5c0


	//   ....[80]....
        /*0894*/ 	.word	0x0001c5e0


	//   ....[81]....
        /*0898*/ 	.word	0x0001c950


	//   ....[82]....
        /*089c*/ 	.word	0x0001c970


	//   ....[83]....
        /*08a0*/ 	.word	0x0001ca50


	//   ....[84]....
        /*08a4*/ 	.word	0x0001ca60


	//   ....[85]....
        /*08a8*/ 	.word	0x0001cb50


	//   ....[86]....
        /*08ac*/ 	.word	0x0001cb70


	//   ....[87]....
        /*08b0*/ 	.word	0x0001cc60


	//   ....[88]....
        /*08b4*/ 	.word	0x0001cc70


	//   ....[89]....
        /*08b8*/ 	.word	0x0001cf60


	//   ....[90]....
        /*08bc*/ 	.word	0x0001cf80


	//   ....[91]....
        /*08c0*/ 	.word	0x0001d5d0


	//   ....[92]....
        /*08c4*/ 	.word	0x0001d5e0


	//   ....[93]....
        /*08c8*/ 	.word	0x0001e200


	//   ....[94]....
        /*08cc*/ 	.word	0x0001e220


	//   ....[95]....
        /*08d0*/ 	.word	0x0001e310


	//   ....[96]....
        /*08d4*/ 	.word	0x0001e320


	//   ....[97]....
        /*08d8*/ 	.word	0x0001e410


	//   ....[98]....
        /*08dc*/ 	.word	0x0001e430


	//   ....[99]....
        /*08e0*/ 	.word	0x0001e520


	//   ....[100]....
        /*08e4*/ 	.word	0x0001e530


	//   ....[101]....
        /*08e8*/ 	.word	0x0001e6e0


	//   ....[102]....
        /*08ec*/ 	.word	0x0001e700


	//   ....[103]....
        /*08f0*/ 	.word	0x0001e830


	//   ....[104]....
        /*08f4*/ 	.word	0x0001e870


	//   ....[105]....
        /*08f8*/ 	.word	0x0001e8a0


	//   ....[106]....
        /*08fc*/ 	.word	0x0001e8d0


	//   ....[107]....
        /*0900*/ 	.word	0x0001e900


	//   ....[108]....
        /*0904*/ 	.word	0x0001e930


	//   ....[109]....
        /*0908*/ 	.word	0x0001ea90


	//   ....[110]....
        /*090c*/ 	.word	0x0001ead0


	//   ....[111]....
        /*0910*/ 	.word	0x0001eb00


	//   ....[112]....
        /*0914*/ 	.word	0x0001eb30


	//   ....[113]....
        /*0918*/ 	.word	0x0001eb60


	//   ....[114]....
        /*091c*/ 	.word	0x0001eb90


	//   ....[115]....
        /*0920*/ 	.word	0x0001ec20


	//   ....[116]....
        /*0924*/ 	.word	0x0001ec80


	//   ....[117]....
        /*0928*/ 	.word	0x0001ec90


	//   ....[118]....
        /*092c*/ 	.word	0x0001ecf0


	//   ....[119]....
        /*0930*/ 	.word	0x0001f760


	//   ....[120]....
        /*0934*/ 	.word	0x0001f7c0


	//   ....[121]....
        /*0938*/ 	.word	0x0001f810


	//   ....[122]....
        /*093c*/ 	.word	0x0001f860


	//   ....[123]....
        /*0940*/ 	.word	0x0001f8b0


	//   ....[124]....
        /*0944*/ 	.word	0x0001f920


	//   ....[125]....
        /*0948*/ 	.word	0x0001f960


	//   ....[126]....
        /*094c*/ 	.word	0x0001f9d0


	//   ....[127]....
        /*0950*/ 	.word	0x0001fa40


	//   ....[128]....
        /*0954*/ 	.word	0x0001faa0


	//   ....[129]....
        /*0958*/ 	.word	0x0001fb00


	//   ....[130]....
        /*095c*/ 	.word	0x0001fb60


	//   ....[131]....
        /*0960*/ 	.word	0x0001fbb0


	//   ....[132]....
        /*0964*/ 	.word	0x0001fc10


	//   ....[133]....
        /*0968*/ 	.word	0x0001fc80


	//   ....[134]....
        /*096c*/ 	.word	0x0001fcf0


	//   ....[135]....
        /*0970*/ 	.word	0x0001fd50


	//   ....[136]....
        /*0974*/ 	.word	0x0001fdb0


	//   ....[137]....
        /*0978*/ 	.word	0x0001fe10


	//   ....[138]....
        /*097c*/ 	.word	0x0001fe80


	//   ....[139]....
        /*0980*/ 	.word	0x0001fee0


	//   ....[140]....
        /*0984*/ 	.word	0x0001ff40


	//   ....[141]....
        /*0988*/ 	.word	0x0001ffa0


	//   ....[142]....
        /*098c*/ 	.word	0x00020010


	//   ....[143]....
        /*0990*/ 	.word	0x00020070


	//   ....[144]....
        /*0994*/ 	.word	0x000200d0


	//   ....[145]....
        /*0998*/ 	.word	0x00020130


	//   ....[146]....
        /*099c*/ 	.word	0x000201a0


	//   ....[147]....
        /*09a0*/ 	.word	0x00020200


	//   ....[148]....
        /*09a4*/ 	.word	0x00020260


	//   ....[149]....
        /*09a8*/ 	.word	0x000202c0


	//   ....[150]....
        /*09ac*/ 	.word	0x00020330


	//   ....[151]....
        /*09b0*/ 	.word	0x00020390


	//   ....[152]....
        /*09b4*/ 	.word	0x000203f0


	//   ....[153]....
        /*09b8*/ 	.word	0x00020450


	//   ....[154]....
        /*09bc*/ 	.word	0x000204c0


	//   ....[155]....
        /*09c0*/ 	.word	0x00020510


	//   ....[156]....
        /*09c4*/ 	.word	0x00020550


	//   ....[157]....
        /*09c8*/ 	.word	0x000205a0


	//   ....[158]....
        /*09cc*/ 	.word	0x000205f0


	//   ....[159]....
        /*09d0*/ 	.word	0x00020640


	//   ....[160]....
        /*09d4*/ 	.word	0x000206b0


	//   ....[161]....
        /*09d8*/ 	.word	0x000206f0


	//   ....[162]....
        /*09dc*/ 	.word	0x00020740


	//   ....[163]....
        /*09e0*/ 	.word	0x00020790


	//   ....[164]....
        /*09e4*/ 	.word	0x000207e0


	//   ....[165]....
        /*09e8*/ 	.word	0x00020830


	//   ....[166]....
        /*09ec*/ 	.word	0x000208a0


	//   ....[167]....
        /*09f0*/ 	.word	0x000208e0


	//   ....[168]....
        /*09f4*/ 	.word	0x00020950


	//   ....[169]....
        /*09f8*/ 	.word	0x000209b0


	//   ....[170]....
        /*09fc*/ 	.word	0x00020a10


	//----- nvinfo : EIATTR_EXIT_INSTR_OFFSETS
	.align		4
.L_494:
        /*0a00*/ 	.byte	0x04, 0x1c
        /*0a02*/ 	.short	(.L_496 - .L_495)


	//   ....[0]....
.L_495:
        /*0a04*/ 	.word	0x000010d0


	//   ....[1]....
        /*0a08*/ 	.word	0x0001f720


	//----- nvinfo : EIATTR_MAX_THREADS
	.align		4
.L_496:
        /*0a0c*/ 	.byte	0x04, 0x05
        /*0a0e*/ 	.short	(.L_498 - .L_497)
.L_497:
        /*0a10*/ 	.word	0x00000100
        /*0a14*/ 	.word	0x00000001
        /*0a18*/ 	.word	0x00000001


	//----- nvinfo : EIATTR_CRS_STACK_SIZE
	.align		4
.L_498:
        /*0a1c*/ 	.byte	0x04, 0x1e
        /*0a1e*/ 	.short	(.L_500 - .L_499)
.L_499:
        /*0a20*/ 	.word	0x00000000
.L_500:


//--------------------- .nv.info._ZN7cutlass13device_kernelIN5flash19enable_sm80_to_sm89INS1_16FlashAttnFwdSm80INS1_25CollectiveMainloopFwdSm80ILi8ELi1ELb1EN4cute5tupleIJNS5_1CILi128EEES8_S8_EEELi128ENS_10bfloat16_tEfNS_4arch4Sm80ELb0ELb0ELb0ELb0ELb0ELb0ELb1ELb1EEENS1_21CollectiveEpilogueFwdIS9_NS6_IJNS7_ILi1EEESF_SF_EEESA_SC_Li256ELb0ELb1ELb1ELb0EEENS1_19SingleTileSchedulerILb0ELb1ELb1ELi128EEEEEEEEEvNT_6ParamsE --------------------------
	.section	.nv.info._ZN7cutlass13device_kernelIN5flash19enable_sm80_to_sm89INS1_16FlashAttnFwdSm80INS1_25CollectiveMainloopFwdSm80ILi8ELi1ELb1EN4cute5tupleIJNS5_1CILi128EEES8_S8_EEELi128ENS_10bfloat16_tEfNS_4arch4Sm80ELb0ELb0ELb0ELb0ELb0ELb0ELb1ELb1EEENS1_21CollectiveEpilogueFwdIS9_NS6_IJNS7_ILi1EEESF_SF_EEESA_SC_Li256ELb0ELb1ELb1ELb0EEENS1_19SingleTileSchedulerILb0ELb1ELb1ELi128EEEEEEEEEvNT_6ParamsE,"",@"SHT_CUDA_INFO"
	.sectionflags	@""
	.align	4


	//----- nvinfo : EIATTR_CUDA_API_VERSION
	.align		4
        /*0000*/ 	.byte	0x04, 0x37
        /*0002*/ 	.short	(.L_502 - .L_501)
.L_501:
        /*0004*/ 	.word	0x00000082


	//----- nvinfo : EIATTR_SW2861232_WAR
	.align		4
.L_502:
        /*0008*/ 	.byte	0x01, 0x35
	.zero		2


	//----- nvinfo : EIATTR_PARAM_CBANK
	.align		4
        /*000c*/ 	.byte	0x04, 0x0a
        /*000e*/ 	.short	(.L_504 - .L_503)
	.align		4
.L_503:
        /*0010*/ 	.word	index@(.nv.constant0._ZN7cutlass13device_kernelIN5flash19enable_sm80_to_sm89INS1_16FlashAttnFwdSm80INS1_25CollectiveMainloopFwdSm80ILi8ELi1ELb1EN4cute5tupleIJNS5_1CILi128EEES8_S8_EEELi128ENS_10bfloat16_tEfNS_4arch4Sm80ELb0ELb0ELb0ELb0ELb0ELb0ELb1ELb1EEENS1_21CollectiveEpilogueFwdIS9_NS6_IJNS7_ILi1EEESF_SF_EEESA_SC_Li256ELb0ELb1ELb1ELb0EEENS1_19SingleTileSchedulerILb0ELb1ELb1ELi128EEEEEEEEEvNT_6ParamsE)
        /*0014*/ 	.short	0x0160
        /*0016*/ 	.short	0x0418


	//----- nvinfo : EIATTR_CBANK_PARAM_SIZE
	.align		4
.L_504:
        /*0018*/ 	.byte	0x03, 0x19
        /*001a*/ 	.short	0x0418


	//----- nvinfo : EIATTR_KPARAM_INFO
	.align		4
        /*001c*/ 	.byte	0x04, 0x17
        /*001e*/ 	.short	(.L_506 - .L_505)
.L_505:
        /*0020*/ 	.word	0x00000000
        /*0024*/ 	.short	0x0000
        /*0026*/ 	.short	0x0000
        /*0028*/ 	.byte	0x00, 0xf0, 0x61, 0x10


	//----- nvinfo : EIATTR_MAXREG_COUNT
	.align		4
.L_506:
        /*002c*/ 	.byte	0x03, 0x1b
        /*002e*/ 	.short	0x00ff


	//----- nvinfo : EIATTR_NUM_BARRIERS
	.align		4
        /*0030*/ 	.byte	0x02, 0x4c
        /*0032*/ 	.byte	0x02
	.zero		1


	//----- nvinfo : EIATTR_MERCURY_ISA_VERSION
	.align		4
        /*0034*/ 	.byte	0x03, 0x5f
        /*0036*/ 	.short	0x0000


	//----- nvinfo : EIATTR_INT_WARP_WIDE_INSTR_OFFSETS
	.align		4
        /*0038*/ 	.byte	0x04, 0x31
        /*003a*/ 	.short	(.L_508 - .L_507)


	//   ....[0]....
.L_507:
        /*003c*/ 	.word	0x00001210


	//----- nvinfo : EIATTR_COOP_GROUP_MASK_REGIDS
	.align		4
.L_508:
        /*0040*/ 	.byte	0x04, 0x29
        /*0042*/ 	.short	(.L_510 - .L_509)


	//   ....[0]....
.L_509:
        /*0044*/ 	.word	0xffffffff


	//   ....[1]....
        /*0048*/ 	.word	0xffffffff


	//   ....[2]....
        /*004c*/ 	.word	0xffffffff


	//   ....[3]....
        /*0050*/ 	.word	0xffffffff


	//   ....[4]....
        /*0054*/ 	.word	0xffffffff


	//   ....[5]....
        /*0058*/ 	.word	0xffffffff


	//   ....[6]....
        /*005c*/ 	.word	0xffffffff


	//   ....[7]....
        /*0060*/ 	.word	0xffffffff


	//   ....[8]....
        /*0064*/ 	.word	0xffffffff


	//   ....[9]....
        /*0068*/ 	.word	0xffffffff


	//   ....[10]....
        /*006c*/ 	.word	0xffffffff


	//   ....[11]....
        /*0070*/ 	.word	0xffffffff


	//   ....[12]....
        /*0074*/ 	.word	0xffffffff


	//   ....[13]....
        /*0078*/ 	.word	0xffffffff


	//   ....[14]....
        /*007c*/ 	.word	0xffffffff


	//   ....[15]....
        /*0080*/ 	.word	0xffffffff


	//   ....[16]....
        /*0084*/ 	.word	0xffffffff


	//   ....[17]....
        /*0088*/ 	.word	0xffffffff


	//   ....[18]....
        /*008c*/ 	.word	0xffffffff


	//   ....[19]....
        /*0090*/ 	.word	0xffffffff


	//   ....[20]....
        /*0094*/ 	.word	0xffffffff


	//   ....[21]....
        /*0098*/ 	.word	0xffffffff


	//   ....[22]....
        /*009c*/ 	.word	0xffffffff


	//   ....[23]....
        /*00a0*/ 	.word	0xffffffff


	//   ....[24]....
        /*00a4*/ 	.word	0xffffffff


	//   ....[25]....
        /*00a8*/ 	.word	0xffffffff


	//   ....[26]....
        /*00ac*/ 	.word	0xffffffff


	//   ....[27]....
        /*00b0*/ 	.word	0xffffffff


	//   ....[28]....
        /*00b4*/ 	.word	0xffffffff


	//----- nvinfo : EIATTR_COOP_GROUP_INSTR_OFFSETS
	.align		4
.L_510:
        /*00b8*/ 	.byte	0x04, 0x28
        /*00ba*/ 	.short	(.L_512 - .L_511)


	//   ....[0]....
.L_511:
        /*00bc*/ 	.word	0x00000050


	//   ....[1]....
        /*00c0*/ 	.word	0x00000c80


	//   ....[2]....
        /*00c4*/ 	.word	0x00000cc0


	//   ....[3]....
        /*00c8*/ 	.word	0x00000d20


	//   ....[4]....
        /*00cc*/ 	.word	0x00000d50


	//   ....[5]....
        /*00d0*/ 	.word	0x00000d90


	//   ....[6]....
        /*00d4*/ 	.word	0x00000db0


	//   ....[7]....
        /*00d8*/ 	.word	0x00000de0


	//   ....[8]....
        /*00dc*/ 	.word	0x00000e00


	//   ....[9]....
        /*00e0*/ 	.word	0x00003540


	//   ....[10]....
        /*00e4*/ 	.word	0x00003620


	//   ....[11]....
        /*00e8*/ 	.word	0x00003630


	//   ....[12]....
        /*00ec*/ 	.word	0x00003660


	//   ....[13]....
        /*00f0*/ 	.word	0x00006430


	//   ....[14]....
        /*00f4*/ 	.word	0x00006450


	//   ....[15]....
        /*00f8*/ 	.word	0x00006470


	//   ....[16]....
        /*00fc*/ 	.word	0x000064a0


	//   ....[17]....
        /*0100*/ 	.word	0x00008530


	//   ....[18]....
        /*0104*/ 	.word	0x00008560


	//   ....[19]....
        /*0108*/ 	.word	0x00008590


	//   ....[20]....
        /*010c*/ 	.word	0x000085b0


	//   ....[21]....
        /*0110*/ 	.word	0x000090d0


	//   ....[22]....
        /*0114*/ 	.word	0x00009100


	//   ....[23]....
        /*0118*/ 	.word	0x00009130


	//   ....[24]....
        /*011c*/ 	.word	0x00009160


	//   ....[25]....
        /*0120*/ 	.word	0x000091d0


	//   ....[26]....
        /*0124*/ 	.word	0x00009230


	//   ....[27]....
        /*0128*/ 	.word	0x00009830


	//   ....[28]....
        /*012c*/ 	.word	0x00009840


	//----- nvinfo : EIATTR_EXIT_INSTR_OFFSETS
	.align		4
.L_512:
        /*0130*/ 	.byte	0x04, 0x1c
        /*0132*/ 	.short	(.L_514 - .L_513)


	//   ....[0]....
.L_513:
        /*0134*/ 	.word	0x000001b0


	//   ....[1]....
        /*0138*/ 	.word	0x00009850


	//   ....[2]....
        /*013c*/ 	.word	0x00009df0


	//   ....[3]....
        /*0140*/ 	.word	0x00009e40


	//   ....[4]....
        /*0144*/ 	.word	0x00009e70


	//   ....[5]....
        /*0148*/ 	.word	0x00009ed0


	//   ....[6]....
        /*014c*/ 	.word	0x0000a160


	//----- nvinfo : EIATTR_CTAIDZ_USED
	.align		4
.L_514:
        /*0150*/ 	.byte	0x01, 0x04
	.zero		2


	//----- nvinfo : EIATTR_MAX_THREADS
	.align		4
        /*0154*/ 	.byte	0x04, 0x05
        /*0156*/ 	.short	(.L_516 - .L_515)
.L_515:
        /*0158*/ 	.word	0x00000100
        /*015c*/ 	.word	0x00000001
        /*0160*/ 	.word	0x00000001


	//----- nvinfo : EIATTR_CRS_STACK_SIZE
	.align		4
.L_516:
        /*0164*/ 	.byte	0x04, 0x1e
        /*0166*/ 	.short	(.L_518 - .L_517)
.L_517:
        /*0168*/ 	.word	0x00000000
.L_518:


//--------------------- .nv.info._ZN7cutlass13device_kernelIN5flash19enable_sm80_to_sm89INS1_16FlashAttnFwdSm80INS1_25CollectiveMainloopFwdSm80ILi8ELi1ELb1EN4cute5tupleIJNS5_1CILi128EEENS7_ILi96EEES8_EEELi128ENS_10bfloat16_tEfNS_4arch4Sm80ELb0ELb1ELb0ELb0ELb0ELb0ELb1ELb1EEENS1_21CollectiveEpilogueFwdINS6_IJS8_S8_S9_EEENS6_IJNS7_ILi1EEESH_SH_EEESB_SD_Li256ELb0ELb1ELb1ELb0EEENS1_19SingleTileSchedulerILb0ELb1ELb1ELi128EEEEEEEEEvNT_6ParamsE --------------------------
	.section	.nv.info._ZN7cutlass13device_kernelIN5flash19enable_sm80_to_sm89INS1_16FlashAttnFwdSm80INS1_25CollectiveMainloopFwdSm80ILi8ELi1ELb1EN4cute5tupleIJNS5_1CILi128EEENS7_ILi96EEES8_EEELi128ENS_10bfloat16_tEfNS_4arch4Sm80ELb0ELb1ELb0ELb0ELb0ELb0ELb1ELb1EEENS1_21CollectiveEpilogueFwdINS6_IJS8_S8_S9_EEENS6_IJNS7_ILi1EEESH_SH_EEESB_SD_Li256ELb0ELb1ELb1ELb0EEENS1_19SingleTileSchedulerILb0ELb1ELb1ELi128EEEEEEEEEvNT_6ParamsE,"",@"SHT_CUDA_INFO"
	.sectionflags	@""
	.align	4


	//----- nvinfo : EIATTR_CUDA_API_VERSION
	.align		4
        /*0000*/ 	.byte	0x04, 0x37
        /*0002*/ 	.short	(.L_520 - .L_519)
.L_519:
        /*0004*/ 	.word	0x00000082


	//----- nvinfo : EIATTR_SW2861232_WAR
	.align		4
.L_520:
        /*0008*/ 	.byte	0x01, 0x35
	.zero		2


	//----- nvinfo : EIATTR_PARAM_CBANK
	.align		4
        /*000c*/ 	.byte	0x04, 0x0a
        /*000e*/ 	.short	(.L_522 - .L_521)
	.align		4
.L_521:
        /*0010*/ 	.word	index@(.nv.constant0._ZN7cutlass13device_kernelIN5flash19enable_sm80_to_sm89INS1_16FlashAttnFwdSm80INS1_25CollectiveMainloopFwdSm80ILi8ELi1ELb1EN4cute5tupleIJNS5_1CILi128EEENS7_ILi96EEES8_EEELi128ENS_10bfloat16_tEfNS_4arch4Sm80ELb0ELb1ELb0ELb0ELb0ELb0ELb1ELb1EEENS1_21CollectiveEpilogueFwdINS6_IJS8_S8_S9_EEENS6_IJNS7_ILi1EEESH_SH_EEESB_SD_Li256ELb0ELb1ELb1ELb0EEENS1_19SingleTileSchedulerILb0ELb1ELb1ELi128EEEEEEEEEvNT_6ParamsE)
        /*0014*/ 	.short	0x0160
        /*0016*/ 	.short	0x0418


	//----- nvinfo : EIATTR_CBANK_PARAM_SIZE
	.align		4
.L_522:
        /*0018*/ 	.byte	0x03, 0x19
        /*001a*/ 	.short	0x0418


	//----- nvinfo : EIATTR_KPARAM_INFO
	.align		4
        /*001c*/ 	.byte	0x04, 0x17
        /*001e*/ 	.short	(.L_524 - .L_523)
.L_523:
        /*0020*/ 	.word	0x00000000
        /*0024*/ 	.short	0x0000
        /*0026*/ 	.short	0x0000
        /*0028*/ 	.byte	0x00, 0xf0, 0x61, 0x10


	//----- nvinfo : EIATTR_MAXREG_COUNT
	.align		4
.L_524:
        /*002c*/ 	.byte	0x03, 0x1b
        /*002e*/ 	.short	0x00ff


	//----- nvinfo : EIATTR_NUM_BARRIERS
	.align		4
        /*0030*/ 	.byte	0x02, 0x4c
        /*0032*/ 	.byte	0x02
	.zero		1


	//----- nvinfo : EIATTR_MERCURY_ISA_VERSION
	.align		4
        /*0034*/ 	.byte	0x03, 0x5f
        /*0036*/ 	.short	0x0000


	//----- nvinfo : EIATTR_COOP_GROUP_MASK_REGIDS
	.align		4
        /*0038*/ 	.byte	0x04, 0x29
        /*003a*/ 	.short	(.L_526 - .L_525)


	//   ....[0]....
.L_525:
        /*003c*/ 	.word	0xffffffff


	//   ....[1]....
        /*0040*/ 	.word	0xffffffff


	//   ....[2]....
        /*0044*/ 	.word	0xffffffff


	//   ....[3]....
        /*0048*/ 	.word	0xffffffff


	//   ....[4]....
        /*004c*/ 	.word	0xffffffff


	//   ....[5]....
        /*0050*/ 	.word	0xffffffff


	//   ....[6]....
        /*0054*/ 	.word	0xffffffff


	//   ....[7]....
        /*0058*/ 	.word	0xffffffff


	//   ....[8]....
        /*005c*/ 	.word	0xffffffff


	//   ....[9]....
        /*0060*/ 	.word	0xffffffff


	//   ....[10]....
        /*0064*/ 	.word	0xffffffff


	//   ....[11]....
        /*0068*/ 	.word	0xffffffff


	//   ....[12]....
        /*006c*/ 	.word	0xffffffff


	//   ....[13]....
        /*0070*/ 	.word	0xffffffff


	//   ....[14]....
        /*0074*/ 	.word	0xffffffff


	//   ....[15]....
        /*0078*/ 	.word	0xffffffff


	//   ....[16]....
        /*007c*/ 	.word	0xffffffff


	//   ....[17]....
        /*0080*/ 	.word	0xffffffff


	//   ....[18]....
        /*0084*/ 	.word	0xffffffff


	//   ....[19]....
        /*0088*/ 	.word	0xffffffff


	//   ....[20]....
        /*008c*/ 	.word	0xffffffff


	//   ....[21]....
        /*0090*/ 	.word	0xffffffff


	//   ....[22]....
        /*0094*/ 	.word	0xffffffff


	//   ....[23]....
        /*0098*/ 	.word	0xffffffff


	//   ....[24]....
        /*009c*/ 	.word	0xffffffff


	//   ....[25]....
        /*00a0*/ 	.word	0xffffffff


	//   ....[26]....
        /*00a4*/ 	.word	0xffffffff


	//   ....[27]....
        /*00a8*/ 	.word	0xffffffff


	//   ....[28]....
        /*00ac*/ 	.word	0xffffffff


	//   ....[29]....
        /*00b0*/ 	.word	0xffffffff


	//   ....[30]....
        /*00b4*/ 	.word	0xffffffff


	//   ....[31]....
        /*00b8*/ 	.word	0xffffffff


	//   ....[32]....
        /*00bc*/ 	.word	0xffffffff


	//   ....[33]....
        /*00c0*/ 	.word	0xffffffff


	//   ....[34]....
        /*00c4*/ 	.word	0xffffffff


	//   ....[35]....
        /*00c8*/ 	.word	0xffffffff


	//   ....[36]....
        /*00cc*/ 	.word	0xffffffff


	//   ....[37]....
        /*00d0*/ 	.word	0xffffffff


	//   ....[38]....
        /*00d4*/ 	.word	0xffffffff


	//   ....[39]....
        /*00d8*/ 	.word	0xffffffff


	//   ....[40]....
        /*00dc*/ 	.word	0xffffffff


	//   ....[41]....
        /*00e0*/ 	.word	0xffffffff


	//   ....[42]....
        /*00e4*/ 	.word	0xffffffff


	//----- nvinfo : EIATTR_COOP_GROUP_INSTR_OFFSETS
	.align		4
.L_526:
        /*00e8*/ 	.byte	0x04, 0x28
        /*00ea*/ 	.short	(.L_528 - .L_527)


	//   ....[0]....
.L_527:
        /*00ec*/ 	.word	0x00000050


	//   ....[1]....
        /*00f0*/ 	.word	0x00001030


	//   ....[2]....
        /*00f4*/ 	.word	0x00001090


	//   ....[3]....
        /*00f8*/ 	.word	0x000010d0


	//   ....[4]....
        /*00fc*/ 	.word	0x00001110


	//   ....[5]....
        /*0100*/ 	.word	0x00001150


	//   ....[6]....
        /*0104*/ 	.word	0x00001190


	//   ....[7]....
        /*0108*/ 	.word	0x000011c0


	//   ....[8]....
        /*010c*/ 	.word	0x00001280


	//   ....[9]....
        /*0110*/ 	.word	0x00002b00


	//   ....[10]....
        /*0114*/ 	.word	0x00003420


	//   ....[11]....
        /*0118*/ 	.word	0x00003f70


	//   ....[12]....
        /*011c*/ 	.word	0x00003fc0


	//   ....[13]....
        /*0120*/ 	.word	0x00003fe0


	//   ....[14]....
        /*0124*/ 	.word	0x00004000


	//   ....[15]....
        /*0128*/ 	.word	0x000062b0


	//   ....[16]....
        /*012c*/ 	.word	0x000065a0


	//   ....[17]....
        /*0130*/ 	.word	0x000076a0


	//   ....[18]....
        /*0134*/ 	.word	0x00007900


	//   ....[19]....
        /*0138*/ 	.word	0x00007930


	//   ....[20]....
        /*013c*/ 	.word	0x000079b0


	//   ....[21]....
        /*0140*/ 	.word	0x0000a320


	//   ....[22]....
        /*0144*/ 	.word	0x0000a340


	//   ....[23]....
        /*0148*/ 	.word	0x0000a380


	//   ....[24]....
        /*014c*/ 	.word	0x0000a3a0


	//   ....[25]....
        /*0150*/ 	.word	0x0000cbb0


	//   ....[26]....
        /*0154*/ 	.word	0x0000ced0


	//   ....[27]....
        /*0158*/ 	.word	0x0000dfc0


	//   ....[28]....
        /*015c*/ 	.word	0x0000e120


	//   ....[29]....
        /*0160*/ 	.word	0x0000e240


	//   ....[30]....
        /*0164*/ 	.word	0x0000e340


	//   ....[31]....
        /*0168*/ 	.word	0x0000fb20


	//   ....[32]....
        /*016c*/ 	.word	0x0000fb50


	//   ....[33]....
        /*0170*/ 	.word	0x0000fb90


	//   ....[34]....
        /*0174*/ 	.word	0x0000fba0


	//   ....[35]....
        /*0178*/ 	.word	0x000106b0


	//   ....[36]....
        /*017c*/ 	.word	0x000106f0


	//   ....[37]....
        /*0180*/ 	.word	0x00010710


	//   ....[38]....
        /*0184*/ 	.word	0x00010740


	//   ....[39]....
        /*0188*/ 	.word	0x000107b0


	//   ....[40]....
        /*018c*/ 	.word	0x00010820


	//   ....[41]....
        /*0190*/ 	.word	0x00010e30


	//   ....[42]....
        /*0194*/ 	.word	0x00010e40


	//----- nvinfo : EIATTR_EXIT_INSTR_OFFSETS
	.align		4
.L_528:
        /*0198*/ 	.byte	0x04, 0x1c
        /*019a*/ 	.short	(.L_530 - .L_529)


	//   ....[0]....
.L_529:
        /*019c*/ 	.word	0x000001b0


	//   ....[1]....
        /*01a0*/ 	.word	0x00010e50


	//   ....[2]....
        /*01a4*/ 	.word	0x000113f0


	//   ....[3]....
        /*01a8*/ 	.word	0x00011440


	//   ....[4]....
        /*01ac*/ 	.word	0x00011470


	//   ....[5]....
        /*01b0*/ 	.word	0x000114d0


	//   ....[6]....
        /*01b4*/ 	.word	0x00011760


	//----- nvinfo : EIATTR_CTAIDZ_USED
	.align		4
.L_530:
        /*01b8*/ 	.byte	0x01, 0x04
	.zero		2


	//----- nvinfo : EIATTR_MAX_THREADS
	.align		4
        /*01bc*/ 	.byte	0x04, 0x05
        /*01be*/ 	.short	(.L_532 - .L_531)
.L_531:
        /*01c0*/ 	.word	0x00000100
        /*01c4*/ 	.word	0x00000001
        /*01c8*/ 	.word	0x00000001


	//----- nvinfo : EIATTR_CRS_STACK_SIZE
	.align		4
.L_532:
        /*01cc*/ 	.byte	0x04, 0x1e
        /*01ce*/ 	.short	(.L_534 - .L_533)
.L_533:
        /*01d0*/ 	.word	0x00000000
.L_534:


//--------------------- .nv.info._ZN7cutlass13device_kernelIN5flash19enable_sm80_to_sm89INS1_16FlashAttnFwdSm80INS1_25CollectiveMainloopFwdSm80ILi8ELi1ELb1EN4cute5tupleIJNS5_1CILi128EEES8_S8_EEELi128ENS_10bfloat16_tEfNS_4arch4Sm80ELb1ELb0ELb0ELb0ELb0ELb0ELb1ELb1EEENS1_21CollectiveEpilogueFwdIS9_NS6_IJNS7_ILi1EEESF_SF_EEESA_SC_Li256ELb0ELb1ELb1ELb0EEENS1_30DynamicPersistentTileSchedulerILi256ELi256ELb1ELb1ELb0EEEEEEEEEvNT_6ParamsE --------------------------
	.section	.nv.info._ZN7cutlass13device_kernelIN5flash19enable_sm80_to_sm89INS1_16FlashAttnFwdSm80INS1_25CollectiveMainloopFwdSm80ILi8ELi1ELb1EN4cute5tupleIJNS5_1CILi128EEES8_S8_EEELi128ENS_10bfloat16_tEfNS_4arch4Sm80ELb1ELb0ELb0ELb0ELb0ELb0ELb1ELb1EEENS1_21CollectiveEpilogueFwdIS9_NS6_IJNS7_ILi1EEESF_SF_EEESA_SC_Li256ELb0ELb1ELb1ELb0EEENS1_30DynamicPersistentTileSchedulerILi256ELi256ELb1ELb1ELb0EEEEEEEEEvNT_6ParamsE,"",@"SHT_CUDA_INFO"
	.sectionflags	@""
	.align	4


	//----- nvinfo : EIATTR_CUDA_API_VERSION
	.align		4
        /*0000*/ 	.byte	0x04, 0x37
        /*0002*/ 	.short	(.L_536 - .L_535)
.L_535:
        /*0004*/ 	.word	0x00000082


	//----- nvinfo : EIATTR_SW2861232_WAR
	.align		4
.L_536:
        /*0008*/ 	.byte	0x01, 0x35
	.zero		2


	//----- nvinfo : EIATTR_PARAM_CBANK
	.align		4
        /*000c*/ 	.byte	0x04, 0x0a
        /*000e*/ 	.short	(.L_538 - .L_537)
	.align		4
.L_537:
        /*0010*/ 	.word	index@(.nv.constant0._ZN7cutlass13device_kernelIN5flash19enable_sm80_to_sm89INS1_16FlashAttnFwdSm80INS1_25CollectiveMainloopFwdSm80ILi8ELi1ELb1EN4cute5tupleIJNS5_1CILi128EEES8_S8_EEELi128ENS_10bfloat16_tEfNS_4arch4Sm80ELb1ELb0ELb0ELb0ELb0ELb0ELb1ELb1EEENS1_21CollectiveEpilogueFwdIS9_NS6_IJNS7_ILi1EEESF_SF_EEESA_SC_Li256ELb0ELb1ELb1ELb0EEENS1_30DynamicPersistentTileSchedulerILi256ELi256ELb1ELb1ELb0EEEEEEEEEvNT_6ParamsE)
        /*0014*/ 	.short	0x0160
        /*0016*/ 	.short	0x0428


	//----- nvinfo : EIATTR_CBANK_PARAM_SIZE
	.align		4
.L_538:
        /*0018*/ 	.byte	0x03, 0x19
        /*001a*/ 	.short	0x0428


	//----- nvinfo : EIATTR_KPARAM_INFO
	.align		4
        /*001c*/ 	.byte	0x04, 0x17
        /*001e*/ 	.short	(.L_540 - .L_539)
.L_539:
        /*0020*/ 	.word	0x00000000
        /*0024*/ 	.short	0x0000
        /*0026*/ 	.short	0x0000
        /*0028*/ 	.byte	0x00, 0xf0, 0xa1, 0x10


	//----- nvinfo : EIATTR_MAXREG_COUNT
	.align		4
.L_540:
        /*002c*/ 	.byte	0x03, 0x1b
        /*002e*/ 	.short	0x00ff


	//----- nvinfo : EIATTR_NUM_BARRIERS
	.align		4
        /*0030*/ 	.byte	0x02, 0x4c
        /*0032*/ 	.byte	0x06
	.zero		1


	//----- nvinfo : EIATTR_ANNOTATIONS
	.align		4
        /*0034*/ 	.byte	0x04, 0x55
        /*0036*/ 	.short	(.L_542 - .L_541)


	//   ....[0]....
.L_541:
        /* <DEDUP_REMOVED lines=38> */


	//----- nvinfo : EIATTR_MERCURY_ISA_VERSION
	.align		4
.L_542:
        /*0288*/ 	.byte	0x03, 0x5f
        /*028a*/ 	.short	0x0000


	//----- nvinfo : EIATTR_INT_WARP_WIDE_INSTR_OFFSETS
	.align		4
        /*028c*/ 	.byte	0x04, 0x31
        /*028e*/ 	.short	(.L_544 - .L_543)


	//   ....[0]....
.L_543:
        /*0290*/ 	.word	0x0000d560


	//   ....[1]....
        /*0294*/ 	.word	0x0000d5e0


	//----- nvinfo : EIATTR_COOP_GROUP_MASK_REGIDS
	.align		4
.L_544:
        /*0298*/ 	.byte	0x04, 0x29
        /*029a*/ 	.short	(.L_546 - .L_545)


	//   ....[0]....
.L_545:
        /*029c*/ 	.word	0xffffffff


	//   ....[1]....
        /*02a0*/ 	.word	0xffffffff


	//   ....[2]....
        /*02a4*/ 	.word	0xffffffff


	//   ....[3]....
        /*02a8*/ 	.word	0xffffffff


	//   ....[4]....
        /*02ac*/ 	.word	0xffffffff


	//   ....[5]....
        /*02b0*/ 	.word	0xffffffff


	//   ....[6]....
        /*02b4*/ 	.word	0xffffffff


	//   ....[7]....
        /*02b8*/ 	.word	0xffffffff


	//   ....[8]....
        /*02bc*/ 	.word	0xffffffff


	//   ....[9]....
        /*02c0*/ 	.word	0xffffffff


	//   ....[10]....
        /*02c4*/ 	.word	0xffffffff


	//   ....[11]....
        /*02c8*/ 	.word	0xffffffff


	//   ....[12]....
        /*02cc*/ 	.word	0xffffffff


	//   ....[13]....
        /*02d0*/ 	.word	0xffffffff


	//   ....[14]....
        /*02d4*/ 	.word	0xffffffff


	//   ....[15]....
        /*02d8*/ 	.word	0xffffffff


	//   ....[16]....
        /*02dc*/ 	.word	0xffffffff


	//   ....[17]....
        /*02e0*/ 	.word	0xffffffff


	//   ....[18]....
        /*02e4*/ 	.word	0xffffffff


	//   ....[19]....
        /*02e8*/ 	.word	0xffffffff


	//   ....[20]....
        /*02ec*/ 	.word	0xffffffff


	//   ....[21]....
        /*02f0*/ 	.word	0xffffffff


	//   ....[22]....
        /*02f4*/ 	.word	0xffffffff


	//   ....[23]....
        /*02f8*/ 	.word	0xffffffff


	//   ....[24]....
        /*02fc*/ 	.word	0xffffffff


	//   ....[25]....
        /*0300*/ 	.word	0xffffffff


	//   ....[26]....
        /*0304*/ 	.word	0xffffffff


	//   ....[27]....
        /*0308*/ 	.word	0xffffffff


	//   ....[28]....
        /*030c*/ 	.word	0xffffffff


	//   ....[29]....
        /*0310*/ 	.word	0xffffffff


	//   ....[30]....
        /*0314*/ 	.word	0xffffffff


	//   ....[31]....
        /*0318*/ 	.word	0xffffffff


	//   ....[32]....
        /*031c*/ 	.word	0xffffffff


	//   ....[33]....
        /*0320*/ 	.word	0xffffffff


	//   ....[34]....
        /*0324*/ 	.word	0xffffffff


	//   ....[35]....
        /*0328*/ 	.word	0xffffffff


	//   ....[36]....
        /*032c*/ 	.word	0xffffffff


	//   ....[37]....
        /*0330*/ 	.word	0xffffffff


	//   ....[38]....
        /*0334*/ 	.word	0xffffffff


	//   ....[39]....
        /*0338*/ 	.word	0xffffffff


	//   ....[40]....
        /*033c*/ 	.word	0xffffffff


	//   ....[41]....
        /*0340*/ 	.word	0xffffffff


	//   ....[42]....
        /*0344*/ 	.word	0xffffffff


	//   ....[43]....
        /*0348*/ 	.word	0xffffffff


	//----- nvinfo : EIATTR_COOP_GROUP_INSTR_OFFSETS
	.align		4
.L_546:
        /*034c*/ 	.byte	0x04, 0x28
        /*034e*/ 	.short	(.L_548 - .L_547)


	//   ....[0]....
.L_547:
        /*0350*/ 	.word	0x00000050


	//   ....[1]....
        /*0354*/ 	.word	0x000016f0


	//   ....[2]....
        /*0358*/ 	.word	0x00001700


	//   ....[3]....
        /*035c*/ 	.word	0x00001710


	//   ....[4]....
        /*0360*/ 	.word	0x00001730


	//   ....[5]....
        /*0364*/ 	.word	0x00001780


	//   ....[6]....
        /*0368*/ 	.word	0x000017a0


	//   ....[7]....
        /*036c*/ 	.word	0x00001810


	//   ....[8]....
        /*0370*/ 	.word	0x00001820


	//   ....[9]....
        /*0374*/ 	.word	0x00002e20


	//   ....[10]....
        /*0378*/ 	.word	0x00002e30


	//   ....[11]....
        /*037c*/ 	.word	0x00003a50


	//   ....[12]....
        /*0380*/ 	.word	0x00003ad0


	//   ....[13]....
        /*0384*/ 	.word	0x00003af0


	//   ....[14]....
        /*0388*/ 	.word	0x00003b10


	//   ....[15]....
        /*038c*/ 	.word	0x00005ed0


	//   ....[16]....
        /*0390*/ 	.word	0x00005f10


	//   ....[17]....
        /*0394*/ 	.word	0x00007360


	//   ....[18]....
        /*0398*/ 	.word	0x00007400


	//   ....[19]....
        /*039c*/ 	.word	0x00007440


	//   ....[20]....
        /*03a0*/ 	.word	0x00007490


	//   ....[21]....
        /*03a4*/ 	.word	0x0000ad20


	//   ....[22]....
        /*03a8*/ 	.word	0x0000ad50


	//   ....[23]....
        /*03ac*/ 	.word	0x0000ad70


	//   ....[24]....
        /*03b0*/ 	.word	0x0000ad90


	//   ....[25]....
        /*03b4*/ 	.word	0x0000cf10


	//   ....[26]....
        /*03b8*/ 	.word	0x0000cf60


	//   ....[27]....
        /*03bc*/ 	.word	0x0000cf80


	//   ....[28]....
        /*03c0*/ 	.word	0x0000cfa0


	//   ....[29]....
        /*03c4*/ 	.word	0x0000d730


	//   ....[30]....
        /*03c8*/ 	.word	0x0000db80


	//   ....[31]....
        /*03cc*/ 	.word	0x0000db90


	//   ....[32]....
        /*03d0*/ 	.word	0x0000dbc0


	//   ....[33]....
        /*03d4*/ 	.word	0x0000dbe0


	//   ....[34]....
        /*03d8*/ 	.word	0x0000dce0


	//   ....[35]....
        /*03dc*/ 	.word	0x0000dd40


	//   ....[36]....
        /*03e0*/ 	.word	0x0000e2f0


	//   ....[37]....
        /*03e4*/ 	.word	0x0000e300


	//   ....[38]....
        /*03e8*/ 	.word	0x0000ea90


	//   ....[39]....
        /*03ec*/ 	.word	0x0000eb70


	//   ....[40]....
        /*03f0*/ 	.word	0x0000ebd0


	//   ....[41]....
        /*03f4*/ 	.word	0x0000ec20


	//   ....[42]....
        /*03f8*/ 	.word	0x0000ec80


	//   ....[43]....
        /*03fc*/ 	.word	0x0000ecd0


	//----- nvinfo : EIATTR_EXIT_INSTR_OFFSETS
	.align		4
.L_548:
        /*0400*/ 	.byte	0x04, 0x1c
        /*0402*/ 	.short	(.L_550 - .L_549)


	//   ....[0]....
.L_549:
        /*0404*/ 	.word	0x000000a0


	//   ....[1]....
        /*0408*/ 	.word	0x0000eb30


	//----- nvinfo : EIATTR_MAX_THREADS
	.align		4
.L_550:
        /*040c*/ 	.byte	0x04, 0x05
        /*040e*/ 	.short	(.L_552 - .L_551)
.L_551:
        /*0410*/ 	.word	0x00000100
        /*0414*/ 	.word	0x00000001
        /*0418*/ 	.word	0x00000001


	//----- nvinfo : EIATTR_CRS_STACK_SIZE
	.align		4
.L_552:
        /*041c*/ 	.byte	0x04, 0x1e
        /*041e*/ 	.short	(.L_554 - .L_553)
.L_553:
        /*0420*/ 	.word	0x00000000
.L_554:


//--------------------- .nv.info._ZN7cutlass13device_kernelIN5flash19enable_sm80_to_sm89INS1_16FlashAttnFwdSm80INS1_25CollectiveMainloopFwdSm80ILi4ELi1ELb0EN4cute5tupleIJNS5_1CILi128EEENS7_ILi64EEES8_EEELi128ENS_10bfloat16_tEfNS_4arch4Sm80ELb0ELb0ELb0ELb0ELb0ELb0ELb1ELb1EEENS1_21CollectiveEpilogueFwdINS6_IJS8_S8_S9_EEENS6_IJNS7_ILi1EEESH_SH_EEESB_SD_Li128ELb0ELb1ELb1ELb0EEENS1_19SingleTileSchedulerILb0ELb1ELb1ELi128EEEEEEEEEvNT_6ParamsE --------------------------
	.section	.nv.info._ZN7cutlass13device_kernelIN5flash19enable_sm80_to_sm89INS1_16FlashAttnFwdSm80INS1_25CollectiveMainloopFwdSm80ILi4ELi1ELb0EN4cute5tupleIJNS5_1CILi128EEENS7_ILi64EEES8_EEELi128ENS_10bfloat16_tEfNS_4arch4Sm80ELb0ELb0ELb0ELb0ELb0ELb0ELb1ELb1EEENS1_21CollectiveEpilogueFwdINS6_IJS8_S8_S9_EEENS6_IJNS7_ILi1EEESH_SH_EEESB_SD_Li128ELb0ELb1ELb1ELb0EEENS1_19SingleTileSchedulerILb0ELb1ELb1ELi128EEEEEEEEEvNT_6ParamsE,"",@"SHT_CUDA_INFO"
	.sectionflags	@""
	.align	4


	//----- nvinfo : EIATTR_CUDA_API_VERSION
	.align		4
        /*0000*/ 	.byte	0x04, 0x37
        /*0002*/ 	.short	(.L_556 - .L_555)
.L_555:
        /*0004*/ 	.word	0x00000082


	//----- nvinfo : EIATTR_SW2861232_WAR
	.align		4
.L_556:
        /*0008*/ 	.byte	0x01, 0x35
	.zero		2


	//----- nvinfo : EIATTR_PARAM_CBANK
	.align		4
        /*000c*/ 	.byte	0x04, 0x0a
        /*000e*/ 	.short	(.L_558 - .L_557)
	.align		4
.L_557:
        /*0010*/ 	.word	index@(.nv.constant0._ZN7cutlass13device_kernelIN5flash19enable_sm80_to_sm89INS1_16FlashAttnFwdSm80INS1_25CollectiveMainloopFwdSm80ILi4ELi1ELb0EN4cute5tupleIJNS5_1CILi128EEENS7_ILi64EEES8_EEELi128ENS_10bfloat16_tEfNS_4arch4Sm80ELb0ELb0ELb0ELb0ELb0ELb0ELb1ELb1EEENS1_21CollectiveEpilogueFwdINS6_IJS8_S8_S9_EEENS6_IJNS7_ILi1EEESH_SH_EEESB_SD_Li128ELb0ELb1ELb1ELb0EEENS1_19SingleTileSchedulerILb0ELb1ELb1ELi128EEEEEEEEEvNT_6ParamsE)
        /*0014*/ 	.short	0x0160
        /*0016*/ 	.short	0x0418


	//----- nvinfo : EIATTR_CBANK_PARAM_SIZE
	.align		4
.L_558:
        /*0018*/ 	.byte	0x03, 0x19
        /*001a*/ 	.short	0x0418


	//----- nvinfo : EIATTR_KPARAM_INFO
	.align		4
        /*001c*/ 	.byte	0x04, 0x17
        /*001e*/ 	.short	(.L_560 - .L_559)
.L_559:
        /*0020*/ 	.word	0x00000000
        /*0024*/ 	.short	0x0000
        /*0026*/ 	.short	0x0000
        /*0028*/ 	.byte	0x00, 0xf0, 0x61, 0x10


	//----- nvinfo : EIATTR_MAXREG_COUNT
	.align		4
.L_560:
        /*002c*/ 	.byte	0x03, 0x1b
        /*002e*/ 	.short	0x00ff


	//----- nvinfo : EIATTR_NUM_BARRIERS
	.align		4
        /*0030*/ 	.byte	0x02, 0x4c
        /*0032*/ 	.byte	0x02
	.zero		1


	//----- nvinfo : EIATTR_ANNOTATIONS
	.align		4
        /*0034*/ 	.byte	0x04, 0x55
        /*0036*/ 	.short	(.L_562 - .L_561)


	//   ....[0]....
.L_561:
        /* <DEDUP_REMOVED lines=39> */


	//----- nvinfo : EIATTR_MERCURY_ISA_VERSION
	.align		4
.L_562:
        /*0290*/ 	.byte	0x03, 0x5f
        /*0292*/ 	.short	0x0000


	//----- nvinfo : EIATTR_INT_WARP_WIDE_INSTR_OFFSETS
	.align		4
        /*0294*/ 	.byte	0x04, 0x31
        /*0296*/ 	.short	(.L_564 - .L_563)


	//   ....[0]....
.L_563:
        /*0298*/ 	.word	0x00001ac0


	//----- nvinfo : EIATTR_COOP_GROUP_MASK_REGIDS
	.align		4
.L_564:
        /*029c*/ 	.byte	0x04, 0x29
        /*029e*/ 	.short	(.L_566 - .L_565)


	//   ....[0]....
.L_565:
        /*02a0*/ 	.word	0xffffffff


	//   ....[1]....
        /*02a4*/ 	.word	0xffffffff


	//   ....[2]....
        /*02a8*/ 	.word	0xffffffff


	//   ....[3]....
        /*02ac*/ 	.word	0xffffffff


	//   ....[4]....
        /*02b0*/ 	.word	0xffffffff


	//   ....[5]....
        /*02b4*/ 	.word	0xffffffff


	//   ....[6]....
        /*02b8*/ 	.word	0xffffffff


	//   ....[7]....
        /*02bc*/ 	.word	0xffffffff


	//   ....[8]....
        /*02c0*/ 	.word	0xffffffff


	//   ....[9]....
        /*02c4*/ 	.word	0xffffffff


	//   ....[10]....
        /*02c8*/ 	.word	0xffffffff


	//   ....[11]....
        /*02cc*/ 	.word	0xffffffff


	//   ....[12]....
        /*02d0*/ 	.word	0xffffffff


	//   ....[13]....
        /*02d4*/ 	.word	0xffffffff


	//   ....[14]....
        /*02d8*/ 	.word	0xffffffff


	//   ....[15]....
        /*02dc*/ 	.word	0xffffffff


	//   ....[16]....
        /*02e0*/ 	.word	0xffffffff


	//   ....[17]....
        /*02e4*/ 	.word	0xffffffff


	//   ....[18]....
        /*02e8*/ 	.word	0xffffffff


	//   ....[19]....
        /*02ec*/ 	.word	0xffffffff


	//   ....[20]....
        /*02f0*/ 	.word	0xffffffff


	//   ....[21]....
        /*02f4*/ 	.word	0xffffffff


	//   ....[22]....
        /*02f8*/ 	.word	0xffffffff


	//   ....[23]....
        /*02fc*/ 	.word	0xffffffff


	//   ....[24]....
        /*0300*/ 	.word	0xffffffff


	//   ....[25]....
        /*0304*/ 	.word	0xffffffff


	//   ....[26]....
        /*0308*/ 	.word	0xffffffff


	//   ....[27]....
        /*030c*/ 	.word	0xffffffff


	//   ....[28]....
        /*0310*/ 	.word	0xffffffff


	//   ....[29]....
        /*0314*/ 	.word	0xffffffff


	//   ....[30]....
        /*0318*/ 	.word	0xffffffff


	//   ....[31]....
        /*031c*/ 	.word	0xffffffff


	//   ....[32]....
        /*0320*/ 	.word	0xffffffff


	//   ....[33]....
        /*0324*/ 	.word	0xffffffff


	//   ....[34]....
        /*0328*/ 	.word	0xffffffff


	//   ....[35]....
        /*032c*/ 	.word	0xffffffff


	//   ....[36]....
        /*0330*/ 	.word	0xffffffff


	//   ....[37]....
        /*0334*/ 	.word	0xffffffff


	//   ....[38]....
        /*0338*/ 	.word	0xffffffff


	//   ....[39]....
        /*033c*/ 	.word	0xffffffff


	//   ....[40]....
        /*0340*/ 	.word	0xffffffff


	//   ....[41]....
        /*0344*/ 	.word	0xffffffff


	//   ....[42]....
        /*0348*/ 	.word	0xffffffff


	//   ....[43]....
        /*034c*/ 	.word	0xffffffff


	//   ....[44]....
        /*0350*/ 	.word	0xffffffff


	//   ....[45]....
        /*0354*/ 	.word	0xffffffff


	//   ....[46]....
        /*0358*/ 	.word	0xffffffff


	//   ....[47]....
        /*035c*/ 	.word	0xffffffff


	//   ....[48]....
        /*0360*/ 	.word	0xffffffff


	//   ....[49]....
        /*0364*/ 	.word	0xffffffff


	//   ....[50]....
        /*0368*/ 	.word	0xffffffff


	//   ....[51]....
        /*036c*/ 	.word	0xffffffff


	//   ....[52]....
        /*0370*/ 	.word	0xffffffff


	//   ....[53]....
        /*0374*/ 	.word	0xffffffff


	//   ....[54]....
        /*0378*/ 	.word	0xffffffff


	//   ....[55]....
        /*037c*/ 	.word	0xffffffff


	//   ....[56]....
        /*0380*/ 	.word	0xffffffff


	//----- nvinfo : EIATTR_COOP_GROUP_INSTR_OFFSETS
	.align		4
.L_566:
        /*0384*/ 	.byte	0x04, 0x28
        /*0386*/ 	.short	(.L_568 - .L_567)


	//   ....[0]....
.L_567:
        /*0388*/ 	.word	0x00000060


	//   ....[1]....
        /*038c*/ 	.word	0x00000f00


	//   ....[2]....
        /*0390*/ 	.word	0x00000f40


	//   ....[3]....
        /*0394*/ 	.word	0x000011a0


	//   ....[4]....
        /*0398*/ 	.word	0x000011d0


	//   ....[5]....
        /*039c*/ 	.word	0x000012b0


	//   ....[6]....
        /*03a0*/ 	.word	0x000012e0


	//   ....[7]....
        /*03a4*/ 	.word	0x000013c0


	//   ....[8]....
        /*03a8*/ 	.word	0x000013f0


	//   ....[9]....
        /*03ac*/ 	.word	0x000014d0


	//   ....[10]....
        /*03b0*/ 	.word	0x00001500


	//   ....[11]....
        /*03b4*/ 	.word	0x000015e0


	//   ....[12]....
        /*03b8*/ 	.word	0x00001610


	//   ....[13]....
        /*03bc*/ 	.word	0x000016f0


	//   ....[14]....
        /*03c0*/ 	.word	0x00001720


	//   ....[15]....
        /*03c4*/ 	.word	0x000017f0


	//   ....[16]....
        /*03c8*/ 	.word	0x00001830


	//   ....[17]....
        /*03cc*/ 	.word	0x00003820


	//   ....[18]....
        /*03d0*/ 	.word	0x00003940


	//   ....[19]....
        /*03d4*/ 	.word	0x00003b40


	//   ....[20]....
        /*03d8*/ 	.word	0x00003b60


	//   ....[21]....
        /*03dc*/ 	.word	0x00003d10


	//   ....[22]....
        /*03e0*/ 	.word	0x00003f20


	//   ....[23]....
        /*03e4*/ 	.word	0x00003f40


	//   ....[24]....
        /*03e8*/ 	.word	0x00004150


	//   ....[25]....
        /*03ec*/ 	.word	0x00007690


	//   ....[26]....
        /*03f0*/ 	.word	0x000076e0


	//   ....[27]....
        /*03f4*/ 	.word	0x000077a0


	//   ....[28]....
        /*03f8*/ 	.word	0x000077f0


	//   ....[29]....
        /*03fc*/ 	.word	0x00007820


	//   ....[30]....
        /*0400*/ 	.word	0x00007910


	//   ....[31]....
        /*0404*/ 	.word	0x00007a70


	//   ....[32]....
        /*0408*/ 	.word	0x00007d50


	//   ....[33]....
        /*040c*/ 	.word	0x00009f20


	//   ....[34]....
        /*0410*/ 	.word	0x00009f30


	//   ....[35]....
        /*0414*/ 	.word	0x00009f40


	//   ....[36]....
        /*0418*/ 	.word	0x00009f60


	//   ....[37]....
        /*041c*/ 	.word	0x00009f80


	//   ....[38]....
        /*0420*/ 	.word	0x00009fa0


	//   ....[39]....
        /*0424*/ 	.word	0x00009fb0


	//   ....[40]....
        /*0428*/ 	.word	0x00009fe0


	//   ....[41]....
        /*042c*/ 	.word	0x0000b050


	//   ....[42]....
        /*0430*/ 	.word	0x0000b080


	//   ....[43]....
        /*0434*/ 	.word	0x0000b0b0


	//   ....[44]....
        /*0438*/ 	.word	0x0000b0e0


	//   ....[45]....
        /*043c*/ 	.word	0x0000b120


	//   ....[46]....
        /*0440*/ 	.word	0x0000b150


	//   ....[47]....
        /*0444*/ 	.word	0x0000b170


	//   ....[48]....
        /*0448*/ 	.word	0x0000b180


	//   ....[49]....
        /*044c*/ 	.word	0x0000b1a0


	//   ....[50]....
        /*0450*/ 	.word	0x0000b1b0


	//   ....[51]....
        /*0454*/ 	.word	0x0000b860


	//   ....[52]....
        /*0458*/ 	.word	0x0000b880


	//   ....[53]....
        /*045c*/ 	.word	0x0000be80


	//   ....[54]....
        /*0460*/ 	.word	0x0000bea0


	//   ....[55]....
        /*0464*/ 	.word	0x0000c4a0


	//   ....[56]....
        /*0468*/ 	.word	0x0000c4b0


	//----- nvinfo : EIATTR_EXIT_INSTR_OFFSETS
	.align		4
.L_568:
        /*046c*/ 	.byte	0x04, 0x1c
        /*046e*/ 	.short	(.L_570 - .L_569)


	//   ....[0]....
.L_569:
        /*0470*/ 	.word	0x000001c0


	//   ....[1]....
        /*0474*/ 	.word	0x0000c4c0


	//   ....[2]....
        /*0478*/ 	.word	0x0000ca60


	//   ....[3]....
        /*047c*/ 	.word	0x0000cab0


	//   ....[4]....
        /*0480*/ 	.word	0x0000cae0


	//   ....[5]....
        /*0484*/ 	.word	0x0000cb40


	//   ....[6]....
        /*0488*/ 	.word	0x0000cdd0


	//----- nvinfo : EIATTR_CTAIDZ_USED
	.align		4
.L_570:
        /*048c*/ 	.byte	0x01, 0x04
	.zero		2


	//----- nvinfo : EIATTR_MAX_THREADS
	.align		4
        /*0490*/ 	.byte	0x04, 0x05
        /*0492*/ 	.short	(.L_572 - .L_571)
.L_571:
        /*0494*/ 	.word	0x00000080
        /*0498*/ 	.word	0x00000001
        /*049c*/ 	.word	0x00000001


	//----- nvinfo : EIATTR_CRS_STACK_SIZE
	.align		4
.L_572:
        /*04a0*/ 	.byte	0x04, 0x1e
        /*04a2*/ 	.short	(.L_574 - .L_573)
.L_573:
        /*04a4*/ 	.word	0x00000000
.L_574:


//--------------------- .nv.info._ZN7cutlass13device_kernelIN5flash19enable_sm80_to_sm89INS1_16FlashAttnFwdSm80INS1_25CollectiveMainloopFwdSm80ILi8ELi1ELb1EN4cute5tupleIJNS5_1CILi128EEENS7_ILi112EEES8_EEELi128ENS_10bfloat16_tEfNS_4arch4Sm80ELb0ELb0ELb0ELb1ELb0ELb0ELb1ELb1EEENS1_21CollectiveEpilogueFwdINS6_IJS8_S8_S9_EEENS6_IJNS7_ILi1EEESH_SH_EEESB_SD_Li256ELb1ELb1ELb1ELb0EEENS1_36VarlenDynamicPersistentTileSchedulerILi128ELi112ELi256ELi256ELb1ELb1ELb0ELb0ELb1ELb1EEEEEEEEEvNT_6ParamsE --------------------------
	.section	.nv.info._ZN7cutlass13device_kernelIN5flash19enable_sm80_to_sm89INS1_16FlashAttnFwdSm80INS1_25CollectiveMainloopFwdSm80ILi8ELi1ELb1EN4cute5tupleIJNS5_1CILi128EEENS7_ILi112EEES8_EEELi128ENS_10bfloat16_tEfNS_4arch4Sm80ELb0ELb0ELb0ELb1ELb0ELb0ELb1ELb1EEENS1_21CollectiveEpilogueFwdINS6_IJS8_S8_S9_EEENS6_IJNS7_ILi1EEESH_SH_EEESB_SD_Li256ELb1ELb1ELb1ELb0EEENS1_36VarlenDynamicPersistentTileSchedulerILi128ELi112ELi256ELi256ELb1ELb1ELb0ELb0ELb1ELb1EEEEEEEEEvNT_6ParamsE,"",@"SHT_CUDA_INFO"
	.sectionflags	@""
	.align	4


	//----- nvinfo : EIATTR_CUDA_API_VERSION
	.align		4
        /*0000*/ 	.byte	0x04, 0x37
        /*0002*/ 	.short	(.L_576 - .L_575)
.L_575:
        /*0004*/ 	.word	0x00000082


	//----- nvinfo : EIATTR_SW2861232_WAR
	.align		4
.L_576:
        /*0008*/ 	.byte	0x01, 0x35
	.zero		2


	//----- nvinfo : EIATTR_PARAM_CBANK
	.align		4
        /*000c*/ 	.byte	0x04, 0x0a
        /*000e*/ 	.short	(.L_578 - .L_577)
	.align		4
.L_577:
        /*0010*/ 	.word	index@(.nv.constant0._ZN7cutlass13device_kernelIN5flash19enable_sm80_to_sm89INS1_16FlashAttnFwdSm80INS1_25CollectiveMainloopFwdSm80ILi8ELi1ELb1EN4cute5tupleIJNS5_1CILi128EEENS7_ILi112EEES8_EEELi128ENS_10bfloat16_tEfNS_4arch4Sm80ELb0ELb0ELb0ELb1ELb0ELb0ELb1ELb1EEENS1_21CollectiveEpilogueFwdINS6_IJS8_S8_S9_EEENS6_IJNS7_ILi1EEESH_SH_EEESB_SD_Li256ELb1ELb1ELb1ELb0EEENS1_36VarlenDynamicPersistentTileSchedulerILi128ELi112ELi256ELi256ELb1ELb1ELb0ELb0ELb1ELb1EEEEEEEEEvNT_6ParamsE)
        /*0014*/ 	.short	0x0160
        /*0016*/ 	.short	0x0438


	//----- nvinfo : EIATTR_CBANK_PARAM_SIZE
	.align		4
.L_578:
        /*0018*/ 	.byte	0x03, 0x19
        /*001a*/ 	.short	0x0438


	//----- nvinfo : EIATTR_KPARAM_INFO
	.align		4
        /*001c*/ 	.byte	0x04, 0x17
        /*001e*/ 	.short	(.L_580 - .L_579)
.L_579:
        /*0020*/ 	.word	0x00000000
        /*0024*/ 	.short	0x0000
        /*0026*/ 	.short	0x0000
        /*0028*/ 	.byte	0x00, 0xf0, 0xe1, 0x10


	//----- nvinfo : EIATTR_MAXREG_COUNT
	.align		4
.L_580:
        /*002c*/ 	.byte	0x03, 0x1b
        /*002e*/ 	.short	0x00ff


	//----- nvinfo : EIATTR_NUM_BARRIERS
	.align		4
        /*0030*/ 	.byte	0x02, 0x4c
        /*0032*/ 	.byte	0x06
	.zero		1


	//----- nvinfo : EIATTR_ANNOTATIONS
	.align		4
        /*0034*/ 	.byte	0x04, 0x55
        /*0036*/ 	.short	(.L_582 - .L_581)


	//   ....[0]....
.L_581:
        /* <DEDUP_REMOVED lines=16> */


	//----- nvinfo : EIATTR_MERCURY_ISA_VERSION
	.align		4
.L_582:
        /*0120*/ 	.byte	0x03, 0x5f
        /*0122*/ 	.short	0x0000


	//----- nvinfo : EIATTR_INT_WARP_WIDE_INSTR_OFFSETS
	.align		4
        /*0124*/ 	.byte	0x04, 0x31
        /*0126*/ 	.short	(.L_584 - .L_583)


	//   ....[0]....
.L_583:
        /*0128*/ 	.word	0x00009290


	//   ....[1]....
        /*012c*/ 	.word	0x00009310


	//----- nvinfo : EIATTR_COOP_GROUP_MASK_REGIDS
	.align		4
.L_584:
        /*0130*/ 	.byte	0x04, 0x29
        /*0132*/ 	.short	(.L_586 - .L_585)


	//   ....[0]....
.L_585:
        /*0134*/ 	.word	0xffffffff


	//   ....[1]....
        /*0138*/ 	.word	0xffffffff


	//   ....[2]....
        /*013c*/ 	.word	0xffffffff


	//   ....[3]....
        /*0140*/ 	.word	0xffffffff


	//   ....[4]....
        /*0144*/ 	.word	0xffffffff


	//   ....[5]....
        /*0148*/ 	.word	0xffffffff


	//   ....[6]....
        /*014c*/ 	.word	0xffffffff


	//   ....[7]....
        /*0150*/ 	.word	0xffffffff


	//   ....[8]....
        /*0154*/ 	.word	0xffffffff


	//   ....[9]....
        /*0158*/ 	.word	0xffffffff


	//   ....[10]....
        /*015c*/ 	.word	0xffffffff


	//   ....[11]....
        /*0160*/ 	.word	0xffffffff


	//   ....[12]....
        /*0164*/ 	.word	0xffffffff


	//   ....[13]....
        /*0168*/ 	.word	0xffffffff


	//   ....[14]....
        /*016c*/ 	.word	0xffffffff


	//   ....[15]....
        /*0170*/ 	.word	0xffffffff


	//   ....[16]....
        /*0174*/ 	.word	0xffffffff


	//   ....[17]....
        /*0178*/ 	.word	0xffffffff


	//   ....[18]....
        /*017c*/ 	.word	0xffffffff


	//   ....[19]....
        /*0180*/ 	.word	0xffffffff


	//   ....[20]....
        /*0184*/ 	.word	0xffffffff


	//   ....[21]....
        /*0188*/ 	.word	0xffffffff


	//   ....[22]....
        /*018c*/ 	.word	0xffffffff


	//   ....[23]....
        /*0190*/ 	.word	0xffffffff


	//   ....[24]....
        /*0194*/ 	.word	0xffffffff


	//   ....[25]....
        /*0198*/ 	.word	0xffffffff


	//   ....[26]....
        /*019c*/ 	.word	0xffffffff


	//   ....[27]....
        /*01a0*/ 	.word	0xffffffff


	//   ....[28]....
        /*01a4*/ 	.word	0xffffffff


	//   ....[29]....
        /*01a8*/ 	.word	0xffffffff


	//   ....[30]....
        /*01ac*/ 	.word	0xffffffff


	//   ....[31]....
        /*01b0*/ 	.word	0xffffffff


	//   ....[32]....
        /*01b4*/ 	.word	0xffffffff


	//   ....[33]....
        /*01b8*/ 	.word	0xffffffff


	//   ....[34]....
        /*01bc*/ 	.word	0xffffffff


	//   ....[35]....
        /*01c0*/ 	.word	0xffffffff


	//   ....[36]....
        /*01c4*/ 	.word	0xffffffff


	//   ....[37]....
        /*01c8*/ 	.word	0xffffffff


	//   ....[38]....
        /*01cc*/ 	.word	0xffffffff


	//   ....[39]....
        /*01d0*/ 	.word	0xffffffff


	//   ....[40]....
        /*01d4*/ 	.word	0xffffffff


	//   ....[41]....
        /*01d8*/ 	.word	0xffffffff


	//   ....[42]....
        /*01dc*/ 	.word	0xffffffff


	//   ....[43]....
        /*01e0*/ 	.word	0xffffffff


	//   ....[44]....
        /*01e4*/ 	.word	0xffffffff


	//   ....[45]....
        /*01e8*/ 	.word	0xffffffff


	//   ....[46]....
        /*01ec*/ 	.word	0xffffffff


	//   ....[47]....
        /*01f0*/ 	.word	0xffffffff


	//   ....[48]....
        /*01f4*/ 	.word	0xffffffff


	//   ....[49]....
        /*01f8*/ 	.word	0xffffffff


	//   ....[50]....
        /*01fc*/ 	.word	0xffffffff


	//   ....[51]....
        /*0200*/ 	.word	0xffffffff


	//   ....[52]....
        /*0204*/ 	.word	0xffffffff


	//   ....[53]....
        /*0208*/ 	.word	0xffffffff


	//   ....[54]....
        /*020c*/ 	.word	0xffffffff


	//   ....[55]....
        /*0210*/ 	.word	0xffffffff


	//   ....[56]....
        /*0214*/ 	.word	0xffffffff


	//   ....[57]....
        /*0218*/ 	.word	0xffffffff


	//   ....[58]....
        /*021c*/ 	.word	0xffffffff


	//   ....[59]....
        /*0220*/ 	.word	0xffffffff


	//   ....[60]....
        /*0224*/ 	.word	0xffffffff


	//   ....[61]....
        /*0228*/ 	.word	0xffffffff


	//   ....[62]....
        /*022c*/ 	.word	0xffffffff


	//   ....[63]....
        /*0230*/ 	.word	0xffffffff


	//   ....[64]....
        /*0234*/ 	.word	0xffffffff


	//   ....[65]....
        /*0238*/ 	.word	0xffffffff


	//   ....[66]....
        /*023c*/ 	.word	0xffffffff


	//   ....[67]....
        /*0240*/ 	.word	0xffffffff


	//   ....[68]....
        /*0244*/ 	.word	0xffffffff


	//   ....[69]....
        /*0248*/ 	.word	0xffffffff


	//   ....[70]....
        /*024c*/ 	.word	0xffffffff


	//   ....[71]....
        /*0250*/ 	.word	0xffffffff


	//   ....[72]....
        /*0254*/ 	.word	0xffffffff


	//   ....[73]....
        /*0258*/ 	.word	0xffffffff


	//   ....[74]....
        /*025c*/ 	.word	0xffffffff


	//   ....[75]....
        /*0260*/ 	.word	0xffffffff


	//   ....[76]....
        /*0264*/ 	.word	0xffffffff


	//   ....[77]....
        /*0268*/ 	.word	0xffffffff


	//   ....[78]....
        /*026c*/ 	.word	0xffffffff


	//   ....[79]....
        /*0270*/ 	.word	0xffffffff


	//   ....[80]....
        /*0274*/ 	.word	0xffffffff


	//   ....[81]....
        /*0278*/ 	.word	0xffffffff


	//   ....[82]....
        /*027c*/ 	.word	0xffffffff


	//   ....[83]....
        /*0280*/ 	.word	0xffffffff


	//   ....[84]....
        /*0284*/ 	.word	0xffffffff


	//   ....[85]....
        /*0288*/ 	.word	0xffffffff


	//   ....[86]....
        /*028c*/ 	.word	0xffffffff


	//   ....[87]....
        /*0290*/ 	.word	0xffffffff


	//   ....[88]....
        /*0294*/ 	.word	0xffffffff


	//   ....[89]....
        /*0298*/ 	.word	0xffffffff


	//   ....[90]....
        /*029c*/ 	.word	0xffffffff


	//   ....[91]....
        /*02a0*/ 	.word	0xffffffff


	//   ....[92]....
        /*02a4*/ 	.word	0xffffffff


	//   ....[93]....
        /*02a8*/ 	.word	0xffffffff


	//   ....[94]....
        /*02ac*/ 	.word	0xffffffff


	//   ....[95]....
        /*02b0*/ 	.word	0xffffffff


	//   ....[96]....
        /*02b4*/ 	.word	0xffffffff


	//   ....[97]....
        /*02b8*/ 	.word	0xffffffff


	//   ....[98]....
        /*02bc*/ 	.word	0xffffffff


	//   ....[99]....
        /*02c0*/ 	.word	0xffffffff


	//   ....[100]....
        /*02c4*/ 	.word	0xffffffff


	//   ....[101]....
        /*02c8*/ 	.word	0xffffffff


	//   ....[102]....
        /*02cc*/ 	.word	0xffffffff


	//   ....[103]....
        /*02d0*/ 	.word	0xffffffff


	//   ....[104]....
        /*02d4*/ 	.word	0xffffffff


	//   ....[105]....
        /*02d8*/ 	.word	0xffffffff


	//   ....[106]....
        /*02dc*/ 	.word	0xffffffff


	//   ....[107]....
        /*02e0*/ 	.word	0xffffffff


	//   ....[108]....
        /*02e4*/ 	.word	0xffffffff


	//   ....[109]....
        /*02e8*/ 	.word	0xffffffff


	//   ....[110]....
        /*02ec*/ 	.word	0xffffffff


	//   ....[111]....
        /*02f0*/ 	.word	0xffffffff


	//   ....[112]....
        /*02f4*/ 	.word	0xffffffff


	//   ....[113]....
        /*02f8*/ 	.word	0xffffffff


	//   ....[114]....
        /*02fc*/ 	.word	0xffffffff


	//   ....[115]....
        /*0300*/ 	.word	0xffffffff


	//   ....[116]....
        /*0304*/ 	.word	0xffffffff


	//   ....[117]....
        /*0308*/ 	.word	0xffffffff


	//   ....[118]....
        /*030c*/ 	.word	0xffffffff


	//   ....[119]....
        /*0310*/ 	.word	0xffffffff


	//   ....[120]....
        /*0314*/ 	.word	0xffffffff


	//   ....[121]....
        /*0318*/ 	.word	0xffffffff


	//   ....[122]....
        /*031c*/ 	.word	0xffffffff


	//   ....[123]....
        /*0320*/ 	.word	0xffffffff


	//   ....[124]....
        /*0324*/ 	.word	0xffffffff


	//   ....[125]....
        /*0328*/ 	.word	0xffffffff


	//   ....[126]....
        /*032c*/ 	.word	0xffffffff


	//   ....[127]....
        /*0330*/ 	.word	0xffffffff


	//   ....[128]....
        /*0334*/ 	.word	0xffffffff


	//   ....[129]....
        /*0338*/ 	.word	0xffffffff


	//   ....[130]....
        /*033c*/ 	.word	0xffffffff


	//----- nvinfo : EIATTR_COOP_GROUP_INSTR_OFFSETS
	.align		4
.L_586:
        /*0340*/ 	.byte	0x04, 0x28
        /*0342*/ 	.short	(.L_588 - .L_587)


	//   ....[0]....
.L_587:
        /*0344*/ 	.word	0x00000050


	//   ....[1]....
        /*0348*/ 	.word	0x000001e0


	//   ....[2]....
        /*034c*/ 	.word	0x00000210


	//   ....[3]....
        /*0350*/ 	.word	0x00000240


	//   ....[4]....
        /*0354*/ 	.word	0x00000270


	//   ....[5]....
        /*0358*/ 	.word	0x000002a0


	//   ....[6]....
        /*035c*/ 	.word	0x000002d0


	//   ....[7]....
        /*0360*/ 	.word	0x00000440


	//   ....[8]....
        /*0364*/ 	.word	0x00000480


	//   ....[9]....
        /*0368*/ 	.word	0x000004b0


	//   ....[10]....
        /*036c*/ 	.word	0x000004e0


	//   ....[11]....
        /*0370*/ 	.word	0x00000510


	//   ....[12]....
        /*0374*/ 	.word	0x00000540


	//   ....[13]....
        /*0378*/ 	.word	0x000005d0


	//   ....[14]....
        /*037c*/ 	.word	0x00000600


	//   ....[15]....
        /*0380*/ 	.word	0x00000610


	//   ....[16]....
        /*0384*/ 	.word	0x00000680


	//   ....[17]....
        /*0388*/ 	.word	0x00001e90


	//   ....[18]....
        /*038c*/ 	.word	0x00001ee0


	//   ....[19]....
        /*0390*/ 	.word	0x00001f20


	//   ....[20]....
        /*0394*/ 	.word	0x00001f60


	//   ....[21]....
        /*0398*/ 	.word	0x00001fa0


	//   ....[22]....
        /*039c*/ 	.word	0x00001fd0


	//   ....[23]....
        /*03a0*/ 	.word	0x00002000


	//   ....[24]....
        /*03a4*/ 	.word	0x00002010


	//   ....[25]....
        /*03a8*/ 	.word	0x000040f0


	//   ....[26]....
        /*03ac*/ 	.word	0x00004180


	//   ....[27]....
        /*03b0*/ 	.word	0x000041a0


	//   ....[28]....
        /*03b4*/ 	.word	0x000041c0


	//   ....[29]....
        /*03b8*/ 	.word	0x000070a0


	//   ....[30]....
        /*03bc*/ 	.word	0x000070c0


	//   ....[31]....
        /*03c0*/ 	.word	0x000070f0


	//   ....[32]....
        /*03c4*/ 	.word	0x00007100


	//   ....[33]....
        /*03c8*/ 	.word	0x00008c80


	//   ....[34]....
        /*03cc*/ 	.word	0x00008c90


	//   ....[35]....
        /*03d0*/ 	.word	0x00008cc0


	//   ....[36]....
        /*03d4*/ 	.word	0x00008cd0


	//   ....[37]....
        /*03d8*/ 	.word	0x00009d30


	//   ....[38]....
        /*03dc*/ 	.word	0x00009d40


	//   ....[39]....
        /*03e0*/ 	.word	0x00009d60


	//   ....[40]....
        /*03e4*/ 	.word	0x00009d70


	//   ....[41]....
        /*03e8*/ 	.word	0x0000a0b0


	//   ....[42]....
        /*03ec*/ 	.word	0x0000a0d0


	//   ....[43]....
        /*03f0*/ 	.word	0x0000a1b0


	//   ....[44]....
        /*03f4*/ 	.word	0x0000a1c0


	//   ....[45]....
        /*03f8*/ 	.word	0x0000a2b0


	//   ....[46]....
        /*03fc*/ 	.word	0x0000a2d0


	//   ....[47]....
        /*0400*/ 	.word	0x0000a3c0


	//   ....[48]....
        /*0404*/ 	.word	0x0000a3d0


	//   ....[49]....
        /*0408*/ 	.word	0x0000a6b0


	//   ....[50]....
        /*040c*/ 	.word	0x0000a6d0


	//   ....[51]....
        /*0410*/ 	.word	0x0000ad10


	//   ....[52]....
        /*0414*/ 	.word	0x0000ad20


	//   ....[53]....
        /*0418*/ 	.word	0x0000b860


	//   ....[54]....
        /*041c*/ 	.word	0x0000b880


	//   ....[55]....
        /*0420*/ 	.word	0x0000b970


	//   ....[56]....
        /*0424*/ 	.word	0x0000b980


	//   ....[57]....
        /*0428*/ 	.word	0x0000ba70


	//   ....[58]....
        /*042c*/ 	.word	0x0000ba90


	//   ....[59]....
        /*0430*/ 	.word	0x0000bb80


	//   ....[60]....
        /*0434*/ 	.word	0x0000bb90


	//   ....[61]....
        /*0438*/ 	.word	0x0000bd20


	//   ....[62]....
        /*043c*/ 	.word	0x0000bd40


	//   ....[63]....
        /*0440*/ 	.word	0x0000be60


	//   ....[64]....
        /*0444*/ 	.word	0x0000bea0


	//   ....[65]....
        /*0448*/ 	.word	0x0000bed0


	//   ....[66]....
        /*044c*/ 	.word	0x0000bf00


	//   ....[67]....
        /*0450*/ 	.word	0x0000bf30


	//   ....[68]....
        /*0454*/ 	.word	0x0000bf60


	//   ....[69]....
        /*0458*/ 	.word	0x0000c0b0


	//   ....[70]....
        /*045c*/ 	.word	0x0000c0f0


	//   ....[71]....
        /*0460*/ 	.word	0x0000c120


	//   ....[72]....
        /*0464*/ 	.word	0x0000c150


	//   ....[73]....
        /*0468*/ 	.word	0x0000c180


	//   ....[74]....
        /*046c*/ 	.word	0x0000c1b0


	//   ....[75]....
        /*0470*/ 	.word	0x0000c240


	//   ....[76]....
        /*0474*/ 	.word	0x0000c270


	//   ....[77]....
        /*0478*/ 	.word	0x0000c280


	//   ....[78]....
        /*047c*/ 	.word	0x0000c2e0


	//   ....[79]....
        /*0480*/ 	.word	0x0000c810


	//   ....[80]....
        /*0484*/ 	.word	0x0000c870


	//   ....[81]....
        /*0488*/ 	.word	0x0000c8c0


	//   ....[82]....
        /*048c*/ 	.word	0x0000c910


	//   ....[83]....
        /*0490*/ 	.word	0x0000c960


	//   ....[84]....
        /*0494*/ 	.word	0x0000c9d0


	//   ....[85]....
        /*0498*/ 	.word	0x0000ca10


	//   ....[86]....
        /*049c*/ 	.word	0x0000ca80


	//   ....[87]....
        /*04a0*/ 	.word	0x0000caf0


	//   ....[88]....
        /*04a4*/ 	.word	0x0000cb50


	//   ....[89]....
        /*04a8*/ 	.word	0x0000cbd0


	//   ....[90]....
        /*04ac*/ 	.word	0x0000cc20


	//   ....[91]....
        /*04b0*/ 	.word	0x0000cc70


	//   ....[92]....
        /*04b4*/ 	.word	0x0000ccc0


	//   ....[93]....
        /*04b8*/ 	.word	0x0000cd30


	//   ....[94]....
        /*04bc*/ 	.word	0x0000cda0


	//   ....[95]....
        /*04c0*/ 	.word	0x0000ce00


	//   ....[96]....
        /*04c4*/ 	.word	0x0000ce60


	//   ....[97]....
        /*04c8*/ 	.word	0x0000cec0


	//   ....[98]....
        /*04cc*/ 	.word	0x0000cf30


	//   ....[99]....
        /*04d0*/ 	.word	0x0000cf90


	//   ....[100]....
        /*04d4*/ 	.word	0x0000cff0


	//   ....[101]....
        /*04d8*/ 	.word	0x0000d050


	//   ....[102]....
        /*04dc*/ 	.word	0x0000d0c0


	//   ....[103]....
        /*04e0*/ 	.word	0x0000d120


	//   ....[104]....
        /*04e4*/ 	.word	0x0000d180


	//   ....[105]....
        /*04e8*/ 	.word	0x0000d1e0


	//   ....[106]....
        /*04ec*/ 	.word	0x0000d250


	//   ....[107]....
        /*04f0*/ 	.word	0x0000d2b0


	//   ....[108]....
        /*04f4*/ 	.word	0x0000d310


	//   ....[109]....
        /*04f8*/ 	.word	0x0000d370


	//   ....[110]....
        /*04fc*/ 	.word	0x0000d3e0


	//   ....[111]....
        /*0500*/ 	.word	0x0000d440


	//   ....[112]....
        /*0504*/ 	.word	0x0000d4a0


	//   ....[113]....
        /*0508*/ 	.word	0x0000d500


	//   ....[114]....
        /*050c*/ 	.word	0x0000d570


	//   ....[115]....
        /*0510*/ 	.word	0x0000d5c0


	//   ....[116]....
        /*0514*/ 	.word	0x0000d600


	//   ....[117]....
        /*0518*/ 	.word	0x0000d650


	//   ....[118]....
        /*051c*/ 	.word	0x0000d6a0


	//   ....[119]....
        /*0520*/ 	.word	0x0000d6f0


	//   ....[120]....
        /*0524*/ 	.word	0x0000d760


	//   ....[121]....
        /*0528*/ 	.word	0x0000d7a0


	//   ....[122]....
        /*052c*/ 	.word	0x0000d7f0


	//   ....[123]....
        /*0530*/ 	.word	0x0000d840


	//   ....[124]....
        /*0534*/ 	.word	0x0000d890


	//   ....[125]....
        /*0538*/ 	.word	0x0000d8e0


	//   ....[126]....
        /*053c*/ 	.word	0x0000d950


	//   ....[127]....
        /*0540*/ 	.word	0x0000d990


	//   ....[128]....
        /*0544*/ 	.word	0x0000da00


	//   ....[129]....
        /*0548*/ 	.word	0x0000da60


	//   ....[130]....
        /*054c*/ 	.word	0x0000dac0


	//----- nvinfo : EIATTR_EXIT_INSTR_OFFSETS
	.align		4
.L_588:
        /*0550*/ 	.byte	0x04, 0x1c
        /*0552*/ 	.short	(.L_590 - .L_589)


	//   ....[0]....
.L_589:
        /*0554*/ 	.word	0x00000b40


	//   ....[1]....
        /*0558*/ 	.word	0x0000c7d0


	//----- nvinfo : EIATTR_MAX_THREADS
	.align		4
.L_590:
        /*055c*/ 	.byte	0x04, 0x05
        /*055e*/ 	.short	(.L_592 - .L_591)
.L_591:
        /*0560*/ 	.word	0x00000100
        /*0564*/ 	.word	0x00000001
        /*0568*/ 	.word	0x00000001


	//----- nvinfo : EIATTR_CRS_STACK_SIZE
	.align		4
.L_592:
        /*056c*/ 	.byte	0x04, 0x1e
        /*056e*/ 	.short	(.L_594 - .L_593)
.L_593:
        /*0570*/ 	.word	0x00000000
.L_594:


//--------------------- .nv.info._ZN7cutlass13device_kernelIN5flash19enable_sm80_to_sm89INS1_16FlashAttnFwdSm80INS1_25CollectiveMainloopFwdSm80ILi8ELi1ELb1EN4cute5tupleIJNS5_1CILi128EEENS7_ILi112EEES8_EEELi128ENS_10bfloat16_tEfNS_4arch4Sm80ELb0ELb0ELb0ELb1ELb0ELb1ELb1ELb1EEENS1_21CollectiveEpilogueFwdINS6_IJS8_S8_S9_EEENS6_IJNS7_ILi1EEESH_SH_EEESB_SD_Li256ELb1ELb1ELb1ELb0EEENS1_36VarlenDynamicPersistentTileSchedulerILi128ELi112ELi256ELi256ELb1ELb1ELb0ELb0ELb1ELb1EEEEEEEEEvNT_6ParamsE --------------------------
	.section	.nv.info._ZN7cutlass13device_kernelIN5flash19enable_sm80_to_sm89INS1_16FlashAttnFwdSm80INS1_25CollectiveMainloopFwdSm80ILi8ELi1ELb1EN4cute5tupleIJNS5_1CILi128EEENS7_ILi112EEES8_EEELi128ENS_10bfloat16_tEfNS_4arch4Sm80ELb0ELb0ELb0ELb1ELb0ELb1ELb1ELb1EEENS1_21CollectiveEpilogueFwdINS6_IJS8_S8_S9_EEENS6_IJNS7_ILi1EEESH_SH_EEESB_SD_Li256ELb1ELb1ELb1ELb0EEENS1_36VarlenDynamicPersistentTileSchedulerILi128ELi112ELi256ELi256ELb1ELb1ELb0ELb0ELb1ELb1EEEEEEEEEvNT_6ParamsE,"",@"SHT_CUDA_INFO"
	.sectionflags	@""
	.align	4


	//----- nvinfo : EIATTR_CUDA_API_VERSION
	.align		4
        /*0000*/ 	.byte	0x04, 0x37
        /*0002*/ 	.short	(.L_596 - .L_595)
.L_595:
        /*0004*/ 	.word	0x00000082


	//----- nvinfo : EIATTR_SW2861232_WAR
	.align		4
.L_596:
        /*0008*/ 	.byte	0x01, 0x35
	.zero		2


	//----- nvinfo : EIATTR_PARAM_CBANK
	.align		4
        /*000c*/ 	.byte	0x04, 0x0a
        /*000e*/ 	.short	(.L_598 - .L_597)
	.align		4
.L_597:
        /*0010*/ 	.word	index@(.nv.constant0._ZN7cutlass13device_kernelIN5flash19enable_sm80_to_sm89INS1_16FlashAttnFwdSm80INS1_25CollectiveMainloopFwdSm80ILi8ELi1ELb1EN4cute5tupleIJNS5_1CILi128EEENS7_ILi112EEES8_EEELi128ENS_10bfloat16_tEfNS_4arch4Sm80ELb0ELb0ELb0ELb1ELb0ELb1ELb1ELb1EEENS1_21CollectiveEpilogueFwdINS6_IJS8_S8_S9_EEENS6_IJNS7_ILi1EEESH_SH_EEESB_SD_Li256ELb1ELb1ELb1ELb0EEENS1_36VarlenDynamicPersistentTileSchedulerILi128ELi112ELi256ELi256ELb1ELb1ELb0ELb0ELb1ELb1EEEEEEEEEvNT_6ParamsE)
        /*0014*/ 	.short	0x0160
        /*0016*/ 	.short	0x0438


	//----- nvinfo : EIATTR_CBANK_PARAM_SIZE
	.align		4
.L_598:
        /*0018*/ 	.byte	0x03, 0x19
        /*001a*/ 	.short	0x0438


	//----- nvinfo : EIATTR_KPARAM_INFO
	.align		4
        /*001c*/ 	.byte	0x04, 0x17
        /*001e*/ 	.short	(.L_600 - .L_599)
.L_599:
        /*0020*/ 	.word	0x00000000
        /*0024*/ 	.short	0x0000
        /*0026*/ 	.short	0x0000
        /*0028*/ 	.byte	0x00, 0xf0, 0xe1, 0x10


	//----- nvinfo : EIATTR_MAXREG_COUNT
	.align		4
.L_600:
        /*002c*/ 	.byte	0x03, 0x1b
        /*002e*/ 	.short	0x00ff


	//----- nvinfo : EIATTR_NUM_BARRIERS
	.align		4
        /*0030*/ 	.byte	0x02, 0x4c
        /*0032*/ 	.byte	0x06
	.zero		1


	//----- nvinfo : EIATTR_MERCURY_ISA_VERSION
	.align		4
        /*0034*/ 	.byte	0x03, 0x5f
        /*0036*/ 	.short	0x0000


	//----- nvinfo : EIATTR_INT_WARP_WIDE_INSTR_OFFSETS
	.align		4
        /*0038*/ 	.byte	0x04, 0x31
        /*003a*/ 	.short	(.L_602 - .L_601)


	//   ....[0]....
.L_601:
        /*003c*/ 	.word	0x000139d0


	//   ....[1]....
        /*0040*/ 	.word	0x00013a70


	//----- nvinfo : EIATTR_COOP_GROUP_MASK_REGIDS
	.align		4
.L_602:
        /*0044*/ 	.byte	0x04, 0x29
        /*0046*/ 	.short	(.L_604 - .L_603)


	//   ....[0]....
.L_603:
        /*0048*/ 	.word	0xffffffff


	//   ....[1]....
        /*004c*/ 	.word	0xffffffff


	//   ....[2]....
        /*0050*/ 	.word	0xffffffff


	//   ....[3]....
        /*0054*/ 	.word	0xffffffff


	//   ....[4]....
        /*0058*/ 	.word	0xffffffff


	//   ....[5]....
        /*005c*/ 	.word	0xffffffff


	//   ....[6]....
        /*0060*/ 	.word	0xffffffff


	//   ....[7]....
        /*0064*/ 	.word	0xffffffff


	//   ....[8]....
        /*0068*/ 	.word	0xffffffff


	//   ....[9]....
        /*006c*/ 	.word	0xffffffff


	//   ....[10]....
        /*0070*/ 	.word	0xffffffff


	//   ....[11]....
        /*0074*/ 	.word	0xffffffff


	//   ....[12]....
        /*0078*/ 	.word	0xffffffff


	//   ....[13]....
        /*007c*/ 	.word	0xffffffff


	//   ....[14]....
        /*0080*/ 	.word	0xffffffff


	//   ....[15]....
        /*0084*/ 	.word	0xffffffff


	//   ....[16]....
        /*0088*/ 	.word	0xffffffff


	//   ....[17]....
        /*008c*/ 	.word	0xffffffff


	//   ....[18]....
        /*0090*/ 	.word	0xffffffff


	//   ....[19]....
        /*0094*/ 	.word	0xffffffff


	//   ....[20]....
        /*0098*/ 	.word	0xffffffff


	//   ....[21]....
        /*009c*/ 	.word	0xffffffff


	//   ....[22]....
        /*00a0*/ 	.word	0xffffffff


	//   ....[23]....
        /*00a4*/ 	.word	0xffffffff


	//   ....[24]....
        /*00a8*/ 	.word	0xffffffff


	//   ....[25]....
        /*00ac*/ 	.word	0xffffffff


	//   ....[26]....
        /*00b0*/ 	.word	0xffffffff


	//   ....[27]....
        /*00b4*/ 	.word	0xffffffff


	//   ....[28]....
        /*00b8*/ 	.word	0xffffffff


	//   ....[29]....
        /*00bc*/ 	.word	0xffffffff


	//   ....[30]....
        /*00c0*/ 	.word	0xffffffff


	//   ....[31]....
        /*00c4*/ 	.word	0xffffffff


	//   ....[32]....
        /*00c8*/ 	.word	0xffffffff


	//   ....[33]....
        /*00cc*/ 	.word	0xffffffff


	//   ....[34]....
        /*00d0*/ 	.word	0xffffffff


	//   ....[35]....
        /*00d4*/ 	.word	0xffffffff


	//   ....[36]....
        /*00d8*/ 	.word	0xffffffff


	//   ....[37]....
        /*00dc*/ 	.word	0xffffffff


	//   ....[38]....
        /*00e0*/ 	.word	0xffffffff


	//   ....[39]....
        /*00e4*/ 	.word	0xffffffff


	//   ....[40]....
        /*00e8*/ 	.word	0xffffffff


	//   ....[41]....
        /*00ec*/ 	.word	0xffffffff


	//   ....[42]....
        /*00f0*/ 	.word	0xffffffff


	//   ....[43]....
        /*00f4*/ 	.word	0xffffffff


	//   ....[44]....
        /*00f8*/ 	.word	0xffffffff


	//   ....[45]....
        /*00fc*/ 	.word	0xffffffff


	//   ....[46]....
        /*0100*/ 	.word	0xffffffff


	//   ....[47]....
        /*0104*/ 	.word	0xffffffff


	//   ....[48]....
        /*0108*/ 	.word	0xffffffff


	//   ....[49]....
        /*010c*/ 	.word	0xffffffff


	//   ....[50]....
        /*0110*/ 	.word	0xffffffff


	//   ....[51]....
        /*0114*/ 	.word	0xffffffff


	//   ....[52]....
        /*0118*/ 	.word	0xffffffff


	//   ....[53]....
        /*011c*/ 	.word	0xffffffff


	//   ....[54]....
        /*0120*/ 	.word	0xffffffff


	//   ....[55]....
        /*0124*/ 	.word	0xffffffff


	//   ....[56]....
        /*0128*/ 	.word	0xffffffff


	//   ....[57]....
        /*012c*/ 	.word	0xffffffff


	//   ....[58]....
        /*0130*/ 	.word	0xffffffff


	//   ....[59]....
        /*0134*/ 	.word	0xffffffff


	//   ....[60]....
        /*0138*/ 	.word	0xffffffff


	//   ....[61]....
        /*013c*/ 	.word	0xffffffff


	//   ....[62]....
        /*0140*/ 	.word	0xffffffff


	//   ....[63]....
        /*0144*/ 	.word	0xffffffff


	//   ....[64]....
        /*0148*/ 	.word	0xffffffff


	//   ....[65]....
        /*014c*/ 	.word	0xffffffff


	//   ....[66]....
        /*0150*/ 	.word	0xffffffff


	//   ....[67]....
        /*0154*/ 	.word	0xffffffff


	//   ....[68]....
        /*0158*/ 	.word	0xffffffff


	//   ....[69]....
        /*015c*/ 	.word	0xffffffff


	//   ....[70]....
        /*0160*/ 	.word	0xffffffff


	//   ....[71]....
        /*0164*/ 	.word	0xffffffff


	//   ....[72]....
        /*0168*/ 	.word	0xffffffff


	//   ....[73]....
        /*016c*/ 	.word	0xffffffff


	//   ....[74]....
        /*0170*/ 	.word	0xffffffff


	//   ....[75]....
        /*0174*/ 	.word	0xffffffff


	//   ....[76]....
        /*0178*/ 	.word	0xffffffff


	//   ....[77]....
        /*017c*/ 	.word	0xffffffff


	//   ....[78]....
        /*0180*/ 	.word	0xffffffff


	//   ....[79]....
        /*0184*/ 	.word	0xffffffff


	//   ....[80]....
        /*0188*/ 	.word	0xffffffff


	//   ....[81]....
        /*018c*/ 	.word	0xffffffff


	//   ....[82]....
        /*0190*/ 	.word	0xffffffff


	//   ....[83]....
        /*0194*/ 	.word	0xffffffff


	//   ....[84]....
        /*0198*/ 	.word	0xffffffff


	//   ....[85]....
        /*019c*/ 	.word	0xffffffff


	//   ....[86]....
        /*01a0*/ 	.word	0xffffffff


	//   ....[87]....
        /*01a4*/ 	.word	0xffffffff


	//   ....[88]....
        /*01a8*/ 	.word	0xffffffff


	//   ....[89]....
        /*01ac*/ 	.word	0xffffffff


	//   ....[90]....
        /*01b0*/ 	.word	0xffffffff


	//   ....[91]....
        /*01b4*/ 	.word	0xffffffff


	//   ....[92]....
        /*01b8*/ 	.word	0xffffffff


	//   ....[93]....
        /*01bc*/ 	.word	0xffffffff


	//   ....[94]....
        /*01c0*/ 	.word	0xffffffff


	//   ....[95]....
        /*01c4*/ 	.word	0xffffffff


	//   ....[96]....
        /*01c8*/ 	.word	0xffffffff


	//   ....[97]....
        /*01cc*/ 	.word	0xffffffff


	//   ....[98]....
        /*01d0*/ 	.word	0xffffffff


	//   ....[99]....
        /*01d4*/ 	.word	0xffffffff


	//   ....[100]....
        /*01d8*/ 	.word	0xffffffff


	//   ....[101]....
        /*01dc*/ 	.word	0xffffffff


	//   ....[102]....
        /*01e0*/ 	.word	0xffffffff


	//   ....[103]....
        /*01e4*/ 	.word	0xffffffff


	//   ....[104]....
        /*01e8*/ 	.word	0xffffffff


	//   ....[105]....
        /*01ec*/ 	.word	0xffffffff


	//   ....[106]....
        /*01f0*/ 	.word	0xffffffff


	//   ....[107]....
        /*01f4*/ 	.word	0xffffffff


	//   ....[108]....
        /*01f8*/ 	.word	0xffffffff


	//   ....[109]....
        /*01fc*/ 	.word	0xffffffff


	//   ....[110]....
        /*0200*/ 	.word	0xffffffff


	//   ....[111]....
        /*0204*/ 	.word	0xffffffff


	//   ....[112]....
        /*0208*/ 	.word	0xffffffff


	//   ....[113]....
        /*020c*/ 	.word	0xffffffff


	//   ....[114]....
        /*0210*/ 	.word	0xffffffff


	//   ....[115]....
        /*0214*/ 	.word	0xffffffff


	//   ....[116]....
        /*0218*/ 	.word	0xffffffff


	//   ....[117]....
        /*021c*/ 	.word	0xffffffff


	//   ....[118]....
        /*0220*/ 	.word	0xffffffff


	//   ....[119]....
        /*0224*/ 	.word	0xffffffff


	//   ....[120]....
        /*0228*/ 	.word	0xffffffff


	//   ....[121]....
        /*022c*/ 	.word	0xffffffff


	//   ....[122]....
        /*0230*/ 	.word	0xffffffff


	//   ....[123]....
        /*0234*/ 	.word	0xffffffff


	//   ....[124]....
        /*0238*/ 	.word	0xffffffff


	//   ....[125]....
        /*023c*/ 	.word	0xffffffff


	//   ....[126]....
        /*0240*/ 	.word	0xffffffff


	//   ....[127]....
        /*0244*/ 	.word	0xffffffff


	//   ....[128]....
        /*0248*/ 	.word	0xffffffff


	//   ....[129]....
        /*024c*/ 	.word	0xffffffff


	//   ....[130]....
        /*0250*/ 	.word	0xffffffff


	//   ....[131]....
        /*0254*/ 	.word	0xffffffff


	//   ....[132]....
        /*0258*/ 	.word	0xffffffff


	//   ....[133]....
        /*025c*/ 	.word	0xffffffff


	//   ....[134]....
        /*0260*/ 	.word	0xffffffff


	//   ....[135]....
        /*0264*/ 	.word	0xffffffff


	//   ....[136]....
        /*0268*/ 	.word	0xffffffff


	//   ....[137]....
        /*026c*/ 	.word	0xffffffff


	//   ....[138]....
        /*0270*/ 	.word	0xffffffff


	//----- nvinfo : EIATTR_COOP_GROUP_INSTR_OFFSETS
	.align		4
.L_604:
        /*0274*/ 	.byte	0x04, 0x28
        /*0276*/ 	.short	(.L_606 - .L_605)


	//   ....[0]....
.L_605:
        /*0278*/ 	.word	0x00000080


	//   ....[1]....
        /*027c*/ 	.word	0x00000210


	//   ....[2]....
        /*0280*/ 	.word	0x00000240


	//   ....[3]....
        /*0284*/ 	.word	0x00000270


	//   ....[4]....
        /*0288*/ 	.word	0x000002a0


	//   ....[5]....
        /*028c*/ 	.word	0x000002d0


	//   ....[6]....
        /*0290*/ 	.word	0x00000300


	//   ....[7]....
        /*0294*/ 	.word	0x00000460


	//   ....[8]....
        /*0298*/ 	.word	0x000004a0


	//   ....[9]....
        /*029c*/ 	.word	0x000004d0


	//   ....[10]....
        /*02a0*/ 	.word	0x00000500


	//   ....[11]....
        /*02a4*/ 	.word	0x00000530


	//   ....[12]....
        /*02a8*/ 	.word	0x00000560


	//   ....[13]....
        /*02ac*/ 	.word	0x000005f0


	//   ....[14]....
        /*02b0*/ 	.word	0x00000620


	//   ....[15]....
        /*02b4*/ 	.word	0x00000640


	//   ....[16]....
        /*02b8*/ 	.word	0x000006a0


	//   ....[17]....
        /*02bc*/ 	.word	0x00009190


	//   ....[18]....
        /*02c0*/ 	.word	0x000091c0


	//   ....[19]....
        /*02c4*/ 	.word	0x000091e0


	//   ....[20]....
        /*02c8*/ 	.word	0x00009200


	//   ....[21]....
        /*02cc*/ 	.word	0x00009230


	//   ....[22]....
        /*02d0*/ 	.word	0x00009270


	//   ....[23]....
        /*02d4*/ 	.word	0x00009320


	//   ....[24]....
        /*02d8*/ 	.word	0x00009330


	//   ....[25]....
        /*02dc*/ 	.word	0x00009890


	//   ....[26]....
        /*02e0*/ 	.word	0x000098d0


	//   ....[27]....
        /*02e4*/ 	.word	0x00009900


	//   ....[28]....
        /*02e8*/ 	.word	0x00009910


	//   ....[29]....
        /*02ec*/ 	.word	0x0000b190


	//   ....[30]....
        /*02f0*/ 	.word	0x0000b1d0


	//   ....[31]....
        /*02f4*/ 	.word	0x0000b200


	//   ....[32]....
        /*02f8*/ 	.word	0x0000b210


	//   ....[33]....
        /*02fc*/ 	.word	0x0000ea50


	//   ....[34]....
        /*0300*/ 	.word	0x0000ea70


	//   ....[35]....
        /*0304*/ 	.word	0x0000ea90


	//   ....[36]....
        /*0308*/ 	.word	0x0000eab0


	//   ....[37]....
        /*030c*/ 	.word	0x00011790


	//   ....[38]....
        /*0310*/ 	.word	0x000117b0


	//   ....[39]....
        /*0314*/ 	.word	0x000117e0


	//   ....[40]....
        /*0318*/ 	.word	0x000117f0


	//   ....[41]....
        /*031c*/ 	.word	0x000133d0


	//   ....[42]....
        /*0320*/ 	.word	0x000133e0


	//   ....[43]....
        /*0324*/ 	.word	0x00013410


	//   ....[44]....
        /*0328*/ 	.word	0x00013420


	//   ....[45]....
        /*032c*/ 	.word	0x000145a0


	//   ....[46]....
        /*0330*/ 	.word	0x000145c0


	//   ....[47]....
        /*0334*/ 	.word	0x000145e0


	//   ....[48]....
        /*0338*/ 	.word	0x000145f0


	//   ....[49]....
        /*033c*/ 	.word	0x00014910


	//   ....[50]....
        /*0340*/ 	.word	0x00014930


	//   ....[51]....
        /*0344*/ 	.word	0x00014a10


	//   ....[52]....
        /*0348*/ 	.word	0x00014a20


	//   ....[53]....
        /*034c*/ 	.word	0x00014b10


	//   ....[54]....
        /*0350*/ 	.word	0x00014b30


	//   ....[55]....
        /*0354*/ 	.word	0x00014c20


	//   ....[56]....
        /*0358*/ 	.word	0x00014c30


	//   ....[57]....
        /*035c*/ 	.word	0x00014f00


	//   ....[58]....
        /*0360*/ 	.word	0x00014f20


	//   ....[59]....
        /*0364*/ 	.word	0x00015580


	//   ....[60]....
        /*0368*/ 	.word	0x00015590


	//   ....[61]....
        /*036c*/ 	.word	0x000160d0


	//   ....[62]....
        /*0370*/ 	.word	0x000160f0


	//   ....[63]....
        /*0374*/ 	.word	0x000161e0


	//   ....[64]....
        /*0378*/ 	.word	0x000161f0


	//   ....[65]....
        /*037c*/ 	.word	0x000162e0


	//   ....[66]....
        /*0380*/ 	.word	0x00016300


	//   ....[67]....
        /*0384*/ 	.word	0x000163f0


	//   ....[68]....
        /*0388*/ 	.word	0x00016400


	//   ....[69]....
        /*038c*/ 	.word	0x00016570


	//   ....[70]....
        /*0390*/ 	.word	0x00016590


	//   ....[71]....
        /*0394*/ 	.word	0x000166b0


	//   ....[72]....
        /*0398*/ 	.word	0x000166f0


	//   ....[73]....
        /*039c*/ 	.word	0x00016720


	//   ....[74]....
        /*03a0*/ 	.word	0x00016750


	//   ....[75]....
        /*03a4*/ 	.word	0x00016780


	//   ....[76]....
        /*03a8*/ 	.word	0x000167b0


	//   ....[77]....
        /*03ac*/ 	.word	0x000168f0


	//   ....[78]....
        /*03b0*/ 	.word	0x00016930


	//   ....[79]....
        /*03b4*/ 	.word	0x00016960


	//   ....[80]....
        /*03b8*/ 	.word	0x00016990


	//   ....[81]....
        /*03bc*/ 	.word	0x000169c0


	//   ....[82]....
        /*03c0*/ 	.word	0x000169f0


	//   ....[83]....
        /*03c4*/ 	.word	0x00016a80


	//   ....[84]....
        /*03c8*/ 	.word	0x00016ab0


	//   ....[85]....
        /*03cc*/ 	.word	0x00016ac0


	//   ....[86]....
        /*03d0*/ 	.word	0x00016b20


	//   ....[87]....
        /*03d4*/ 	.word	0x00017000


	//   ....[88]....
        /*03d8*/ 	.word	0x00017050


	//   ....[89]....
        /*03dc*/ 	.word	0x000170b0


	//   ....[90]....
        /*03e0*/ 	.word	0x00017110


	//   ....[91]....
        /*03e4*/ 	.word	0x00017170


	//   ....[92]....
        /*03e8*/ 	.word	0x000171e0


	//   ....[93]....
        /*03ec*/ 	.word	0x00017220


	//   ....[94]....
        /*03f0*/ 	.word	0x00017280


	//   ....[95]....
        /*03f4*/ 	.word	0x000172f0


	//   ....[96]....
        /*03f8*/ 	.word	0x00017360


	//   ....[97]....
        /*03fc*/ 	.word	0x000173e0


	//   ....[98]....
        /*0400*/ 	.word	0x00017430


	//   ....[99]....
        /*0404*/ 	.word	0x00017480


	//   ....[100]....
        /*0408*/ 	.word	0x000174d0


	//   ....[101]....
        /*040c*/ 	.word	0x00017540


	//   ....[102]....
        /*0410*/ 	.word	0x000175b0


	//   ....[103]....
        /*0414*/ 	.word	0x00017620


	//   ....[104]....
        /*0418*/ 	.word	0x00017680


	//   ....[105]....
        /*041c*/ 	.word	0x000176f0


	//   ....[106]....
        /*0420*/ 	.word	0x00017760


	//   ....[107]....
        /*0424*/ 	.word	0x000177d0


	//   ....[108]....
        /*0428*/ 	.word	0x00017830


	//   ....[109]....
        /*042c*/ 	.word	0x000178a0


	//   ....[110]....
        /*0430*/ 	.word	0x00017910


	//   ....[111]....
        /*0434*/ 	.word	0x00017980


	//   ....[112]....
        /*0438*/ 	.word	0x000179e0


	//   ....[113]....
        /*043c*/ 	.word	0x00017a50


	//   ....[114]....
        /*0440*/ 	.word	0x00017ac0


	//   ....[115]....
        /*0444*/ 	.word	0x00017b30


	//   ....[116]....
        /*0448*/ 	.word	0x00017b90


	//   ....[117]....
        /*044c*/ 	.word	0x00017c00


	//   ....[118]....
        /*0450*/ 	.word	0x00017c70


	//   ....[119]....
        /*0454*/ 	.word	0x00017ce0


	//   ....[120]....
        /*0458*/ 	.word	0x00017d40


	//   ....[121]....
        /*045c*/ 	.word	0x00017db0


	//   ....[122]....
        /*0460*/ 	.word	0x00017e20


	//   ....[123]....
        /*0464*/ 	.word	0x00017e70


	//   ....[124]....
        /*0468*/ 	.word	0x00017eb0


	//   ....[125]....
        /*046c*/ 	.word	0x00017f00


	//   ....[126]....
        /*0470*/ 	.word	0x00017f50


	//   ....[127]....
        /*0474*/ 	.word	0x00017fa0


	//   ....[128]....
        /*0478*/ 	.word	0x00018010


	//   ....[129]....
        /*047c*/ 	.word	0x00018070


	//   ....[130]....
        /*0480*/ 	.word	0x000180c0


	//   ....[131]....
        /*0484*/ 	.word	0x00018110


	//   ....[132]....
        /*0488*/ 	.word	0x00018160


	//   ....[133]....
        /*048c*/ 	.word	0x000181b0


	//   ....[134]....
        /*0490*/ 	.word	0x00018220


	//   ....[135]....
        /*0494*/ 	.word	0x00018270


	//   ....[136]....
        /*0498*/ 	.word	0x000182d0


	//   ....[137]....
        /*049c*/ 	.word	0x00018330


	//   ....[138]....
        /*04a0*/ 	.word	0x000183a0


	//----- nvinfo : EIATTR_EXIT_INSTR_OFFSETS
	.align		4
.L_606:
        /*04a4*/ 	.byte	0x04, 0x1c
        /*04a6*/ 	.short	(.L_608 - .L_607)


	//   ....[0]....
.L_607:
        /*04a8*/ 	.word	0x00000b00


	//   ....[1]....
        /*04ac*/ 	.word	0x00016fc0


	//----- nvinfo : EIATTR_MAX_THREADS
	.align		4
.L_608:
        /*04b0*/ 	.byte	0x04, 0x05
        /*04b2*/ 	.short	(.L_610 - .L_609)
.L_609:
        /*04b4*/ 	.word	0x00000100
        /*04b8*/ 	.word	0x00000001
        /*04bc*/ 	.word	0x00000001


	//----- nvinfo : EIATTR_CRS_STACK_SIZE
	.align		4
.L_610:
        /*04c0*/ 	.byte	0x04, 0x1e
        /*04c2*/ 	.short	(.L_612 - .L_611)
.L_611:
        /*04c4*/ 	.word	0x00000000
.L_612:


//--------------------- .nv.info._ZN7cutlass13device_kernelIN5flash19enable_sm80_to_sm89INS1_16FlashAttnFwdSm80INS1_25CollectiveMainloopFwdSm80ILi4ELi1ELb0EN4cute5tupleIJNS5_1CILi128EEENS7_ILi48EEES8_EEELi128ENS_10bfloat16_tEfNS_4arch4Sm80ELb0ELb1ELb0ELb0ELb0ELb0ELb1ELb1EEENS1_21CollectiveEpilogueFwdINS6_IJS8_S8_S9_EEENS6_IJNS7_ILi1EEESH_SH_EEESB_SD_Li128ELb0ELb1ELb1ELb0EEENS1_19SingleTileSchedulerILb0ELb1ELb1ELi128EEEEEEEEEvNT_6ParamsE --------------------------
	.section	.nv.info._ZN7cutlass13device_kernelIN5flash19enable_sm80_to_sm89INS1_16FlashAttnFwdSm80INS1_25CollectiveMainloopFwdSm80ILi4ELi1ELb0EN4cute5tupleIJNS5_1CILi128EEENS7_ILi48EEES8_EEELi128ENS_10bfloat16_tEfNS_4arch4Sm80ELb0ELb1ELb0ELb0ELb0ELb0ELb1ELb1EEENS1_21CollectiveEpilogueFwdINS6_IJS8_S8_S9_EEENS6_IJNS7_ILi1EEESH_SH_EEESB_SD_Li128ELb0ELb1ELb1ELb0EEENS1_19SingleTileSchedulerILb0ELb1ELb1ELi128EEEEEEEEEvNT_6ParamsE,"",@"SHT_CUDA_INFO"
	.sectionflags	@""
	.align	4


	//----- nvinfo : EIATTR_CUDA_API_VERSION
	.align		4
        /*0000*/ 	.byte	0x04, 0x37
        /*0002*/ 	.short	(.L_614 - .L_613)
.L_613:
        /*0004*/ 	.word	0x00000082


	//----- nvinfo : EIATTR_SW2861232_WAR
	.align		4
.L_614:
        /*0008*/ 	.byte	0x01, 0x35
	.zero		2


	//----- nvinfo : EIATTR_PARAM_CBANK
	.align		4
        /*000c*/ 	.byte	0x04, 0x0a
        /*000e*/ 	.short	(.L_616 - .L_615)
	.align		4
.L_615:
        /*0010*/ 	.word	index@(.nv.constant0._ZN7cutlass13device_kernelIN5flash19enable_sm80_to_sm89INS1_16FlashAttnFwdSm80INS1_25CollectiveMainloopFwdSm80ILi4ELi1ELb0EN4cute5tupleIJNS5_1CILi128EEENS7_ILi48EEES8_EEELi128ENS_10bfloat16_tEfNS_4arch4Sm80ELb0ELb1ELb0ELb0ELb0ELb0ELb1ELb1EEENS1_21CollectiveEpilogueFwdINS6_IJS8_S8_S9_EEENS6_IJNS7_ILi1EEESH_SH_EEESB_SD_Li128ELb0ELb1ELb1ELb0EEENS1_19SingleTileSchedulerILb0ELb1ELb1ELi128EEEEEEEEEvNT_6ParamsE)
        /*0014*/ 	.short	0x0160
        /*0016*/ 	.short	0x0418


	//----- nvinfo : EIATTR_CBANK_PARAM_SIZE
	.align		4
.L_616:
        /*0018*/ 	.byte	0x03, 0x19
        /*001a*/ 	.short	0x0418


	//----- nvinfo : EIATTR_KPARAM_INFO
	.align		4
        /*001c*/ 	.byte	0x04, 0x17
        /*001e*/ 	.short	(.L_618 - .L_617)
.L_617:
        /*0020*/ 	.word	0x00000000
        /*0024*/ 	.short	0x0000
        /*0026*/ 	.short	0x0000
        /*0028*/ 	.byte	0x00, 0xf0, 0x61, 0x10


	//----- nvinfo : EIATTR_MAXREG_COUNT
	.align		4
.L_618:
        /*002c*/ 	.byte	0x03, 0x1b
        /*002e*/ 	.short	0x00ff


	//----- nvinfo : EIATTR_NUM_BARRIERS
	.align		4
        /*0030*/ 	.byte	0x02, 0x4c
        /*0032*/ 	.byte	0x02
	.zero		1


	//----- nvinfo : EIATTR_ANNOTATIONS
	.align		4
        /*0034*/ 	.byte	0x04, 0x55
        /*0036*/ 	.short	(.L_620 - .L_619)


	//   ....[0]....
.L_619:
        /* <DEDUP_REMOVED lines=40> */


	//----- nvinfo : EIATTR_MERCURY_ISA_VERSION
	.align		4
.L_620:
        /*02a0*/ 	.byte	0x03, 0x5f
        /*02a2*/ 	.short	0x0000


	//----- nvinfo : EIATTR_COOP_GROUP_MASK_REGIDS
	.align		4
        /*02a4*/ 	.byte	0x04, 0x29
        /*02a6*/ 	.short	(.L_622 - .L_621)


	//   ....[0]....
.L_621:
        /*02a8*/ 	.word	0xffffffff


	//   ....[1]....
        /*02ac*/ 	.word	0xffffffff


	//   ....[2]....
        /*02b0*/ 	.word	0xffffffff


	//   ....[3]....
        /*02b4*/ 	.word	0xffffffff


	//   ....[4]....
        /*02b8*/ 	.word	0xffffffff


	//   ....[5]....
        /*02bc*/ 	.word	0xffffffff


	//   ....[6]....
        /*02c0*/ 	.word	0xffffffff


	//   ....[7]....
        /*02c4*/ 	.word	0xffffffff


	//   ....[8]....
        /*02c8*/ 	.word	0xffffffff


	//   ....[9]....
        /*02cc*/ 	.word	0xffffffff


	//   ....[10]....
        /*02d0*/ 	.word	0xffffffff


	//   ....[11]....
        /*02d4*/ 	.word	0xffffffff


	//   ....[12]....
        /*02d8*/ 	.word	0xffffffff


	//   ....[13]....
        /*02dc*/ 	.word	0xffffffff


	//   ....[14]....
        /*02e0*/ 	.word	0xffffffff


	//   ....[15]....
        /*02e4*/ 	.word	0xffffffff


	//   ....[16]....
        /*02e8*/ 	.word	0xffffffff


	//   ....[17]....
        /*02ec*/ 	.word	0xffffffff


	//   ....[18]....
        /*02f0*/ 	.word	0xffffffff


	//   ....[19]....
        /*02f4*/ 	.word	0xffffffff


	//   ....[20]....
        /*02f8*/ 	.word	0xffffffff


	//   ....[21]....
        /*02fc*/ 	.word	0xffffffff


	//   ....[22]....
        /*0300*/ 	.word	0xffffffff


	//   ....[23]....
        /*0304*/ 	.word	0xffffffff


	//   ....[24]....
        /*0308*/ 	.word	0xffffffff


	//   ....[25]....
        /*030c*/ 	.word	0xffffffff


	//   ....[26]....
        /*0310*/ 	.word	0xffffffff


	//   ....[27]....
        /*0314*/ 	.word	0xffffffff


	//   ....[28]....
        /*0318*/ 	.word	0xffffffff


	//   ....[29]....
        /*031c*/ 	.word	0xffffffff


	//   ....[30]....
        /*0320*/ 	.word	0xffffffff


	//   ....[31]....
        /*0324*/ 	.word	0xffffffff


	//   ....[32]....
        /*0328*/ 	.word	0xffffffff


	//   ....[33]....
        /*032c*/ 	.word	0xffffffff


	//   ....[34]....
        /*0330*/ 	.word	0xffffffff


	//   ....[35]....
        /*0334*/ 	.word	0xffffffff


	//   ....[36]....
        /*0338*/ 	.word	0xffffffff


	//   ....[37]....
        /*033c*/ 	.word	0xffffffff


	//   ....[38]....
        /*0340*/ 	.word	0xffffffff


	//   ....[39]....
        /*0344*/ 	.word	0xffffffff


	//   ....[40]....
        /*0348*/ 	.word	0xffffffff


	//   ....[41]....
        /*034c*/ 	.word	0xffffffff


	//   ....[42]....
        /*0350*/ 	.word	0xffffffff


	//   ....[43]....
        /*0354*/ 	.word	0xffffffff


	//   ....[44]....
        /*0358*/ 	.word	0xffffffff


	//   ....[45]....
        /*035c*/ 	.word	0xffffffff


	//   ....[46]....
        /*0360*/ 	.word	0xffffffff


	//   ....[47]....
        /*0364*/ 	.word	0xffffffff


	//   ....[48]....
        /*0368*/ 	.word	0xffffffff


	//   ....[49]....
        /*036c*/ 	.word	0xffffffff


	//   ....[50]....
        /*0370*/ 	.word	0xffffffff


	//   ....[51]....
        /*0374*/ 	.word	0xffffffff


	//   ....[52]....
        /*0378*/ 	.word	0xffffffff


	//   ....[53]....
        /*037c*/ 	.word	0xffffffff


	//   ....[54]....
        /*0380*/ 	.word	0xffffffff


	//   ....[55]....
        /*0384*/ 	.word	0xffffffff


	//   ....[56]....
        /*0388*/ 	.word	0xffffffff


	//   ....[57]....
        /*038c*/ 	.word	0xffffffff


	//   ....[58]....
        /*0390*/ 	.word	0xffffffff


	//   ....[59]....
        /*0394*/ 	.word	0xffffffff


	//   ....[60]....
        /*0398*/ 	.word	0xffffffff


	//   ....[61]....
        /*039c*/ 	.word	0xffffffff


	//   ....[62]....
        /*03a0*/ 	.word	0xffffffff


	//   ....[63]....
        /*03a4*/ 	.word	0xffffffff


	//   ....[64]....
        /*03a8*/ 	.word	0xffffffff


	//   ....[65]....
        /*03ac*/ 	.word	0xffffffff


	//   ....[66]....
        /*03b0*/ 	.word	0xffffffff


	//   ....[67]....
        /*03b4*/ 	.word	0xffffffff


	//   ....[68]....
        /*03b8*/ 	.word	0xffffffff


	//   ....[69]....
        /*03bc*/ 	.word	0xffffffff


	//   ....[70]....
        /*03c0*/ 	.word	0xffffffff


	//   ....[71]....
        /*03c4*/ 	.word	0xffffffff


	//   ....[72]....
        /*03c8*/ 	.word	0xffffffff


	//   ....[73]....
        /*03cc*/ 	.word	0xffffffff


	//   ....[74]....
        /*03d0*/ 	.word	0xffffffff


	//   ....[75]....
        /*03d4*/ 	.word	0xffffffff


	//   ....[76]....
        /*03d8*/ 	.word	0xffffffff


	//   ....[77]....
        /*03dc*/ 	.word	0xffffffff


	//   ....[78]....
        /*03e0*/ 	.word	0xffffffff


	//   ....[79]....
        /*03e4*/ 	.word	0xffffffff


	//   ....[80]....
        /*03e8*/ 	.word	0xffffffff


	//   ....[81]....
        /*03ec*/ 	.word	0xffffffff


	//   ....[82]....
        /*03f0*/ 	.word	0xffffffff


	//   ....[83]....
        /*03f4*/ 	.word	0xffffffff


	//   ....[84]....
        /*03f8*/ 	.word	0xffffffff


	//----- nvinfo : EIATTR_COOP_GROUP_INSTR_OFFSETS
	.align		4
.L_622:
        /*03fc*/ 	.byte	0x04, 0x28
        /*03fe*/ 	.short	(.L_624 - .L_623)


	//   ....[0]....
.L_623:
        /*0400*/ 	.word	0x00000060


	//   ....[1]....
        /*0404*/ 	.word	0x000013c0


	//   ....[2]....
        /*0408*/ 	.word	0x00001410


	//   ....[3]....
        /*040c*/ 	.word	0x00001660


	//   ....[4]....
        /*0410*/ 	.word	0x00001690


	//   ....[5]....
        /*0414*/ 	.word	0x00001770


	//   ....[6]....
        /*0418*/ 	.word	0x000017a0


	//   ....[7]....
        /*041c*/ 	.word	0x00001880


	//   ....[8]....
        /*0420*/ 	.word	0x000018b0


	//   ....[9]....
        /*0424*/ 	.word	0x00001990


	//   ....[10]....
        /*0428*/ 	.word	0x000019c0


	//   ....[11]....
        /*042c*/ 	.word	0x00001aa0


	//   ....[12]....
        /*0430*/ 	.word	0x00001ad0


	//   ....[13]....
        /*0434*/ 	.word	0x00001bb0


	//   ....[14]....
        /*0438*/ 	.word	0x00001be0


	//   ....[15]....
        /*043c*/ 	.word	0x00001cb0


	//   ....[16]....
        /*0440*/ 	.word	0x00001cf0


	//   ....[17]....
        /*0444*/ 	.word	0x00003230


	//   ....[18]....
        /*0448*/ 	.word	0x00003470


	//   ....[19]....
        /*044c*/ 	.word	0x00003630


	//   ....[20]....
        /*0450*/ 	.word	0x000040e0


	//   ....[21]....
        /*0454*/ 	.word	0x00004520


	//   ....[22]....
        /*0458*/ 	.word	0x00004670


	//   ....[23]....
        /*045c*/ 	.word	0x00004760


	//   ....[24]....
        /*0460*/ 	.word	0x00004880


	//   ....[25]....
        /*0464*/ 	.word	0x00004cc0


	//   ....[26]....
        /*0468*/ 	.word	0x00004d00


	//   ....[27]....
        /*046c*/ 	.word	0x00004db0


	//   ....[28]....
        /*0470*/ 	.word	0x00004f40


	//   ....[29]....
        /*0474*/ 	.word	0x00007720


	//   ....[30]....
        /*0478*/ 	.word	0x000079b0


	//   ....[31]....
        /*047c*/ 	.word	0x00007b90


	//   ....[32]....
        /*0480*/ 	.word	0x00008200


	//   ....[33]....
        /*0484*/ 	.word	0x000089a0


	//   ....[34]....
        /*0488*/ 	.word	0x00008ac0


	//   ....[35]....
        /*048c*/ 	.word	0x00008c00


	//   ....[36]....
        /*0490*/ 	.word	0x00008d50


	//   ....[37]....
        /*0494*/ 	.word	0x00008df0


	//   ....[38]....
        /*0498*/ 	.word	0x00008f10


	//   ....[39]....
        /*049c*/ 	.word	0x000090d0


	//   ....[40]....
        /*04a0*/ 	.word	0x00009120


	//   ....[41]....
        /*04a4*/ 	.word	0x0000be80


	//   ....[42]....
        /*04a8*/ 	.word	0x0000bed0


	//   ....[43]....
        /*04ac*/ 	.word	0x0000bf00


	//   ....[44]....
        /*04b0*/ 	.word	0x0000bf30


	//   ....[45]....
        /*04b4*/ 	.word	0x0000bf70


	//   ....[46]....
        /*04b8*/ 	.word	0x0000bfb0


	//   ....[47]....
        /*04bc*/ 	.word	0x0000c210


	//   ....[48]....
        /*04c0*/ 	.word	0x0000c380


	//   ....[49]....
        /*04c4*/ 	.word	0x0000ed30


	//   ....[50]....
        /*04c8*/ 	.word	0x0000efa0


	//   ....[51]....
        /*04cc*/ 	.word	0x0000f4b0


	//   ....[52]....
        /*04d0*/ 	.word	0x0000f980


	//   ....[53]....
        /*04d4*/ 	.word	0x00010130


	//   ....[54]....
        /*04d8*/ 	.word	0x00010190


	//   ....[55]....
        /*04dc*/ 	.word	0x00010290


	//   ....[56]....
        /*04e0*/ 	.word	0x000102e0


	//   ....[57]....
        /*04e4*/ 	.word	0x00010340


	//   ....[58]....
        /*04e8*/ 	.word	0x00010480


	//   ....[59]....
        /*04ec*/ 	.word	0x00010770


	//   ....[60]....
        /*04f0*/ 	.word	0x000107d0


	//   ....[61]....
        /*04f4*/ 	.word	0x00012320


	//   ....[62]....
        /*04f8*/ 	.word	0x00012330


	//   ....[63]....
        /*04fc*/ 	.word	0x00012340


	//   ....[64]....
        /*0500*/ 	.word	0x00012350


	//   ....[65]....
        /*0504*/ 	.word	0x00012380


	//   ....[66]....
        /*0508*/ 	.word	0x000123a0


	//   ....[67]....
        /*050c*/ 	.word	0x000123c0


	//   ....[68]....
        /*0510*/ 	.word	0x000123d0


	//   ....[69]....
        /*0514*/ 	.word	0x00013450


	//   ....[70]....
        /*0518*/ 	.word	0x00013480


	//   ....[71]....
        /*051c*/ 	.word	0x000134b0


	//   ....[72]....
        /*0520*/ 	.word	0x000134e0


	//   ....[73]....
        /*0524*/ 	.word	0x00013520


	//   ....[74]....
        /*0528*/ 	.word	0x00013550


	//   ....[75]....
        /*052c*/ 	.word	0x00013570


	//   ....[76]....
        /*0530*/ 	.word	0x00013580


	//   ....[77]....
        /*0534*/ 	.word	0x000135a0


	//   ....[78]....
        /*0538*/ 	.word	0x000135b0


	//   ....[79]....
        /*053c*/ 	.word	0x00013c60


	//   ....[80]....
        /*0540*/ 	.word	0x00013c80


	//   ....[81]....
        /*0544*/ 	.word	0x00014280


	//   ....[82]....
        /*0548*/ 	.word	0x000142a0


	//   ....[83]....
        /*054c*/ 	.word	0x000148a0


	//   ....[84]....
        /*0550*/ 	.word	0x000148b0


	//----- nvinfo : EIATTR_EXIT_INSTR_OFFSETS
	.align		4
.L_624:
        /*0554*/ 	.byte	0x04, 0x1c
        /*0556*/ 	.short	(.L_626 - .L_625)


	//   ....[0]....
.L_625:
        /*0558*/ 	.word	0x000001c0


	//   ....[1]....
        /*055c*/ 	.word	0x000148c0


	//   ....[2]....
        /*0560*/ 	.word	0x00014e60


	//   ....[3]....
        /*0564*/ 	.word	0x00014eb0


	//   ....[4]....
        /*0568*/ 	.word	0x00014ee0


	//   ....[5]....
        /*056c*/ 	.word	0x00014f40


	//   ....[6]....
        /*0570*/ 	.word	0x000151d0


	//----- nvinfo : EIATTR_CTAIDZ_USED
	.align		4
.L_626:
        /*0574*/ 	.byte	0x01, 0x04
	.zero		2


	//----- nvinfo : EIATTR_MAX_THREADS
	.align		4
        /*0578*/ 	.byte	0x04, 0x05
        /*057a*/ 	.short	(.L_628 - .L_627)
.L_627:
        /*057c*/ 	.word	0x00000080
        /*0580*/ 	.word	0x00000001
        /*0584*/ 	.word	0x00000001


	//----- nvinfo : EIATTR_CRS_STACK_SIZE
	.align		4
.L_628:
        /*0588*/ 	.byte	0x04, 0x1e
        /*058a*/ 	.short	(.L_630 - .L_629)
.L_629:
        /*058c*/ 	.word	0x00000000
.L_630:


//--------------------- .nv.info._ZN7cutlass13device_kernelIN5flash19enable_sm80_to_sm89INS1_16FlashAttnFwdSm80INS1_25CollectiveMainloopFwdSm80ILi8ELi1ELb1EN4cute5tupleIJNS5_1CILi128EEENS7_ILi96EEES8_EEELi128ENS_10bfloat16_tEfNS_4arch4Sm80ELb0ELb1ELb0ELb1ELb0ELb0ELb1ELb1EEENS1_21CollectiveEpilogueFwdINS6_IJS8_S8_S9_EEENS6_IJNS7_ILi1EEESH_SH_EEESB_SD_Li256ELb1ELb1ELb1ELb0EEENS1_36VarlenDynamicPersistentTileSchedulerILi128ELi96ELi256ELi256ELb1ELb1ELb0ELb1ELb0ELb1EEEEEEEEEvNT_6ParamsE --------------------------
	.section	.nv.info._ZN7cutlass13device_kernelIN5flash19enable_sm80_to_sm89INS1_16FlashAttnFwdSm80INS1_25CollectiveMainloopFwdSm80ILi8ELi1ELb1EN4cute5tupleIJNS5_1CILi128EEENS7_ILi96EEES8_EEELi128ENS_10bfloat16_tEfNS_4arch4Sm80ELb0ELb1ELb0ELb1ELb0ELb0ELb1ELb1EEENS1_21CollectiveEpilogueFwdINS6_IJS8_S8_S9_EEENS6_IJNS7_ILi1EEESH_SH_EEESB_SD_Li256ELb1ELb1ELb1ELb0EEENS1_36VarlenDynamicPersistentTileSchedulerILi128ELi96ELi256ELi256ELb1ELb1ELb0ELb1ELb0ELb1EEEEEEEEEvNT_6ParamsE,"",@"SHT_CUDA_INFO"
	.sectionflags	@""
	.align	4


	//----- nvinfo : EIATTR_CUDA_API_VERSION
	.align		4
        /*0000*/ 	.byte	0x04, 0x37
        /*0002*/ 	.short	(.L_632 - .L_631)
.L_631:
        /*0004*/ 	.word	0x00000082


	//----- nvinfo : EIATTR_SW2861232_WAR
	.align		4
.L_632:
        /*0008*/ 	.byte	0x01, 0x35
	.zero		2


	//----- nvinfo : EIATTR_PARAM_CBANK
	.align		4
        /*000c*/ 	.byte	0x04, 0x0a
        /*000e*/ 	.short	(.L_634 - .L_633)
	.align		4
.L_633:
        /*0010*/ 	.word	index@(.nv.constant0._ZN7cutlass13device_kernelIN5flash19enable_sm80_to_sm89INS1_16FlashAttnFwdSm80INS1_25CollectiveMainloopFwdSm80ILi8ELi1ELb1EN4cute5tupleIJNS5_1CILi128EEENS7_ILi96EEES8_EEELi128ENS_10bfloat16_tEfNS_4arch4Sm80ELb0ELb1ELb0ELb1ELb0ELb0ELb1ELb1EEENS1_21CollectiveEpilogueFwdINS6_IJS8_S8_S9_EEENS6_IJNS7_ILi1EEESH_SH_EEESB_SD_Li256ELb1ELb1ELb1ELb0EEENS1_36VarlenDynamicPersistentTileSchedulerILi128ELi96ELi256ELi256ELb1ELb1ELb0ELb1ELb0ELb1EEEEEEEEEvNT_6ParamsE)
        /*0014*/ 	.short	0x0160
        /*0016*/ 	.short	0x0438


	//----- nvinfo : EIATTR_CBANK_PARAM_SIZE
	.align		4
.L_634:
        /*0018*/ 	.byte	0x03, 0x19
        /*001a*/ 	.short	0x0438


	//----- nvinfo : EIATTR_KPARAM_INFO
	.align		4
        /*001c*/ 	.byte	0x04, 0x17
        /*001e*/ 	.short	(.L_636 - .L_635)
.L_635:
        /*0020*/ 	.word	0x00000000
        /*0024*/ 	.short	0x0000
        /*0026*/ 	.short	0x0000
        /*0028*/ 	.byte	0x00, 0xf0, 0xe1, 0x10


	//----- nvinfo : EIATTR_MAXREG_COUNT
	.align		4
.L_636:
        /*002c*/ 	.byte	0x03, 0x1b
        /*002e*/ 	.short	0x00ff


	//----- nvinfo : EIATTR_NUM_BARRIERS
	.align		4
        /*0030*/ 	.byte	0x02, 0x4c
        /*0032*/ 	.byte	0x06
	.zero		1


	//----- nvinfo : EIATTR_ANNOTATIONS
	.align		4
        /*0034*/ 	.byte	0x04, 0x55
        /*0036*/ 	.short	(.L_638 - .L_637)


	//   ....[0]....
.L_637:
        /* <DEDUP_REMOVED lines=67> */


	//----- nvinfo : EIATTR_MERCURY_ISA_VERSION
	.align		4
.L_638:
        /*0458*/ 	.byte	0x03, 0x5f
        /*045a*/ 	.short	0x0000


	//----- nvinfo : EIATTR_INT_WARP_WIDE_INSTR_OFFSETS
	.align		4
        /*045c*/ 	.byte	0x04, 0x31
        /*045e*/ 	.short	(.L_640 - .L_639)


	//   ....[0]....
.L_639:
        /*0460*/ 	.word	0x00011b50


	//   ....[1]....
        /*0464*/ 	.word	0x00011bd0


	//----- nvinfo : EIATTR_COOP_GROUP_MASK_REGIDS
	.align		4
.L_640:
        /*0468*/ 	.byte	0x04, 0x29
        /*046a*/ 	.short	(.L_642 - .L_641)


	//   ....[0]....
.L_641:
        /*046c*/ 	.word	0xffffffff


	//   ....[1]....
        /*0470*/ 	.word	0xffffffff


	//   ....[2]....
        /*0474*/ 	.word	0xffffffff


	//   ....[3]....
        /*0478*/ 	.word	0xffffffff


	//   ....[4]....
        /*047c*/ 	.word	0xffffffff


	//   ....[5]....
        /*0480*/ 	.word	0xffffffff


	//   ....[6]....
        /*0484*/ 	.word	0xffffffff


	//   ....[7]....
        /*0488*/ 	.word	0xffffffff


	//   ....[8]....
        /*048c*/ 	.word	0xffffffff


	//   ....[9]....
        /*0490*/ 	.word	0xffffffff


	//   ....[10]....
        /*0494*/ 	.word	0xffffffff


	//   ....[11]....
        /*0498*/ 	.word	0xffffffff


	//   ....[12]....
        /*049c*/ 	.word	0xffffffff


	//   ....[13]....
        /*04a0*/ 	.word	0xffffffff


	//   ....[14]....
        /*04a4*/ 	.word	0xffffffff


	//   ....[15]....
        /*04a8*/ 	.word	0xffffffff


	//   ....[16]....
        /*04ac*/ 	.word	0xffffffff


	//   ....[17]....
        /*04b0*/ 	.word	0xffffffff


	//   ....[18]....
        /*04b4*/ 	.word	0xffffffff


	//   ....[19]....
        /*04b8*/ 	.word	0xffffffff


	//   ....[20]....
        /*04bc*/ 	.word	0xffffffff


	//   ....[21]....
        /*04c0*/ 	.word	0xffffffff


	//   ....[22]....
        /*04c4*/ 	.word	0xffffffff


	//   ....[23]....
        /*04c8*/ 	.word	0xffffffff


	//   ....[24]....
        /*04cc*/ 	.word	0xffffffff


	//   ....[25]....
        /*04d0*/ 	.word	0xffffffff


	//   ....[26]....
        /*04d4*/ 	.word	0xffffffff


	//   ....[27]....
        /*04d8*/ 	.word	0xffffffff


	//   ....[28]....
        /*04dc*/ 	.word	0xffffffff


	//   ....[29]....
        /*04e0*/ 	.word	0xffffffff


	//   ....[30]....
        /*04e4*/ 	.word	0xffffffff


	//   ....[31]....
        /*04e8*/ 	.word	0xffffffff


	//   ....[32]....
        /*04ec*/ 	.word	0xffffffff


	//   ....[33]....
        /*04f0*/ 	.word	0xffffffff


	//   ....[34]....
        /*04f4*/ 	.word	0xffffffff


	//   ....[35]....
        /*04f8*/ 	.word	0xffffffff


	//   ....[36]....
        /*04fc*/ 	.word	0xffffffff


	//   ....[37]....
        /*0500*/ 	.word	0xffffffff


	//   ....[38]....
        /*0504*/ 	.word	0xffffffff


	//   ....[39]....
        /*0508*/ 	.word	0xffffffff


	//   ....[40]....
        /*050c*/ 	.word	0xffffffff


	//   ....[41]....
        /*0510*/ 	.word	0xffffffff


	//   ....[42]....
        /*0514*/ 	.word	0xffffffff


	//   ....[43]....
        /*0518*/ 	.word	0xffffffff


	//   ....[44]....
        /*051c*/ 	.word	0xffffffff


	//   ....[45]....
        /*0520*/ 	.word	0xffffffff


	//   ....[46]....
        /*0524*/ 	.word	0xffffffff


	//   ....[47]....
        /*0528*/ 	.word	0xffffffff


	//   ....[48]....
        /*052c*/ 	.word	0xffffffff


	//   ....[49]....
        /*0530*/ 	.word	0xffffffff


	//   ....[50]....
        /*0534*/ 	.word	0xffffffff


	//   ....[51]....
        /*0538*/ 	.word	0xffffffff


	//   ....[52]....
        /*053c*/ 	.word	0xffffffff


	//   ....[53]....
        /*0540*/ 	.word	0xffffffff


	//   ....[54]....
        /*0544*/ 	.word	0xffffffff


	//   ....[55]....
        /*0548*/ 	.word	0xffffffff


	//   ....[56]....
        /*054c*/ 	.word	0xffffffff


	//   ....[57]....
        /*0550*/ 	.word	0xffffffff


	//   ....[58]....
        /*0554*/ 	.word	0xffffffff


	//   ....[59]....
        /*0558*/ 	.word	0xffffffff


	//   ....[60]....
        /*055c*/ 	.word	0xffffffff


	//   ....[61]....
        /*0560*/ 	.word	0xffffffff


	//   ....[62]....
        /*0564*/ 	.word	0xffffffff


	//   ....[63]....
        /*0568*/ 	.word	0xffffffff


	//   ....[64]....
        /*056c*/ 	.word	0xffffffff


	//   ....[65]....
        /*0570*/ 	.word	0xffffffff


	//   ....[66]....
        /*0574*/ 	.word	0xffffffff


	//   ....[67]....
        /*0578*/ 	.word	0xffffffff


	//   ....[68]....
        /*057c*/ 	.word	0xffffffff


	//   ....[69]....
        /*0580*/ 	.word	0xffffffff


	//   ....[70]....
        /*0584*/ 	.word	0xffffffff


	//   ....[71]....
        /*0588*/ 	.word	0xffffffff


	//   ....[72]....
        /*058c*/ 	.word	0xffffffff


	//   ....[73]....
        /*0590*/ 	.word	0xffffffff


	//   ....[74]....
        /*0594*/ 	.word	0xffffffff


	//   ....[75]....
        /*0598*/ 	.word	0xffffffff


	//   ....[76]....
        /*059c*/ 	.word	0xffffffff


	//   ....[77]....
        /*05a0*/ 	.word	0xffffffff


	//   ....[78]....
        /*05a4*/ 	.word	0xffffffff


	//   ....[79]....
        /*05a8*/ 	.word	0xffffffff


	//   ....[80]....
        /*05ac*/ 	.word	0xffffffff


	//   ....[81]....
        /*05b0*/ 	.word	0xffffffff


	//   ....[82]....
        /*05b4*/ 	.word	0xffffffff


	//   ....[83]....
        /*05b8*/ 	.word	0xffffffff


	//   ....[84]....
        /*05bc*/ 	.word	0xffffffff


	//   ....[85]....
        /*05c0*/ 	.word	0xffffffff


	//   ....[86]....
        /*05c4*/ 	.word	0xffffffff


	//   ....[87]....
        /*05c8*/ 	.word	0xffffffff


	//   ....[88]....
        /*05cc*/ 	.word	0xffffffff


	//   ....[89]....
        /*05d0*/ 	.word	0xffffffff


	//   ....[90]....
        /*05d4*/ 	.word	0xffffffff


	//   ....[91]....
        /*05d8*/ 	.word	0xffffffff


	//   ....[92]....
        /*05dc*/ 	.word	0xffffffff


	//   ....[93]....
        /*05e0*/ 	.word	0xffffffff


	//   ....[94]....
        /*05e4*/ 	.word	0xffffffff


	//   ....[95]....
        /*05e8*/ 	.word	0xffffffff


	//   ....[96]....
        /*05ec*/ 	.word	0xffffffff


	//   ....[97]....
        /*05f0*/ 	.word	0xffffffff


	//   ....[98]....
        /*05f4*/ 	.word	0xffffffff


	//   ....[99]....
        /*05f8*/ 	.word	0xffffffff


	//   ....[100]....
        /*05fc*/ 	.word	0xffffffff


	//   ....[101]....
        /*0600*/ 	.word	0xffffffff


	//   ....[102]....
        /*0604*/ 	.word	0xffffffff


	//   ....[103]....
        /*0608*/ 	.word	0xffffffff


	//   ....[104]....
        /*060c*/ 	.word	0xffffffff


	//   ....[105]....
        /*0610*/ 	.word	0xffffffff


	//   ....[106]....
        /*0614*/ 	.word	0xffffffff


	//   ....[107]....
        /*0618*/ 	.word	0xffffffff


	//   ....[108]....
        /*061c*/ 	.word	0xffffffff


	//   ....[109]....
        /*0620*/ 	.word	0xffffffff


	//   ....[110]....
        /*0624*/ 	.word	0xffffffff


	//   ....[111]....
        /*0628*/ 	.word	0xffffffff


	//   ....[112]....
        /*062c*/ 	.word	0xffffffff


	//   ....[113]....
        /*0630*/ 	.word	0xffffffff


	//   ....[114]....
        /*0634*/ 	.word	0xffffffff


	//   ....[115]....
        /*0638*/ 	.word	0xffffffff


	//   ....[116]....
        /*063c*/ 	.word	0xffffffff


	//   ....[117]....
        /*0640*/ 	.word	0xffffffff


	//   ....[118]....
        /*0644*/ 	.word	0xffffffff


	//   ....[119]....
        /*0648*/ 	.word	0xffffffff


	//   ....[120]....
        /*064c*/ 	.word	0xffffffff


	//   ....[121]....
        /*0650*/ 	.word	0xffffffff


	//   ....[122]....
        /*0654*/ 	.word	0xffffffff


	//   ....[123]....
        /*0658*/ 	.word	0xffffffff


	//   ....[124]....
        /*065c*/ 	.word	0xffffffff


	//   ....[125]....
        /*0660*/ 	.word	0xffffffff


	//   ....[126]....
        /*0664*/ 	.word	0xffffffff


	//   ....[127]....
        /*0668*/ 	.word	0xffffffff


	//   ....[128]....
        /*066c*/ 	.word	0xffffffff


	//   ....[129]....
        /*0670*/ 	.word	0xffffffff


	//   ....[130]....
        /*0674*/ 	.word	0xffffffff


	//   ....[131]....
        /*0678*/ 	.word	0xffffffff


	//   ....[132]....
        /*067c*/ 	.word	0xffffffff


	//   ....[133]....
        /*0680*/ 	.word	0xffffffff


	//   ....[134]....
        /*0684*/ 	.word	0xffffffff


	//   ....[135]....
        /*0688*/ 	.word	0xffffffff


	//   ....[136]....
        /*068c*/ 	.word	0xffffffff


	//   ....[137]....
        /*0690*/ 	.word	0xffffffff


	//   ....[138]....
        /*0694*/ 	.word	0xffffffff


	//   ....[139]....
        /*0698*/ 	.word	0xffffffff


	//   ....[140]....
        /*069c*/ 	.word	0xffffffff


	//   ....[141]....
        /*06a0*/ 	.word	0xffffffff


	//   ....[142]....
        /*06a4*/ 	.word	0xffffffff


	//   ....[143]....
        /*06a8*/ 	.word	0xffffffff


	//   ....[144]....
        /*06ac*/ 	.word	0xffffffff


	//----- nvinfo : EIATTR_COOP_GROUP_INSTR_OFFSETS
	.align		4
.L_642:
        /*06b0*/ 	.byte	0x04, 0x28
        /*06b2*/ 	.short	(.L_644 - .L_643)


	//   ....[0]....
.L_643:
        /*06b4*/ 	.word	0x00000050


	//   ....[1]....
        /*06b8*/ 	.word	0x00000210


	//   ....[2]....
        /*06bc*/ 	.word	0x00000240


	//   ....[3]....
        /*06c0*/ 	.word	0x00000270


	//   ....[4]....
        /*06c4*/ 	.word	0x000002a0


	//   ....[5]....
        /*06c8*/ 	.word	0x000002d0


	//   ....[6]....
        /*06cc*/ 	.word	0x00000300


	//   ....[7]....
        /*06d0*/ 	.word	0x00000470


	//   ....[8]....
        /*06d4*/ 	.word	0x000004b0


	//   ....[9]....
        /*06d8*/ 	.word	0x000004e0


	//   ....[10]....
        /*06dc*/ 	.word	0x00000510


	//   ....[11]....
        /*06e0*/ 	.word	0x00000540


	//   ....[12]....
        /*06e4*/ 	.word	0x00000570


	//   ....[13]....
        /*06e8*/ 	.word	0x00000600


	//   ....[14]....
        /*06ec*/ 	.word	0x00000650


	//   ....[15]....
        /*06f0*/ 	.word	0x00000670


	//   ....[16]....
        /*06f4*/ 	.word	0x000006d0


	//   ....[17]....
        /*06f8*/ 	.word	0x00002b90


	//   ....[18]....
        /*06fc*/ 	.word	0x00002bc0


	//   ....[19]....
        /*0700*/ 	.word	0x00002be0


	//   ....[20]....
        /*0704*/ 	.word	0x00002bf0


	//   ....[21]....
        /*0708*/ 	.word	0x00002c00


	//   ....[22]....
        /*070c*/ 	.word	0x00002c10


	//   ....[23]....
        /*0710*/ 	.word	0x00002c20


	//   ....[24]....
        /*0714*/ 	.word	0x00002cf0


	//   ....[25]....
        /*0718*/ 	.word	0x00003f30


	//   ....[26]....
        /*071c*/ 	.word	0x00004840


	//   ....[27]....
        /*0720*/ 	.word	0x00004d40


	//   ....[28]....
        /*0724*/ 	.word	0x000052c0


	//   ....[29]....
        /*0728*/ 	.word	0x000052e0


	//   ....[30]....
        /*072c*/ 	.word	0x00005330


	//   ....[31]....
        /*0730*/ 	.word	0x000079c0


	//   ....[32]....
        /*0734*/ 	.word	0x00007cb0


	//   ....[33]....
        /*0738*/ 	.word	0x00008a20


	//   ....[34]....
        /*073c*/ 	.word	0x00008e00


	//   ....[35]....
        /*0740*/ 	.word	0x00008e30


	//   ....[36]....
        /*0744*/ 	.word	0x00008ea0


	//   ....[37]....
        /*0748*/ 	.word	0x0000ba50


	//   ....[38]....
        /*074c*/ 	.word	0x0000ba80


	//   ....[39]....
        /*0750*/ 	.word	0x0000bab0


	//   ....[40]....
        /*0754*/ 	.word	0x0000bad0


	//   ....[41]....
        /*0758*/ 	.word	0x0000e730


	//   ....[42]....
        /*075c*/ 	.word	0x0000ea20


	//   ....[43]....
        /*0760*/ 	.word	0x0000f7b0


	//   ....[44]....
        /*0764*/ 	.word	0x0000fba0


	//   ....[45]....
        /*0768*/ 	.word	0x0000fbb0


	//   ....[46]....
        /*076c*/ 	.word	0x0000fc10


	//   ....[47]....
        /*0770*/ 	.word	0x00011500


	//   ....[48]....
        /*0774*/ 	.word	0x00011550


	//   ....[49]....
        /*0778*/ 	.word	0x00011570


	//   ....[50]....
        /*077c*/ 	.word	0x00011590


	//   ....[51]....
        /*0780*/ 	.word	0x00012640


	//   ....[52]....
        /*0784*/ 	.word	0x00012660


	//   ....[53]....
        /*0788*/ 	.word	0x00012670


	//   ....[54]....
        /*078c*/ 	.word	0x00012680


	//   ....[55]....
        /*0790*/ 	.word	0x000129f0


	//   ....[56]....
        /*0794*/ 	.word	0x00012a10


	//   ....[57]....
        /*0798*/ 	.word	0x00012af0


	//   ....[58]....
        /*079c*/ 	.word	0x00012b00


	//   ....[59]....
        /*07a0*/ 	.word	0x00012bf0


	//   ....[60]....
        /*07a4*/ 	.word	0x00012c10


	//   ....[61]....
        /*07a8*/ 	.word	0x00012d00


	//   ....[62]....
        /*07ac*/ 	.word	0x00012d10


	//   ....[63]....
        /*07b0*/ 	.word	0x00013000


	//   ....[64]....
        /*07b4*/ 	.word	0x00013020


	//   ....[65]....
        /*07b8*/ 	.word	0x00013670


	//   ....[66]....
        /*07bc*/ 	.word	0x00013680


	//   ....[67]....
        /*07c0*/ 	.word	0x00014280


	//   ....[68]....
        /*07c4*/ 	.word	0x000142a0


	//   ....[69]....
        /*07c8*/ 	.word	0x00014390


	//   ....[70]....
        /*07cc*/ 	.word	0x000143a0


	//   ....[71]....
        /*07d0*/ 	.word	0x00014490


	//   ....[72]....
        /*07d4*/ 	.word	0x000144b0


	//   ....[73]....
        /*07d8*/ 	.word	0x000145a0


	//   ....[74]....
        /*07dc*/ 	.word	0x000145b0


	//   ....[75]....
        /*07e0*/ 	.word	0x00014760


	//   ....[76]....
        /*07e4*/ 	.word	0x00014780


	//   ....[77]....
        /*07e8*/ 	.word	0x000148b0


	//   ....[78]....
        /*07ec*/ 	.word	0x000148f0


	//   ....[79]....
        /*07f0*/ 	.word	0x00014920


	//   ....[80]....
        /*07f4*/ 	.word	0x00014950


	//   ....[81]....
        /*07f8*/ 	.word	0x00014980


	//   ....[82]....
        /*07fc*/ 	.word	0x000149b0


	//   ....[83]....
        /*0800*/ 	.word	0x00014b10


	//   ....[84]....
        /*0804*/ 	.word	0x00014b50


	//   ....[85]....
        /*0808*/ 	.word	0x00014b80


	//   ....[86]....
        /*080c*/ 	.word	0x00014bb0


	//   ....[87]....
        /*0810*/ 	.word	0x00014be0


	//   ....[88]....
        /*0814*/ 	.word	0x00014c10


	//   ....[89]....
        /*0818*/ 	.word	0x00014ca0


	//   ....[90]....
        /*081c*/ 	.word	0x00014d00


	//   ....[91]....
        /*0820*/ 	.word	0x00014d10


	//   ....[92]....
        /*0824*/ 	.word	0x00014d70


	//   ....[93]....
        /*0828*/ 	.word	0x000157d0


	//   ....[94]....
        /*082c*/ 	.word	0x00015830


	//   ....[95]....
        /*0830*/ 	.word	0x00015880


	//   ....[96]....
        /*0834*/ 	.word	0x000158d0


	//   ....[97]....
        /*0838*/ 	.word	0x00015920


	//   ....[98]....
        /*083c*/ 	.word	0x00015990


	//   ....[99]....
        /*0840*/ 	.word	0x000159e0


	//   ....[100]....
        /*0844*/ 	.word	0x00015a50


	//   ....[101]....
        /*0848*/ 	.word	0x00015ac0


	//   ....[102]....
        /*084c*/ 	.word	0x00015b20


	//   ....[103]....
        /*0850*/ 	.word	0x00015b80


	//   ....[104]....
        /*0854*/ 	.word	0x00015be0


	//   ....[105]....
        /*0858*/ 	.word	0x00015c30


	//   ....[106]....
        /*085c*/ 	.word	0x00015c90


	//   ....[107]....
        /*0860*/ 	.word	0x00015d00


	//   ....[108]....
        /*0864*/ 	.word	0x00015d70


	//   ....[109]....
        /*0868*/ 	.word	0x00015de0


	//   ....[110]....
        /*086c*/ 	.word	0x00015e40


	//   ....[111]....
        /*0870*/ 	.word	0x00015eb0


	//   ....[112]....
        /*0874*/ 	.word	0x00015f20


	//   ....[113]....
        /*0878*/ 	.word	0x00015f90


	//   ....[114]....
        /*087c*/ 	.word	0x00015ff0


	//   ....[115]....
        /*0880*/ 	.word	0x00016050


	//   ....[116]....
        /*0884*/ 	.word	0x000160c0


	//   ....[117]....
        /*0888*/ 	.word	0x00016130


	//   ....[118]....
        /*088c*/ 	.word	0x00016190


	//   ....[119]....
        /*0890*/ 	.word	0x00016200


	//   ....[120]....
        /*0894*/ 	.word	0x00016270


	//   ....[121]....
        /*0898*/ 	.word	0x000162e0


	//   ....[122]....
        /*089c*/ 	.word	0x00016340


	//   ....[123]....
        /*08a0*/ 	.word	0x000163b0


	//   ....[124]....
        /*08a4*/ 	.word	0x00016420


	//   ....[125]....
        /*08a8*/ 	.word	0x00016490


	//   ....[126]....
        /*08ac*/ 	.word	0x000164f0


	//   ....[127]....
        /*08b0*/ 	.word	0x00016560


	//   ....[128]....
        /*08b4*/ 	.word	0x000165d0


	//   ....[129]....
        /*08b8*/ 	.word	0x00016620


	//   ....[130]....
        /*08bc*/ 	.word	0x00016660


	//   ....[131]....
        /*08c0*/ 	.word	0x000166b0


	//   ....[132]....
        /*08c4*/ 	.word	0x00016700


	//   ....[133]....
        /*08c8*/ 	.word	0x00016750


	//   ....[134]....
        /*08cc*/ 	.word	0x000167c0


	//   ....[135]....
        /*08d0*/ 	.word	0x00016810


	//   ....[136]....
        /*08d4*/ 	.word	0x00016860


	//   ....[137]....
        /*08d8*/ 	.word	0x000168b0


	//   ....[138]....
        /*08dc*/ 	.word	0x00016900


	//   ....[139]....
        /*08e0*/ 	.word	0x00016950


	//   ....[140]....
        /*08e4*/ 	.word	0x000169c0


	//   ....[141]....
        /*08e8*/ 	.word	0x00016a10


	//   ....[142]....
        /*08ec*/ 	.word	0x00016a80


	//   ....[143]....
        /*08f0*/ 	.word	0x00016ae0


	//   ....[144]....
        /*08f4*/ 	.word	0x00016b50


	//----- nvinfo : EIATTR_EXIT_INSTR_OFFSETS
	.align		4
.L_644:
        /*08f8*/ 	.byte	0x04, 0x1c
        /*08fa*/ 	.short	(.L_646 - .L_645)


	//   ....[0]....
.L_645:
        /*08fc*/ 	.word	0x000010f0


	//   ....[1]....
        /*0900*/ 	.word	0x00015790


	//----- nvinfo : EIATTR_MAX_THREADS
	.align		4
.L_646:
        /*0904*/ 	.byte	0x04, 0x05
        /*0906*/ 	.short	(.L_648 - .L_647)
.L_647:
        /*0908*/ 	.word	0x00000100
        /*090c*/ 	.word	0x00000001
        /*0910*/ 	.word	0x00000001


	//----- nvinfo : EIATTR_CRS_STACK_SIZE
	.align		4
.L_648:
        /*0914*/ 	.byte	0x04, 0x1e
        /*0916*/ 	.short	(.L_650 - .L_649)
.L_649:
        /*0918*/ 	.word	0x00000000
.L_650:


//--------------------- .nv.info._ZN7cutlass13device_kernelIN5flash19enable_sm80_to_sm89INS1_16FlashAttnFwdSm80INS1_25CollectiveMainloopFwdSm80ILi8ELi1ELb1EN4cute5tupleIJNS5_1CILi128EEENS7_ILi96EEES8_EEELi128ENS_10bfloat16_tEfNS_4arch4Sm80ELb0ELb1ELb0ELb1ELb0ELb1ELb1ELb1EEENS1_21CollectiveEpilogueFwdINS6_IJS8_S8_S9_EEENS6_IJNS7_ILi1EEESH_SH_EEESB_SD_Li256ELb1ELb1ELb1ELb0EEENS1_36VarlenDynamicPersistentTileSchedulerILi128ELi96ELi256ELi256ELb1ELb1ELb0ELb1ELb0ELb1EEEEEEEEEvNT_6ParamsE --------------------------
	.section	.nv.info._ZN7cutlass13device_kernelIN5flash19enable_sm80_to_sm89INS1_16FlashAttnFwdSm80INS1_25CollectiveMainloopFwdSm80ILi8ELi1ELb1EN4cute5tupleIJNS5_1CILi128EEENS7_ILi96EEES8_EEELi128ENS_10bfloat16_tEfNS_4arch4Sm80ELb0ELb1ELb0ELb1ELb0ELb1ELb1ELb1EEENS1_21CollectiveEpilogueFwdINS6_IJS8_S8_S9_EEENS6_IJNS7_ILi1EEESH_SH_EEESB_SD_Li256ELb1ELb1ELb1ELb0EEENS1_36VarlenDynamicPersistentTileSchedulerILi128ELi96ELi256ELi256ELb1ELb1ELb0ELb1ELb0ELb1EEEEEEEEEvNT_6ParamsE,"",@"SHT_CUDA_INFO"
	.sectionflags	@""
	.align	4


	//----- nvinfo : EIATTR_CUDA_API_VERSION
	.align		4
        /*0000*/ 	.byte	0x04, 0x37
        /*0002*/ 	.short	(.L_652 - .L_651)
.L_651:
        /*0004*/ 	.word	0x00000082


	//----- nvinfo : EIATTR_SW2861232_WAR
	.align		4
.L_652:
        /*0008*/ 	.byte	0x01, 0x35
	.zero		2


	//----- nvinfo : EIATTR_PARAM_CBANK
	.align		4
        /*000c*/ 	.byte	0x04, 0x0a
        /*000e*/ 	.short	(.L_654 - .L_653)
	.align		4
.L_653:
        /*0010*/ 	.word	index@(.nv.constant0._ZN7cutlass13device_kernelIN5flash19enable_sm80_to_sm89INS1_16FlashAttnFwdSm80INS1_25CollectiveMainloopFwdSm80ILi8ELi1ELb1EN4cute5tupleIJNS5_1CILi128EEENS7_ILi96EEES8_EEELi128ENS_10bfloat16_tEfNS_4arch4Sm80ELb0ELb1ELb0ELb1ELb0ELb1ELb1ELb1EEENS1_21CollectiveEpilogueFwdINS6_IJS8_S8_S9_EEENS6_IJNS7_ILi1EEESH_SH_EEESB_SD_Li256ELb1ELb1ELb1ELb0EEENS1_36VarlenDynamicPersistentTileSchedulerILi128ELi96ELi256ELi256ELb1ELb1ELb0ELb1ELb0ELb1EEEEEEEEEvNT_6ParamsE)
        /*0014*/ 	.short	0x0160
        /*0016*/ 	.short	0x0438


	//----- nvinfo : EIATTR_CBANK_PARAM_SIZE
	.align		4
.L_654:
        /*0018*/ 	.byte	0x03, 0x19
        /*001a*/ 	.short	0x0438


	//----- nvinfo : EIATTR_KPARAM_INFO
	.align		4
        /*001c*/ 	.byte	0x04, 0x17
        /*001e*/ 	.short	(.L_656 - .L_655)
.L_655:
        /*0020*/ 	.word	0x00000000
        /*0024*/ 	.short	0x0000
        /*0026*/ 	.short	0x0000
        /*0028*/ 	.byte	0x00, 0xf0, 0xe1, 0x10


	//----- nvinfo : EIATTR_MAXREG_COUNT
	.align		4
.L_656:
        /*002c*/ 	.byte	0x03, 0x1b
        /*002e*/ 	.short	0x00ff


	//----- nvinfo : EIATTR_NUM_BARRIERS
	.align		4
        /*0030*/ 	.byte	0x02, 0x4c
        /*0032*/ 	.byte	0x06
	.zero		1


	//----- nvinfo : EIATTR_MERCURY_ISA_VERSION
	.align		4
        /*0034*/ 	.byte	0x03, 0x5f
        /*0036*/ 	.short	0x0000


	//----- nvinfo : EIATTR_INT_WARP_WIDE_INSTR_OFFSETS
	.align		4
        /*0038*/ 	.byte	0x04, 0x31
        /*003a*/ 	.short	(.L_658 - .L_657)


	//   ....[0]....
.L_657:
        /*003c*/ 	.word	0x0001c070


	//   ....[1]....
        /*0040*/ 	.word	0x0001c110


	//----- nvinfo : EIATTR_COOP_GROUP_MASK_REGIDS
	.align		4
.L_658:
        /*0044*/ 	.byte	0x04, 0x29
        /*0046*/ 	.short	(.L_660 - .L_659)


	//   ....[0]....
.L_659:
        /*0048*/ 	.word	0xffffffff


	//   ....[1]....
        /*004c*/ 	.word	0xffffffff


	//   ....[2]....
        /*0050*/ 	.word	0xffffffff


	//   ....[3]....
        /*0054*/ 	.word	0xffffffff


	//   ....[4]....
        /*0058*/ 	.word	0xffffffff


	//   ....[5]....
        /*005c*/ 	.word	0xffffffff


	//   ....[6]....
        /*0060*/ 	.word	0xffffffff


	//   ....[7]....
        /*0064*/ 	.word	0xffffffff


	//   ....[8]....
        /*0068*/ 	.word	0xffffffff


	//   ....[9]....
        /*006c*/ 	.word	0xffffffff


	//   ....[10]....
        /*0070*/ 	.word	0xffffffff


	//   ....[11]....
        /*0074*/ 	.word	0xffffffff


	//   ....[12]....
        /*0078*/ 	.word	0xffffffff


	//   ....[13]....
        /*007c*/ 	.word	0xffffffff


	//   ....[14]....
        /*0080*/ 	.word	0xffffffff


	//   ....[15]....
        /*0084*/ 	.word	0xffffffff


	//   ....[16]....
        /*0088*/ 	.word	0xffffffff


	//   ....[17]....
        /*008c*/ 	.word	0xffffffff


	//   ....[18]....
        /*0090*/ 	.word	0xffffffff


	//   ....[19]....
        /*0094*/ 	.word	0xffffffff


	//   ....[20]....
        /*0098*/ 	.word	0xffffffff


	//   ....[21]....
        /*009c*/ 	.word	0xffffffff


	//   ....[22]....
        /*00a0*/ 	.word	0xffffffff


	//   ....[23]....
        /*00a4*/ 	.word	0xffffffff


	//   ....[24]....
        /*00a8*/ 	.word	0xffffffff


	//   ....[25]....
        /*00ac*/ 	.word	0xffffffff


	//   ....[26]....
        /*00b0*/ 	.word	0xffffffff


	//   ....[27]....
        /*00b4*/ 	.word	0xffffffff


	//   ....[28]....
        /*00b8*/ 	.word	0xffffffff


	//   ....[29]....
        /*00bc*/ 	.word	0xffffffff


	//   ....[30]....
        /*00c0*/ 	.word	0xffffffff


	//   ....[31]....
        /*00c4*/ 	.word	0xffffffff


	//   ....[32]....
        /*00c8*/ 	.word	0xffffffff


	//   ....[33]....
        /*00cc*/ 	.word	0xffffffff


	//   ....[34]....
        /*00d0*/ 	.word	0xffffffff


	//   ....[35]....
        /*00d4*/ 	.word	0xffffffff


	//   ....[36]....
        /*00d8*/ 	.word	0xffffffff


	//   ....[37]....
        /*00dc*/ 	.word	0xffffffff


	//   ....[38]....
        /*00e0*/ 	.word	0xffffffff


	//   ....[39]....
        /*00e4*/ 	.word	0xffffffff


	//   ....[40]....
        /*00e8*/ 	.word	0xffffffff


	//   ....[41]....
        /*00ec*/ 	.word	0xffffffff


	//   ....[42]....
        /*00f0*/ 	.word	0xffffffff


	//   ....[43]....
        /*00f4*/ 	.word	0xffffffff


	//   ....[44]....
        /*00f8*/ 	.word	0xffffffff


	//   ....[45]....
        /*00fc*/ 	.word	0xffffffff


	//   ....[46]....
        /*0100*/ 	.word	0xffffffff


	//   ....[47]....
        /*0104*/ 	.word	0xffffffff


	//   ....[48]....
        /*0108*/ 	.word	0xffffffff


	//   ....[49]....
        /*010c*/ 	.word	0xffffffff


	//   ....[50]....
        /*0110*/ 	.word	0xffffffff


	//   ....[51]....
        /*0114*/ 	.word	0xffffffff


	//   ....[52]....
        /*0118*/ 	.word	0xffffffff


	//   ....[53]....
        /*011c*/ 	.word	0xffffffff


	//   ....[54]....
        /*0120*/ 	.word	0xffffffff


	//   ....[55]....
        /*0124*/ 	.word	0xffffffff


	//   ....[56]....
        /*0128*/ 	.word	0xffffffff


	//   ....[57]....
        /*012c*/ 	.word	0xffffffff


	//   ....[58]....
        /*0130*/ 	.word	0xffffffff


	//   ....[59]....
        /*0134*/ 	.word	0xffffffff


	//   ....[60]....
        /*0138*/ 	.word	0xffffffff


	//   ....[61]....
        /*013c*/ 	.word	0xffffffff


	//   ....[62]....
        /*0140*/ 	.word	0xffffffff


	//   ....[63]....
        /*0144*/ 	.word	0xffffffff


	//   ....[64]....
        /*0148*/ 	.word	0xffffffff


	//   ....[65]....
        /*014c*/ 	.word	0xffffffff


	//   ....[66]....
        /*0150*/ 	.word	0xffffffff


	//   ....[67]....
        /*0154*/ 	.word	0xffffffff


	//   ....[68]....
        /*0158*/ 	.word	0xffffffff


	//   ....[69]....
        /*015c*/ 	.word	0xffffffff


	//   ....[70]....
        /*0160*/ 	.word	0xffffffff


	//   ....[71]....
        /*0164*/ 	.word	0xffffffff


	//   ....[72]....
        /*0168*/ 	.word	0xffffffff


	//   ....[73]....
        /*016c*/ 	.word	0xffffffff


	//   ....[74]....
        /*0170*/ 	.word	0xffffffff


	//   ....[75]....
        /*0174*/ 	.word	0xffffffff


	//   ....[76]....
        /*0178*/ 	.word	0xffffffff


	//   ....[77]....
        /*017c*/ 	.word	0xffffffff


	//   ....[78]....
        /*0180*/ 	.word	0xffffffff


	//   ....[79]....
        /*0184*/ 	.word	0xffffffff


	//   ....[80]....
        /*0188*/ 	.word	0xffffffff


	//   ....[81]....
        /*018c*/ 	.word	0xffffffff


	//   ....[82]....
        /*0190*/ 	.word	0xffffffff


	//   ....[83]....
        /*0194*/ 	.word	0xffffffff


	//   ....[84]....
        /*0198*/ 	.word	0xffffffff


	//   ....[85]....
        /*019c*/ 	.word	0xffffffff


	//   ....[86]....
        /*01a0*/ 	.word	0xffffffff


	//   ....[87]....
        /*01a4*/ 	.word	0xffffffff


	//   ....[88]....
        /*01a8*/ 	.word	0xffffffff


	//   ....[89]....
        /*01ac*/ 	.word	0xffffffff


	//   ....[90]....
        /*01b0*/ 	.word	0xffffffff


	//   ....[91]....
        /*01b4*/ 	.word	0xffffffff


	//   ....[92]....
        /*01b8*/ 	.word	0xffffffff


	//   ....[93]....
        /*01bc*/ 	.word	0xffffffff


	//   ....[94]....
        /*01c0*/ 	.word	0xffffffff


	//   ....[95]....
        /*01c4*/ 	.word	0xffffffff


	//   ....[96]....
        /*01c8*/ 	.word	0xffffffff


	//   ....[97]....
        /*01cc*/ 	.word	0xffffffff


	//   ....[98]....
        /*01d0*/ 	.word	0xffffffff


	//   ....[99]....
        /*01d4*/ 	.word	0xffffffff


	//   ....[100]....
        /*01d8*/ 	.word	0xffffffff


	//   ....[101]....
        /*01dc*/ 	.word	0xffffffff


	//   ....[102]....
        /*01e0*/ 	.word	0xffffffff


	//   ....[103]....
        /*01e4*/ 	.word	0xffffffff


	//   ....[104]....
        /*01e8*/ 	.word	0xffffffff


	//   ....[105]....
        /*01ec*/ 	.word	0xffffffff


	//   ....[106]....
        /*01f0*/ 	.word	0xffffffff


	//   ....[107]....
        /*01f4*/ 	.word	0xffffffff


	//   ....[108]....
        /*01f8*/ 	.word	0xffffffff


	//   ....[109]....
        /*01fc*/ 	.word	0xffffffff


	//   ....[110]....
        /*0200*/ 	.word	0xffffffff


	//   ....[111]....
        /*0204*/ 	.word	0xffffffff


	//   ....[112]....
        /*0208*/ 	.word	0xffffffff


	//   ....[113]....
        /*020c*/ 	.word	0xffffffff


	//   ....[114]....
        /*0210*/ 	.word	0xffffffff


	//   ....[115]....
        /*0214*/ 	.word	0xffffffff


	//   ....[116]....
        /*0218*/ 	.word	0xffffffff


	//   ....[117]....
        /*021c*/ 	.word	0xffffffff


	//   ....[118]....
        /*0220*/ 	.word	0xffffffff


	//   ....[119]....
        /*0224*/ 	.word	0xffffffff


	//   ....[120]....
        /*0228*/ 	.word	0xffffffff


	//   ....[121]....
        /*022c*/ 	.word	0xffffffff


	//   ....[122]....
        /*0230*/ 	.word	0xffffffff


	//   ....[123]....
        /*0234*/ 	.word	0xffffffff


	//   ....[124]....
        /*0238*/ 	.word	0xffffffff


	//   ....[125]....
        /*023c*/ 	.word	0xffffffff


	//   ....[126]....
        /*0240*/ 	.word	0xffffffff


	//   ....[127]....
        /*0244*/ 	.word	0xffffffff


	//   ....[128]....
        /*0248*/ 	.word	0xffffffff


	//   ....[129]....
        /*024c*/ 	.word	0xffffffff


	//   ....[130]....
        /*0250*/ 	.word	0xffffffff


	//   ....[131]....
        /*0254*/ 	.word	0xffffffff


	//   ....[132]....
        /*0258*/ 	.word	0xffffffff


	//   ....[133]....
        /*025c*/ 	.word	0xffffffff


	//   ....[134]....
        /*0260*/ 	.word	0xffffffff


	//   ....[135]....
        /*0264*/ 	.word	0xffffffff


	//   ....[136]....
        /*0268*/ 	.word	0xffffffff


	//   ....[137]....
        /*026c*/ 	.word	0xffffffff


	//   ....[138]....
        /*0270*/ 	.word	0xffffffff


	//   ....[139]....
        /*0274*/ 	.word	0xffffffff


	//   ....[140]....
        /*0278*/ 	.word	0xffffffff


	//   ....[141]....
        /*027c*/ 	.word	0xffffffff


	//   ....[142]....
        /*0280*/ 	.word	0xffffffff


	//   ....[143]....
        /*0284*/ 	.word	0xffffffff


	//   ....[144]....
        /*0288*/ 	.word	0xffffffff


	//   ....[145]....
        /*028c*/ 	.word	0xffffffff


	//   ....[146]....
        /*0290*/ 	.word	0xffffffff


	//   ....[147]....
        /*0294*/ 	.word	0xffffffff


	//   ....[148]....
        /*0298*/ 	.word	0xffffffff


	//   ....[149]....
        /*029c*/ 	.word	0xffffffff


	//   ....[150]....
        /*02a0*/ 	.word	0xffffffff


	//   ....[151]....
        /*02a4*/ 	.word	0xffffffff


	//   ....[152]....
        /*02a8*/ 	.word	0xffffffff


	//   ....[153]....
        /*02ac*/ 	.word	0xffffffff


	//   ....[154]....
        /*02b0*/ 	.word	0xffffffff


	//   ....[155]....
        /*02b4*/ 	.word	0xffffffff


	//   ....[156]....
        /*02b8*/ 	.word	0xffffffff


	//   ....[157]....
        /*02bc*/ 	.word	0xffffffff


	//   ....[158]....
        /*02c0*/ 	.word	0xffffffff


	//   ....[159]....
        /*02c4*/ 	.word	0xffffffff


	//   ....[160]....
        /*02c8*/ 	.word	0xffffffff


	//   ....[161]....
        /*02cc*/ 	.word	0xffffffff


	//   ....[162]....
        /*02d0*/ 	.word	0xffffffff


	//   ....[163]....
        /*02d4*/ 	.word	0xffffffff


	//   ....[164]....
        /*02d8*/ 	.word	0xffffffff


	//   ....[165]....
        /*02dc*/ 	.word	0xffffffff


	//   ....[166]....
        /*02e0*/ 	.word	0xffffffff


	//   ....[167]....
        /*02e4*/ 	.word	0xffffffff


	//   ....[168]....
        /*02e8*/ 	.word	0xffffffff


	//   ....[169]....
        /*02ec*/ 	.word	0xffffffff


	//   ....[170]....
        /*02f0*/ 	.word	0xffffffff


	//   ....[171]....
        /*02f4*/ 	.word	0xffffffff


	//   ....[172]....
        /*02f8*/ 	.word	0xffffffff


	//   ....[173]....
        /*02fc*/ 	.word	0xffffffff


	//   ....[174]....
        /*0300*/ 	.word	0xffffffff


	//   ....[175]....
        /*0304*/ 	.word	0xffffffff


	//   ....[176]....
        /*0308*/ 	.word	0xffffffff


	//----- nvinfo : EIATTR_COOP_GROUP_INSTR_OFFSETS
	.align		4
.L_660:
        /*030c*/ 	.byte	0x04, 0x28
        /*030e*/ 	.short	(.L_662 - .L_661)


	//   ....[0]....
.L_661:
        /*0310*/ 	.word	0x00000080


	//   ....[1]....
        /*0314*/ 	.word	0x00000210


	//   ....[2]....
        /*0318*/ 	.word	0x00000240


	//   ....[3]....
        /*031c*/ 	.word	0x00000270


	//   ....[4]....
        /*0320*/ 	.word	0x000002a0


	//   ....[5]....
        /*0324*/ 	.word	0x000002d0


	//   ....[6]....
        /*0328*/ 	.word	0x00000300


	//   ....[7]....
        /*032c*/ 	.word	0x00000460


	//   ....[8]....
        /*0330*/ 	.word	0x000004a0


	//   ....[9]....
        /*0334*/ 	.word	0x000004d0


	//   ....[10]....
        /*0338*/ 	.word	0x00000500


	//   ....[11]....
        /*033c*/ 	.word	0x00000530


	//   ....[12]....
        /*0340*/ 	.word	0x00000560


	//   ....[13]....
        /*0344*/ 	.word	0x000005f0


	//   ....[14]....
        /*0348*/ 	.word	0x00000630


	//   ....[15]....
        /*034c*/ 	.word	0x00000650


	//   ....[16]....
        /*0350*/ 	.word	0x000006b0


	//   ....[17]....
        /*0354*/ 	.word	0x00008310


	//   ....[18]....
        /*0358*/ 	.word	0x00008350


	//   ....[19]....
        /*035c*/ 	.word	0x00008390


	//   ....[20]....
        /*0360*/ 	.word	0x000083d0


	//   ....[21]....
        /*0364*/ 	.word	0x00008410


	//   ....[22]....
        /*0368*/ 	.word	0x00008440


	//   ....[23]....
        /*036c*/ 	.word	0x00008480


	//   ....[24]....
        /*0370*/ 	.word	0x000084c0


	//   ....[25]....
        /*0374*/ 	.word	0x00008b10


	//   ....[26]....
        /*0378*/ 	.word	0x00008b30


	//   ....[27]....
        /*037c*/ 	.word	0x00008b50


	//   ....[28]....
        /*0380*/ 	.word	0x00008b60


	//   ....[29]....
        /*0384*/ 	.word	0x00008d00


	//   ....[30]....
        /*0388*/ 	.word	0x00008d40


	//   ....[31]....
        /*038c*/ 	.word	0x00008db0


	//   ....[32]....
        /*0390*/ 	.word	0x00008df0


	//   ....[33]....
        /*0394*/ 	.word	0x00009000


	//   ....[34]....
        /*0398*/ 	.word	0x00009090


	//   ....[35]....
        /*039c*/ 	.word	0x000090d0


	//   ....[36]....
        /*03a0*/ 	.word	0x00009110


	//   ....[37]....
        /*03a4*/ 	.word	0x000092b0


	//   ....[38]....
        /*03a8*/ 	.word	0x000092f0


	//   ....[39]....
        /*03ac*/ 	.word	0x00009360


	//   ....[40]....
        /*03b0*/ 	.word	0x00009390


	//   ....[41]....
        /*03b4*/ 	.word	0x0000b0c0


	//   ....[42]....
        /*03b8*/ 	.word	0x0000b140


	//   ....[43]....
        /*03bc*/ 	.word	0x0000b170


	//   ....[44]....
        /*03c0*/ 	.word	0x0000b180


	//   ....[45]....
        /*03c4*/ 	.word	0x0000b270


	//   ....[46]....
        /*03c8*/ 	.word	0x0000b2b0


	//   ....[47]....
        /*03cc*/ 	.word	0x0000b2c0


	//   ....[48]....
        /*03d0*/ 	.word	0x0000b320


	//   ....[49]....
        /*03d4*/ 	.word	0x0000b490


	//   ....[50]....
        /*03d8*/ 	.word	0x0000b4d0


	//   ....[51]....
        /*03dc*/ 	.word	0x0000b4e0


	//   ....[52]....
        /*03e0*/ 	.word	0x0000b4f0


	//   ....[53]....
        /*03e4*/ 	.word	0x0000b5d0


	//   ....[54]....
        /*03e8*/ 	.word	0x0000b610


	//   ....[55]....
        /*03ec*/ 	.word	0x0000b630


	//   ....[56]....
        /*03f0*/ 	.word	0x0000b660


	//   ....[57]....
        /*03f4*/ 	.word	0x0000e6a0


	//   ....[58]....
        /*03f8*/ 	.word	0x0000e850


	//   ....[59]....
        /*03fc*/ 	.word	0x0000f660


	//   ....[60]....
        /*0400*/ 	.word	0x0000f990


	//   ....[61]....
        /*0404*/ 	.word	0x0000fb10


	//   ....[62]....
        /*0408*/ 	.word	0x0000fc40


	//   ....[63]....
        /*040c*/ 	.word	0x00011f80


	//   ....[64]....
        /*0410*/ 	.word	0x000121a0


	//   ....[65]....
        /*0414*/ 	.word	0x00013150


	//   ....[66]....
        /*0418*/ 	.word	0x00013230


	//   ....[67]....
        /*041c*/ 	.word	0x00013510


	//   ....[68]....
        /*0420*/ 	.word	0x00013610


	//   ....[69]....
        /*0424*/ 	.word	0x00016110


	//   ....[70]....
        /*0428*/ 	.word	0x00016160


	//   ....[71]....
        /*042c*/ 	.word	0x00016180


	//   ....[72]....
        /*0430*/ 	.word	0x000161a0


	//   ....[73]....
        /*0434*/ 	.word	0x00018c10


	//   ....[74]....
        /*0438*/ 	.word	0x00018f00


	//   ....[75]....
        /*043c*/ 	.word	0x00019d80


	//   ....[76]....
        /*0440*/ 	.word	0x0001a010


	//   ....[77]....
        /*0444*/ 	.word	0x0001a150


	//   ....[78]....
        /*0448*/ 	.word	0x0001a2a0


	//   ....[79]....
        /*044c*/ 	.word	0x0001ba60


	//   ....[80]....
        /*0450*/ 	.word	0x0001ba90


	//   ....[81]....
        /*0454*/ 	.word	0x0001baa0


	//   ....[82]....
        /*0458*/ 	.word	0x0001bad0


	//   ....[83]....
        /*045c*/ 	.word	0x0001cbb0


	//   ....[84]....
        /*0460*/ 	.word	0x0001cc20


	//   ....[85]....
        /*0464*/ 	.word	0x0001cc40


	//   ....[86]....
        /*0468*/ 	.word	0x0001cc60


	//   ....[87]....
        /*046c*/ 	.word	0x0001cfa0


	//   ....[88]....
        /*0470*/ 	.word	0x0001cfc0


	//   ....[89]....
        /*0474*/ 	.word	0x0001d0a0


	//   ....[90]....
        /*0478*/ 	.word	0x0001d0b0


	//   ....[91]....
        /*047c*/ 	.word	0x0001d1a0


	//   ....[92]....
        /*0480*/ 	.word	0x0001d1c0


	//   ....[93]....
        /*0484*/ 	.word	0x0001d2b0


	//   ....[94]....
        /*0488*/ 	.word	0x0001d2c0


	//   ....[95]....
        /*048c*/ 	.word	0x0001d5a0


	//   ....[96]....
        /*0490*/ 	.word	0x0001d5c0


	//   ....[97]....
        /*0494*/ 	.word	0x0001dbf0


	//   ....[98]....
        /*0498*/ 	.word	0x0001dc00


	//   ....[99]....
        /*049c*/ 	.word	0x0001e760


	//   ....[100]....
        /*04a0*/ 	.word	0x0001e780


	//   ....[101]....
        /*04a4*/ 	.word	0x0001e870


	//   ....[102]....
        /*04a8*/ 	.word	0x0001e880


	//   ....[103]....
        /*04ac*/ 	.word	0x0001e970


	//   ....[104]....
        /*04b0*/ 	.word	0x0001e990


	//   ....[105]....
        /*04b4*/ 	.word	0x0001ea80


	//   ....[106]....
        /*04b8*/ 	.word	0x0001ea90


	//   ....[107]....
        /*04bc*/ 	.word	0x0001ec00


	//   ....[108]....
        /*04c0*/ 	.word	0x0001ec20


	//   ....[109]....
        /*04c4*/ 	.word	0x0001ed40


	//   ....[110]....
        /*04c8*/ 	.word	0x0001ed80


	//   ....[111]....
        /*04cc*/ 	.word	0x0001edb0


	//   ....[112]....
        /*04d0*/ 	.word	0x0001ede0


	//   ....[113]....
        /*04d4*/ 	.word	0x0001ee10


	//   ....[114]....
        /*04d8*/ 	.word	0x0001ee40


	//   ....[115]....
        /*04dc*/ 	.word	0x0001ef90


	//   ....[116]....
        /*04e0*/ 	.word	0x0001efd0


	//   ....[117]....
        /*04e4*/ 	.word	0x0001f000


	//   ....[118]....
        /*04e8*/ 	.word	0x0001f030


	//   ....[119]....
        /*04ec*/ 	.word	0x0001f060


	//   ....[120]....
        /*04f0*/ 	.word	0x0001f090


	//   ....[121]....
        /*04f4*/ 	.word	0x0001f120


	//   ....[122]....
        /*04f8*/ 	.word	0x0001f160


	//   ....[123]....
        /*04fc*/ 	.word	0x0001f170


	//   ....[124]....
        /*0500*/ 	.word	0x0001f1d0


	//   ....[125]....
        /*0504*/ 	.word	0x0001fac0


	//   ....[126]....
        /*0508*/ 	.word	0x0001fb10


	//   ....[127]....
        /*050c*/ 	.word	0x0001fb60


	//   ....[128]....
        /*0510*/ 	.word	0x0001fbb0


	//   ....[129]....
        /*0514*/ 	.word	0x0001fc00


	//   ....[130]....
        /*0518*/ 	.word	0x0001fc70


	//   ....[131]....
        /*051c*/ 	.word	0x0001fcb0


	//   ....[132]....
        /*0520*/ 	.word	0x0001fd10


	//   ....[133]....
        /*0524*/ 	.word	0x0001fd80


	//   ....[134]....
        /*0528*/ 	.word	0x0001fdf0


	//   ....[135]....
        /*052c*/ 	.word	0x0001fe50


	//   ....[136]....
        /*0530*/ 	.word	0x0001feb0


	//   ....[137]....
        /*0534*/ 	.word	0x0001ff00


	//   ....[138]....
        /*0538*/ 	.word	0x0001ff50


	//   ....[139]....
        /*053c*/ 	.word	0x0001ffc0


	//   ....[140]....
        /*0540*/ 	.word	0x00020030


	//   ....[141]....
        /*0544*/ 	.word	0x000200a0


	//   ....[142]....
        /*0548*/ 	.word	0x00020100


	//   ....[143]....
        /*054c*/ 	.word	0x00020170


	//   ....[144]....
        /*0550*/ 	.word	0x000201e0


	//   ....[145]....
        /*0554*/ 	.word	0x00020250


	//   ....[146]....
        /*0558*/ 	.word	0x000202b0


	//   ....[147]....
        /*055c*/ 	.word	0x00020320


	//   ....[148]....
        /*0560*/ 	.word	0x00020390


	//   ....[149]....
        /*0564*/ 	.word	0x00020400


	//   ....[150]....
        /*0568*/ 	.word	0x00020460


	//   ....[151]....
        /*056c*/ 	.word	0x000204d0


	//   ....[152]....
        /*0570*/ 	.word	0x00020540


	//   ....[153]....
        /*0574*/ 	.word	0x000205b0


	//   ....[154]....
        /*0578*/ 	.word	0x00020610


	//   ....[155]....
        /*057c*/ 	.word	0x00020680


	//   ....[156]....
        /*0580*/ 	.word	0x000206f0


	//   ....[157]....
        /*0584*/ 	.word	0x00020760


	//   ....[158]....
        /*0588*/ 	.word	0x000207c0


	//   ....[159]....
        /*058c*/ 	.word	0x00020830


	//   ....[160]....
        /*0590*/ 	.word	0x000208a0


	//   ....[161]....
        /*0594*/ 	.word	0x000208f0


	//   ....[162]....
        /*0598*/ 	.word	0x00020940


	//   ....[163]....
        /*059c*/ 	.word	0x00020990


	//   ....[164]....
        /*05a0*/ 	.word	0x000209e0


	//   ....[165]....
        /*05a4*/ 	.word	0x00020a30


	//   ....[166]....
        /*05a8*/ 	.word	0x00020aa0


	//   ....[167]....
        /*05ac*/ 	.word	0x00020af0


	//   ....[168]....
        /*05b0*/ 	.word	0x00020b40


	//   ....[169]....
        /*05b4*/ 	.word	0x00020b90


	//   ....[170]....
        /*05b8*/ 	.word	0x00020be0


	//   ....[171]....
        /*05bc*/ 	.word	0x00020c30


	//   ....[172]....
        /*05c0*/ 	.word	0x00020ca0


	//   ....[173]....
        /*05c4*/ 	.word	0x00020cf0


	//   ....[174]....
        /*05c8*/ 	.word	0x00020d60


	//   ....[175]....
        /*05cc*/ 	.word	0x00020dc0


	//   ....[176]....
        /*05d0*/ 	.word	0x00020e30


	//----- nvinfo : EIATTR_EXIT_INSTR_OFFSETS
	.align		4
.L_662:
        /*05d4*/ 	.byte	0x04, 0x1c
        /*05d6*/ 	.short	(.L_664 - .L_663)


	//   ....[0]....
.L_663:
        /*05d8*/ 	.word	0x00000f40


	//   ....[1]....
        /*05dc*/ 	.word	0x0001fa90


	//----- nvinfo : EIATTR_MAX_THREADS
	.align		4
.L_664:
        /*05e0*/ 	.byte	0x04, 0x05
        /*05e2*/ 	.short	(.L_666 - .L_665)
.L_665:
        /*05e4*/ 	.word	0x00000100
        /*05e8*/ 	.word	0x00000001
        /*05ec*/ 	.word	0x00000001


	//----- nvinfo : EIATTR_CRS_STACK_SIZE
	.align		4
.L_666:
        /*05f0*/ 	.byte	0x04, 0x1e
        /*05f2*/ 	.short	(.L_668 - .L_667)
.L_667:
        /*05f4*/ 	.word	0x00000000
.L_668:


//--------------------- .nv.info._ZN7cutlass13device_kernelIN5flash19enable_sm80_to_sm89INS1_16FlashAttnFwdSm80INS1_25CollectiveMainloopFwdSm80ILi4ELi1ELb0EN4cute5tupleIJNS5_1CILi128EEENS7_ILi64EEES8_EEELi128ENS_10bfloat16_tEfNS_4arch4Sm80ELb1ELb0ELb0ELb0ELb0ELb0ELb1ELb1EEENS1_21CollectiveEpilogueFwdINS6_IJS8_S8_S9_EEENS6_IJNS7_ILi1EEESH_SH_EEESB_SD_Li128ELb0ELb1ELb1ELb0EEENS1_30DynamicPersistentTileSchedulerILi128ELi128ELb1ELb1ELb0EEEEEEEEEvNT_6ParamsE --------------------------
	.section	.nv.info._ZN7cutlass13device_kernelIN5flash19enable_sm80_to_sm89INS1_16FlashAttnFwdSm80INS1_25CollectiveMainloopFwdSm80ILi4ELi1ELb0EN4cute5tupleIJNS5_1CILi128EEENS7_ILi64EEES8_EEELi128ENS_10bfloat16_tEfNS_4arch4Sm80ELb1ELb0ELb0ELb0ELb0ELb0ELb1ELb1EEENS1_21CollectiveEpilogueFwdINS6_IJS8_S8_S9_EEENS6_IJNS7_ILi1EEESH_SH_EEESB_SD_Li128ELb0ELb1ELb1ELb0EEENS1_30DynamicPersistentTileSchedulerILi128ELi128ELb1ELb1ELb0EEEEEEEEEvNT_6ParamsE,"",@"SHT_CUDA_INFO"
	.sectionflags	@""
	.align	4


	//----- nvinfo : EIATTR_CUDA_API_VERSION
	.align		4
        /*0000*/ 	.byte	0x04, 0x37
        /*0002*/ 	.short	(.L_670 - .L_669)
.L_669:
        /*0004*/ 	.word	0x00000082


	//----- nvinfo : EIATTR_SW2861232_WAR
	.align		4
.L_670:
        /*0008*/ 	.byte	0x01, 0x35
	.zero		2


	//----- nvinfo : EIATTR_PARAM_CBANK
	.align		4
        /*000c*/ 	.byte	0x04, 0x0a
        /*000e*/ 	.short	(.L_672 - .L_671)
	.align		4
.L_671:
        /*0010*/ 	.word	index@(.nv.constant0._ZN7cutlass13device_kernelIN5flash19enable_sm80_to_sm89INS1_16FlashAttnFwdSm80INS1_25CollectiveMainloopFwdSm80ILi4ELi1ELb0EN4cute5tupleIJNS5_1CILi128EEENS7_ILi64EEES8_EEELi128ENS_10bfloat16_tEfNS_4arch4Sm80ELb1ELb0ELb0ELb0ELb0ELb0ELb1ELb1EEENS1_21CollectiveEpilogueFwdINS6_IJS8_S8_S9_EEENS6_IJNS7_ILi1EEESH_SH_EEESB_SD_Li128ELb0ELb1ELb1ELb0EEENS1_30DynamicPersistentTileSchedulerILi128ELi128ELb1ELb1ELb0EEEEEEEEEvNT_6ParamsE)
        /*0014*/ 	.short	0x0160
        /*0016*/ 	.short	0x0428


	//----- nvinfo : EIATTR_CBANK_PARAM_SIZE
	.align		4
.L_672:
        /*0018*/ 	.byte	0x03, 0x19
        /*001a*/ 	.short	0x0428


	//----- nvinfo : EIATTR_KPARAM_INFO
	.align		4
        /*001c*/ 	.byte	0x04, 0x17
        /*001e*/ 	.short	(.L_674 - .L_673)
.L_673:
        /*0020*/ 	.word	0x00000000
        /*0024*/ 	.short	0x0000
        /*0026*/ 	.short	0x0000
        /*0028*/ 	.byte	0x00, 0xf0, 0xa1, 0x10


	//----- nvinfo : EIATTR_MAXREG_COUNT
	.align		4
.L_674:
        /*002c*/ 	.byte	0x03, 0x1b
        /*002e*/ 	.short	0x00ff


	//----- nvinfo : EIATTR_NUM_BARRIERS
	.align		4
        /*0030*/ 	.byte	0x02, 0x4c
        /*0032*/ 	.byte	0x06
	.zero		1


	//----- nvinfo : EIATTR_ANNOTATIONS
	.align		4
        /*0034*/ 	.byte	0x04, 0x55
        /*0036*/ 	.short	(.L_676 - .L_675)


	//   ....[0]....
.L_675:
        /* <DEDUP_REMOVED lines=77> */


	//----- nvinfo : EIATTR_MERCURY_ISA_VERSION
	.align		4
.L_676:
        /*04f8*/ 	.byte	0x03, 0x5f
        /*04fa*/ 	.short	0x0000


	//----- nvinfo : EIATTR_INT_WARP_WIDE_INSTR_OFFSETS
	.align		4
        /*04fc*/ 	.byte	0x04, 0x31
        /*04fe*/ 	.short	(.L_678 - .L_677)


	//   ....[0]....
.L_677:
        /*0500*/ 	.word	0x000100d0


	//   ....[1]....
        /*0504*/ 	.word	0x00010150


	//----- nvinfo : EIATTR_COOP_GROUP_MASK_REGIDS
	.align		4
.L_678:
        /*0508*/ 	.byte	0x04, 0x29
        /*050a*/ 	.short	(.L_680 - .L_679)


	//   ....[0]....
.L_679:
        /*050c*/ 	.word	0xffffffff


	//   ....[1]....
        /*0510*/ 	.word	0xffffffff


	//   ....[2]....
        /*0514*/ 	.word	0xffffffff


	//   ....[3]....
        /*0518*/ 	.word	0xffffffff


	//   ....[4]....
        /*051c*/ 	.word	0xffffffff


	//   ....[5]....
        /*0520*/ 	.word	0xffffffff


	//   ....[6]....
        /*0524*/ 	.word	0xffffffff


	//   ....[7]....
        /*0528*/ 	.word	0xffffffff


	//   ....[8]....
        /*052c*/ 	.word	0xffffffff


	//   ....[9]....
        /*0530*/ 	.word	0xffffffff


	//   ....[10]....
        /*0534*/ 	.word	0xffffffff


	//   ....[11]....
        /*0538*/ 	.word	0xffffffff


	//   ....[12]....
        /*053c*/ 	.word	0xffffffff


	//   ....[13]....
        /*0540*/ 	.word	0xffffffff


	//   ....[14]....
        /*0544*/ 	.word	0xffffffff


	//   ....[15]....
        /*0548*/ 	.word	0xffffffff


	//   ....[16]....
        /*054c*/ 	.word	0xffffffff


	//   ....[17]....
        /*0550*/ 	.word	0xffffffff


	//   ....[18]....
        /*0554*/ 	.word	0xffffffff


	//   ....[19]....
        /*0558*/ 	.word	0xffffffff


	//   ....[20]....
        /*055c*/ 	.word	0xffffffff


	//   ....[21]....
        /*0560*/ 	.word	0xffffffff


	//   ....[22]....
        /*0564*/ 	.word	0xffffffff


	//   ....[23]....
        /*0568*/ 	.word	0xffffffff


	//   ....[24]....
        /*056c*/ 	.word	0xffffffff


	//   ....[25]....
        /*0570*/ 	.word	0xffffffff


	//   ....[26]....
        /*0574*/ 	.word	0xffffffff


	//   ....[27]....
        /*0578*/ 	.word	0xffffffff


	//   ....[28]....
        /*057c*/ 	.word	0xffffffff


	//   ....[29]....
        /*0580*/ 	.word	0xffffffff


	//   ....[30]....
        /*0584*/ 	.word	0xffffffff


	//   ....[31]....
        /*0588*/ 	.word	0xffffffff


	//   ....[32]....
        /*058c*/ 	.word	0xffffffff


	//   ....[33]....
        /*0590*/ 	.word	0xffffffff


	//   ....[34]....
        /*0594*/ 	.word	0xffffffff


	//   ....[35]....
        /*0598*/ 	.word	0xffffffff


	//   ....[36]....
        /*059c*/ 	.word	0xffffffff


	//   ....[37]....
        /*05a0*/ 	.word	0xffffffff


	//   ....[38]....
        /*05a4*/ 	.word	0xffffffff


	//   ....[39]....
        /*05a8*/ 	.word	0xffffffff


	//   ....[40]....
        /*05ac*/ 	.word	0xffffffff


	//   ....[41]....
        /*05b0*/ 	.word	0xffffffff


	//   ....[42]....
        /*05b4*/ 	.word	0xffffffff


	//   ....[43]....
        /*05b8*/ 	.word	0xffffffff


	//   ....[44]....
        /*05bc*/ 	.word	0xffffffff


	//   ....[45]....
        /*05c0*/ 	.word	0xffffffff


	//   ....[46]....
        /*05c4*/ 	.word	0xffffffff


	//   ....[47]....
        /*05c8*/ 	.word	0xffffffff


	//   ....[48]....
        /*05cc*/ 	.word	0xffffffff


	//   ....[49]....
        /*05d0*/ 	.word	0xffffffff


	//   ....[50]....
        /*05d4*/ 	.word	0xffffffff


	//   ....[51]....
        /*05d8*/ 	.word	0xffffffff


	//   ....[52]....
        /*05dc*/ 	.word	0xffffffff


	//   ....[53]....
        /*05e0*/ 	.word	0xffffffff


	//   ....[54]....
        /*05e4*/ 	.word	0xffffffff


	//   ....[55]....
        /*05e8*/ 	.word	0xffffffff


	//   ....[56]....
        /*05ec*/ 	.word	0xffffffff


	//   ....[57]....
        /*05f0*/ 	.word	0xffffffff


	//   ....[58]....
        /*05f4*/ 	.word	0xffffffff


	//   ....[59]....
        /*05f8*/ 	.word	0xffffffff


	//   ....[60]....
        /*05fc*/ 	.word	0xffffffff


	//   ....[61]....
        /*0600*/ 	.word	0xffffffff


	//   ....[62]....
        /*0604*/ 	.word	0xffffffff


	//   ....[63]....
        /*0608*/ 	.word	0xffffffff


	//   ....[64]....
        /*060c*/ 	.word	0xffffffff


	//   ....[65]....
        /*0610*/ 	.word	0xffffffff


	//   ....[66]....
        /*0614*/ 	.word	0xffffffff


	//   ....[67]....
        /*0618*/ 	.word	0xffffffff


	//   ....[68]....
        /*061c*/ 	.word	0xffffffff


	//   ....[69]....
        /*0620*/ 	.word	0xffffffff


	//   ....[70]....
        /*0624*/ 	.word	0xffffffff


	//   ....[71]....
        /*0628*/ 	.word	0xffffffff


	//   ....[72]....
        /*062c*/ 	.word	0xffffffff


	//   ....[73]....
        /*0630*/ 	.word	0xffffffff


	//   ....[74]....
        /*0634*/ 	.word	0xffffffff


	//   ....[75]....
        /*0638*/ 	.word	0xffffffff


	//   ....[76]....
        /*063c*/ 	.word	0xffffffff


	//   ....[77]....
        /*0640*/ 	.word	0xffffffff


	//   ....[78]....
        /*0644*/ 	.word	0xffffffff


	//   ....[79]....
        /*0648*/ 	.word	0xffffffff


	//   ....[80]....
        /*064c*/ 	.word	0xffffffff


	//   ....[81]....
        /*0650*/ 	.word	0xffffffff


	//   ....[82]....
        /*0654*/ 	.word	0xffffffff


	//   ....[83]....
        /*0658*/ 	.word	0xffffffff


	//   ....[84]....
        /*065c*/ 	.word	0xffffffff


	//   ....[85]....
        /*0660*/ 	.word	0xffffffff


	//   ....[86]....
        /*0664*/ 	.word	0xffffffff


	//   ....[87]....
        /*0668*/ 	.word	0xffffffff


	//   ....[88]....
        /*066c*/ 	.word	0xffffffff


	//   ....[89]....
        /*0670*/ 	.word	0xffffffff


	//   ....[90]....
        /*0674*/ 	.word	0xffffffff


	//   ....[91]....
        /*0678*/ 	.word	0xffffffff


	//   ....[92]....
        /*067c*/ 	.word	0xffffffff


	//   ....[93]....
        /*0680*/ 	.word	0xffffffff


	//   ....[94]....
        /*0684*/ 	.word	0xffffffff


	//   ....[95]....
        /*0688*/ 	.word	0xffffffff


	//   ....[96]....
        /*068c*/ 	.word	0xffffffff


	//   ....[97]....
        /*0690*/ 	.word	0xffffffff


	//   ....[98]....
        /*0694*/ 	.word	0xffffffff


	//   ....[99]....
        /*0698*/ 	.word	0xffffffff


	//   ....[100]....
        /*069c*/ 	.word	0xffffffff


	//----- nvinfo : EIATTR_COOP_GROUP_INSTR_OFFSETS
	.align		4
.L_680:
        /*06a0*/ 	.byte	0x04, 0x28
        /*06a2*/ 	.short	(.L_682 - .L_681)


	//   ....[0]....
.L_681:
        /*06a4*/ 	.word	0x00000050


	//   ....[1]....
        /*06a8*/ 	.word	0x00000060


	//   ....[2]....
        /*06ac*/ 	.word	0x00001810


	//   ....[3]....
        /*06b0*/ 	.word	0x00001830


	//   ....[4]....
        /*06b4*/ 	.word	0x00001970


	//   ....[5]....
        /*06b8*/ 	.word	0x00001980


	//   ....[6]....
        /*06bc*/ 	.word	0x00001ab0


	//   ....[7]....
        /*06c0*/ 	.word	0x00001ad0


	//   ....[8]....
        /*06c4*/ 	.word	0x00001c00


	//   ....[9]....
        /*06c8*/ 	.word	0x00001c10


	//   ....[10]....
        /*06cc*/ 	.word	0x00001d40


	//   ....[11]....
        /*06d0*/ 	.word	0x00001d60


	//   ....[12]....
        /*06d4*/ 	.word	0x00001e90


	//   ....[13]....
        /*06d8*/ 	.word	0x00001ea0


	//   ....[14]....
        /*06dc*/ 	.word	0x00001fd0


	//   ....[15]....
        /*06e0*/ 	.word	0x00001ff0


	//   ....[16]....
        /*06e4*/ 	.word	0x00002120


	//   ....[17]....
        /*06e8*/ 	.word	0x00002130


	//   ....[18]....
        /*06ec*/ 	.word	0x00003760


	//   ....[19]....
        /*06f0*/ 	.word	0x00003770


	//   ....[20]....
        /*06f4*/ 	.word	0x00003780


	//   ....[21]....
        /*06f8*/ 	.word	0x00003790


	//   ....[22]....
        /*06fc*/ 	.word	0x00003c40


	//   ....[23]....
        /*0700*/ 	.word	0x00003dd0


	//   ....[24]....
        /*0704*/ 	.word	0x00004050


	//   ....[25]....
        /*0708*/ 	.word	0x000042c0


	//   ....[26]....
        /*070c*/ 	.word	0x00004500


	//   ....[27]....
        /*0710*/ 	.word	0x00004690


	//   ....[28]....
        /*0714*/ 	.word	0x000046c0


	//   ....[29]....
        /*0718*/ 	.word	0x00004770


	//   ....[30]....
        /*071c*/ 	.word	0x00006d40


	//   ....[31]....
        /*0720*/ 	.word	0x00006d50


	//   ....[32]....
        /*0724*/ 	.word	0x00006d70


	//   ....[33]....
        /*0728*/ 	.word	0x00006d90


	//   ....[34]....
        /*072c*/ 	.word	0x000081b0


	//   ....[35]....
        /*0730*/ 	.word	0x00008220


	//   ....[36]....
        /*0734*/ 	.word	0x00008290


	//   ....[37]....
        /*0738*/ 	.word	0x000082b0


	//   ....[38]....
        /*073c*/ 	.word	0x000082e0


	//   ....[39]....
        /*0740*/ 	.word	0x00008300


	//   ....[40]....
        /*0744*/ 	.word	0x00008340


	//   ....[41]....
        /*0748*/ 	.word	0x00008380


	//   ....[42]....
        /*074c*/ 	.word	0x0000c4e0


	//   ....[43]....
        /*0750*/ 	.word	0x0000c4f0


	//   ....[44]....
        /*0754*/ 	.word	0x0000c500


	//   ....[45]....
        /*0758*/ 	.word	0x0000c530


	//   ....[46]....
        /*075c*/ 	.word	0x0000c570


	//   ....[47]....
        /*0760*/ 	.word	0x0000c5c0


	//   ....[48]....
        /*0764*/ 	.word	0x0000c690


	//   ....[49]....
        /*0768*/ 	.word	0x0000ca70


	//   ....[50]....
        /*076c*/ 	.word	0x0000f4d0


	//   ....[51]....
        /*0770*/ 	.word	0x0000f540


	//   ....[52]....
        /*0774*/ 	.word	0x0000f550


	//   ....[53]....
        /*0778*/ 	.word	0x0000f560


	//   ....[54]....
        /*077c*/ 	.word	0x0000f590


	//   ....[55]....
        /*0780*/ 	.word	0x0000f5b0


	//   ....[56]....
        /*0784*/ 	.word	0x0000f5c0


	//   ....[57]....
        /*0788*/ 	.word	0x0000f5d0


	//   ....[58]....
        /*078c*/ 	.word	0x00010290


	//   ....[59]....
        /*0790*/ 	.word	0x000106f0


	//   ....[60]....
        /*0794*/ 	.word	0x00010700


	//   ....[61]....
        /*0798*/ 	.word	0x00010720


	//   ....[62]....
        /*079c*/ 	.word	0x00010730


	//   ....[63]....
        /*07a0*/ 	.word	0x00010770


	//   ....[64]....
        /*07a4*/ 	.word	0x00010790


	//   ....[65]....
        /*07a8*/ 	.word	0x000107b0


	//   ....[66]....
        /*07ac*/ 	.word	0x000107d0


	//   ....[67]....
        /*07b0*/ 	.word	0x00010930


	//   ....[68]....
        /*07b4*/ 	.word	0x00010960


	//   ....[69]....
        /*07b8*/ 	.word	0x00010f60


	//   ....[70]....
        /*07bc*/ 	.word	0x00010f80


	//   ....[71]....
        /*07c0*/ 	.word	0x000113b0


	//   ....[72]....
        /*07c4*/ 	.word	0x000113d0


	//   ....[73]....
        /*07c8*/ 	.word	0x00011800


	//   ....[74]....
        /*07cc*/ 	.word	0x00011810


	//   ....[75]....
        /*07d0*/ 	.word	0x00011fa0


	//   ....[76]....
        /*07d4*/ 	.word	0x000120b0


	//   ....[77]....
        /*07d8*/ 	.word	0x00012120


	//   ....[78]....
        /*07dc*/ 	.word	0x00012190


	//   ....[79]....
        /*07e0*/ 	.word	0x000121f0


	//   ....[80]....
        /*07e4*/ 	.word	0x00012260


	//   ....[81]....
        /*07e8*/ 	.word	0x000122d0


	//   ....[82]....
        /*07ec*/ 	.word	0x00012340


	//   ....[83]....
        /*07f0*/ 	.word	0x000123a0


	//   ....[84]....
        /*07f4*/ 	.word	0x00012410


	//   ....[85]....
        /*07f8*/ 	.word	0x00012480


	//   ....[86]....
        /*07fc*/ 	.word	0x000124f0


	//   ....[87]....
        /*0800*/ 	.word	0x00012550


	//   ....[88]....
        /*0804*/ 	.word	0x000125c0


	//   ....[89]....
        /*0808*/ 	.word	0x00012630


	//   ....[90]....
        /*080c*/ 	.word	0x000126a0


	//   ....[91]....
        /*0810*/ 	.word	0x00012700


	//   ....[92]....
        /*0814*/ 	.word	0x00012760


	//   ....[93]....
        /*0818*/ 	.word	0x000127c0


	//   ....[94]....
        /*081c*/ 	.word	0x00012810


	//   ....[95]....
        /*0820*/ 	.word	0x00012870


	//   ....[96]....
        /*0824*/ 	.word	0x000128c0


	//   ....[97]....
        /*0828*/ 	.word	0x00012920


	//   ....[98]....
        /*082c*/ 	.word	0x00012970


	//   ....[99]....
        /*0830*/ 	.word	0x000129d0


	//   ....[100]....
        /*0834*/ 	.word	0x00012a30


	//----- nvinfo : EIATTR_EXIT_INSTR_OFFSETS
	.align		4
.L_682:
        /*0838*/ 	.byte	0x04, 0x1c
        /*083a*/ 	.short	(.L_684 - .L_683)


	//   ....[0]....
.L_683:
        /*083c*/ 	.word	0x000000b0


	//   ....[1]....
        /*0840*/ 	.word	0x00012060


	//----- nvinfo : EIATTR_MAX_THREADS
	.align		4
.L_684:
        /*0844*/ 	.byte	0x04, 0x05
        /*0846*/ 	.short	(.L_686 - .L_685)
.L_685:
        /*0848*/ 	.word	0x00000080
        /*084c*/ 	.word	0x00000001
        /*0850*/ 	.word	0x00000001


	//----- nvinfo : EIATTR_CRS_STACK_SIZE
	.align		4
.L_686:
        /*0854*/ 	.byte	0x04, 0x1e
        /*0856*/ 	.short	(.L_688 - .L_687)
.L_687:
        /*0858*/ 	.word	0x00000000
.L_688:


//--------------------- .nv.info._ZN7cutlass13device_kernelIN5flash19enable_sm80_to_sm89INS1_16FlashAttnFwdSm80INS1_25CollectiveMainloopFwdSm80ILi8ELi1ELb1EN4cute5tupleIJNS5_1CILi128EEENS7_ILi112EEES8_EEELi128ENS_10bfloat16_tEfNS_4arch4Sm80ELb1ELb0ELb0ELb1ELb0ELb0ELb1ELb1EEENS1_21CollectiveEpilogueFwdINS6_IJS8_S8_S9_EEENS6_IJNS7_ILi1EEESH_SH_EEESB_SD_Li256ELb1ELb1ELb1ELb0EEENS1_36VarlenDynamicPersistentTileSchedulerILi128ELi112ELi256ELi256ELb1ELb1ELb0ELb1ELb1ELb1EEEEEEEEEvNT_6ParamsE --------------------------
	.section	.nv.info._ZN7cutlass13device_kernelIN5flash19enable_sm80_to_sm89INS1_16FlashAttnFwdSm80INS1_25CollectiveMainloopFwdSm80ILi8ELi1ELb1EN4cute5tupleIJNS5_1CILi128EEENS7_ILi112EEES8_EEELi128ENS_10bfloat16_tEfNS_4arch4Sm80ELb1ELb0ELb0ELb1ELb0ELb0ELb1ELb1EEENS1_21CollectiveEpilogueFwdINS6_IJS8_S8_S9_EEENS6_IJNS7_ILi1EEESH_SH_EEESB_SD_Li256ELb1ELb1ELb1ELb0EEENS1_36VarlenDynamicPersistentTileSchedulerILi128ELi112ELi256ELi256ELb1ELb1ELb0ELb1ELb1ELb1EEEEEEEEEvNT_6ParamsE,"",@"SHT_CUDA_INFO"
	.sectionflags	@""
	.align	4


	//----- nvinfo : EIATTR_CUDA_API_VERSION
	.align		4
        /*0000*/ 	.byte	0x04, 0x37
        /*0002*/ 	.short	(.L_690 - .L_689)
.L_689:
        /*0004*/ 	.word	0x00000082


	//----- nvinfo : EIATTR_SW2861232_WAR
	.align		4
.L_690:
        /*0008*/ 	.byte	0x01, 0x35
	.zero		2


	//----- nvinfo : EIATTR_PARAM_CBANK
	.align		4
        /*000c*/ 	.byte	0x04, 0x0a
        /*000e*/ 	.short	(.L_692 - .L_691)
	.align		4
.L_691:
        /*0010*/ 	.word	index@(.nv.constant0._ZN7cutlass13device_kernelIN5flash19enable_sm80_to_sm89INS1_16FlashAttnFwdSm80INS1_25CollectiveMainloopFwdSm80ILi8ELi1ELb1EN4cute5tupleIJNS5_1CILi128EEENS7_ILi112EEES8_EEELi128ENS_10bfloat16_tEfNS_4arch4Sm80ELb1ELb0ELb0ELb1ELb0ELb0ELb1ELb1EEENS1_21CollectiveEpilogueFwdINS6_IJS8_S8_S9_EEENS6_IJNS7_ILi1EEESH_SH_EEESB_SD_Li256ELb1ELb1ELb1ELb0EEENS1_36VarlenDynamicPersistentTileSchedulerILi128ELi112ELi256ELi256ELb1ELb1ELb0ELb1ELb1ELb1EEEEEEEEEvNT_6ParamsE)
        /*0014*/ 	.short	0x0160
        /*0016*/ 	.short	0x0438


	//----- nvinfo : EIATTR_CBANK_PARAM_SIZE
	.align		4
.L_692:
        /*0018*/ 	.byte	0x03, 0x19
        /*001a*/ 	.short	0x0438


	//----- nvinfo : EIATTR_KPARAM_INFO
	.align		4
        /*001c*/ 	.byte	0x04, 0x17
        /*001e*/ 	.short	(.L_694 - .L_693)
.L_693:
        /*0020*/ 	.word	0x00000000
        /*0024*/ 	.short	0x0000
        /*0026*/ 	.short	0x0000
        /*0028*/ 	.byte	0x00, 0xf0, 0xe1, 0x10


	//----- nvinfo : EIATTR_MAXREG_COUNT
	.align		4
.L_694:
        /*002c*/ 	.byte	0x03, 0x1b
        /*002e*/ 	.short	0x00ff


	//----- nvinfo : EIATTR_NUM_BARRIERS
	.align		4
        /*0030*/ 	.byte	0x02, 0x4c
        /*0032*/ 	.byte	0x06
	.zero		1


	//----- nvinfo : EIATTR_ANNOTATIONS
	.align		4
        /*0034*/ 	.byte	0x04, 0x55
        /*0036*/ 	.short	(.L_696 - .L_695)


	//   ....[0]....
.L_695:
        /* <DEDUP_REMOVED lines=84> */


	//----- nvinfo : EIATTR_MERCURY_ISA_VERSION
	.align		4
.L_696:
        /*0560*/ 	.byte	0x03, 0x5f
        /*0562*/ 	.short	0x0000


	//----- nvinfo : EIATTR_INT_WARP_WIDE_INSTR_OFFSETS
	.align		4
        /*0564*/ 	.byte	0x04, 0x31
        /*0566*/ 	.short	(.L_698 - .L_697)


	//   ....[0]....
.L_697:
        /*0568*/ 	.word	0x0000dbb0


	//   ....[1]....
        /*056c*/ 	.word	0x0000dc30


	//----- nvinfo : EIATTR_COOP_GROUP_MASK_REGIDS
	.align		4
.L_698:
        /*0570*/ 	.byte	0x04, 0x29
        /*0572*/ 	.short	(.L_700 - .L_699)


	//   ....[0]....
.L_699:
        /*0574*/ 	.word	0xffffffff


	//   ....[1]....
        /*0578*/ 	.word	0xffffffff


	//   ....[2]....
        /*057c*/ 	.word	0xffffffff


	//   ....[3]....
        /*0580*/ 	.word	0xffffffff


	//   ....[4]....
        /*0584*/ 	.word	0xffffffff


	//   ....[5]....
        /*0588*/ 	.word	0xffffffff


	//   ....[6]....
        /*058c*/ 	.word	0xffffffff


	//   ....[7]....
        /*0590*/ 	.word	0xffffffff


	//   ....[8]....
        /*0594*/ 	.word	0xffffffff


	//   ....[9]....
        /*0598*/ 	.word	0xffffffff


	//   ....[10]....
        /*059c*/ 	.word	0xffffffff


	//   ....[11]....
        /*05a0*/ 	.word	0xffffffff


	//   ....[12]....
        /*05a4*/ 	.word	0xffffffff


	//   ....[13]....
        /*05a8*/ 	.word	0xffffffff


	//   ....[14]....
        /*05ac*/ 	.word	0xffffffff


	//   ....[15]....
        /*05b0*/ 	.word	0xffffffff


	//   ....[16]....
        /*05b4*/ 	.word	0xffffffff


	//   ....[17]....
        /*05b8*/ 	.word	0xffffffff


	//   ....[18]....
        /*05bc*/ 	.word	0xffffffff


	//   ....[19]....
        /*05c0*/ 	.word	0xffffffff


	//   ....[20]....
        /*05c4*/ 	.word	0xffffffff


	//   ....[21]....
        /*05c8*/ 	.word	0xffffffff


	//   ....[22]....
        /*05cc*/ 	.word	0xffffffff


	//   ....[23]....
        /*05d0*/ 	.word	0xffffffff


	//   ....[24]....
        /*05d4*/ 	.word	0xffffffff


	//   ....[25]....
        /*05d8*/ 	.word	0xffffffff


	//   ....[26]....
        /*05dc*/ 	.word	0xffffffff


	//   ....[27]....
        /*05e0*/ 	.word	0xffffffff


	//   ....[28]....
        /*05e4*/ 	.word	0xffffffff


	//   ....[29]....
        /*05e8*/ 	.word	0xffffffff


	//   ....[30]....
        /*05ec*/ 	.word	0xffffffff


	//   ....[31]....
        /*05f0*/ 	.word	0xffffffff


	//   ....[32]....
        /*05f4*/ 	.word	0xffffffff


	//   ....[33]....
        /*05f8*/ 	.word	0xffffffff


	//   ....[34]....
        /*05fc*/ 	.word	0xffffffff


	//   ....[35]....
        /*0600*/ 	.word	0xffffffff


	//   ....[36]....
        /*0604*/ 	.word	0xffffffff


	//   ....[37]....
        /*0608*/ 	.word	0xffffffff


	//   ....[38]....
        /*060c*/ 	.word	0xffffffff


	//   ....[39]....
        /*0610*/ 	.word	0xffffffff


	//   ....[40]....
        /*0614*/ 	.word	0xffffffff


	//   ....[41]....
        /*0618*/ 	.word	0xffffffff


	//   ....[42]....
        /*061c*/ 	.word	0xffffffff


	//   ....[43]....
        /*0620*/ 	.word	0xffffffff


	//   ....[44]....
        /*0624*/ 	.word	0xffffffff


	//   ....[45]....
        /*0628*/ 	.word	0xffffffff


	//   ....[46]....
        /*062c*/ 	.word	0xffffffff


	//   ....[47]....
        /*0630*/ 	.word	0xffffffff


	//   ....[48]....
        /*0634*/ 	.word	0xffffffff


	//   ....[49]....
        /*0638*/ 	.word	0xffffffff


	//   ....[50]....
        /*063c*/ 	.word	0xffffffff


	//   ....[51]....
        /*0640*/ 	.word	0xffffffff


	//   ....[52]....
        /*0644*/ 	.word	0xffffffff


	//   ....[53]....
        /*0648*/ 	.word	0xffffffff


	//   ....[54]....
        /*064c*/ 	.word	0xffffffff


	//   ....[55]....
        /*0650*/ 	.word	0xffffffff


	//   ....[56]....
        /*0654*/ 	.word	0xffffffff


	//   ....[57]....
        /*0658*/ 	.word	0xffffffff


	//   ....[58]....
        /*065c*/ 	.word	0xffffffff


	//   ....[59]....
        /*0660*/ 	.word	0xffffffff


	//   ....[60]....
        /*0664*/ 	.word	0xffffffff


	//   ....[61]....
        /*0668*/ 	.word	0xffffffff


	//   ....[62]....
        /*066c*/ 	.word	0xffffffff


	//   ....[63]....
        /*0670*/ 	.word	0xffffffff


	//   ....[64]....
        /*0674*/ 	.word	0xffffffff


	//   ....[65]....
        /*0678*/ 	.word	0xffffffff


	//   ....[66]....
        /*067c*/ 	.word	0xffffffff


	//   ....[67]....
        /*0680*/ 	.word	0xffffffff


	//   ....[68]....
        /*0684*/ 	.word	0xffffffff


	//   ....[69]....
        /*0688*/ 	.word	0xffffffff


	//   ....[70]....
        /*068c*/ 	.word	0xffffffff


	//   ....[71]....
        /*0690*/ 	.word	0xffffffff


	//   ....[72]....
        /*0694*/ 	.word	0xffffffff


	//   ....[73]....
        /*0698*/ 	.word	0xffffffff


	//   ....[74]....
        /*069c*/ 	.word	0xffffffff


	//   ....[75]....
        /*06a0*/ 	.word	0xffffffff


	//   ....[76]....
        /*06a4*/ 	.word	0xffffffff


	//   ....[77]....
        /*06a8*/ 	.word	0xffffffff


	//   ....[78]....
        /*06ac*/ 	.word	0xffffffff


	//   ....[79]....
        /*06b0*/ 	.word	0xffffffff


	//   ....[80]....
        /*06b4*/ 	.word	0xffffffff


	//   ....[81]....
        /*06b8*/ 	.word	0xffffffff


	//   ....[82]....
        /*06bc*/ 	.word	0xffffffff


	//   ....[83]....
        /*06c0*/ 	.word	0xffffffff


	//   ....[84]....
        /*06c4*/ 	.word	0xffffffff


	//   ....[85]....
        /*06c8*/ 	.word	0xffffffff


	//   ....[86]....
        /*06cc*/ 	.word	0xffffffff


	//   ....[87]....
        /*06d0*/ 	.word	0xffffffff


	//   ....[88]....
        /*06d4*/ 	.word	0xffffffff


	//   ....[89]....
        /*06d8*/ 	.word	0xffffffff


	//   ....[90]....
        /*06dc*/ 	.word	0xffffffff


	//   ....[91]....
        /*06e0*/ 	.word	0xffffffff


	//   ....[92]....
        /*06e4*/ 	.word	0xffffffff


	//   ....[93]....
        /*06e8*/ 	.word	0xffffffff


	//   ....[94]....
        /*06ec*/ 	.word	0xffffffff


	//   ....[95]....
        /*06f0*/ 	.word	0xffffffff


	//   ....[96]....
        /*06f4*/ 	.word	0xffffffff


	//   ....[97]....
        /*06f8*/ 	.word	0xffffffff


	//   ....[98]....
        /*06fc*/ 	.word	0xffffffff


	//   ....[99]....
        /*0700*/ 	.word	0xffffffff


	//   ....[100]....
        /*0704*/ 	.word	0xffffffff


	//   ....[101]....
        /*0708*/ 	.word	0xffffffff


	//   ....[102]....
        /*070c*/ 	.word	0xffffffff


	//   ....[103]....
        /*0710*/ 	.word	0xffffffff


	//   ....[104]....
        /*0714*/ 	.word	0xffffffff


	//   ....[105]....
        /*0718*/ 	.word	0xffffffff


	//   ....[106]....
        /*071c*/ 	.word	0xffffffff


	//   ....[107]....
        /*0720*/ 	.word	0xffffffff


	//   ....[108]....
        /*0724*/ 	.word	0xffffffff


	//   ....[109]....
        /*0728*/ 	.word	0xffffffff


	//   ....[110]....
        /*072c*/ 	.word	0xffffffff


	//   ....[111]....
        /*0730*/ 	.word	0xffffffff


	//   ....[112]....
        /*0734*/ 	.word	0xffffffff


	//   ....[113]....
        /*0738*/ 	.word	0xffffffff


	//   ....[114]....
        /*073c*/ 	.word	0xffffffff


	//   ....[115]....
        /*0740*/ 	.word	0xffffffff


	//   ....[116]....
        /*0744*/ 	.word	0xffffffff


	//   ....[117]....
        /*0748*/ 	.word	0xffffffff


	//   ....[118]....
        /*074c*/ 	.word	0xffffffff


	//   ....[119]....
        /*0750*/ 	.word	0xffffffff


	//   ....[120]....
        /*0754*/ 	.word	0xffffffff


	//   ....[121]....
        /*0758*/ 	.word	0xffffffff


	//   ....[122]....
        /*075c*/ 	.word	0xffffffff


	//   ....[123]....
        /*0760*/ 	.word	0xffffffff


	//   ....[124]....
        /*0764*/ 	.word	0xffffffff


	//   ....[125]....
        /*0768*/ 	.word	0xffffffff


	//   ....[126]....
        /*076c*/ 	.word	0xffffffff


	//   ....[127]....
        /*0770*/ 	.word	0xffffffff


	//   ....[128]....
        /*0774*/ 	.word	0xffffffff


	//   ....[129]....
        /*0778*/ 	.word	0xffffffff


	//   ....[130]....
        /*077c*/ 	.word	0xffffffff


	//   ....[131]....
        /*0780*/ 	.word	0xffffffff


	//   ....[132]....
        /*0784*/ 	.word	0xffffffff


	//   ....[133]....
        /*0788*/ 	.word	0xffffffff


	//   ....[134]....
        /*078c*/ 	.word	0xffffffff


	//   ....[135]....
        /*0790*/ 	.word	0xffffffff


	//   ....[136]....
        /*0794*/ 	.word	0xffffffff


	//   ....[137]....
        /*0798*/ 	.word	0xffffffff


	//   ....[138]....
        /*079c*/ 	.word	0xffffffff


	//----- nvinfo : EIATTR_COOP_GROUP_INSTR_OFFSETS
	.align		4
.L_700:
        /*07a0*/ 	.byte	0x04, 0x28
        /*07a2*/ 	.short	(.L_702 - .L_701)


	//   ....[0]....
.L_701:
        /*07a4*/ 	.word	0x00000050


	//   ....[1]....
        /*07a8*/ 	.word	0x00000200


	//   ....[2]....
        /*07ac*/ 	.word	0x00000230


	//   ....[3]....
        /*07b0*/ 	.word	0x00000260


	//   ....[4]....
        /*07b4*/ 	.word	0x00000290


	//   ....[5]....
        /*07b8*/ 	.word	0x000002c0


	//   ....[6]....
        /*07bc*/ 	.word	0x000002f0


	//   ....[7]....
        /*07c0*/ 	.word	0x00000450


	//   ....[8]....
        /*07c4*/ 	.word	0x00000490


	//   ....[9]....
        /*07c8*/ 	.word	0x000004c0


	//   ....[10]....
        /*07cc*/ 	.word	0x000004f0


	//   ....[11]....
        /*07d0*/ 	.word	0x00000520


	//   ....[12]....
        /*07d4*/ 	.word	0x00000550


	//   ....[13]....
        /*07d8*/ 	.word	0x000005e0


	//   ....[14]....
        /*07dc*/ 	.word	0x00000630


	//   ....[15]....
        /*07e0*/ 	.word	0x00000650


	//   ....[16]....
        /*07e4*/ 	.word	0x000006b0


	//   ....[17]....
        /*07e8*/ 	.word	0x00002600


	//   ....[18]....
        /*07ec*/ 	.word	0x00002640


	//   ....[19]....
        /*07f0*/ 	.word	0x00002660


	//   ....[20]....
        /*07f4*/ 	.word	0x000026f0


	//   ....[21]....
        /*07f8*/ 	.word	0x00002860


	//   ....[22]....
        /*07fc*/ 	.word	0x00002880


	//   ....[23]....
        /*0800*/ 	.word	0x000028a0


	//   ....[24]....
        /*0804*/ 	.word	0x000028c0


	//   ....[25]....
        /*0808*/ 	.word	0x00004200


	//   ....[26]....
        /*080c*/ 	.word	0x00004210


	//   ....[27]....
        /*0810*/ 	.word	0x00004c90


	//   ....[28]....
        /*0814*/ 	.word	0x00004d50


	//   ....[29]....
        /*0818*/ 	.word	0x00004d60


	//   ....[30]....
        /*081c*/ 	.word	0x00004d90


	//   ....[31]....
        /*0820*/ 	.word	0x00007a00


	//   ....[32]....
        /*0824*/ 	.word	0x00007a30


	//   ....[33]....
        /*0828*/ 	.word	0x00008450


	//   ....[34]....
        /*082c*/ 	.word	0x00008550


	//   ....[35]....
        /*0830*/ 	.word	0x00008570


	//   ....[36]....
        /*0834*/ 	.word	0x000085d0


	//   ....[37]....
        /*0838*/ 	.word	0x0000b940


	//   ....[38]....
        /*083c*/ 	.word	0x0000b960


	//   ....[39]....
        /*0840*/ 	.word	0x0000b980


	//   ....[40]....
        /*0844*/ 	.word	0x0000b9a0


	//   ....[41]....
        /*0848*/ 	.word	0x0000d560


	//   ....[42]....
        /*084c*/ 	.word	0x0000d5b0


	//   ....[43]....
        /*0850*/ 	.word	0x0000d5d0


	//   ....[44]....
        /*0854*/ 	.word	0x0000d5f0


	//   ....[45]....
        /*0858*/ 	.word	0x0000e6b0


	//   ....[46]....
        /*085c*/ 	.word	0x0000e6c0


	//   ....[47]....
        /*0860*/ 	.word	0x0000e6e0


	//   ....[48]....
        /*0864*/ 	.word	0x0000e700


	//   ....[49]....
        /*0868*/ 	.word	0x0000eac0


	//   ....[50]....
        /*086c*/ 	.word	0x0000eae0


	//   ....[51]....
        /*0870*/ 	.word	0x0000ebe0


	//   ....[52]....
        /*0874*/ 	.word	0x0000ebf0


	//   ....[53]....
        /*0878*/ 	.word	0x0000ed00


	//   ....[54]....
        /*087c*/ 	.word	0x0000ed20


	//   ....[55]....
        /*0880*/ 	.word	0x0000ee30


	//   ....[56]....
        /*0884*/ 	.word	0x0000ee40


	//   ....[57]....
        /*0888*/ 	.word	0x0000f150


	//   ....[58]....
        /*088c*/ 	.word	0x0000f170


	//   ....[59]....
        /*0890*/ 	.word	0x0000f7c0


	//   ....[60]....
        /*0894*/ 	.word	0x0000f7d0


	//   ....[61]....
        /*0898*/ 	.word	0x00010420


	//   ....[62]....
        /*089c*/ 	.word	0x00010440


	//   ....[63]....
        /*08a0*/ 	.word	0x00010550


	//   ....[64]....
        /*08a4*/ 	.word	0x00010560


	//   ....[65]....
        /*08a8*/ 	.word	0x00010670


	//   ....[66]....
        /*08ac*/ 	.word	0x00010690


	//   ....[67]....
        /*08b0*/ 	.word	0x000107a0


	//   ....[68]....
        /*08b4*/ 	.word	0x000107b0


	//   ....[69]....
        /*08b8*/ 	.word	0x00010980


	//   ....[70]....
        /*08bc*/ 	.word	0x000109a0


	//   ....[71]....
        /*08c0*/ 	.word	0x00010ad0


	//   ....[72]....
        /*08c4*/ 	.word	0x00010b10


	//   ....[73]....
        /*08c8*/ 	.word	0x00010b40


	//   ....[74]....
        /*08cc*/ 	.word	0x00010b70


	//   ....[75]....
        /*08d0*/ 	.word	0x00010ba0


	//   ....[76]....
        /*08d4*/ 	.word	0x00010bd0


	//   ....[77]....
        /*08d8*/ 	.word	0x00010d30


	//   ....[78]....
        /*08dc*/ 	.word	0x00010d70


	//   ....[79]....
        /*08e0*/ 	.word	0x00010da0


	//   ....[80]....
        /*08e4*/ 	.word	0x00010dd0


	//   ....[81]....
        /*08e8*/ 	.word	0x00010e00


	//   ....[82]....
        /*08ec*/ 	.word	0x00010e30


	//   ....[83]....
        /*08f0*/ 	.word	0x00010ec0


	//   ....[84]....
        /*08f4*/ 	.word	0x00010f20


	//   ....[85]....
        /*08f8*/ 	.word	0x00010f30


	//   ....[86]....
        /*08fc*/ 	.word	0x00010f90


	//   ....[87]....
        /*0900*/ 	.word	0x00011a00


	//   ....[88]....
        /*0904*/ 	.word	0x00011a60


	//   ....[89]....
        /*0908*/ 	.word	0x00011ab0


	//   ....[90]....
        /*090c*/ 	.word	0x00011b00


	//   ....[91]....
        /*0910*/ 	.word	0x00011b50


	//   ....[92]....
        /*0914*/ 	.word	0x00011bc0


	//   ....[93]....
        /*0918*/ 	.word	0x00011c00


	//   ....[94]....
        /*091c*/ 	.word	0x00011c70


	//   ....[95]....
        /*0920*/ 	.word	0x00011ce0


	//   ....[96]....
        /*0924*/ 	.word	0x00011d40


	//   ....[97]....
        /*0928*/ 	.word	0x00011da0


	//   ....[98]....
        /*092c*/ 	.word	0x00011e00


	//   ....[99]....
        /*0930*/ 	.word	0x00011e50


	//   ....[100]....
        /*0934*/ 	.word	0x00011eb0


	//   ....[101]....
        /*0938*/ 	.word	0x00011f20


	//   ....[102]....
        /*093c*/ 	.word	0x00011f90


	//   ....[103]....
        /*0940*/ 	.word	0x00011ff0


	//   ....[104]....
        /*0944*/ 	.word	0x00012050


	//   ....[105]....
        /*0948*/ 	.word	0x000120b0


	//   ....[106]....
        /*094c*/ 	.word	0x00012120


	//   ....[107]....
        /*0950*/ 	.word	0x00012180


	//   ....[108]....
        /*0954*/ 	.word	0x000121e0


	//   ....[109]....
        /*0958*/ 	.word	0x00012240


	//   ....[110]....
        /*095c*/ 	.word	0x000122b0


	//   ....[111]....
        /*0960*/ 	.word	0x00012310


	//   ....[112]....
        /*0964*/ 	.word	0x00012370


	//   ....[113]....
        /*0968*/ 	.word	0x000123d0


	//   ....[114]....
        /*096c*/ 	.word	0x00012440


	//   ....[115]....
        /*0970*/ 	.word	0x000124a0


	//   ....[116]....
        /*0974*/ 	.word	0x00012500


	//   ....[117]....
        /*0978*/ 	.word	0x00012560


	//   ....[118]....
        /*097c*/ 	.word	0x000125d0


	//   ....[119]....
        /*0980*/ 	.word	0x00012630


	//   ....[120]....
        /*0984*/ 	.word	0x00012690


	//   ....[121]....
        /*0988*/ 	.word	0x000126f0


	//   ....[122]....
        /*098c*/ 	.word	0x00012760


	//   ....[123]....
        /*0990*/ 	.word	0x000127b0


	//   ....[124]....
        /*0994*/ 	.word	0x000127f0


	//   ....[125]....
        /*0998*/ 	.word	0x00012840


	//   ....[126]....
        /*099c*/ 	.word	0x00012890


	//   ....[127]....
        /*09a0*/ 	.word	0x000128e0


	//   ....[128]....
        /*09a4*/ 	.word	0x00012950


	//   ....[129]....
        /*09a8*/ 	.word	0x00012990


	//   ....[130]....
        /*09ac*/ 	.word	0x000129e0


	//   ....[131]....
        /*09b0*/ 	.word	0x00012a30


	//   ....[132]....
        /*09b4*/ 	.word	0x00012a80


	//   ....[133]....
        /*09b8*/ 	.word	0x00012ad0


	//   ....[134]....
        /*09bc*/ 	.word	0x00012b40


	//   ....[135]....
        /*09c0*/ 	.word	0x00012b80


	//   ....[136]....
        /*09c4*/ 	.word	0x00012bf0


	//   ....[137]....
        /*09c8*/ 	.word	0x00012c50


	//   ....[138]....
        /*09cc*/ 	.word	0x00012cb0


	//----- nvinfo : EIATTR_EXIT_INSTR_OFFSETS
	.align		4
.L_702:
        /*09d0*/ 	.byte	0x04, 0x1c
        /*09d2*/ 	.short	(.L_704 - .L_703)


	//   ....[0]....
.L_703:
        /*09d4*/ 	.word	0x000010d0


	//   ....[1]....
        /*09d8*/ 	.word	0x000119c0


	//----- nvinfo : EIATTR_MAX_THREADS
	.align		4
.L_704:
        /*09dc*/ 	.byte	0x04, 0x05
        /*09de*/ 	.short	(.L_706 - .L_705)
.L_705:
        /*09e0*/ 	.word	0x00000100
        /*09e4*/ 	.word	0x00000001
        /*09e8*/ 	.word	0x00000001


	//----- nvinfo : EIATTR_CRS_STACK_SIZE
	.align		4
.L_706:
        /*09ec*/ 	.byte	0x04, 0x1e
        /*09ee*/ 	.short	(.L_708 - .L_707)
.L_707:
        /*09f0*/ 	.word	0x00000000
.L_708:


//--------------------- .nv.info._ZN7cutlass13device_kernelIN5flash19enable_sm80_to_sm89INS1_16FlashAttnFwdSm80INS1_25CollectiveMainloopFwdSm80ILi8ELi1ELb1EN4cute5tupleIJNS5_1CILi128EEENS7_ILi112EEES8_EEELi128ENS_10bfloat16_tEfNS_4arch4Sm80ELb1ELb0ELb0ELb1ELb0ELb1ELb1ELb1EEENS1_21CollectiveEpilogueFwdINS6_IJS8_S8_S9_EEENS6_IJNS7_ILi1EEESH_SH_EEESB_SD_Li256ELb1ELb1ELb1ELb0EEENS1_36VarlenDynamicPersistentTileSchedulerILi128ELi112ELi256ELi256ELb1ELb1ELb0ELb1ELb1ELb1EEEEEEEEEvNT_6ParamsE --------------------------
	.section	.nv.info._ZN7cutlass13device_kernelIN5flash19enable_sm80_to_sm89INS1_16FlashAttnFwdSm80INS1_25CollectiveMainloopFwdSm80ILi8ELi1ELb1EN4cute5tupleIJNS5_1CILi128EEENS7_ILi112EEES8_EEELi128ENS_10bfloat16_tEfNS_4arch4Sm80ELb1ELb0ELb0ELb1ELb0ELb1ELb1ELb1EEENS1_21CollectiveEpilogueFwdINS6_IJS8_S8_S9_EEENS6_IJNS7_ILi1EEESH_SH_EEESB_SD_Li256ELb1ELb1ELb1ELb0EEENS1_36VarlenDynamicPersistentTileSchedulerILi128ELi112ELi256ELi256ELb1ELb1ELb0ELb1ELb1ELb1EEEEEEEEEvNT_6ParamsE,"",@"SHT_CUDA_INFO"
	.sectionflags	@""
	.align	4


	//----- nvinfo : EIATTR_CUDA_API_VERSION
	.align		4
        /*0000*/ 	.byte	0x04, 0x37
        /*0002*/ 	.short	(.L_710 - .L_709)
.L_709:
        /*0004*/ 	.word	0x00000082


	//----- nvinfo : EIATTR_SW2861232_WAR
	.align		4
.L_710:
        /*0008*/ 	.byte	0x01, 0x35
	.zero		2


	//----- nvinfo : EIATTR_PARAM_CBANK
	.align		4
        /*000c*/ 	.byte	0x04, 0x0a
        /*000e*/ 	.short	(.L_712 - .L_711)
	.align		4
.L_711:
        /*0010*/ 	.word	index@(.nv.constant0._ZN7cutlass13device_kernelIN5flash19enable_sm80_to_sm89INS1_16FlashAttnFwdSm80INS1_25CollectiveMainloopFwdSm80ILi8ELi1ELb1EN4cute5tupleIJNS5_1CILi128EEENS7_ILi112EEES8_EEELi128ENS_10bfloat16_tEfNS_4arch4Sm80ELb1ELb0ELb0ELb1ELb0ELb1ELb1ELb1EEENS1_21CollectiveEpilogueFwdINS6_IJS8_S8_S9_EEENS6_IJNS7_ILi1EEESH_SH_EEESB_SD_Li256ELb1ELb1ELb1ELb0EEENS1_36VarlenDynamicPersistentTileSchedulerILi128ELi112ELi256ELi256ELb1ELb1ELb0ELb1ELb1ELb1EEEEEEEEEvNT_6ParamsE)
        /*0014*/ 	.short	0x0160
        /*0016*/ 	.short	0x0438


	//----- nvinfo : EIATTR_CBANK_PARAM_SIZE
	.align		4
.L_712:
        /*0018*/ 	.byte	0x03, 0x19
        /*001a*/ 	.short	0x0438


	//----- nvinfo : EIATTR_KPARAM_INFO
	.align		4
        /*001c*/ 	.byte	0x04, 0x17
        /*001e*/ 	.short	(.L_714 - .L_713)
.L_713:
        /*0020*/ 	.word	0x00000000
        /*0024*/ 	.short	0x0000
        /*0026*/ 	.short	0x0000
        /*0028*/ 	.byte	0x00, 0xf0, 0xe1, 0x10


	//----- nvinfo : EIATTR_MAXREG_COUNT
	.align		4
.L_714:
        /*002c*/ 	.byte	0x03, 0x1b
        /*002e*/ 	.short	0x00ff


	//----- nvinfo : EIATTR_NUM_BARRIERS
	.align		4
        /*0030*/ 	.byte	0x02, 0x4c
        /*0032*/ 	.byte	0x06
	.zero		1


	//----- nvinfo : EIATTR_ANNOTATIONS
	.align		4
        /*0034*/ 	.byte	0x04, 0x55
        /*0036*/ 	.short	(.L_716 - .L_715)


	//   ....[0]....
.L_715:
        /* <DEDUP_REMOVED lines=71> */


	//----- nvinfo : EIATTR_MERCURY_ISA_VERSION
	.align		4
.L_716:
        /*0490*/ 	.byte	0x03, 0x5f
        /*0492*/ 	.short	0x0000


	//----- nvinfo : EIATTR_INT_WARP_WIDE_INSTR_OFFSETS
	.align		4
        /*0494*/ 	.byte	0x04, 0x31
        /*0496*/ 	.short	(.L_718 - .L_717)


	//   ....[0]....
.L_717:
        /*0498*/ 	.word	0x0001a320


	//   ....[1]....
        /*049c*/ 	.word	0x0001a3a0


	//----- nvinfo : EIATTR_COOP_GROUP_MASK_REGIDS
	.align		4
.L_718:
        /*04a0*/ 	.byte	0x04, 0x29
        /*04a2*/ 	.short	(.L_720 - .L_719)


	//   ....[0]....
.L_719:
        /*04a4*/ 	.word	0xffffffff


	//   ....[1]....
        /*04a8*/ 	.word	0xffffffff


	//   ....[2]....
        /*04ac*/ 	.word	0xffffffff


	//   ....[3]....
        /*04b0*/ 	.word	0xffffffff


	//   ....[4]....
        /*04b4*/ 	.word	0xffffffff


	//   ....[5]....
        /*04b8*/ 	.word	0xffffffff


	//   ....[6]....
        /*04bc*/ 	.word	0xffffffff


	//   ....[7]....
        /*04c0*/ 	.word	0xffffffff


	//   ....[8]....
        /*04c4*/ 	.word	0xffffffff


	//   ....[9]....
        /*04c8*/ 	.word	0xffffffff


	//   ....[10]....
        /*04cc*/ 	.word	0xffffffff


	//   ....[11]....
        /*04d0*/ 	.word	0xffffffff


	//   ....[12]....
        /*04d4*/ 	.word	0xffffffff


	//   ....[13]....
        /*04d8*/ 	.word	0xffffffff


	//   ....[14]....
        /*04dc*/ 	.word	0xffffffff


	//   ....[15]....
        /*04e0*/ 	.word	0xffffffff


	//   ....[16]....
        /*04e4*/ 	.word	0xffffffff


	//   ....[17]....
        /*04e8*/ 	.word	0xffffffff


	//   ....[18]....
        /*04ec*/ 	.word	0xffffffff


	//   ....[19]....
        /*04f0*/ 	.word	0xffffffff


	//   ....[20]....
        /*04f4*/ 	.word	0xffffffff


	//   ....[21]....
        /*04f8*/ 	.word	0xffffffff


	//   ....[22]....
        /*04fc*/ 	.word	0xffffffff


	//   ....[23]....
        /*0500*/ 	.word	0xffffffff


	//   ....[24]....
        /*0504*/ 	.word	0xffffffff


	//   ....[25]....
        /*0508*/ 	.word	0xffffffff


	//   ....[26]....
        /*050c*/ 	.word	0xffffffff


	//   ....[27]....
        /*0510*/ 	.word	0xffffffff


	//   ....[28]....
        /*0514*/ 	.word	0xffffffff


	//   ....[29]....
        /*0518*/ 	.word	0xffffffff


	//   ....[30]....
        /*051c*/ 	.word	0xffffffff


	//   ....[31]....
        /*0520*/ 	.word	0xffffffff


	//   ....[32]....
        /*0524*/ 	.word	0xffffffff


	//   ....[33]....
        /*0528*/ 	.word	0xffffffff


	//   ....[34]....
        /*052c*/ 	.word	0xffffffff


	//   ....[35]....
        /*0530*/ 	.word	0xffffffff


	//   ....[36]....
        /*0534*/ 	.word	0xffffffff


	//   ....[37]....
        /*0538*/ 	.word	0xffffffff


	//   ....[38]....
        /*053c*/ 	.word	0xffffffff


	//   ....[39]....
        /*0540*/ 	.word	0xffffffff


	//   ....[40]....
        /*0544*/ 	.word	0xffffffff


	//   ....[41]....
        /*0548*/ 	.word	0xffffffff


	//   ....[42]....
        /*054c*/ 	.word	0xffffffff


	//   ....[43]....
        /*0550*/ 	.word	0xffffffff


	//   ....[44]....
        /*0554*/ 	.word	0xffffffff


	//   ....[45]....
        /*0558*/ 	.word	0xffffffff


	//   ....[46]....
        /*055c*/ 	.word	0xffffffff


	//   ....[47]....
        /*0560*/ 	.word	0xffffffff


	//   ....[48]....
        /*0564*/ 	.word	0xffffffff


	//   ....[49]....
        /*0568*/ 	.word	0xffffffff


	//   ....[50]....
        /*056c*/ 	.word	0xffffffff


	//   ....[51]....
        /*0570*/ 	.word	0xffffffff


	//   ....[52]....
        /*0574*/ 	.word	0xffffffff


	//   ....[53]....
        /*0578*/ 	.word	0xffffffff


	//   ....[54]....
        /*057c*/ 	.word	0xffffffff


	//   ....[55]....
        /*0580*/ 	.word	0xffffffff


	//   ....[56]....
        /*0584*/ 	.word	0xffffffff


	//   ....[57]....
        /*0588*/ 	.word	0xffffffff


	//   ....[58]....
        /*058c*/ 	.word	0xffffffff


	//   ....[59]....
        /*0590*/ 	.word	0xffffffff


	//   ....[60]....
        /*0594*/ 	.word	0xffffffff


	//   ....[61]....
        /*0598*/ 	.word	0xffffffff


	//   ....[62]....
        /*059c*/ 	.word	0xffffffff


	//   ....[63]....
        /*05a0*/ 	.word	0xffffffff


	//   ....[64]....
        /*05a4*/ 	.word	0xffffffff


	//   ....[65]....
        /*05a8*/ 	.word	0xffffffff


	//   ....[66]....
        /*05ac*/ 	.word	0xffffffff


	//   ....[67]....
        /*05b0*/ 	.word	0xffffffff


	//   ....[68]....
        /*05b4*/ 	.word	0xffffffff


	//   ....[69]....
        /*05b8*/ 	.word	0xffffffff


	//   ....[70]....
        /*05bc*/ 	.word	0xffffffff


	//   ....[71]....
        /*05c0*/ 	.word	0xffffffff


	//   ....[72]....
        /*05c4*/ 	.word	0xffffffff


	//   ....[73]....
        /*05c8*/ 	.word	0xffffffff


	//   ....[74]....
        /*05cc*/ 	.word	0xffffffff


	//   ....[75]....
        /*05d0*/ 	.word	0xffffffff


	//   ....[76]....
        /*05d4*/ 	.word	0xffffffff


	//   ....[77]....
        /*05d8*/ 	.word	0xffffffff


	//   ....[78]....
        /*05dc*/ 	.word	0xffffffff


	//   ....[79]....
        /*05e0*/ 	.word	0xffffffff


	//   ....[80]....
        /*05e4*/ 	.word	0xffffffff


	//   ....[81]....
        /*05e8*/ 	.word	0xffffffff


	//   ....[82]....
        /*05ec*/ 	.word	0xffffffff


	//   ....[83]....
        /*05f0*/ 	.word	0xffffffff


	//   ....[84]....
        /*05f4*/ 	.word	0xffffffff


	//   ....[85]....
        /*05f8*/ 	.word	0xffffffff


	//   ....[86]....
        /*05fc*/ 	.word	0xffffffff


	//   ....[87]....
        /*0600*/ 	.word	0xffffffff


	//   ....[88]....
        /*0604*/ 	.word	0xffffffff


	//   ....[89]....
        /*0608*/ 	.word	0xffffffff


	//   ....[90]....
        /*060c*/ 	.word	0xffffffff


	//   ....[91]....
        /*0610*/ 	.word	0xffffffff


	//   ....[92]....
        /*0614*/ 	.word	0xffffffff


	//   ....[93]....
        /*0618*/ 	.word	0xffffffff


	//   ....[94]....
        /*061c*/ 	.word	0xffffffff


	//   ....[95]....
        /*0620*/ 	.word	0xffffffff


	//   ....[96]....
        /*0624*/ 	.word	0xffffffff


	//   ....[97]....
        /*0628*/ 	.word	0xffffffff


	//   ....[98]....
        /*062c*/ 	.word	0xffffffff


	//   ....[99]....
        /*0630*/ 	.word	0xffffffff


	//   ....[100]....
        /*0634*/ 	.word	0xffffffff


	//   ....[101]....
        /*0638*/ 	.word	0xffffffff


	//   ....[102]....
        /*063c*/ 	.word	0xffffffff


	//   ....[103]....
        /*0640*/ 	.word	0xffffffff


	//   ....[104]....
        /*0644*/ 	.word	0xffffffff


	//   ....[105]....
        /*0648*/ 	.word	0xffffffff


	//   ....[106]....
        /*064c*/ 	.word	0xffffffff


	//   ....[107]....
        /*0650*/ 	.word	0xffffffff


	//   ....[108]....
        /*0654*/ 	.word	0xffffffff


	//   ....[109]....
        /*0658*/ 	.word	0xffffffff


	//   ....[110]....
        /*065c*/ 	.word	0xffffffff


	//   ....[111]....
        /*0660*/ 	.word	0xffffffff


	//   ....[112]....
        /*0664*/ 	.word	0xffffffff


	//   ....[113]....
        /*0668*/ 	.word	0xffffffff


	//   ....[114]....
        /*066c*/ 	.word	0xffffffff


	//   ....[115]....
        /*0670*/ 	.word	0xffffffff


	//   ....[116]....
        /*0674*/ 	.word	0xffffffff


	//   ....[117]....
        /*0678*/ 	.word	0xffffffff


	//   ....[118]....
        /*067c*/ 	.word	0xffffffff


	//   ....[119]....
        /*0680*/ 	.word	0xffffffff


	//   ....[120]....
        /*0684*/ 	.word	0xffffffff


	//   ....[121]....
        /*0688*/ 	.word	0xffffffff


	//   ....[122]....
        /*068c*/ 	.word	0xffffffff


	//   ....[123]....
        /*0690*/ 	.word	0xffffffff


	//   ....[124]....
        /*0694*/ 	.word	0xffffffff


	//   ....[125]....
        /*0698*/ 	.word	0xffffffff


	//   ....[126]....
        /*069c*/ 	.word	0xffffffff


	//   ....[127]....
        /*06a0*/ 	.word	0xffffffff


	//   ....[128]....
        /*06a4*/ 	.word	0xffffffff


	//   ....[129]....
        /*06a8*/ 	.word	0xffffffff


	//   ....[130]....
        /*06ac*/ 	.word	0xffffffff


	//   ....[131]....
        /*06b0*/ 	.word	0xffffffff


	//   ....[132]....
        /*06b4*/ 	.word	0xffffffff


	//   ....[133]....
        /*06b8*/ 	.word	0xffffffff


	//   ....[134]....
        /*06bc*/ 	.word	0xffffffff


	//   ....[135]....
        /*06c0*/ 	.word	0xffffffff


	//   ....[136]....
        /*06c4*/ 	.word	0xffffffff


	//   ....[137]....
        /*06c8*/ 	.word	0xffffffff


	//   ....[138]....
        /*06cc*/ 	.word	0xffffffff


	//   ....[139]....
        /*06d0*/ 	.word	0xffffffff


	//   ....[140]....
        /*06d4*/ 	.word	0xffffffff


	//   ....[141]....
        /*06d8*/ 	.word	0xffffffff


	//   ....[142]....
        /*06dc*/ 	.word	0xffffffff


	//   ....[143]....
        /*06e0*/ 	.word	0xffffffff


	//   ....[144]....
        /*06e4*/ 	.word	0xffffffff


	//   ....[145]....
        /*06e8*/ 	.word	0xffffffff


	//   ....[146]....
        /*06ec*/ 	.word	0xffffffff


	//   ....[147]....
        /*06f0*/ 	.word	0xffffffff


	//   ....[148]....
        /*06f4*/ 	.word	0xffffffff


	//   ....[149]....
        /*06f8*/ 	.word	0xffffffff


	//   ....[150]....
        /*06fc*/ 	.word	0xffffffff


	//   ....[151]....
        /*0700*/ 	.word	0xffffffff


	//   ....[152]....
        /*0704*/ 	.word	0xffffffff


	//   ....[153]....
        /*0708*/ 	.word	0xffffffff


	//   ....[154]....
        /*070c*/ 	.word	0xffffffff


	//   ....[155]....
        /*0710*/ 	.word	0xffffffff


	//   ....[156]....
        /*0714*/ 	.word	0xffffffff


	//   ....[157]....
        /*0718*/ 	.word	0xffffffff


	//   ....[158]....
        /*071c*/ 	.word	0xffffffff


	//   ....[159]....
        /*0720*/ 	.word	0xffffffff


	//   ....[160]....
        /*0724*/ 	.word	0xffffffff


	//   ....[161]....
        /*0728*/ 	.word	0xffffffff


	//   ....[162]....
        /*072c*/ 	.word	0xffffffff


	//   ....[163]....
        /*0730*/ 	.word	0xffffffff


	//   ....[164]....
        /*0734*/ 	.word	0xffffffff


	//   ....[165]....
        /*0738*/ 	.word	0xffffffff


	//   ....[166]....
        /*073c*/ 	.word	0xffffffff


	//   ....[167]....
        /*0740*/ 	.word	0xffffffff


	//   ....[168]....
        /*0744*/ 	.word	0xffffffff


	//   ....[169]....
        /*0748*/ 	.word	0xffffffff


	//   ....[170]....
        /*074c*/ 	.word	0xffffffff


	//----- nvinfo : EIATTR_COOP_GROUP_INSTR_OFFSETS
	.align		4
.L_720:
        /*0750*/ 	.byte	0x04, 0x28
        /*0752*/ 	.short	(.L_722 - .L_721)


	//   ....[0]....
.L_721:
        /*0754*/ 	.word	0x00000050


	//   ....[1]....
        /*0758*/ 	.word	0x00000200


	//   ....[2]....
        /*075c*/ 	.word	0x00000230


	//   ....[3]....
        /*0760*/ 	.word	0x00000260


	//   ....[4]....
        /*0764*/ 	.word	0x00000290


	//   ....[5]....
        /*0768*/ 	.word	0x000002c0


	//   ....[6]....
        /*076c*/ 	.word	0x000002f0


	//   ....[7]....
        /*0770*/ 	.word	0x00000450


	//   ....[8]....
        /*0774*/ 	.word	0x00000490


	//   ....[9]....
        /*0778*/ 	.word	0x000004c0


	//   ....[10]....
        /*077c*/ 	.word	0x000004f0


	//   ....[11]....
        /*0780*/ 	.word	0x00000520


	//   ....[12]....
        /*0784*/ 	.word	0x00000550


	//   ....[13]....
        /*0788*/ 	.word	0x000005e0


	//   ....[14]....
        /*078c*/ 	.word	0x00000630


	//   ....[15]....
        /*0790*/ 	.word	0x00000650


	//   ....[16]....
        /*0794*/ 	.word	0x000006b0


	//   ....[17]....
        /*0798*/ 	.word	0x0000a190


	//   ....[18]....
        /*079c*/ 	.word	0x0000a1b0


	//   ....[19]....
        /*07a0*/ 	.word	0x0000a210


	//   ....[20]....
        /*07a4*/ 	.word	0x0000a230


	//   ....[21]....
        /*07a8*/ 	.word	0x0000a2a0


	//   ....[22]....
        /*07ac*/ 	.word	0x0000a2c0


	//   ....[23]....
        /*07b0*/ 	.word	0x0000a310


	//   ....[24]....
        /*07b4*/ 	.word	0x0000a330


	//   ....[25]....
        /*07b8*/ 	.word	0x0000a7b0


	//   ....[26]....
        /*07bc*/ 	.word	0x0000a800


	//   ....[27]....
        /*07c0*/ 	.word	0x0000a820


	//   ....[28]....
        /*07c4*/ 	.word	0x0000a830


	//   ....[29]....
        /*07c8*/ 	.word	0x0000aa00


	//   ....[30]....
        /*07cc*/ 	.word	0x0000aa90


	//   ....[31]....
        /*07d0*/ 	.word	0x0000aad0


	//   ....[32]....
        /*07d4*/ 	.word	0x0000ab00


	//   ....[33]....
        /*07d8*/ 	.word	0x0000acd0


	//   ....[34]....
        /*07dc*/ 	.word	0x0000ad60


	//   ....[35]....
        /*07e0*/ 	.word	0x0000ada0


	//   ....[36]....
        /*07e4*/ 	.word	0x0000ade0


	//   ....[37]....
        /*07e8*/ 	.word	0x0000afc0


	//   ....[38]....
        /*07ec*/ 	.word	0x0000b050


	//   ....[39]....
        /*07f0*/ 	.word	0x0000b090


	//   ....[40]....
        /*07f4*/ 	.word	0x0000b0a0


	//   ....[41]....
        /*07f8*/ 	.word	0x0000ceb0


	//   ....[42]....
        /*07fc*/ 	.word	0x0000cf00


	//   ....[43]....
        /*0800*/ 	.word	0x0000cf30


	//   ....[44]....
        /*0804*/ 	.word	0x0000cf70


	//   ....[45]....
        /*0808*/ 	.word	0x0000d000


	//   ....[46]....
        /*080c*/ 	.word	0x0000d020


	//   ....[47]....
        /*0810*/ 	.word	0x0000d040


	//   ....[48]....
        /*0814*/ 	.word	0x0000d060


	//   ....[49]....
        /*0818*/ 	.word	0x0000d240


	//   ....[50]....
        /*081c*/ 	.word	0x0000d280


	//   ....[51]....
        /*0820*/ 	.word	0x0000d2b0


	//   ....[52]....
        /*0824*/ 	.word	0x0000d2c0


	//   ....[53]....
        /*0828*/ 	.word	0x0000d3a0


	//   ....[54]....
        /*082c*/ 	.word	0x0000d3e0


	//   ....[55]....
        /*0830*/ 	.word	0x0000d3f0


	//   ....[56]....
        /*0834*/ 	.word	0x0000d410


	//   ....[57]....
        /*0838*/ 	.word	0x000109f0


	//   ....[58]....
        /*083c*/ 	.word	0x00010a00


	//   ....[59]....
        /*0840*/ 	.word	0x00011460


	//   ....[60]....
        /*0844*/ 	.word	0x00011530


	//   ....[61]....
        /*0848*/ 	.word	0x00011540


	//   ....[62]....
        /*084c*/ 	.word	0x00011570


	//   ....[63]....
        /*0850*/ 	.word	0x00014160


	//   ....[64]....
        /*0854*/ 	.word	0x00014190


	//   ....[65]....
        /*0858*/ 	.word	0x00014bb0


	//   ....[66]....
        /*085c*/ 	.word	0x00014ca0


	//   ....[67]....
        /*0860*/ 	.word	0x00014cd0


	//   ....[68]....
        /*0864*/ 	.word	0x00014d40


	//   ....[69]....
        /*0868*/ 	.word	0x000180a0


	//   ....[70]....
        /*086c*/ 	.word	0x000180c0


	//   ....[71]....
        /*0870*/ 	.word	0x000180e0


	//   ....[72]....
        /*0874*/ 	.word	0x00018100


	//   ....[73]....
        /*0878*/ 	.word	0x00019cd0


	//   ....[74]....
        /*087c*/ 	.word	0x00019d20


	//   ....[75]....
        /*0880*/ 	.word	0x00019d40


	//   ....[76]....
        /*0884*/ 	.word	0x00019d60


	//   ....[77]....
        /*0888*/ 	.word	0x0001afd0


	//   ....[78]....
        /*088c*/ 	.word	0x0001afe0


	//   ....[79]....
        /*0890*/ 	.word	0x0001b000


	//   ....[80]....
        /*0894*/ 	.word	0x0001b020


	//   ....[81]....
        /*0898*/ 	.word	0x0001b390


	//   ....[82]....
        /*089c*/ 	.word	0x0001b3b0


	//   ....[83]....
        /*08a0*/ 	.word	0x0001b490


	//   ....[84]....
        /*08a4*/ 	.word	0x0001b4a0


	//   ....[85]....
        /*08a8*/ 	.word	0x0001b590


	//   ....[86]....
        /*08ac*/ 	.word	0x0001b5b0


	//   ....[87]....
        /*08b0*/ 	.word	0x0001b6a0


	//   ....[88]....
        /*08b4*/ 	.word	0x0001b6b0


	//   ....[89]....
        /*08b8*/ 	.word	0x0001b9a0


	//   ....[90]....
        /*08bc*/ 	.word	0x0001b9c0


	//   ....[91]....
        /*08c0*/ 	.word	0x0001c010


	//   ....[92]....
        /*08c4*/ 	.word	0x0001c020


	//   ....[93]....
        /*08c8*/ 	.word	0x0001cc40


	//   ....[94]....
        /*08cc*/ 	.word	0x0001cc60


	//   ....[95]....
        /*08d0*/ 	.word	0x0001cd50


	//   ....[96]....
        /*08d4*/ 	.word	0x0001cd60


	//   ....[97]....
        /*08d8*/ 	.word	0x0001ce50


	//   ....[98]....
        /*08dc*/ 	.word	0x0001ce70


	//   ....[99]....
        /*08e0*/ 	.word	0x0001cf60


	//   ....[100]....
        /*08e4*/ 	.word	0x0001cf70


	//   ....[101]....
        /*08e8*/ 	.word	0x0001d120


	//   ....[102]....
        /*08ec*/ 	.word	0x0001d140


	//   ....[103]....
        /*08f0*/ 	.word	0x0001d270


	//   ....[104]....
        /*08f4*/ 	.word	0x0001d2b0


	//   ....[105]....
        /*08f8*/ 	.word	0x0001d2e0


	//   ....[106]....
        /*08fc*/ 	.word	0x0001d310


	//   ....[107]....
        /*0900*/ 	.word	0x0001d340


	//   ....[108]....
        /*0904*/ 	.word	0x0001d370


	//   ....[109]....
        /*0908*/ 	.word	0x0001d4d0


	//   ....[110]....
        /*090c*/ 	.word	0x0001d510


	//   ....[111]....
        /*0910*/ 	.word	0x0001d540


	//   ....[112]....
        /*0914*/ 	.word	0x0001d570


	//   ....[113]....
        /*0918*/ 	.word	0x0001d5a0


	//   ....[114]....
        /*091c*/ 	.word	0x0001d5d0


	//   ....[115]....
        /*0920*/ 	.word	0x0001d660


	//   ....[116]....
        /*0924*/ 	.word	0x0001d6c0


	//   ....[117]....
        /*0928*/ 	.word	0x0001d6d0


	//   ....[118]....
        /*092c*/ 	.word	0x0001d730


	//   ....[119]....
        /*0930*/ 	.word	0x0001e1a0


	//   ....[120]....
        /*0934*/ 	.word	0x0001e200


	//   ....[121]....
        /*0938*/ 	.word	0x0001e250


	//   ....[122]....
        /*093c*/ 	.word	0x0001e2a0


	//   ....[123]....
        /*0940*/ 	.word	0x0001e2f0


	//   ....[124]....
        /*0944*/ 	.word	0x0001e360


	//   ....[125]....
        /*0948*/ 	.word	0x0001e3a0


	//   ....[126]....
        /*094c*/ 	.word	0x0001e410


	//   ....[127]....
        /*0950*/ 	.word	0x0001e480


	//   ....[128]....
        /*0954*/ 	.word	0x0001e4e0


	//   ....[129]....
        /*0958*/ 	.word	0x0001e540


	//   ....[130]....
        /*095c*/ 	.word	0x0001e5a0


	//   ....[131]....
        /*0960*/ 	.word	0x0001e5f0


	//   ....[132]....
        /*0964*/ 	.word	0x0001e650


	//   ....[133]....
        /*0968*/ 	.word	0x0001e6c0


	//   ....[134]....
        /*096c*/ 	.word	0x0001e730


	//   ....[135]....
        /*0970*/ 	.word	0x0001e790


	//   ....[136]....
        /*0974*/ 	.word	0x0001e7f0


	//   ....[137]....
        /*0978*/ 	.word	0x0001e850


	//   ....[138]....
        /*097c*/ 	.word	0x0001e8c0


	//   ....[139]....
        /*0980*/ 	.word	0x0001e920


	//   ....[140]....
        /*0984*/ 	.word	0x0001e980


	//   ....[141]....
        /*0988*/ 	.word	0x0001e9e0


	//   ....[142]....
        /*098c*/ 	.word	0x0001ea50


	//   ....[143]....
        /*0990*/ 	.word	0x0001eab0


	//   ....[144]....
        /*0994*/ 	.word	0x0001eb10


	//   ....[145]....
        /*0998*/ 	.word	0x0001eb70


	//   ....[146]....
        /*099c*/ 	.word	0x0001ebe0


	//   ....[147]....
        /*09a0*/ 	.word	0x0001ec40


	//   ....[148]....
        /*09a4*/ 	.word	0x0001eca0


	//   ....[149]....
        /*09a8*/ 	.word	0x0001ed00


	//   ....[150]....
        /*09ac*/ 	.word	0x0001ed70


	//   ....[151]....
        /*09b0*/ 	.word	0x0001edd0


	//   ....[152]....
        /*09b4*/ 	.word	0x0001ee30


	//   ....[153]....
        /*09b8*/ 	.word	0x0001ee90


	//   ....[154]....
        /*09bc*/ 	.word	0x0001ef00


	//   ....[155]....
        /*09c0*/ 	.word	0x0001ef50


	//   ....[156]....
        /*09c4*/ 	.word	0x0001ef90


	//   ....[157]....
        /*09c8*/ 	.word	0x0001efe0


	//   ....[158]....
        /*09cc*/ 	.word	0x0001f030


	//   ....[159]....
        /*09d0*/ 	.word	0x0001f080


	//   ....[160]....
        /*09d4*/ 	.word	0x0001f0f0


	//   ....[161]....
        /*09d8*/ 	.word	0x0001f130


	//   ....[162]....
        /*09dc*/ 	.word	0x0001f180


	//   ....[163]....
        /*09e0*/ 	.word	0x0001f1d0


	//   ....[164]....
        /*09e4*/ 	.word	0x0001f220


	//   ....[165]....
        /*09e8*/ 	.word	0x0001f270


	//   ....[166]....
        /*09ec*/ 	.word	0x0001f2e0


	//   ....[167]....
        /*09f0*/ 	.word	0x0001f320


	//   ....[168]....
        /*09f4*/ 	.word	0x0001f390


	//   ....[169]....
        /*09f8*/ 	.word	0x0001f3f0


	//   ....[170]....
        /*09fc*/ 	.word	0x0001f450


	//----- nvinfo : EIATTR_EXIT_INSTR_OFFSETS
	.align		4
.L_722:
        /*0a00*/ 	.byte	0x04, 0x1c
        /*0a02*/ 	.short	(.L_724 - .L_723)


	//   ....[0]....
.L_723:
        /*0a04*/ 	.word	0x000010d0


	//   ....[1]....
        /*0a08*/ 	.word	0x0001e160


	//----- nvinfo : EIATTR_MAX_THREADS
	.align		4
.L_724:
        /*0a0c*/ 	.byte	0x04, 0x05
        /*0a0e*/ 	.short	(.L_726 - .L_725)
.L_725:
        /*0a10*/ 	.word	0x00000100
        /*0a14*/ 	.word	0x00000001
        /*0a18*/ 	.word	0x00000001


	//----- nvinfo : EIATTR_CRS_STACK_SIZE
	.align		4
.L_726:
        /*0a1c*/ 	.byte	0x04, 0x1e
        /*0a1e*/ 	.short	(.L_728 - .L_727)
.L_727:
        /*0a20*/ 	.word	0x00000000
.L_728:


//--------------------- .nv.callgraph             --------------------------
	.section	.nv.callgraph,"",@"SHT_CUDA_CALLGRAPH"
	.align	4
	.sectionentsize	8
	.align		4
        /*0000*/ 	.word	0x00000000
	.align		4
        /*0004*/ 	.word	0xffffffff
	.align		4
        /*0008*/ 	.word	0x00000000
	.align		4
        /*000c*/ 	.word	0xfffffffe
	.align		4
        /*0010*/ 	.word	0x00000000
	.align		4
        /*0014*/ 	.word	0xfffffffd
	.align		4
        /*0018*/ 	.word	0x00000000
	.align		4
        /*001c*/ 	.word	0xfffffffc


//--------------------- .nv.rel.action            --------------------------
	.section	.nv.rel.action,"",@"SHT_CUDA_RELOCINFO"
	.align	8
	.sectionentsize	8
        /*0000*/ 	.byte	0x73, 0x00, 0x00, 0x00, 0x00, 0x00, 0x00, 0x00, 0x00, 0x00, 0x00, 0x11, 0x25, 0x00, 0x05, 0x36


//--------------------- .nv.constant4             --------------------------
	.section	.nv.constant4,"a",@progbits
	.align	8
	.align		8
.nv.constant4:
        /*0000*/ 	.dword	_ZN83_INTERNAL_988afcd3_47_flash_fwd_hdim128_bf16_split_softcapall_sm80_cu_cf07d2ef_28844cuda3std3__45__cpo5beginE
	.align		8
        /*0008*/ 	.dword	_ZN83_INTERNAL_988afcd3_47_flash_fwd_hdim128_bf16_split_softcapall_sm80_cu_cf07d2ef_28844cuda3std3__45__cpo3endE
	.align		8
        /*0010*/ 	.dword	_ZN83_INTERNAL_988afcd3_47_flash_fwd_hdim128_bf16_split_softcapall_sm80_cu_cf07d2ef_28844cuda3std3__45__cpo6cbeginE
	.align		8
        /*0018*/ 	.dword	_ZN83_INTERNAL_988afcd3_47_flash_fwd_hdim128_bf16_split_softcapall_sm80_cu_cf07d2ef_28844cuda3std3__45__cpo4cendE
	.align		8
        /*0020*/ 	.dword	_ZN83_INTERNAL_988afcd3_47_flash_fwd_hdim128_bf16_split_softcapall_sm80_cu_cf07d2ef_28844cuda3std3__485_GLOBAL__N__988afcd3_47_flash_fwd_hdim128_bf16_split_softcapall_sm80_cu_cf07d2ef_28846ignoreE
	.align		8
        /*0028*/ 	.dword	_ZN83_INTERNAL_988afcd3_47_flash_fwd_hdim128_bf16_split_softcapall_sm80_cu_cf07d2ef_28844cuda3std3__419piecewise_constructE
	.align		8
        /*0030*/ 	.dword	_ZN83_INTERNAL_988afcd3_47_flash_fwd_hdim128_bf16_split_softcapall_sm80_cu_cf07d2ef_28844cuda3std3__48in_placeE
	.align		8
        /*0038*/ 	.dword	_ZN83_INTERNAL_988afcd3_47_flash_fwd_hdim128_bf16_split_softcapall_sm80_cu_cf07d2ef_28844cuda3std6ranges3__45__cpo4swapE
	.align		8
        /*0040*/ 	.dword	_ZN83_INTERNAL_988afcd3_47_flash_fwd_hdim128_bf16_split_softcapall_sm80_cu_cf07d2ef_28844cuda3std6ranges3__45__cpo9iter_moveE
	.align		8
        /*0048*/ 	.dword	_ZN83_INTERNAL_988afcd3_47_flash_fwd_hdim128_bf16_split_softcapall_sm80_cu_cf07d2ef_28844cute7productE
	.align		8
        /*0050*/ 	.dword	_ZN83_INTERNAL_988afcd3_47_flash_fwd_hdim128_bf16_split_softcapall_sm80_cu_cf07d2ef_28844cute1_E


//--------------------- .nv.constant0._ZN7cutlass13device_kernelIN5flash19enable_sm80_to_sm89INS1_16FlashAttnFwdSm80INS1_25CollectiveMainloopFwdSm80ILi8ELi1ELb1EN4cute5tupleIJNS5_1CILi128EEES8_S8_EEELi128ENS_10bfloat16_tEfNS_4arch4Sm80ELb0ELb0ELb1ELb0ELb0ELb0ELb1ELb1EEENS1_21CollectiveEpilogueFwdIS9_NS6_IJNS7_ILi1EEESF_SF_EEESA_SC_Li256ELb0ELb1ELb1ELb0EEENS1_19SingleTileSchedulerILb0ELb1ELb1ELi128EEEEEEEEEvNT_6ParamsE --------------------------
	.section	.nv.constant0._ZN7cutlass13device_kernelIN5flash19enable_sm80_to_sm89INS1_16FlashAttnFwdSm80INS1_25CollectiveMainloopFwdSm80ILi8ELi1ELb1EN4cute5tupleIJNS5_1CILi128EEES8_S8_EEELi128ENS_10bfloat16_tEfNS_4arch4Sm80ELb0ELb0ELb1ELb0ELb0ELb0ELb1ELb1EEENS1_21CollectiveEpilogueFwdIS9_NS6_IJNS7_ILi1EEESF_SF_EEESA_SC_Li256ELb0ELb1ELb1ELb0EEENS1_19SingleTileSchedulerILb0ELb1ELb1ELi128EEEEEEEEEvNT_6ParamsE,"a",@progbits
	.sectionflags	@""
	.align	4
.nv.constant0._ZN7cutlass13device_kernelIN5flash19enable_sm80_to_sm89INS1_16FlashAttnFwdSm80INS1_25CollectiveMainloopFwdSm80ILi8ELi1ELb1EN4cute5tupleIJNS5_1CILi128EEES8_S8_EEELi128ENS_10bfloat16_tEfNS_4arch4Sm80ELb0ELb0ELb1ELb0ELb0ELb0ELb1ELb1EEENS1_21CollectiveEpilogueFwdIS9_NS6_IJNS7_ILi1EEESF_SF_EEESA_SC_Li256ELb0ELb1ELb1ELb0EEENS1_19SingleTileSchedulerILb0ELb1ELb1ELi128EEEEEEEEEvNT_6ParamsE:
	.zero		1400


//--------------------- .nv.constant0._ZN7cutlass13device_kernelIN5flash19enable_sm80_to_sm89INS1_16FlashAttnFwdSm80INS1_25CollectiveMainloopFwdSm80ILi8ELi1ELb1EN4cute5tupleIJNS5_1CILi128EEENS7_ILi96EEES8_EEELi128ENS_10bfloat16_tEfNS_4arch4Sm80ELb0ELb1ELb1ELb0ELb0ELb0ELb1ELb1EEENS1_21CollectiveEpilogueFwdINS6_IJS8_S8_S9_EEENS6_IJNS7_ILi1EEESH_SH_EEESB_SD_Li256ELb0ELb1ELb1ELb0EEENS1_19SingleTileSchedulerILb0ELb1ELb1ELi128EEEEEEEEEvNT_6ParamsE --------------------------
	.section	.nv.constant0._ZN7cutlass13device_kernelIN5flash19enable_sm80_to_sm89INS1_16FlashAttnFwdSm80INS1_25CollectiveMainloopFwdSm80ILi8ELi1ELb1EN4cute5tupleIJNS5_1CILi128EEENS7_ILi96EEES8_EEELi128ENS_10bfloat16_tEfNS_4arch4Sm80ELb0ELb1ELb1ELb0ELb0ELb0ELb1ELb1EEENS1_21CollectiveEpilogueFwdINS6_IJS8_S8_S9_EEENS6_IJNS7_ILi1EEESH_SH_EEESB_SD_Li256ELb0ELb1ELb1ELb0EEENS1_19SingleTileSchedulerILb0ELb1ELb1ELi128EEEEEEEEEvNT_6ParamsE,"a",@progbits
	.sectionflags	@""
	.align	4
.nv.constant0._ZN7cutlass13device_kernelIN5flash19enable_sm80_to_sm89INS1_16FlashAttnFwdSm80INS1_25CollectiveMainloopFwdSm80ILi8ELi1ELb1EN4cute5tupleIJNS5_1CILi128EEENS7_ILi96EEES8_EEELi128ENS_10bfloat16_tEfNS_4arch4Sm80ELb0ELb1ELb1ELb0ELb0ELb0ELb1ELb1EEENS1_21CollectiveEpilogueFwdINS6_IJS8_S8_S9_EEENS6_IJNS7_ILi1EEESH_SH_EEESB_SD_Li256ELb0ELb1ELb1ELb0EEENS1_19SingleTileSchedulerILb0ELb1ELb1ELi128EEEEEEEEEvNT_6ParamsE:
	.zero		1400


//--------------------- .nv.constant0._ZN7cutlass13device_kernelIN5flash19enable_sm80_to_sm89INS1_16FlashAttnFwdSm80INS1_25CollectiveMainloopFwdSm80ILi8ELi1ELb1EN4cute5tupleIJNS5_1CILi128EEES8_S8_EEELi128ENS_10bfloat16_tEfNS_4arch4Sm80ELb1ELb0ELb1ELb0ELb0ELb0ELb1ELb1EEENS1_21CollectiveEpilogueFwdIS9_NS6_IJNS7_ILi1EEESF_SF_EEESA_SC_Li256ELb0ELb1ELb1ELb0EEENS1_30DynamicPersistentTileSchedulerILi256ELi256ELb1ELb1ELb0EEEEEEEEEvNT_6ParamsE --------------------------
	.section	.nv.constant0._ZN7cutlass13device_kernelIN5flash19enable_sm80_to_sm89INS1_16FlashAttnFwdSm80INS1_25CollectiveMainloopFwdSm80ILi8ELi1ELb1EN4cute5tupleIJNS5_1CILi128EEES8_S8_EEELi128ENS_10bfloat16_tEfNS_4arch4Sm80ELb1ELb0ELb1ELb0ELb0ELb0ELb1ELb1EEENS1_21CollectiveEpilogueFwdIS9_NS6_IJNS7_ILi1EEESF_SF_EEESA_SC_Li256ELb0ELb1ELb1ELb0EEENS1_30DynamicPersistentTileSchedulerILi256ELi256ELb1ELb1ELb0EEEEEEEEEvNT_6ParamsE,"a",@progbits
	.sectionflags	@""
	.align	4
.nv.constant0._ZN7cutlass13device_kernelIN5flash19enable_sm80_to_sm89INS1_16FlashAttnFwdSm80INS1_25CollectiveMainloopFwdSm80ILi8ELi1ELb1EN4cute5tupleIJNS5_1CILi128EEES8_S8_EEELi128ENS_10bfloat16_tEfNS_4arch4Sm80ELb1ELb0ELb1ELb0ELb0ELb0ELb1ELb1EEENS1_21CollectiveEpilogueFwdIS9_NS6_IJNS7_ILi1EEESF_SF_EEESA_SC_Li256ELb0ELb1ELb1ELb0EEENS1_30DynamicPersistentTileSchedulerILi256ELi256ELb1ELb1ELb0EEEEEEEEEvNT_6ParamsE:
	.zero		1416


//--------------------- .nv.constant0._ZN7cutlass13device_kernelIN5flash19enable_sm80_to_sm89INS1_16FlashAttnFwdSm80INS1_25CollectiveMainloopFwdSm80ILi4ELi1ELb0EN4cute5tupleIJNS5_1CILi128EEENS7_ILi64EEES8_EEELi128ENS_10bfloat16_tEfNS_4arch4Sm80ELb0ELb0ELb1ELb0ELb0ELb0ELb1ELb1EEENS1_21CollectiveEpilogueFwdINS6_IJS8_S8_S9_EEENS6_IJNS7_ILi1EEESH_SH_EEESB_SD_Li128ELb0ELb1ELb1ELb0EEENS1_19SingleTileSchedulerILb0ELb1ELb1ELi128EEEEEEEEEvNT_6ParamsE --------------------------
	.section	.nv.constant0._ZN7cutlass13device_kernelIN5flash19enable_sm80_to_sm89INS1_16FlashAttnFwdSm80INS1_25CollectiveMainloopFwdSm80ILi4ELi1ELb0EN4cute5tupleIJNS5_1CILi128EEENS7_ILi64EEES8_EEELi128ENS_10bfloat16_tEfNS_4arch4Sm80ELb0ELb0ELb1ELb0ELb0ELb0ELb1ELb1EEENS1_21CollectiveEpilogueFwdINS6_IJS8_S8_S9_EEENS6_IJNS7_ILi1EEESH_SH_EEESB_SD_Li128ELb0ELb1ELb1ELb0EEENS1_19SingleTileSchedulerILb0ELb1ELb1ELi128EEEEEEEEEvNT_6ParamsE,"a",@progbits
	.sectionflags	@""
	.align	4
.nv.constant0._ZN7cutlass13device_kernelIN5flash19enable_sm80_to_sm89INS1_16FlashAttnFwdSm80INS1_25CollectiveMainloopFwdSm80ILi4ELi1ELb0EN4cute5tupleIJNS5_1CILi128EEENS7_ILi64EEES8_EEELi128ENS_10bfloat16_tEfNS_4arch4Sm80ELb0ELb0ELb1ELb0ELb0ELb0ELb1ELb1EEENS1_21CollectiveEpilogueFwdINS6_IJS8_S8_S9_EEENS6_IJNS7_ILi1EEESH_SH_EEESB_SD_Li128ELb0ELb1ELb1ELb0EEENS1_19SingleTileSchedulerILb0ELb1ELb1ELi128EEEEEEEEEvNT_6ParamsE:
	.zero		1400


//--------------------- .nv.constant0._ZN7cutlass13device_kernelIN5flash19enable_sm80_to_sm89INS1_16FlashAttnFwdSm80INS1_25CollectiveMainloopFwdSm80ILi8ELi1ELb1EN4cute5tupleIJNS5_1CILi128EEENS7_ILi112EEES8_EEELi128ENS_10bfloat16_tEfNS_4arch4Sm80ELb0ELb0ELb1ELb1ELb0ELb0ELb1ELb1EEENS1_21CollectiveEpilogueFwdINS6_IJS8_S8_S9_EEENS6_IJNS7_ILi1EEESH_SH_EEESB_SD_Li256ELb1ELb1ELb1ELb0EEENS1_36VarlenDynamicPersistentTileSchedulerILi128ELi112ELi256ELi256ELb1ELb1ELb0ELb0ELb1ELb1EEEEEEEEEvNT_6ParamsE --------------------------
	.section	.nv.constant0._ZN7cutlass13device_kernelIN5flash19enable_sm80_to_sm89INS1_16FlashAttnFwdSm80INS1_25CollectiveMainloopFwdSm80ILi8ELi1ELb1EN4cute5tupleIJNS5_1CILi128EEENS7_ILi112EEES8_EEELi128ENS_10bfloat16_tEfNS_4arch4Sm80ELb0ELb0ELb1ELb1ELb0ELb0ELb1ELb1EEENS1_21CollectiveEpilogueFwdINS6_IJS8_S8_S9_EEENS6_IJNS7_ILi1EEESH_SH_EEESB_SD_Li256ELb1ELb1ELb1ELb0EEENS1_36VarlenDynamicPersistentTileSchedulerILi128ELi112ELi256ELi256ELb1ELb1ELb0ELb0ELb1ELb1EEEEEEEEEvNT_6ParamsE,"a",@progbits
	.sectionflags	@""
	.align	4
.nv.constant0._ZN7cutlass13device_kernelIN5flash19enable_sm80_to_sm89INS1_16FlashAttnFwdSm80INS1_25CollectiveMainloopFwdSm80ILi8ELi1ELb1EN4cute5tupleIJNS5_1CILi128EEENS7_ILi112EEES8_EEELi128ENS_10bfloat16_tEfNS_4arch4Sm80ELb0ELb0ELb1ELb1ELb0ELb0ELb1ELb1EEENS1_21CollectiveEpilogueFwdINS6_IJS8_S8_S9_EEENS6_IJNS7_ILi1EEESH_SH_EEESB_SD_Li256ELb1ELb1ELb1ELb0EEENS1_36VarlenDynamicPersistentTileSchedulerILi128ELi112ELi256ELi256ELb1ELb1ELb0ELb0ELb1ELb1EEEEEEEEEvNT_6ParamsE:
	.zero		1432


//--------------------- .nv.constant0._ZN7cutlass13device_kernelIN5flash19enable_sm80_to_sm89INS1_16FlashAttnFwdSm80INS1_25CollectiveMainloopFwdSm80ILi8ELi1ELb1EN4cute5tupleIJNS5_1CILi128EEENS7_ILi112EEES8_EEELi128ENS_10bfloat16_tEfNS_4arch4Sm80ELb0ELb0ELb1ELb1ELb0ELb1ELb1ELb1EEENS1_21CollectiveEpilogueFwdINS6_IJS8_S8_S9_EEENS6_IJNS7_ILi1EEESH_SH_EEESB_SD_Li256ELb1ELb1ELb1ELb0EEENS1_36VarlenDynamicPersistentTileSchedulerILi128ELi112ELi256ELi256ELb1ELb1ELb0ELb0ELb1ELb1EEEEEEEEEvNT_6ParamsE --------------------------
	.section	.nv.constant0._ZN7cutlass13device_kernelIN5flash19enable_sm80_to_sm89INS1_16FlashAttnFwdSm80INS1_25CollectiveMainloopFwdSm80ILi8ELi1ELb1EN4cute5tupleIJNS5_1CILi128EEENS7_ILi112EEES8_EEELi128ENS_10bfloat16_tEfNS_4arch4Sm80ELb0ELb0ELb1ELb1ELb0ELb1ELb1ELb1EEENS1_21CollectiveEpilogueFwdINS6_IJS8_S8_S9_EEENS6_IJNS7_ILi1EEESH_SH_EEESB_SD_Li256ELb1ELb1ELb1ELb0EEENS1_36VarlenDynamicPersistentTileSchedulerILi128ELi112ELi256ELi256ELb1ELb1ELb0ELb0ELb1ELb1EEEEEEEEEvNT_6ParamsE,"a",@progbits
	.sectionflags	@""
	.align	4
.nv.constant0._ZN7cutlass13device_kernelIN5flash19enable_sm80_to_sm89INS1_16FlashAttnFwdSm80INS1_25CollectiveMainloopFwdSm80ILi8ELi1ELb1EN4cute5tupleIJNS5_1CILi128EEENS7_ILi112EEES8_EEELi128ENS_10bfloat16_tEfNS_4arch4Sm80ELb0ELb0ELb1ELb1ELb0ELb1ELb1ELb1EEENS1_21CollectiveEpilogueFwdINS6_IJS8_S8_S9_EEENS6_IJNS7_ILi1EEESH_SH_EEESB_SD_Li256ELb1ELb1ELb1ELb0EEENS1_36VarlenDynamicPersistentTileSchedulerILi128ELi112ELi256ELi256ELb1ELb1ELb0ELb0ELb1ELb1EEEEEEEEEvNT_6ParamsE:
	.zero		1432


//--------------------- .nv.constant0._ZN7cutlass13device_kernelIN5flash19enable_sm80_to_sm89INS1_16FlashAttnFwdSm80INS1_25CollectiveMainloopFwdSm80ILi4ELi1ELb0EN4cute5tupleIJNS5_1CILi128EEENS7_ILi48EEES8_EEELi128ENS_10bfloat16_tEfNS_4arch4Sm80ELb0ELb1ELb1ELb0ELb0ELb0ELb1ELb1EEENS1_21CollectiveEpilogueFwdINS6_IJS8_S8_S9_EEENS6_IJNS7_ILi1EEESH_SH_EEESB_SD_Li128ELb0ELb1ELb1ELb0EEENS1_19SingleTileSchedulerILb0ELb1ELb1ELi128EEEEEEEEEvNT_6ParamsE --------------------------
	.section	.nv.constant0._ZN7cutlass13device_kernelIN5flash19enable_sm80_to_sm89INS1_16FlashAttnFwdSm80INS1_25CollectiveMainloopFwdSm80ILi4ELi1ELb0EN4cute5tupleIJNS5_1CILi128EEENS7_ILi48EEES8_EEELi128ENS_10bfloat16_tEfNS_4arch4Sm80ELb0ELb1ELb1ELb0ELb0ELb0ELb1ELb1EEENS1_21CollectiveEpilogueFwdINS6_IJS8_S8_S9_EEENS6_IJNS7_ILi1EEESH_SH_EEESB_SD_Li128ELb0ELb1ELb1ELb0EEENS1_19SingleTileSchedulerILb0ELb1ELb1ELi128EEEEEEEEEvNT_6ParamsE,"a",@progbits
	.sectionflags	@""
	.align	4
.nv.constant0._ZN7cutlass13device_kernelIN5flash19enable_sm80_to_sm89INS1_16FlashAttnFwdSm80INS1_25CollectiveMainloopFwdSm80ILi4ELi1ELb0EN4cute5tupleIJNS5_1CILi128EEENS7_ILi48EEES8_EEELi128ENS_10bfloat16_tEfNS_4arch4Sm80ELb0ELb1ELb1ELb0ELb0ELb0ELb1ELb1EEENS1_21CollectiveEpilogueFwdINS6_IJS8_S8_S9_EEENS6_IJNS7_ILi1EEESH_SH_EEESB_SD_Li128ELb0ELb1ELb1ELb0EEENS1_19SingleTileSchedulerILb0ELb1ELb1ELi128EEEEEEEEEvNT_6ParamsE:
	.zero		1400


//--------------------- .nv.constant0._ZN7cutlass13device_kernelIN5flash19enable_sm80_to_sm89INS1_16FlashAttnFwdSm80INS1_25CollectiveMainloopFwdSm80ILi8ELi1ELb1EN4cute5tupleIJNS5_1CILi128EEENS7_ILi96EEES8_EEELi128ENS_10bfloat16_tEfNS_4arch4Sm80ELb0ELb1ELb1ELb1ELb0ELb0ELb1ELb1EEENS1_21CollectiveEpilogueFwdINS6_IJS8_S8_S9_EEENS6_IJNS7_ILi1EEESH_SH_EEESB_SD_Li256ELb1ELb1ELb1ELb0EEENS1_36VarlenDynamicPersistentTileSchedulerILi128ELi96ELi256ELi256ELb1ELb1ELb0ELb1ELb0ELb1EEEEEEEEEvNT_6ParamsE --------------------------
	.section	.nv.constant0._ZN7cutlass13device_kernelIN5flash19enable_sm80_to_sm89INS1_16FlashAttnFwdSm80INS1_25CollectiveMainloopFwdSm80ILi8ELi1ELb1EN4cute5tupleIJNS5_1CILi128EEENS7_ILi96EEES8_EEELi128ENS_10bfloat16_tEfNS_4arch4Sm80ELb0ELb1ELb1ELb1ELb0ELb0ELb1ELb1EEENS1_21CollectiveEpilogueFwdINS6_IJS8_S8_S9_EEENS6_IJNS7_ILi1EEESH_SH_EEESB_SD_Li256ELb1ELb1ELb1ELb0EEENS1_36VarlenDynamicPersistentTileSchedulerILi128ELi96ELi256ELi256ELb1ELb1ELb0ELb1ELb0ELb1EEEEEEEEEvNT_6ParamsE,"a",@progbits
	.sectionflags	@""
	.align	4
.nv.constant0._ZN7cutlass13device_kernelIN5flash19enable_sm80_to_sm89INS1_16FlashAttnFwdSm80INS1_25CollectiveMainloopFwdSm80ILi8ELi1ELb1EN4cute5tupleIJNS5_1CILi128EEENS7_ILi96EEES8_EEELi128ENS_10bfloat16_tEfNS_4arch4Sm80ELb0ELb1ELb1ELb1ELb0ELb0ELb1ELb1EEENS1_21CollectiveEpilogueFwdINS6_IJS8_S8_S9_EEENS6_IJNS7_ILi1EEESH_SH_EEESB_SD_Li256ELb1ELb1ELb1ELb0EEENS1_36VarlenDynamicPersistentTileSchedulerILi128ELi96ELi256ELi256ELb1ELb1ELb0ELb1ELb0ELb1EEEEEEEEEvNT_6ParamsE:
	.zero		1432


//--------------------- .nv.constant0._ZN7cutlass13device_kernelIN5flash19enable_sm80_to_sm89INS1_16FlashAttnFwdSm80INS1_25CollectiveMainloopFwdSm80ILi8ELi1ELb1EN4cute5tupleIJNS5_1CILi128EEENS7_ILi96EEES8_EEELi128ENS_10bfloat16_tEfNS_4arch4Sm80ELb0ELb1ELb1ELb1ELb0ELb1ELb1ELb1EEENS1_21CollectiveEpilogueFwdINS6_IJS8_S8_S9_EEENS6_IJNS7_ILi1EEESH_SH_EEESB_SD_Li256ELb1ELb1ELb1ELb0EEENS1_36VarlenDynamicPersistentTileSchedulerILi128ELi96ELi256ELi256ELb1ELb1ELb0ELb1ELb0ELb1EEEEEEEEEvNT_6ParamsE --------------------------
	.section	.nv.constant0._ZN7cutlass13device_kernelIN5flash19enable_sm80_to_sm89INS1_16FlashAttnFwdSm80INS1_25CollectiveMainloopFwdSm80ILi8ELi1ELb1EN4cute5tupleIJNS5_1CILi128EEENS7_ILi96EEES8_EEELi128ENS_10bfloat16_tEfNS_4arch4Sm80ELb0ELb1ELb1ELb1ELb0ELb1ELb1ELb1EEENS1_21CollectiveEpilogueFwdINS6_IJS8_S8_S9_EEENS6_IJNS7_ILi1EEESH_SH_EEESB_SD_Li256ELb1ELb1ELb1ELb0EEENS1_36VarlenDynamicPersistentTileSchedulerILi128ELi96ELi256ELi256ELb1ELb1ELb0ELb1ELb0ELb1EEEEEEEEEvNT_6ParamsE,"a",@progbits
	.sectionflags	@""
	.align	4
.nv.constant0._ZN7cutlass13device_kernelIN5flash19enable_sm80_to_sm89INS1_16FlashAttnFwdSm80INS1_25CollectiveMainloopFwdSm80ILi8ELi1ELb1EN4cute5tupleIJNS5_1CILi128EEENS7_ILi96EEES8_EEELi128ENS_10bfloat16_tEfNS_4arch4Sm80ELb0ELb1ELb1ELb1ELb0ELb1ELb1ELb1EEENS1_21CollectiveEpilogueFwdINS6_IJS8_S8_S9_EEENS6_IJNS7_ILi1EEESH_SH_EEESB_SD_Li256ELb1ELb1ELb1ELb0EEENS1_36VarlenDynamicPersistentTileSchedulerILi128ELi96ELi256ELi256ELb1ELb1ELb0ELb1ELb0ELb1EEEEEEEEEvNT_6ParamsE:
	.zero		1432


//--------------------- .nv.constant0._ZN7cutlass13device_kernelIN5flash19enable_sm80_to_sm89INS1_16FlashAttnFwdSm80INS1_25CollectiveMainloopFwdSm80ILi4ELi1ELb0EN4cute5tupleIJNS5_1CILi128EEENS7_ILi64EEES8_EEELi128ENS_10bfloat16_tEfNS_4arch4Sm80ELb1ELb0ELb1ELb0ELb0ELb0ELb1ELb1EEENS1_21CollectiveEpilogueFwdINS6_IJS8_S8_S9_EEENS6_IJNS7_ILi1EEESH_SH_EEESB_SD_Li128ELb0ELb1ELb1ELb0EEENS1_30DynamicPersistentTileSchedulerILi128ELi128ELb1ELb1ELb0EEEEEEEEEvNT_6ParamsE --------------------------
	.section	.nv.constant0._ZN7cutlass13device_kernelIN5flash19enable_sm80_to_sm89INS1_16FlashAttnFwdSm80INS1_25CollectiveMainloopFwdSm80ILi4ELi1ELb0EN4cute5tupleIJNS5_1CILi128EEENS7_ILi64EEES8_EEELi128ENS_10bfloat16_tEfNS_4arch4Sm80ELb1ELb0ELb1ELb0ELb0ELb0ELb1ELb1EEENS1_21CollectiveEpilogueFwdINS6_IJS8_S8_S9_EEENS6_IJNS7_ILi1EEESH_SH_EEESB_SD_Li128ELb0ELb1ELb1ELb0EEENS1_30DynamicPersistentTileSchedulerILi128ELi128ELb1ELb1ELb0EEEEEEEEEvNT_6ParamsE,"a",@progbits
	.sectionflags	@""
	.align	4
.nv.constant0._ZN7cutlass13device_kernelIN5flash19enable_sm80_to_sm89INS1_16FlashAttnFwdSm80INS1_25CollectiveMainloopFwdSm80ILi4ELi1ELb0EN4cute5tupleIJNS5_1CILi128EEENS7_ILi64EEES8_EEELi128ENS_10bfloat16_tEfNS_4arch4Sm80ELb1ELb0ELb1ELb0ELb0ELb0ELb1ELb1EEENS1_21CollectiveEpilogueFwdINS6_IJS8_S8_S9_EEENS6_IJNS7_ILi1EEESH_SH_EEESB_SD_Li128ELb0ELb1ELb1ELb0EEENS1_30DynamicPersistentTileSchedulerILi128ELi128ELb1ELb1ELb0EEEEEEEEEvNT_6ParamsE:
	.zero		1416


//--------------------- .nv.constant0._ZN7cutlass13device_kernelIN5flash19enable_sm80_to_sm89INS1_16FlashAttnFwdSm80INS1_25CollectiveMainloopFwdSm80ILi8ELi1ELb1EN4cute5tupleIJNS5_1CILi128EEENS7_ILi112EEES8_EEELi128ENS_10bfloat16_tEfNS_4arch4Sm80ELb1ELb0ELb1ELb1ELb0ELb0ELb1ELb1EEENS1_21CollectiveEpilogueFwdINS6_IJS8_S8_S9_EEENS6_IJNS7_ILi1EEESH_SH_EEESB_SD_Li256ELb1ELb1ELb1ELb0EEENS1_36VarlenDynamicPersistentTileSchedulerILi128ELi112ELi256ELi256ELb1ELb1ELb0ELb1ELb1ELb1EEEEEEEEEvNT_6ParamsE --------------------------
	.section	.nv.constant0._ZN7cutlass13device_kernelIN5flash19enable_sm80_to_sm89INS1_16FlashAttnFwdSm80INS1_25CollectiveMainloopFwdSm80ILi8ELi1ELb1EN4cute5tupleIJNS5_1CILi128EEENS7_ILi112EEES8_EEELi128ENS_10bfloat16_tEfNS_4arch4Sm80ELb1ELb0ELb1ELb1ELb0ELb0ELb1ELb1EEENS1_21CollectiveEpilogueFwdINS6_IJS8_S8_S9_EEENS6_IJNS7_ILi1EEESH_SH_EEESB_SD_Li256ELb1ELb1ELb1ELb0EEENS1_36VarlenDynamicPersistentTileSchedulerILi128ELi112ELi256ELi256ELb1ELb1ELb0ELb1ELb1ELb1EEEEEEEEEvNT_6ParamsE,"a",@progbits
	.sectionflags	@""
	.align	4
.nv.constant0._ZN7cutlass13device_kernelIN5flash19enable_sm80_to_sm89INS1_16FlashAttnFwdSm80INS1_25CollectiveMainloopFwdSm80ILi8ELi1ELb1EN4cute5tupleIJNS5_1CILi128EEENS7_ILi112EEES8_EEELi128ENS_10bfloat16_tEfNS_4arch4Sm80ELb1ELb0ELb1ELb1ELb0ELb0ELb1ELb1EEENS1_21CollectiveEpilogueFwdINS6_IJS8_S8_S9_EEENS6_IJNS7_ILi1EEESH_SH_EEESB_SD_Li256ELb1ELb1ELb1ELb0EEENS1_36VarlenDynamicPersistentTileSchedulerILi128ELi112ELi256ELi256ELb1ELb1ELb0ELb1ELb1ELb1EEEEEEEEEvNT_6ParamsE:
	.zero		1432


//--------------------- .nv.constant0._ZN7cutlass13device_kernelIN5flash19enable_sm80_to_sm89INS1_16FlashAttnFwdSm80INS1_25CollectiveMainloopFwdSm80ILi8ELi1ELb1EN4cute5tupleIJNS5_1CILi128EEENS7_ILi112EEES8_EEELi128ENS_10bfloat16_tEfNS_4arch4Sm80ELb1ELb0ELb1ELb1ELb0ELb1ELb1ELb1EEENS1_21CollectiveEpilogueFwdINS6_IJS8_S8_S9_EEENS6_IJNS7_ILi1EEESH_SH_EEESB_SD_Li256ELb1ELb1ELb1ELb0EEENS1_36VarlenDynamicPersistentTileSchedulerILi128ELi112ELi256ELi256ELb1ELb1ELb0ELb1ELb1ELb1EEEEEEEEEvNT_6ParamsE --------------------------
	.section	.nv.constant0._ZN7cutlass13device_kernelIN5flash19enable_sm80_to_sm89INS1_16FlashAttnFwdSm80INS1_25CollectiveMainloopFwdSm80ILi8ELi1ELb1EN4cute5tupleIJNS5_1CILi128EEENS7_ILi112EEES8_EEELi128ENS_10bfloat16_tEfNS_4arch4Sm80ELb1ELb0ELb1ELb1ELb0ELb1ELb1ELb1EEENS1_21CollectiveEpilogueFwdINS6_IJS8_S8_S9_EEENS6_IJNS7_ILi1EEESH_SH_EEESB_SD_Li256ELb1ELb1ELb1ELb0EEENS1_36VarlenDynamicPersistentTileSchedulerILi128ELi112ELi256ELi256ELb1ELb1ELb0ELb1ELb1ELb1EEEEEEEEEvNT_6ParamsE,"a",@progbits
	.sectionflags	@""
	.align	4
.nv.constant0._ZN7cutlass13device_kernelIN5flash19enable_sm80_to_sm89INS1_16FlashAttnFwdSm80INS1_25CollectiveMainloopFwdSm80ILi8ELi1ELb1EN4cute5tupleIJNS5_1CILi128EEENS7_ILi112EEES8_EEELi128ENS_10bfloat16_tEfNS_4arch4Sm80ELb1ELb0ELb1ELb1ELb0ELb1ELb1ELb1EEENS1_21CollectiveEpilogueFwdINS6_IJS8_S8_S9_EEENS6_IJNS7_ILi1EEESH_SH_EEESB_SD_Li256ELb1ELb1ELb1ELb0EEENS1_36VarlenDynamicPersistentTileSchedulerILi128ELi112ELi256ELi256ELb1ELb1ELb0ELb1ELb1ELb1EEEEEEEEEvNT_6ParamsE:
	.zero		1432


//--------------------- .nv.constant0._ZN7cutlass13device_kernelIN5flash19enable_sm80_to_sm89INS1_16FlashAttnFwdSm80INS1_25CollectiveMainloopFwdSm80ILi8ELi1ELb1EN4cute5tupleIJNS5_1CILi128EEES8_S8_EEELi128ENS_10bfloat16_tEfNS_4arch4Sm80ELb0ELb0ELb0ELb0ELb0ELb0ELb1ELb1EEENS1_21CollectiveEpilogueFwdIS9_NS6_IJNS7_ILi1EEESF_SF_EEESA_SC_Li256ELb0ELb1ELb1ELb0EEENS1_19SingleTileSchedulerILb0ELb1ELb1ELi128EEEEEEEEEvNT_6ParamsE --------------------------
	.section	.nv.constant0._ZN7cutlass13device_kernelIN5flash19enable_sm80_to_sm89INS1_16FlashAttnFwdSm80INS1_25CollectiveMainloopFwdSm80ILi8ELi1ELb1EN4cute5tupleIJNS5_1CILi128EEES8_S8_EEELi128ENS_10bfloat16_tEfNS_4arch4Sm80ELb0ELb0ELb0ELb0ELb0ELb0ELb1ELb1EEENS1_21CollectiveEpilogueFwdIS9_NS6_IJNS7_ILi1EEESF_SF_EEESA_SC_Li256ELb0ELb1ELb1ELb0EEENS1_19SingleTileSchedulerILb0ELb1ELb1ELi128EEEEEEEEEvNT_6ParamsE,"a",@progbits
	.sectionflags	@""
	.align	4
.nv.constant0._ZN7cutlass13device_kernelIN5flash19enable_sm80_to_sm89INS1_16FlashAttnFwdSm80INS1_25CollectiveMainloopFwdSm80ILi8ELi1ELb1EN4cute5tupleIJNS5_1CILi128EEES8_S8_EEELi128ENS_10bfloat16_tEfNS_4arch4Sm80ELb0ELb0ELb0ELb0ELb0ELb0ELb1ELb1EEENS1_21CollectiveEpilogueFwdIS9_NS6_IJNS7_ILi1EEESF_SF_EEESA_SC_Li256ELb0ELb1ELb1ELb0EEENS1_19SingleTileSchedulerILb0ELb1ELb1ELi128EEEEEEEEEvNT_6ParamsE:
	.zero		1400


//--------------------- .nv.constant0._ZN7cutlass13device_kernelIN5flash19enable_sm80_to_sm89INS1_16FlashAttnFwdSm80INS1_25CollectiveMainloopFwdSm80ILi8ELi1ELb1EN4cute5tupleIJNS5_1CILi128EEENS7_ILi96EEES8_EEELi128ENS_10bfloat16_tEfNS_4arch4Sm80ELb0ELb1ELb0ELb0ELb0ELb0ELb1ELb1EEENS1_21CollectiveEpilogueFwdINS6_IJS8_S8_S9_EEENS6_IJNS7_ILi1EEESH_SH_EEESB_SD_Li256ELb0ELb1ELb1ELb0EEENS1_19SingleTileSchedulerILb0ELb1ELb1ELi128EEEEEEEEEvNT_6ParamsE --------------------------
	.section	.nv.constant0._ZN7cutlass13device_kernelIN5flash19enable_sm80_to_sm89INS1_16FlashAttnFwdSm80INS1_25CollectiveMainloopFwdSm80ILi8ELi1ELb1EN4cute5tupleIJNS5_1CILi128EEENS7_ILi96EEES8_EEELi128ENS_10bfloat16_tEfNS_4arch4Sm80ELb0ELb1ELb0ELb0ELb0ELb0ELb1ELb1EEENS1_21CollectiveEpilogueFwdINS6_IJS8_S8_S9_EEENS6_IJNS7_ILi1EEESH_SH_EEESB_SD_Li256ELb0ELb1ELb1ELb0EEENS1_19SingleTileSchedulerILb0ELb1ELb1ELi128EEEEEEEEEvNT_6ParamsE,"a",@progbits
	.sectionflags	@""
	.align	4
.nv.constant0._ZN7cutlass13device_kernelIN5flash19enable_sm80_to_sm89INS1_16FlashAttnFwdSm80INS1_25CollectiveMainloopFwdSm80ILi8ELi1ELb1EN4cute5tupleIJNS5_1CILi128EEENS7_ILi96EEES8_EEELi128ENS_10bfloat16_tEfNS_4arch4Sm80ELb0ELb1ELb0ELb0ELb0ELb0ELb1ELb1EEENS1_21CollectiveEpilogueFwdINS6_IJS8_S8_S9_EEENS6_IJNS7_ILi1EEESH_SH_EEESB_SD_Li256ELb0ELb1ELb1ELb0EEENS1_19SingleTileSchedulerILb0ELb1ELb1ELi128EEEEEEEEEvNT_6ParamsE:
	.zero		1400


//--------------------- .nv.constant0._ZN7cutlass13device_kernelIN5flash19enable_sm80_to_sm89INS1_16FlashAttnFwdSm80INS1_25CollectiveMainloopFwdSm80ILi8ELi1ELb1EN4cute5tupleIJNS5_1CILi128EEES8_S8_EEELi128ENS_10bfloat16_tEfNS_4arch4Sm80ELb1ELb0ELb0ELb0ELb0ELb0ELb1ELb1EEENS1_21CollectiveEpilogueFwdIS9_NS6_IJNS7_ILi1EEESF_SF_EEESA_SC_Li256ELb0ELb1ELb1ELb0EEENS1_30DynamicPersistentTileSchedulerILi256ELi256ELb1ELb1ELb0EEEEEEEEEvNT_6ParamsE --------------------------
	.section	.nv.constant0._ZN7cutlass13device_kernelIN5flash19enable_sm80_to_sm89INS1_16FlashAttnFwdSm80INS1_25CollectiveMainloopFwdSm80ILi8ELi1ELb1EN4cute5tupleIJNS5_1CILi128EEES8_S8_EEELi128ENS_10bfloat16_tEfNS_4arch4Sm80ELb1ELb0ELb0ELb0ELb0ELb0ELb1ELb1EEENS1_21CollectiveEpilogueFwdIS9_NS6_IJNS7_ILi1EEESF_SF_EEESA_SC_Li256ELb0ELb1ELb1ELb0EEENS1_30DynamicPersistentTileSchedulerILi256ELi256ELb1ELb1ELb0EEEEEEEEEvNT_6ParamsE,"a",@progbits
	.sectionflags	@""
	.align	4
.nv.constant0._ZN7cutlass13device_kernelIN5flash19enable_sm80_to_sm89INS1_16FlashAttnFwdSm80INS1_25CollectiveMainloopFwdSm80ILi8ELi1ELb1EN4cute5tupleIJNS5_1CILi128EEES8_S8_EEELi128ENS_10bfloat16_tEfNS_4arch4Sm80ELb1ELb0ELb0ELb0ELb0ELb0ELb1ELb1EEENS1_21CollectiveEpilogueFwdIS9_NS6_IJNS7_ILi1EEESF_SF_EEESA_SC_Li256ELb0ELb1ELb1ELb0EEENS1_30DynamicPersistentTileSchedulerILi256ELi256ELb1ELb1ELb0EEEEEEEEEvNT_6ParamsE:
	.zero		1416


//--------------------- .nv.constant0._ZN7cutlass13device_kernelIN5flash19enable_sm80_to_sm89INS1_16FlashAttnFwdSm80INS1_25CollectiveMainloopFwdSm80ILi4ELi1ELb0EN4cute5tupleIJNS5_1CILi128EEENS7_ILi64EEES8_EEELi128ENS_10bfloat16_tEfNS_4arch4Sm80ELb0ELb0ELb0ELb0ELb0ELb0ELb1ELb1EEENS1_21CollectiveEpilogueFwdINS6_IJS8_S8_S9_EEENS6_IJNS7_ILi1EEESH_SH_EEESB_SD_Li128ELb0ELb1ELb1ELb0EEENS1_19SingleTileSchedulerILb0ELb1ELb1ELi128EEEEEEEEEvNT_6ParamsE --------------------------
	.section	.nv.constant0._ZN7cutlass13device_kernelIN5flash19enable_sm80_to_sm89INS1_16FlashAttnFwdSm80INS1_25CollectiveMainloopFwdSm80ILi4ELi1ELb0EN4cute5tupleIJNS5_1CILi128EEENS7_ILi64EEES8_EEELi128ENS_10bfloat16_tEfNS_4arch4Sm80ELb0ELb0ELb0ELb0ELb0ELb0ELb1ELb1EEENS1_21CollectiveEpilogueFwdINS6_IJS8_S8_S9_EEENS6_IJNS7_ILi1EEESH_SH_EEESB_SD_Li128ELb0ELb1ELb1ELb0EEENS1_19SingleTileSchedulerILb0ELb1ELb1ELi128EEEEEEEEEvNT_6ParamsE,"a",@progbits
	.sectionflags	@""
	.align	4
.nv.constant0._ZN7cutlass13device_kernelIN5flash19enable_sm80_to_sm89INS1_16FlashAttnFwdSm80INS1_25CollectiveMainloopFwdSm80ILi4ELi1ELb0EN4cute5tupleIJNS5_1CILi128EEENS7_ILi64EEES8_EEELi128ENS_10bfloat16_tEfNS_4arch4Sm80ELb0ELb0ELb0ELb0ELb0ELb0ELb1ELb1EEENS1_21CollectiveEpilogueFwdINS6_IJS8_S8_S9_EEENS6_IJNS7_ILi1EEESH_SH_EEESB_SD_Li128ELb0ELb1ELb1ELb0EEENS1_19SingleTileSchedulerILb0ELb1ELb1ELi128EEEEEEEEEvNT_6ParamsE:
	.zero		1400


//--------------------- .nv.constant0._ZN7cutlass13device_kernelIN5flash19enable_sm80_to_sm89INS1_16FlashAttnFwdSm80INS1_25CollectiveMainloopFwdSm80ILi8ELi1ELb1EN4cute5tupleIJNS5_1CILi128EEENS7_ILi112EEES8_EEELi128ENS_10bfloat16_tEfNS_4arch4Sm80ELb0ELb0ELb0ELb1ELb0ELb0ELb1ELb1EEENS1_21CollectiveEpilogueFwdINS6_IJS8_S8_S9_EEENS6_IJNS7_ILi1EEESH_SH_EEESB_SD_Li256ELb1ELb1ELb1ELb0EEENS1_36VarlenDynamicPersistentTileSchedulerILi128ELi112ELi256ELi256ELb1ELb1ELb0ELb0ELb1ELb1EEEEEEEEEvNT_6ParamsE --------------------------
	.section	.nv.constant0._ZN7cutlass13device_kernelIN5flash19enable_sm80_to_sm89INS1_16FlashAttnFwdSm80INS1_25CollectiveMainloopFwdSm80ILi8ELi1ELb1EN4cute5tupleIJNS5_1CILi128EEENS7_ILi112EEES8_EEELi128ENS_10bfloat16_tEfNS_4arch4Sm80ELb0ELb0ELb0ELb1ELb0ELb0ELb1ELb1EEENS1_21CollectiveEpilogueFwdINS6_IJS8_S8_S9_EEENS6_IJNS7_ILi1EEESH_SH_EEESB_SD_Li256ELb1ELb1ELb1ELb0EEENS1_36VarlenDynamicPersistentTileSchedulerILi128ELi112ELi256ELi256ELb1ELb1ELb0ELb0ELb1ELb1EEEEEEEEEvNT_6ParamsE,"a",@progbits
	.sectionflags	@""
	.align	4
.nv.constant0._ZN7cutlass13device_kernelIN5flash19enable_sm80_to_sm89INS1_16FlashAttnFwdSm80INS1_25CollectiveMainloopFwdSm80ILi8ELi1ELb1EN4cute5tupleIJNS5_1CILi128EEENS7_ILi112EEES8_EEELi128ENS_10bfloat16_tEfNS_4arch4Sm80ELb0ELb0ELb0ELb1ELb0ELb0ELb1ELb1EEENS1_21CollectiveEpilogueFwdINS6_IJS8_S8_S9_EEENS6_IJNS7_ILi1EEESH_SH_EEESB_SD_Li256ELb1ELb1ELb1ELb0EEENS1_36VarlenDynamicPersistentTileSchedulerILi128ELi112ELi256ELi256ELb1ELb1ELb0ELb0ELb1ELb1EEEEEEEEEvNT_6ParamsE:
	.zero		1432


//--------------------- .nv.constant0._ZN7cutlass13device_kernelIN5flash19enable_sm80_to_sm89INS1_16FlashAttnFwdSm80INS1_25CollectiveMainloopFwdSm80ILi8ELi1ELb1EN4cute5tupleIJNS5_1CILi128EEENS7_ILi112EEES8_EEELi128ENS_10bfloat16_tEfNS_4arch4Sm80ELb0ELb0ELb0ELb1ELb0ELb1ELb1ELb1EEENS1_21CollectiveEpilogueFwdINS6_IJS8_S8_S9_EEENS6_IJNS7_ILi1EEESH_SH_EEESB_SD_Li256ELb1ELb1ELb1ELb0EEENS1_36VarlenDynamicPersistentTileSchedulerILi128ELi112ELi256ELi256ELb1ELb1ELb0ELb0ELb1ELb1EEEEEEEEEvNT_6ParamsE --------------------------
	.section	.nv.constant0._ZN7cutlass13device_kernelIN5flash19enable_sm80_to_sm89INS1_16FlashAttnFwdSm80INS1_25CollectiveMainloopFwdSm80ILi8ELi1ELb1EN4cute5tupleIJNS5_1CILi128EEENS7_ILi112EEES8_EEELi128ENS_10bfloat16_tEfNS_4arch4Sm80ELb0ELb0ELb0ELb1ELb0ELb1ELb1ELb1EEENS1_21CollectiveEpilogueFwdINS6_IJS8_S8_S9_EEENS6_IJNS7_ILi1EEESH_SH_EEESB_SD_Li256ELb1ELb1ELb1ELb0EEENS1_36VarlenDynamicPersistentTileSchedulerILi128ELi112ELi256ELi256ELb1ELb1ELb0ELb0ELb1ELb1EEEEEEEEEvNT_6ParamsE,"a",@progbits
	.sectionflags	@""
	.align	4
.nv.constant0._ZN7cutlass13device_kernelIN5flash19enable_sm80_to_sm89INS1_16FlashAttnFwdSm80INS1_25CollectiveMainloopFwdSm80ILi8ELi1ELb1EN4cute5tupleIJNS5_1CILi128EEENS7_ILi112EEES8_EEELi128ENS_10bfloat16_tEfNS_4arch4Sm80ELb0ELb0ELb0ELb1ELb0ELb1ELb1ELb1EEENS1_21CollectiveEpilogueFwdINS6_IJS8_S8_S9_EEENS6_IJNS7_ILi1EEESH_SH_EEESB_SD_Li256ELb1ELb1ELb1ELb0EEENS1_36VarlenDynamicPersistentTileSchedulerILi128ELi112ELi256ELi256ELb1ELb1ELb0ELb0ELb1ELb1EEEEEEEEEvNT_6ParamsE:
	.zero		1432


//--------------------- .nv.constant0._ZN7cutlass13device_kernelIN5flash19enable_sm80_to_sm89INS1_16FlashAttnFwdSm80INS1_25CollectiveMainloopFwdSm80ILi4ELi1ELb0EN4cute5tupleIJNS5_1CILi128EEENS7_ILi48EEES8_EEELi128ENS_10bfloat16_tEfNS_4arch4Sm80ELb0ELb1ELb0ELb0ELb0ELb0ELb1ELb1EEENS1_21CollectiveEpilogueFwdINS6_IJS8_S8_S9_EEENS6_IJNS7_ILi1EEESH_SH_EEESB_SD_Li128ELb0ELb1ELb1ELb0EEENS1_19SingleTileSchedulerILb0ELb1ELb1ELi128EEEEEEEEEvNT_6ParamsE --------------------------
	.section	.nv.constant0._ZN7cutlass13device_kernelIN5flash19enable_sm80_to_sm89INS1_16FlashAttnFwdSm80INS1_25CollectiveMainloopFwdSm80ILi4ELi1ELb0EN4cute5tupleIJNS5_1CILi128EEENS7_ILi48EEES8_EEELi128ENS_10bfloat16_tEfNS_4arch4Sm80ELb0ELb1ELb0ELb0ELb0ELb0ELb1ELb1EEENS1_21CollectiveEpilogueFwdINS6_IJS8_S8_S9_EEENS6_IJNS7_ILi1EEESH_SH_EEESB_SD_Li128ELb0ELb1ELb1ELb0EEENS1_19SingleTileSchedulerILb0ELb1ELb1ELi128EEEEEEEEEvNT_6ParamsE,"a",@progbits
	.sectionflags	@""
	.align	4
.nv.constant0._ZN7cutlass13device_kernelIN5flash19enable_sm80_to_sm89INS1_16FlashAttnFwdSm80INS1_25CollectiveMainloopFwdSm80ILi4ELi1ELb0EN4cute5tupleIJNS5_1CILi128EEENS7_ILi48EEES8_EEELi128ENS_10bfloat16_tEfNS_4arch4Sm80ELb0ELb1ELb0ELb0ELb0ELb0ELb1ELb1EEENS1_21CollectiveEpilogueFwdINS6_IJS8_S8_S9_EEENS6_IJNS7_ILi1EEESH_SH_EEESB_SD_Li128ELb0ELb1ELb1ELb0EEENS1_19SingleTileSchedulerILb0ELb1ELb1ELi128EEEEEEEEEvNT_6ParamsE:
	.zero		1400


//--------------------- .nv.constant0._ZN7cutlass13device_kernelIN5flash19enable_sm80_to_sm89INS1_16FlashAttnFwdSm80INS1_25CollectiveMainloopFwdSm80ILi8ELi1ELb1EN4cute5tupleIJNS5_1CILi128EEENS7_ILi96EEES8_EEELi128ENS_10bfloat16_tEfNS_4arch4Sm80ELb0ELb1ELb0ELb1ELb0ELb0ELb1ELb1EEENS1_21CollectiveEpilogueFwdINS6_IJS8_S8_S9_EEENS6_IJNS7_ILi1EEESH_SH_EEESB_SD_Li256ELb1ELb1ELb1ELb0EEENS1_36VarlenDynamicPersistentTileSchedulerILi128ELi96ELi256ELi256ELb1ELb1ELb0ELb1ELb0ELb1EEEEEEEEEvNT_6ParamsE --------------------------
	.section	.nv.constant0._ZN7cutlass13device_kernelIN5flash19enable_sm80_to_sm89INS1_16FlashAttnFwdSm80INS1_25CollectiveMainloopFwdSm80ILi8ELi1ELb1EN4cute5tupleIJNS5_1CILi128EEENS7_ILi96EEES8_EEELi128ENS_10bfloat16_tEfNS_4arch4Sm80ELb0ELb1ELb0ELb1ELb0ELb0ELb1ELb1EEENS1_21CollectiveEpilogueFwdINS6_IJS8_S8_S9_EEENS6_IJNS7_ILi1EEESH_SH_EEESB_SD_Li256ELb1ELb1ELb1ELb0EEENS1_36VarlenDynamicPersistentTileSchedulerILi128ELi96ELi256ELi256ELb1ELb1ELb0ELb1ELb0ELb1EEEEEEEEEvNT_6ParamsE,"a",@progbits
	.sectionflags	@""
	.align	4
.nv.constant0._ZN7cutlass13device_kernelIN5flash19enable_sm80_to_sm89INS1_16FlashAttnFwdSm80INS1_25CollectiveMainloopFwdSm80ILi8ELi1ELb1EN4cute5tupleIJNS5_1CILi128EEENS7_ILi96EEES8_EEELi128ENS_10bfloat16_tEfNS_4arch4Sm80ELb0ELb1ELb0ELb1ELb0ELb0ELb1ELb1EEENS1_21CollectiveEpilogueFwdINS6_IJS8_S8_S9_EEENS6_IJNS7_ILi1EEESH_SH_EEESB_SD_Li256ELb1ELb1ELb1ELb0EEENS1_36VarlenDynamicPersistentTileSchedulerILi128ELi96ELi256ELi256ELb1ELb1ELb0ELb1ELb0ELb1EEEEEEEEEvNT_6ParamsE:
	.zero		1432


//--------------------- .nv.constant0._ZN7cutlass13device_kernelIN5flash19enable_sm80_to_sm89INS1_16FlashAttnFwdSm80INS1_25CollectiveMainloopFwdSm80ILi8ELi1ELb1EN4cute5tupleIJNS5_1CILi128EEENS7_ILi96EEES8_EEELi128ENS_10bfloat16_tEfNS_4arch4Sm80ELb0ELb1ELb0ELb1ELb0ELb1ELb1ELb1EEENS1_21CollectiveEpilogueFwdINS6_IJS8_S8_S9_EEENS6_IJNS7_ILi1EEESH_SH_EEESB_SD_Li256ELb1ELb1ELb1ELb0EEENS1_36VarlenDynamicPersistentTileSchedulerILi128ELi96ELi256ELi256ELb1ELb1ELb0ELb1ELb0ELb1EEEEEEEEEvNT_6ParamsE --------------------------
	.section	.nv.constant0._ZN7cutlass13device_kernelIN5flash19enable_sm80_to_sm89INS1_16FlashAttnFwdSm80INS1_25CollectiveMainloopFwdSm80ILi8ELi1ELb1EN4cute5tupleIJNS5_1CILi128EEENS7_ILi96EEES8_EEELi128ENS_10bfloat16_tEfNS_4arch4Sm80ELb0ELb1ELb0ELb1ELb0ELb1ELb1ELb1EEENS1_21CollectiveEpilogueFwdINS6_IJS8_S8_S9_EEENS6_IJNS7_ILi1EEESH_SH_EEESB_SD_Li256ELb1ELb1ELb1ELb0EEENS1_36VarlenDynamicPersistentTileSchedulerILi128ELi96ELi256ELi256ELb1ELb1ELb0ELb1ELb0ELb1EEEEEEEEEvNT_6ParamsE,"a",@progbits
	.sectionflags	@""
	.align	4
.nv.constant0._ZN7cutlass13device_kernelIN5flash19enable_sm80_to_sm89INS1_16FlashAttnFwdSm80INS1_25CollectiveMainloopFwdSm80ILi8ELi1ELb1EN4cute5tupleIJNS5_1CILi128EEENS7_ILi96EEES8_EEELi128ENS_10bfloat16_tEfNS_4arch4Sm80ELb0ELb1ELb0ELb1ELb0ELb1ELb1ELb1EEENS1_21CollectiveEpilogueFwdINS6_IJS8_S8_S9_EEENS6_IJNS7_ILi1EEESH_SH_EEESB_SD_Li256ELb1ELb1ELb1ELb0EEENS1_36VarlenDynamicPersistentTileSchedulerILi128ELi96ELi256ELi256ELb1ELb1ELb0ELb1ELb0ELb1EEEEEEEEEvNT_6ParamsE:
	.zero		1432


//--------------------- .nv.constant0._ZN7cutlass13device_kernelIN5flash19enable_sm80_to_sm89INS1_16FlashAttnFwdSm80INS1_25CollectiveMainloopFwdSm80ILi4ELi1ELb0EN4cute5tupleIJNS5_1CILi128EEENS7_ILi64EEES8_EEELi128ENS_10bfloat16_tEfNS_4arch4Sm80ELb1ELb0ELb0ELb0ELb0ELb0ELb1ELb1EEENS1_21CollectiveEpilogueFwdINS6_IJS8_S8_S9_EEENS6_IJNS7_ILi1EEESH_SH_EEESB_SD_Li128ELb0ELb1ELb1ELb0EEENS1_30DynamicPersistentTileSchedulerILi128ELi128ELb1ELb1ELb0EEEEEEEEEvNT_6ParamsE --------------------------
	.section	.nv.constant0._ZN7cutlass13device_kernelIN5flash19enable_sm80_to_sm89INS1_16FlashAttnFwdSm80INS1_25CollectiveMainloopFwdSm80ILi4ELi1ELb0EN4cute5tupleIJNS5_1CILi128EEENS7_ILi64EEES8_EEELi128ENS_10bfloat16_tEfNS_4arch4Sm80ELb1ELb0ELb0ELb0ELb0ELb0ELb1ELb1EEENS1_21CollectiveEpilogueFwdINS6_IJS8_S8_S9_EEENS6_IJNS7_ILi1EEESH_SH_EEESB_SD_Li128ELb0ELb1ELb1ELb0EEENS1_30DynamicPersistentTileSchedulerILi128ELi128ELb1ELb1ELb0EEEEEEEEEvNT_6ParamsE,"a",@progbits
	.sectionflags	@""
	.align	4
.nv.constant0._ZN7cutlass13device_kernelIN5flash19enable_sm80_to_sm89INS1_16FlashAttnFwdSm80INS1_25CollectiveMainloopFwdSm80ILi4ELi1ELb0EN4cute5tupleIJNS5_1CILi128EEENS7_ILi64EEES8_EEELi128ENS_10bfloat16_tEfNS_4arch4Sm80ELb1ELb0ELb0ELb0ELb0ELb0ELb1ELb1EEENS1_21CollectiveEpilogueFwdINS6_IJS8_S8_S9_EEENS6_IJNS7_ILi1EEESH_SH_EEESB_SD_Li128ELb0ELb1ELb1ELb0EEENS1_30DynamicPersistentTileSchedulerILi128ELi128ELb1ELb1ELb0EEEEEEEEEvNT_6ParamsE:
	.zero		1416


//--------------------- .nv.constant0._ZN7cutlass13device_kernelIN5flash19enable_sm80_to_sm89INS1_16FlashAttnFwdSm80INS1_25CollectiveMainloopFwdSm80ILi8ELi1ELb1EN4cute5tupleIJNS5_1CILi128EEENS7_ILi112EEES8_EEELi128ENS_10bfloat16_tEfNS_4arch4Sm80ELb1ELb0ELb0ELb1ELb0ELb0ELb1ELb1EEENS1_21CollectiveEpilogueFwdINS6_IJS8_S8_S9_EEENS6_IJNS7_ILi1EEESH_SH_EEESB_SD_Li256ELb1ELb1ELb1ELb0EEENS1_36VarlenDynamicPersistentTileSchedulerILi128ELi112ELi256ELi256ELb1ELb1ELb0ELb1ELb1ELb1EEEEEEEEEvNT_6ParamsE --------------------------
	.section	.nv.constant0._ZN7cutlass13device_kernelIN5flash19enable_sm80_to_sm89INS1_16FlashAttnFwdSm80INS1_25CollectiveMainloopFwdSm80ILi8ELi1ELb1EN4cute5tupleIJNS5_1CILi128EEENS7_ILi112EEES8_EEELi128ENS_10bfloat16_tEfNS_4arch4Sm80ELb1ELb0ELb0ELb1ELb0ELb0ELb1ELb1EEENS1_21CollectiveEpilogueFwdINS6_IJS8_S8_S9_EEENS6_IJNS7_ILi1EEESH_SH_EEESB_SD_Li256ELb1ELb1ELb1ELb0EEENS1_36VarlenDynamicPersistentTileSchedulerILi128ELi112ELi256ELi256ELb1ELb1ELb0ELb1ELb1ELb1EEEEEEEEEvNT_6ParamsE,"a",@progbits
	.sectionflags	@""
	.align	4
.nv.constant0._ZN7cutlass13device_kernelIN5flash19enable_sm80_to_sm89INS1_16FlashAttnFwdSm80INS1_25CollectiveMainloopFwdSm80ILi8ELi1ELb1EN4cute5tupleIJNS5_1CILi128EEENS7_ILi112EEES8_EEELi128ENS_10bfloat16_tEfNS_4arch4Sm80ELb1ELb0ELb0ELb1ELb0ELb0ELb1ELb1EEENS1_21CollectiveEpilogueFwdINS6_IJS8_S8_S9_EEENS6_IJNS7_ILi1EEESH_SH_EEESB_SD_Li256ELb1ELb1ELb1ELb0EEENS1_36VarlenDynamicPersistentTileSchedulerILi128ELi112ELi256ELi256ELb1ELb1ELb0ELb1ELb1ELb1EEEEEEEEEvNT_6ParamsE:
	.zero		1432


//--------------------- .nv.constant0._ZN7cutlass13device_kernelIN5flash19enable_sm80_to_sm89INS1_16FlashAttnFwdSm80INS1_25CollectiveMainloopFwdSm80ILi8ELi1ELb1EN4cute5tupleIJNS5_1CILi128EEENS7_ILi112EEES8_EEELi128ENS_10bfloat16_tEfNS_4arch4Sm80ELb1ELb0ELb0ELb1ELb0ELb1ELb1ELb1EEENS1_21CollectiveEpilogueFwdINS6_IJS8_S8_S9_EEENS6_IJNS7_ILi1EEESH_SH_EEESB_SD_Li256ELb1ELb1ELb1ELb0EEENS1_36VarlenDynamicPersistentTileSchedulerILi128ELi112ELi256ELi256ELb1ELb1ELb0ELb1ELb1ELb1EEEEEEEEEvNT_6ParamsE --------------------------
	.section	.nv.constant0._ZN7cutlass13device_kernelIN5flash19enable_sm80_to_sm89INS1_16FlashAttnFwdSm80INS1_25CollectiveMainloopFwdSm80ILi8ELi1ELb1EN4cute5tupleIJNS5_1CILi128EEENS7_ILi112EEES8_EEELi128ENS_10bfloat16_tEfNS_4arch4Sm80ELb1ELb0ELb0ELb1ELb0ELb1ELb1ELb1EEENS1_21CollectiveEpilogueFwdINS6_IJS8_S8_S9_EEENS6_IJNS7_ILi1EEESH_SH_EEESB_SD_Li256ELb1ELb1ELb1ELb0EEENS1_36VarlenDynamicPersistentTileSchedulerILi128ELi112ELi256ELi256ELb1ELb1ELb0ELb1ELb1ELb1EEEEEEEEEvNT_6ParamsE,"a",@progbits
	.sectionflags	@""
	.align	4
.nv.constant0._ZN7cutlass13device_kernelIN5flash19enable_sm80_to_sm89INS1_16FlashAttnFwdSm80INS1_25CollectiveMainloopFwdSm80ILi8ELi1ELb1EN4cute5tupleIJNS5_1CILi128EEENS7_ILi112EEES8_EEELi128ENS_10bfloat16_tEfNS_4arch4Sm80ELb1ELb0ELb0ELb1ELb0ELb1ELb1ELb1EEENS1_21CollectiveEpilogueFwdINS6_IJS8_S8_S9_EEENS6_IJNS7_ILi1EEESH_SH_EEESB_SD_Li256ELb1ELb1ELb1ELb0EEENS1_36VarlenDynamicPersistentTileSchedulerILi128ELi112ELi256ELi256ELb1ELb1ELb0ELb1ELb1ELb1EEEEEEEEEvNT_6ParamsE:
	.zero		1432


//--------------------- .text._ZN7cutlass13device_kernelIN5flash19enable_sm80_to_sm89INS1_16FlashAttnFwdSm80INS1_25CollectiveMainloopFwdSm80ILi8ELi1ELb1EN4cute5tupleIJNS5_1CILi128EEES8_S8_EEELi128ENS_10bfloat16_tEfNS_4arch4Sm80ELb0ELb0ELb1ELb0ELb0ELb0ELb1ELb1EEENS1_21CollectiveEpilogueFwdIS9_NS6_IJNS7_ILi1EEESF_SF_EEESA_SC_Li256ELb0ELb1ELb1ELb0EEENS1_19SingleTileSchedulerILb0ELb1ELb1ELi128EEEEEEEEEvNT_6ParamsE --------------------------
	.section	.text._ZN7cutlass13device_kernelIN5flash19enable_sm80_to_sm89INS1_16FlashAttnFwdSm80INS1_25CollectiveMainloopFwdSm80ILi8ELi1ELb1EN4cute5tupleIJNS5_1CILi128EEES8_S8_EEELi128ENS_10bfloat16_tEfNS_4arch4Sm80ELb0ELb0ELb1ELb0ELb0ELb0ELb1ELb1EEENS1_21CollectiveEpilogueFwdIS9_NS6_IJNS7_ILi1EEESF_SF_EEESA_SC_Li256ELb0ELb1ELb1ELb0EEENS1_19SingleTileSchedulerILb0ELb1ELb1ELi128EEEEEEEEEvNT_6ParamsE,"ax",@progbits
	.sectioninfo	@"SHI_REGISTERS=255"
	.align	128
.text._ZN7cutlass13device_kernelIN5flash19enable_sm80_to_sm89INS1_16FlashAttnFwdSm80INS1_25CollectiveMainloopFwdSm80ILi8ELi1ELb1EN4cute5tupleIJNS5_1CILi128EEES8_S8_EEELi128ENS_10bfloat16_tEfNS_4arch4Sm80ELb0ELb0ELb1ELb0ELb0ELb0ELb1ELb1EEENS1_21CollectiveEpilogueFwdIS9_NS6_IJNS7_ILi1EEESF_SF_EEESA_SC_Li256ELb0ELb1ELb1ELb0EEENS1_19SingleTileSchedulerILb0ELb1ELb1ELi128EEEEEEEEEvNT_6ParamsE:
        .type           _ZN7cutlass13device_kernelIN5flash19enable_sm80_to_sm89INS1_16FlashAttnFwdSm80INS1_25CollectiveMainloopFwdSm80ILi8ELi1ELb1EN4cute5tupleIJNS5_1CILi128EEES8_S8_EEELi128ENS_10bfloat16_tEfNS_4arch4Sm80ELb0ELb0ELb1ELb0ELb0ELb0ELb1ELb1EEENS1_21CollectiveEpilogueFwdIS9_NS6_IJNS7_ILi1EEESF_SF_EEESA_SC_Li256ELb0ELb1ELb1ELb0EEENS1_19SingleTileSchedulerILb0ELb1ELb1ELi128EEEEEEEEEvNT_6ParamsE,@function
        .size           _ZN7cutlass13device_kernelIN5flash19enable_sm80_to_sm89INS1_16FlashAttnFwdSm80INS1_25CollectiveMainloopFwdSm80ILi8ELi1ELb1EN4cute5tupleIJNS5_1CILi128EEES8_S8_EEELi128ENS_10bfloat16_tEfNS_4arch4Sm80ELb0ELb0ELb1ELb0ELb0ELb0ELb1ELb1EEENS1_21CollectiveEpilogueFwdIS9_NS6_IJNS7_ILi1EEESF_SF_EEESA_SC_Li256ELb0ELb1ELb1ELb0EEENS1_19SingleTileSchedulerILb0ELb1ELb1ELi128EEEEEEEEEvNT_6ParamsE,(.L_x_2672 - _ZN7cutlass13device_kernelIN5flash19enable_sm80_to_sm89INS1_16FlashAttnFwdSm80INS1_25CollectiveMainloopFwdSm80ILi8ELi1ELb1EN4cute5tupleIJNS5_1CILi128EEES8_S8_EEELi128ENS_10bfloat16_tEfNS_4arch4Sm80ELb0ELb0ELb1ELb0ELb0ELb0ELb1ELb1EEENS1_21CollectiveEpilogueFwdIS9_NS6_IJNS7_ILi1EEESF_SF_EEESA_SC_Li256ELb0ELb1ELb1ELb0EEENS1_19SingleTileSchedulerILb0ELb1ELb1ELi128EEEEEEEEEvNT_6ParamsE)
        .other          _ZN7cutlass13device_kernelIN5flash19enable_sm80_to_sm89INS1_16FlashAttnFwdSm80INS1_25CollectiveMainloopFwdSm80ILi8ELi1ELb1EN4cute5tupleIJNS5_1CILi128EEES8_S8_EEELi128ENS_10bfloat16_tEfNS_4arch4Sm80ELb0ELb0ELb1ELb0ELb0ELb0ELb1ELb1EEENS1_21CollectiveEpilogueFwdIS9_NS6_IJNS7_ILi1EEESF_SF_EEESA_SC_Li256ELb0ELb1ELb1ELb0EEENS1_19SingleTileSchedulerILb0ELb1ELb1ELi128EEEEEEEEEvNT_6ParamsE,@"STO_CUDA_ENTRY STV_DEFAULT"
_ZN7cutlass13device_kernelIN5flash19enable_sm80_to_sm89INS1_16FlashAttnFwdSm80INS1_25CollectiveMainloopFwdSm80ILi8ELi1ELb1EN4cute5tupleIJNS5_1CILi128EEES8_S8_EEELi128ENS_10bfloat16_tEfNS_4arch4Sm80ELb0ELb0ELb1ELb0ELb0ELb0ELb1ELb1EEENS1_21CollectiveEpilogueFwdIS9_NS6_IJNS7_ILi1EEESF_SF_EEESA_SC_Li256ELb0ELb1ELb1ELb0EEENS1_19SingleTileSchedulerILb0ELb1ELb1ELi128EEEEEEEEEvNT_6ParamsE:
[----:B------:R-:W-:Y:S02]  /*0000*/  MOV R1, c[0x0][0x28] ;  /* 0x00000a0000017a02 */ /* 0x000fe40000000f00 */
[----:B------:R-:W1:Y:S01]  /*0010*/  S2R R112, SR_TID.X ;  /* 0x0000000000707919 */ /* 0x000e620000002100 */
[----:B------:R-:W2:Y:S01]  /*0020*/  S2UR UR6, SR_CTAID.Y ;  /* 0x00000000000679c3 */ /* 0x000ea20000002600 */
[----:B------:R-:W-:Y:S02]  /*0030*/  IADD3 R1, R1, -0x10, RZ ;  /* 0xfffffff001017810 */ /* 0x000fe40007ffe0ff */
[----:B------:R-:W3:Y:S01]  /*0040*/  S2R R0, SR_CTAID.Z ;  /* 0x0000000000007919 */ /* 0x000ee20000002700 */
[----:B-1----:R-:W-:-:S06]  /*0050*/  SHF.R.U32.HI R2, RZ, 0x5, R112 ;  /* 0x00000005ff027819 */ /* 0x002fcc0000011670 */
[----:B------:R-:W1:Y:S02]  /*0060*/  SHFL.IDX PT, R2, R2, RZ, 0x1f ;  /* 0x00001fff02027589 */ /* 0x000e6400000e0000 */
[----:B-1----:R-:W-:-:S13]  /*0070*/  ISETP.NE.AND P0, PT, R2, RZ, PT ;  /* 0x000000ff0200720c */ /* 0x002fda0003f05270 */
[----:B--2---:R-:W-:Y:S05]  /*0080*/  @!P0 BRA `(.L_x_0) ;  /* 0x0000009000008947 */ /* 0x004fea0003800000 */
[----:B---3--:R-:W-:Y:S01]  /*0090*/  MOV R2, c[0x0][0x550] ;  /* 0x0001540000027a02 */ /* 0x008fe20000000f00 */
[----:B------:R-:W-:-:S03]  /*00a0*/  UMOV UR10, UR6 ;  /* 0x00000006000a7c82 */ /* 0x000fc60008000000 */
[----:B------:R-:W-:-:S13]  /*00b0*/  ISETP.NE.AND P0, PT, R2, 0x1, PT ;  /* 0x000000010200780c */ /* 0x000fda0003f05270 */
[----:B------:R-:W-:Y:S05]  /*00c0*/  @!P0 BRA `(.L_x_1) ;  /* 0x000000b000008947 */ /* 0x000fea0003800000 */
[----:B------:R-:W-:Y:S02]  /*00d0*/  ULDC UR4, c[0x0][0x554] ;  /* 0x0001550000047ab9 */ /* 0x000fe40000000800 */
[----:B------:R-:W-:Y:S02]  /*00e0*/  UIMAD.WIDE.U32 UR4, UR6, UR4, URZ ;  /* 0x00000004060472a5 */ /* 0x000fe4000f8e003f */
[----:B------:R-:W-:Y:S02]  /*00f0*/  ULDC UR10, c[0x0][0x558] ;  /* 0x00015600000a7ab9 */ /* 0x000fe40000000800 */
[----:B------:R-:W-:Y:S01]  /*0100*/  USHF.R.U32.HI UR10, URZ, UR10, UR5 ;  /* 0x0000000a3f0a7299 */ /* 0x000fe20008011605 */
[----:B------:R-:W-:Y:S05]  /*0110*/  BRA `(.L_x_1) ;  /* 0x0000006000007947 */ /* 0x000fea0003800000 */
.L_x_0:
[----:B---3--:R-:W-:Y:S02]  /*0120*/  ULDC.64 UR4, c[0x0][0x550] ;  /* 0x0001540000047ab9 */ /* 0x008fe40000000a00 */
[----:B------:R-:W-:Y:S02]  /*0130*/  UISETP.NE.AND UP0, UPT, UR4, 0x1, UPT ;  /* 0x000000010400788c */ /* 0x000fe4000bf05270 */
[----:B------:R-:W-:-:S02]  /*0140*/  UIMAD.WIDE.U32 UR8, UR6, UR5, URZ ;  /* 0x00000005060872a5 */ /* 0x000fc4000f8e003f */
[----:B------:R-:W-:Y:S02]  /*0150*/  ULDC UR4, c[0x0][0x558] ;  /* 0x0001560000047ab9 */ /* 0x000fe40000000800 */
[----:B------:R-:W-:-:S05]  /*0160*/  UMOV UR10, UR6 ;  /* 0x00000006000a7c82 */ /* 0x000fca0008000000 */
[----:B------:R-:W-:-:S03]  /*0170*/  @UP0 USHF.R.U32.HI UR10, URZ, UR4, UR9 ;  /* 0x000000043f0a0299 */ /* 0x000fc60008011609 */
.L_x_1:
[----:B------:R-:W-:Y:S01]  /*0180*/  ISETP.GE.AND P0, PT, R0, RZ, PT ;  /* 0x000000ff0000720c */ /* 0x000fe20003f06270 */
[----:B------:R-:W-:Y:S02]  /*0190*/  UIADD3 UR5, -UR10, URZ, URZ ;  /* 0x0000003f0a057290 */ /* 0x000fe4000fffe13f */
[----:B------:R-:W-:Y:S02]  /*01a0*/  ULDC UR4, c[0x0][0x550] ;  /* 0x0001540000047ab9 */ /* 0x000fe40000000800 */
[----:B------:R-:W-:-:S08]  /*01b0*/  UIMAD UR6, UR5, UR4, UR6 ;  /* 0x00000004050672a4 */ /* 0x000fd0000f8e0206 */
[----:B------:R-:W-:Y:S05]  /*01c0*/  @!P0 EXIT ;  /* 0x000000000000894d */ /* 0x000fea0003800000 */
[----:B------:R-:W-:Y:S02]  /*01d0*/  ULDC UR4, c[0x0][0x1d0] ;  /* 0x0000740000047ab9 */ /* 0x000fe40000000800 */
[----:B------:R-:W-:Y:S02]  /*01e0*/  UISETP.GE.AND UP0, UPT, UR4, 0x1, UPT ;  /* 0x000000010400788c */ /* 0x000fe4000bf06270 */
[----:B------:R-:W-:Y:S02]  /*01f0*/  UIADD3 UR7, UR4, 0x7f, URZ ;  /* 0x0000007f04077890 */ /* 0x000fe4000fffe03f */
[----:B------:R-:W-:Y:S02]  /*0200*/  UMOV UR13, URZ ;  /* 0x0000003f000d7c82 */ /* 0x000fe40008000000 */
[----:B------:R-:W-:Y:S01]  /*0210*/  PLOP3.LUT P0, PT, PT, PT, UP0, 0x80, 0x0 ;  /* 0x000000000000781c */ /* 0x000fe20003f0f008 */
[----:B------:R-:W-:-:S04]  /*0220*/  USHF.R.S32.HI UR5, URZ, 0x1f, UR7 ;  /* 0x0000001f3f057899 */ /* 0x000fc80008011407 */
[----:B------:R-:W-:-:S04]  /*0230*/  ULEA.HI UR5, UR5, UR7, URZ, 0x7 ;  /* 0x0000000705057291 */ /* 0x000fc8000f8f383f */
[----:B------:R-:W-:-:S04]  /*0240*/  USHF.R.S32.HI UR17, URZ, 0x7, UR5 ;  /* 0x000000073f117899 */ /* 0x000fc80008011405 */
[----:B------:R-:W-:Y:S05]  /*0250*/  @!P0 BRA `(.L_x_2) ;  /* 0x0000024000008947 */ /* 0x000fea0003800000 */
[----:B------:R-:W-:Y:S02]  /*0260*/  USHF.R.U32.HI UR4, URZ, 0x10, UR6 ;  /* 0x000000103f047899 */ /* 0x000fe40008011606 */
[----:B------:R-:W-:Y:S02]  /*0270*/  ULDC UR5, c[0x0][0x338] ;  /* 0x0000ce0000057ab9 */ /* 0x000fe40000000800 */
[----:B------:R-:W-:Y:S02]  /*0280*/  UISETP.NE.AND UP0, UPT, UR4, URZ, UPT ;  /* 0x0000003f0400728c */ /* 0x000fe4000bf05270 */
[----:B------:R-:W-:Y:S02]  /*0290*/  UMOV UR12, URZ ;  /* 0x0000003f000c7c82 */ /* 0x000fe40008000000 */
[----:B------:R-:W-:-:S04]  /*02a0*/  USEL UR5, UR4, UR5, UP0 ;  /* 0x0000000504057287 */ /* 0x000fc80008000000 */
[----:B------:R-:W-:Y:S02]  /*02b0*/  UIADD3 UR11, UR17, -0x1, UR5 ;  /* 0xffffffff110b7890 */ /* 0x000fe4000fffe005 */
[----:B------:R-:W-:-:S05]  /*02c0*/  IMAD.U32 R2, RZ, RZ, UR5 ;  /* 0x00000005ff027e24 */ /* 0x000fca000f8e00ff */
[-C--:B------:R-:W-:Y:S02]  /*02d0*/  IABS R3, R2.reuse ;  /* 0x0000000200037213 */ /* 0x080fe40000000000 */
[----:B------:R-:W-:-:S03]  /*02e0*/  IABS R2, R2 ;  /* 0x0000000200027213 */ /* 0x000fc60000000000 */
[----:B------:R-:W-:Y:S02]  /*02f0*/  IMAD.MOV.U32 R5, RZ, RZ, R3 ;  /* 0x000000ffff057224 */ /* 0x000fe400078e0003 */
[----:B------:R-:W-:Y:S01]  /*0300*/  IMAD.U32 R3, RZ, RZ, UR11 ;  /* 0x0000000bff037e24 */ /* 0x000fe2000f8e00ff */
[----:B------:R-:W-:Y:S01]  /*0310*/  ULOP3.LUT UR11, UR11, UR5, URZ, 0x3c, !UPT ;  /* 0x000000050b0b7292 */ /* 0x000fe2000f8e3c3f */
[----:B------:R-:W1:Y:S01]  /*0320*/  R2UR UR9, R5 ;  /* 0x00000000050973c2 */ /* 0x000e6200000e0000 */
[----:B------:R-:W-:Y:S02]  /*0330*/  IMAD.MOV R2, RZ, RZ, -R2 ;  /* 0x000000ffff027224 */ /* 0x000fe400078e0a02 */
[----:B------:R-:W-:-:S05]  /*0340*/  IABS R3, R3 ;  /* 0x0000000300037213 */ /* 0x000fca0000000000 */
[----:B------:R-:W2:Y:S08]  /*0350*/  R2UR UR8, R3 ;  /* 0x00000000030873c2 */ /* 0x000eb000000e0000 */
[----:B------:R-:W3:Y:S01]  /*0360*/  R2UR UR7, R2 ;  /* 0x00000000020773c2 */ /* 0x000ee200000e0000 */
[----:B-1----:R-:W1:Y:S08]  /*0370*/  I2F.RP R6, UR9 ;  /* 0x0000000900067d06 */ /* 0x002e700008209400 */
[----:B-1----:R-:W1:Y:S02]  /*0380*/  MUFU.RCP R4, R6 ;  /* 0x0000000600047308 */ /* 0x002e640000001000 */
[----:B-1----:R-:W-:-:S06]  /*0390*/  IADD3 R4, R4, 0xffffffe, RZ ;  /* 0x0ffffffe04047810 */ /* 0x002fcc0007ffe0ff */
[----:B------:R-:W1:Y:S02]  /*03a0*/  F2I.FTZ.U32.TRUNC.NTZ R4, R4 ;  /* 0x0000000400047305 */ /* 0x000e64000021f000 */
[----:B-1----:R-:W1:Y:S02]  /*03b0*/  R2UR UR13, R4 ;  /* 0x00000000040d73c2 */ /* 0x002e6400000e0000 */
[----:B-1----:R-:W-:-:S04]  /*03c0*/  UIADD3 UR4, URZ, -UR13, URZ ;  /* 0x8000000d3f047290 */ /* 0x002fc8000fffe03f */
[----:B------:R-:W-:-:S04]  /*03d0*/  UIMAD UR4, UR4, UR9, URZ ;  /* 0x00000009040472a4 */ /* 0x000fc8000f8e023f */
[----:B------:R-:W-:-:S04]  /*03e0*/  UIMAD.WIDE.U32 UR12, UR13, UR4, UR12 ;  /* 0x000000040d0c72a5 */ /* 0x000fc8000f8e000c */
[----:B--2---:R-:W-:-:S04]  /*03f0*/  UIMAD.WIDE.U32 UR12, UR13, UR8, URZ ;  /* 0x000000080d0c72a5 */ /* 0x004fc8000f8e003f */
[----:B---3--:R-:W-:-:S04]  /*0400*/  UIMAD UR7, UR13, UR7, UR8 ;  /* 0x000000070d0772a4 */ /* 0x008fc8000f8e0208 */
[----:B------:R-:W-:-:S11]  /*0410*/  UISETP.GT.U32.AND UP0, UPT, UR9, UR7, UPT ;  /* 0x000000070900728c */ /* 0x000fd6000bf04070 */
[----:B------:R-:W-:Y:S02]  /*0420*/  @!UP0 UIADD3 UR7, UR7, -UR9, URZ ;  /* 0x8000000907078290 */ /* 0x000fe4000fffe03f */
[----:B------:R-:W-:Y:S02]  /*0430*/  @!UP0 UIADD3 UR13, UR13, 0x1, URZ ;  /* 0x000000010d0d8890 */ /* 0x000fe4000fffe03f */
[----:B------:R-:W-:Y:S02]  /*0440*/  UISETP.GE.U32.AND UP1, UPT, UR7, UR9, UPT ;  /* 0x000000090700728c */ /* 0x000fe4000bf26070 */
[----:B------:R-:W-:-:S09]  /*0450*/  UISETP.GE.AND UP0, UPT, UR11, URZ, UPT ;  /* 0x0000003f0b00728c */ /* 0x000fd2000bf06270 */
[----:B------:R-:W-:Y:S02]  /*0460*/  @UP1 UIADD3 UR13, UR13, 0x1, URZ ;  /* 0x000000010d0d1890 */ /* 0x000fe4000fffe03f */
[----:B------:R-:W-:Y:S02]  /*0470*/  UISETP.NE.AND UP1, UPT, UR5, URZ, UPT ;  /* 0x0000003f0500728c */ /* 0x000fe4000bf25270 */
[----:B------:R-:W-:-:S09]  /*0480*/  @!UP0 UIADD3 UR13, -UR13, URZ, URZ ;  /* 0x0000003f0d0d8290 */ /* 0x000fd2000fffe13f */
[----:B------:R-:W-:Y:S02]  /*0490*/  @!UP1 ULOP3.LUT UR13, URZ, UR5, URZ, 0x33, !UPT ;  /* 0x000000053f0d9292 */ /* 0x000fe4000f8e333f */
.L_x_2:
[----:B------:R-:W-:Y:S01]  /*04a0*/  ULOP3.LUT UR8, UR6, 0xffff, URZ, 0xc0, !UPT ;  /* 0x0000ffff06087892 */ /* 0x000fe2000f8ec03f */
[----:B------:R-:W-:Y:S01]  /*04b0*/  PLOP3.LUT P2, PT, PT, PT, PT, 0x80, 0x0 ;  /* 0x000000000000781c */ /* 0x000fe20003f4f070 */
[----:B------:R-:W-:Y:S01]  /*04c0*/  ULDC.64 UR14, c[0x0][0x118] ;  /* 0x00004600000e7ab9 */ /* 0x000fe20000000a00 */
[----:B------:R-:W-:Y:S01]  /*04d0*/  IMAD.MOV.U32 R7, RZ, RZ, RZ ;  /* 0x000000ffff077224 */ /* 0x000fe200078e00ff */
[----:B------:R-:W-:Y:S01]  /*04e0*/  UIMAD UR8, UR8, UR13, URZ ;  /* 0x0000000d080872a4 */ /* 0x000fe2000f8e023f */
[----:B------:R-:W-:Y:S01]  /*04f0*/  IMAD.MOV.U32 R2, RZ, RZ, RZ ;  /* 0x000000ffff027224 */ /* 0x000fe200078e00ff */
[----:B------:R-:W-:Y:S01]  /*0500*/  CS2R R70, SRZ ;  /* 0x0000000000467805 */ /* 0x000fe2000001ff00 */
[----:B------:R-:W-:Y:S01]  /*0510*/  CS2R R68, SRZ ;  /* 0x0000000000447805 */ /* 0x000fe2000001ff00 */
[----:B------:R-:W-:Y:S01]  /*0520*/  UIADD3 UR13, UR8, UR13, URZ ;  /* 0x0000000d080d7290 */ /* 0x000fe2000fffe03f */
[----:B------:R-:W-:Y:S01]  /*0530*/  CS2R R74, SRZ ;  /* 0x00000000004a7805 */ /* 0x000fe2000001ff00 */
[----:B------:R-:W-:Y:S01]  /*0540*/  CS2R R72, SRZ ;  /* 0x0000000000487805 */ /* 0x000fe2000001ff00 */
[----:B------:R-:W-:Y:S01]  /*0550*/  CS2R R78, SRZ ;  /* 0x00000000004e7805 */ /* 0x000fe2000001ff00 */
[----:B------:R-:W-:Y:S01]  /*0560*/  UISETP.LT.AND UP0, UPT, UR17, UR13, UPT ;  /* 0x0000000d1100728c */ /* 0x000fe2000bf01270 */
[----:B------:R-:W-:Y:S01]  /*0570*/  CS2R R76, SRZ ;  /* 0x00000000004c7805 */ /* 0x000fe2000001ff00 */
[----:B------:R-:W-:Y:S01]  /*0580*/  CS2R R82, SRZ ;  /* 0x0000000000527805 */ /* 0x000fe2000001ff00 */
[----:B------:R-:W-:Y:S01]  /*0590*/  CS2R R80, SRZ ;  /* 0x0000000000507805 */ /* 0x000fe2000001ff00 */
[----:B------:R-:W-:Y:S01]  /*05a0*/  USEL UR17, UR17, UR13, UP0 ;  /* 0x0000000d11117287 */ /* 0x000fe20008000000 */
[----:B------:R-:W-:Y:S01]  /*05b0*/  CS2R R86, SRZ ;  /* 0x0000000000567805 */ /* 0x000fe2000001ff00 */
[----:B------:R-:W-:Y:S01]  /*05c0*/  CS2R R84, SRZ ;  /* 0x0000000000547805 */ /* 0x000fe2000001ff00 */
[----:B------:R-:W-:Y:S01]  /*05d0*/  CS2R R90, SRZ ;  /* 0x00000000005a7805 */ /* 0x000fe2000001ff00 */
[----:B------:R-:W-:Y:S01]  /*05e0*/  UISETP.GT.AND UP0, UPT, UR17, UR8, UPT ;  /* 0x000000081100728c */ /* 0x000fe2000bf04270 */
[----:B------:R-:W-:Y:S01]  /*05f0*/  CS2R R88, SRZ ;  /* 0x0000000000587805 */ /* 0x000fe2000001ff00 */
[----:B------:R-:W-:Y:S01]  /*0600*/  CS2R R94, SRZ ;  /* 0x00000000005e7805 */ /* 0x000fe2000001ff00 */
[----:B------:R-:W-:Y:S01]  /*0610*/  CS2R R92, SRZ ;  /* 0x00000000005c7805 */ /* 0x000fe2000001ff00 */
[----:B------:R-:W-:Y:S01]  /*0620*/  CS2R R98, SRZ ;  /* 0x0000000000627805 */ /* 0x000fe2000001ff00 */
[----:B------:R-:W-:Y:S01]  /*0630*/  CS2R R96, SRZ ;  /* 0x0000000000607805 */ /* 0x000fe2000001ff00 */
[----:B------:R-:W-:Y:S01]  /*0640*/  PLOP3.LUT P0, PT, PT, PT, UP0, 0x80, 0x0 ;  /* 0x000000000000781c */ /* 0x000fe20003f0f008 */
[----:B------:R-:W-:Y:S01]  /*0650*/  CS2R R102, SRZ ;  /* 0x0000000000667805 */ /* 0x000fe2000001ff00 */
        /* <DEDUP_REMOVED lines=15> */
[----:B------:R-:W-:Y:S05]  /*0750*/  @!P0 BRA `(.L_x_3) ;  /* 0x000095e000008947 */ /* 0x000fea0003800000 */
[----:B------:R-:W-:Y:S02]  /*0760*/  ISETP.NE.U32.AND P1, PT, RZ, c[0x0][0x340], PT ;  /* 0x0000d000ff007a0c */ /* 0x000fe40003f25070 */
[----:B------:R-:W-:Y:S01]  /*0770*/  SHF.R.S32.HI R113, RZ, 0x1f, R112 ;  /* 0x0000001fff717819 */ /* 0x000fe20000011470 */
[----:B------:R-:W-:Y:S01]  /*0780*/  USHF.R.S32.HI UR20, URZ, 0x1f, UR10 ;  /* 0x0000001f3f147899 */ /* 0x000fe2000801140a */
[----:B------:R-:W-:Y:S01]  /*0790*/  ISETP.NE.AND.EX P1, PT, RZ, c[0x0][0x344], PT, P1 ;  /* 0x0000d100ff007a0c */ /* 0x000fe20003f25310 */
[----:B------:R-:W-:-:S12]  /*07a0*/  ULDC.64 UR4, c[0x0][0x1b8] ;  /* 0x00006e0000047ab9 */ /* 0x000fd80000000a00 */
[----:B------:R-:W-:-:S04]  /*07b0*/  @P1 IMAD.MOV.U32 R3, RZ, RZ, 0x4 ;  /* 0x00000004ff031424 */ /* 0x000fc800078e00ff */
[----:B------:R-:W-:-:S06]  /*07c0*/  @P1 IMAD.WIDE R250, R0, R3, c[0x0][0x340] ;  /* 0x0000d00000fa1625 */ /* 0x000fcc00078e0203 */
[----:B------:R-:W2:Y:S01]  /*07d0*/  @P1 LDG.E R250, [R250.64] ;  /* 0x0000000efafa1981 */ /* 0x000ea2000c1e1900 */
[----:B------:R-:W-:Y:S01]  /*07e0*/  LEA.HI R32, R113, R112, RZ, 0x3 ;  /* 0x0000007071207211 */ /* 0x000fe200078f18ff */
[----:B------:R-:W-:Y:S01]  /*07f0*/  IMAD.MOV.U32 R9, RZ, RZ, c[0x0][0x2c4] ;  /* 0x0000b100ff097624 */ /* 0x000fe200078e00ff */
[----:B------:R-:W-:Y:S01]  /*0800*/  UIMAD.WIDE.U32 UR6, UR10, UR4, URZ ;  /* 0x000000040a0672a5 */ /* 0x000fe2000f8e003f */
[----:B------:R-:W1:Y:S01]  /*0810*/  S2R R3, SR_CTAID.X ;  /* 0x0000000000037919 */ /* 0x000e620000002500 */
[----:B------:R-:W-:Y:S01]  /*0820*/  LOP3.LUT R29, R32, 0xfffffff8, RZ, 0xc0, !PT ;  /* 0xfffffff8201d7812 */ /* 0x000fe200078ec0ff */
[----:B------:R-:W-:Y:S01]  /*0830*/  UIMAD UR4, UR20, UR4, URZ ;  /* 0x00000004140472a4 */ /* 0x000fe2000f8e023f */
[----:B------:R-:W-:Y:S01]  /*0840*/  ISETP.NE.AND P0, PT, R9, 0x1, PT ;  /* 0x000000010900780c */ /* 0x000fe20003f05270 */
[----:B------:R-:W-:Y:S01]  /*0850*/  UIADD3 UR16, UR17, -0x1, URZ ;  /* 0xffffffff11107890 */ /* 0x000fe2000fffe03f */
[----:B------:R-:W-:Y:S01]  /*0860*/  SHF.R.S32.HI R32, RZ, 0x3, R32 ;  /* 0x00000003ff207819 */ /* 0x000fe20000011420 */
[----:B------:R-:W-:Y:S01]  /*0870*/  IMAD.IADD R29, R112, 0x1, -R29 ;  /* 0x00000001701d7824 */ /* 0x000fe200078e0a1d */
[----:B------:R-:W-:Y:S01]  /*0880*/  UIMAD UR4, UR10, UR5, UR4 ;  /* 0x000000050a0472a4 */ /* 0x000fe2000f8e0204 */
[----:B------:R-:W-:Y:S01]  /*0890*/  SHF.R.S32.HI R7, RZ, 0x1f, R0 ;  /* 0x0000001fff077819 */ /* 0x000fe20000011400 */
[----:B------:R-:W-:Y:S01]  /*08a0*/  IMAD.U32 R13, RZ, RZ, UR7 ;  /* 0x00000007ff0d7e24 */ /* 0x000fe2000f8e00ff */
[--C-:B------:R-:W-:Y:S01]  /*08b0*/  SHF.R.S32.HI R28, RZ, 0x1f, R32.reuse ;  /* 0x0000001fff1c7819 */ /* 0x100fe20000011420 */
[----:B------:R-:W-:Y:S01]  /*08c0*/  IMAD R2, R29, 0x20, R32 ;  /* 0x000000201d027824 */ /* 0x000fe200078e0220 */
[----:B------:R-:W-:Y:S01]  /*08d0*/  UIADD3 UR4, UR7, UR4, URZ ;  /* 0x0000000407047290 */ /* 0x000fe2000fffe03f */
[----:B------:R-:W-:Y:S01]  /*08e0*/  IMAD R5, R7, c[0x0][0x1c0], RZ ;  /* 0x0000700007057a24 */ /* 0x000fe200078e02ff */
[----:B------:R-:W-:Y:S01]  /*08f0*/  UMOV UR18, 0x7 ;  /* 0x0000000700127882 */ /* 0x000fe20000000000 */
[----:B------:R-:W-:Y:S01]  /*0900*/  IMAD.U32 R12, RZ, RZ, UR6 ;  /* 0x00000006ff0c7e24 */ /* 0x000fe2000f8e00ff */
[----:B------:R-:W-:Y:S01]  /*0910*/  ULDC.64 UR6, c[0x0][0x1e0] ;  /* 0x0000780000067ab9 */ /* 0x000fe20000000a00 */
[C---:B------:R-:W-:Y:S01]  /*0920*/  IMAD R14, R0.reuse, c[0x0][0x1c4], R5 ;  /* 0x00007100000e7a24 */ /* 0x040fe200078e0205 */
[----:B------:R-:W-:Y:S01]  /*0930*/  MOV R13, UR4 ;  /* 0x00000004000d7c02 */ /* 0x000fe20008000f00 */
[----:B------:R-:W-:Y:S01]  /*0940*/  IMAD R9, R9, c[0x0][0x168], RZ ;  /* 0x00005a0009097a24 */ /* 0x000fe200078e02ff */
[----:B------:R-:W-:Y:S01]  /*0950*/  ULDC.64 UR4, c[0x0][0x1e8] ;  /* 0x00007a0000047ab9 */ /* 0x000fe20000000a00 */
[----:B------:R-:W-:Y:S01]  /*0960*/  IMAD.SHL.U32 R30, R29, 0x8, RZ ;  /* 0x000000081d1e7824 */ /* 0x000fe200078e00ff */
[----:B------:R-:W-:Y:S01]  /*0970*/  UIMAD UR4, UR20, UR4, URZ ;  /* 0x00000004140472a4 */ /* 0x000fe2000f8e023f */
[----:B------:R-:W-:Y:S01]  /*0980*/  IMAD.WIDE.U32 R12, R0, c[0x0][0x1c0], R12 ;  /* 0x00007000000c7a25 */ /* 0x000fe200078e000c */
[----:B------:R-:W-:-:S02]  /*0990*/  USHF.L.U64.HI UR18, UR6, UR18, UR7 ;  /* 0x0000001206127299 */ /* 0x000fc40008010207 */
[----:B------:R-:W-:Y:S01]  /*09a0*/  SHF.R.S32.HI R31, RZ, 0x1f, R30 ;  /* 0x0000001fff1f7819 */ /* 0x000fe2000001141e */
[----:B-1----:R-:W-:Y:S01]  /*09b0*/  IMAD R11, R3, 0x80, R2 ;  /* 0x00000080030b7824 */ /* 0x002fe200078e0202 */
[----:B------:R-:W-:Y:S01]  /*09c0*/  ISETP.GE.AND P6, PT, R30, c[0x0][0x198], PT ;  /* 0x000066001e007a0c */ /* 0x000fe20003fc6270 */
[----:B------:R-:W-:Y:S01]  /*09d0*/  IMAD.IADD R15, R13, 0x1, R14 ;  /* 0x000000010d0f7824 */ /* 0x000fe200078e020e */
[----:B------:R-:W-:Y:S01]  /*09e0*/  UIMAD UR4, UR10, UR5, UR4 ;  /* 0x000000050a0472a4 */ /* 0x000fe2000f8e0204 */
[----:B------:R-:W-:Y:S01]  /*09f0*/  @P0 IMAD.HI.U32 R4, R11, c[0x0][0x2c8], RZ ;  /* 0x0000b2000b040a27 */ /* 0x000fe200078e00ff */
[----:B------:R-:W-:Y:S02]  /*0a00*/  USHF.L.U32 UR19, UR6, 0x7, URZ ;  /* 0x0000000706137899 */ /* 0x000fe4000800063f */
[----:B------:R-:W-:Y:S01]  /*0a10*/  USHF.R.S32.HI UR11, URZ, 0x1f, UR16 ;  /* 0x0000001f3f0b7899 */ /* 0x000fe20008011410 */
[----:B------:R-:W-:Y:S01]  /*0a20*/  IMAD.MOV.U32 R2, RZ, RZ, R11 ;  /* 0x000000ffff027224 */ /* 0x000fe200078e000b */
[----:B------:R-:W-:Y:S01]  /*0a30*/  @P0 SHF.R.U32.HI R2, RZ, c[0x0][0x2cc], R4 ;  /* 0x0000b300ff020a19 */ /* 0x000fe20000011604 */
[----:B------:R-:W-:Y:S01]  /*0a40*/  IMAD.MOV.U32 R14, RZ, RZ, R12 ;  /* 0x000000ffff0e7224 */ /* 0x000fe200078e000c */
[----:B------:R-:W-:Y:S01]  /*0a50*/  UIMAD.WIDE.U32 UR12, UR6, 0x40, URZ ;  /* 0x00000040060c78a5 */ /* 0x000fe2000f8e003f */
[----:B------:R-:W-:Y:S01]  /*0a60*/  IMAD R6, R3, 0x80, R32 ;  /* 0x0000008003067824 */ /* 0x000fe200078e0220 */
[--C-:B------:R-:W-:Y:S01]  /*0a70*/  SHF.R.S32.HI R5, RZ, 0x1f, R2.reuse ;  /* 0x0000001fff057819 */ /* 0x100fe20000011402 */
[----:B------:R-:W-:Y:S01]  /*0a80*/  IMAD.MOV R12, RZ, RZ, -R2 ;  /* 0x000000ffff0c7224 */ /* 0x000fe200078e0a02 */
[----:B------:R-:W-:Y:S01]  /*0a90*/  IADD3 R3, -R32, c[0x0][0x1d0], RZ ;  /* 0x0000740020037a10 */ /* 0x000fe20007ffe1ff */
[----:B------:R-:W-:Y:S01]  /*0aa0*/  IMAD.WIDE.U32 R14, R2, c[0x0][0x1b0], R14 ;  /* 0x00006c00020e7a25 */ /* 0x000fe200078e000e */
[----:B------:R-:W-:Y:S01]  /*0ab0*/  IADD3 R4, R6, 0x20, RZ ;  /* 0x0000002006047810 */ /* 0x000fe20007ffe0ff */
[----:B------:R-:W-:Y:S01]  /*0ac0*/  USHF.L.U32 UR9, UR7, 0x6, URZ ;  /* 0x0000000607097899 */ /* 0x000fe2000800063f */
[----:B------:R-:W-:Y:S01]  /*0ad0*/  BAR.SYNC.DEFER_BLOCKING 0x0 ;  /* 0x0000000000007b1d */ /* 0x000fe20000010000 */
[----:B------:R-:W-:Y:S01]  /*0ae0*/  IMAD R5, R5, c[0x0][0x1b0], RZ ;  /* 0x00006c0005057a24 */ /* 0x000fe200078e02ff */
[-C--:B------:R-:W-:Y:S01]  /*0af0*/  ISETP.GE.AND P3, PT, R4, R9.reuse, PT ;  /* 0x000000090400720c */ /* 0x080fe20003f66270 */
[----:B------:R-:W-:Y:S01]  /*0b00*/  IMAD R12, R12, c[0x0][0x2c4], R11 ;  /* 0x0000b1000c0c7a24 */ /* 0x000fe200078e020b */
[----:B------:R-:W-:Y:S01]  /*0b10*/  IADD3 R4, R6, 0x40, RZ ;  /* 0x0000004006047810 */ /* 0x000fe20007ffe0ff */
[----:B------:R-:W-:Y:S01]  /*0b20*/  IMAD R5, R2, c[0x0][0x1b4], R5 ;  /* 0x00006d0002057a24 */ /* 0x000fe200078e0205 */
[-C--:B------:R-:W-:Y:S01]  /*0b30*/  ISETP.GE.AND P5, PT, R6, R9.reuse, PT ;  /* 0x000000090600720c */ /* 0x080fe20003fa6270 */
[----:B------:R-:W-:Y:S01]  /*0b40*/  IMAD.SHL.U32 R11, R32, 0x40, RZ ;  /* 0x00000040200b7824 */ /* 0x000fe200078e00ff */
[----:B------:R-:W-:Y:S01]  /*0b50*/  ISETP.GE.AND P4, PT, R4, R9, PT ;  /* 0x000000090400720c */ /* 0x000fe20003f86270 */
[----:B------:R-:W-:Y:S01]  /*0b60*/  IMAD.U32 R2, RZ, RZ, UR16 ;  /* 0x00000010ff027e24 */ /* 0x000fe2000f8e00ff */
[----:B------:R-:W-:Y:S01]  /*0b70*/  IADD3 R15, R15, R5, RZ ;  /* 0x000000050f0f7210 */ /* 0x000fe20007ffe0ff */
[----:B------:R-:W-:Y:S01]  /*0b80*/  IMAD.U32 R244, RZ, RZ, UR10 ;  /* 0x0000000afff47e24 */ /* 0x000fe2000f8e00ff */
[----:B------:R-:W-:Y:S01]  /*0b90*/  SHF.R.S32.HI R5, RZ, 0x1f, R12 ;  /* 0x0000001fff057819 */ /* 0x000fe2000001140c */
[----:B------:R-:W-:Y:S01]  /*0ba0*/  IMAD R2, R2, -0x80, R3 ;  /* 0xffffff8002027824 */ /* 0x000fe200078e0203 */
[----:B------:R-:W-:Y:S01]  /*0bb0*/  LOP3.LUT R11, R11, 0x1c0, RZ, 0xc0, !PT ;  /* 0x000001c00b0b7812 */ /* 0x000fe200078ec0ff */
[----:B------:R-:W-:Y:S01]  /*0bc0*/  IMAD R3, R28, c[0x0][0x1e0], RZ ;  /* 0x000078001c037a24 */ /* 0x000fe200078e02ff */
[----:B------:R-:W-:Y:S01]  /*0bd0*/  IADD3 R6, R6, 0x60, RZ ;  /* 0x0000006006067810 */ /* 0x000fe20007ffe0ff */
[----:B------:R-:W-:Y:S01]  /*0be0*/  IMAD R5, R5, c[0x0][0x1a8], RZ ;  /* 0x00006a0005057a24 */ /* 0x000fe200078e02ff */
[----:B------:R-:W-:Y:S01]  /*0bf0*/  SHF.R.U32.HI R8, RZ, 0x3, R11 ;  /* 0x00000003ff087819 */ /* 0x000fe2000001160b */
[----:B------:R-:W-:Y:S01]  /*0c00*/  IMAD R3, R32, c[0x0][0x1e4], R3 ;  /* 0x0000790020037a24 */ /* 0x000fe200078e0203 */
[----:B------:R-:W-:Y:S01]  /*0c10*/  LOP3.LUT R11, R11, 0x38, R30, 0xf8, !PT ;  /* 0x000000380b0b7812 */ /* 0x000fe200078ef81e */
[C---:B------:R-:W-:Y:S01]  /*0c20*/  IMAD R5, R12.reuse, c[0x0][0x1ac], R5 ;  /* 0x00006b000c057a24 */ /* 0x040fe200078e0205 */
[----:B------:R-:W-:Y:S01]  /*0c30*/  UIADD3 UR9, UR13, UR9, URZ ;  /* 0x000000090d097290 */ /* 0x000fe2000fffe03f */
[----:B------:R-:W-:Y:S01]  /*0c40*/  IMAD.WIDE.U32 R12, R12, c[0x0][0x1a8], R14 ;  /* 0x00006a000c0c7a25 */ /* 0x000fe200078e000e */
[----:B------:R-:W-:-:S03]  /*0c50*/  LOP3.LUT R8, R11, R8, RZ, 0x3c, !PT ;  /* 0x000000080b087212 */ /* 0x000fc600078e3cff */
[----:B------:R-:W-:Y:S01]  /*0c60*/  IMAD.IADD R4, R13, 0x1, R5 ;  /* 0x000000010d047824 */ /* 0x000fe200078e0205 */
[----:B------:R-:W-:Y:S01]  /*0c70*/  LEA R5, P0, R12, c[0x0][0x160], 0x1 ;  /* 0x000058000c057a11 */ /* 0x000fe200078008ff */
[----:B------:R-:W-:-:S03]  /*0c80*/  IMAD.WIDE.U32 R10, R32, c[0x0][0x1e0], R30 ;  /* 0x00007800200a7a25 */ /* 0x000fc600078e001e */
[----:B------:R-:W-:Y:S01]  /*0c90*/  LEA.HI.X R4, R12, c[0x0][0x164], R4, 0x1, P0 ;  /* 0x000059000c047a11 */ /* 0x000fe200000f0c04 */
[----:B------:R-:W-:Y:S01]  /*0ca0*/  IMAD.MOV.U32 R12, RZ, RZ, R10 ;  /* 0x000000ffff0c7224 */ /* 0x000fe200078e000a */
[----:B------:R-:W1:Y:S01]  /*0cb0*/  SHFL.IDX PT, R14, R5, RZ, 0x181f ;  /* 0x00181fff050e7589 */ /* 0x000e6200000e0000 */
[----:B------:R-:W-:Y:S01]  /*0cc0*/  IMAD.IADD R13, R11, 0x1, R3 ;  /* 0x000000010b0d7824 */ /* 0x000fe200078e0203 */
[----:B------:R-:W-:Y:S02]  /*0cd0*/  IADD3 R3, R30, 0x40, RZ ;  /* 0x000000401e037810 */ /* 0x000fe40007ffe0ff */
[----:B------:R-:W3:Y:S01]  /*0ce0*/  SHFL.IDX PT, R15, R4, RZ, 0x181f ;  /* 0x00181fff040f7589 */ /* 0x000ee200000e0000 */
[----:B------:R-:W-:Y:S01]  /*0cf0*/  IMAD.WIDE.U32 R244, R244, c[0x0][0x1e8], R12 ;  /* 0x00007a00f4f47a25 */ /* 0x000fe200078e000c */
[----:B------:R-:W-:Y:S02]  /*0d00*/  LEA.HI R11, R113, R112, RZ, 0x6 ;  /* 0x00000070710b7211 */ /* 0x000fe400078f30ff */
[----:B------:R-:W4:Y:S01]  /*0d10*/  SHFL.IDX PT, R12, R5, 0x1, 0x181f ;  /* 0x00381f00050c7f89 */ /* 0x000f2200000e0000 */
[----:B------:R-:W-:-:S02]  /*0d20*/  ISETP.GE.AND P0, PT, R6, R9, PT ;  /* 0x000000090600720c */ /* 0x000fc40003f06270 */
[----:B------:R-:W-:Y:S01]  /*0d30*/  @!P5 SHF.R.S32.HI R6, RZ, 0x1f, R3 ;  /* 0x0000001fff06d819 */ /* 0x000fe20000011403 */
[----:B------:R-:W5:Y:S01]  /*0d40*/  SHFL.IDX PT, R13, R4, 0x1, 0x181f ;  /* 0x00381f00040d7f89 */ /* 0x000f6200000e0000 */
[----:B------:R-:W-:Y:S02]  /*0d50*/  SHF.L.U32 R11, R11, 0x3, RZ ;  /* 0x000000030b0b7819 */ /* 0x000fe400000006ff */
[----:B------:R-:W-:Y:S01]  /*0d60*/  @!P5 LEA.HI R6, R6, R3, RZ, 0x3 ;  /* 0x000000030606d211 */ /* 0x000fe200078f18ff */
[----:B------:R-:W5:Y:S01]  /*0d70*/  SHFL.IDX PT, R18, R5, 0x2, 0x181f ;  /* 0x00581f0005127f89 */ /* 0x000f6200000e0000 */
[----:B------:R-:W-:Y:S02]  /*0d80*/  LOP3.LUT R8, R8, 0xfffffe00, R11, 0xf8, !PT ;  /* 0xfffffe0008087812 */ /* 0x000fe400078ef80b */
[----:B------:R-:W-:Y:S01]  /*0d90*/  IADD3 R245, R245, UR4, RZ ;  /* 0x00000004f5f57c10 */ /* 0x000fe2000fffe0ff */
[----:B------:R-:W5:Y:S01]  /*0da0*/  SHFL.IDX PT, R19, R4, 0x2, 0x181f ;  /* 0x00581f0004137f89 */ /* 0x000f6200000e0000 */
[----:B------:R-:W-:Y:S01]  /*0db0*/  UIMAD UR4, UR18, UR16, URZ ;  /* 0x00000010120472a4 */ /* 0x000fe2000f8e023f */
[----:B------:R-:W-:Y:S01]  /*0dc0*/  IMAD.SHL.U32 R243, R8, 0x2, RZ ;  /* 0x0000000208f37824 */ /* 0x000fe200078e00ff */
[----:B-1----:R-:W-:Y:S01]  /*0dd0*/  @!P5 LEA R16, P2, R30, R14, 0x1 ;  /* 0x0000000e1e10d211 */ /* 0x002fe200078408ff */
[----:B------:R1:W2:Y:S01]  /*0de0*/  SHFL.IDX PT, R10, R5, 0x3, 0x181f ;  /* 0x00781f00050a7f89 */ /* 0x0002a200000e0000 */
[----:B------:R-:W-:-:S02]  /*0df0*/  UIMAD UR4, UR11, UR19, UR4 ;  /* 0x000000130b0472a4 */ /* 0x000fc4000f8e0204 */
[C---:B---3--:R-:W-:Y:S01]  /*0e00*/  @!P5 LEA.HI.X R17, R30.reuse, R15, R31, 0x1, P2 ;  /* 0x0000000f1e11d211 */ /* 0x048fe200010f0c1f */
[----:B------:R3:W2:Y:S01]  /*0e10*/  SHFL.IDX PT, R11, R4, 0x3, 0x181f ;  /* 0x00781f00040b7f89 */ /* 0x0006a200000e0000 */
[----:B----4-:R-:W-:-:S03]  /*0e20*/  @!P3 LEA R8, P2, R30, R12, 0x1 ;  /* 0x0000000c1e08b211 */ /* 0x010fc600078408ff */
[----:B------:R4:W-:Y:S01]  /*0e30*/  @!P5 LDGSTS.E.BYPASS.LTC128B.128 [R243+0x100], [R16.64], !P6 ;  /* 0x0010000010f3dfae */ /* 0x0009e2000f101d4e */
[C---:B-----5:R-:W-:Y:S01]  /*0e40*/  @!P3 LEA.HI.X R9, R30.reuse, R13, R31, 0x1, P2 ;  /* 0x0000000d1e09b211 */ /* 0x060fe200010f0c1f */
[----:B-1----:R-:W-:Y:S01]  /*0e50*/  IMAD.U32 R5, RZ, RZ, UR6 ;  /* 0x00000006ff057e24 */ /* 0x002fe2000f8e00ff */
[----:B---3--:R-:W-:Y:S02]  /*0e60*/  MOV R4, UR7 ;  /* 0x0000000700047c02 */ /* 0x008fe40008000f00 */
[----:B----4-:R-:W-:-:S04]  /*0e70*/  @!P4 LEA R16, P2, R30, R18, 0x1 ;  /* 0x000000121e10c211 */ /* 0x010fc800078408ff */
[----:B------:R-:W-:Y:S02]  /*0e80*/  @!P4 LEA.HI.X R17, R30, R19, R31, 0x1, P2 ;  /* 0x000000131e11c211 */ /* 0x000fe400010f0c1f */
[----:B--2---:R-:W-:Y:S01]  /*0e90*/  @P1 SHF.R.S32.HI R251, RZ, 0x1f, R250 ;  /* 0x0000001ffffb1819 */ /* 0x004fe200000114fa */
[----:B------:R-:W-:Y:S01]  /*0ea0*/  @!P1 IMAD.MOV.U32 R250, RZ, RZ, R0 ;  /* 0x000000fffffa9224 */ /* 0x000fe200078e0000 */
[----:B------:R-:W-:Y:S01]  /*0eb0*/  @!P3 SHF.R.S32.HI R0, RZ, 0x1f, R3 ;  /* 0x0000001fff00b819 */ /* 0x000fe20000011403 */
[----:B------:R-:W-:Y:S01]  /*0ec0*/  @!P1 IMAD.MOV.U32 R251, RZ, RZ, R7 ;  /* 0x000000fffffb9224 */ /* 0x000fe200078e0007 */
[----:B------:R-:W-:Y:S01]  /*0ed0*/  ISETP.GE.AND P1, PT, R3, c[0x0][0x198], PT ;  /* 0x0000660003007a0c */ /* 0x000fe20003f26270 */
[----:B------:R-:W-:Y:S01]  /*0ee0*/  IMAD.WIDE.U32 R244, R250, c[0x0][0x1f0], R244 ;  /* 0x00007c00faf47a25 */ /* 0x000fe200078e00f4 */
[----:B------:R-:W-:Y:S02]  /*0ef0*/  @!P5 LOP3.LUT R7, R6, 0xfffffff8, RZ, 0xc0, !PT ;  /* 0xfffffff80607d812 */ /* 0x000fe400078ec0ff */
[----:B------:R-:W-:Y:S01]  /*0f00*/  @!P3 LEA.HI R0, R0, R3, RZ, 0x3 ;  /* 0x000000030000b211 */ /* 0x000fe200078f18ff */
[----:B------:R-:W-:-:S02]  /*0f10*/  IMAD R247, R251, c[0x0][0x1f0], RZ ;  /* 0x00007c00fbf77a24 */ /* 0x000fc400078e02ff */
[----:B------:R-:W-:Y:S01]  /*0f20*/  @!P5 IMAD.WIDE R20, R7, 0x2, R14 ;  /* 0x000000020714d825 */ /* 0x000fe200078e020e */
[----:B------:R-:W-:Y:S02]  /*0f30*/  @!P3 LOP3.LUT R7, R0, 0xfffffff8, RZ, 0xc0, !PT ;  /* 0xfffffff80007b812 */ /* 0x000fe400078ec0ff */
[----:B------:R-:W-:Y:S01]  /*0f40*/  @!P4 SHF.R.S32.HI R0, RZ, 0x1f, R3 ;  /* 0x0000001fff00c819 */ /* 0x000fe20000011403 */
[----:B------:R-:W-:Y:S02]  /*0f50*/  IMAD R247, R250, c[0x0][0x1f4], R247 ;  /* 0x00007d00faf77a24 */ /* 0x000fe400078e02f7 */
[----:B------:R1:W-:Y:S01]  /*0f60*/  @!P5 LDGSTS.E.BYPASS.LTC128B.128 [R243+0x4100], [R20.64], !P1 ;  /* 0x0410000014f3dfae */ /* 0x0003e2000c901d4e */
[----:B------:R-:W-:Y:S01]  /*0f70*/  ISETP.GE.AND P5, PT, R2, 0x21, PT ;  /* 0x000000210200780c */ /* 0x000fe20003fa6270 */
[----:B------:R-:W-:Y:S01]  /*0f80*/  IMAD.IADD R247, R245, 0x1, R247 ;  /* 0x00000001f5f77824 */ /* 0x000fe200078e02f7 */
[----:B------:R-:W-:Y:S01]  /*0f90*/  @!P4 LEA.HI R0, R0, R3, RZ, 0x3 ;  /* 0x000000030000c211 */ /* 0x000fe200078f18ff */
[----:B------:R2:W-:Y:S01]  /*0fa0*/  @!P3 LDGSTS.E.BYPASS.LTC128B.128 [R243+0x1100], [R8.64], !P6 ;  /* 0x0110000008f3bfae */ /* 0x0005e2000f101d4e */
[----:B------:R-:W-:-:S02]  /*0fb0*/  IMAD.MOV.U32 R246, RZ, RZ, R244 ;  /* 0x000000fffff67224 */ /* 0x000fc400078e00f4 */
[----:B------:R-:W-:Y:S01]  /*0fc0*/  @!P3 IMAD.WIDE R6, R7, 0x2, R12 ;  /* 0x000000020706b825 */ /* 0x000fe200078e020c */
[----:B------:R-:W-:-:S04]  /*0fd0*/  @!P4 LOP3.LUT R0, R0, 0xfffffff8, RZ, 0xc0, !PT ;  /* 0xfffffff80000c812 */ /* 0x000fc800078ec0ff */
[----:B------:R3:W-:Y:S01]  /*0fe0*/  @!P3 LDGSTS.E.BYPASS.LTC128B.128 [R243+0x5100], [R6.64], !P1 ;  /* 0x0510000006f3bfae */ /* 0x0007e2000c901d4e */
[----:B------:R-:W-:Y:S01]  /*0ff0*/  @!P0 LEA R14, P3, R30, R10, 0x1 ;  /* 0x0000000a1e0e8211 */ /* 0x000fe200078608ff */
[----:B------:R-:W-:Y:S02]  /*1000*/  @!P4 IMAD.WIDE R18, R0, 0x2, R18 ;  /* 0x000000020012c825 */ /* 0x000fe400078e0212 */
[----:B------:R4:W-:Y:S01]  /*1010*/  @!P4 LDGSTS.E.BYPASS.LTC128B.128 [R243+0x2100], [R16.64], !P6 ;  /* 0x0210000010f3cfae */ /* 0x0009e2000f101d4e */
[C-C-:B------:R-:W-:Y:S02]  /*1020*/  @!P0 LEA.HI.X R15, R30.reuse, R11, R31.reuse, 0x1, P3 ;  /* 0x0000000b1e0f8211 */ /* 0x140fe400018f0c1f */
[----:B------:R-:W-:Y:S01]  /*1030*/  ISETP.GE.AND P3, PT, R30, c[0x0][0x1d4], PT ;  /* 0x000075001e007a0c */ /* 0x000fe20003f66270 */
[----:B------:R5:W-:Y:S01]  /*1040*/  @!P4 LDGSTS.E.BYPASS.LTC128B.128 [R243+0x6100], [R18.64], !P1 ;  /* 0x0610000012f3cfae */ /* 0x000be2000c901d4e */
[----:B------:R-:W-:Y:S01]  /*1050*/  ISETP.GE.AND P4, PT, R2, 0x41, PT ;  /* 0x000000410200780c */ /* 0x000fe20003f86270 */
[----:B------:R-:W-:-:S02]  /*1060*/  IMAD.WIDE.U32 R30, R32, c[0x0][0x208], R30 ;  /* 0x00008200201e7a25 */ /* 0x000fc400078e001e */
[----:B------:R1:W-:Y:S01]  /*1070*/  @!P0 LDGSTS.E.BYPASS.LTC128B.128 [R243+0x3100], [R14.64], !P6 ;  /* 0x031000000ef38fae */ /* 0x0003e2000f101d4e */
[----:B------:R-:W-:Y:S01]  /*1080*/  ISETP.GE.AND P6, PT, R2, 0x1, PT ;  /* 0x000000010200780c */ /* 0x000fe20003fc6270 */
[----:B--2---:R-:W-:-:S04]  /*1090*/  IMAD.U32 R9, RZ, RZ, UR16 ;  /* 0x00000010ff097e24 */ /* 0x004fc8000f8e00ff */
[----:B------:R-:W-:-:S04]  /*10a0*/  IMAD.WIDE.U32 R8, R9, UR19, R246 ;  /* 0x0000001309087c25 */ /* 0x000fc8000f8e00f6 */
[----:B---3--:R-:W-:Y:S01]  /*10b0*/  IMAD.U32 R7, RZ, RZ, UR6 ;  /* 0x00000006ff077e24 */ /* 0x008fe2000f8e00ff */
[----:B------:R-:W-:Y:S02]  /*10c0*/  @P5 LEA R5, P2, R5, R8, 0x5 ;  /* 0x0000000805055211 */ /* 0x000fe400078428ff */
[----:B------:R-:W-:Y:S01]  /*10d0*/  IADD3 R9, R9, UR4, RZ ;  /* 0x0000000409097c10 */ /* 0x000fe2000fffe0ff */
[----:B------:R-:W-:Y:S01]  /*10e0*/  ULDC.64 UR4, c[0x0][0x210] ;  /* 0x0000840000047ab9 */ /* 0x000fe20000000a00 */
[----:B------:R-:W-:Y:S01]  /*10f0*/  LEA.HI R6, R113, R112, RZ, 0x4 ;  /* 0x0000007071067211 */ /* 0x000fe200078f20ff */
[----:B------:R-:W-:Y:S01]  /*1100*/  UIMAD UR4, UR20, UR4, URZ ;  /* 0x00000004140472a4 */ /* 0x000fe2000f8e023f */
[----:B------:R-:W-:Y:S02]  /*1110*/  @P5 LEA.HI.X R4, R7, R9, R4, 0x5, P2 ;  /* 0x0000000907045211 */ /* 0x000fe400010f2c04 */
[----:B------:R-:W-:Y:S02]  /*1120*/  @P5 LEA R12, P2, R5, c[0x0][0x1c8], 0x1 ;  /* 0x00007200050c5a11 */ /* 0x000fe400078408ff */
[----:B------:R-:W-:-:S02]  /*1130*/  SHF.R.S32.HI R7, RZ, 0x4, R6 ;  /* 0x00000004ff077819 */ /* 0x000fc40000011406 */
[----:B------:R-:W-:Y:S02]  /*1140*/  @P5 LEA.HI.X R13, R5, c[0x0][0x1cc], R4, 0x1, P2 ;  /* 0x00007300050d5a11 */ /* 0x000fe400010f0c04 */
[----:B------:R-:W-:Y:S02]  /*1150*/  @!P0 SHF.R.S32.HI R4, RZ, 0x1f, R3 ;  /* 0x0000001fff048819 */ /* 0x000fe40000011403 */
[----:B------:R-:W-:Y:S02]  /*1160*/  LOP3.LUT R5, R6, 0xfffffff0, RZ, 0xc0, !PT ;  /* 0xfffffff006057812 */ /* 0x000fe400078ec0ff */
[----:B------:R-:W-:Y:S02]  /*1170*/  @!P0 LEA.HI R4, R4, R3, RZ, 0x3 ;  /* 0x0000000304048211 */ /* 0x000fe400078f18ff */
[----:B------:R-:W-:Y:S01]  /*1180*/  ISETP.GE.AND P2, PT, R2, 0x61, PT ;  /* 0x000000610200780c */ /* 0x000fe20003f46270 */
[----:B------:R-:W-:Y:S01]  /*1190*/  IMAD.IADD R5, R112, 0x1, -R5 ;  /* 0x0000000170057824 */ /* 0x000fe200078e0a05 */
[----:B------:R-:W-:-:S02]  /*11a0*/  @!P0 LOP3.LUT R4, R4, 0xfffffff8, RZ, 0xc0, !PT ;  /* 0xfffffff804048812 */ /* 0x000fc400078ec0ff */
[----:B------:R-:W-:Y:S02]  /*11b0*/  LEA.HI R6, R6, R7, RZ, 0x1 ;  /* 0x0000000706067211 */ /* 0x000fe400078f08ff */
[----:B------:R-:W-:Y:S01]  /*11c0*/  SHF.R.S32.HI R0, RZ, 0x1f, R5 ;  /* 0x0000001fff007819 */ /* 0x000fe20000011405 */
[----:B----4-:R-:W-:Y:S01]  /*11d0*/  @!P0 IMAD.WIDE R16, R4, 0x2, R10 ;  /* 0x0000000204108825 */ /* 0x010fe200078e020a */
[----:B------:R-:W-:Y:S02]  /*11e0*/  LOP3.LUT R6, R6, 0xfffffffe, RZ, 0xc0, !PT ;  /* 0xfffffffe06067812 */ /* 0x000fe400078ec0ff */
[----:B------:R-:W-:Y:S02]  /*11f0*/  LEA.HI R0, R0, R5, RZ, 0x3 ;  /* 0x0000000500007211 */ /* 0x000fe400078f18ff */
[----:B------:R2:W-:Y:S01]  /*1200*/  @!P0 LDGSTS.E.BYPASS.LTC128B.128 [R243+0x7100], [R16.64], !P1 ;  /* 0x0710000010f38fae */ /* 0x0005e2000c901d4e */
[----:B-1----:R-:W-:Y:S01]  /*1210*/  @P6 LEA R14, P0, R8, c[0x0][0x1c8], 0x1 ;  /* 0x00007200080e6a11 */ /* 0x002fe200078008ff */
[----:B------:R-:W-:Y:S01]  /*1220*/  VOTEU.ANY UP0, P2 ;  /* 0x00000000003f7886 */ /* 0x000fe20001000100 */
[----:B------:R-:W-:Y:S01]  /*1230*/  LOP3.LUT R2, R0, 0xfffffff8, RZ, 0xc0, !PT ;  /* 0xfffffff800027812 */ /* 0x000fe200078ec0ff */
[----:B------:R-:W0:Y:S01]  /*1240*/  LDGDEPBAR ;  /* 0x00000000000079af */ /* 0x000e220000000000 */
[C-C-:B------:R-:W-:Y:S01]  /*1250*/  @P6 LEA.HI.X R15, R8.reuse, c[0x0][0x1cc], R9.reuse, 0x1, P0 ;  /* 0x00007300080f6a11 */ /* 0x140fe200000f0c09 */
[----:B------:R-:W-:Y:S01]  /*1260*/  IMAD.IADD R6, R7, 0x1, -R6 ;  /* 0x0000000107067824 */ /* 0x000fe200078e0a06 */
[----:B------:R-:W-:Y:S01]  /*1270*/  @P4 IADD3 R4, P0, R8, UR12, RZ ;  /* 0x0000000c08044c10 */ /* 0x000fe2000ff1e0ff */
[----:B------:R-:W-:Y:S01]  /*1280*/  IMAD.IADD R2, R5, 0x1, -R2 ;  /* 0x0000000105027824 */ /* 0x000fe200078e0a02 */
[----:B------:R-:W-:Y:S01]  /*1290*/  @UP0 UIMAD UR7, UR7, 0x60, URZ ;  /* 0x00000060070708a4 */ /* 0x000fe2000f8e023f */
[----:B------:R-:W-:Y:S01]  /*12a0*/  IMAD.U32 R5, RZ, RZ, UR6 ;  /* 0x00000006ff057e24 */ /* 0x000fe2000f8e00ff */
[----:B------:R-:W-:Y:S01]  /*12b0*/  @P4 IADD3.X R11, R9, UR9, RZ, P0, !PT ;  /* 0x00000009090b4c10 */ /* 0x000fe200087fe4ff */
[----:B------:R1:W-:Y:S01]  /*12c0*/  @P6 LDGSTS.E.BYPASS.LTC128B.128 [R243+0x8100], [R14.64], !P3 ;  /* 0x081000000ef36fae */ /* 0x0003e2000d901d4e */
[----:B------:R-:W-:Y:S01]  /*12d0*/  ISETP.GE.AND P0, PT, R3, c[0x0][0x1d4], PT ;  /* 0x0000750003007a0c */ /* 0x000fe20003f06270 */
[----:B------:R-:W-:Y:S01]  /*12e0*/  @P2 IMAD.WIDE.U32 R8, R5, 0x60, R8 ;  /* 0x0000006005082825 */ /* 0x000fe200078e0008 */
[----:B------:R-:W-:-:S02]  /*12f0*/  SHF.L.U32 R7, R6, 0x3, RZ ;  /* 0x0000000306077819 */ /* 0x000fc400000006ff */
[----:B------:R-:W-:Y:S01]  /*1300*/  LEA.HI R113, R113, R112, RZ, 0x5 ;  /* 0x0000007071717211 */ /* 0x000fe200078f28ff */
[----:B------:R-:W-:Y:S02]  /*1310*/  IMAD.SHL.U32 R10, R2, 0x40, RZ ;  /* 0x00000040020a7824 */ /* 0x000fe400078e00ff */
[----:B------:R-:W-:Y:S02]  /*1320*/  IMAD.SHL.U32 R0, R0, 0x40, RZ ;  /* 0x0000004000007824 */ /* 0x000fe400078e00ff */
[----:B------:R-:W-:Y:S01]  /*1330*/  IMAD.SHL.U32 R5, R113, 0x20, RZ ;  /* 0x0000002071057824 */ /* 0x000fe200078e00ff */
[----:B------:R-:W-:-:S03]  /*1340*/  LOP3.LUT R10, R10, 0x1c0, RZ, 0xc0, !PT ;  /* 0x000001c00a0a7812 */ /* 0x000fc600078ec0ff */
[----:B------:R1:W-:Y:S01]  /*1350*/  @P6 LDGSTS.E.BYPASS.LTC128B.128 [R243+0xc100], [R14.64+0x80], !P0 ;  /* 0x0c1000800ef36fae */ /* 0x0003e2000c101d4e */
[----:B--2---:R-:W-:Y:S02]  /*1360*/  @P4 LEA R16, P1, R4, c[0x0][0x1c8], 0x1 ;  /* 0x0000720004104a11 */ /* 0x004fe400078208ff */
[----:B------:R-:W-:Y:S01]  /*1370*/  LOP3.LUT R3, R10, 0x8, R7, 0xf8, !PT ;  /* 0x000000080a037812 */ /* 0x000fe200078ef807 */
[----:B------:R1:W-:Y:S01]  /*1380*/  @P5 LDGSTS.E.BYPASS.LTC128B.128 [R243+0x9100], [R12.64], !P3 ;  /* 0x091000000cf35fae */ /* 0x0003e2000d901d4e */
[----:B------:R-:W-:Y:S01]  /*1390*/  @P4 LEA.HI.X R17, R4, c[0x0][0x1cc], R11, 0x1, P1 ;  /* 0x0000730004114a11 */ /* 0x000fe200008f0c0b */
[----:B------:R-:W-:Y:S01]  /*13a0*/  IMAD.MOV.U32 R7, RZ, RZ, 0x10 ;  /* 0x00000010ff077424 */ /* 0x000fe200078e00ff */
[----:B------:R-:W-:Y:S01]  /*13b0*/  @P2 IADD3 R4, R9, UR7, RZ ;  /* 0x0000000709042c10 */ /* 0x000fe2000fffe0ff */
[----:B------:R1:W-:Y:S01]  /*13c0*/  @P5 LDGSTS.E.BYPASS.LTC128B.128 [R243+0xd100], [R12.64+0x80], !P0 ;  /* 0x0d1000800cf35fae */ /* 0x0003e2000c101d4e */
[----:B-----5:R-:W-:Y:S01]  /*13d0*/  @P2 LEA R18, P1, R8, c[0x0][0x1c8], 0x1 ;  /* 0x0000720008122a11 */ /* 0x020fe200078208ff */
[----:B------:R-:W-:Y:S01]  /*13e0*/  IMAD.SHL.U32 R9, R32, 0x8, RZ ;  /* 0x0000000820097824 */ /* 0x000fe200078e00ff */
[----:B------:R-:W-:Y:S01]  /*13f0*/  SHF.R.U32.HI R10, RZ, 0x3, R10 ;  /* 0x00000003ff0a7819 */ /* 0x000fe2000001160a */
[----:B------:R2:W-:Y:S01]  /*1400*/  @P4 LDGSTS.E.BYPASS.LTC128B.128 [R243+0xa100], [R16.64], !P3 ;  /* 0x0a10000010f34fae */ /* 0x0005e2000d901d4e */
[----:B------:R-:W-:Y:S01]  /*1410*/  @P2 LEA.HI.X R19, R8, c[0x0][0x1cc], R4, 0x1, P1 ;  /* 0x0000730008132a11 */ /* 0x000fe200008f0c04 */
[----:B------:R-:W-:Y:S01]  /*1420*/  IMAD.SHL.U32 R4, R29, 0x40, RZ ;  /* 0x000000401d047824 */ /* 0x000fe200078e00ff */
[----:B------:R-:W-:Y:S01]  /*1430*/  LOP3.LUT R3, R3, R10, RZ, 0x3c, !PT ;  /* 0x0000000a03037212 */ /* 0x000fe200078e3cff */
[----:B------:R2:W-:Y:S01]  /*1440*/  @P4 LDGSTS.E.BYPASS.LTC128B.128 [R243+0xe100], [R16.64+0x80], !P0 ;  /* 0x0e10008010f34fae */ /* 0x0005e2000c101d4e */
[----:B------:R-:W-:-:S02]  /*1450*/  UIMAD UR7, UR10, UR5, UR4 ;  /* 0x000000050a0772a4 */ /* 0x000fc4000f8e0204 */
[----:B------:R-:W-:Y:S01]  /*1460*/  LOP3.LUT R0, R3, 0xfffffe00, R0, 0xf8, !PT ;  /* 0xfffffe0003007812 */ /* 0x000fe200078ef800 */
[----:B------:R2:W-:Y:S01]  /*1470*/  @P2 LDGSTS.E.BYPASS.LTC128B.128 [R243+0xb100], [R18.64], !P3 ;  /* 0x0b10000012f32fae */ /* 0x0005e2000d901d4e */
[----:B------:R-:W-:Y:S01]  /*1480*/  LOP3.LUT R3, R5, 0x7ffffc00, RZ, 0xc0, !PT ;  /* 0x7ffffc0005037812 */ /* 0x000fe200078ec0ff */
[----:B------:R-:W-:Y:S01]  /*1490*/  IMAD.MOV.U32 R5, RZ, RZ, 0x20 ;  /* 0x00000020ff057424 */ /* 0x000fe200078e00ff */
[----:B------:R-:W-:Y:S01]  /*14a0*/  LOP3.LUT R4, R4, 0x1c0, RZ, 0xc0, !PT ;  /* 0x000001c004047812 */ /* 0x000fe200078ec0ff */
[----:B------:R2:W-:Y:S01]  /*14b0*/  @P2 LDGSTS.E.BYPASS.LTC128B.128 [R243+0xf100], [R18.64+0x80], !P0 ;  /* 0x0f10008012f32fae */ /* 0x0005e2000c101d4e */
[----:B------:R-:W-:Y:S01]  /*14c0*/  R2P PR, R2, 0x6 ;  /* 0x0000000602007804 */ /* 0x000fe20000000000 */
[----:B------:R-:W-:Y:S01]  /*14d0*/  ULDC.64 UR4, c[0x0][0x208] ;  /* 0x0000820000047ab9 */ /* 0x000fe20000000a00 */
[----:B------:R-:W-:Y:S01]  /*14e0*/  IADD3 R3, R0, R3, RZ ;  /* 0x0000000300037210 */ /* 0x000fe20007ffe0ff */
[----:B------:R-:W0:Y:S01]  /*14f0*/  LDGDEPBAR ;  /* 0x00000000000079af */ /* 0x000e220000000000 */
[----:B------:R-:W-:Y:S01]  /*1500*/  LOP3.LUT R9, R4, 0x8, R9, 0xf8, !PT ;  /* 0x0000000804097812 */ /* 0x000fe200078ef809 */
[----:B------:R-:W-:Y:S01]  /*1510*/  UIMAD UR11, UR11, UR4, URZ ;  /* 0x000000040b0b72a4 */ /* 0x000fe2000f8e023f */
[----:B------:R-:W-:Y:S01]  /*1520*/  SHF.R.U32.HI R4, RZ, 0x3, R4 ;  /* 0x00000003ff047819 */ /* 0x000fe20000011604 */
[----:B------:R-:W-:Y:S01]  /*1530*/  UIMAD.WIDE.U32 UR22, UR16, UR4, URZ ;  /* 0x00000004101672a5 */ /* 0x000fe2000f8e003f */
[----:B------:R-:W-:Y:S01]  /*1540*/  SEL R7, R7, 0xfffffff0, !P1 ;  /* 0xfffffff007077807 */ /* 0x000fe20004800000 */
[----:B------:R-:W-:Y:S01]  /*1550*/  UIMAD UR11, UR16, UR5, UR11 ;  /* 0x00000005100b72a4 */ /* 0x000fe2000f8e020b */
[----:B------:R-:W-:-:S02]  /*1560*/  LEA R2, R3, 0x100, 0x1 ;  /* 0x0000010003027811 */ /* 0x000fc400078e08ff */
[----:B------:R-:W-:Y:S01]  /*1570*/  LOP3.LUT R9, R9, R4, RZ, 0x3c, !PT ;  /* 0x0000000409097212 */ /* 0x000fe200078e3cff */
[----:B------:R-:W-:Y:S01]  /*1580*/  UIADD3 UR20, UR23, UR11, URZ ;  /* 0x0000000b17147290 */ /* 0x000fe2000fffe03f */
[----:B------:R-:W-:Y:S01]  /*1590*/  SEL R5, R5, 0xffffffe0, !P2 ;  /* 0xffffffe005057807 */ /* 0x000fe20005000000 */
[--C-:B------:R-:W-:Y:S01]  /*15a0*/  IMAD R4, R7, 0x2, R2.reuse ;  /* 0x0000000207047824 */ /* 0x100fe200078e0202 */
[----:B------:R-:W-:Y:S01]  /*15b0*/  LOP3.LUT P1, RZ, R29, 0x2, RZ, 0xc0, !PT ;  /* 0x000000021dff7812 */ /* 0x000fe2000782c0ff */
[----:B------:R-:W-:Y:S01]  /*15c0*/  IMAD R242, R6, 0x200, R9 ;  /* 0x0000020006f27824 */ /* 0x000fe200078e0209 */
[----:B------:R-:W-:Y:S01]  /*15d0*/  UMOV UR11, 0xffffff80 ;  /* 0xffffff80000b7882 */ /* 0x000fe20000000000 */
[----:B------:R-:W-:Y:S01]  /*15e0*/  IMAD.SHL.U32 R6, R3, 0x2, RZ ;  /* 0x0000000203067824 */ /* 0x000fe200078e00ff */
[----:B------:R-:W-:Y:S01]  /*15f0*/  LOP3.LUT P2, RZ, R29, 0x4, RZ, 0xc0, !PT ;  /* 0x000000041dff7812 */ /* 0x000fe2000784c0ff */
[C---:B------:R-:W-:Y:S01]  /*1600*/  IMAD R3, R5.reuse, 0x2, R2 ;  /* 0x0000000205037824 */ /* 0x040fe200078e0202 */
[----:B------:R-:W-:Y:S01]  /*1610*/  LEA R2, R5, R4, 0x1 ;  /* 0x0000000405027211 */ /* 0x000fe200078e08ff */
[----:B------:R-:W-:Y:S01]  /*1620*/  IMAD.SHL.U32 R242, R242, 0x2, RZ ;  /* 0x00000002f2f27824 */ /* 0x000fe200078e00ff */
[----:B------:R-:W-:-:S04]  /*1630*/  DEPBAR.LE SB0, 0x1 ;  /* 0x000080400000791a */ /* 0x000fc80000000000 */
[----:B------:R-:W-:Y:S01]  /*1640*/  BAR.SYNC.DEFER_BLOCKING 0x0 ;  /* 0x0000000000007b1d */ /* 0x000fe20000010000 */
[----:B------:R-:W-:-:S05]  /*1650*/  IADD3 R241, R242, 0x8120, RZ ;  /* 0x00008120f2f17810 */ /* 0x000fca0007ffe0ff */
[----:B------:R-:W-:Y:S04]  /*1660*/  LDSM.16.M88.4 R136, [R6+0x100] ;  /* 0x000100000688783b */ /* 0x000fe80000000200 */
[----:B------:R3:W-:Y:S04]  /*1670*/  LDSM.16.M88.4 R184, [R6+0x4100] ;  /* 0x0041000006b8783b */ /* 0x0007e80000000200 */
[----:B------:R-:W-:Y:S04]  /*1680*/  LDSM.16.M88.4 R172, [R4] ;  /* 0x0000000004ac783b */ /* 0x000fe80000000200 */
[----:B------:R-:W-:Y:S04]  /*1690*/  LDSM.16.M88.4 R188, [R4+0x4000] ;  /* 0x0040000004bc783b */ /* 0x000fe80000000200 */
[----:B------:R-:W-:Y:S04]  /*16a0*/  LDSM.16.M88.4 R176, [R3] ;  /* 0x0000000003b0783b */ /* 0x000fe80000000200 */
[----:B------:R4:W-:Y:S04]  /*16b0*/  LDSM.16.M88.4 R192, [R3+0x4000] ;  /* 0x0040000003c0783b */ /* 0x0009e80000000200 */
[----:B------:R-:W-:Y:S01]  /*16c0*/  LDSM.16.M88.4 R180, [R2] ;  /* 0x0000000002b4783b */ /* 0x000fe20000000200 */
[----:B---3--:R-:W-:-:S03]  /*16d0*/  IADD3 R6, R242, 0x8100, RZ ;  /* 0x00008100f2067810 */ /* 0x008fc60007ffe0ff */
[----:B------:R3:W-:Y:S01]  /*16e0*/  LDSM.16.M88.4 R212, [R2+0x4000] ;  /* 0x0040000002d4783b */ /* 0x0007e20000000200 */
[----:B------:R-:W-:-:S03]  /*16f0*/  @P1 IADD3 R241, R6, -0x20, RZ ;  /* 0xffffffe006f11810 */ /* 0x000fc60007ffe0ff */
[----:B------:R-:W-:Y:S01]  /*1700*/  BAR.SYNC.DEFER_BLOCKING 0x0 ;  /* 0x0000000000007b1d */ /* 0x000fe20000010000 */
[C---:B------:R-:W-:Y:S02]  /*1710*/  IADD3 R235, R241.reuse, 0x800, RZ ;  /* 0x00000800f1eb7810 */ /* 0x040fe40007ffe0ff */
[C---:B------:R-:W-:Y:S02]  /*1720*/  IADD3 R234, R241.reuse, 0x1000, RZ ;  /* 0x00001000f1ea7810 */ /* 0x040fe40007ffe0ff */
[C---:B------:R-:W-:Y:S02]  /*1730*/  IADD3 R233, R241.reuse, 0x1800, RZ ;  /* 0x00001800f1e97810 */ /* 0x040fe40007ffe0ff */
[C---:B------:R-:W-:Y:S01]  /*1740*/  IADD3 R232, R241.reuse, 0x2000, RZ ;  /* 0x00002000f1e87810 */ /* 0x040fe20007ffe0ff */
[----:B----4-:R-:W-:Y:S01]  /*1750*/  IMAD R3, R28, c[0x0][0x208], RZ ;  /* 0x000082001c037a24 */ /* 0x010fe200078e02ff */
[C---:B------:R-:W-:Y:S02]  /*1760*/  IADD3 R231, R241.reuse, 0x2800, RZ ;  /* 0x00002800f1e77810 */ /* 0x040fe40007ffe0ff */
[----:B------:R-:W-:-:S02]  /*1770*/  IADD3 R230, R241, 0x3000, RZ ;  /* 0x00003000f1e67810 */ /* 0x000fc40007ffe0ff */
[C---:B------:R-:W-:Y:S02]  /*1780*/  IADD3 R229, R241.reuse, 0x3800, RZ ;  /* 0x00003800f1e57810 */ /* 0x040fe40007ffe0ff */
[C---:B------:R-:W-:Y:S01]  /*1790*/  IADD3 R227, R241.reuse, 0x4000, RZ ;  /* 0x00004000f1e37810 */ /* 0x040fe20007ffe0ff */
[----:B---3--:R-:W-:Y:S01]  /*17a0*/  IMAD R2, R32, c[0x0][0x20c], R3 ;  /* 0x0000830020027a24 */ /* 0x008fe200078e0203 */
[----:B------:R-:W-:Y:S01]  /*17b0*/  IADD3 R226, R241, 0x4800, RZ ;  /* 0x00004800f1e27810 */ /* 0x000fe20007ffe0ff */
[----:B------:R-:W-:Y:S01]  /*17c0*/  IMAD R3, R251, c[0x0][0x218], RZ ;  /* 0x00008600fb037a24 */ /* 0x000fe200078e02ff */
[----:B------:R-:W-:Y:S01]  /*17d0*/  IADD3 R225, R241, 0x5000, RZ ;  /* 0x00005000f1e17810 */ /* 0x000fe20007ffe0ff */
[----:B------:R-:W-:-:S04]  /*17e0*/  DEPBAR.LE SB0, 0x0 ;  /* 0x000080000000791a */ /* 0x000fc80000000000 */
[----:B------:R-:W-:Y:S01]  /*17f0*/  BAR.SYNC.DEFER_BLOCKING 0x0 ;  /* 0x0000000000007b1d */ /* 0x000fe20000010000 */
[----:B------:R-:W-:Y:S01]  /*1800*/  IMAD R3, R250, c[0x0][0x21c], R3 ;  /* 0x00008700fa037a24 */ /* 0x000fe200078e0203 */
[C---:B------:R-:W-:Y:S02]  /*1810*/  IADD3 R224, R241.reuse, 0x5800, RZ ;  /* 0x00005800f1e07810 */ /* 0x040fe40007ffe0ff */
[C---:B------:R-:W-:Y:S02]  /*1820*/  IADD3 R223, R241.reuse, 0x6000, RZ ;  /* 0x00006000f1df7810 */ /* 0x040fe40007ffe0ff */
[C---:B------:R-:W-:Y:S02]  /*1830*/  IADD3 R222, R241.reuse, 0x6800, RZ ;  /* 0x00006800f1de7810 */ /* 0x040fe40007ffe0ff */
[C---:B------:R-:W-:Y:S02]  /*1840*/  IADD3 R221, R241.reuse, 0x7000, RZ ;  /* 0x00007000f1dd7810 */ /* 0x040fe40007ffe0ff */
[----:B------:R-:W-:Y:S01]  /*1850*/  IADD3 R220, R241, 0x7800, RZ ;  /* 0x00007800f1dc7810 */ /* 0x000fe20007ffe0ff */
[----:B------:R-:W3:Y:S04]  /*1860*/  LDSM.16.M88.4 R84, [R242+0x8900] ;  /* 0x00890000f254783b */ /* 0x000ee80000000200 */
[----:B------:R-:W-:Y:S04]  /*1870*/  LDSM.16.M88.4 R20, [R241+0x800] ;  /* 0x00080000f114783b */ /* 0x000fe80000000200 */
[----:B-1----:R-:W2:Y:S04]  /*1880*/  LDSM.16.M88.4 R12, [R242+0x8100] ;  /* 0x00810000f20c783b */ /* 0x002ea80000000200 */
[----:B------:R-:W1:Y:S04]  /*1890*/  LDSM.16.M88.4 R24, [R241] ;  /* 0x00000000f118783b */ /* 0x000e680000000200 */
[----:B------:R-:W4:Y:S04]  /*18a0*/  LDSM.16.M88.4 R76, [R242+0x9100] ;  /* 0x00910000f24c783b */ /* 0x000f280000000200 */
[----:B------:R-:W-:Y:S04]  /*18b0*/  LDSM.16.M88.4 R100, [R241+0x1000] ;  /* 0x00100000f164783b */ /* 0x000fe80000000200 */
[----:B------:R-:W5:Y:S04]  /*18c0*/  LDSM.16.M88.4 R44, [R242+0xa100] ;  /* 0x00a10000f22c783b */ /* 0x000f680000000200 */
[----:B------:R-:W-:Y:S04]  /*18d0*/  LDSM.16.M88.4 R52, [R242+0x9900] ;  /* 0x00990000f234783b */ /* 0x000fe80000000200 */
[----:B------:R-:W1:Y:S04]  /*18e0*/  LDSM.16.M88.4 R36, [R242+0xa900] ;  /* 0x00a90000f224783b */ /* 0x000e680000000200 */
[----:B------:R-:W-:Y:S01]  /*18f0*/  LDSM.16.M88.4 R96, [R241+0x1800] ;  /* 0x00180000f160783b */ /* 0x000fe20000000200 */
[C---:B---3--:R-:W-:Y:S03]  /*1900*/  HMMA.16816.F32.BF16 R8, R136.reuse, R84, RZ ;  /* 0x000000548808723c */ /* 0x048fe600000418ff */
[----:B------:R-:W-:Y:S04]  /*1910*/  LDSM.16.M88.4 R88, [R241+0x2000] ;  /* 0x00200000f158783b */ /* 0x000fe80000000200 */
[----:B------:R-:W-:Y:S01]  /*1920*/  LDSM.16.M88.4 R68, [R241+0x2800] ;  /* 0x00280000f144783b */ /* 0x000fe20000000200 */
[C---:B------:R-:W-:Y:S03]  /*1930*/  HMMA.16816.F32.BF16 R84, R136.reuse, R86, RZ ;  /* 0x000000568854723c */ /* 0x040fe600000418ff */
[----:B------:R-:W-:Y:S04]  /*1940*/  LDSM.16.M88.4 R64, [R241+0x3000] ;  /* 0x00300000f140783b */ /* 0x000fe80000000200 */
[----:B------:R-:W-:Y:S01]  /*1950*/  LDSM.16.M88.4 R60, [R241+0x3800] ;  /* 0x00380000f13c783b */ /* 0x000fe20000000200 */
[----:B--2---:R-:W-:Y:S08]  /*1960*/  HMMA.16816.F32.BF16 R16, R136, R12, RZ ;  /* 0x0000000c8810723c */ /* 0x004ff000000418ff */
[----:B------:R-:W-:Y:S07]  /*1970*/  HMMA.16816.F32.BF16 R8, R172, R20, R8 ;  /* 0x00000014ac08723c */ /* 0x000fee0000041808 */
[----:B------:R-:W-:Y:S01]  /*1980*/  IMAD.IADD R21, R31, 0x1, R2 ;  /* 0x000000011f157824 */ /* 0x000fe200078e0202 */
[----:B------:R-:W-:Y:S01]  /*1990*/  HMMA.16816.F32.BF16 R12, R136, R14, RZ ;  /* 0x0000000e880c723c */ /* 0x000fe200000418ff */
[----:B------:R-:W-:-:S02]  /*19a0*/  IMAD.U32 R2, RZ, RZ, UR10 ;  /* 0x0000000aff027e24 */ /* 0x000fc4000f8e00ff */
[----:B------:R-:W-:Y:S02]  /*19b0*/  IMAD.MOV.U32 R20, RZ, RZ, R30 ;  /* 0x000000ffff147224 */ /* 0x000fe400078e001e */
[----:B------:R-:W-:Y:S02]  /*19c0*/  LDSM.16.M88.4 R28, [R242+0xb100] ;  /* 0x00b10000f21c783b */ /* 0x000fe40000000200 */
[----:B------:R-:W-:Y:S01]  /*19d0*/  IMAD.WIDE.U32 R20, R2, c[0x0][0x210], R20 ;  /* 0x0000840002147a25 */ /* 0x000fe200078e0014 */
[----:B------:R-:W-:Y:S04]  /*19e0*/  HMMA.16816.F32.BF16 R84, R172, R22, R84 ;  /* 0x00000016ac54723c */ /* 0x000fe80000041854 */
[----:B------:R-:W-:Y:S01]  /*19f0*/  IADD3 R21, R21, UR7, RZ ;  /* 0x0000000715157c10 */ /* 0x000fe2000fffe0ff */
[----:B------:R-:W-:-:S02]  /*1a00*/  ULDC UR7, c[0x0][0x1d0] ;  /* 0x0000740000077ab9 */ /* 0x000fc40000000800 */
[----:B------:R-:W-:Y:S01]  /*1a10*/  UIMAD UR7, UR16, UR11, UR7 ;  /* 0x0000000b100772a4 */ /* 0x000fe2000f8e0207 */
[----:B-1----:R-:W-:Y:S01]  /*1a20*/  HMMA.16816.F32.BF16 R16, R172, R24, R16 ;  /* 0x00000018ac10723c */ /* 0x002fe20000041810 */
[----:B------:R-:W-:Y:S01]  /*1a30*/  IMAD.WIDE.U32 R250, R250, c[0x0][0x218], R20 ;  /* 0x00008600fafa7a25 */ /* 0x000fe200078e0014 */
[----:B------:R-:W-:-:S03]  /*1a40*/  USHF.L.U32 UR11, UR4, 0x6, URZ ;  /* 0x00000006040b7899 */ /* 0x000fc6000800063f */
[----:B------:R-:W-:Y:S01]  /*1a50*/  IMAD.U32 R20, RZ, RZ, UR22 ;  /* 0x00000016ff147e24 */ /* 0x000fe2000f8e00ff */
[----:B------:R-:W-:Y:S01]  /*1a60*/  IADD3 R2, -R32, UR7, RZ ;  /* 0x0000000720027c10 */ /* 0x000fe2000fffe1ff */
[----:B------:R-:W-:Y:S01]  /*1a70*/  IMAD.U32 R21, RZ, RZ, UR23 ;  /* 0x00000017ff157e24 */ /* 0x000fe2000f8e00ff */
[----:B------:R-:W-:Y:S01]  /*1a80*/  IADD3 R248, R251, R3, RZ ;  /* 0x00000003fbf87210 */ /* 0x000fe20007ffe0ff */
[----:B------:R-:W-:Y:S01]  /*1a90*/  IMAD.U32 R21, RZ, RZ, UR20 ;  /* 0x00000014ff157e24 */ /* 0x000fe2000f8e00ff */
[----:B------:R-:W-:Y:S01]  /*1aa0*/  LEA R3, P1, R20, R250, 0x7 ;  /* 0x000000fa14037211 */ /* 0x000fe200078238ff */
[----:B------:R-:W-:Y:S01]  /*1ab0*/  UMOV UR23, 0x6 ;  /* 0x0000000600177882 */ /* 0x000fe20000000000 */
[C---:B------:R-:W-:Y:S01]  /*1ac0*/  ISETP.LT.OR P5, PT, R2.reuse, 0x1, P3 ;  /* 0x000000010200780c */ /* 0x040fe20001fa1670 */
[----:B------:R-:W-:Y:S01]  /*1ad0*/  USHF.L.U64.HI UR20, UR4, UR23, UR5 ;  /* 0x0000001704147299 */ /* 0x000fe20008010205 */
[----:B------:R-:W-:Y:S01]  /*1ae0*/  ISETP.LT.OR P6, PT, R2, 0x1, P0 ;  /* 0x000000010200780c */ /* 0x000fe200007c1670 */
[----:B------:R-:W-:Y:S01]  /*1af0*/  HMMA.16816.F32.BF16 R12, R172, R26, R12 ;  /* 0x0000001aac0c723c */ /* 0x000fe2000004180c */
[----:B------:R-:W-:Y:S01]  /*1b00*/  LEA.HI.X R4, R20, R248, R21, 0x7, P1 ;  /* 0x000000f814047211 */ /* 0x000fe200008f3c15 */
[----:B------:R-:W-:Y:S01]  /*1b10*/  UIADD3 UR22, UP0, UR11, 0x80, URZ ;  /* 0x000000800b167890 */ /* 0x000fe2000ff1e03f */
[C---:B------:R-:W-:Y:S01]  /*1b20*/  LEA R34, P1, R3.reuse, c[0x0][0x1f8], 0x1 ;  /* 0x00007e0003227a11 */ /* 0x040fe200078208ff */
[----:B------:R-:W1:Y:S01]  /*1b30*/  LDSM.16.M88.4 R20, [R242+0xb900] ;  /* 0x00b90000f214783b */ /* 0x000e620000000200 */
[----:B------:R-:W-:Y:S01]  /*1b40*/  ISETP.LT.OR P4, PT, R2, 0x21, P3 ;  /* 0x000000210200780c */ /* 0x000fe20001f81670 */
[----:B------:R-:W-:Y:S01]  /*1b50*/  UIADD3.X UR21, URZ, UR20, URZ, UP0, !UPT ;  /* 0x000000143f157290 */ /* 0x000fe200087fe43f */
[----:B------:R-:W-:Y:S01]  /*1b60*/  LEA.HI.X R35, R3, c[0x0][0x1fc], R4, 0x1, P1 ;  /* 0x00007f0003237a11 */ /* 0x000fe200008f0c04 */
[----:B----4-:R-:W-:Y:S01]  /*1b70*/  HMMA.16816.F32.BF16 R80, R136, R76, RZ ;  /* 0x0000004c8850723c */ /* 0x010fe200000418ff */
[----:B------:R-:W-:Y:S01]  /*1b80*/  IADD3 R24, P1, R34, UR11, RZ ;  /* 0x0000000b22187c10 */ /* 0x000fe2000ff3e0ff */
[----:B------:R-:W-:Y:S01]  /*1b90*/  IMAD.U32 R27, RZ, RZ, UR11 ;  /* 0x0000000bff1b7e24 */ /* 0x000fe2000f8e00ff */
[----:B------:R-:W-:Y:S01]  /*1ba0*/  UISETP.GT.AND UP0, UPT, UR16, UR8, UPT ;  /* 0x000000081000728c */ /* 0x000fe2000bf04270 */
[----:B------:R-:W-:Y:S01]  /*1bb0*/  @!PT LDS RZ, [RZ] ;  /* 0x00000000fffff984 */ /* 0x000fe20000000800 */
[----:B------:R-:W-:Y:S01]  /*1bc0*/  @!PT LDS RZ, [RZ] ;  /* 0x00000000fffff984 */ /* 0x000fe20000000800 */
[----:B------:R-:W-:Y:S01]  /*1bd0*/  @!PT LDS RZ, [RZ] ;  /* 0x00000000fffff984 */ /* 0x000fe20000000800 */
[----:B------:R2:W-:Y:S01]  /*1be0*/  LDGSTS.E.BYPASS.LTC128B.128 [R243+0x100], [R34.64], !P5 ;  /* 0x0010000022f37fae */ /* 0x0005e2000e901d4e */
[----:B------:R-:W-:-:S02]  /*1bf0*/  IADD3.X R25, R35, UR20, RZ, P1, !PT ;  /* 0x0000001423197c10 */ /* 0x000fc40008ffe4ff */
[----:B------:R-:W-:Y:S01]  /*1c00*/  IADD3 R26, P5, P1, R27, 0x80, R34 ;  /* 0x000000801b1a7810 */ /* 0x000fe200079be022 */
[----:B------:R2:W-:Y:S01]  /*1c10*/  LDGSTS.E.BYPASS.LTC128B.128 [R243+0x4100], [R34.64+0x80], !P6 ;  /* 0x0410008022f37fae */ /* 0x0005e2000f101d4e */
[----:B------:R-:W-:Y:S01]  /*1c20*/  ISETP.LT.OR P6, PT, R2, 0x21, P0 ;  /* 0x000000210200780c */ /* 0x000fe200007c1670 */
[C---:B-----5:R-:W-:Y:S01]  /*1c30*/  HMMA.16816.F32.BF16 R48, R136.reuse, R44, RZ ;  /* 0x0000002c8830723c */ /* 0x060fe200000418ff */
[----:B------:R-:W-:Y:S01]  /*1c40*/  IADD3.X R27, RZ, UR20, R35, P5, P1 ;  /* 0x00000014ff1b7c10 */ /* 0x000fe2000afe2423 */
[----:B------:R1:W-:Y:S01]  /*1c50*/  LDGSTS.E.BYPASS.LTC128B.128 [R243+0x1100], [R24.64], !P4 ;  /* 0x0110000018f37fae */ /* 0x0003e2000e101d4e */
[----:B------:R-:W-:Y:S02]  /*1c60*/  IADD3 R92, P4, R24, UR11, RZ ;  /* 0x0000000b185c7c10 */ /* 0x000fe4000ff9e0ff */
[----:B------:R-:W-:Y:S02]  /*1c70*/  ISETP.LT.OR P1, PT, R2, 0x41, P3 ;  /* 0x000000410200780c */ /* 0x000fe40001f21670 */
[----:B------:R-:W-:Y:S01]  /*1c80*/  IADD3.X R93, R25, UR20, RZ, P4, !PT ;  /* 0x00000014195d7c10 */ /* 0x000fe2000a7fe4ff */
[----:B------:R-:W-:Y:S01]  /*1c90*/  HMMA.16816.F32.BF16 R44, R136, R46, RZ ;  /* 0x0000002e882c723c */ /* 0x000fe200000418ff */
[----:B------:R-:W-:-:S02]  /*1ca0*/  IADD3 R106, P5, R24, UR22, RZ ;  /* 0x00000016186a7c10 */ /* 0x000fc4000ffbe0ff */
[----:B------:R-:W-:Y:S01]  /*1cb0*/  IADD3 R104, P4, R92, UR11, RZ ;  /* 0x0000000b5c687c10 */ /* 0x000fe2000ff9e0ff */
[----:B------:R1:W-:Y:S01]  /*1cc0*/  LDGSTS.E.BYPASS.LTC128B.128 [R243+0x5100], [R26.64], !P6 ;  /* 0x051000001af37fae */ /* 0x0003e2000f101d4e */
[----:B------:R-:W-:Y:S02]  /*1cd0*/  IADD3.X R107, R25, UR21, RZ, P5, !PT ;  /* 0x00000015196b7c10 */ /* 0x000fe4000affe4ff */
[----:B------:R-:W-:Y:S01]  /*1ce0*/  IADD3.X R105, R93, UR20, RZ, P4, !PT ;  /* 0x000000145d697c10 */ /* 0x000fe2000a7fe4ff */
[----:B------:R-:W-:Y:S01]  /*1cf0*/  HMMA.16816.F32.BF16 R80, R172, R100, R80 ;  /* 0x00000064ac50723c */ /* 0x000fe20000041850 */
[C---:B------:R-:W-:Y:S01]  /*1d00*/  ISETP.LT.OR P6, PT, R2.reuse, 0x41, P0 ;  /* 0x000000410200780c */ /* 0x040fe200007c1670 */
[----:B------:R3:W-:Y:S01]  /*1d10*/  LDGSTS.E.BYPASS.LTC128B.128 [R243+0x2100], [R92.64], !P1 ;  /* 0x021000005cf37fae */ /* 0x0007e2000c901d4e */
[C---:B------:R-:W-:Y:S02]  /*1d20*/  ISETP.LT.OR P5, PT, R2.reuse, 0x61, P3 ;  /* 0x000000610200780c */ /* 0x040fe40001fa1670 */
[----:B------:R-:W-:Y:S01]  /*1d30*/  ISETP.LT.OR P4, PT, R2, 0x61, P0 ;  /* 0x000000610200780c */ /* 0x000fe20000781670 */
[----:B------:R-:W-:Y:S01]  /*1d40*/  IMAD.MOV.U32 R2, RZ, RZ, 0x40 ;  /* 0x00000040ff027424 */ /* 0x000fe200078e00ff */
[----:B------:R-:W-:Y:S01]  /*1d50*/  IADD3 R100, P1, R92, UR22, RZ ;  /* 0x000000165c647c10 */ /* 0x000fe2000ff3e0ff */
[----:B------:R-:W-:Y:S03]  /*1d60*/  HMMA.16816.F32.BF16 R40, R136, R36, RZ ;  /* 0x000000248828723c */ /* 0x000fe600000418ff */
[----:B------:R-:W-:-:S02]  /*1d70*/  SEL R2, R2, 0xffffffc0, !P2 ;  /* 0xffffffc002027807 */ /* 0x000fc40005000000 */
[----:B------:R-:W-:Y:S01]  /*1d80*/  IADD3.X R101, R93, UR21, RZ, P1, !PT ;  /* 0x000000155d657c10 */ /* 0x000fe20008ffe4ff */
[----:B------:R4:W-:Y:S01]  /*1d90*/  LDGSTS.E.BYPASS.LTC128B.128 [R243+0x6100], [R106.64], !P6 ;  /* 0x061000006af37fae */ /* 0x0009e2000f101d4e */
[----:B------:R-:W-:Y:S01]  /*1da0*/  PLOP3.LUT P1, PT, PT, PT, UP0, 0x80, 0x0 ;  /* 0x000000000000781c */ /* 0x000fe20003f2f008 */
[----:B------:R-:W-:Y:S01]  /*1db0*/  IMAD.IADD R239, R242, 0x1, R2 ;  /* 0x00000001f2ef7824 */ /* 0x000fe200078e0202 */
[----:B------:R-:W-:Y:S01]  /*1dc0*/  HMMA.16816.F32.BF16 R76, R136, R78, RZ ;  /* 0x0000004e884c723c */ /* 0x000fe200000418ff */
[----:B------:R4:W-:Y:S01]  /*1dd0*/  LDGSTS.E.BYPASS.LTC128B.128 [R243+0x3100], [R104.64], !P5 ;  /* 0x0310000068f37fae */ /* 0x0009e2000e901d4e */
[----:B------:R-:W-:-:S03]  /*1de0*/  IMAD.IADD R228, R2, 0x1, R241 ;  /* 0x0000000102e47824 */ /* 0x000fc600078e02f1 */
[----:B------:R5:W-:Y:S03]  /*1df0*/  LDGSTS.E.BYPASS.LTC128B.128 [R243+0x7100], [R100.64], !P4 ;  /* 0x0710000064f37fae */ /* 0x000be6000e101d4e */
[C---:B-1----:R-:W-:Y:S01]  /*1e00*/  HMMA.16816.F32.BF16 R24, R136.reuse, R20, RZ ;  /* 0x000000148818723c */ /* 0x042fe200000418ff */
[----:B------:R-:W1:Y:S04]  /*1e10*/  LDSM.16.M88.4 R56, [R239+0x8100] ;  /* 0x00810000ef38783b */ /* 0x000e680000000200 */
[----:B---3--:R-:W-:Y:S03]  /*1e20*/  LDSM.16.M88.4 R92, [R239+0x8900] ;  /* 0x00890000ef5c783b */ /* 0x008fe60000000200 */
[C---:B------:R-:W-:Y:S01]  /*1e30*/  HMMA.16816.F32.BF16 R20, R136.reuse, R22, RZ ;  /* 0x000000168814723c */ /* 0x040fe200000418ff */
[----:B------:R-:W-:Y:S04]  /*1e40*/  LDSM.16.M88.4 R108, [R239+0x9900] ;  /* 0x00990000ef6c783b */ /* 0x000fe80000000200 */
[----:B------:R-:W0:Y:S03]  /*1e50*/  LDGDEPBAR ;  /* 0x00000000000079af */ /* 0x000e260000000000 */
[C---:B------:R-:W-:Y:S01]  /*1e60*/  HMMA.16816.F32.BF16 R36, R136.reuse, R38, RZ ;  /* 0x000000268824723c */ /* 0x040fe200000418ff */
[----:B----4-:R-:W-:Y:S07]  /*1e70*/  LDSM.16.M88.4 R104, [R228] ;  /* 0x00000000e468783b */ /* 0x010fee0000000200 */
[C---:B--2---:R-:W-:Y:S08]  /*1e80*/  HMMA.16816.F32.BF16 R32, R136.reuse, R28, RZ ;  /* 0x0000001c8820723c */ /* 0x044ff000000418ff */
[----:B------:R-:W-:Y:S08]  /*1e90*/  HMMA.16816.F32.BF16 R28, R136, R30, RZ ;  /* 0x0000001e881c723c */ /* 0x000ff000000418ff */
[C---:B------:R-:W-:Y:S08]  /*1ea0*/  HMMA.16816.F32.BF16 R48, R172.reuse, R88, R48 ;  /* 0x00000058ac30723c */ /* 0x040ff00000041830 */
[C---:B------:R-:W-:Y:S01]  /*1eb0*/  HMMA.16816.F32.BF16 R44, R172.reuse, R90, R44 ;  /* 0x0000005aac2c723c */ /* 0x040fe2000004182c */
[----:B------:R-:W2:Y:S07]  /*1ec0*/  LDSM.16.M88.4 R88, [R239+0x9100] ;  /* 0x00910000ef58783b */ /* 0x000eae0000000200 */
[C---:B------:R-:W-:Y:S08]  /*1ed0*/  HMMA.16816.F32.BF16 R24, R172.reuse, R60, R24 ;  /* 0x0000003cac18723c */ /* 0x040ff00000041818 */
[----:B------:R-:W-:Y:S01]  /*1ee0*/  HMMA.16816.F32.BF16 R20, R172, R62, R20 ;  /* 0x0000003eac14723c */ /* 0x000fe20000041814 */
[----:B------:R-:W3:Y:S07]  /*1ef0*/  LDSM.16.M88.4 R60, [R239+0xb100] ;  /* 0x00b10000ef3c783b */ /* 0x000eee0000000200 */
[C---:B------:R-:W-:Y:S08]  /*1f00*/  HMMA.16816.F32.BF16 R72, R136.reuse, R52, RZ ;  /* 0x000000348848723c */ /* 0x040ff000000418ff */
[----:B------:R-:W-:Y:S08]  /*1f10*/  HMMA.16816.F32.BF16 R52, R136, R54, RZ ;  /* 0x000000368834723c */ /* 0x000ff000000418ff */
[C---:B------:R-:W-:Y:S01]  /*1f20*/  HMMA.16816.F32.BF16 R76, R172.reuse, R102, R76 ;  /* 0x00000066ac4c723c */ /* 0x040fe2000004184c */
[----:B-----5:R-:W-:Y:S07]  /*1f30*/  LDSM.16.M88.4 R100, [R228+0x800] ;  /* 0x00080000e464783b */ /* 0x020fee0000000200 */
[C---:B------:R-:W-:Y:S08]  /*1f40*/  HMMA.16816.F32.BF16 R40, R172.reuse, R68, R40 ;  /* 0x00000044ac28723c */ /* 0x040ff00000041828 */
[----:B------:R-:W-:Y:S01]  /*1f50*/  HMMA.16816.F32.BF16 R36, R172, R70, R36 ;  /* 0x00000046ac24723c */ /* 0x000fe20000041824 */
[----:B------:R-:W4:Y:S07]  /*1f60*/  LDSM.16.M88.4 R68, [R239+0xa100] ;  /* 0x00a10000ef44783b */ /* 0x000f2e0000000200 */
[C---:B-1----:R-:W-:Y:S08]  /*1f70*/  HMMA.16816.F32.BF16 R16, R176.reuse, R56, R16 ;  /* 0x00000038b010723c */ /* 0x042ff00000041810 */
[----:B------:R-:W-:Y:S01]  /*1f80*/  HMMA.16816.F32.BF16 R12, R176, R58, R12 ;  /* 0x0000003ab00c723c */ /* 0x000fe2000004180c */
[----:B------:R-:W1:Y:S07]  /*1f90*/  LDSM.16.M88.4 R56, [R239+0xb900] ;  /* 0x00b90000ef38783b */ /* 0x000e6e0000000200 */
[C---:B------:R-:W-:Y:S08]  /*1fa0*/  HMMA.16816.F32.BF16 R32, R172.reuse, R64, R32 ;  /* 0x00000040ac20723c */ /* 0x040ff00000041820 */
[C---:B------:R-:W-:Y:S01]  /*1fb0*/  HMMA.16816.F32.BF16 R28, R172.reuse, R66, R28 ;  /* 0x00000042ac1c723c */ /* 0x040fe2000004181c */
[----:B------:R-:W5:Y:S07]  /*1fc0*/  LDSM.16.M88.4 R64, [R239+0xa900] ;  /* 0x00a90000ef40783b */ /* 0x000f6e0000000200 */
[C---:B------:R-:W-:Y:S08]  /*1fd0*/  HMMA.16816.F32.BF16 R72, R172.reuse, R96, R72 ;  /* 0x00000060ac48723c */ /* 0x040ff00000041848 */
[----:B------:R-:W-:Y:S01]  /*1fe0*/  HMMA.16816.F32.BF16 R52, R172, R98, R52 ;  /* 0x00000062ac34723c */ /* 0x000fe20000041834 */
[----:B------:R-:W-:Y:S07]  /*1ff0*/  LDSM.16.M88.4 R96, [R228+0x1000] ;  /* 0x00100000e460783b */ /* 0x000fee0000000200 */
[C---:B--2---:R-:W-:Y:S08]  /*2000*/  HMMA.16816.F32.BF16 R80, R176.reuse, R88, R80 ;  /* 0x00000058b050723c */ /* 0x044ff00000041850 */
[C---:B------:R-:W-:Y:S01]  /*2010*/  HMMA.16816.F32.BF16 R76, R176.reuse, R90, R76 ;  /* 0x0000005ab04c723c */ /* 0x040fe2000004184c */
[----:B------:R-:W2:Y:S07]  /*2020*/  LDSM.16.M88.4 R88, [R228+0x2000] ;  /* 0x00200000e458783b */ /* 0x000eae0000000200 */
[C---:B------:R-:W-:Y:S08]  /*2030*/  HMMA.16816.F32.BF16 R8, R176.reuse, R92, R8 ;  /* 0x0000005cb008723c */ /* 0x040ff00000041808 */
[C---:B------:R-:W-:Y:S01]  /*2040*/  HMMA.16816.F32.BF16 R84, R176.reuse, R94, R84 ;  /* 0x0000005eb054723c */ /* 0x040fe20000041854 */
[----:B------:R-:W1:Y:S07]  /*2050*/  LDSM.16.M88.4 R92, [R228+0x1800] ;  /* 0x00180000e45c783b */ /* 0x000e6e0000000200 */
[C---:B---3--:R-:W-:Y:S08]  /*2060*/  HMMA.16816.F32.BF16 R32, R176.reuse, R60, R32 ;  /* 0x0000003cb020723c */ /* 0x048ff00000041820 */
[C---:B------:R-:W-:Y:S01]  /*2070*/  HMMA.16816.F32.BF16 R28, R176.reuse, R62, R28 ;  /* 0x0000003eb01c723c */ /* 0x040fe2000004181c */
[----:B------:R-:W3:Y:S07]  /*2080*/  LDSM.16.M88.4 R60, [R228+0x2800] ;  /* 0x00280000e43c783b */ /* 0x000eee0000000200 */
[C---:B----4-:R-:W-:Y:S08]  /*2090*/  HMMA.16816.F32.BF16 R48, R176.reuse, R68, R48 ;  /* 0x00000044b030723c */ /* 0x050ff00000041830 */
[C---:B------:R-:W-:Y:S01]  /*20a0*/  HMMA.16816.F32.BF16 R44, R176.reuse, R70, R44 ;  /* 0x00000046b02c723c */ /* 0x040fe2000004182c */
[----:B------:R-:W-:Y:S07]  /*20b0*/  LDSM.16.M88.4 R68, [R228+0x3000] ;  /* 0x00300000e444783b */ /* 0x000fee0000000200 */
[C---:B------:R-:W-:Y:S08]  /*20c0*/  HMMA.16816.F32.BF16 R72, R176.reuse, R108, R72 ;  /* 0x0000006cb048723c */ /* 0x040ff00000041848 */
[C---:B------:R-:W-:Y:S08]  /*20d0*/  HMMA.16816.F32.BF16 R52, R176.reuse, R110, R52 ;  /* 0x0000006eb034723c */ /* 0x040ff00000041834 */
[C---:B-1----:R-:W-:Y:S08]  /*20e0*/  HMMA.16816.F32.BF16 R24, R176.reuse, R56, R24 ;  /* 0x00000038b018723c */ /* 0x042ff00000041818 */
[C---:B-----5:R-:W-:Y:S08]  /*20f0*/  HMMA.16816.F32.BF16 R40, R176.reuse, R64, R40 ;  /* 0x00000040b028723c */ /* 0x060ff00000041828 */
[C---:B------:R-:W-:Y:S08]  /*2100*/  HMMA.16816.F32.BF16 R36, R176.reuse, R66, R36 ;  /* 0x00000042b024723c */ /* 0x040ff00000041824 */
[----:B------:R-:W-:Y:S01]  /*2110*/  HMMA.16816.F32.BF16 R56, R176, R58, R20 ;  /* 0x0000003ab038723c */ /* 0x000fe20000041814 */
[----:B------:R-:W1:Y:S07]  /*2120*/  LDSM.16.M88.4 R20, [R242+0xc100] ;  /* 0x00c10000f214783b */ /* 0x000e6e0000000200 */
[C---:B------:R-:W-:Y:S08]  /*2130*/  HMMA.16816.F32.BF16 R16, R180.reuse, R104, R16 ;  /* 0x00000068b410723c */ /* 0x040ff00000041810 */
[C---:B------:R-:W-:Y:S08]  /*2140*/  HMMA.16816.F32.BF16 R12, R180.reuse, R106, R12 ;  /* 0x0000006ab40c723c */ /* 0x040ff0000004180c */
[C---:B--2---:R-:W-:Y:S01]  /*2150*/  HMMA.16816.F32.BF16 R64, R180.reuse, R88, R48 ;  /* 0x00000058b440723c */ /* 0x044fe20000041830 */
[----:B------:R-:W-:Y:S07]  /*2160*/  LDSM.16.M88.4 R48, [R241+0x4000] ;  /* 0x00400000f130783b */ /* 0x000fee0000000200 */
[C---:B------:R-:W-:Y:S01]  /*2170*/  HMMA.16816.F32.BF16 R44, R180.reuse, R90, R44 ;  /* 0x0000005ab42c723c */ /* 0x040fe2000004182c */
[----:B------:R-:W2:Y:S07]  /*2180*/  LDSM.16.M88.4 R88, [R242+0xc900] ;  /* 0x00c90000f258783b */ /* 0x000eae0000000200 */
[C---:B------:R-:W-:Y:S08]  /*2190*/  HMMA.16816.F32.BF16 R72, R180.reuse, R92, R72 ;  /* 0x0000005cb448723c */ /* 0x040ff00000041848 */
[C---:B------:R-:W-:Y:S08]  /*21a0*/  HMMA.16816.F32.BF16 R52, R180.reuse, R94, R52 ;  /* 0x0000005eb434723c */ /* 0x040ff00000041834 */
[C---:B---3--:R-:W-:Y:S01]  /*21b0*/  HMMA.16816.F32.BF16 R92, R180.reuse, R60, R40 ;  /* 0x0000003cb45c723c */ /* 0x048fe20000041828 */
[----:B------:R-:W-:Y:S07]  /*21c0*/  LDSM.16.M88.4 R40, [R239+0xc100] ;  /* 0x00c10000ef28783b */ /* 0x000fee0000000200 */
[C---:B------:R-:W-:Y:S01]  /*21d0*/  HMMA.16816.F32.BF16 R36, R180.reuse, R62, R36 ;  /* 0x0000003eb424723c */ /* 0x040fe20000041824 */
[----:B------:R-:W3:Y:S07]  /*21e0*/  LDSM.16.M88.4 R60, [R228+0x3800] ;  /* 0x00380000e43c783b */ /* 0x000eee0000000200 */
[----:B------:R-:W-:Y:S08]  /*21f0*/  HMMA.16816.F32.BF16 R8, R180, R100, R8 ;  /* 0x00000064b408723c */ /* 0x000ff00000041808 */
[C---:B-1----:R-:W-:Y:S08]  /*2200*/  HMMA.16816.F32.BF16 R16, R184.reuse, R20, R16 ;  /* 0x00000014b810723c */ /* 0x042ff00000041810 */
[C---:B------:R-:W-:Y:S01]  /*2210*/  HMMA.16816.F32.BF16 R12, R184.reuse, R22, R12 ;  /* 0x00000016b80c723c */ /* 0x040fe2000004180c */
[----:B------:R-:W1:Y:S07]  /*2220*/  LDSM.16.M88.4 R20, [R241+0x4800] ;  /* 0x00480000f114783b */ /* 0x000e6e0000000200 */
[----:B--2---:R-:W-:Y:S08]  /*2230*/  HMMA.16816.F32.BF16 R8, R184, R88, R8 ;  /* 0x00000058b808723c */ /* 0x004ff00000041808 */
[C---:B------:R-:W-:Y:S08]  /*2240*/  HMMA.16816.F32.BF16 R84, R180.reuse, R102, R84 ;  /* 0x00000066b454723c */ /* 0x040ff00000041854 */
[C---:B------:R-:W-:Y:S01]  /*2250*/  HMMA.16816.F32.BF16 R100, R180.reuse, R68, R32 ;  /* 0x00000044b464723c */ /* 0x040fe20000041820 */
[----:B------:R-:W-:Y:S07]  /*2260*/  LDSM.16.M88.4 R32, [R228+0x4000] ;  /* 0x00400000e420783b */ /* 0x000fee0000000200 */
[C---:B------:R-:W-:Y:S08]  /*2270*/  HMMA.16816.F32.BF16 R28, R180.reuse, R70, R28 ;  /* 0x00000046b41c723c */ /* 0x040ff0000004181c */
[C---:B------:R-:W-:Y:S08]  /*2280*/  HMMA.16816.F32.BF16 R80, R180.reuse, R96, R80 ;  /* 0x00000060b450723c */ /* 0x040ff00000041850 */
[----:B------:R-:W-:Y:S01]  /*2290*/  HMMA.16816.F32.BF16 R76, R180, R98, R76 ;  /* 0x00000062b44c723c */ /* 0x000fe2000004184c */
[----:B------:R-:W2:Y:S07]  /*22a0*/  LDSM.16.M88.4 R96, [R242+0xd100] ;  /* 0x00d10000f260783b */ /* 0x000eae0000000200 */
[C---:B------:R-:W-:Y:S08]  /*22b0*/  HMMA.16816.F32.BF16 R16, R188.reuse, R48, R16 ;  /* 0x00000030bc10723c */ /* 0x040ff00000041810 */
[----:B------:R-:W-:Y:S01]  /*22c0*/  HMMA.16816.F32.BF16 R12, R188, R50, R12 ;  /* 0x00000032bc0c723c */ /* 0x000fe2000004180c */
[----:B------:R-:W-:Y:S07]  /*22d0*/  LDSM.16.M88.4 R48, [R242+0xd900] ;  /* 0x00d90000f230783b */ /* 0x000fee0000000200 */
[----:B---3--:R-:W-:Y:S01]  /*22e0*/  HMMA.16816.F32.BF16 R68, R180, R60, R24 ;  /* 0x0000003cb444723c */ /* 0x008fe20000041818 */
[----:B------:R-:W3:Y:S07]  /*22f0*/  LDSM.16.M88.4 R24, [R239+0xc900] ;  /* 0x00c90000ef18783b */ /* 0x000eee0000000200 */
[----:B-1----:R-:W-:Y:S08]  /*2300*/  HMMA.16816.F32.BF16 R8, R188, R20, R8 ;  /* 0x00000014bc08723c */ /* 0x002ff00000041808 */
[----:B------:R-:W-:Y:S08]  /*2310*/  HMMA.16816.F32.BF16 R16, R192, R40, R16 ;  /* 0x00000028c010723c */ /* 0x000ff00000041810 */
[----:B------:R-:W-:Y:S01]  /*2320*/  HMMA.16816.F32.BF16 R56, R180, R62, R56 ;  /* 0x0000003eb438723c */ /* 0x000fe20000041838 */
[----:B------:R-:W-:Y:S07]  /*2330*/  LDSM.16.M88.4 R60, [R228+0x4800] ;  /* 0x00480000e43c783b */ /* 0x000fee0000000200 */
[----:B------:R-:W-:Y:S01]  /*2340*/  HMMA.16816.F32.BF16 R84, R184, R90, R84 ;  /* 0x0000005ab854723c */ /* 0x000fe20000041854 */
[----:B------:R-:W-:Y:S07]  /*2350*/  LDSM.16.M88.4 R88, [R242+0xe100] ;  /* 0x00e10000f258783b */ /* 0x000fee0000000200 */
[----:B------:R-:W-:Y:S01]  /*2360*/  HMMA.16816.F32.BF16 R12, R192, R42, R12 ;  /* 0x0000002ac00c723c */ /* 0x000fe2000004180c */
[----:B------:R-:W1:Y:S07]  /*2370*/  LDSM.16.M88.4 R40, [R241+0x5000] ;  /* 0x00500000f128783b */ /* 0x000e6e0000000200 */
[C---:B--2---:R-:W-:Y:S08]  /*2380*/  HMMA.16816.F32.BF16 R80, R184.reuse, R96, R80 ;  /* 0x00000060b850723c */ /* 0x044ff00000041850 */
[----:B------:R-:W-:Y:S08]  /*2390*/  HMMA.16816.F32.BF16 R76, R184, R98, R76 ;  /* 0x00000062b84c723c */ /* 0x000ff0000004184c */
[----:B---3--:R-:W-:Y:S08]  /*23a0*/  HMMA.16816.F32.BF16 R8, R192, R24, R8 ;  /* 0x00000018c008723c */ /* 0x008ff00000041808 */
[----:B------:R-:W-:Y:S08]  /*23b0*/  HMMA.16816.F32.BF16 R16, R212, R32, R16 ;  /* 0x00000020d410723c */ /* 0x000ff00000041810 */
[C---:B------:R-:W-:Y:S01]  /*23c0*/  HMMA.16816.F32.BF16 R84, R188.reuse, R22, R84 ;  /* 0x00000016bc54723c */ /* 0x040fe20000041854 */
[----:B------:R-:W2:Y:S07]  /*23d0*/  LDSM.16.M88.4 R20, [R239+0xd100] ;  /* 0x00d10000ef14783b */ /* 0x000eae0000000200 */
[----:B-1----:R-:W-:Y:S08]  /*23e0*/  HMMA.16816.F32.BF16 R80, R188, R40, R80 ;  /* 0x00000028bc50723c */ /* 0x002ff00000041850 */
[----:B------:R-:W-:Y:S01]  /*23f0*/  HMMA.16816.F32.BF16 R8, R212, R60, R8 ;  /* 0x0000003cd408723c */ /* 0x000fe20000041808 */
[----:B------:R-:W-:-:S02]  /*2400*/  FMUL.FTZ R2, R16, c[0x0][0x320] ;  /* 0x0000c80010027a20 */ /* 0x000fc40000410000 */
[----:B------:R-:W-:Y:S02]  /*2410*/  FMUL.FTZ R3, R17, c[0x0][0x320] ;  /* 0x0000c80011037a20 */ /* 0x000fe40000410000 */
[----:B------:R-:W-:Y:S02]  /*2420*/  FMUL.FTZ R4, R18, c[0x0][0x320] ;  /* 0x0000c80012047a20 */ /* 0x000fe40000410000 */
[----:B------:R-:W-:Y:S01]  /*2430*/  FMUL.FTZ R6, R19, c[0x0][0x320] ;  /* 0x0000c80013067a20 */ /* 0x000fe20000410000 */
[----:B------:R-:W-:Y:S01]  /*2440*/  HMMA.16816.F32.BF16 R76, R188, R42, R76 ;  /* 0x0000002abc4c723c */ /* 0x000fe2000004184c */
[----:B------:R-:W1:Y:S01]  /*2450*/  LDSM.16.M88.4 R16, [R241+0x5800] ;  /* 0x00580000f110783b */ /* 0x000e620000000200 */
[----:B------:R-:W3:Y:S06]  /*2460*/  MUFU.TANH R2, R2 ;  /* 0x0000000200027308 */ /* 0x000eec0000002400 */
[----:B------:R-:W-:Y:S01]  /*2470*/  HMMA.16816.F32.BF16 R12, R212, R34, R12 ;  /* 0x00000022d40c723c */ /* 0x000fe2000004180c */
[----:B------:R-:W-:Y:S01]  /*2480*/  LDSM.16.M88.4 R32, [R242+0xe900] ;  /* 0x00e90000f220783b */ /* 0x000fe20000000200 */
[----:B------:R-:W4:Y:S06]  /*2490*/  MUFU.TANH R3, R3 ;  /* 0x0000000300037308 */ /* 0x000f2c0000002400 */
[----:B------:R-:W-:Y:S01]  /*24a0*/  HMMA.16816.F32.BF16 R84, R192, R26, R84 ;  /* 0x0000001ac054723c */ /* 0x000fe20000041854 */
[----:B------:R-:W5:Y:S01]  /*24b0*/  LDSM.16.M88.4 R24, [R228+0x5000] ;  /* 0x00500000e418783b */ /* 0x000f620000000200 */
[----:B------:R-:W1:Y:S06]  /*24c0*/  MUFU.TANH R4, R4 ;  /* 0x0000000400047308 */ /* 0x000e6c0000002400 */
[C---:B------:R-:W-:Y:S02]  /*24d0*/  HMMA.16816.F32.BF16 R72, R184.reuse, R48, R72 ;  /* 0x00000030b848723c */ /* 0x040fe40000041848 */
[----:B------:R-:W1:Y:S05]  /*24e0*/  MUFU.TANH R6, R6 ;  /* 0x0000000600067308 */ /* 0x000e6a0000002400 */
[----:B------:R-:W-:Y:S01]  /*24f0*/  FMUL.FTZ R48, R8, c[0x0][0x320] ;  /* 0x0000c80008307a20 */ /* 0x000fe20000410000 */
[----:B------:R-:W-:Y:S01]  /*2500*/  HMMA.16816.F32.BF16 R52, R184, R50, R52 ;  /* 0x00000032b834723c */ /* 0x000fe20000041834 */
[----:B------:R-:W-:-:S02]  /*2510*/  FMUL.FTZ R49, R9, c[0x0][0x320] ;  /* 0x0000c80009317a20 */ /* 0x000fc40000410000 */
[----:B------:R-:W-:Y:S02]  /*2520*/  FMUL.FTZ R12, R12, c[0x0][0x320] ;  /* 0x0000c8000c0c7a20 */ /* 0x000fe40000410000 */
[----:B------:R-:W-:Y:S01]  /*2530*/  FMUL.FTZ R41, R13, c[0x0][0x320] ;  /* 0x0000c8000d297a20 */ /* 0x000fe20000410000 */
[----:B------:R-:W1:Y:S01]  /*2540*/  MUFU.TANH R48, R48 ;  /* 0x0000003000307308 */ /* 0x000e620000002400 */
[----:B------:R-:W-:Y:S01]  /*2550*/  FMUL.FTZ R50, R10, c[0x0][0x320] ;  /* 0x0000c8000a327a20 */ /* 0x000fe20000410000 */
[C---:B--2---:R-:W-:Y:S01]  /*2560*/  HMMA.16816.F32.BF16 R80, R192.reuse, R20, R80 ;  /* 0x00000014c050723c */ /* 0x044fe20000041850 */
[----:B------:R-:W-:Y:S02]  /*2570*/  FMUL.FTZ R51, R11, c[0x0][0x320] ;  /* 0x0000c8000b337a20 */ /* 0x000fe40000410000 */
[----:B------:R-:W2:Y:S01]  /*2580*/  LDSM.16.M88.4 R8, [R241+0x6000] ;  /* 0x00600000f108783b */ /* 0x000ea20000000200 */
[----:B------:R-:W-:Y:S02]  /*2590*/  FMUL.FTZ R42, R14, c[0x0][0x320] ;  /* 0x0000c8000e2a7a20 */ /* 0x000fe40000410000 */
[----:B------:R1:W1:Y:S01]  /*25a0*/  MUFU.TANH R40, R12 ;  /* 0x0000000c00287308 */ /* 0x0002620000002400 */
[----:B------:R-:W-:Y:S01]  /*25b0*/  FMUL.FTZ R43, R15, c[0x0][0x320] ;  /* 0x0000c8000f2b7a20 */ /* 0x000fe20000410000 */
[----:B------:R-:W-:Y:S01]  /*25c0*/  HMMA.16816.F32.BF16 R76, R192, R22, R76 ;  /* 0x00000016c04c723c */ /* 0x000fe2000004184c */
[----:B------:R-:W-:Y:S05]  /*25d0*/  LDSM.16.M88.4 R20, [R228+0x5800] ;  /* 0x00580000e414783b */ /* 0x000fea0000000200 */
[----:B------:R-:W2:Y:S02]  /*25e0*/  MUFU.TANH R41, R41 ;  /* 0x0000002900297308 */ /* 0x000ea40000002400 */
[C---:B------:R-:W-:Y:S01]  /*25f0*/  HMMA.16816.F32.BF16 R64, R184.reuse, R88, R64 ;  /* 0x00000058b840723c */ /* 0x040fe20000041840 */
[----:B-1----:R-:W1:Y:S05]  /*2600*/  LDSM.16.M88.4 R12, [R239+0xd900] ;  /* 0x00d90000ef0c783b */ /* 0x002e6a0000000200 */
[----:B------:R-:W1:Y:S02]  /*2610*/  MUFU.TANH R42, R42 ;  /* 0x0000002a002a7308 */ /* 0x000e640000002400 */
[----:B------:R-:W-:Y:S06]  /*2620*/  HMMA.16816.F32.BF16 R44, R184, R90, R44 ;  /* 0x0000005ab82c723c */ /* 0x000fec000004182c */
[----:B------:R-:W1:Y:S02]  /*2630*/  MUFU.TANH R43, R43 ;  /* 0x0000002b002b7308 */ /* 0x000e640000002400 */
[----:B------:R-:W-:Y:S06]  /*2640*/  HMMA.16816.F32.BF16 R72, R188, R16, R72 ;  /* 0x00000010bc48723c */ /* 0x000fec0000041848 */
[----:B------:R-:W1:Y:S02]  /*2650*/  MUFU.TANH R49, R49 ;  /* 0x0000003100317308 */ /* 0x000e640000002400 */
[----:B-----5:R-:W-:Y:S06]  /*2660*/  HMMA.16816.F32.BF16 R80, R212, R24, R80 ;  /* 0x00000018d450723c */ /* 0x020fec0000041850 */
[----:B------:R-:W1:Y:S02]  /*2670*/  MUFU.TANH R50, R50 ;  /* 0x0000003200327308 */ /* 0x000e640000002400 */
[----:B------:R-:W-:Y:S06]  /*2680*/  HMMA.16816.F32.BF16 R92, R184, R32, R92 ;  /* 0x00000020b85c723c */ /* 0x000fec000004185c */
[----:B------:R-:W1:Y:S02]  /*2690*/  MUFU.TANH R51, R51 ;  /* 0x0000003300337308 */ /* 0x000e640000002400 */
[----:B------:R-:W-:Y:S01]  /*26a0*/  HMMA.16816.F32.BF16 R52, R188, R18, R52 ;  /* 0x00000012bc34723c */ /* 0x000fe20000041834 */
[----:B------:R-:W-:Y:S07]  /*26b0*/  LDSM.16.M88.4 R16, [R242+0xf100] ;  /* 0x00f10000f210783b */ /* 0x000fee0000000200 */
[----:B------:R-:W-:Y:S01]  /*26c0*/  HMMA.16816.F32.BF16 R76, R212, R26, R76 ;  /* 0x0000001ad44c723c */ /* 0x000fe2000004184c */
[----:B------:R-:W5:Y:S01]  /*26d0*/  LDSM.16.M88.4 R24, [R239+0xe100] ;  /* 0x00e10000ef18783b */ /* 0x000f620000000200 */
[----:B------:R-:W-:-:S02]  /*26e0*/  FMUL.FTZ R80, R80, c[0x0][0x320] ;  /* 0x0000c80050507a20 */ /* 0x000fc40000410000 */
[----:B------:R-:W-:Y:S02]  /*26f0*/  FMUL.FTZ R81, R81, c[0x0][0x320] ;  /* 0x0000c80051517a20 */ /* 0x000fe40000410000 */
[----:B------:R-:W-:Y:S02]  /*2700*/  FMUL.FTZ R82, R82, c[0x0][0x320] ;  /* 0x0000c80052527a20 */ /* 0x000fe40000410000 */
[----:B------:R-:W-:Y:S01]  /*2710*/  HMMA.16816.F32.BF16 R36, R184, R34, R36 ;  /* 0x00000022b824723c */ /* 0x000fe20000041824 */
[----:B------:R-:W3:Y:S01]  /*2720*/  LDSM.16.M88.4 R32, [R241+0x6800] ;  /* 0x00680000f120783b */ /* 0x000ee20000000200 */
[----:B------:R-:W-:Y:S01]  /*2730*/  FMUL.FTZ R83, R83, c[0x0][0x320] ;  /* 0x0000c80053537a20 */ /* 0x000fe20000410000 */
[----:B------:R-:W1:Y:S05]  /*2740*/  MUFU.TANH R80, R80 ;  /* 0x0000005000507308 */ /* 0x000e6a0000002400 */
[C---:B--2---:R-:W-:Y:S03]  /*2750*/  HMMA.16816.F32.BF16 R64, R188.reuse, R8, R64 ;  /* 0x00000008bc40723c */ /* 0x044fe60000041840 */
[----:B------:R-:W2:Y:S05]  /*2760*/  MUFU.TANH R81, R81 ;  /* 0x0000005100517308 */ /* 0x000eaa0000002400 */
[----:B------:R-:W-:Y:S01]  /*2770*/  HMMA.16816.F32.BF16 R44, R188, R10, R44 ;  /* 0x0000000abc2c723c */ /* 0x000fe2000004182c */
[----:B------:R-:W2:Y:S01]  /*2780*/  LDSM.16.M88.4 R8, [R239+0xe900] ;  /* 0x00e90000ef08783b */ /* 0x000ea20000000200 */
[----:B------:R-:W-:Y:S01]  /*2790*/  FMUL.FTZ R76, R76, c[0x0][0x320] ;  /* 0x0000c8004c4c7a20 */ /* 0x000fe20000410000 */
[----:B------:R-:W2:Y:S01]  /*27a0*/  MUFU.TANH R82, R82 ;  /* 0x0000005200527308 */ /* 0x000ea20000002400 */
[----:B------:R-:W-:-:S02]  /*27b0*/  FMUL.FTZ R77, R77, c[0x0][0x320] ;  /* 0x0000c8004d4d7a20 */ /* 0x000fc40000410000 */
[----:B------:R-:W-:Y:S02]  /*27c0*/  FMUL.FTZ R78, R78, c[0x0][0x320] ;  /* 0x0000c8004e4e7a20 */ /* 0x000fe40000410000 */
[C---:B-1----:R-:W-:Y:S01]  /*27d0*/  HMMA.16816.F32.BF16 R72, R192.reuse, R12, R72 ;  /* 0x0000000cc048723c */ /* 0x042fe20000041848 */
[----:B------:R-:W-:Y:S02]  /*27e0*/  FMUL.FTZ R79, R79, c[0x0][0x320] ;  /* 0x0000c8004f4f7a20 */ /* 0x000fe40000410000 */
[----:B------:R-:W1:Y:S05]  /*27f0*/  MUFU.TANH R83, R83 ;  /* 0x0000005300537308 */ /* 0x000e6a0000002400 */
[C---:B------:R-:W-:Y:S01]  /*2800*/  HMMA.16816.F32.BF16 R52, R192.reuse, R14, R52 ;  /* 0x0000000ec034723c */ /* 0x040fe20000041834 */
[----:B------:R-:W1:Y:S02]  /*2810*/  LDSM.16.M88.4 R12, [R228+0x6000] ;  /* 0x00600000e40c783b */ /* 0x000e640000000200 */
[----:B------:R-:W1:Y:S05]  /*2820*/  MUFU.TANH R76, R76 ;  /* 0x0000004c004c7308 */ /* 0x000e6a0000002400 */
[----:B-----5:R-:W-:Y:S03]  /*2830*/  HMMA.16816.F32.BF16 R64, R192, R24, R64 ;  /* 0x00000018c040723c */ /* 0x020fe60000041840 */
[----:B------:R-:W1:Y:S05]  /*2840*/  MUFU.TANH R77, R77 ;  /* 0x0000004d004d7308 */ /* 0x000e6a0000002400 */
[----:B---3--:R-:W-:Y:S03]  /*2850*/  HMMA.16816.F32.BF16 R92, R188, R32, R92 ;  /* 0x00000020bc5c723c */ /* 0x008fe6000004185c */
[----:B------:R-:W3:Y:S05]  /*2860*/  MUFU.TANH R78, R78 ;  /* 0x0000004e004e7308 */ /* 0x000eea0000002400 */
[----:B------:R-:W-:Y:S01]  /*2870*/  HMMA.16816.F32.BF16 R44, R192, R26, R44 ;  /* 0x0000001ac02c723c */ /* 0x000fe2000004182c */
[----:B------:R-:W5:Y:S02]  /*2880*/  LDSM.16.M88.4 R24, [R242+0xf900] ;  /* 0x00f90000f218783b */ /* 0x000f640000000200 */
[----:B------:R-:W1:Y:S05]  /*2890*/  MUFU.TANH R144, R79 ;  /* 0x0000004f00907308 */ /* 0x000e6a0000002400 */
[----:B------:R-:W-:Y:S08]  /*28a0*/  HMMA.16816.F32.BF16 R36, R188, R34, R36 ;  /* 0x00000022bc24723c */ /* 0x000ff00000041824 */
[----:B------:R-:W-:Y:S08]  /*28b0*/  HMMA.16816.F32.BF16 R72, R212, R20, R72 ;  /* 0x00000014d448723c */ /* 0x000ff00000041848 */
[----:B------:R-:W-:Y:S08]  /*28c0*/  HMMA.16816.F32.BF16 R100, R184, R16, R100 ;  /* 0x00000010b864723c */ /* 0x000ff00000041864 */
[----:B------:R-:W-:Y:S01]  /*28d0*/  HMMA.16816.F32.BF16 R52, R212, R22, R52 ;  /* 0x00000016d434723c */ /* 0x000fe20000041834 */
[----:B------:R-:W3:Y:S07]  /*28e0*/  LDSM.16.M88.4 R20, [R241+0x7000] ;  /* 0x00700000f114783b */ /* 0x000eee0000000200 */
[----:B------:R-:W-:Y:S01]  /*28f0*/  HMMA.16816.F32.BF16 R28, R184, R18, R28 ;  /* 0x00000012b81c723c */ /* 0x000fe2000004181c */
[----:B------:R-:W3:Y:S01]  /*2900*/  LDSM.16.M88.4 R16, [R228+0x6800] ;  /* 0x00680000e410783b */ /* 0x000ee20000000200 */
[----:B------:R-:W-:-:S02]  /*2910*/  FMUL.FTZ R72, R72, c[0x0][0x320] ;  /* 0x0000c80048487a20 */ /* 0x000fc40000410000 */
[----:B------:R-:W-:Y:S02]  /*2920*/  FMUL.FTZ R32, R74, c[0x0][0x320] ;  /* 0x0000c8004a207a20 */ /* 0x000fe40000410000 */
[----:B------:R-:W-:Y:S02]  /*2930*/  FMUL.FTZ R73, R73, c[0x0][0x320] ;  /* 0x0000c80049497a20 */ /* 0x000fe40000410000 */
[C---:B--2---:R-:W-:Y:S01]  /*2940*/  HMMA.16816.F32.BF16 R92, R192.reuse, R8, R92 ;  /* 0x00000008c05c723c */ /* 0x044fe2000004185c */
[----:B------:R-:W-:Y:S01]  /*2950*/  FMUL.FTZ R75, R75, c[0x0][0x320] ;  /* 0x0000c8004b4b7a20 */ /* 0x000fe20000410000 */
[----:B------:R-:W2:Y:S06]  /*2960*/  MUFU.TANH R72, R72 ;  /* 0x0000004800487308 */ /* 0x000eac0000002400 */
        /* <DEDUP_REMOVED lines=9> */
[----:B------:R-:W-:Y:S01]  /*2a00*/  HMMA.16816.F32.BF16 R44, R212, R14, R44 ;  /* 0x0000000ed42c723c */ /* 0x000fe2000004182c */
[----:B------:R-:W1:Y:S02]  /*2a10*/  LDSM.16.M88.4 R12, [R239+0xf100] ;  /* 0x00f10000ef0c783b */ /* 0x000e640000000200 */
[----:B------:R-:W1:Y:S05]  /*2a20*/  MUFU.TANH R153, R75 ;  /* 0x0000004b00997308 */ /* 0x000e6a0000002400 */
[C---:B-----5:R-:W-:Y:S03]  /*2a30*/  HMMA.16816.F32.BF16 R68, R184.reuse, R24, R68 ;  /* 0x00000018b844723c */ /* 0x060fe60000041844 */
[----:B------:R-:W1:Y:S05]  /*2a40*/  MUFU.TANH R147, R52 ;  /* 0x0000003400937308 */ /* 0x000e6a0000002400 */
[----:B------:R-:W-:Y:S01]  /*2a50*/  HMMA.16816.F32.BF16 R56, R184, R26, R56 ;  /* 0x0000001ab838723c */ /* 0x000fe20000041838 */
[----:B------:R-:W-:-:S02]  /*2a60*/  FMUL.FTZ R65, R65, c[0x0][0x320] ;  /* 0x0000c80041417a20 */ /* 0x000fc40000410000 */
[----:B------:R-:W-:Y:S01]  /*2a70*/  FMUL.FTZ R67, R67, c[0x0][0x320] ;  /* 0x0000c80043437a20 */ /* 0x000fe20000410000 */
[----:B------:R-:W1:Y:S01]  /*2a80*/  MUFU.TANH R33, R33 ;  /* 0x0000002100217308 */ /* 0x000e620000002400 */
[----:B------:R-:W-:Y:S02]  /*2a90*/  FMUL.FTZ R64, R64, c[0x0][0x320] ;  /* 0x0000c80040407a20 */ /* 0x000fe40000410000 */
[----:B------:R-:W-:Y:S01]  /*2aa0*/  FMUL.FTZ R66, R66, c[0x0][0x320] ;  /* 0x0000c80042427a20 */ /* 0x000fe20000410000 */
[----:B---3--:R-:W-:Y:S01]  /*2ab0*/  HMMA.16816.F32.BF16 R100, R188, R20, R100 ;  /* 0x00000014bc64723c */ /* 0x008fe20000041864 */
[----:B------:R-:W-:Y:S02]  /*2ac0*/  FMUL.FTZ R44, R44, c[0x0][0x320] ;  /* 0x0000c8002c2c7a20 */ /* 0x000fe40000410000 */
[----:B------:R-:W-:Y:S01]  /*2ad0*/  FMUL.FTZ R45, R45, c[0x0][0x320] ;  /* 0x0000c8002d2d7a20 */ /* 0x000fe20000410000 */
[----:B------:R-:W3:Y:S01]  /*2ae0*/  MUFU.TANH R169, R65 ;  /* 0x0000004100a97308 */ /* 0x000ee20000002400 */
[----:B------:R-:W-:-:S02]  /*2af0*/  FMUL.FTZ R46, R46, c[0x0][0x320] ;  /* 0x0000c8002e2e7a20 */ /* 0x000fc40000410000 */
[----:B------:R-:W-:Y:S01]  /*2b00*/  FMUL.FTZ R47, R47, c[0x0][0x320] ;  /* 0x0000c8002f2f7a20 */ /* 0x000fe20000410000 */
[----:B------:R-:W-:Y:S04]  /*2b10*/  HMMA.16816.F32.BF16 R92, R212, R16, R92 ;  /* 0x00000010d45c723c */ /* 0x000fe8000004185c */
[----:B------:R5:W1:Y:S04]  /*2b20*/  MUFU.TANH R199, R67 ;  /* 0x0000004300c77308 */ /* 0x000a680000002400 */
[----:B------:R-:W-:Y:S01]  /*2b30*/  HMMA.16816.F32.BF16 R28, R188, R22, R28 ;  /* 0x00000016bc1c723c */ /* 0x000fe2000004181c */
[----:B------:R-:W-:Y:S03]  /*2b40*/  LDSM.16.M88.4 R20, [R228+0x7000] ;  /* 0x00700000e414783b */ /* 0x000fe60000000200 */
[----:B------:R-:W1:Y:S04]  /*2b50*/  MUFU.TANH R34, R34 ;  /* 0x0000002200227308 */ /* 0x000e680000002400 */
[----:B------:R-:W-:Y:S01]  /*2b60*/  HMMA.16816.F32.BF16 R36, R212, R18, R36 ;  /* 0x00000012d424723c */ /* 0x000fe20000041824 */
[----:B------:R-:W3:Y:S03]  /*2b70*/  LDSM.16.M88.4 R16, [R239+0xf900] ;  /* 0x00f90000ef10783b */ /* 0x000ee60000000200 */
[----:B------:R1:W1:Y:S04]  /*2b80*/  MUFU.TANH R155, R55 ;  /* 0x00000037009b7308 */ /* 0x0002680000002400 */
[----:B--2---:R-:W-:Y:S01]  /*2b90*/  HMMA.16816.F32.BF16 R68, R188, R8, R68 ;  /* 0x00000008bc44723c */ /* 0x004fe20000041844 */
[----:B------:R-:W-:-:S02]  /*2ba0*/  FMUL.FTZ R92, R92, c[0x0][0x320] ;  /* 0x0000c8005c5c7a20 */ /* 0x000fc40000410000 */
[----:B------:R-:W-:Y:S01]  /*2bb0*/  FMUL.FTZ R93, R93, c[0x0][0x320] ;  /* 0x0000c8005d5d7a20 */ /* 0x000fe20000410000 */
[----:B------:R2:W2:Y:S01]  /*2bc0*/  MUFU.TANH R134, R64 ;  /* 0x0000004000867308 */ /* 0x0004a20000002400 */
[----:B------:R-:W-:Y:S02]  /*2bd0*/  FMUL.FTZ R94, R94, c[0x0][0x320] ;  /* 0x0000c8005e5e7a20 */ /* 0x000fe40000410000 */
[----:B------:R-:W-:Y:S01]  /*2be0*/  FMUL.FTZ R95, R95, c[0x0][0x320] ;  /* 0x0000c8005f5f7a20 */ /* 0x000fe20000410000 */
[----:B------:R-:W-:Y:S04]  /*2bf0*/  HMMA.16816.F32.BF16 R56, R188, R10, R56 ;  /* 0x0000000abc38723c */ /* 0x000fe80000041838 */
[----:B------:R2:W2:Y:S04]  /*2c00*/  MUFU.TANH R142, R66 ;  /* 0x00000042008e7308 */ /* 0x0004a80000002400 */
[----:B-1----:R-:W-:Y:S01]  /*2c10*/  HMMA.16816.F32.BF16 R100, R192, R12, R100 ;  /* 0x0000000cc064723c */ /* 0x002fe20000041864 */
[----:B------:R-:W-:-:S02]  /*2c20*/  FMUL.FTZ R36, R36, c[0x0][0x320] ;  /* 0x0000c80024247a20 */ /* 0x000fc40000410000 */
[----:B------:R-:W-:Y:S01]  /*2c30*/  FMUL.FTZ R37, R37, c[0x0][0x320] ;  /* 0x0000c80025257a20 */ /* 0x000fe20000410000 */
[----:B------:R1:W1:Y:S01]  /*2c40*/  MUFU.TANH R171, R44 ;  /* 0x0000002c00ab7308 */ /* 0x0002620000002400 */
[----:B------:R-:W-:Y:S02]  /*2c50*/  FMUL.FTZ R38, R38, c[0x0][0x320] ;  /* 0x0000c80026267a20 */ /* 0x000fe40000410000 */
[----:B------:R-:W-:Y:S01]  /*2c60*/  FMUL.FTZ R39, R39, c[0x0][0x320] ;  /* 0x0000c80027277a20 */ /* 0x000fe20000410000 */
[----:B------:R-:W-:Y:S01]  /*2c70*/  HMMA.16816.F32.BF16 R28, R192, R14, R28 ;  /* 0x0000000ec01c723c */ /* 0x000fe2000004181c */
[----:B------:R-:W1:Y:S01]  /*2c80*/  LDSM.16.M88.4 R12, [R228+0x7800] ;  /* 0x00780000e40c783b */ /* 0x000e620000000200 */
[----:B------:R-:W-:-:S04]  /*2c90*/  DEPBAR.LE SB0, 0x0 ;  /* 0x000080000000791a */ /* 0x000fc80000000000 */
[----:B------:R1:W1:Y:S02]  /*2ca0*/  MUFU.TANH R140, R45 ;  /* 0x0000002d008c7308 */ /* 0x0002640000002400 */
[----:B------:R-:W-:Y:S06]  /*2cb0*/  HMMA.16816.F32.BF16 R84, R212, R62, R84 ;  /* 0x0000003ed454723c */ /* 0x000fec0000041854 */
[----:B------:R1:W1:Y:S02]  /*2cc0*/  MUFU.TANH R249, R46 ;  /* 0x0000002e00f97308 */ /* 0x0002640000002400 */
[C---:B---3--:R-:W-:Y:S06]  /*2cd0*/  HMMA.16816.F32.BF16 R68, R192.reuse, R16, R68 ;  /* 0x00000010c044723c */ /* 0x048fec0000041844 */
[----:B------:R3:W1:Y:S02]  /*2ce0*/  MUFU.TANH R203, R47 ;  /* 0x0000002f00cb7308 */ /* 0x0006640000002400 */
[----:B------:R-:W-:Y:S06]  /*2cf0*/  HMMA.16816.F32.BF16 R56, R192, R18, R56 ;  /* 0x00000012c038723c */ /* 0x000fec0000041838 */
[----:B------:R3:W1:Y:S02]  /*2d00*/  MUFU.TANH R219, R92 ;  /* 0x0000005c00db7308 */ /* 0x0006640000002400 */
[----:B------:R-:W-:Y:S01]  /*2d10*/  HMMA.16816.F32.BF16 R100, R212, R20, R100 ;  /* 0x00000014d464723c */ /* 0x000fe20000041864 */
[----:B------:R-:W-:-:S02]  /*2d20*/  FMUL.FTZ R60, R84, c[0x0][0x320] ;  /* 0x0000c800543c7a20 */ /* 0x000fc40000410000 */
[----:B------:R-:W-:Y:S02]  /*2d30*/  FMUL.FTZ R61, R85, c[0x0][0x320] ;  /* 0x0000c800553d7a20 */ /* 0x000fe40000410000 */
[----:B------:R-:W-:Y:S01]  /*2d40*/  FMUL.FTZ R62, R86, c[0x0][0x320] ;  /* 0x0000c800563e7a20 */ /* 0x000fe20000410000 */
[----:B------:R3:W2:Y:S01]  /*2d50*/  MUFU.TANH R217, R93 ;  /* 0x0000005d00d97308 */ /* 0x0006a20000002400 */
[----:B------:R-:W-:Y:S01]  /*2d60*/  FMUL.FTZ R63, R87, c[0x0][0x320] ;  /* 0x0000c800573f7a20 */ /* 0x000fe20000410000 */
[C---:B------:R-:W-:Y:S06]  /*2d70*/  HMMA.16816.F32.BF16 R28, R212.reuse, R22, R28 ;  /* 0x00000016d41c723c */ /* 0x040fec000004181c */
[----:B------:R-:W2:Y:S02]  /*2d80*/  MUFU.TANH R60, R60 ;  /* 0x0000003c003c7308 */ /* 0x000ea40000002400 */
[C---:B-1----:R-:W-:Y:S06]  /*2d90*/  HMMA.16816.F32.BF16 R68, R212.reuse, R12, R68 ;  /* 0x0000000cd444723c */ /* 0x042fec0000041844 */
[----:B------:R-:W1:Y:S02]  /*2da0*/  MUFU.TANH R61, R61 ;  /* 0x0000003d003d7308 */ /* 0x000e640000002400 */
[----:B------:R-:W-:Y:S01]  /*2db0*/  HMMA.16816.F32.BF16 R56, R212, R14, R56 ;  /* 0x0000000ed438723c */ /* 0x000fe20000041838 */
[----:B------:R-:W-:-:S02]  /*2dc0*/  FMUL.FTZ R100, R100, c[0x0][0x320] ;  /* 0x0000c80064647a20 */ /* 0x000fc40000410000 */
[----:B------:R-:W-:Y:S02]  /*2dd0*/  FMUL.FTZ R101, R101, c[0x0][0x320] ;  /* 0x0000c80065657a20 */ /* 0x000fe40000410000 */
[----:B------:R-:W-:Y:S01]  /*2de0*/  FMUL.FTZ R102, R102, c[0x0][0x320] ;  /* 0x0000c80066667a20 */ /* 0x000fe20000410000 */
[----:B------:R-:W1:Y:S01]  /*2df0*/  MUFU.TANH R62, R62 ;  /* 0x0000003e003e7308 */ /* 0x000e620000002400 */
[----:B------:R-:W-:Y:S02]  /*2e00*/  FMUL.FTZ R103, R103, c[0x0][0x320] ;  /* 0x0000c80067677a20 */ /* 0x000fe40000410000 */
[----:B------:R-:W-:Y:S02]  /*2e10*/  FMUL.FTZ R28, R28, c[0x0][0x320] ;  /* 0x0000c8001c1c7a20 */ /* 0x000fe40000410000 */
[----:B------:R-:W-:Y:S02]  /*2e20*/  FMUL.FTZ R29, R29, c[0x0][0x320] ;  /* 0x0000c8001d1d7a20 */ /* 0x000fe40000410000 */
[----:B------:R-:W-:Y:S01]  /*2e30*/  FMUL.FTZ R30, R30, c[0x0][0x320] ;  /* 0x0000c8001e1e7a20 */ /* 0x000fe20000410000 */
[----:B------:R-:W1:Y:S01]  /*2e40*/  MUFU.TANH R63, R63 ;  /* 0x0000003f003f7308 */ /* 0x000e620000002400 */
[----:B------:R-:W-:-:S02]  /*2e50*/  FMUL.FTZ R31, R31, c[0x0][0x320] ;  /* 0x0000c8001f1f7a20 */ /* 0x000fc40000410000 */
[----:B-----5:R-:W-:Y:S02]  /*2e60*/  FMUL.FTZ R67, R70, c[0x0][0x320] ;  /* 0x0000c80046437a20 */ /* 0x020fe40000410000 */
[----:B------:R-:W-:Y:S02]  /*2e70*/  FMUL.FTZ R65, R71, c[0x0][0x320] ;  /* 0x0000c80047417a20 */ /* 0x000fe40000410000 */
[----:B------:R-:W-:Y:S01]  /*2e80*/  FMUL.FTZ R68, R68, c[0x0][0x320] ;  /* 0x0000c80044447a20 */ /* 0x000fe20000410000 */
[----:B------:R3:W1:Y:S01]  /*2e90*/  MUFU.TANH R207, R94 ;  /* 0x0000005e00cf7308 */ /* 0x0006620000002400 */
[----:B------:R-:W-:Y:S02]  /*2ea0*/  FMUL.FTZ R69, R69, c[0x0][0x320] ;  /* 0x0000c80045457a20 */ /* 0x000fe40000410000 */
[----:B------:R-:W-:Y:S02]  /*2eb0*/  FMUL.FTZ R10, R58, c[0x0][0x320] ;  /* 0x0000c8003a0a7a20 */ /* 0x000fe40000410000 */
[----:B------:R-:W-:-:S02]  /*2ec0*/  FMUL.FTZ R8, R59, c[0x0][0x320] ;  /* 0x0000c8003b087a20 */ /* 0x000fc40000410000 */
[----:B------:R-:W-:Y:S01]  /*2ed0*/  FMUL.FTZ R56, R56, c[0x0][0x320] ;  /* 0x0000c80038387a20 */ /* 0x000fe20000410000 */
[----:B------:R3:W1:Y:S01]  /*2ee0*/  MUFU.TANH R205, R95 ;  /* 0x0000005f00cd7308 */ /* 0x0006620000002400 */
[----:B------:R-:W-:-:S07]  /*2ef0*/  FMUL.FTZ R57, R57, c[0x0][0x320] ;  /* 0x0000c80039397a20 */ /* 0x000fce0000410000 */
[----:B------:R3:W1:Y:S08]  /*2f00*/  MUFU.TANH R211, R36 ;  /* 0x0000002400d37308 */ /* 0x0006700000002400 */
        /* <DEDUP_REMOVED lines=13> */
[----:B------:R-:W1:Y:S08]  /*2fe0*/  MUFU.TANH R67, R67 ;  /* 0x0000004300437308 */ /* 0x000e700000002400 */
[----:B------:R-:W1:Y:S08]  /*2ff0*/  MUFU.TANH R65, R65 ;  /* 0x0000004100417308 */ /* 0x000e700000002400 */
[----:B------:R3:W1:Y:S08]  /*3000*/  MUFU.TANH R135, R56 ;  /* 0x0000003800877308 */ /* 0x0006700000002400 */
[----:B------:R3:W1:Y:S08]  /*3010*/  MUFU.TANH R133, R57 ;  /* 0x0000003900857308 */ /* 0x0006700000002400 */
[----:B------:R-:W1:Y:S08]  /*3020*/  MUFU.TANH R10, R10 ;  /* 0x0000000a000a7308 */ /* 0x000e700000002400 */
[----:B------:R-:W1:Y:S01]  /*3030*/  MUFU.TANH R8, R8 ;  /* 0x0000000800087308 */ /* 0x000e620000002400 */
[----:B------:R-:W-:Y:S06]  /*3040*/  BAR.SYNC.DEFER_BLOCKING 0x0 ;  /* 0x0000000000007b1d */ /* 0x000fec0000010000 */
[----:B------:R-:W-:Y:S05]  /*3050*/  @!P1 BRA `(.L_x_4) ;  /* 0x0000026000009947 */ /* 0x000fea0003800000 */
[----:B--234-:R-:W-:Y:S02]  /*3060*/  UIADD3 UR5, UR17, -0x2, URZ ;  /* 0xfffffffe11057890 */ /* 0x01cfe4000fffe03f */
[----:B------:R-:W-:-:S02]  /*3070*/  USHF.L.U32 UR16, UR6, 0x6, URZ ;  /* 0x0000000606107899 */ /* 0x000fc4000800063f */
[----:B------:R-:W-:Y:S02]  /*3080*/  USHF.R.S32.HI UR4, URZ, 0x1f, UR5 ;  /* 0x0000001f3f047899 */ /* 0x000fe40008011405 */
[----:B------:R-:W-:Y:S01]  /*3090*/  UIMAD UR18, UR18, UR5, URZ ;  /* 0x00000005121272a4 */ /* 0x000fe2000f8e023f */
[----:B------:R-:W-:Y:S02]  /*30a0*/  IMAD.U32 R9, RZ, RZ, UR5 ;  /* 0x00000005ff097e24 */ /* 0x000fe4000f8e00ff */
[----:B------:R-:W-:Y:S01]  /*30b0*/  IMAD.U32 R20, RZ, RZ, UR16 ;  /* 0x00000010ff147e24 */ /* 0x000fe2000f8e00ff */
[----:B------:R-:W-:Y:S01]  /*30c0*/  UIMAD UR4, UR4, UR19, UR18 ;  /* 0x00000013040472a4 */ /* 0x000fe2000f8e0212 */
[----:B------:R-:W-:Y:S01]  /*30d0*/  IMAD.WIDE.U32 R12, R9, UR19, R246 ;  /* 0x00000013090c7c25 */ /* 0x000fe2000f8e00f6 */
[----:B------:R-:W-:Y:S02]  /*30e0*/  ULDC UR5, c[0x0][0x1e4] ;  /* 0x0000790000057ab9 */ /* 0x000fe40000000800 */
[----:B------:R-:W-:-:S02]  /*30f0*/  USHF.L.U64.HI UR5, UR6, UR23, UR5 ;  /* 0x0000001706057299 */ /* 0x000fc40008010205 */
[----:B------:R-:W-:Y:S01]  /*3100*/  IADD3 R9, R13, UR4, RZ ;  /* 0x000000040d097c10 */ /* 0x000fe2000fffe0ff */
[----:B------:R-:W-:Y:S01]  /*3110*/  UIADD3 UR6, UP0, UR12, 0x80, URZ ;  /* 0x000000800c067890 */ /* 0x000fe2000ff1e03f */
[----:B------:R-:W-:-:S03]  /*3120*/  LEA R24, P1, R12, c[0x0][0x1c8], 0x1 ;  /* 0x000072000c187a11 */ /* 0x000fc600078208ff */
[----:B------:R-:W-:Y:S01]  /*3130*/  UIADD3.X UR4, URZ, UR9, URZ, UP0, !UPT ;  /* 0x000000093f047290 */ /* 0x000fe200087fe43f */
[----:B------:R-:W-:Y:S02]  /*3140*/  LEA.HI.X R25, R12, c[0x0][0x1cc], R9, 0x1, P1 ;  /* 0x000073000c197a11 */ /* 0x000fe400008f0c09 */
[----:B------:R-:W-:Y:S02]  /*3150*/  IADD3 R20, P2, P1, R20, 0x80, R24 ;  /* 0x0000008014147810 */ /* 0x000fe4000795e018 */
[----:B------:R-:W-:Y:S01]  /*3160*/  IADD3 R22, P4, R24, UR16, RZ ;  /* 0x0000001018167c10 */ /* 0x000fe2000ff9e0ff */
[----:B------:R-:W-:Y:S01]  /*3170*/  @!PT LDS RZ, [RZ] ;  /* 0x00000000fffff984 */ /* 0x000fe20000000800 */
[----:B------:R-:W-:Y:S01]  /*3180*/  @!PT LDS RZ, [RZ] ;  /* 0x00000000fffff984 */ /* 0x000fe20000000800 */
[----:B------:R-:W-:Y:S01]  /*3190*/  @!PT LDS RZ, [RZ] ;  /* 0x00000000fffff984 */ /* 0x000fe20000000800 */
[----:B------:R2:W-:Y:S01]  /*31a0*/  LDGSTS.E.BYPASS.LTC128B.128 [R243+0x8100], [R24.64], !P3 ;  /* 0x0810000018f37fae */ /* 0x0005e2000d901d4e */
[----:B------:R-:W-:Y:S02]  /*31b0*/  IADD3.X R21, RZ, UR5, R25, P2, P1 ;  /* 0x00000005ff157c10 */ /* 0x000fe400097e2419 */
[----:B------:R-:W-:Y:S01]  /*31c0*/  IADD3.X R23, R25, UR5, RZ, P4, !PT ;  /* 0x0000000519177c10 */ /* 0x000fe2000a7fe4ff */
[----:B------:R2:W-:Y:S01]  /*31d0*/  LDGSTS.E.BYPASS.LTC128B.128 [R243+0xc100], [R24.64+0x80], !P0 ;  /* 0x0c10008018f37fae */ /* 0x0005e2000c101d4e */
[----:B------:R-:W-:-:S02]  /*31e0*/  IADD3 R18, P1, R22, UR16, RZ ;  /* 0x0000001016127c10 */ /* 0x000fc4000ff3e0ff */
[----:B------:R-:W-:Y:S01]  /*31f0*/  IADD3 R16, P4, R22, UR6, RZ ;  /* 0x0000000616107c10 */ /* 0x000fe2000ff9e0ff */
[----:B------:R2:W-:Y:S01]  /*3200*/  LDGSTS.E.BYPASS.LTC128B.128 [R243+0x9100], [R22.64], !P3 ;  /* 0x0910000016f37fae */ /* 0x0005e2000d901d4e */
[C---:B------:R-:W-:Y:S02]  /*3210*/  IADD3.X R19, R23.reuse, UR5, RZ, P1, !PT ;  /* 0x0000000517137c10 */ /* 0x040fe40008ffe4ff */
[C---:B------:R-:W-:Y:S01]  /*3220*/  IADD3 R14, P2, R18.reuse, UR16, RZ ;  /* 0x00000010120e7c10 */ /* 0x040fe2000ff5e0ff */
[----:B------:R2:W-:Y:S01]  /*3230*/  LDGSTS.E.BYPASS.LTC128B.128 [R243+0xd100], [R20.64], !P0 ;  /* 0x0d10000014f37fae */ /* 0x0005e2000c101d4e */
[----:B------:R-:W-:Y:S02]  /*3240*/  IADD3 R12, P1, R18, UR6, RZ ;  /* 0x00000006120c7c10 */ /* 0x000fe4000ff3e0ff */
[----:B------:R-:W-:Y:S01]  /*3250*/  IADD3.X R17, R23, UR4, RZ, P4, !PT ;  /* 0x0000000417117c10 */ /* 0x000fe2000a7fe4ff */
[----:B------:R2:W-:Y:S01]  /*3260*/  LDGSTS.E.BYPASS.LTC128B.128 [R243+0xa100], [R18.64], !P3 ;  /* 0x0a10000012f37fae */ /* 0x0005e2000d901d4e */
[----:B------:R-:W-:-:S02]  /*3270*/  IADD3.X R15, R19, UR5, RZ, P2, !PT ;  /* 0x00000005130f7c10 */ /* 0x000fc400097fe4ff */
[----:B------:R-:W-:Y:S01]  /*3280*/  IADD3.X R13, R19, UR4, RZ, P1, !PT ;  /* 0x00000004130d7c10 */ /* 0x000fe20008ffe4ff */
[----:B------:R2:W-:Y:S04]  /*3290*/  LDGSTS.E.BYPASS.LTC128B.128 [R243+0xe100], [R16.64], !P0 ;  /* 0x0e10000010f37fae */ /* 0x0005e8000c101d4e */
[----:B------:R2:W-:Y:S04]  /*32a0*/  LDGSTS.E.BYPASS.LTC128B.128 [R243+0xb100], [R14.64], !P3 ;  /* 0x0b1000000ef37fae */ /* 0x0005e8000d901d4e */
[----:B------:R2:W-:Y:S02]  /*32b0*/  LDGSTS.E.BYPASS.LTC128B.128 [R243+0xf100], [R12.64], !P0 ;  /* 0x0f1000000cf37fae */ /* 0x0005e4000c101d4e */
.L_x_4:
[----:B--234-:R-:W-:Y:S01]  /*32c0*/  LOP3.LUT R113, R113, 0xffffffe0, RZ, 0xc0, !PT ;  /* 0xffffffe071717812 */ /* 0x01cfe200078ec0ff */
[----:B------:R-:W-:Y:S01]  /*32d0*/  IMAD.MOV.U32 R12, RZ, RZ, -0x2 ;  /* 0xfffffffeff0c7424 */ /* 0x000fe200078e00ff */
[----:B------:R-:W-:Y:S01]  /*32e0*/  UIADD3 UR23, UR17, -0x2, URZ ;  /* 0xfffffffe11177890 */ /* 0x000fe2000fffe03f */
[----:B------:R-:W-:Y:S01]  /*32f0*/  IMAD.SHL.U32 R240, R0, 0x2, RZ ;  /* 0x0000000200f07824 */ /* 0x000fe200078e00ff */
[----:B------:R-:W0:Y:S01]  /*3300*/  LDGDEPBAR ;  /* 0x00000000000079af */ /* 0x000e220000000000 */
[----:B------:R-:W-:Y:S01]  /*3310*/  IMAD.IADD R112, R112, 0x1, -R113 ;  /* 0x0000000170707824 */ /* 0x000fe200078e0a71 */
[----:B------:R-:W-:Y:S01]  /*3320*/  UISETP.GE.AND UP0, UPT, UR23, UR8, UPT ;  /* 0x000000081700728c */ /* 0x000fe2000bf06270 */
[--C-:B------:R-:W-:Y:S01]  /*3330*/  IMAD R238, R7, 0x2, R240.reuse ;  /* 0x0000000207ee7824 */ /* 0x100fe200078e02f0 */
[----:B------:R-:W-:Y:S01]  /*3340*/  LDSM.16.MT88.4 R92, [R240+0x4100] ;  /* 0x00410000f05c783b */ /* 0x000fe20000004200 */
[C---:B------:R-:W-:Y:S01]  /*3350*/  IMAD R237, R5.reuse, 0x2, R240 ;  /* 0x0000000205ed7824 */ /* 0x040fe200078e02f0 */
[----:B------:R-:W-:Y:S01]  /*3360*/  SHF.R.S32.HI R9, RZ, 0x1f, R112 ;  /* 0x0000001fff097819 */ /* 0x000fe20000011470 */
[----:B------:R-:W-:Y:S01]  /*3370*/  IMAD R236, R5, 0x2, R238 ;  /* 0x0000000205ec7824 */ /* 0x000fe200078e02ee */
[----:B------:R-:W-:Y:S02]  /*3380*/  LDSM.16.MT88.4 R124, [R240+0x100] ;  /* 0x00010000f07c783b */ /* 0x000fe40000004200 */
[----:B------:R-:W-:-:S02]  /*3390*/  LEA.HI R9, R9, R112, RZ, 0x2 ;  /* 0x0000007009097211 */ /* 0x000fc400078f10ff */
[----:B------:R-:W-:Y:S02]  /*33a0*/  LDSM.16.MT88.4 R100, [R236+0x100] ;  /* 0x00010000ec64783b */ /* 0x000fe40000004200 */
[----:B------:R-:W-:Y:S02]  /*33b0*/  LOP3.LUT R9, R9, 0x7ffffffc, RZ, 0xc0, !PT ;  /* 0x7ffffffc09097812 */ /* 0x000fe400078ec0ff */
[----:B------:R-:W-:Y:S03]  /*33c0*/  LDSM.16.MT88.4 R116, [R238+0x100] ;  /* 0x00010000ee74783b */ /* 0x000fe60000004200 */
[----:B------:R-:W-:Y:S01]  /*33d0*/  IMAD.IADD R9, R112, 0x1, -R9 ;  /* 0x0000000170097824 */ /* 0x000fe200078e0a09 */
[----:B------:R-:W-:Y:S03]  /*33e0*/  LDSM.16.MT88.4 R108, [R237+0x100] ;  /* 0x00010000ed6c783b */ /* 0x000fe60000004200 */
[----:B------:R-:W-:Y:S01]  /*33f0*/  IMAD R12, R9, R12, UR7 ;  /* 0x00000007090c7e24 */ /* 0x000fe2000f8e020c */
[----:B------:R-:W-:Y:S04]  /*3400*/  LDSM.16.MT88.4 R84, [R238+0x4100] ;  /* 0x00410000ee54783b */ /* 0x000fe80000004200 */
[----:B------:R-:W-:-:S02]  /*3410*/  ISETP.GT.AND P2, PT, R12, RZ, PT ;  /* 0x000000ff0c00720c */ /* 0x000fc40003f44270 */
[C---:B------:R-:W-:Y:S02]  /*3420*/  ISETP.GT.AND P1, PT, R12.reuse, 0x1, PT ;  /* 0x000000010c00780c */ /* 0x040fe40003f24270 */
[----:B------:R-:W-:Y:S02]  /*3430*/  ISETP.GT.AND P6, PT, R12, 0x8, PT ;  /* 0x000000080c00780c */ /* 0x000fe40003fc4270 */
[----:B------:R-:W-:Y:S02]  /*3440*/  FSEL R35, R2, -INF , P2 ;  /* 0xff80000002237808 */ /* 0x000fe40001000000 */
[----:B------:R-:W-:Y:S02]  /*3450*/  FSEL R3, R3, -INF , P1 ;  /* 0xff80000003037808 */ /* 0x000fe40000800000 */
[----:B------:R-:W-:Y:S02]  /*3460*/  FSEL R27, R6, -INF , P1 ;  /* 0xff800000061b7808 */ /* 0x000fe40000800000 */
[----:B------:R-:W-:-:S02]  /*3470*/  ISETP.GT.AND P5, PT, R12, 0x9, PT ;  /* 0x000000090c00780c */ /* 0x000fc40003fa4270 */
[----:B------:R-:W-:Y:S02]  /*3480*/  FSEL R45, R40, -INF , P6 ;  /* 0xff800000282d7808 */ /* 0x000fe40003000000 */
[----:B------:R-:W-:Y:S02]  /*3490*/  FMNMX.FTZ R6, R35, R3, !PT ;  /* 0x0000000323067209 */ /* 0x000fe40007810000 */
[----:B------:R-:W-:Y:S02]  /*34a0*/  ISETP.GT.AND P4, PT, R12, 0x10, PT ;  /* 0x000000100c00780c */ /* 0x000fe40003f84270 */
[----:B------:R-:W-:Y:S02]  /*34b0*/  FSEL R47, R41, -INF , P5 ;  /* 0xff800000292f7808 */ /* 0x000fe40002800000 */
[----:B------:R-:W-:Y:S02]  /*34c0*/  FMNMX.FTZ R6, R45, R6, !PT ;  /* 0x000000062d067209 */ /* 0x000fe40007810000 */
[----:B------:R-:W-:-:S02]  /*34d0*/  FSEL R4, R4, -INF , P2 ;  /* 0xff80000004047808 */ /* 0x000fc40001000000 */
[----:B------:R-:W-:Y:S02]  /*34e0*/  ISETP.GT.AND P2, PT, R12, 0x11, PT ;  /* 0x000000110c00780c */ /* 0x000fe40003f44270 */
[----:B------:R-:W-:Y:S02]  /*34f0*/  FSEL R23, R48, -INF , P4 ;  /* 0xff80000030177808 */ /* 0x000fe40002000000 */
[----:B------:R-:W-:Y:S02]  /*3500*/  FMNMX.FTZ R6, R47, R6, !PT ;  /* 0x000000062f067209 */ /* 0x000fe40007810000 */
[----:B------:R-:W-:Y:S02]  /*3510*/  ISETP.GT.AND P1, PT, R12, 0x18, PT ;  /* 0x000000180c00780c */ /* 0x000fe40003f24270 */
[----:B------:R-:W-:Y:S02]  /*3520*/  FSEL R19, R49, -INF , P2 ;  /* 0xff80000031137808 */ /* 0x000fe40001000000 */
[----:B------:R-:W-:-:S02]  /*3530*/  FMNMX.FTZ R6, R23, R6, !PT ;  /* 0x0000000617067209 */ /* 0x000fc40007810000 */
[----:B------:R-:W-:Y:S02]  /*3540*/  FSEL R25, R42, -INF , P6 ;  /* 0xff8000002a197808 */ /* 0x000fe40003000000 */
[----:B------:R-:W-:Y:S02]  /*3550*/  ISETP.GT.AND P6, PT, R12, 0x19, PT ;  /* 0x000000190c00780c */ /* 0x000fe40003fc4270 */
[----:B------:R-:W-:Y:S02]  /*3560*/  FSEL R21, R60, -INF , P1 ;  /* 0xff8000003c157808 */ /* 0x000fe40000800000 */
[----:B------:R-:W-:Y:S02]  /*3570*/  FMNMX.FTZ R6, R19, R6, !PT ;  /* 0x0000000613067209 */ /* 0x000fe40007810000 */
[----:B------:R-:W-:Y:S02]  /*3580*/  FSEL R43, R43, -INF , P5 ;  /* 0xff8000002b2b7808 */ /* 0x000fe40002800000 */
[----:B------:R-:W-:-:S02]  /*3590*/  ISETP.GT.AND P5, PT, R12, 0x20, PT ;  /* 0x000000200c00780c */ /* 0x000fc40003fa4270 */
[----:B-1----:R-:W-:Y:S02]  /*35a0*/  FSEL R17, R61, -INF , P6 ;  /* 0xff8000003d117808 */ /* 0x002fe40003000000 */
[----:B------:R-:W-:Y:S02]  /*35b0*/  FMNMX.FTZ R6, R21, R6, !PT ;  /* 0x0000000615067209 */ /* 0x000fe40007810000 */
[----:B------:R-:W-:Y:S02]  /*35c0*/  FSEL R15, R50, -INF , P4 ;  /* 0xff800000320f7808 */ /* 0x000fe40002000000 */
[----:B------:R-:W-:Y:S02]  /*35d0*/  FMNMX.FTZ R14, R4, R27, !PT ;  /* 0x0000001b040e7209 */ /* 0x000fe40007810000 */
[----:B------:R-:W-:Y:S02]  /*35e0*/  ISETP.GT.AND P4, PT, R12, 0x21, PT ;  /* 0x000000210c00780c */ /* 0x000fe40003f84270 */
[----:B------:R-:W-:-:S02]  /*35f0*/  FSEL R39, R80, -INF , P5 ;  /* 0xff80000050277808 */ /* 0x000fc40002800000 */
[----:B------:R-:W-:Y:S02]  /*3600*/  FMNMX.FTZ R6, R17, R6, !PT ;  /* 0x0000000611067209 */ /* 0x000fe40007810000 */
[----:B------:R-:W-:Y:S02]  /*3610*/  FSEL R13, R51, -INF , P2 ;  /* 0xff800000330d7808 */ /* 0x000fe40001000000 */
[----:B------:R-:W-:Y:S02]  /*3620*/  ISETP.GT.AND P2, PT, R12, 0x28, PT ;  /* 0x000000280c00780c */ /* 0x000fe40003f44270 */
[----:B------:R-:W-:Y:S02]  /*3630*/  FMNMX.FTZ R14, R25, R14, !PT ;  /* 0x0000000e190e7209 */ /* 0x000fe40007810000 */
[----:B------:R-:W-:Y:S02]  /*3640*/  FSEL R31, R81, -INF , P4 ;  /* 0xff800000511f7808 */ /* 0x000fe40002000000 */
[----:B------:R-:W-:-:S02]  /*3650*/  FMNMX.FTZ R6, R39, R6, !PT ;  /* 0x0000000627067209 */ /* 0x000fc40007810000 */
[----:B------:R-:W-:Y:S02]  /*3660*/  FSEL R37, R78, -INF , P2 ;  /* 0xff8000004e257808 */ /* 0x000fe40001000000 */
[----:B------:R-:W-:Y:S02]  /*3670*/  FSEL R29, R76, -INF , P2 ;  /* 0xff8000004c1d7808 */ /* 0x000fe40001000000 */
[----:B------:R-:W-:Y:S02]  /*3680*/  FSEL R11, R62, -INF , P1 ;  /* 0xff8000003e0b7808 */ /* 0x000fe40000800000 */
[C---:B------:R-:W-:Y:S02]  /*3690*/  ISETP.GT.AND P2, PT, R12.reuse, 0x39, PT ;  /* 0x000000390c00780c */ /* 0x040fe40003f44270 */
[----:B------:R-:W-:Y:S02]  /*36a0*/  FMNMX.FTZ R14, R43, R14, !PT ;  /* 0x0000000e2b0e7209 */ /* 0x000fe40007810000 */
[----:B------:R-:W-:-:S02]  /*36b0*/  ISETP.GT.AND P1, PT, R12, 0x29, PT ;  /* 0x000000290c00780c */ /* 0x000fc40003f24270 */
[----:B------:R-:W-:Y:S02]  /*36c0*/  FMNMX.FTZ R6, R31, R6, !PT ;  /* 0x000000061f067209 */ /* 0x000fe40007810000 */
[----:B------:R-:W-:Y:S02]  /*36d0*/  FSEL R9, R63, -INF , P6 ;  /* 0xff8000003f097808 */ /* 0x000fe40003000000 */
[----:B------:R-:W-:Y:S02]  /*36e0*/  FSEL R62, R33, -INF , P2 ;  /* 0xff800000213e7808 */ /* 0x000fe40001000000 */
[----:B------:R-:W-:Y:S02]  /*36f0*/  FMNMX.FTZ R14, R15, R14, !PT ;  /* 0x0000000e0f0e7209 */ /* 0x000fe40007810000 */
[----:B------:R-:W-:Y:S02]  /*3700*/  ISETP.GT.AND P6, PT, R12, 0x30, PT ;  /* 0x000000300c00780c */ /* 0x000fe40003fc4270 */
[----:B------:R-:W-:-:S02]  /*3710*/  FSEL R2, R77, -INF , P1 ;  /* 0xff8000004d027808 */ /* 0x000fc40000800000 */
[----:B------:R-:W-:Y:S01]  /*3720*/  FMNMX.FTZ R33, R29, R6, !PT ;  /* 0x000000061d217209 */ /* 0x000fe20007810000 */
[----:B------:R-:W-:Y:S01]  /*3730*/  LDSM.16.MT88.4 R76, [R237+0x4100] ;  /* 0x00410000ed4c783b */ /* 0x000fe20000004200 */
[----:B------:R-:W-:Y:S02]  /*3740*/  FSEL R41, R82, -INF , P5 ;  /* 0xff80000052297808 */ /* 0x000fe40002800000 */
[----:B------:R-:W-:Y:S02]  /*3750*/  FMNMX.FTZ R14, R13, R14, !PT ;  /* 0x0000000e0d0e7209 */ /* 0x000fe40007810000 */
[----:B------:R-:W-:Y:S02]  /*3760*/  ISETP.GT.AND P5, PT, R12, 0x31, PT ;  /* 0x000000310c00780c */ /* 0x000fe40003fa4270 */
[----:B------:R-:W-:Y:S02]  /*3770*/  FSEL R60, R72, -INF , P6 ;  /* 0xff800000483c7808 */ /* 0x000fe40003000000 */
[----:B------:R-:W-:-:S02]  /*3780*/  FMNMX.FTZ R33, R2, R33, !PT ;  /* 0x0000002102217209 */ /* 0x000fc40007810000 */
[----:B------:R-:W-:Y:S02]  /*3790*/  FSEL R36, R83, -INF , P4 ;  /* 0xff80000053247808 */ /* 0x000fe40002000000 */
[----:B------:R-:W-:Y:S02]  /*37a0*/  FMNMX.FTZ R14, R11, R14, !PT ;  /* 0x0000000e0b0e7209 */ /* 0x000fe40007810000 */
[----:B------:R-:W-:Y:S02]  /*37b0*/  ISETP.GT.AND P4, PT, R12, 0x38, PT ;  /* 0x000000380c00780c */ /* 0x000fe40003f84270 */
[----:B------:R-:W-:Y:S02]  /*37c0*/  FSEL R145, R145, -INF , P5 ;  /* 0xff80000091917808 */ /* 0x000fe40002800000 */
[----:B------:R-:W-:Y:S02]  /*37d0*/  FMNMX.FTZ R6, R60, R33, !PT ;  /* 0x000000213c067209 */ /* 0x000fe40007810000 */
[----:B------:R-:W-:-:S02]  /*37e0*/  FMNMX.FTZ R14, R9, R14, !PT ;  /* 0x0000000e090e7209 */ /* 0x000fc40007810000 */
[----:B------:R-:W-:Y:S02]  /*37f0*/  FSEL R147, R147, -INF , P4 ;  /* 0xff80000093937808 */ /* 0x000fe40002000000 */
[----:B------:R-:W-:Y:S02]  /*3800*/  FMNMX.FTZ R6, R145, R6, !PT ;  /* 0x0000000691067209 */ /* 0x000fe40007810000 */
[----:B------:R-:W-:Y:S02]  /*3810*/  FSEL R144, R144, -INF , P1 ;  /* 0xff80000090907808 */ /* 0x000fe40000800000 */
[----:B------:R-:W-:Y:S02]  /*3820*/  FMNMX.FTZ R49, R41, R14, !PT ;  /* 0x0000000e29317209 */ /* 0x000fe40007810000 */
[----:B------:R-:W-:Y:S02]  /*3830*/  ISETP.GT.AND P1, PT, R12, 0x40, PT ;  /* 0x000000400c00780c */ /* 0x000fe40003f24270 */
[----:B------:R-:W-:-:S02]  /*3840*/  FMNMX.FTZ R33, R147, R6, !PT ;  /* 0x0000000693217209 */ /* 0x000fc40007810000 */
[----:B------:R-:W-:Y:S02]  /*3850*/  FSEL R64, R32, -INF , P6 ;  /* 0xff80000020407808 */ /* 0x000fe40003000000 */
[----:B------:R-:W-:Y:S02]  /*3860*/  FMNMX.FTZ R6, R36, R49, !PT ;  /* 0x0000003124067209 */ /* 0x000fe40007810000 */
[----:B------:R-:W-:Y:S02]  /*3870*/  ISETP.GT.AND P6, PT, R12, 0x41, PT ;  /* 0x000000410c00780c */ /* 0x000fe40003fc4270 */
[----:B------:R-:W-:Y:S02]  /*3880*/  FSEL R134, R134, -INF , P1 ;  /* 0xff80000086867808 */ /* 0x000fe40000800000 */
[----:B------:R-:W-:Y:S02]  /*3890*/  FMNMX.FTZ R33, R62, R33, !PT ;  /* 0x000000213e217209 */ /* 0x000fe40007810000 */
[----:B------:R-:W-:-:S02]  /*38a0*/  FSEL R153, R153, -INF , P5 ;  /* 0xff80000099997808 */ /* 0x000fc40002800000 */
[----:B------:R-:W-:Y:S02]  /*38b0*/  FMNMX.FTZ R49, R37, R6, !PT ;  /* 0x0000000625317209 */ /* 0x000fe40007810000 */
[----:B------:R-:W-:Y:S02]  /*38c0*/  ISETP.GT.AND P5, PT, R12, 0x48, PT ;  /* 0x000000480c00780c */ /* 0x000fe40003fa4270 */
[----:B------:R-:W-:Y:S02]  /*38d0*/  FSEL R169, R169, -INF , P6 ;  /* 0xff800000a9a97808 */ /* 0x000fe40003000000 */
[----:B------:R-:W-:Y:S02]  /*38e0*/  FMNMX.FTZ R14, R134, R33, !PT ;  /* 0x00000021860e7209 */ /* 0x000fe40007810000 */
[----:B------:R-:W-:Y:S02]  /*38f0*/  FSEL R66, R34, -INF , P4 ;  /* 0xff80000022427808 */ /* 0x000fe40002000000 */
[----:B------:R-:W-:-:S02]  /*3900*/  FMNMX.FTZ R33, R144, R49, !PT ;  /* 0x0000003190217209 */ /* 0x000fc40007810000 */
[----:B------:R-:W-:Y:S02]  /*3910*/  ISETP.GT.AND P4, PT, R12, 0x49, PT ;  /* 0x000000490c00780c */ /* 0x000fe40003f84270 */
[----:B------:R-:W-:Y:S02]  /*3920*/  FSEL R171, R171, -INF , P5 ;  /* 0xff800000abab7808 */ /* 0x000fe40002800000 */
[----:B------:R-:W-:Y:S02]  /*3930*/  FMNMX.FTZ R14, R169, R14, !PT ;  /* 0x0000000ea90e7209 */ /* 0x000fe40007810000 */
[----:B------:R-:W-:Y:S02]  /*3940*/  FSEL R155, R155, -INF , P2 ;  /* 0xff8000009b9b7808 */ /* 0x000fe40001000000 */
[----:B------:R-:W-:Y:S02]  /*3950*/  FMNMX.FTZ R6, R64, R33, !PT ;  /* 0x0000002140067209 */ /* 0x000fe40007810000 */
[----:B------:R-:W-:-:S02]  /*3960*/  ISETP.GT.AND P2, PT, R12, 0x50, PT ;  /* 0x000000500c00780c */ /* 0x000fc40003f44270 */
[----:B------:R-:W-:Y:S02]  /*3970*/  FSEL R140, R140, -INF , P4 ;  /* 0xff8000008c8c7808 */ /* 0x000fe40002000000 */
        /* <DEDUP_REMOVED lines=8> */
[----:B------:R-:W-:Y:S02]  /*3a00*/  FSEL R217, R217, -INF , P1 ;  /* 0xff800000d9d97808 */ /* 0x000fe40000800000 */
[----:B------:R-:W-:Y:S02]  /*3a10*/  FMNMX.FTZ R6, R219, R6, !PT ;  /* 0x00000006db067209 */ /* 0x000fe40007810000 */
[----:B------:R-:W-:-:S02]  /*3a20*/  FMNMX.FTZ R14, R66, R49, !PT ;  /* 0x00000031420e7209 */ /* 0x000fc40007810000 */
[----:B------:R-:W-:Y:S02]  /*3a30*/  FSEL R249, R249, -INF , P5 ;  /* 0xff800000f9f97808 */ /* 0x000fe40002800000 */
[----:B------:R-:W-:Y:S02]  /*3a40*/  ISETP.GT.AND P5, PT, R12, 0x59, PT ;  /* 0x000000590c00780c */ /* 0x000fe40003fa4270 */
[----:B------:R-:W-:Y:S02]  /*3a50*/  FSEL R211, R211, -INF , P6 ;  /* 0xff800000d3d37808 */ /* 0x000fe40003000000 */
[----:B------:R-:W-:Y:S02]  /*3a60*/  FMNMX.FTZ R6, R217, R6, !PT ;  /* 0x00000006d9067209 */ /* 0x000fe40007810000 */
[----:B------:R-:W-:Y:S02]  /*3a70*/  FMNMX.FTZ R33, R155, R14, !PT ;  /* 0x0000000e9b217209 */ /* 0x000fe40007810000 */
[----:B------:R-:W-:-:S02]  /*3a80*/  FSEL R203, R203, -INF , P4 ;  /* 0xff800000cbcb7808 */ /* 0x000fc40002000000 */
[----:B------:R-:W-:Y:S02]  /*3a90*/  ISETP.GT.AND P4, PT, R12, 0x60, PT ;  /* 0x000000600c00780c */ /* 0x000fe40003f84270 */
[----:B------:R-:W-:Y:S02]  /*3aa0*/  FSEL R209, R209, -INF , P5 ;  /* 0xff800000d1d17808 */ /* 0x000fe40002800000 */
[----:B------:R-:W-:Y:S02]  /*3ab0*/  FMNMX.FTZ R6, R211, R6, !PT ;  /* 0x00000006d3067209 */ /* 0x000fe40007810000 */
[----:B------:R-:W-:Y:S02]  /*3ac0*/  FMNMX.FTZ R14, R142, R33, !PT ;  /* 0x000000218e0e7209 */ /* 0x000fe40007810000 */
[----:B------:R-:W-:Y:S02]  /*3ad0*/  FSEL R207, R207, -INF , P2 ;  /* 0xff800000cfcf7808 */ /* 0x000fe40001000000 */
[----:B------:R-:W-:-:S02]  /*3ae0*/  ISETP.GT.AND P2, PT, R12, 0x61, PT ;  /* 0x000000610c00780c */ /* 0x000fc40003f44270 */
[----:B------:R-:W-:Y:S02]  /*3af0*/  FSEL R167, R167, -INF , P4 ;  /* 0xff800000a7a77808 */ /* 0x000fe40002000000 */
[----:B------:R-:W-:Y:S02]  /*3b00*/  FMNMX.FTZ R6, R209, R6, !PT ;  /* 0x00000006d1067209 */ /* 0x000fe40007810000 */
[----:B------:R-:W-:Y:S02]  /*3b10*/  FMNMX.FTZ R14, R199, R14, !PT ;  /* 0x0000000ec70e7209 */ /* 0x000fe40007810000 */
[----:B------:R-:W-:Y:S02]  /*3b20*/  FSEL R205, R205, -INF , P1 ;  /* 0xff800000cdcd7808 */ /* 0x000fe40000800000 */
[----:B------:R-:W-:Y:S02]  /*3b30*/  ISETP.GT.AND P1, PT, R12, 0x68, PT ;  /* 0x000000680c00780c */ /* 0x000fe40003f24270 */
[----:B------:R-:W-:-:S02]  /*3b40*/  FSEL R165, R165, -INF , P2 ;  /* 0xff800000a5a57808 */ /* 0x000fc40001000000 */
[----:B------:R-:W-:Y:S02]  /*3b50*/  FMNMX.FTZ R6, R167, R6, !PT ;  /* 0x00000006a7067209 */ /* 0x000fe40007810000 */
[----:B------:R-:W-:Y:S02]  /*3b60*/  FMNMX.FTZ R14, R249, R14, !PT ;  /* 0x0000000ef90e7209 */ /* 0x000fe40007810000 */
[----:B------:R-:W-:Y:S02]  /*3b70*/  FSEL R201, R201, -INF , P6 ;  /* 0xff800000c9c97808 */ /* 0x000fe40003000000 */
[----:B------:R-:W-:Y:S02]  /*3b80*/  ISETP.GT.AND P6, PT, R12, 0x69, PT ;  /* 0x000000690c00780c */ /* 0x000fe40003fc4270 */
[----:B------:R-:W-:Y:S02]  /*3b90*/  FSEL R163, R163, -INF , P1 ;  /* 0xff800000a3a37808 */ /* 0x000fe40000800000 */
[----:B------:R-:W-:-:S02]  /*3ba0*/  FMNMX.FTZ R6, R165, R6, !PT ;  /* 0x00000006a5067209 */ /* 0x000fc40007810000 */
        /* <DEDUP_REMOVED lines=12> */
[C---:B------:R-:W-:Y:S02]  /*3c70*/  ISETP.GT.AND P2, PT, R12.reuse, 0x78, PT ;  /* 0x000000780c00780c */ /* 0x040fe40003f44270 */
        /* <DEDUP_REMOVED lines=9> */
[----:B------:R-:W-:Y:S02]  /*3d10*/  FMNMX.FTZ R6, R135, R6, !PT ;  /* 0x0000000687067209 */ /* 0x000fe40007810000 */
[----:B------:R-:W-:-:S02]  /*3d20*/  FMNMX.FTZ R12, R159, R14, !PT ;  /* 0x0000000e9f0c7209 */ /* 0x000fc40007810000 */
[----:B------:R-:W-:Y:S02]  /*3d30*/  FMNMX.FTZ R6, R133, R6, !PT ;  /* 0x0000000685067209 */ /* 0x000fe40007810000 */
[----:B------:R-:W-:Y:S02]  /*3d40*/  FMNMX.FTZ R12, R157, R12, !PT ;  /* 0x0000000c9d0c7209 */ /* 0x000fe40007810000 */
[----:B------:R-:W-:Y:S01]  /*3d50*/  FSEL R149, R149, -INF , P6 ;  /* 0xff80000095957808 */ /* 0x000fe20003000000 */
[----:B------:R-:W1:Y:S01]  /*3d60*/  SHFL.BFLY PT, R33, R6, 0x2, 0x1f ;  /* 0x0c401f0006217f89 */ /* 0x000e6200000e0000 */
[----:B------:R-:W-:Y:S02]  /*3d70*/  FMNMX.FTZ R12, R151, R12, !PT ;  /* 0x0000000c970c7209 */ /* 0x000fe40007810000 */
[----:B------:R-:W-:Y:S02]  /*3d80*/  FSEL R67, R67, -INF , P5 ;  /* 0xff80000043437808 */ /* 0x000fe40002800000 */
[----:B------:R-:W-:-:S02]  /*3d90*/  FMNMX.FTZ R12, R149, R12, !PT ;  /* 0x0000000c950c7209 */ /* 0x000fc40007810000 */
[----:B------:R-:W-:Y:S02]  /*3da0*/  FSEL R65, R65, -INF , P4 ;  /* 0xff80000041417808 */ /* 0x000fe40002000000 */
[----:B------:R-:W-:Y:S02]  /*3db0*/  FMNMX.FTZ R12, R67, R12, !PT ;  /* 0x0000000c430c7209 */ /* 0x000fe40007810000 */
[----:B------:R-:W-:Y:S02]  /*3dc0*/  FSEL R63, R10, -INF , P2 ;  /* 0xff8000000a3f7808 */ /* 0x000fe40001000000 */
[----:B------:R-:W-:Y:S02]  /*3dd0*/  FMNMX.FTZ R10, R65, R12, !PT ;  /* 0x0000000c410a7209 */ /* 0x000fe40007810000 */
[----:B------:R-:W-:Y:S02]  /*3de0*/  FSEL R61, R8, -INF , P1 ;  /* 0xff800000083d7808 */ /* 0x000fe40000800000 */
[----:B------:R-:W-:-:S04]  /*3df0*/  FMNMX.FTZ R8, R63, R10, !PT ;  /* 0x0000000a3f087209 */ /* 0x000fc80007810000 */
[----:B------:R-:W-:Y:S02]  /*3e00*/  FMNMX.FTZ R8, R61, R8, !PT ;  /* 0x000000083d087209 */ /* 0x000fe40007810000 */
[----:B-1----:R-:W-:-:S03]  /*3e10*/  FMNMX.FTZ R49, R6, R33, !PT ;  /* 0x0000002106317209 */ /* 0x002fc60007810000 */
[----:B------:R-:W1:Y:S04]  /*3e20*/  SHFL.BFLY PT, R33, R8, 0x2, 0x1f ;  /* 0x0c401f0008217f89 */ /* 0x000e6800000e0000 */
[----:B------:R-:W2:Y:S01]  /*3e30*/  SHFL.BFLY PT, R132, R49, 0x1, 0x1f ;  /* 0x0c201f0031847f89 */ /* 0x000ea200000e0000 */
[----:B-1----:R-:W-:Y:S02]  /*3e40*/  FMNMX.FTZ R33, R8, R33, !PT ;  /* 0x0000002108217209 */ /* 0x002fe40007810000 */
[----:B--2---:R-:W-:-:S03]  /*3e50*/  FMNMX.FTZ R132, R49, R132, !PT ;  /* 0x0000008431847209 */ /* 0x004fc60007810000 */
[----:B------:R-:W1:Y:S01]  /*3e60*/  SHFL.BFLY PT, R6, R33, 0x1, 0x1f ;  /* 0x0c201f0021067f89 */ /* 0x000e6200000e0000 */
[C---:B------:R-:W-:Y:S01]  /*3e70*/  FSETP.NEU.FTZ.AND P1, PT, R132.reuse, -INF , PT ;  /* 0xff8000008400780b */ /* 0x040fe20003f3d000 */
[----:B------:R-:W-:-:S05]  /*3e80*/  FMUL.FTZ R58, R132, c[0x0][0x2d0] ;  /* 0x0000b400843a7a20 */ /* 0x000fca0000410000 */
[----:B------:R-:W-:-:S05]  /*3e90*/  FSEL R58, R58, RZ, P1 ;  /* 0x000000ff3a3a7208 */ /* 0x000fca0000800000 */
[--C-:B------:R-:W-:Y:S02]  /*3ea0*/  FFMA.FTZ R50, R3, c[0x0][0x2d0], -R58.reuse ;  /* 0x0000b40003327a23 */ /* 0x100fe4000001083a */
[--C-:B------:R-:W-:Y:S02]  /*3eb0*/  FFMA.FTZ R57, R35, c[0x0][0x2d0], -R58.reuse ;  /* 0x0000b40023397a23 */ /* 0x100fe4000001083a */
[--C-:B------:R-:W-:Y:S02]  /*3ec0*/  FFMA.FTZ R55, R45, c[0x0][0x2d0], -R58.reuse ;  /* 0x0000b4002d377a23 */ /* 0x100fe4000001083a */
[--C-:B------:R-:W-:Y:S01]  /*3ed0*/  FFMA.FTZ R48, R47, c[0x0][0x2d0], -R58.reuse ;  /* 0x0000b4002f307a23 */ /* 0x100fe2000001083a */
[----:B------:R-:W-:Y:S01]  /*3ee0*/  MUFU.EX2 R50, R50 ;  /* 0x0000003200327308 */ /* 0x000fe20000000800 */
[--C-:B------:R-:W-:Y:S01]  /*3ef0*/  FFMA.FTZ R53, R23, c[0x0][0x2d0], -R58.reuse ;  /* 0x0000b40017357a23 */ /* 0x100fe2000001083a */
[----:B-1----:R-:W-:Y:S01]  /*3f00*/  FMNMX.FTZ R3, R33, R6, !PT ;  /* 0x0000000621037209 */ /* 0x002fe20007810000 */
[--C-:B------:R-:W-:Y:S01]  /*3f10*/  FFMA.FTZ R46, R19, c[0x0][0x2d0], -R58.reuse ;  /* 0x0000b400132e7a23 */ /* 0x100fe2000001083a */
[----:B------:R-:W-:Y:S01]  /*3f20*/  LDSM.16.MT88.4 R32, [R238+0x4900] ;  /* 0x00490000ee20783b */ /* 0x000fe20000004200 */
[--C-:B------:R-:W-:Y:S01]  /*3f30*/  FFMA.FTZ R47, R21, c[0x0][0x2d0], -R58.reuse ;  /* 0x0000b400152f7a23 */ /* 0x100fe2000001083a */
[C---:B------:R-:W-:Y:S01]  /*3f40*/  FSETP.NEU.FTZ.AND P1, PT, R3.reuse, -INF , PT ;  /* 0xff8000000300780b */ /* 0x040fe20003f3d000 */
[----:B------:R-:W-:Y:S01]  /*3f50*/  FMUL.FTZ R56, R3, c[0x0][0x2d0] ;  /* 0x0000b40003387a20 */ /* 0x000fe20000410000 */
[----:B------:R-:W1:Y:S01]  /*3f60*/  MUFU.EX2 R57, R57 ;  /* 0x0000003900397308 */ /* 0x000e620000000800 */
[--C-:B------:R-:W-:Y:S01]  /*3f70*/  FFMA.FTZ R42, R17, c[0x0][0x2d0], -R58.reuse ;  /* 0x0000b400112a7a23 */ /* 0x100fe2000001083a */
[----:B------:R-:W-:Y:S01]  /*3f80*/  LDSM.16.MT88.4 R20, [R238+0x900] ;  /* 0x00090000ee14783b */ /* 0x000fe20000004200 */
[--C-:B------:R-:W-:Y:S01]  /*3f90*/  FFMA.FTZ R38, R31, c[0x0][0x2d0], -R58.reuse ;  /* 0x0000b4001f267a23 */ /* 0x100fe2000001083a */
[----:B------:R-:W-:Y:S01]  /*3fa0*/  FSEL R56, R56, RZ, P1 ;  /* 0x000000ff38387208 */ /* 0x000fe20000800000 */
[--C-:B------:R-:W-:Y:S01]  /*3fb0*/  FFMA.FTZ R2, R2, c[0x0][0x2d0], -R58.reuse ;  /* 0x0000b40002027a23 */ /* 0x100fe2000001083a */
[----:B------:R-:W-:Y:S01]  /*3fc0*/  LDSM.16.MT88.4 R16, [R237+0x900] ;  /* 0x00090000ed10783b */ /* 0x000fe20000004200 */
[----:B------:R-:W-:Y:S01]  /*3fd0*/  FFMA.FTZ R60, R60, c[0x0][0x2d0], -R58 ;  /* 0x0000b4003c3c7a23 */ /* 0x000fe2000001083a */
[----:B------:R-:W-:Y:S01]  /*3fe0*/  MUFU.EX2 R55, R55 ;  /* 0x0000003700377308 */ /* 0x000fe20000000800 */
[--C-:B------:R-:W-:Y:S01]  /*3ff0*/  FFMA.FTZ R59, R4, c[0x0][0x2d0], -R56.reuse ;  /* 0x0000b400043b7a23 */ /* 0x100fe20000010838 */
[----:B------:R-:W-:Y:S01]  /*4000*/  PLOP3.LUT P1, PT, PT, PT, UP0, 0x80, 0x0 ;  /* 0x000000000000781c */ /* 0x000fe20003f2f008 */
[--C-:B------:R-:W-:Y:S01]  /*4010*/  FFMA.FTZ R54, R27, c[0x0][0x2d0], -R56.reuse ;  /* 0x0000b4001b367a23 */ /* 0x100fe20000010838 */
[----:B------:R-:W2:Y:S01]  /*4020*/  LDSM.16.MT88.4 R4, [R236+0x4100] ;  /* 0x00410000ec04783b */ /* 0x000ea20000004200 */
[----:B------:R-:W-:-:S02]  /*4030*/  FFMA.FTZ R52, R25, c[0x0][0x2d0], -R56 ;  /* 0x0000b40019347a23 */ /* 0x000fc40000010838 */
[--C-:B------:R-:W-:Y:S01]  /*4040*/  FFMA.FTZ R49, R43, c[0x0][0x2d0], -R56.reuse ;  /* 0x0000b4002b317a23 */ /* 0x100fe20000010838 */
[----:B------:R-:W3:Y:S01]  /*4050*/  MUFU.EX2 R48, R48 ;  /* 0x0000003000307308 */ /* 0x000ee20000000800 */
[--C-:B------:R-:W-:Y:S01]  /*4060*/  FFMA.FTZ R51, R15, c[0x0][0x2d0], -R56.reuse ;  /* 0x0000b4000f337a23 */ /* 0x100fe20000010838 */
[----:B-1----:R-:W-:Y:S01]  /*4070*/  F2FP.BF16.PACK_AB R68, R50, R57 ;  /* 0x000000393244723e */ /* 0x002fe200000010ff */
[--C-:B------:R-:W-:Y:S01]  /*4080*/  FFMA.FTZ R44, R13, c[0x0][0x2d0], -R56.reuse ;  /* 0x0000b4000d2c7a23 */ /* 0x100fe20000010838 */
[----:B------:R-:W-:Y:S01]  /*4090*/  LDSM.16.MT88.4 R24, [R240+0x900] ;  /* 0x00090000f018783b */ /* 0x000fe20000004200 */
[--C-:B------:R-:W-:Y:S02]  /*40a0*/  FFMA.FTZ R45, R11, c[0x0][0x2d0], -R56.reuse ;  /* 0x0000b4000b2d7a23 */ /* 0x100fe40000010838 */
[----:B------:R-:W-:Y:S01]  /*40b0*/  FFMA.FTZ R40, R9, c[0x0][0x2d0], -R56 ;  /* 0x0000b40009287a23 */ /* 0x000fe20000010838 */
[----:B------:R-:W-:Y:S01]  /*40c0*/  MUFU.EX2 R59, R59 ;  /* 0x0000003b003b7308 */ /* 0x000fe20000000800 */
[----:B------:R-:W1:Y:S01]  /*40d0*/  LDSM.16.MT88.4 R12, [R236+0x900] ;  /* 0x00090000ec0c783b */ /* 0x000e620000004200 */
[----:B------:R-:W-:-:S02]  /*40e0*/  FFMA.FTZ R43, R39, c[0x0][0x2d0], -R58 ;  /* 0x0000b400272b7a23 */ /* 0x000fc4000001083a */
[----:B------:R-:W-:Y:S01]  /*40f0*/  FFMA.FTZ R39, R29, c[0x0][0x2d0], -R58 ;  /* 0x0000b4001d277a23 */ /* 0x000fe2000001083a */
[----:B------:R-:W4:Y:S01]  /*4100*/  LDSM.16.MT88.4 R8, [R240+0x4900] ;  /* 0x00490000f008783b */ /* 0x000f220000004200 */
[--C-:B------:R-:W-:Y:S02]  /*4110*/  FFMA.FTZ R41, R41, c[0x0][0x2d0], -R56.reuse ;  /* 0x0000b40029297a23 */ /* 0x100fe40000010838 */
[----:B------:R-:W5:Y:S01]  /*4120*/  MUFU.EX2 R54, R54 ;  /* 0x0000003600367308 */ /* 0x000f620000000800 */
[----:B---3--:R-:W-:Y:S01]  /*4130*/  F2FP.BF16.PACK_AB R70, R48, R55 ;  /* 0x000000373046723e */ /* 0x008fe200000010ff */
[----:B------:R-:W3:Y:S01]  /*4140*/  LDSM.16.MT88.4 R28, [R237+0x4900] ;  /* 0x00490000ed1c783b */ /* 0x000ee20000004200 */
[--C-:B------:R-:W-:Y:S02]  /*4150*/  FFMA.FTZ R36, R36, c[0x0][0x2d0], -R56.reuse ;  /* 0x0000b40024247a23 */ /* 0x100fe40000010838 */
[--C-:B------:R-:W-:Y:S02]  /*4160*/  FFMA.FTZ R37, R37, c[0x0][0x2d0], -R56.reuse ;  /* 0x0000b40025257a23 */ /* 0x100fe40000010838 */
[----:B------:R-:W-:Y:S01]  /*4170*/  FFMA.FTZ R0, R144, c[0x0][0x2d0], -R56 ;  /* 0x0000b40090007a23 */ /* 0x000fe20000010838 */
[----:B------:R-:W-:Y:S01]  /*4180*/  MUFU.EX2 R52, R52 ;  /* 0x0000003400347308 */ /* 0x000fe20000000800 */
[----:B------:R-:W-:-:S02]  /*4190*/  FFMA.FTZ R145, R145, c[0x0][0x2d0], -R58 ;  /* 0x0000b40091917a23 */ /* 0x000fc4000001083a */
[--C-:B------:R-:W-:Y:S02]  /*41a0*/  FFMA.FTZ R147, R147, c[0x0][0x2d0], -R58.reuse ;  /* 0x0000b40093937a23 */ /* 0x100fe4000001083a */
[----:B------:R-:W-:Y:S02]  /*41b0*/  FFMA.FTZ R62, R62, c[0x0][0x2d0], -R58 ;  /* 0x0000b4003e3e7a23 */ /* 0x000fe4000001083a */
[--C-:B------:R-:W-:Y:S01]  /*41c0*/  FFMA.FTZ R64, R64, c[0x0][0x2d0], -R56.reuse ;  /* 0x0000b40040407a23 */ /* 0x100fe20000010838 */
[----:B------:R-:W2:Y:S01]  /*41d0*/  MUFU.EX2 R49, R49 ;  /* 0x0000003100317308 */ /* 0x000ea20000000800 */
[----:B-----5:R-:W-:Y:S01]  /*41e0*/  F2FP.BF16.PACK_AB R69, R54, R59 ;  /* 0x0000003b3645723e */ /* 0x020fe200000010ff */
[--C-:B------:R-:W-:Y:S02]  /*41f0*/  FFMA.FTZ R153, R153, c[0x0][0x2d0], -R56.reuse ;  /* 0x0000b40099997a23 */ /* 0x100fe40000010838 */
[--C-:B------:R-:W-:Y:S02]  /*4200*/  FFMA.FTZ R66, R66, c[0x0][0x2d0], -R56.reuse ;  /* 0x0000b40042427a23 */ /* 0x100fe40000010838 */
[----:B------:R-:W-:-:S02]  /*4210*/  FFMA.FTZ R155, R155, c[0x0][0x2d0], -R56 ;  /* 0x0000b4009b9b7a23 */ /* 0x000fc40000010838 */
[----:B------:R-:W-:Y:S01]  /*4220*/  MUFU.EX2 R53, R53 ;  /* 0x0000003500357308 */ /* 0x000fe20000000800 */
[--C-:B------:R-:W-:Y:S02]  /*4230*/  FFMA.FTZ R134, R134, c[0x0][0x2d0], -R58.reuse ;  /* 0x0000b40086867a23 */ /* 0x100fe4000001083a */
[--C-:B------:R-:W-:Y:S02]  /*4240*/  FFMA.FTZ R169, R169, c[0x0][0x2d0], -R58.reuse ;  /* 0x0000b400a9a97a23 */ /* 0x100fe4000001083a */
[--C-:B------:R-:W-:Y:S02]  /*4250*/  FFMA.FTZ R171, R171, c[0x0][0x2d0], -R58.reuse ;  /* 0x0000b400abab7a23 */ /* 0x100fe4000001083a */
[----:B------:R-:W-:Y:S01]  /*4260*/  FFMA.FTZ R140, R140, c[0x0][0x2d0], -R58 ;  /* 0x0000b4008c8c7a23 */ /* 0x000fe2000001083a */
[----:B--2---:R-:W-:Y:S01]  /*4270*/  F2FP.BF16.PACK_AB R71, R49, R52 ;  /* 0x000000343147723e */ /* 0x004fe200000010ff */
[----:B------:R-:W2:Y:S01]  /*4280*/  MUFU.EX2 R46, R46 ;  /* 0x0000002e002e7308 */ /* 0x000ea20000000800 */
[----:B------:R-:W-:-:S02]  /*4290*/  FFMA.FTZ R142, R142, c[0x0][0x2d0], -R56 ;  /* 0x0000b4008e8e7a23 */ /* 0x000fc40000010838 */
[--C-:B------:R-:W-:Y:S02]  /*42a0*/  FFMA.FTZ R199, R199, c[0x0][0x2d0], -R56.reuse ;  /* 0x0000b400c7c77a23 */ /* 0x100fe40000010838 */
[--C-:B------:R-:W-:Y:S01]  /*42b0*/  FFMA.FTZ R144, R249, c[0x0][0x2d0], -R56.reuse ;  /* 0x0000b400f9907a23 */ /* 0x100fe20000010838 */
[C---:B------:R-:W-:Y:S01]  /*42c0*/  HMMA.16816.F32.BF16 R104, R68.reuse, R100, RZ ;  /* 0x000000644468723c */ /* 0x040fe200000418ff */
[----:B------:R-:W-:Y:S01]  /*42d0*/  FFMA.FTZ R203, R203, c[0x0][0x2d0], -R56 ;  /* 0x0000b400cbcb7a23 */ /* 0x000fe20000010838 */
[----:B------:R-:W-:Y:S01]  /*42e0*/  MUFU.EX2 R47, R47 ;  /* 0x0000002f002f7308 */ /* 0x000fe20000000800 */
[--C-:B------:R-:W-:Y:S02]  /*42f0*/  FFMA.FTZ R219, R219, c[0x0][0x2d0], -R58.reuse ;  /* 0x0000b400dbdb7a23 */ /* 0x100fe4000001083a */
[--C-:B------:R-:W-:Y:S02]  /*4300*/  FFMA.FTZ R146, R217, c[0x0][0x2d0], -R58.reuse ;  /* 0x0000b400d9927a23 */ /* 0x100fe4000001083a */
[--C-:B------:R-:W-:Y:S01]  /*4310*/  FFMA.FTZ R148, R211, c[0x0][0x2d0], -R58.reuse ;  /* 0x0000b400d3947a23 */ /* 0x100fe2000001083a */
[----:B------:R-:W-:Y:S01]  /*4320*/  HMMA.16816.F32.BF16 R100, R68, R102, RZ ;  /* 0x000000664464723c */ /* 0x000fe200000418ff */
[----:B------:R-:W-:Y:S01]  /*4330*/  FFMA.FTZ R209, R209, c[0x0][0x2d0], -R58 ;  /* 0x0000b400d1d17a23 */ /* 0x000fe2000001083a */
[----:B------:R-:W-:Y:S01]  /*4340*/  MUFU.EX2 R42, R42 ;  /* 0x0000002a002a7308 */ /* 0x000fe20000000800 */
        /* <DEDUP_REMOVED lines=11> */
[----:B------:R-:W5:Y:S01]  /*4400*/  MUFU.EX2 R44, R44 ;  /* 0x0000002c002c7308 */ /* 0x000f620000000800 */
[----:B------:R-:W-:-:S02]  /*4410*/  FFMA.FTZ R158, R159, c[0x0][0x2d0], -R56 ;  /* 0x0000b4009f9e7a23 */ /* 0x000fc40000010838 */
[--C-:B------:R-:W-:Y:S02]  /*4420*/  FFMA.FTZ R157, R157, c[0x0][0x2d0], -R56.reuse ;  /* 0x0000b4009d9d7a23 */ /* 0x100fe40000010838 */
[--C-:B------:R-:W-:Y:S01]  /*4430*/  FFMA.FTZ R151, R151, c[0x0][0x2d0], -R56.reuse ;  /* 0x0000b40097977a23 */ /* 0x100fe20000010838 */
[C---:B------:R-:W-:Y:S01]  /*4440*/  HMMA.16816.F32.BF16 R128, R68.reuse, R124, RZ ;  /* 0x0000007c4480723c */ /* 0x040fe200000418ff */
[----:B------:R-:W-:Y:S01]  /*4450*/  FFMA.FTZ R149, R149, c[0x0][0x2d0], -R56 ;  /* 0x0000b40095957a23 */ /* 0x000fe20000010838 */
[----:B------:R-:W-:Y:S01]  /*4460*/  MUFU.EX2 R45, R45 ;  /* 0x0000002d002d7308 */ /* 0x000fe20000000800 */
[----:B------:R-:W-:Y:S02]  /*4470*/  FADD.FTZ R59, R59, R54 ;  /* 0x000000363b3b7221 */ /* 0x000fe40000010000 */
[----:B------:R-:W-:Y:S02]  /*4480*/  FADD.FTZ R50, R57, R50 ;  /* 0x0000003239327221 */ /* 0x000fe40000010000 */
[----:B------:R-:W-:Y:S01]  /*4490*/  FADD.FTZ R52, R52, R59 ;  /* 0x0000003b34347221 */ /* 0x000fe20000010000 */
[----:B------:R-:W-:Y:S01]  /*44a0*/  HMMA.16816.F32.BF16 R120, R68, R116, RZ ;  /* 0x000000744478723c */ /* 0x000fe200000418ff */
[----:B------:R-:W-:Y:S01]  /*44b0*/  FADD.FTZ R55, R55, R50 ;  /* 0x0000003237377221 */ /* 0x000fe20000010000 */
[----:B------:R-:W1:Y:S01]  /*44c0*/  MUFU.EX2 R40, R40 ;  /* 0x0000002800287308 */ /* 0x000e620000000800 */
[----:B------:R-:W-:-:S02]  /*44d0*/  FADD.FTZ R52, R49, R52 ;  /* 0x0000003431347221 */ /* 0x000fc40000010000 */
[----:B------:R-:W-:-:S03]  /*44e0*/  FADD.FTZ R48, R48, R55 ;  /* 0x0000003730307221 */ /* 0x000fc60000010000 */
[C---:B------:R-:W-:Y:S02]  /*44f0*/  HMMA.16816.F32.BF16 R112, R68.reuse, R108, RZ ;  /* 0x0000006c4470723c */ /* 0x040fe400000418ff */
[----:B------:R-:W-:Y:S06]  /*4500*/  MUFU.EX2 R43, R43 ;  /* 0x0000002b002b7308 */ /* 0x000fec0000000800 */
[C---:B------:R-:W-:Y:S02]  /*4510*/  HMMA.16816.F32.BF16 R88, R68.reuse, R84, RZ ;  /* 0x000000544458723c */ /* 0x040fe400000418ff */
[----:B------:R-:W1:Y:S06]  /*4520*/  MUFU.EX2 R38, R38 ;  /* 0x0000002600267308 */ /* 0x000e6c0000000800 */
        /* <DEDUP_REMOVED lines=13> */
[----:B------:R-:W-:Y:S05]  /*4600*/  MUFU.EX2 R60, R60 ;  /* 0x0000003c003c7308 */ /* 0x000fea0000000800 */
[----:B--2---:R-:W-:Y:S01]  /*4610*/  F2FP.BF16.PACK_AB R4, R46, R53 ;  /* 0x000000352e04723e */ /* 0x004fe200000010ff */
[----:B------:R-:W-:Y:S01]  /*4620*/  HMMA.16816.F32.BF16 R68, R68, R6, RZ ;  /* 0x000000064444723c */ /* 0x000fe200000418ff */
[----:B-----5:R-:W-:Y:S01]  /*4630*/  F2FP.BF16.PACK_AB R5, R44, R51 ;  /* 0x000000332c05723e */ /* 0x020fe200000010ff */
[----:B------:R-:W2:Y:S01]  /*4640*/  MUFU.EX2 R145, R145 ;  /* 0x0000009100917308 */ /* 0x000ea20000000800 */
[----:B------:R-:W-:-:S02]  /*4650*/  FADD.FTZ R51, R51, R52 ;  /* 0x0000003433337221 */ /* 0x000fc40000010000 */
[----:B------:R-:W-:Y:S02]  /*4660*/  FADD.FTZ R53, R53, R48 ;  /* 0x0000003035357221 */ /* 0x000fe40000010000 */
[----:B------:R-:W-:Y:S01]  /*4670*/  F2FP.BF16.PACK_AB R6, R42, R47 ;  /* 0x0000002f2a06723e */ /* 0x000fe200000010ff */
[----:B------:R-:W-:Y:S01]  /*4680*/  FADD.FTZ R44, R44, R51 ;  /* 0x000000332c2c7221 */ /* 0x000fe20000010000 */
[----:B-1----:R-:W-:Y:S01]  /*4690*/  F2FP.BF16.PACK_AB R7, R40, R45 ;  /* 0x0000002d2807723e */ /* 0x002fe200000010ff */
[----:B------:R-:W-:Y:S01]  /*46a0*/  MUFU.EX2 R147, R147 ;  /* 0x0000009300937308 */ /* 0x000fe20000000800 */
[----:B------:R-:W-:Y:S02]  /*46b0*/  FADD.FTZ R46, R46, R53 ;  /* 0x000000352e2e7221 */ /* 0x000fe40000010000 */
[----:B------:R-:W-:Y:S02]  /*46c0*/  FADD.FTZ R45, R45, R44 ;  /* 0x0000002c2d2d7221 */ /* 0x000fe40000010000 */
[----:B------:R-:W-:Y:S01]  /*46d0*/  FADD.FTZ R47, R47, R46 ;  /* 0x0000002e2f2f7221 */ /* 0x000fe20000010000 */
[----:B------:R-:W-:Y:S01]  /*46e0*/  HMMA.16816.F32.BF16 R104, R4, R12, R104 ;  /* 0x0000000c0468723c */ /* 0x000fe20000041868 */
[----:B------:R-:W-:Y:S01]  /*46f0*/  FADD.FTZ R40, R40, R45 ;  /* 0x0000002d28287221 */ /* 0x000fe20000010000 */
[----:B------:R-:W1:Y:S01]  /*4700*/  MUFU.EX2 R62, R62 ;  /* 0x0000003e003e7308 */ /* 0x000e620000000800 */
[----:B------:R-:W-:-:S05]  /*4710*/  FADD.FTZ R42, R42, R47 ;  /* 0x0000002f2a2a7221 */ /* 0x000fca0000010000 */
[C---:B------:R-:W-:Y:S01]  /*4720*/  HMMA.16816.F32.BF16 R100, R4.reuse, R14, R100 ;  /* 0x0000000e0464723c */ /* 0x040fe20000041864 */
[----:B------:R-:W5:Y:S01]  /*4730*/  LDSM.16.MT88.4 R12, [R236+0x4900] ;  /* 0x00490000ec0c783b */ /* 0x000f620000004200 */
[----:B------:R-:W-:Y:S06]  /*4740*/  MUFU.EX2 R64, R64 ;  /* 0x0000004000407308 */ /* 0x000fec0000000800 */
[C---:B----4-:R-:W-:Y:S02]  /*4750*/  HMMA.16816.F32.BF16 R96, R4.reuse, R8, R96 ;  /* 0x000000080460723c */ /* 0x050fe40000041860 */
[----:B------:R-:W4:Y:S06]  /*4760*/  MUFU.EX2 R153, R153 ;  /* 0x0000009900997308 */ /* 0x000f2c0000000800 */
[C---:B------:R-:W-:Y:S01]  /*4770*/  HMMA.16816.F32.BF16 R92, R4.reuse, R10, R92 ;  /* 0x0000000a045c723c */ /* 0x040fe2000004185c */
[----:B------:R-:W1:Y:S01]  /*4780*/  LDSM.16.MT88.4 R8, [R236+0x1100] ;  /* 0x00110000ec08783b */ /* 0x000e620000004200 */
[----:B------:R-:W-:Y:S06]  /*4790*/  MUFU.EX2 R66, R66 ;  /* 0x0000004200427308 */ /* 0x000fec0000000800 */
[C---:B------:R-:W-:Y:S02]  /*47a0*/  HMMA.16816.F32.BF16 R128, R4.reuse, R24, R128 ;  /* 0x000000180480723c */ /* 0x040fe40000041880 */
[----:B------:R-:W1:Y:S06]  /*47b0*/  MUFU.EX2 R155, R155 ;  /* 0x0000009b009b7308 */ /* 0x000e6c0000000800 */
[C---:B------:R-:W-:Y:S01]  /*47c0*/  HMMA.16816.F32.BF16 R124, R4.reuse, R26, R124 ;  /* 0x0000001a047c723c */ /* 0x040fe2000004187c */
[----:B------:R-:W-:Y:S01]  /*47d0*/  LDSM.16.MT88.4 R24, [R240+0x1100] ;  /* 0x00110000f018783b */ /* 0x000fe20000004200 */
        /* <DEDUP_REMOVED lines=16> */
[C---:B---3--:R-:W-:Y:S02]  /*48e0*/  HMMA.16816.F32.BF16 R80, R4.reuse, R28, R80 ;  /* 0x0000001c0450723c */ /* 0x048fe40000041850 */
[----:B------:R-:W3:Y:S06]  /*48f0*/  MUFU.EX2 R203, R203 ;  /* 0x000000cb00cb7308 */ /* 0x000eec0000000800 */
[C---:B------:R-:W-:Y:S01]  /*4900*/  HMMA.16816.F32.BF16 R76, R4.reuse, R30, R76 ;  /* 0x0000001e044c723c */ /* 0x040fe2000004184c */
[----:B------:R-:W-:Y:S01]  /*4910*/  LDSM.16.MT88.4 R28, [R237+0x5100] ;  /* 0x00510000ed1c783b */ /* 0x000fe20000004200 */
[----:B------:R-:W-:Y:S06]  /*4920*/  MUFU.EX2 R219, R219 ;  /* 0x000000db00db7308 */ /* 0x000fec0000000800 */
[C---:B-----5:R-:W-:Y:S02]  /*4930*/  HMMA.16816.F32.BF16 R72, R4.reuse, R12, R72 ;  /* 0x0000000c0448723c */ /* 0x060fe40000041848 */
[----:B------:R-:W5:Y:S06]  /*4940*/  MUFU.EX2 R146, R146 ;  /* 0x0000009200927308 */ /* 0x000f6c0000000800 */
[----:B------:R-:W-:Y:S01]  /*4950*/  HMMA.16816.F32.BF16 R68, R4, R14, R68 ;  /* 0x0000000e0444723c */ /* 0x000fe20000041844 */
[----:B------:R-:W2:Y:S01]  /*4960*/  LDSM.16.MT88.4 R12, [R240+0x5100] ;  /* 0x00510000f00c783b */ /* 0x000ea20000004200 */
[----:B------:R-:W-:Y:S05]  /*4970*/  MUFU.EX2 R148, R148 ;  /* 0x0000009400947308 */ /* 0x000fea0000000800 */
[----:B------:R-:W-:Y:S01]  /*4980*/  F2FP.BF16.PACK_AB R4, R38, R43 ;  /* 0x0000002b2604723e */ /* 0x000fe200000010ff */
[----:B------:R-:W-:Y:S01]  /*4990*/  FADD.FTZ R43, R43, R42 ;  /* 0x0000002a2b2b7221 */ /* 0x000fe20000010000 */
[----:B------:R-:W-:Y:S01]  /*49a0*/  F2FP.BF16.PACK_AB R6, R2, R39 ;  /* 0x000000270206723e */ /* 0x000fe200000010ff */
[----:B------:R-:W2:Y:S01]  /*49b0*/  MUFU.EX2 R209, R209 ;  /* 0x000000d100d17308 */ /* 0x000ea20000000800 */
[----:B------:R-:W-:Y:S01]  /*49c0*/  F2FP.BF16.PACK_AB R5, R36, R41 ;  /* 0x000000292405723e */ /* 0x000fe200000010ff */
[----:B------:R-:W-:Y:S01]  /*49d0*/  FADD.FTZ R41, R41, R40 ;  /* 0x0000002829297221 */ /* 0x000fe20000010000 */
[----:B------:R-:W-:Y:S01]  /*49e0*/  F2FP.BF16.PACK_AB R7, R0, R37 ;  /* 0x000000250007723e */ /* 0x000fe200000010ff */
[----:B------:R-:W-:-:S02]  /*49f0*/  FADD.FTZ R38, R38, R43 ;  /* 0x0000002b26267221 */ /* 0x000fc40000010000 */
[----:B------:R-:W-:Y:S02]  /*4a00*/  FADD.FTZ R36, R36, R41 ;  /* 0x0000002924247221 */ /* 0x000fe40000010000 */
[----:B------:R-:W-:Y:S01]  /*4a10*/  MUFU.EX2 R150, R150 ;  /* 0x0000009600967308 */ /* 0x000fe20000000800 */
[----:B------:R-:W-:Y:S01]  /*4a20*/  FADD.FTZ R39, R39, R38 ;  /* 0x0000002627277221 */ /* 0x000fe20000010000 */
[C---:B-1----:R-:W-:Y:S01]  /*4a30*/  HMMA.16816.F32.BF16 R104, R4.reuse, R8, R104 ;  /* 0x000000080468723c */ /* 0x042fe20000041868 */
[----:B------:R-:W-:Y:S02]  /*4a40*/  FADD.FTZ R37, R37, R36 ;  /* 0x0000002425257221 */ /* 0x000fe40000010000 */
[----:B------:R-:W-:Y:S02]  /*4a50*/  FADD.FTZ R39, R2, R39 ;  /* 0x0000002702277221 */ /* 0x000fe40000010000 */
[----:B------:R-:W-:Y:S01]  /*4a60*/  FADD.FTZ R37, R0, R37 ;  /* 0x0000002500257221 */ /* 0x000fe20000010000 */
[----:B------:R-:W1:Y:S02]  /*4a70*/  MUFU.EX2 R205, R205 ;  /* 0x000000cd00cd7308 */ /* 0x000e640000000800 */
[C---:B------:R-:W-:Y:S01]  /*4a80*/  HMMA.16816.F32.BF16 R100, R4.reuse, R10, R100 ;  /* 0x0000000a0464723c */ /* 0x040fe20000041864 */
[----:B------:R-:W1:Y:S05]  /*4a90*/  LDSM.16.MT88.4 R8, [R236+0x5100] ;  /* 0x00510000ec08783b */ /* 0x000e6a0000004200 */
[----:B------:R-:W-:Y:S02]  /*4aa0*/  MUFU.EX2 R152, R152 ;  /* 0x0000009800987308 */ /* 0x000fe40000000800 */
[C---:B------:R-:W-:Y:S06]  /*4ab0*/  HMMA.16816.F32.BF16 R112, R4.reuse, R16, R112 ;  /* 0x000000100470723c */ /* 0x040fec0000041870 */
[----:B------:R-:W1:Y:S02]  /*4ac0*/  MUFU.EX2 R197, R197 ;  /* 0x000000c500c57308 */ /* 0x000e640000000800 */
[C---:B------:R-:W-:Y:S01]  /*4ad0*/  HMMA.16816.F32.BF16 R108, R4.reuse, R18, R108 ;  /* 0x00000012046c723c */ /* 0x040fe2000004186c */
[----:B------:R-:W3:Y:S05]  /*4ae0*/  LDSM.16.MT88.4 R16, [R237+0x1900] ;  /* 0x00190000ed10783b */ /* 0x000eea0000004200 */
[----:B------:R-:W-:Y:S02]  /*4af0*/  MUFU.EX2 R154, R154 ;  /* 0x0000009a009a7308 */ /* 0x000fe40000000800 */
[C---:B--2---:R-:W-:Y:S06]  /*4b00*/  HMMA.16816.F32.BF16 R96, R4.reuse, R12, R96 ;  /* 0x0000000c0460723c */ /* 0x044fec0000041860 */
[----:B------:R-:W2:Y:S02]  /*4b10*/  MUFU.EX2 R165, R165 ;  /* 0x000000a500a57308 */ /* 0x000ea40000000800 */
[C---:B------:R-:W-:Y:S01]  /*4b20*/  HMMA.16816.F32.BF16 R92, R4.reuse, R14, R92 ;  /* 0x0000000e045c723c */ /* 0x040fe2000004185c */
[----:B------:R-:W2:Y:S05]  /*4b30*/  LDSM.16.MT88.4 R12, [R236+0x1900] ;  /* 0x00190000ec0c783b */ /* 0x000eaa0000004200 */
[----:B------:R-:W-:Y:S02]  /*4b40*/  MUFU.EX2 R156, R156 ;  /* 0x0000009c009c7308 */ /* 0x000fe40000000800 */
[C---:B------:R-:W-:Y:S06]  /*4b50*/  HMMA.16816.F32.BF16 R128, R4.reuse, R24, R128 ;  /* 0x000000180480723c */ /* 0x040fec0000041880 */
[----:B------:R-:W2:Y:S02]  /*4b60*/  MUFU.EX2 R161, R161 ;  /* 0x000000a100a17308 */ /* 0x000ea40000000800 */
[C---:B-1----:R-:W-:Y:S06]  /*4b70*/  HMMA.16816.F32.BF16 R72, R4.reuse, R8, R72 ;  /* 0x000000080448723c */ /* 0x042fec0000041848 */
[----:B------:R-:W-:Y:S02]  /*4b80*/  MUFU.EX2 R158, R158 ;  /* 0x0000009e009e7308 */ /* 0x000fe40000000800 */
[C---:B------:R-:W-:Y:S01]  /*4b90*/  HMMA.16816.F32.BF16 R68, R4.reuse, R10, R68 ;  /* 0x0000000a0444723c */ /* 0x040fe20000041844 */
[----:B------:R-:W1:Y:S05]  /*4ba0*/  LDSM.16.MT88.4 R8, [R240+0x5900] ;  /* 0x00590000f008783b */ /* 0x000e6a0000004200 */
[----:B------:R-:W1:Y:S02]  /*4bb0*/  MUFU.EX2 R157, R157 ;  /* 0x0000009d009d7308 */ /* 0x000e640000000800 */
[C---:B------:R-:W-:Y:S01]  /*4bc0*/  HMMA.16816.F32.BF16 R124, R4.reuse, R26, R124 ;  /* 0x0000001a047c723c */ /* 0x040fe2000004187c */
[----:B------:R-:W1:Y:S05]  /*4bd0*/  LDSM.16.MT88.4 R24, [R240+0x1900] ;  /* 0x00190000f018783b */ /* 0x000e6a0000004200 */
[----:B------:R-:W-:Y:S02]  /*4be0*/  MUFU.EX2 R151, R151 ;  /* 0x0000009700977308 */ /* 0x000fe40000000800 */
[C---:B------:R-:W-:Y:S08]  /*4bf0*/  HMMA.16816.F32.BF16 R120, R4.reuse, R20, R120 ;  /* 0x000000140478723c */ /* 0x040ff00000041878 */
[C---:B------:R-:W-:Y:S01]  /*4c00*/  HMMA.16816.F32.BF16 R116, R4.reuse, R22, R116 ;  /* 0x000000160474723c */ /* 0x040fe20000041874 */
[----:B------:R-:W1:Y:S07]  /*4c10*/  LDSM.16.MT88.4 R20, [R238+0x1900] ;  /* 0x00190000ee14783b */ /* 0x000e6e0000004200 */
[C---:B------:R-:W-:Y:S08]  /*4c20*/  HMMA.16816.F32.BF16 R88, R4.reuse, R32, R88 ;  /* 0x000000200458723c */ /* 0x040ff00000041858 */
[C---:B------:R-:W-:Y:S01]  /*4c30*/  HMMA.16816.F32.BF16 R84, R4.reuse, R34, R84 ;  /* 0x000000220454723c */ /* 0x040fe20000041854 */
[----:B------:R-:W-:Y:S07]  /*4c40*/  LDSM.16.MT88.4 R32, [R237+0x6900] ;  /* 0x00690000ed20783b */ /* 0x000fee0000004200 */
[C---:B------:R-:W-:Y:S08]  /*4c50*/  HMMA.16816.F32.BF16 R80, R4.reuse, R28, R80 ;  /* 0x0000001c0450723c */ /* 0x040ff00000041850 */
[----:B------:R-:W-:Y:S01]  /*4c60*/  HMMA.16816.F32.BF16 R76, R4, R30, R76 ;  /* 0x0000001e044c723c */ /* 0x000fe2000004184c */
[----:B------:R-:W-:Y:S06]  /*4c70*/  LDSM.16.MT88.4 R28, [R237+0x5900] ;  /* 0x00590000ed1c783b */ /* 0x000fec0000004200 */
[----:B------:R-:W-:Y:S01]  /*4c80*/  F2FP.BF16.PACK_AB R4, R145, R60 ;  /* 0x0000003c9104723e */ /* 0x000fe200000010ff */
[----:B------:R-:W-:Y:S01]  /*4c90*/  FADD.FTZ R60, R60, R39 ;  /* 0x000000273c3c7221 */ /* 0x000fe20000010000 */
[----:B------:R-:W-:-:S02]  /*4ca0*/  F2FP.BF16.PACK_AB R6, R62, R147 ;  /* 0x000000933e06723e */ /* 0x000fc400000010ff */
[----:B----4-:R-:W-:Y:S01]  /*4cb0*/  F2FP.BF16.PACK_AB R5, R153, R64 ;  /* 0x000000409905723e */ /* 0x010fe200000010ff */
[----:B------:R-:W-:Y:S01]  /*4cc0*/  FADD.FTZ R64, R64, R37 ;  /* 0x0000002540407221 */ /* 0x000fe20000010000 */
[----:B------:R-:W-:Y:S01]  /*4cd0*/  F2FP.BF16.PACK_AB R7, R155, R66 ;  /* 0x000000429b07723e */ /* 0x000fe200000010ff */
[----:B------:R-:W-:Y:S02]  /*4ce0*/  FADD.FTZ R60, R145, R60 ;  /* 0x0000003c913c7221 */ /* 0x000fe40000010000 */
[----:B------:R-:W-:Y:S02]  /*4cf0*/  FADD.FTZ R153, R153, R64 ;  /* 0x0000004099997221 */ /* 0x000fe40000010000 */
[----:B------:R-:W-:Y:S02]  /*4d00*/  FADD.FTZ R147, R147, R60 ;  /* 0x0000003c93937221 */ /* 0x000fe40000010000 */
[----:B---3--:R-:W-:Y:S01]  /*4d10*/  HMMA.16816.F32.BF16 R112, R4, R16, R112 ;  /* 0x000000100470723c */ /* 0x008fe20000041870 */
[----:B------:R-:W-:-:S02]  /*4d20*/  FADD.FTZ R66, R66, R153 ;  /* 0x0000009942427221 */ /* 0x000fc40000010000 */
[----:B------:R-:W-:Y:S02]  /*4d30*/  FADD.FTZ R147, R62, R147 ;  /* 0x000000933e937221 */ /* 0x000fe40000010000 */
[----:B------:R-:W-:-:S03]  /*4d40*/  FADD.FTZ R155, R155, R66 ;  /* 0x000000429b9b7221 */ /* 0x000fc60000010000 */
[C---:B------:R-:W-:Y:S01]  /*4d50*/  HMMA.16816.F32.BF16 R108, R4.reuse, R18, R108 ;  /* 0x00000012046c723c */ /* 0x040fe2000004186c */
[----:B------:R-:W3:Y:S07]  /*4d60*/  LDSM.16.MT88.4 R16, [R238+0x5900] ;  /* 0x00590000ee10783b */ /* 0x000eee0000004200 */
[C---:B--2---:R-:W-:Y:S08]  /*4d70*/  HMMA.16816.F32.BF16 R104, R4.reuse, R12, R104 ;  /* 0x0000000c0468723c */ /* 0x044ff00000041868 */
[C---:B------:R-:W-:Y:S01]  /*4d80*/  HMMA.16816.F32.BF16 R100, R4.reuse, R14, R100 ;  /* 0x0000000e0464723c */ /* 0x040fe20000041864 */
[----:B------:R-:W2:Y:S07]  /*4d90*/  LDSM.16.MT88.4 R12, [R236+0x5900] ;  /* 0x00590000ec0c783b */ /* 0x000eae0000004200 */
[C---:B-1----:R-:W-:Y:S08]  /*4da0*/  HMMA.16816.F32.BF16 R96, R4.reuse, R8, R96 ;  /* 0x000000080460723c */ /* 0x042ff00000041860 */
[C---:B------:R-:W-:Y:S01]  /*4db0*/  HMMA.16816.F32.BF16 R92, R4.reuse, R10, R92 ;  /* 0x0000000a045c723c */ /* 0x040fe2000004185c */
[----:B------:R-:W1:Y:S07]  /*4dc0*/  LDSM.16.MT88.4 R8, [R237+0x2100] ;  /* 0x00210000ed08783b */ /* 0x000e6e0000004200 */
[C---:B------:R-:W-:Y:S08]  /*4dd0*/  HMMA.16816.F32.BF16 R128, R4.reuse, R24, R128 ;  /* 0x000000180480723c */ /* 0x040ff00000041880 */
[C---:B------:R-:W-:Y:S01]  /*4de0*/  HMMA.16816.F32.BF16 R124, R4.reuse, R26, R124 ;  /* 0x0000001a047c723c */ /* 0x040fe2000004187c */
[----:B------:R-:W-:Y:S07]  /*4df0*/  LDSM.16.MT88.4 R24, [R240+0x2100] ;  /* 0x00210000f018783b */ /* 0x000fee0000004200 */
[C---:B------:R-:W-:Y:S08]  /*4e00*/  HMMA.16816.F32.BF16 R120, R4.reuse, R20, R120 ;  /* 0x000000140478723c */ /* 0x040ff00000041878 */
[C---:B------:R-:W-:Y:S01]  /*4e10*/  HMMA.16816.F32.BF16 R116, R4.reuse, R22, R116 ;  /* 0x000000160474723c */ /* 0x040fe20000041874 */
[----:B------:R-:W4:Y:S07]  /*4e20*/  LDSM.16.MT88.4 R20, [R238+0x2100] ;  /* 0x00210000ee14783b */ /* 0x000f2e0000004200 */
[C---:B---3--:R-:W-:Y:S08]  /*4e30*/  HMMA.16816.F32.BF16 R88, R4.reuse, R16, R88 ;  /* 0x000000100458723c */ /* 0x048ff00000041858 */
[C---:B------:R-:W-:Y:S01]  /*4e40*/  HMMA.16816.F32.BF16 R84, R4.reuse, R18, R84 ;  /* 0x000000120454723c */ /* 0x040fe20000041854 */
[----:B------:R-:W3:Y:S07]  /*4e50*/  LDSM.16.MT88.4 R16, [R236+0x2100] ;  /* 0x00210000ec10783b */ /* 0x000eee0000004200 */
[C---:B------:R-:W-:Y:S08]  /*4e60*/  HMMA.16816.F32.BF16 R80, R4.reuse, R28, R80 ;  /* 0x0000001c0450723c */ /* 0x040ff00000041850 */
[C---:B------:R-:W-:Y:S01]  /*4e70*/  HMMA.16816.F32.BF16 R76, R4.reuse, R30, R76 ;  /* 0x0000001e044c723c */ /* 0x040fe2000004184c */
[----:B------:R-:W-:Y:S07]  /*4e80*/  LDSM.16.MT88.4 R28, [R240+0x3100] ;  /* 0x00310000f01c783b */ /* 0x000fee0000004200 */
[C---:B--2---:R-:W-:Y:S08]  /*4e90*/  HMMA.16816.F32.BF16 R72, R4.reuse, R12, R72 ;  /* 0x0000000c0448723c */ /* 0x044ff00000041848 */
[----:B------:R-:W-:Y:S01]  /*4ea0*/  HMMA.16816.F32.BF16 R68, R4, R14, R68 ;  /* 0x0000000e0444723c */ /* 0x000fe20000041844 */
[----:B------:R-:W2:Y:S06]  /*4eb0*/  LDSM.16.MT88.4 R12, [R240+0x6100] ;  /* 0x00610000f00c783b */ /* 0x000eac0000004200 */
[----:B------:R-:W-:Y:S01]  /*4ec0*/  F2FP.BF16.PACK_AB R4, R169, R134 ;  /* 0x00000086a904723e */ /* 0x000fe200000010ff */
[----:B------:R-:W-:Y:S01]  /*4ed0*/  FADD.FTZ R134, R134, R147 ;  /* 0x0000009386867221 */ /* 0x000fe20000010000 */
[----:B------:R-:W-:-:S02]  /*4ee0*/  F2FP.BF16.PACK_AB R6, R140, R171 ;  /* 0x000000ab8c06723e */ /* 0x000fc400000010ff */
[----:B------:R-:W-:Y:S01]  /*4ef0*/  F2FP.BF16.PACK_AB R5, R199, R142 ;  /* 0x0000008ec705723e */ /* 0x000fe200000010ff */
[----:B------:R-:W-:Y:S01]  /*4f00*/  FADD.FTZ R142, R142, R155 ;  /* 0x0000009b8e8e7221 */ /* 0x000fe20000010000 */
[----:B------:R-:W-:Y:S01]  /*4f10*/  F2FP.BF16.PACK_AB R7, R203, R144 ;  /* 0x00000090cb07723e */ /* 0x000fe200000010ff */
[----:B------:R-:W-:Y:S02]  /*4f20*/  FADD.FTZ R134, R169, R134 ;  /* 0x00000086a9867221 */ /* 0x000fe40000010000 */
[----:B------:R-:W-:Y:S02]  /*4f30*/  FADD.FTZ R199, R199, R142 ;  /* 0x0000008ec7c77221 */ /* 0x000fe40000010000 */
[----:B------:R-:W-:Y:S02]  /*4f40*/  FADD.FTZ R171, R171, R134 ;  /* 0x00000086abab7221 */ /* 0x000fe40000010000 */
[----:B-1----:R-:W-:Y:S01]  /*4f50*/  HMMA.16816.F32.BF16 R112, R4, R8, R112 ;  /* 0x000000080470723c */ /* 0x002fe20000041870 */
[----:B------:R-:W-:-:S02]  /*4f60*/  FADD.FTZ R144, R144, R199 ;  /* 0x000000c790907221 */ /* 0x000fc40000010000 */
[----:B------:R-:W-:Y:S02]  /*4f70*/  FADD.FTZ R140, R140, R171 ;  /* 0x000000ab8c8c7221 */ /* 0x000fe40000010000 */
[----:B------:R-:W-:-:S03]  /*4f80*/  FADD.FTZ R203, R203, R144 ;  /* 0x00000090cbcb7221 */ /* 0x000fc60000010000 */
[C---:B------:R-:W-:Y:S01]  /*4f90*/  HMMA.16816.F32.BF16 R108, R4.reuse, R10, R108 ;  /* 0x0000000a046c723c */ /* 0x040fe2000004186c */
[----:B------:R-:W1:Y:S07]  /*4fa0*/  LDSM.16.MT88.4 R8, [R237+0x6100] ;  /* 0x00610000ed08783b */ /* 0x000e6e0000004200 */
[C---:B----4-:R-:W-:Y:S08]  /*4fb0*/  HMMA.16816.F32.BF16 R120, R4.reuse, R20, R120 ;  /* 0x000000140478723c */ /* 0x050ff00000041878 */
[C---:B------:R-:W-:Y:S01]  /*4fc0*/  HMMA.16816.F32.BF16 R116, R4.reuse, R22, R116 ;  /* 0x000000160474723c */ /* 0x040fe20000041874 */
[----:B------:R-:W4:Y:S07]  /*4fd0*/  LDSM.16.MT88.4 R20, [R238+0x6100] ;  /* 0x00610000ee14783b */ /* 0x000f2e0000004200 */
[C---:B---3--:R-:W-:Y:S08]  /*4fe0*/  HMMA.16816.F32.BF16 R104, R4.reuse, R16, R104 ;  /* 0x000000100468723c */ /* 0x048ff00000041868 */
        /* <DEDUP_REMOVED lines=11> */
[C---:B----4-:R-:W-:Y:S08]  /*50a0*/  HMMA.16816.F32.BF16 R88, R4.reuse, R20, R88 ;  /* 0x000000140458723c */ /* 0x050ff00000041858 */
[C---:B------:R-:W-:Y:S01]  /*50b0*/  HMMA.16816.F32.BF16 R84, R4.reuse, R22, R84 ;  /* 0x000000160454723c */ /* 0x040fe20000041854 */
[----:B------:R-:W4:Y:S07]  /*50c0*/  LDSM.16.MT88.4 R20, [R237+0x2900] ;  /* 0x00290000ed14783b */ /* 0x000f2e0000004200 */
[C---:B---3--:R-:W-:Y:S08]  /*50d0*/  HMMA.16816.F32.BF16 R72, R4.reuse, R16, R72 ;  /* 0x000000100448723c */ /* 0x048ff00000041848 */
[----:B------:R-:W-:Y:S01]  /*50e0*/  HMMA.16816.F32.BF16 R68, R4, R18, R68 ;  /* 0x000000120444723c */ /* 0x000fe20000041844 */
[----:B------:R-:W3:Y:S06]  /*50f0*/  LDSM.16.MT88.4 R16, [R240+0x6900] ;  /* 0x00690000f010783b */ /* 0x000eec0000004200 */
[----:B-----5:R-:W-:Y:S01]  /*5100*/  F2FP.BF16.PACK_AB R4, R146, R219 ;  /* 0x000000db9204723e */ /* 0x020fe200000010ff */
        /* <DEDUP_REMOVED lines=8> */
[----:B--2---:R-:W-:Y:S01]  /*5190*/  HMMA.16816.F32.BF16 R120, R4, R12, R120 ;  /* 0x0000000c0478723c */ /* 0x004fe20000041878 */
[----:B------:R-:W-:-:S02]  /*51a0*/  FADD.FTZ R152, R152, R205 ;  /* 0x000000cd98987221 */ /* 0x000fc40000010000 */
[----:B------:R-:W-:Y:S02]  /*51b0*/  FADD.FTZ R209, R209, R148 ;  /* 0x00000094d1d17221 */ /* 0x000fe40000010000 */
[----:B------:R-:W-:-:S03]  /*51c0*/  FADD.FTZ R197, R197, R152 ;  /* 0x00000098c5c57221 */ /* 0x000fc60000010000 */
[C---:B------:R-:W-:Y:S01]  /*51d0*/  HMMA.16816.F32.BF16 R116, R4.reuse, R14, R116 ;  /* 0x0000000e0474723c */ /* 0x040fe20000041874 */
[----:B------:R-:W2:Y:S07]  /*51e0*/  LDSM.16.MT88.4 R12, [R238+0x6900] ;  /* 0x00690000ee0c783b */ /* 0x000eae0000004200 */
[C---:B-1----:R-:W-:Y:S08]  /*51f0*/  HMMA.16816.F32.BF16 R104, R4.reuse, R8, R104 ;  /* 0x000000080468723c */ /* 0x042ff00000041868 */
[C---:B------:R-:W-:Y:S01]  /*5200*/  HMMA.16816.F32.BF16 R100, R4.reuse, R10, R100 ;  /* 0x0000000a0464723c */ /* 0x040fe20000041864 */
[----:B------:R-:W1:Y:S07]  /*5210*/  LDSM.16.MT88.4 R8, [R236+0x6900] ;  /* 0x00690000ec08783b */ /* 0x000e6e0000004200 */
[C---:B----4-:R-:W-:Y:S08]  /*5220*/  HMMA.16816.F32.BF16 R112, R4.reuse, R20, R112 ;  /* 0x000000140470723c */ /* 0x050ff00000041870 */
[C---:B------:R-:W-:Y:S01]  /*5230*/  HMMA.16816.F32.BF16 R108, R4.reuse, R22, R108 ;  /* 0x00000016046c723c */ /* 0x040fe2000004186c */
[----:B------:R-:W-:Y:S07]  /*5240*/  LDSM.16.MT88.4 R20, [R236+0x3100] ;  /* 0x00310000ec14783b */ /* 0x000fee0000004200 */
        /* <DEDUP_REMOVED lines=9> */
[C---:B------:R-:W-:Y:S01]  /*52e0*/  HMMA.16816.F32.BF16 R80, R4.reuse, R32, R80 ;  /* 0x000000200450723c */ /* 0x040fe20000041850 */
[----:B------:R-:W4:Y:S07]  /*52f0*/  MUFU.EX2 R32, R149 ;  /* 0x0000009500207308 */ /* 0x000f2e0000000800 */
[C---:B------:R-:W-:Y:S08]  /*5300*/  HMMA.16816.F32.BF16 R128, R4.reuse, R24, R128 ;  /* 0x000000180480723c */ /* 0x040ff00000041880 */
[C---:B------:R-:W-:Y:S01]  /*5310*/  HMMA.16816.F32.BF16 R124, R4.reuse, R26, R124 ;  /* 0x0000001a047c723c */ /* 0x040fe2000004187c */
[----:B------:R-:W5:Y:S07]  /*5320*/  LDSM.16.MT88.4 R24, [R238+0x3100] ;  /* 0x00310000ee18783b */ /* 0x000f6e0000004200 */
[----:B------:R-:W-:Y:S07]  /*5330*/  HMMA.16816.F32.BF16 R76, R4, R34, R76 ;  /* 0x00000022044c723c */ /* 0x000fee000004184c */
[----:B------:R-:W-:Y:S01]  /*5340*/  F2FP.BF16.PACK_AB R4, R165, R154 ;  /* 0x0000009aa504723e */ /* 0x000fe200000010ff */
[----:B------:R-:W-:Y:S01]  /*5350*/  FADD.FTZ R154, R154, R209 ;  /* 0x000000d19a9a7221 */ /* 0x000fe20000010000 */
[----:B------:R-:W-:-:S02]  /*5360*/  F2FP.BF16.PACK_AB R6, R161, R156 ;  /* 0x0000009ca106723e */ /* 0x000fc400000010ff */
[----:B------:R-:W-:Y:S01]  /*5370*/  F2FP.BF16.PACK_AB R5, R157, R158 ;  /* 0x0000009e9d05723e */ /* 0x000fe200000010ff */
[----:B------:R-:W-:Y:S01]  /*5380*/  FADD.FTZ R158, R158, R197 ;  /* 0x000000c59e9e7221 */ /* 0x000fe20000010000 */
[----:B----4-:R-:W-:Y:S01]  /*5390*/  F2FP.BF16.PACK_AB R7, R32, R151 ;  /* 0x000000972007723e */ /* 0x010fe200000010ff */
        /* <DEDUP_REMOVED lines=9> */
[C---:B------:R-:W-:Y:S08]  /*5430*/  HMMA.16816.F32.BF16 R104, R4.reuse, R20, R104 ;  /* 0x000000140468723c */ /* 0x040ff00000041868 */
[C---:B------:R-:W-:Y:S01]  /*5440*/  HMMA.16816.F32.BF16 R100, R4.reuse, R22, R100 ;  /* 0x000000160464723c */ /* 0x040fe20000041864 */
[----:B------:R-:W4:Y:S07]  /*5450*/  LDSM.16.MT88.4 R20, [R236+0x7100] ;  /* 0x00710000ec14783b */ /* 0x000f2e0000004200 */
[C---:B--2---:R-:W-:Y:S08]  /*5460*/  HMMA.16816.F32.BF16 R96, R4.reuse, R12, R96 ;  /* 0x0000000c0460723c */ /* 0x044ff00000041860 */
[C---:B------:R-:W-:Y:S01]  /*5470*/  HMMA.16816.F32.BF16 R92, R4.reuse, R14, R92 ;  /* 0x0000000e045c723c */ /* 0x040fe2000004185c */
[----:B------:R-:W2:Y:S07]  /*5480*/  LDSM.16.MT88.4 R12, [R240+0x3900] ;  /* 0x00390000f00c783b */ /* 0x000eae0000004200 */
[C---:B-1----:R-:W-:Y:S08]  /*5490*/  HMMA.16816.F32.BF16 R88, R4.reuse, R8, R88 ;  /* 0x000000080458723c */ /* 0x042ff00000041858 */
[C---:B------:R-:W-:Y:S01]  /*54a0*/  HMMA.16816.F32.BF16 R84, R4.reuse, R10, R84 ;  /* 0x0000000a0454723c */ /* 0x040fe20000041854 */
[----:B------:R-:W1:Y:S07]  /*54b0*/  LDSM.16.MT88.4 R8, [R238+0x3900] ;  /* 0x00390000ee08783b */ /* 0x000e6e0000004200 */
[C---:B------:R-:W-:Y:S07]  /*54c0*/  HMMA.16816.F32.BF16 R128, R4.reuse, R28, R128 ;  /* 0x0000001c0480723c */ /* 0x040fee0000041880 */
[--C-:B------:R-:W-:Y:S01]  /*54d0*/  FFMA.FTZ R28, R67, c[0x0][0x2d0], -R56.reuse ;  /* 0x0000b400431c7a23 */ /* 0x100fe20000010838 */
[----:B------:R-:W-:Y:S01]  /*54e0*/  HMMA.16816.F32.BF16 R124, R4, R30, R124 ;  /* 0x0000001e047c723c */ /* 0x000fe2000004187c */
[----:B------:R-:W-:-:S04]  /*54f0*/  FFMA.FTZ R29, R65, c[0x0][0x2d0], -R56 ;  /* 0x0000b400411d7a23 */ /* 0x000fc80000010838 */
[----:B------:R-:W-:Y:S02]  /*5500*/  MUFU.EX2 R28, R28 ;  /* 0x0000001c001c7308 */ /* 0x000fe40000000800 */
[--C-:B------:R-:W-:Y:S01]  /*5510*/  FFMA.FTZ R30, R63, c[0x0][0x2d0], -R56.reuse ;  /* 0x0000b4003f1e7a23 */ /* 0x100fe20000010838 */
[----:B-----5:R-:W-:Y:S01]  /*5520*/  HMMA.16816.F32.BF16 R120, R4, R24, R120 ;  /* 0x000000180478723c */ /* 0x020fe20000041878 */
[----:B------:R-:W-:-:S04]  /*5530*/  FFMA.FTZ R31, R61, c[0x0][0x2d0], -R56 ;  /* 0x0000b4003d1f7a23 */ /* 0x000fc80000010838 */
[----:B------:R-:W-:Y:S02]  /*5540*/  MUFU.EX2 R29, R29 ;  /* 0x0000001d001d7308 */ /* 0x000fe40000000800 */
[--C-:B------:R-:W-:Y:S01]  /*5550*/  FFMA.FTZ R24, R143, c[0x0][0x2d0], -R58.reuse ;  /* 0x0000b4008f187a23 */ /* 0x100fe2000001083a */
[----:B------:R-:W-:Y:S01]  /*5560*/  HMMA.16816.F32.BF16 R116, R4, R26, R116 ;  /* 0x0000001a0474723c */ /* 0x000fe20000041874 */
[----:B------:R-:W-:-:S04]  /*5570*/  FFMA.FTZ R25, R141, c[0x0][0x2d0], -R58 ;  /* 0x0000b4008d197a23 */ /* 0x000fc8000001083a */
[----:B------:R-:W-:Y:S02]  /*5580*/  MUFU.EX2 R24, R24 ;  /* 0x0000001800187308 */ /* 0x000fe40000000800 */
[--C-:B------:R-:W-:Y:S01]  /*5590*/  FFMA.FTZ R26, R135, c[0x0][0x2d0], -R58.reuse ;  /* 0x0000b400871a7a23 */ /* 0x100fe2000001083a */
[----:B---3--:R-:W-:Y:S01]  /*55a0*/  HMMA.16816.F32.BF16 R80, R4, R16, R80 ;  /* 0x000000100450723c */ /* 0x008fe20000041850 */
[----:B------:R-:W-:-:S04]  /*55b0*/  FFMA.FTZ R27, R133, c[0x0][0x2d0], -R58 ;  /* 0x0000b400851b7a23 */ /* 0x000fc8000001083a */
[----:B------:R-:W3:Y:S03]  /*55c0*/  MUFU.EX2 R25, R25 ;  /* 0x0000001900197308 */ /* 0x000ee60000000800 */
[C---:B------:R-:W-:Y:S01]  /*55d0*/  HMMA.16816.F32.BF16 R76, R4.reuse, R18, R76 ;  /* 0x00000012044c723c */ /* 0x040fe2000004184c */
[----:B------:R-:W5:Y:S04]  /*55e0*/  LDSM.16.MT88.4 R16, [R237+0x3900] ;  /* 0x00390000ed10783b */ /* 0x000f680000004200 */
[----:B------:R-:W-:Y:S03]  /*55f0*/  MUFU.EX2 R26, R26 ;  /* 0x0000001a001a7308 */ /* 0x000fe60000000800 */
[C---:B----4-:R-:W-:Y:S05]  /*5600*/  HMMA.16816.F32.BF16 R72, R4.reuse, R20, R72 ;  /* 0x000000140448723c */ /* 0x050fea0000041848 */
[----:B------:R-:W4:Y:S03]  /*5610*/  MUFU.EX2 R27, R27 ;  /* 0x0000001b001b7308 */ /* 0x000f260000000800 */
[----:B------:R-:W-:Y:S05]  /*5620*/  HMMA.16816.F32.BF16 R68, R4, R22, R68 ;  /* 0x000000160444723c */ /* 0x000fea0000041844 */
[----:B------:R-:W-:Y:S02]  /*5630*/  MUFU.EX2 R30, R30 ;  /* 0x0000001e001e7308 */ /* 0x000fe40000000800 */
[----:B---3--:R-:W-:Y:S01]  /*5640*/  F2FP.BF16.PACK_AB R4, R25, R24 ;  /* 0x000000181904723e */ /* 0x008fe200000010ff */
[----:B------:R-:W-:Y:S01]  /*5650*/  FADD.FTZ R24, R24, R161 ;  /* 0x000000a118187221 */ /* 0x000fe20000010000 */
[----:B------:R-:W-:Y:S01]  /*5660*/  F2FP.BF16.PACK_AB R5, R29, R28 ;  /* 0x0000001c1d05723e */ /* 0x000fe200000010ff */
[----:B------:R-:W-:-:S02]  /*5670*/  FADD.FTZ R28, R28, R151 ;  /* 0x000000971c1c7221 */ /* 0x000fc40000010000 */
[----:B------:R-:W-:Y:S01]  /*5680*/  FADD.FTZ R25, R25, R24 ;  /* 0x0000001819197221 */ /* 0x000fe20000010000 */
[----:B------:R-:W3:Y:S01]  /*5690*/  MUFU.EX2 R31, R31 ;  /* 0x0000001f001f7308 */ /* 0x000ee20000000800 */
[----:B----4-:R-:W-:Y:S01]  /*56a0*/  F2FP.BF16.PACK_AB R6, R27, R26 ;  /* 0x0000001a1b06723e */ /* 0x010fe200000010ff */
[----:B------:R-:W-:Y:S02]  /*56b0*/  FADD.FTZ R29, R29, R28 ;  /* 0x0000001c1d1d7221 */ /* 0x000fe40000010000 */
[----:B------:R-:W-:-:S04]  /*56c0*/  FADD.FTZ R26, R26, R25 ;  /* 0x000000191a1a7221 */ /* 0x000fc80000010000 */
[----:B------:R-:W-:Y:S01]  /*56d0*/  FADD.FTZ R2, R27, R26 ;  /* 0x0000001a1b027221 */ /* 0x000fe20000010000 */
[----:B---3--:R-:W-:Y:S01]  /*56e0*/  F2FP.BF16.PACK_AB R7, R31, R30 ;  /* 0x0000001e1f07723e */ /* 0x008fe200000010ff */
[----:B------:R-:W-:-:S04]  /*56f0*/  FADD.FTZ R30, R30, R29 ;  /* 0x0000001d1e1e7221 */ /* 0x000fc80000010000 */
[----:B------:R-:W-:Y:S02]  /*5700*/  FADD.FTZ R0, R31, R30 ;  /* 0x0000001e1f007221 */ /* 0x000fe40000010000 */
[C---:B--2---:R-:W-:Y:S03]  /*5710*/  HMMA.16816.F32.BF16 R128, R4.reuse, R12, R128 ;  /* 0x0000000c0480723c */ /* 0x044fe60000041880 */
[----:B------:R-:W-:Y:S04]  /*5720*/  STL [R1+0x8], R0 ;  /* 0x0000080001007387 */ /* 0x000fe80000100800 */
[----:B------:R-:W-:Y:S01]  /*5730*/  STL [R1+0xc], R2 ;  /* 0x00000c0201007387 */ /* 0x000fe20000100800 */
[C---:B------:R-:W-:Y:S03]  /*5740*/  HMMA.16816.F32.BF16 R124, R4.reuse, R14, R124 ;  /* 0x0000000e047c723c */ /* 0x040fe6000004187c */
[----:B------:R-:W2:Y:S05]  /*5750*/  LDSM.16.MT88.4 R12, [R236+0x3900] ;  /* 0x00390000ec0c783b */ /* 0x000eaa0000004200 */
[C---:B-1----:R-:W-:Y:S08]  /*5760*/  HMMA.16816.F32.BF16 R120, R4.reuse, R8, R120 ;  /* 0x000000080478723c */ /* 0x042ff00000041878 */
[C---:B------:R-:W-:Y:S01]  /*5770*/  HMMA.16816.F32.BF16 R116, R4.reuse, R10, R116 ;  /* 0x0000000a0474723c */ /* 0x040fe20000041874 */
[----:B------:R-:W1:Y:S07]  /*5780*/  LDSM.16.MT88.4 R8, [R240+0x7900] ;  /* 0x00790000f008783b */ /* 0x000e6e0000004200 */
[C---:B-----5:R-:W-:Y:S08]  /*5790*/  HMMA.16816.F32.BF16 R112, R4.reuse, R16, R112 ;  /* 0x000000100470723c */ /* 0x060ff00000041870 */
        /* <DEDUP_REMOVED lines=8> */
[C---:B---3--:R-:W-:Y:S08]  /*5820*/  HMMA.16816.F32.BF16 R88, R4.reuse, R16, R88 ;  /* 0x000000100458723c */ /* 0x048ff00000041858 */
[C---:B------:R-:W-:Y:S08]  /*5830*/  HMMA.16816.F32.BF16 R84, R4.reuse, R18, R84 ;  /* 0x000000120454723c */ /* 0x040ff00000041854 */
[C---:B--2---:R-:W-:Y:S08]  /*5840*/  HMMA.16816.F32.BF16 R80, R4.reuse, R12, R80 ;  /* 0x0000000c0450723c */ /* 0x044ff00000041850 */
[C---:B------:R-:W-:Y:S08]  /*5850*/  HMMA.16816.F32.BF16 R76, R4.reuse, R14, R76 ;  /* 0x0000000e044c723c */ /* 0x040ff0000004184c */
[C---:B-1----:R-:W-:Y:S08]  /*5860*/  HMMA.16816.F32.BF16 R72, R4.reuse, R8, R72 ;  /* 0x000000080448723c */ /* 0x042ff00000041848 */
[----:B------:R-:W-:Y:S01]  /*5870*/  HMMA.16816.F32.BF16 R68, R4, R10, R68 ;  /* 0x0000000a0444723c */ /* 0x000fe20000041844 */
[----:B------:R-:W-:Y:S07]  /*5880*/  @!P1 BRA `(.L_x_5) ;  /* 0x00003ee000009947 */ /* 0x000fee0003800000 */
[----:B------:R-:W-:Y:S01]  /*5890*/  IADD3 R0, P2, R250, 0x40, RZ ;  /* 0x00000040fa007810 */ /* 0x000fe20007f5e0ff */
[----:B------:R-:W-:Y:S01]  /*58a0*/  IMAD.MOV.U32 R135, RZ, RZ, R132 ;  /* 0x000000ffff877224 */ /* 0x000fe200078e0084 */
[----:B------:R-:W-:Y:S01]  /*58b0*/  IADD3 R252, P1, R244, 0x40, RZ ;  /* 0x00000040f4fc7810 */ /* 0x000fe20007f3e0ff */
[----:B------:R-:W-:Y:S01]  /*58c0*/  ULDC.64 UR6, c[0x0][0x208] ;  /* 0x0000820000067ab9 */ /* 0x000fe20000000a00 */
[----:B------:R-:W-:Y:S01]  /*58d0*/  IADD3.X R2, RZ, R248, RZ, P2, !PT ;  /* 0x000000f8ff027210 */ /* 0x000fe200017fe4ff */
[----:B------:R1:W-:Y:S01]  /*58e0*/  STL [R1+0x4], R0 ;  /* 0x0000040001007387 */ /* 0x0003e20000100800 */
[----:B------:R-:W-:Y:S01]  /*58f0*/  ULDC.64 UR4, c[0x0][0x1e0] ;  /* 0x0000780000047ab9 */ /* 0x000fe20000000a00 */
[----:B------:R-:W-:-:S02]  /*5900*/  IMAD.X R249, RZ, RZ, R247, P1 ;  /* 0x000000fffff97224 */ /* 0x000fc400008e06f7 */
[----:B------:R2:W-:Y:S01]  /*5910*/  STL [R1], R2 ;  /* 0x0000000201007387 */ /* 0x0005e20000100800 */
[----:B-1----:R-:W-:-:S06]  /*5920*/  IMAD.MOV.U32 R0, RZ, RZ, R3 ;  /* 0x000000ffff007224 */ /* 0x002fcc00078e0003 */
.L_x_6:
[----:B--2---:R-:W2:Y:S01]  /*5930*/  LDL R2, [R1+0x4] ;  /* 0x0000040001027983 */ /* 0x004ea20000100800 */
[----:B------:R-:W-:Y:S04]  /*5940*/  DEPBAR.LE SB0, 0x0 ;  /* 0x000080000000791a */ /* 0x000fe80000000000 */
[----:B------:R-:W3:Y:S01]  /*5950*/  LDL R133, [R1] ;  /* 0x0000000001857983 */ /* 0x000ee20000100800 */
[----:B------:R-:W-:Y:S02]  /*5960*/  USHF.R.S32.HI UR16, URZ, 0x1f, UR23 ;  /* 0x0000001f3f107899 */ /* 0x000fe40008011417 */
[----:B------:R-:W-:Y:S01]  /*5970*/  UIMAD.WIDE.U32 UR18, UR23, UR6, URZ ;  /* 0x00000006171272a5 */ /* 0x000fe2000f8e003f */
[----:B------:R-:W-:Y:S01]  /*5980*/  BAR.SYNC.DEFER_BLOCKING 0x0 ;  /* 0x0000000000007b1d */ /* 0x000fe20000010000 */
[----:B------:R-:W-:Y:S02]  /*5990*/  UIMAD UR16, UR16, UR6, URZ ;  /* 0x00000006101072a4 */ /* 0x000fe4000f8e023f */
[----:B------:R-:W-:Y:S02]  /*59a0*/  USHF.L.U32 UR17, UR18, 0x7, URZ ;  /* 0x0000000712117899 */ /* 0x000fe4000800063f */
[----:B------:R-:W-:Y:S02]  /*59b0*/  UIMAD UR16, UR23, UR7, UR16 ;  /* 0x00000007171072a4 */ /* 0x000fe4000f8e0210 */
[----:B------:R-:W-:Y:S02]  /*59c0*/  UISETP.GT.AND UP1, UPT, UR23, UR8, UPT ;  /* 0x000000081700728c */ /* 0x000fe4000bf24270 */
[----:B------:R-:W-:Y:S01]  /*59d0*/  UIADD3 UR16, UR19, UR16, URZ ;  /* 0x0000001013107290 */ /* 0x000fe2000fffe03f */
[----:B------:R-:W-:Y:S01]  /*59e0*/  IADD3 R3, P5, R250, UR17, RZ ;  /* 0x00000011fa037c10 */ /* 0x000fe2000ffbe0ff */
[----:B------:R-:W-:Y:S02]  /*59f0*/  UIADD3 UR23, UR23, -0x1, URZ ;  /* 0xffffffff17177890 */ /* 0x000fe4000fffe03f */
[----:B------:R-:W-:Y:S01]  /*5a00*/  USHF.L.U64.HI UR16, UR18, 0x7, UR16 ;  /* 0x0000000712107899 */ /* 0x000fe20008010210 */
[C---:B------:R-:W-:Y:S04]  /*5a10*/  LEA R196, P4, R3.reuse, c[0x0][0x1f8], 0x1 ;  /* 0x00007e0003c47a11 */ /* 0x040fe800078808ff */
[----:B------:R-:W-:Y:S01]  /*5a20*/  @UP1 UIMAD.WIDE.U32 UR18, UR23, UR4, URZ ;  /* 0x00000004171212a5 */ /* 0x000fe2000f8e003f */
[----:B------:R-:W-:Y:S04]  /*5a30*/  IADD3.X R134, R248, UR16, RZ, P5, !PT ;  /* 0x00000010f8867c10 */ /* 0x000fe8000affe4ff */
[----:B------:R-:W-:Y:S01]  /*5a40*/  LEA.HI.X R197, R3, c[0x0][0x1fc], R134, 0x1, P4 ;  /* 0x00007f0003c57a11 */ /* 0x000fe200020f0c86 */
[----:B------:R-:W1:Y:S08]  /*5a50*/  LDSM.16.M88.4 R140, [R242+0x8100] ;  /* 0x00810000f28c783b */ /* 0x000e700000000200 */
[----:B------:R-:W4:Y:S08]  /*5a60*/  LDSM.16.M88.4 R144, [R242+0x8900] ;  /* 0x00890000f290783b */ /* 0x000f300000000200 */
[----:B------:R-:W5:Y:S08]  /*5a70*/  LDSM.16.M88.4 R148, [R242+0x9100] ;  /* 0x00910000f294783b */ /* 0x000f700000000200 */
[----:B------:R-:W5:Y:S08]  /*5a80*/  LDSM.16.M88.4 R152, [R242+0x9900] ;  /* 0x00990000f298783b */ /* 0x000f700000000200 */
[----:B------:R-:W5:Y:S01]  /*5a90*/  LDSM.16.M88.4 R156, [R242+0xa100] ;  /* 0x00a10000f29c783b */ /* 0x000f620000000200 */
[C---:B-1----:R-:W-:Y:S07]  /*5aa0*/  HMMA.16816.F32.BF16 R4, R136.reuse, R140, RZ ;  /* 0x0000008c8804723c */ /* 0x042fee00000418ff */
[----:B------:R-:W1:Y:S01]  /*5ab0*/  LDSM.16.M88.4 R160, [R242+0xa900] ;  /* 0x00a90000f2a0783b */ /* 0x000e620000000200 */
[C---:B------:R-:W-:Y:S07]  /*5ac0*/  HMMA.16816.F32.BF16 R8, R136.reuse, R142, RZ ;  /* 0x0000008e8808723c */ /* 0x040fee00000418ff */
[----:B------:R-:W1:Y:S01]  /*5ad0*/  LDSM.16.M88.4 R164, [R242+0xb100] ;  /* 0x00b10000f2a4783b */ /* 0x000e620000000200 */
[C---:B----4-:R-:W-:Y:S07]  /*5ae0*/  HMMA.16816.F32.BF16 R12, R136.reuse, R144, RZ ;  /* 0x00000090880c723c */ /* 0x050fee00000418ff */
[----:B------:R-:W4:Y:S01]  /*5af0*/  LDSM.16.M88.4 R168, [R242+0xb900] ;  /* 0x00b90000f2a8783b */ /* 0x000f220000000200 */
[C---:B------:R-:W-:Y:S07]  /*5b00*/  HMMA.16816.F32.BF16 R16, R136.reuse, R146, RZ ;  /* 0x000000928810723c */ /* 0x040fee00000418ff */
[----:B------:R-:W1:Y:S01]  /*5b10*/  LDSM.16.M88.4 R140, [R241] ;  /* 0x00000000f18c783b */ /* 0x000e620000000200 */
[C---:B-----5:R-:W-:Y:S07]  /*5b20*/  HMMA.16816.F32.BF16 R20, R136.reuse, R148, RZ ;  /* 0x000000948814723c */ /* 0x060fee00000418ff */
[----:B------:R-:W5:Y:S01]  /*5b30*/  LDSM.16.M88.4 R144, [R235] ;  /* 0x00000000eb90783b */ /* 0x000f620000000200 */
[C---:B------:R-:W-:Y:S07]  /*5b40*/  HMMA.16816.F32.BF16 R24, R136.reuse, R150, RZ ;  /* 0x000000968818723c */ /* 0x040fee00000418ff */
[----:B------:R-:W4:Y:S01]  /*5b50*/  LDSM.16.M88.4 R148, [R234] ;  /* 0x00000000ea94783b */ /* 0x000f220000000200 */
[C---:B------:R-:W-:Y:S08]  /*5b60*/  HMMA.16816.F32.BF16 R28, R136.reuse, R152, RZ ;  /* 0x00000098881c723c */ /* 0x040ff000000418ff */
[C---:B------:R-:W-:Y:S01]  /*5b70*/  HMMA.16816.F32.BF16 R32, R136.reuse, R154, RZ ;  /* 0x0000009a8820723c */ /* 0x040fe200000418ff */
[----:B------:R-:W-:Y:S07]  /*5b80*/  LDSM.16.M88.4 R152, [R232] ;  /* 0x00000000e898783b */ /* 0x000fee0000000200 */
[C---:B------:R-:W-:Y:S08]  /*5b90*/  HMMA.16816.F32.BF16 R36, R136.reuse, R156, RZ ;  /* 0x0000009c8824723c */ /* 0x040ff000000418ff */
[C---:B------:R-:W-:Y:S01]  /*5ba0*/  HMMA.16816.F32.BF16 R40, R136.reuse, R158, RZ ;  /* 0x0000009e8828723c */ /* 0x040fe200000418ff */
[----:B------:R-:W-:Y:S07]  /*5bb0*/  LDSM.16.M88.4 R156, [R231] ;  /* 0x00000000e79c783b */ /* 0x000fee0000000200 */
[C---:B-1----:R-:W-:Y:S08]  /*5bc0*/  HMMA.16816.F32.BF16 R44, R136.reuse, R160, RZ ;  /* 0x000000a0882c723c */ /* 0x042ff000000418ff */
[C---:B------:R-:W-:Y:S01]  /*5bd0*/  HMMA.16816.F32.BF16 R48, R136.reuse, R162, RZ ;  /* 0x000000a28830723c */ /* 0x040fe200000418ff */
[----:B------:R-:W-:Y:S07]  /*5be0*/  LDSM.16.M88.4 R160, [R230] ;  /* 0x00000000e6a0783b */ /* 0x000fee0000000200 */
[C---:B------:R-:W-:Y:S08]  /*5bf0*/  HMMA.16816.F32.BF16 R52, R136.reuse, R164, RZ ;  /* 0x000000a48834723c */ /* 0x040ff000000418ff */
[C---:B------:R-:W-:Y:S01]  /*5c00*/  HMMA.16816.F32.BF16 R56, R136.reuse, R166, RZ ;  /* 0x000000a68838723c */ /* 0x040fe200000418ff */
[----:B------:R-:W-:Y:S07]  /*5c10*/  LDSM.16.M88.4 R164, [R229] ;  /* 0x00000000e5a4783b */ /* 0x000fee0000000200 */
[C---:B----4-:R-:W-:Y:S08]  /*5c20*/  HMMA.16816.F32.BF16 R60, R136.reuse, R168, RZ ;  /* 0x000000a8883c723c */ /* 0x050ff000000418ff */
[----:B------:R-:W-:Y:S08]  /*5c30*/  HMMA.16816.F32.BF16 R64, R136, R170, RZ ;  /* 0x000000aa8840723c */ /* 0x000ff000000418ff */
[C---:B------:R-:W-:Y:S08]  /*5c40*/  HMMA.16816.F32.BF16 R4, R172.reuse, R140, R4 ;  /* 0x0000008cac04723c */ /* 0x040ff00000041804 */
[C---:B------:R-:W-:Y:S01]  /*5c50*/  HMMA.16816.F32.BF16 R8, R172.reuse, R142, R8 ;  /* 0x0000008eac08723c */ /* 0x040fe20000041808 */
[----:B------:R-:W1:Y:S07]  /*5c60*/  LDSM.16.M88.4 R140, [R233] ;  /* 0x00000000e98c783b */ /* 0x000e6e0000000200 */
[C---:B-----5:R-:W-:Y:S01]  /*5c70*/  HMMA.16816.F32.BF16 R12, R172.reuse, R144, R12 ;  /* 0x00000090ac0c723c */ /* 0x060fe2000004180c */
[----:B------:R-:W-:Y:S01]  /*5c80*/  @!PT LDS RZ, [RZ] ;  /* 0x00000000fffff984 */ /* 0x000fe20000000800 */
[----:B------:R-:W-:Y:S01]  /*5c90*/  @!PT LDS RZ, [RZ] ;  /* 0x00000000fffff984 */ /* 0x000fe20000000800 */
[----:B------:R-:W-:Y:S01]  /*5ca0*/  @!PT LDS RZ, [RZ] ;  /* 0x00000000fffff984 */ /* 0x000fe20000000800 */
[----:B------:R4:W-:Y:S07]  /*5cb0*/  LDGSTS.E.BYPASS.LTC128B.128 [R243+0x100], [R196.64], !P3 ;  /* 0x00100000c4f37fae */ /* 0x0009ee000d901d4e */
[C---:B------:R-:W-:Y:S08]  /*5cc0*/  HMMA.16816.F32.BF16 R16, R172.reuse, R146, R16 ;  /* 0x00000092ac10723c */ /* 0x040ff00000041810 */
[C---:B------:R-:W-:Y:S08]  /*5cd0*/  HMMA.16816.F32.BF16 R20, R172.reuse, R148, R20 ;  /* 0x00000094ac14723c */ /* 0x040ff00000041814 */
[C---:B------:R-:W-:Y:S08]  /*5ce0*/  HMMA.16816.F32.BF16 R24, R172.reuse, R150, R24 ;  /* 0x00000096ac18723c */ /* 0x040ff00000041818 */
[C---:B-1----:R-:W-:Y:S08]  /*5cf0*/  HMMA.16816.F32.BF16 R28, R172.reuse, R140, R28 ;  /* 0x0000008cac1c723c */ /* 0x042ff0000004181c */
[C---:B------:R-:W-:Y:S08]  /*5d00*/  HMMA.16816.F32.BF16 R32, R172.reuse, R142, R32 ;  /* 0x0000008eac20723c */ /* 0x040ff00000041820 */
[C---:B------:R-:W-:Y:S08]  /*5d10*/  HMMA.16816.F32.BF16 R36, R172.reuse, R152, R36 ;  /* 0x00000098ac24723c */ /* 0x040ff00000041824 */
[C---:B------:R-:W-:Y:S08]  /*5d20*/  HMMA.16816.F32.BF16 R40, R172.reuse, R154, R40 ;  /* 0x0000009aac28723c */ /* 0x040ff00000041828 */
[C---:B------:R-:W-:Y:S08]  /*5d30*/  HMMA.16816.F32.BF16 R44, R172.reuse, R156, R44 ;  /* 0x0000009cac2c723c */ /* 0x040ff0000004182c */
[C---:B------:R-:W-:Y:S08]  /*5d40*/  HMMA.16816.F32.BF16 R48, R172.reuse, R158, R48 ;  /* 0x0000009eac30723c */ /* 0x040ff00000041830 */
[C---:B------:R-:W-:Y:S04]  /*5d50*/  HMMA.16816.F32.BF16 R52, R172.reuse, R160, R52 ;  /* 0x000000a0ac34723c */ /* 0x040fe80000041834 */
[----:B--2---:R-:W-:Y:S01]  /*5d60*/  IADD3 R132, P2, R2, UR17, RZ ;  /* 0x0000001102847c10 */ /* 0x004fe2000ff5e0ff */
[----:B------:R-:W-:Y:S03]  /*5d70*/  @UP1 USHF.L.U32 UR17, UR18, 0x7, URZ ;  /* 0x0000000712111899 */ /* 0x000fe6000800063f */
[C---:B------:R-:W-:Y:S04]  /*5d80*/  HMMA.16816.F32.BF16 R56, R172.reuse, R162, R56 ;  /* 0x000000a2ac38723c */ /* 0x040fe80000041838 */
[C---:B------:R-:W-:Y:S02]  /*5d90*/  LEA R2, P1, R132.reuse, c[0x0][0x1f8], 0x1 ;  /* 0x00007e0084027a11 */ /* 0x040fe400078208ff */
[----:B---3--:R-:W-:Y:S01]  /*5da0*/  IADD3.X R133, R133, UR16, RZ, P2, !PT ;  /* 0x0000001085857c10 */ /* 0x008fe200097fe4ff */
[----:B------:R-:W-:Y:S01]  /*5db0*/  @UP1 USHF.R.S32.HI UR16, URZ, 0x1f, UR23 ;  /* 0x0000001f3f101899 */ /* 0x000fe20008011417 */
[C---:B------:R-:W-:Y:S03]  /*5dc0*/  HMMA.16816.F32.BF16 R60, R172.reuse, R164, R60 ;  /* 0x000000a4ac3c723c */ /* 0x040fe6000004183c */
[----:B------:R-:W-:Y:S01]  /*5dd0*/  @UP1 UIMAD UR16, UR16, UR4, URZ ;  /* 0x00000004101012a4 */ /* 0x000fe2000f8e023f */
[----:B------:R-:W-:Y:S02]  /*5de0*/  LEA.HI.X R3, R132, c[0x0][0x1fc], R133, 0x1, P1 ;  /* 0x00007f0084037a11 */ /* 0x000fe400008f0c85 */
[----:B------:R-:W-:Y:S01]  /*5df0*/  IADD3 R132, P1, R196, UR11, RZ ;  /* 0x0000000bc4847c10 */ /* 0x000fe2000ff3e0ff */
[----:B------:R-:W-:Y:S01]  /*5e00*/  @UP1 UIMAD UR16, UR23, UR5, UR16 ;  /* 0x00000005171012a4 */ /* 0x000fe2000f8e0210 */
[----:B------:R-:W-:Y:S01]  /*5e10*/  HMMA.16816.F32.BF16 R64, R172, R166, R64 ;  /* 0x000000a6ac40723c */ /* 0x000fe20000041840 */
[----:B------:R1:W-:Y:S02]  /*5e20*/  LDGSTS.E.BYPASS.LTC128B.128 [R243+0x4100], [R2.64], !P0 ;  /* 0x0410000002f37fae */ /* 0x0003e4000c101d4e */
[----:B------:R-:W-:Y:S01]  /*5e30*/  @UP1 UIADD3 UR16, UR19, UR16, URZ ;  /* 0x0000001013101290 */ /* 0x000fe2000fffe03f */
[----:B------:R-:W-:Y:S02]  /*5e40*/  IADD3.X R133, R197, UR20, RZ, P1, !PT ;  /* 0x00000014c5857c10 */ /* 0x000fe40008ffe4ff */
[C---:B------:R-:W-:Y:S01]  /*5e50*/  IADD3 R198, P1, R132.reuse, UR11, RZ ;  /* 0x0000000b84c67c10 */ /* 0x040fe2000ff3e0ff */
[----:B------:R-:W-:Y:S01]  /*5e60*/  @UP1 USHF.L.U64.HI UR16, UR18, 0x7, UR16 ;  /* 0x0000000712101899 */ /* 0x000fe20008010210 */
[----:B------:R-:W-:Y:S01]  /*5e70*/  IADD3 R200, P4, R132, UR22, RZ ;  /* 0x0000001684c87c10 */ /* 0x000fe2000ff9e0ff */
[----:B------:R2:W-:Y:S01]  /*5e80*/  LDGSTS.E.BYPASS.LTC128B.128 [R243+0x1100], [R132.64], !P3 ;  /* 0x0110000084f37fae */ /* 0x0005e2000d901d4e */
[----:B------:R-:W-:Y:S02]  /*5e90*/  @UP1 USHF.L.U32 UR18, UR4, 0x6, URZ ;  /* 0x0000000604121899 */ /* 0x000fe4000800063f */
[C---:B------:R-:W-:Y:S01]  /*5ea0*/  IADD3.X R199, R133.reuse, UR20, RZ, P1, !PT ;  /* 0x0000001485c77c10 */ /* 0x040fe20008ffe4ff */
[----:B------:R-:W-:Y:S01]  /*5eb0*/  @UP1 UMOV UR19, 0x6 ;  /* 0x0000000600131882 */ /* 0x000fe20000000000 */
[----:B------:R-:W-:Y:S01]  /*5ec0*/  IADD3.X R201, R133, UR21, RZ, P4, !PT ;  /* 0x0000001585c97c10 */ /* 0x000fe2000a7fe4ff */
[----:B------:R-:W-:Y:S01]  /*5ed0*/  @UP1 USHF.L.U64.HI UR19, UR4, UR19, UR5 ;  /* 0x0000001304131299 */ /* 0x000fe20008010205 */
[C---:B------:R-:W-:Y:S01]  /*5ee0*/  IADD3 R202, P2, R198.reuse, UR11, RZ ;  /* 0x0000000bc6ca7c10 */ /* 0x040fe2000ff5e0ff */
[----:B------:R2:W-:Y:S01]  /*5ef0*/  LDGSTS.E.BYPASS.LTC128B.128 [R243+0x5100], [R132.64+0x80], !P0 ;  /* 0x0510008084f37fae */ /* 0x0005e2000c101d4e */
[----:B----4-:R-:W-:Y:S02]  /*5f00*/  IADD3 R196, P1, R198, UR22, RZ ;  /* 0x00000016c6c47c10 */ /* 0x010fe4000ff3e0ff */
[C---:B------:R-:W-:Y:S02]  /*5f10*/  IADD3.X R203, R199.reuse, UR20, RZ, P2, !PT ;  /* 0x00000014c7cb7c10 */ /* 0x040fe400097fe4ff */
[----:B------:R-:W-:Y:S02]  /*5f20*/  IADD3.X R197, R199, UR21, RZ, P1, !PT ;  /* 0x00000015c7c57c10 */ /* 0x000fe40008ffe4ff */
[----:B------:R-:W-:Y:S01]  /*5f30*/  PLOP3.LUT P1, PT, PT, PT, UP1, 0x80, 0x0 ;  /* 0x000000000000781c */ /* 0x000fe20003f2f018 */
[----:B------:R3:W-:Y:S08]  /*5f40*/  LDGSTS.E.BYPASS.LTC128B.128 [R243+0x2100], [R198.64], !P3 ;  /* 0x02100000c6f37fae */ /* 0x0007f0000d901d4e */
[----:B------:R4:W-:Y:S08]  /*5f50*/  LDGSTS.E.BYPASS.LTC128B.128 [R243+0x6100], [R200.64], !P0 ;  /* 0x06100000c8f37fae */ /* 0x0009f0000c101d4e */
[----:B------:R4:W-:Y:S08]  /*5f60*/  LDGSTS.E.BYPASS.LTC128B.128 [R243+0x3100], [R202.64], !P3 ;  /* 0x03100000caf37fae */ /* 0x0009f0000d901d4e */
[----:B------:R3:W-:Y:S08]  /*5f70*/  LDGSTS.E.BYPASS.LTC128B.128 [R243+0x7100], [R196.64], !P0 ;  /* 0x07100000c4f37fae */ /* 0x0007f0000c101d4e */
[----:B------:R-:W5:Y:S08]  /*5f80*/  LDSM.16.M88.4 R144, [R239+0x8100] ;  /* 0x00810000ef90783b */ /* 0x000f700000000200 */
[----:B------:R-:W1:Y:S08]  /*5f90*/  LDSM.16.M88.4 R140, [R239+0x8900] ;  /* 0x00890000ef8c783b */ /* 0x000e700000000200 */
[----:B------:R-:W1:Y:S08]  /*5fa0*/  LDSM.16.M88.4 R148, [R239+0x9100] ;  /* 0x00910000ef94783b */ /* 0x000e700000000200 */
[----:B------:R-:W0:Y:S08]  /*5fb0*/  LDGDEPBAR ;  /* 0x00000000000079af */ /* 0x000e300000000000 */
[----:B------:R-:W2:Y:S01]  /*5fc0*/  LDSM.16.M88.4 R152, [R239+0x9900] ;  /* 0x00990000ef98783b */ /* 0x000ea20000000200 */
[C---:B-----5:R-:W-:Y:S07]  /*5fd0*/  HMMA.16816.F32.BF16 R4, R176.reuse, R144, R4 ;  /* 0x00000090b004723c */ /* 0x060fee0000041804 */
[----:B------:R-:W5:Y:S01]  /*5fe0*/  LDSM.16.M88.4 R156, [R239+0xa100] ;  /* 0x00a10000ef9c783b */ /* 0x000f620000000200 */
[C---:B------:R-:W-:Y:S07]  /*5ff0*/  HMMA.16816.F32.BF16 R8, R176.reuse, R146, R8 ;  /* 0x00000092b008723c */ /* 0x040fee0000041808 */
[----:B------:R-:W3:Y:S01]  /*6000*/  LDSM.16.M88.4 R144, [R239+0xa900] ;  /* 0x00a90000ef90783b */ /* 0x000ee20000000200 */
[C---:B-1----:R-:W-:Y:S07]  /*6010*/  HMMA.16816.F32.BF16 R12, R176.reuse, R140, R12 ;  /* 0x0000008cb00c723c */ /* 0x042fee000004180c */
[----:B------:R-:W-:Y:S01]  /*6020*/  LDSM.16.M88.4 R160, [R242+0xc100] ;  /* 0x00c10000f2a0783b */ /* 0x000fe20000000200 */
[C---:B------:R-:W-:Y:S07]  /*6030*/  HMMA.16816.F32.BF16 R16, R176.reuse, R142, R16 ;  /* 0x0000008eb010723c */ /* 0x040fee0000041810 */
[----:B------:R-:W1:Y:S01]  /*6040*/  LDSM.16.M88.4 R140, [R239+0xb100] ;  /* 0x00b10000ef8c783b */ /* 0x000e620000000200 */
[C---:B------:R-:W-:Y:S07]  /*6050*/  HMMA.16816.F32.BF16 R20, R176.reuse, R148, R20 ;  /* 0x00000094b014723c */ /* 0x040fee0000041814 */
[----:B------:R-:W-:Y:S01]  /*6060*/  LDSM.16.M88.4 R164, [R225] ;  /* 0x00000000e1a4783b */ /* 0x000fe20000000200 */
[C---:B------:R-:W-:Y:S07]  /*6070*/  HMMA.16816.F32.BF16 R24, R176.reuse, R150, R24 ;  /* 0x00000096b018723c */ /* 0x040fee0000041818 */
[----:B------:R-:W1:Y:S01]  /*6080*/  LDSM.16.M88.4 R148, [R239+0xb900] ;  /* 0x00b90000ef94783b */ /* 0x000e620000000200 */
[C---:B--2---:R-:W-:Y:S07]  /*6090*/  HMMA.16816.F32.BF16 R28, R176.reuse, R152, R28 ;  /* 0x00000098b01c723c */ /* 0x044fee000004181c */
[----:B------:R-:W-:Y:S01]  /*60a0*/  LDSM.16.M88.4 R168, [R239+0xd100] ;  /* 0x00d10000efa8783b */ /* 0x000fe20000000200 */
[C---:B------:R-:W-:Y:S07]  /*60b0*/  HMMA.16816.F32.BF16 R32, R176.reuse, R154, R32 ;  /* 0x0000009ab020723c */ /* 0x040fee0000041820 */
[----:B------:R-:W2:Y:S01]  /*60c0*/  LDSM.16.M88.4 R152, [R228] ;  /* 0x00000000e498783b */ /* 0x000ea20000000200 */
[C---:B-----5:R-:W-:Y:S07]  /*60d0*/  HMMA.16816.F32.BF16 R36, R176.reuse, R156, R36 ;  /* 0x0000009cb024723c */ /* 0x060fee0000041824 */
[----:B---3--:R-:W-:Y:S01]  /*60e0*/  LDSM.16.M88.4 R196, [R239+0xd900] ;  /* 0x00d90000efc4783b */ /* 0x008fe20000000200 */
[C---:B------:R-:W-:Y:S07]  /*60f0*/  HMMA.16816.F32.BF16 R40, R176.reuse, R158, R40 ;  /* 0x0000009eb028723c */ /* 0x040fee0000041828 */
[----:B------:R-:W3:Y:S01]  /*6100*/  LDSM.16.M88.4 R156, [R228+0x800] ;  /* 0x00080000e49c783b */ /* 0x000ee20000000200 */
[C---:B------:R-:W-:Y:S07]  /*6110*/  HMMA.16816.F32.BF16 R44, R176.reuse, R144, R44 ;  /* 0x00000090b02c723c */ /* 0x040fee000004182c */
[----:B----4-:R-:W-:Y:S01]  /*6120*/  LDSM.16.M88.4 R200, [R239+0xe900] ;  /* 0x00e90000efc8783b */ /* 0x010fe20000000200 */
[C---:B------:R-:W-:Y:S07]  /*6130*/  HMMA.16816.F32.BF16 R48, R176.reuse, R146, R48 ;  /* 0x00000092b030723c */ /* 0x040fee0000041830 */
[----:B------:R-:W4:Y:S01]  /*6140*/  LDSM.16.M88.4 R144, [R228+0x1000] ;  /* 0x00100000e490783b */ /* 0x000f220000000200 */
[C---:B-1----:R-:W-:Y:S07]  /*6150*/  HMMA.16816.F32.BF16 R52, R176.reuse, R140, R52 ;  /* 0x0000008cb034723c */ /* 0x042fee0000041834 */
[----:B------:R-:W-:Y:S01]  /*6160*/  LDSM.16.M88.4 R204, [R239+0xf100] ;  /* 0x00f10000efcc783b */ /* 0x000fe20000000200 */
[C---:B------:R-:W-:Y:S07]  /*6170*/  HMMA.16816.F32.BF16 R56, R176.reuse, R142, R56 ;  /* 0x0000008eb038723c */ /* 0x040fee0000041838 */
[----:B------:R-:W1:Y:S01]  /*6180*/  LDSM.16.M88.4 R140, [R228+0x1800] ;  /* 0x00180000e48c783b */ /* 0x000e620000000200 */
[C---:B------:R-:W-:Y:S07]  /*6190*/  HMMA.16816.F32.BF16 R60, R176.reuse, R148, R60 ;  /* 0x00000094b03c723c */ /* 0x040fee000004183c */
[----:B------:R-:W-:Y:S01]  /*61a0*/  LDSM.16.M88.4 R208, [R239+0xf900] ;  /* 0x00f90000efd0783b */ /* 0x000fe20000000200 */
[----:B------:R-:W-:Y:S07]  /*61b0*/  HMMA.16816.F32.BF16 R64, R176, R150, R64 ;  /* 0x00000096b040723c */ /* 0x000fee0000041840 */
[----:B------:R-:W5:Y:S01]  /*61c0*/  LDSM.16.M88.4 R148, [R228+0x2000] ;  /* 0x00200000e494783b */ /* 0x000f620000000200 */
[C---:B--2---:R-:W-:Y:S07]  /*61d0*/  HMMA.16816.F32.BF16 R4, R180.reuse, R152, R4 ;  /* 0x00000098b404723c */ /* 0x044fee0000041804 */
[----:B------:R-:W-:Y:S01]  /*61e0*/  LDSM.16.M88.4 R216, [R228+0x4000] ;  /* 0x00400000e4d8783b */ /* 0x000fe20000000200 */
[C---:B------:R-:W-:Y:S07]  /*61f0*/  HMMA.16816.F32.BF16 R8, R180.reuse, R154, R8 ;  /* 0x0000009ab408723c */ /* 0x040fee0000041808 */
[----:B------:R-:W2:Y:S01]  /*6200*/  LDSM.16.M88.4 R152, [R228+0x2800] ;  /* 0x00280000e498783b */ /* 0x000ea20000000200 */
[C---:B---3--:R-:W-:Y:S08]  /*6210*/  HMMA.16816.F32.BF16 R12, R180.reuse, R156, R12 ;  /* 0x0000009cb40c723c */ /* 0x048ff0000004180c */
[C---:B------:R-:W-:Y:S01]  /*6220*/  HMMA.16816.F32.BF16 R16, R180.reuse, R158, R16 ;  /* 0x0000009eb410723c */ /* 0x040fe20000041810 */
[----:B------:R-:W3:Y:S07]  /*6230*/  LDSM.16.M88.4 R156, [R228+0x3000] ;  /* 0x00300000e49c783b */ /* 0x000eee0000000200 */
[C---:B----4-:R-:W-:Y:S08]  /*6240*/  HMMA.16816.F32.BF16 R20, R180.reuse, R144, R20 ;  /* 0x00000090b414723c */ /* 0x050ff00000041814 */
[C---:B------:R-:W-:Y:S01]  /*6250*/  HMMA.16816.F32.BF16 R24, R180.reuse, R146, R24 ;  /* 0x00000092b418723c */ /* 0x040fe20000041818 */
[----:B------:R-:W4:Y:S07]  /*6260*/  LDSM.16.M88.4 R144, [R228+0x3800] ;  /* 0x00380000e490783b */ /* 0x000f2e0000000200 */
[C---:B-1----:R-:W-:Y:S08]  /*6270*/  HMMA.16816.F32.BF16 R28, R180.reuse, R140, R28 ;  /* 0x0000008cb41c723c */ /* 0x042ff0000004181c */
[C---:B------:R-:W-:Y:S01]  /*6280*/  HMMA.16816.F32.BF16 R32, R180.reuse, R142, R32 ;  /* 0x0000008eb420723c */ /* 0x040fe20000041820 */
[----:B------:R-:W1:Y:S07]  /*6290*/  LDSM.16.M88.4 R140, [R242+0xc900] ;  /* 0x00c90000f28c783b */ /* 0x000e6e0000000200 */
[C---:B-----5:R-:W-:Y:S08]  /*62a0*/  HMMA.16816.F32.BF16 R36, R180.reuse, R148, R36 ;  /* 0x00000094b424723c */ /* 0x060ff00000041824 */
[C---:B------:R-:W-:Y:S01]  /*62b0*/  HMMA.16816.F32.BF16 R40, R180.reuse, R150, R40 ;  /* 0x00000096b428723c */ /* 0x040fe20000041828 */
[----:B------:R-:W5:Y:S07]  /*62c0*/  LDSM.16.M88.4 R148, [R242+0xd100] ;  /* 0x00d10000f294783b */ /* 0x000f6e0000000200 */
[C---:B--2---:R-:W-:Y:S08]  /*62d0*/  HMMA.16816.F32.BF16 R44, R180.reuse, R152, R44 ;  /* 0x00000098b42c723c */ /* 0x044ff0000004182c */
[C---:B------:R-:W-:Y:S01]  /*62e0*/  HMMA.16816.F32.BF16 R48, R180.reuse, R154, R48 ;  /* 0x0000009ab430723c */ /* 0x040fe20000041830 */
[----:B------:R-:W-:Y:S07]  /*62f0*/  LDSM.16.M88.4 R152, [R242+0xe100] ;  /* 0x00e10000f298783b */ /* 0x000fee0000000200 */
[C---:B---3--:R-:W-:Y:S08]  /*6300*/  HMMA.16816.F32.BF16 R52, R180.reuse, R156, R52 ;  /* 0x0000009cb434723c */ /* 0x048ff00000041834 */
[C---:B------:R-:W-:Y:S01]  /*6310*/  HMMA.16816.F32.BF16 R56, R180.reuse, R158, R56 ;  /* 0x0000009eb438723c */ /* 0x040fe20000041838 */
[----:B------:R-:W-:Y:S07]  /*6320*/  LDSM.16.M88.4 R156, [R242+0xe900] ;  /* 0x00e90000f29c783b */ /* 0x000fee0000000200 */
[C---:B----4-:R-:W-:Y:S08]  /*6330*/  HMMA.16816.F32.BF16 R60, R180.reuse, R144, R60 ;  /* 0x00000090b43c723c */ /* 0x050ff0000004183c */
[----:B------:R-:W-:Y:S01]  /*6340*/  HMMA.16816.F32.BF16 R64, R180, R146, R64 ;  /* 0x00000092b440723c */ /* 0x000fe20000041840 */
[----:B------:R-:W2:Y:S07]  /*6350*/  LDSM.16.M88.4 R144, [R242+0xd900] ;  /* 0x00d90000f290783b */ /* 0x000eae0000000200 */
[C---:B------:R-:W-:Y:S08]  /*6360*/  HMMA.16816.F32.BF16 R4, R184.reuse, R160, R4 ;  /* 0x000000a0b804723c */ /* 0x040ff00000041804 */
[C---:B------:R-:W-:Y:S01]  /*6370*/  HMMA.16816.F32.BF16 R8, R184.reuse, R162, R8 ;  /* 0x000000a2b808723c */ /* 0x040fe20000041808 */
[----:B------:R-:W-:Y:S07]  /*6380*/  LDSM.16.M88.4 R160, [R242+0xf900] ;  /* 0x00f90000f2a0783b */ /* 0x000fee0000000200 */
[C---:B-1----:R-:W-:Y:S08]  /*6390*/  HMMA.16816.F32.BF16 R12, R184.reuse, R140, R12 ;  /* 0x0000008cb80c723c */ /* 0x042ff0000004180c */
[C---:B------:R-:W-:Y:S01]  /*63a0*/  HMMA.16816.F32.BF16 R16, R184.reuse, R142, R16 ;  /* 0x0000008eb810723c */ /* 0x040fe20000041810 */
[----:B------:R-:W1:Y:S07]  /*63b0*/  LDSM.16.M88.4 R140, [R242+0xf100] ;  /* 0x00f10000f28c783b */ /* 0x000e6e0000000200 */
[C---:B-----5:R-:W-:Y:S08]  /*63c0*/  HMMA.16816.F32.BF16 R20, R184.reuse, R148, R20 ;  /* 0x00000094b814723c */ /* 0x060ff00000041814 */
[C---:B------:R-:W-:Y:S01]  /*63d0*/  HMMA.16816.F32.BF16 R24, R184.reuse, R150, R24 ;  /* 0x00000096b818723c */ /* 0x040fe20000041818 */
[----:B------:R-:W3:Y:S07]  /*63e0*/  LDSM.16.M88.4 R148, [R227] ;  /* 0x00000000e394783b */ /* 0x000eee0000000200 */
[C---:B--2---:R-:W-:Y:S08]  /*63f0*/  HMMA.16816.F32.BF16 R28, R184.reuse, R144, R28 ;  /* 0x00000090b81c723c */ /* 0x044ff0000004181c */
[C---:B------:R-:W-:Y:S01]  /*6400*/  HMMA.16816.F32.BF16 R32, R184.reuse, R146, R32 ;  /* 0x00000092b820723c */ /* 0x040fe20000041820 */
[----:B------:R-:W2:Y:S07]  /*6410*/  LDSM.16.M88.4 R144, [R226] ;  /* 0x00000000e290783b */ /* 0x000eae0000000200 */
[C---:B------:R-:W-:Y:S08]  /*6420*/  HMMA.16816.F32.BF16 R36, R184.reuse, R152, R36 ;  /* 0x00000098b824723c */ /* 0x040ff00000041824 */
[C---:B------:R-:W-:Y:S01]  /*6430*/  HMMA.16816.F32.BF16 R40, R184.reuse, R154, R40 ;  /* 0x0000009ab828723c */ /* 0x040fe20000041828 */
[----:B------:R-:W4:Y:S07]  /*6440*/  LDSM.16.M88.4 R152, [R224] ;  /* 0x00000000e098783b */ /* 0x000f2e0000000200 */
[C---:B------:R-:W-:Y:S08]  /*6450*/  HMMA.16816.F32.BF16 R44, R184.reuse, R156, R44 ;  /* 0x0000009cb82c723c */ /* 0x040ff0000004182c */
[C---:B------:R-:W-:Y:S01]  /*6460*/  HMMA.16816.F32.BF16 R48, R184.reuse, R158, R48 ;  /* 0x0000009eb830723c */ /* 0x040fe20000041830 */
[----:B------:R-:W-:Y:S07]  /*6470*/  LDSM.16.M88.4 R156, [R220] ;  /* 0x00000000dc9c783b */ /* 0x000fee0000000200 */
[C---:B-1----:R-:W-:Y:S08]  /*6480*/  HMMA.16816.F32.BF16 R52, R184.reuse, R140, R52 ;  /* 0x0000008cb834723c */ /* 0x042ff00000041834 */
[C---:B------:R-:W-:Y:S01]  /*6490*/  HMMA.16816.F32.BF16 R56, R184.reuse, R142, R56 ;  /* 0x0000008eb838723c */ /* 0x040fe20000041838 */
[----:B------:R-:W1:Y:S07]  /*64a0*/  LDSM.16.M88.4 R140, [R223] ;  /* 0x00000000df8c783b */ /* 0x000e6e0000000200 */
[C---:B------:R-:W-:Y:S08]  /*64b0*/  HMMA.16816.F32.BF16 R60, R184.reuse, R160, R60 ;  /* 0x000000a0b83c723c */ /* 0x040ff0000004183c */
[----:B------:R-:W-:Y:S01]  /*64c0*/  HMMA.16816.F32.BF16 R64, R184, R162, R64 ;  /* 0x000000a2b840723c */ /* 0x000fe20000041840 */
[----:B------:R-:W-:Y:S07]  /*64d0*/  LDSM.16.M88.4 R160, [R239+0xc100] ;  /* 0x00c10000efa0783b */ /* 0x000fee0000000200 */
[C---:B---3--:R-:W-:Y:S08]  /*64e0*/  HMMA.16816.F32.BF16 R4, R188.reuse, R148, R4 ;  /* 0x00000094bc04723c */ /* 0x048ff00000041804 */
[C---:B------:R-:W-:Y:S01]  /*64f0*/  HMMA.16816.F32.BF16 R8, R188.reuse, R150, R8 ;  /* 0x00000096bc08723c */ /* 0x040fe20000041808 */
[----:B------:R-:W-:Y:S07]  /*6500*/  LDSM.16.M88.4 R148, [R221] ;  /* 0x00000000dd94783b */ /* 0x000fee0000000200 */
[C---:B--2---:R-:W-:Y:S08]  /*6510*/  HMMA.16816.F32.BF16 R12, R188.reuse, R144, R12 ;  /* 0x00000090bc0c723c */ /* 0x044ff0000004180c */
[C---:B------:R-:W-:Y:S01]  /*6520*/  HMMA.16816.F32.BF16 R16, R188.reuse, R146, R16 ;  /* 0x00000092bc10723c */ /* 0x040fe20000041810 */
[----:B------:R-:W2:Y:S07]  /*6530*/  LDSM.16.M88.4 R144, [R222] ;  /* 0x00000000de90783b */ /* 0x000eae0000000200 */
[C---:B------:R-:W-:Y:S08]  /*6540*/  HMMA.16816.F32.BF16 R20, R188.reuse, R164, R20 ;  /* 0x000000a4bc14723c */ /* 0x040ff00000041814 */
        /* <DEDUP_REMOVED lines=8> */
[C---:B--2---:R-:W-:Y:S08]  /*65d0*/  HMMA.16816.F32.BF16 R44, R188.reuse, R144, R44 ;  /* 0x00000090bc2c723c */ /* 0x044ff0000004182c */
[C---:B------:R-:W-:Y:S08]  /*65e0*/  HMMA.16816.F32.BF16 R48, R188.reuse, R146, R48 ;  /* 0x00000092bc30723c */ /* 0x040ff00000041830 */
[C---:B------:R-:W-:Y:S08]  /*65f0*/  HMMA.16816.F32.BF16 R52, R188.reuse, R148, R52 ;  /* 0x00000094bc34723c */ /* 0x040ff00000041834 */
[C---:B------:R-:W-:Y:S08]  /*6600*/  HMMA.16816.F32.BF16 R56, R188.reuse, R150, R56 ;  /* 0x00000096bc38723c */ /* 0x040ff00000041838 */
[C---:B------:R-:W-:Y:S08]  /*6610*/  HMMA.16816.F32.BF16 R60, R188.reuse, R156, R60 ;  /* 0x0000009cbc3c723c */ /* 0x040ff0000004183c */
[----:B------:R-:W-:Y:S08]  /*6620*/  HMMA.16816.F32.BF16 R64, R188, R158, R64 ;  /* 0x0000009ebc40723c */ /* 0x000ff00000041840 */
[C---:B------:R-:W-:Y:S08]  /*6630*/  HMMA.16816.F32.BF16 R4, R192.reuse, R160, R4 ;  /* 0x000000a0c004723c */ /* 0x040ff00000041804 */
[C---:B------:R-:W-:Y:S08]  /*6640*/  HMMA.16816.F32.BF16 R8, R192.reuse, R162, R8 ;  /* 0x000000a2c008723c */ /* 0x040ff00000041808 */
[C---:B---3--:R-:W-:Y:S08]  /*6650*/  HMMA.16816.F32.BF16 R12, R192.reuse, R164, R12 ;  /* 0x000000a4c00c723c */ /* 0x048ff0000004180c */
[C---:B------:R-:W-:Y:S08]  /*6660*/  HMMA.16816.F32.BF16 R16, R192.reuse, R166, R16 ;  /* 0x000000a6c010723c */ /* 0x040ff00000041810 */
[C---:B------:R-:W-:Y:S08]  /*6670*/  HMMA.16816.F32.BF16 R20, R192.reuse, R168, R20 ;  /* 0x000000a8c014723c */ /* 0x040ff00000041814 */
[C---:B------:R-:W-:Y:S08]  /*6680*/  HMMA.16816.F32.BF16 R24, R192.reuse, R170, R24 ;  /* 0x000000aac018723c */ /* 0x040ff00000041818 */
[C---:B------:R-:W-:Y:S08]  /*6690*/  HMMA.16816.F32.BF16 R28, R192.reuse, R196, R28 ;  /* 0x000000c4c01c723c */ /* 0x040ff0000004181c */
[C---:B------:R-:W-:Y:S08]  /*66a0*/  HMMA.16816.F32.BF16 R32, R192.reuse, R198, R32 ;  /* 0x000000c6c020723c */ /* 0x040ff00000041820 */
[C---:B----4-:R-:W-:Y:S08]  /*66b0*/  HMMA.16816.F32.BF16 R36, R192.reuse, R152, R36 ;  /* 0x00000098c024723c */ /* 0x050ff00000041824 */
[C---:B------:R-:W-:Y:S08]  /*66c0*/  HMMA.16816.F32.BF16 R40, R192.reuse, R154, R40 ;  /* 0x0000009ac028723c */ /* 0x040ff00000041828 */
[C---:B------:R-:W-:Y:S08]  /*66d0*/  HMMA.16816.F32.BF16 R44, R192.reuse, R200, R44 ;  /* 0x000000c8c02c723c */ /* 0x040ff0000004182c */
[C---:B------:R-:W-:Y:S08]  /*66e0*/  HMMA.16816.F32.BF16 R48, R192.reuse, R202, R48 ;  /* 0x000000cac030723c */ /* 0x040ff00000041830 */
[C---:B------:R-:W-:Y:S08]  /*66f0*/  HMMA.16816.F32.BF16 R52, R192.reuse, R204, R52 ;  /* 0x000000ccc034723c */ /* 0x040ff00000041834 */
[C---:B------:R-:W-:Y:S08]  /*6700*/  HMMA.16816.F32.BF16 R56, R192.reuse, R206, R56 ;  /* 0x000000cec038723c */ /* 0x040ff00000041838 */
[C---:B------:R-:W-:Y:S08]  /*6710*/  HMMA.16816.F32.BF16 R60, R192.reuse, R208, R60 ;  /* 0x000000d0c03c723c */ /* 0x040ff0000004183c */
[----:B------:R-:W-:Y:S08]  /*6720*/  HMMA.16816.F32.BF16 R64, R192, R210, R64 ;  /* 0x000000d2c040723c */ /* 0x000ff00000041840 */
[C---:B------:R-:W-:Y:S08]  /*6730*/  HMMA.16816.F32.BF16 R4, R212.reuse, R216, R4 ;  /* 0x000000d8d404723c */ /* 0x040ff00000041804 */
[C---:B------:R-:W-:Y:S08]  /*6740*/  HMMA.16816.F32.BF16 R8, R212.reuse, R218, R8 ;  /* 0x000000dad408723c */ /* 0x040ff00000041808 */
[C---:B-1----:R-:W-:Y:S08]  /*6750*/  HMMA.16816.F32.BF16 R12, R212.reuse, R140, R12 ;  /* 0x0000008cd40c723c */ /* 0x042ff0000004180c */
[----:B------:R-:W-:Y:S01]  /*6760*/  FMUL.FTZ R198, R4, c[0x0][0x320] ;  /* 0x0000c80004c67a20 */ /* 0x000fe20000410000 */
[C---:B------:R-:W-:Y:S03]  /*6770*/  HMMA.16816.F32.BF16 R16, R212.reuse, R142, R16 ;  /* 0x0000008ed410723c */ /* 0x040fe60000041810 */
[----:B------:R-:W-:Y:S02]  /*6780*/  FMUL.FTZ R199, R5, c[0x0][0x320] ;  /* 0x0000c80005c77a20 */ /* 0x000fe40000410000 */
[----:B------:R-:W-:Y:S01]  /*6790*/  MUFU.TANH R198, R198 ;  /* 0x000000c600c67308 */ /* 0x000fe20000002400 */
[----:B------:R-:W-:Y:S02]  /*67a0*/  FMUL.FTZ R196, R6, c[0x0][0x320] ;  /* 0x0000c80006c47a20 */ /* 0x000fe40000410000 */
[----:B------:R-:W-:Y:S02]  /*67b0*/  FMUL.FTZ R197, R7, c[0x0][0x320] ;  /* 0x0000c80007c57a20 */ /* 0x000fe40000410000 */
[----:B------:R-:W1:Y:S02]  /*67c0*/  LDSM.16.M88.4 R4, [R228+0x5000] ;  /* 0x00500000e404783b */ /* 0x000e640000000200 */
[----:B------:R-:W-:Y:S02]  /*67d0*/  FMUL.FTZ R9, R9, c[0x0][0x320] ;  /* 0x0000c80009097a20 */ /* 0x000fe40000410000 */
[----:B------:R-:W-:Y:S01]  /*67e0*/  FMUL.FTZ R10, R10, c[0x0][0x320] ;  /* 0x0000c8000a0a7a20 */ /* 0x000fe20000410000 */
[----:B------:R-:W-:Y:S01]  /*67f0*/  MUFU.TANH R199, R199 ;  /* 0x000000c700c77308 */ /* 0x000fe20000002400 */
[----:B------:R-:W-:Y:S02]  /*6800*/  FMUL.FTZ R11, R11, c[0x0][0x320] ;  /* 0x0000c8000b0b7a20 */ /* 0x000fe40000410000 */
[----:B------:R-:W-:Y:S02]  /*6810*/  FMUL.FTZ R200, R8, c[0x0][0x320] ;  /* 0x0000c80008c87a20 */ /* 0x000fe40000410000 */
[----:B------:R-:W-:Y:S02]  /*6820*/  FMUL.FTZ R13, R13, c[0x0][0x320] ;  /* 0x0000c8000d0d7a20 */ /* 0x000fe40000410000 */
        /* <DEDUP_REMOVED lines=8> */
[----:B------:R-:W-:Y:S10]  /*68b0*/  MUFU.TANH R134, R17 ;  /* 0x0000001100867308 */ /* 0x000ff40000002400 */
[----:B------:R-:W2:Y:S01]  /*68c0*/  MUFU.TANH R157, R10 ;  /* 0x0000000a009d7308 */ /* 0x000ea20000002400 */
[C---:B-1----:R-:W-:Y:S09]  /*68d0*/  HMMA.16816.F32.BF16 R20, R212.reuse, R4, R20 ;  /* 0x00000004d414723c */ /* 0x042ff20000041814 */
[----:B------:R1:W-:Y:S01]  /*68e0*/  MUFU.TANH R201, R11 ;  /* 0x0000000b00c97308 */ /* 0x0003e20000002400 */
[C---:B------:R-:W-:Y:S01]  /*68f0*/  HMMA.16816.F32.BF16 R24, R212.reuse, R6, R24 ;  /* 0x00000006d418723c */ /* 0x040fe20000041818 */
[----:B------:R-:W-:Y:S08]  /*6900*/  LDSM.16.M88.4 R4, [R228+0x6000] ;  /* 0x00600000e404783b */ /* 0x000ff00000000200 */
[----:B------:R3:W4:Y:S03]  /*6910*/  MUFU.TANH R202, R2 ;  /* 0x0000000200ca7308 */ /* 0x0007260000002400 */
[----:B--2---:R-:W-:Y:S02]  /*6920*/  MOV R12, R157 ;  /* 0x0000009d000c7202 */ /* 0x004fe40000000f00 */
[----:B------:R-:W-:Y:S05]  /*6930*/  FMUL.FTZ R21, R21, c[0x0][0x320] ;  /* 0x0000c80015157a20 */ /* 0x000fea0000410000 */
[----:B------:R2:W5:Y:S01]  /*6940*/  MUFU.TANH R149, R3 ;  /* 0x0000000300957308 */ /* 0x0005620000002400 */
[----:B------:R-:W-:Y:S02]  /*6950*/  FMUL.FTZ R22, R22, c[0x0][0x320] ;  /* 0x0000c80016167a20 */ /* 0x000fe40000410000 */
[----:B------:R-:W-:Y:S01]  /*6960*/  FMUL.FTZ R23, R23, c[0x0][0x320] ;  /* 0x0000c80017177a20 */ /* 0x000fe20000410000 */
[----:B-1----:R-:W1:Y:S01]  /*6970*/  LDSM.16.M88.4 R8, [R228+0x5800] ;  /* 0x00580000e408783b */ /* 0x002e620000000200 */
[----:B------:R-:W-:Y:S02]  /*6980*/  FMUL.FTZ R25, R25, c[0x0][0x320] ;  /* 0x0000c80019197a20 */ /* 0x000fe40000410000 */
[----:B------:R-:W-:Y:S03]  /*6990*/  FMUL.FTZ R27, R27, c[0x0][0x320] ;  /* 0x0000c8001b1b7a20 */ /* 0x000fe60000410000 */
[----:B------:R-:W-:Y:S01]  /*69a0*/  MUFU.TANH R196, R196 ;  /* 0x000000c400c47308 */ /* 0x000fe20000002400 */
[----:B------:R-:W-:Y:S02]  /*69b0*/  FMUL.FTZ R26, R26, c[0x0][0x320] ;  /* 0x0000c8001a1a7a20 */ /* 0x000fe40000410000 */
[----:B---3--:R-:W-:Y:S07]  /*69c0*/  FMUL.FTZ R2, R20, c[0x0][0x320] ;  /* 0x0000c80014027a20 */ /* 0x008fee0000410000 */
[----:B------:R3:W-:Y:S01]  /*69d0*/  MUFU.TANH R142, R2 ;  /* 0x00000002008e7308 */ /* 0x0007e20000002400 */
[----:B--2---:R-:W-:Y:S09]  /*69e0*/  FMUL.FTZ R3, R24, c[0x0][0x320] ;  /* 0x0000c80018037a20 */ /* 0x004ff20000410000 */
[----:B------:R2:W-:Y:S10]  /*69f0*/  MUFU.TANH R153, R3 ;  /* 0x0000000300997308 */ /* 0x0005f40000002400 */
[----:B------:R-:W2:Y:S01]  /*6a00*/  MUFU.TANH R170, R25 ;  /* 0x0000001900aa7308 */ /* 0x000ea20000002400 */
[C---:B-1----:R-:W-:Y:S09]  /*6a10*/  HMMA.16816.F32.BF16 R28, R212.reuse, R8, R28 ;  /* 0x00000008d41c723c */ /* 0x042ff2000004181c */
[----:B------:R-:W-:Y:S01]  /*6a20*/  MUFU.TANH R200, R200 ;  /* 0x000000c800c87308 */ /* 0x000fe20000002400 */
[C---:B------:R-:W-:Y:S01]  /*6a30*/  HMMA.16816.F32.BF16 R32, R212.reuse, R10, R32 ;  /* 0x0000000ad420723c */ /* 0x040fe20000041820 */
[----:B------:R-:W1:Y:S08]  /*6a40*/  LDSM.16.M88.4 R8, [R228+0x6800] ;  /* 0x00680000e408783b */ /* 0x000e700000000200 */
[----:B------:R-:W-:Y:S01]  /*6a50*/  MUFU.TANH R197, R197 ;  /* 0x000000c500c57308 */ /* 0x000fe20000002400 */
[C---:B------:R-:W-:Y:S04]  /*6a60*/  HMMA.16816.F32.BF16 R36, R212.reuse, R4, R36 ;  /* 0x00000004d424723c */ /* 0x040fe80000041824 */
[----:B---3--:R-:W-:Y:S04]  /*6a70*/  FMUL.FTZ R2, R28, c[0x0][0x320] ;  /* 0x0000c8001c027a20 */ /* 0x008fe80000410000 */
[C---:B------:R-:W-:Y:S01]  /*6a80*/  HMMA.16816.F32.BF16 R40, R212.reuse, R6, R40 ;  /* 0x00000006d428723c */ /* 0x040fe20000041828 */
[----:B------:R3:W-:Y:S01]  /*6a90*/  MUFU.TANH R216, R18 ;  /* 0x0000001200d87308 */ /* 0x0007e20000002400 */
[----:B------:R-:W5:Y:S02]  /*6aa0*/  LDSM.16.M88.4 R4, [R228+0x7000] ;  /* 0x00700000e404783b */ /* 0x000f640000000200 */
[----:B------:R-:W-:Y:S02]  /*6ab0*/  FMUL.FTZ R29, R29, c[0x0][0x320] ;  /* 0x0000c8001d1d7a20 */ /* 0x000fe40000410000 */
[----:B------:R-:W-:Y:S02]  /*6ac0*/  FMUL.FTZ R30, R30, c[0x0][0x320] ;  /* 0x0000c8001e1e7a20 */ /* 0x000fe40000410000 */
[----:B------:R-:W-:Y:S03]  /*6ad0*/  FMUL.FTZ R31, R31, c[0x0][0x320] ;  /* 0x0000c8001f1f7a20 */ /* 0x000fe60000410000 */
[----:B------:R5:W-:Y:S01]  /*6ae0*/  MUFU.TANH R158, R2 ;  /* 0x00000002009e7308 */ /* 0x000be20000002400 */
[----:B--2---:R-:W-:Y:S01]  /*6af0*/  FMUL.FTZ R3, R32, c[0x0][0x320] ;  /* 0x0000c80020037a20 */ /* 0x004fe20000410000 */
[----:B----4-:R-:W-:Y:S01]  /*6b00*/  MOV R32, R202 ;  /* 0x000000ca00207202 */ /* 0x010fe20000000f00 */
[----:B------:R-:W-:Y:S02]  /*6b10*/  FMUL.FTZ R34, R34, c[0x0][0x320] ;  /* 0x0000c80022227a20 */ /* 0x000fe40000410000 */
[----:B------:R-:W-:Y:S02]  /*6b20*/  FMUL.FTZ R37, R37, c[0x0][0x320] ;  /* 0x0000c80025257a20 */ /* 0x000fe40000410000 */
[----:B------:R-:W-:Y:S02]  /*6b30*/  FMUL.FTZ R38, R38, c[0x0][0x320] ;  /* 0x0000c80026267a20 */ /* 0x000fe40000410000 */
[----:B------:R-:W-:Y:S01]  /*6b40*/  FMUL.FTZ R39, R39, c[0x0][0x320] ;  /* 0x0000c80027277a20 */ /* 0x000fe20000410000 */
[----:B------:R2:W-:Y:S01]  /*6b50*/  MUFU.TANH R162, R3 ;  /* 0x0000000300a27308 */ /* 0x0005e20000002400 */
[----:B------:R-:W-:Y:S01]  /*6b60*/  FMUL.FTZ R35, R35, c[0x0][0x320] ;  /* 0x0000c80023237a20 */ /* 0x000fe20000410000 */
[C---:B-1----:R-:W-:Y:S03]  /*6b70*/  HMMA.16816.F32.BF16 R44, R212.reuse, R8, R44 ;  /* 0x00000008d42c723c */ /* 0x042fe6000004182c */
[----:B---3--:R-:W-:Y:S01]  /*6b80*/  MOV R18, R201 ;  /* 0x000000c900127202 */ /* 0x008fe20000000f00 */
[----:B------:R-:W-:Y:S02]  /*6b90*/  FMUL.FTZ R42, R42, c[0x0][0x320] ;  /* 0x0000c8002a2a7a20 */ /* 0x000fe40000410000 */
[----:B------:R-:W-:Y:S02]  /*6ba0*/  FMUL.FTZ R43, R43, c[0x0][0x320] ;  /* 0x0000c8002b2b7a20 */ /* 0x000fe40000410000 */
[----:B------:R-:W1:Y:S01]  /*6bb0*/  MUFU.TANH R145, R37 ;  /* 0x0000002500917308 */ /* 0x000e620000002400 */
[C---:B------:R-:W-:Y:S01]  /*6bc0*/  HMMA.16816.F32.BF16 R48, R212.reuse, R10, R48 ;  /* 0x0000000ad430723c */ /* 0x040fe20000041830 */
[----:B------:R-:W3:Y:S01]  /*6bd0*/  LDSM.16.M88.4 R8, [R228+0x7800] ;  /* 0x00780000e408783b */ /* 0x000ee20000000200 */
[----:B------:R-:W-:Y:S04]  /*6be0*/  DEPBAR.LE SB0, 0x0 ;  /* 0x000080000000791a */ /* 0x000fe80000000000 */
[----:B-----5:R-:W-:Y:S02]  /*6bf0*/  FMUL.FTZ R2, R36, c[0x0][0x320] ;  /* 0x0000c80024027a20 */ /* 0x020fe40000410000 */
[----:B------:R-:W-:Y:S01]  /*6c00*/  FMUL.FTZ R41, R41, c[0x0][0x320] ;  /* 0x0000c80029297a20 */ /* 0x000fe20000410000 */
[----:B------:R-:W4:Y:S01]  /*6c10*/  MUFU.TANH R147, R13 ;  /* 0x0000000d00937308 */ /* 0x000f220000002400 */
[----:B------:R-:W-:Y:S01]  /*6c20*/  BAR.SYNC.DEFER_BLOCKING 0x0 ;  /* 0x0000000000007b1d */ /* 0x000fe20000010000 */
[C---:B------:R-:W-:Y:S05]  /*6c30*/  HMMA.16816.F32.BF16 R52, R212.reuse, R4, R52 ;  /* 0x00000004d434723c */ /* 0x040fea0000041834 */
[----:B------:R-:W-:Y:S02]  /*6c40*/  FMUL.FTZ R45, R45, c[0x0][0x320] ;  /* 0x0000c8002d2d7a20 */ /* 0x000fe40000410000 */
[----:B------:R-:W-:Y:S01]  /*6c50*/  FMUL.FTZ R46, R46, c[0x0][0x320] ;  /* 0x0000c8002e2e7a20 */ /* 0x000fe20000410000 */
[----:B------:R5:W-:Y:S01]  /*6c60*/  MUFU.TANH R132, R2 ;  /* 0x0000000200847308 */ /* 0x000be20000002400 */
[----:B--2---:R-:W-:Y:S01]  /*6c70*/  FMUL.FTZ R3, R40, c[0x0][0x320] ;  /* 0x0000c80028037a20 */ /* 0x004fe20000410000 */
[C---:B------:R-:W-:Y:S03]  /*6c80*/  HMMA.16816.F32.BF16 R56, R212.reuse, R6, R56 ;  /* 0x00000006d438723c */ /* 0x040fe60000041838 */
[----:B------:R-:W-:Y:S01]  /*6c90*/  FMUL.FTZ R47, R47, c[0x0][0x320] ;  /* 0x0000c8002f2f7a20 */ /* 0x000fe20000410000 */
[----:B------:R-:W-:Y:S01]  /*6ca0*/  MOV R40, R149 ;  /* 0x0000009500287202 */ /* 0x000fe20000000f00 */
[----:B------:R-:W-:Y:S02]  /*6cb0*/  FMUL.FTZ R49, R49, c[0x0][0x320] ;  /* 0x0000c80031317a20 */ /* 0x000fe40000410000 */
[----:B------:R-:W-:Y:S01]  /*6cc0*/  FMUL.FTZ R33, R33, c[0x0][0x320] ;  /* 0x0000c80021217a20 */ /* 0x000fe20000410000 */
[----:B------:R2:W-:Y:S01]  /*6cd0*/  MUFU.TANH R203, R3 ;  /* 0x0000000300cb7308 */ /* 0x0005e20000002400 */
[----:B------:R-:W-:Y:S03]  /*6ce0*/  FMUL.FTZ R51, R51, c[0x0][0x320] ;  /* 0x0000c80033337a20 */ /* 0x000fe60000410000 */
[----:B------:R-:W-:Y:S02]  /*6cf0*/  FMUL.FTZ R50, R50, c[0x0][0x320] ;  /* 0x0000c80032327a20 */ /* 0x000fe40000410000 */
[----:B------:R-:W-:Y:S02]  /*6d00*/  FMUL.FTZ R53, R53, c[0x0][0x320] ;  /* 0x0000c80035357a20 */ /* 0x000fe40000410000 */
[----:B------:R-:W-:Y:S02]  /*6d10*/  FMUL.FTZ R54, R54, c[0x0][0x320] ;  /* 0x0000c80036367a20 */ /* 0x000fe40000410000 */
[----:B------:R4:W-:Y:S01]  /*6d20*/  MUFU.TANH R205, R41 ;  /* 0x0000002900cd7308 */ /* 0x0009e20000002400 */
[----:B------:R-:W-:Y:S01]  /*6d30*/  FMUL.FTZ R55, R55, c[0x0][0x320] ;  /* 0x0000c80037377a20 */ /* 0x000fe20000410000 */
[C---:B---3--:R-:W-:Y:S03]  /*6d40*/  HMMA.16816.F32.BF16 R60, R212.reuse, R8, R60 ;  /* 0x00000008d43c723c */ /* 0x048fe6000004183c */
[----:B-----5:R-:W-:Y:S02]  /*6d50*/  FMUL.FTZ R2, R44, c[0x0][0x320] ;  /* 0x0000c8002c027a20 */ /* 0x020fe40000410000 */
[----:B------:R-:W-:Y:S02]  /*6d60*/  FMUL.FTZ R58, R58, c[0x0][0x320] ;  /* 0x0000c8003a3a7a20 */ /* 0x000fe40000410000 */
[----:B------:R-:W-:Y:S01]  /*6d70*/  FMUL.FTZ R59, R59, c[0x0][0x320] ;  /* 0x0000c8003b3b7a20 */ /* 0x000fe20000410000 */
[----:B------:R3:W-:Y:S01]  /*6d80*/  MUFU.TANH R156, R2 ;  /* 0x00000002009c7308 */ /* 0x0007e20000002400 */
[----:B------:R-:W-:Y:S03]  /*6d90*/  HMMA.16816.F32.BF16 R64, R212, R10, R64 ;  /* 0x0000000ad440723c */ /* 0x000fe60000041840 */
[----:B--2---:R-:W-:Y:S01]  /*6da0*/  FMUL.FTZ R3, R48, c[0x0][0x320] ;  /* 0x0000c80030037a20 */ /* 0x004fe20000410000 */
[----:B------:R-:W-:Y:S01]  /*6db0*/  MOV R48, R170 ;  /* 0x000000aa00307202 */ /* 0x000fe20000000f00 */
[----:B------:R-:W-:Y:S01]  /*6dc0*/  FMUL.FTZ R4, R56, c[0x0][0x320] ;  /* 0x0000c80038047a20 */ /* 0x000fe20000410000 */
[----:B-1----:R-:W-:Y:S01]  /*6dd0*/  MOV R56, R145 ;  /* 0x0000009100387202 */ /* 0x002fe20000000f00 */
[----:B------:R-:W-:Y:S02]  /*6de0*/  FMUL.FTZ R57, R57, c[0x0][0x320] ;  /* 0x0000c80039397a20 */ /* 0x000fe40000410000 */
[----:B------:R-:W-:Y:S03]  /*6df0*/  MUFU.TANH R170, R3 ;  /* 0x0000000300aa7308 */ /* 0x000fe60000002400 */
[----:B----4-:R-:W-:Y:S03]  /*6e00*/  MOV R41, R147 ;  /* 0x0000009300297202 */ /* 0x010fe60000000f00 */
[----:B------:R-:W-:Y:S02]  /*6e10*/  FMUL.FTZ R60, R60, c[0x0][0x320] ;  /* 0x0000c8003c3c7a20 */ /* 0x000fe40000410000 */
[----:B------:R-:W-:Y:S02]  /*6e20*/  FMUL.FTZ R61, R61, c[0x0][0x320] ;  /* 0x0000c8003d3d7a20 */ /* 0x000fe40000410000 */
[----:B------:R-:W1:Y:S01]  /*6e30*/  MUFU.TANH R133, R14 ;  /* 0x0000000e00857308 */ /* 0x000e620000002400 */
[----:B------:R-:W-:Y:S02]  /*6e40*/  FMUL.FTZ R62, R62, c[0x0][0x320] ;  /* 0x0000c8003e3e7a20 */ /* 0x000fe40000410000 */
[----:B------:R-:W-:Y:S02]  /*6e50*/  FMUL.FTZ R63, R63, c[0x0][0x320] ;  /* 0x0000c8003f3f7a20 */ /* 0x000fe40000410000 */
[----:B---3--:R-:W-:Y:S02]  /*6e60*/  FMUL.FTZ R2, R52, c[0x0][0x320] ;  /* 0x0000c80034027a20 */ /* 0x008fe40000410000 */
[----:B------:R-:W-:Y:S02]  /*6e70*/  FMUL.FTZ R64, R64, c[0x0][0x320] ;  /* 0x0000c80040407a20 */ /* 0x000fe40000410000 */
[----:B------:R-:W-:Y:S01]  /*6e80*/  FMUL.FTZ R65, R65, c[0x0][0x320] ;  /* 0x0000c80041417a20 */ /* 0x000fe20000410000 */
[----:B------:R2:W-:Y:S01]  /*6e90*/  MUFU.TANH R149, R2 ;  /* 0x0000000200957308 */ /* 0x0005e20000002400 */
[----:B------:R-:W-:Y:S09]  /*6ea0*/  FMUL.FTZ R66, R66, c[0x0][0x320] ;  /* 0x0000c80042427a20 */ /* 0x000ff20000410000 */
[----:B------:R-:W-:Y:S10]  /*6eb0*/  MUFU.TANH R207, R64 ;  /* 0x0000004000cf7308 */ /* 0x000ff40000002400 */
[----:B------:R1:W-:Y:S01]  /*6ec0*/  MUFU.TANH R218, R58 ;  /* 0x0000003a00da7308 */ /* 0x0003e20000002400 */
[----:B--2---:R-:W-:Y:S04]  /*6ed0*/  FMNMX.FTZ R2, R198, R135, !PT ;  /* 0x00000087c6027209 */ /* 0x004fe80007810000 */
[----:B------:R-:W-:Y:S05]  /*6ee0*/  FMNMX.FTZ R3, R199, R2, !PT ;  /* 0x00000002c7037209 */ /* 0x000fea0007810000 */
[----:B------:R2:W-:Y:S01]  /*6ef0*/  MUFU.TANH R211, R59 ;  /* 0x0000003b00d37308 */ /* 0x0005e20000002400 */
[----:B------:R-:W-:Y:S02]  /*6f00*/  FMNMX.FTZ R2, R196, R0, !PT ;  /* 0x00000000c4027209 */ /* 0x000fe40007810000 */
[----:B------:R-:W-:Y:S02]  /*6f10*/  FMNMX.FTZ R3, R200, R3, !PT ;  /* 0x00000003c8037209 */ /* 0x000fe40007810000 */
[----:B------:R-:W-:Y:S02]  /*6f20*/  FMNMX.FTZ R5, R197, R2, !PT ;  /* 0x00000002c5057209 */ /* 0x000fe40007810000 */
[----:B------:R-:W-:Y:S02]  /*6f30*/  FMNMX.FTZ R3, R204, R3, !PT ;  /* 0x00000003cc037209 */ /* 0x000fe40007810000 */
[----:B------:R-:W-:Y:S01]  /*6f40*/  FMNMX.FTZ R5, R12, R5, !PT ;  /* 0x000000050c057209 */ /* 0x000fe20007810000 */
[----:B------:R-:W3:Y:S01]  /*6f50*/  MUFU.TANH R146, R15 ;  /* 0x0000000f00927308 */ /* 0x000ee20000002400 */
[----:B------:R-:W-:Y:S02]  /*6f60*/  FMNMX.FTZ R3, R32, R3, !PT ;  /* 0x0000000320037209 */ /* 0x000fe40007810000 */
[----:B------:R-:W-:Y:S02]  /*6f70*/  FMNMX.FTZ R5, R18, R5, !PT ;  /* 0x0000000512057209 */ /* 0x000fe40007810000 */
[----:B-1----:R-:W-:Y:S02]  /*6f80*/  MOV R58, R133 ;  /* 0x00000085003a7202 */ /* 0x002fe40000000f00 */
[----:B------:R-:W-:Y:S02]  /*6f90*/  FMNMX.FTZ R3, R41, R3, !PT ;  /* 0x0000000329037209 */ /* 0x000fe40007810000 */
[----:B------:R-:W-:Y:S01]  /*6fa0*/  FMNMX.FTZ R5, R58, R5, !PT ;  /* 0x000000053a057209 */ /* 0x000fe20007810000 */
[----:B------:R1:W-:Y:S01]  /*6fb0*/  MUFU.TANH R145, R4 ;  /* 0x0000000400917308 */ /* 0x0003e20000002400 */
[----:B------:R-:W-:Y:S02]  /*6fc0*/  FMNMX.FTZ R3, R40, R3, !PT ;  /* 0x0000000328037209 */ /* 0x000fe40007810000 */
[----:B--2---:R-:W-:Y:S04]  /*6fd0*/  MOV R59, R134 ;  /* 0x00000086003b7202 */ /* 0x004fe80000000f00 */
[----:B------:R-:W-:Y:S03]  /*6fe0*/  FMNMX.FTZ R3, R59, R3, !PT ;  /* 0x000000033b037209 */ /* 0x000fe60007810000 */
[----:B------:R-:W2:Y:S01]  /*6ff0*/  MUFU.TANH R141, R19 ;  /* 0x00000013008d7308 */ /* 0x000ea20000002400 */
[----:B------:R-:W-:Y:S02]  /*7000*/  FMNMX.FTZ R2, R142, R3, !PT ;  /* 0x000000038e027209 */ /* 0x000fe40007810000 */
[----:B---3--:R-:W-:Y:S07]  /*7010*/  FMNMX.FTZ R5, R146, R5, !PT ;  /* 0x0000000592057209 */ /* 0x008fee0007810000 */
[----:B------:R-:W3:Y:S01]  /*7020*/  MUFU.TANH R151, R21 ;  /* 0x0000001500977308 */ /* 0x000ee20000002400 */
[----:B-1----:R-:W-:Y:S09]  /*7030*/  FMNMX.FTZ R4, R216, R5, !PT ;  /* 0x00000005d8047209 */ /* 0x002ff20007810000 */
[----:B------:R-:W1:Y:S01]  /*7040*/  MUFU.TANH R150, R22 ;  /* 0x0000001600967308 */ /* 0x000e620000002400 */
[----:B--2---:R-:W-:Y:S09]  /*7050*/  FMNMX.FTZ R3, R141, R4, !PT ;  /* 0x000000048d037209 */ /* 0x004ff20007810000 */
[----:B------:R-:W2:Y:S01]  /*7060*/  MUFU.TANH R155, R23 ;  /* 0x00000017009b7308 */ /* 0x000ea20000002400 */
[----:B---3--:R-:W-:Y:S04]  /*7070*/  FMNMX.FTZ R2, R151, R2, !PT ;  /* 0x0000000297027209 */ /* 0x008fe80007810000 */
[----:B------:R-:W-:Y:S05]  /*7080*/  FMNMX.FTZ R2, R153, R2, !PT ;  /* 0x0000000299027209 */ /* 0x000fea0007810000 */
[----:B------:R-:W3:Y:S01]  /*7090*/  MUFU.TANH R163, R42 ;  /* 0x0000002a00a37308 */ /* 0x000ee20000002400 */
[----:B------:R-:W-:Y:S02]  /*70a0*/  FMNMX.FTZ R5, R48, R2, !PT ;  /* 0x0000000230057209 */ /* 0x000fe40007810000 */
[----:B-1----:R-:W-:Y:S07]  /*70b0*/  FMNMX.FTZ R4, R150, R3, !PT ;  /* 0x0000000396047209 */ /* 0x002fee0007810000 */
[----:B------:R3:W-:Y:S01]  /*70c0*/  MUFU.TANH R140, R49 ;  /* 0x00000031008c7308 */ /* 0x0007e20000002400 */
[----:B--2---:R-:W-:Y:S02]  /*70d0*/  FMNMX.FTZ R3, R155, R4, !PT ;  /* 0x000000049b037209 */ /* 0x004fe40007810000 */
[----:B------:R-:W-:Y:S07]  /*70e0*/  FMNMX.FTZ R4, R158, R5, !PT ;  /* 0x000000059e047209 */ /* 0x000fee0007810000 */
[----:B------:R-:W1:Y:S10]  /*70f0*/  MUFU.TANH R154, R26 ;  /* 0x0000001a009a7308 */ /* 0x000e740000002400 */
[----:B------:R-:W2:Y:S01]  /*7100*/  MUFU.TANH R159, R27 ;  /* 0x0000001b009f7308 */ /* 0x000ea20000002400 */
[----:B---3--:R-:W-:Y:S09]  /*7110*/  MOV R49, R163 ;  /* 0x000000a300317202 */ /* 0x008ff20000000f00 */
        /* <DEDUP_REMOVED lines=8> */
[----:B-1----:R-:W-:Y:S09]  /*71a0*/  FMNMX.FTZ R4, R166, R5, !PT ;  /* 0x00000005a6047209 */ /* 0x002ff20007810000 */
[----:B------:R1:W-:Y:S01]  /*71b0*/  MUFU.TANH R143, R57 ;  /* 0x00000039008f7308 */ /* 0x0003e20000002400 */
[----:B--2---:R-:W-:Y:S09]  /*71c0*/  FMNMX.FTZ R5, R171, R4, !PT ;  /* 0x00000004ab057209 */ /* 0x004ff20007810000 */
[----:B------:R-:W2:Y:S01]  /*71d0*/  MUFU.TANH R144, R34 ;  /* 0x0000002200907308 */ /* 0x000ea20000002400 */
[----:B---3--:R-:W-:Y:S01]  /*71e0*/  FMNMX.FTZ R3, R167, R2, !PT ;  /* 0x00000002a7037209 */ /* 0x008fe20007810000 */
[----:B------:R-:W-:Y:S08]  /*71f0*/  FMUL.FTZ R2, R67, c[0x0][0x320] ;  /* 0x0000c80043027a20 */ /* 0x000ff00000410000 */
[----:B------:R-:W3:Y:S01]  /*7200*/  MUFU.TANH R152, R35 ;  /* 0x0000002300987308 */ /* 0x000ee20000002400 */
[----:B-1----:R-:W-:Y:S04]  /*7210*/  MOV R57, R132 ;  /* 0x0000008400397202 */ /* 0x002fe80000000f00 */
[----:B------:R-:W-:Y:S05]  /*7220*/  FMNMX.FTZ R3, R57, R3, !PT ;  /* 0x0000000339037209 */ /* 0x000fea0007810000 */
[----:B------:R1:W-:Y:S01]  /*7230*/  MUFU.TANH R157, R51 ;  /* 0x00000033009d7308 */ /* 0x0003e20000002400 */
[----:B------:R-:W-:Y:S02]  /*7240*/  FMNMX.FTZ R3, R56, R3, !PT ;  /* 0x0000000338037209 */ /* 0x000fe40007810000 */
[----:B--2---:R-:W-:Y:S07]  /*7250*/  FMNMX.FTZ R5, R144, R5, !PT ;  /* 0x0000000590057209 */ /* 0x004fee0007810000 */
[----:B------:R-:W2:Y:S01]  /*7260*/  MUFU.TANH R168, R38 ;  /* 0x0000002600a87308 */ /* 0x000ea20000002400 */
[----:B---3--:R-:W-:Y:S09]  /*7270*/  FMNMX.FTZ R5, R152, R5, !PT ;  /* 0x0000000598057209 */ /* 0x008ff20007810000 */
[----:B------:R3:W-:Y:S01]  /*7280*/  MUFU.TANH R163, R50 ;  /* 0x0000003200a37308 */ /* 0x0007e20000002400 */
[----:B-1----:R-:W-:Y:S04]  /*7290*/  MOV R51, R203 ;  /* 0x000000cb00337202 */ /* 0x002fe80000000f00 */
[----:B------:R-:W-:Y:S05]  /*72a0*/  FMNMX.FTZ R3, R51, R3, !PT ;  /* 0x0000000333037209 */ /* 0x000fea0007810000 */
[----:B------:R-:W1:Y:S01]  /*72b0*/  MUFU.TANH R164, R39 ;  /* 0x0000002700a47308 */ /* 0x000e620000002400 */
[----:B--2---:R-:W-:Y:S09]  /*72c0*/  FMNMX.FTZ R5, R168, R5, !PT ;  /* 0x00000005a8057209 */ /* 0x004ff20007810000 */
[----:B------:R-:W2:Y:S01]  /*72d0*/  MUFU.TANH R160, R43 ;  /* 0x0000002b00a07308 */ /* 0x000ea20000002400 */
[----:B---3--:R-:W-:Y:S04]  /*72e0*/  MOV R50, R205 ;  /* 0x000000cd00327202 */ /* 0x008fe80000000f00 */
[----:B------:R-:W-:Y:S05]  /*72f0*/  FMNMX.FTZ R3, R50, R3, !PT ;  /* 0x0000000332037209 */ /* 0x000fea0007810000 */
[----:B------:R-:W3:Y:S01]  /*7300*/  MUFU.TANH R148, R45 ;  /* 0x0000002d00947308 */ /* 0x000ee20000002400 */
[----:B------:R-:W-:Y:S02]  /*7310*/  FMNMX.FTZ R3, R156, R3, !PT ;  /* 0x000000039c037209 */ /* 0x000fe40007810000 */
[----:B-1----:R-:W-:Y:S04]  /*7320*/  FMNMX.FTZ R5, R164, R5, !PT ;  /* 0x00000005a4057209 */ /* 0x002fe80007810000 */
[----:B------:R-:W-:Y:S03]  /*7330*/  FMNMX.FTZ R5, R49, R5, !PT ;  /* 0x0000000531057209 */ /* 0x000fe60007810000 */
[----:B------:R-:W1:Y:S01]  /*7340*/  MUFU.TANH R169, R46 ;  /* 0x0000002e00a97308 */ /* 0x000e620000002400 */
[----:B--2---:R-:W-:Y:S09]  /*7350*/  FMNMX.FTZ R6, R160, R5, !PT ;  /* 0x00000005a0067209 */ /* 0x004ff20007810000 */
[----:B------:R-:W2:Y:S01]  /*7360*/  MUFU.TANH R161, R47 ;  /* 0x0000002f00a17308 */ /* 0x000ea20000002400 */
[----:B---3--:R-:W-:Y:S04]  /*7370*/  FMNMX.FTZ R3, R148, R3, !PT ;  /* 0x0000000394037209 */ /* 0x008fe80007810000 */
[----:B------:R-:W-:Y:S05]  /*7380*/  FMNMX.FTZ R3, R170, R3, !PT ;  /* 0x00000003aa037209 */ /* 0x000fea0007810000 */
[----:B------:R-:W3:Y:S01]  /*7390*/  MUFU.TANH R147, R53 ;  /* 0x0000003500937308 */ /* 0x000ee20000002400 */
[----:B------:R-:W-:Y:S02]  /*73a0*/  FMNMX.FTZ R4, R140, R3, !PT ;  /* 0x000000038c047209 */ /* 0x000fe40007810000 */
[----:B-1----:R-:W-:Y:S02]  /*73b0*/  FMNMX.FTZ R6, R169, R6, !PT ;  /* 0x00000006a9067209 */ /* 0x002fe40007810000 */
[----:B------:R-:W-:Y:S05]  /*73c0*/  FMNMX.FTZ R4, R149, R4, !PT ;  /* 0x0000000495047209 */ /* 0x000fea0007810000 */
[----:B------:R-:W1:Y:S01]  /*73d0*/  MUFU.TANH R219, R54 ;  /* 0x0000003600db7308 */ /* 0x000e620000002400 */
[----:B--2---:R-:W-:Y:S04]  /*73e0*/  FMNMX.FTZ R6, R161, R6, !PT ;  /* 0x00000006a1067209 */ /* 0x004fe80007810000 */
[----:B------:R-:W-:Y:S05]  /*73f0*/  FMNMX.FTZ R6, R163, R6, !PT ;  /* 0x00000006a3067209 */ /* 0x000fea0007810000 */
[----:B------:R-:W2:Y:S01]  /*7400*/  MUFU.TANH R217, R55 ;  /* 0x0000003700d97308 */ /* 0x000ea20000002400 */
[----:B------:R-:W-:Y:S02]  /*7410*/  FMNMX.FTZ R6, R157, R6, !PT ;  /* 0x000000069d067209 */ /* 0x000fe40007810000 */
[----:B---3--:R-:W-:Y:S04]  /*7420*/  FMNMX.FTZ R4, R147, R4, !PT ;  /* 0x0000000493047209 */ /* 0x008fe80007810000 */
[----:B------:R-:W-:Y:S03]  /*7430*/  FMNMX.FTZ R4, R145, R4, !PT ;  /* 0x0000000491047209 */ /* 0x000fe60007810000 */
[----:B------:R-:W3:Y:S01]  /*7440*/  MUFU.TANH R208, R60 ;  /* 0x0000003c00d07308 */ /* 0x000ee20000002400 */
[----:B------:R-:W-:Y:S02]  /*7450*/  FMNMX.FTZ R3, R143, R4, !PT ;  /* 0x000000048f037209 */ /* 0x000fe40007810000 */
[----:B-1----:R-:W-:Y:S07]  /*7460*/  FMNMX.FTZ R6, R219, R6, !PT ;  /* 0x00000006db067209 */ /* 0x002fee0007810000 */
[----:B------:R-:W1:Y:S01]  /*7470*/  MUFU.TANH R209, R61 ;  /* 0x0000003d00d17308 */ /* 0x000e620000002400 */
[----:B--2---:R-:W-:Y:S04]  /*7480*/  FMNMX.FTZ R5, R217, R6, !PT ;  /* 0x00000006d9057209 */ /* 0x004fe80007810000 */
[----:B------:R-:W-:Y:S05]  /*7490*/  FMNMX.FTZ R4, R218, R5, !PT ;  /* 0x00000005da047209 */ /* 0x000fea0007810000 */
[----:B------:R-:W2:Y:S01]  /*74a0*/  MUFU.TANH R205, R62 ;  /* 0x0000003e00cd7308 */ /* 0x000ea20000002400 */
[----:B------:R-:W-:Y:S02]  /*74b0*/  FMNMX.FTZ R4, R211, R4, !PT ;  /* 0x00000004d3047209 */ /* 0x000fe40007810000 */
[----:B---3--:R-:W-:Y:S07]  /*74c0*/  FMNMX.FTZ R8, R208, R3, !PT ;  /* 0x00000003d0087209 */ /* 0x008fee0007810000 */
[----:B------:R-:W3:Y:S01]  /*74d0*/  MUFU.TANH R203, R63 ;  /* 0x0000003f00cb7308 */ /* 0x000ee20000002400 */
[----:B-1----:R-:W-:Y:S04]  /*74e0*/  FMNMX.FTZ R8, R209, R8, !PT ;  /* 0x00000008d1087209 */ /* 0x002fe80007810000 */
[----:B------:R-:W-:Y:S05]  /*74f0*/  FMNMX.FTZ R9, R207, R8, !PT ;  /* 0x00000008cf097209 */ /* 0x000fea0007810000 */
[----:B------:R-:W1:Y:S01]  /*7500*/  MUFU.TANH R206, R65 ;  /* 0x0000004100ce7308 */ /* 0x000e620000002400 */
[----:B--2---:R-:W-:Y:S09]  /*7510*/  FMNMX.FTZ R4, R205, R4, !PT ;  /* 0x00000004cd047209 */ /* 0x004ff20007810000 */
[----:B------:R-:W2:Y:S01]  /*7520*/  MUFU.TANH R134, R66 ;  /* 0x0000004200867308 */ /* 0x000ea20000002400 */
[----:B---3--:R-:W-:Y:S09]  /*7530*/  FMNMX.FTZ R3, R203, R4, !PT ;  /* 0x00000004cb037209 */ /* 0x008ff20007810000 */
[----:B------:R2:W3:Y:S01]  /*7540*/  MUFU.TANH R133, R2 ;  /* 0x0000000200857308 */ /* 0x0004e20000002400 */
[----:B-1----:R-:W-:Y:S02]  /*7550*/  FMNMX.FTZ R6, R206, R9, !PT ;  /* 0x00000009ce067209 */ /* 0x002fe40007810000 */
[----:B--2---:R-:W-:Y:S03]  /*7560*/  FMNMX.FTZ R2, R134, R3, !PT ;  /* 0x0000000386027209 */ /* 0x004fe60007810000 */
[----:B------:R-:W1:Y:S01]  /*7570*/  SHFL.BFLY PT, R3, R6, 0x2, 0x1f ;  /* 0x0c401f0006037f89 */ /* 0x000e6200000e0000 */
[----:B---3--:R-:W-:Y:S07]  /*7580*/  FMNMX.FTZ R5, R133, R2, !PT ;  /* 0x0000000285057209 */ /* 0x008fee0007810000 */
[----:B------:R-:W2:Y:S01]  /*7590*/  SHFL.BFLY PT, R2, R5, 0x2, 0x1f ;  /* 0x0c401f0005027f89 */ /* 0x000ea200000e0000 */
[----:B-1----:R-:W-:Y:S07]  /*75a0*/  FMNMX.FTZ R7, R6, R3, !PT ;  /* 0x0000000306077209 */ /* 0x002fee0007810000 */
[----:B------:R-:W1:Y:S01]  /*75b0*/  SHFL.BFLY PT, R132, R7, 0x1, 0x1f ;  /* 0x0c201f0007847f89 */ /* 0x000e6200000e0000 */
[----:B--2---:R-:W-:Y:S07]  /*75c0*/  FMNMX.FTZ R4, R5, R2, !PT ;  /* 0x0000000205047209 */ /* 0x004fee0007810000 */
[----:B------:R-:W2:Y:S01]  /*75d0*/  SHFL.BFLY PT, R3, R4, 0x1, 0x1f ;  /* 0x0c201f0004037f89 */ /* 0x000ea200000e0000 */
[----:B-1----:R-:W-:Y:S02]  /*75e0*/  FMNMX.FTZ R132, R7, R132, !PT ;  /* 0x0000008407847209 */ /* 0x002fe40007810000 */
[----:B------:R-:W-:Y:S03]  /*75f0*/  @P1 IADD3 R7, P4, R252, UR17, RZ ;  /* 0x00000011fc071c10 */ /* 0x000fe6000ff9e0ff */
[C---:B------:R-:W-:Y:S02]  /*7600*/  FADD.FTZ R2, -R132.reuse, R135 ;  /* 0x0000008784027221 */ /* 0x040fe40000010100 */
[----:B------:R-:W-:Y:S01]  /*7610*/  FMUL.FTZ R210, R132, c[0x0][0x2d0] ;  /* 0x0000b40084d27a20 */ /* 0x000fe20000410000 */
[----:B--2---:R-:W-:Y:S01]  /*7620*/  FMNMX.FTZ R3, R4, R3, !PT ;  /* 0x0000000304037209 */ /* 0x004fe20007810000 */
[----:B------:R-:W-:Y:S01]  /*7630*/  FMUL.FTZ R6, R2, c[0x0][0x2d0] ;  /* 0x0000b40002067a20 */ /* 0x000fe20000410000 */
[----:B------:R-:W-:Y:S01]  /*7640*/  @P1 IADD3 R4, P2, R244, UR17, RZ ;  /* 0x00000011f4041c10 */ /* 0x000fe2000ff5e0ff */
[----:B------:R-:W-:Y:S01]  /*7650*/  @UP1 UIADD3 UR17, UP0, UR12, 0x80, URZ ;  /* 0x000000800c111890 */ /* 0x000fe2000ff1e03f */
[----:B------:R-:W-:Y:S01]  /*7660*/  FFMA.FTZ R201, R199, c[0x0][0x2d0], -R210 ;  /* 0x0000b400c7c97a23 */ /* 0x000fe200000108d2 */
[----:B------:R1:W2:Y:S01]  /*7670*/  MUFU.EX2 R2, R6 ;  /* 0x0000000600027308 */ /* 0x0002a20000000800 */
[----:B------:R-:W-:Y:S01]  /*7680*/  FADD.FTZ R5, -R3, R0 ;  /* 0x0000000003057221 */ /* 0x000fe20000010100 */
[----:B------:R-:W-:Y:S01]  /*7690*/  @P1 LEA R10, P5, R4, c[0x0][0x1c8], 0x1 ;  /* 0x00007200040a1a11 */ /* 0x000fe200078a08ff */
[--C-:B------:R-:W-:Y:S02]  /*76a0*/  FFMA.FTZ R199, R204, c[0x0][0x2d0], -R210.reuse ;  /* 0x0000b400ccc77a23 */ /* 0x100fe400000108d2 */
[----:B------:R-:W-:Y:S01]  /*76b0*/  FMUL.FTZ R0, R5, c[0x0][0x2d0] ;  /* 0x0000b40005007a20 */ /* 0x000fe20000410000 */
[----:B------:R-:W-:Y:S01]  /*76c0*/  @P1 IADD3.X R5, R247, UR16, RZ, P2, !PT ;  /* 0x00000010f7051c10 */ /* 0x000fe200097fe4ff */
[----:B------:R-:W-:Y:S01]  /*76d0*/  FMUL.FTZ R204, R3, c[0x0][0x2d0] ;  /* 0x0000b40003cc7a20 */ /* 0x000fe20000410000 */
[----:B------:R-:W-:Y:S01]  /*76e0*/  @P1 LEA R8, P2, R7, c[0x0][0x1c8], 0x1 ;  /* 0x0000720007081a11 */ /* 0x000fe200078408ff */
[----:B------:R-:W-:Y:S01]  /*76f0*/  FFMA.FTZ R202, R198, c[0x0][0x2d0], -R210 ;  /* 0x0000b400c6ca7a23 */ /* 0x000fe200000108d2 */
[----:B------:R-:W-:Y:S01]  /*7700*/  @P1 LEA.HI.X R11, R4, c[0x0][0x1cc], R5, 0x1, P5 ;  /* 0x00007300040b1a11 */ /* 0x000fe200028f0c05 */
[--C-:B------:R-:W-:Y:S01]  /*7710*/  FFMA.FTZ R198, R196, c[0x0][0x2d0], -R204.reuse ;  /* 0x0000b400c4c67a23 */ /* 0x100fe200000108cc */
[----:B------:R-:W3:Y:S01]  /*7720*/  MUFU.EX2 R0, R0 ;  /* 0x0000000000007308 */ /* 0x000ee20000000800 */
[--C-:B------:R-:W-:Y:S02]  /*7730*/  FFMA.FTZ R196, R12, c[0x0][0x2d0], -R204.reuse ;  /* 0x0000b4000cc47a23 */ /* 0x100fe400000108cc */
[----:B------:R4:W-:Y:S01]  /*7740*/  @P1 LDGSTS.E.BYPASS.LTC128B.128 [R243+0x8100], [R10.64], !P3 ;  /* 0x081000000af31fae */ /* 0x0009e2000d901d4e */
[----:B------:R-:W-:Y:S02]  /*7750*/  FFMA.FTZ R135, R18, c[0x0][0x2d0], -R204 ;  /* 0x0000b40012877a23 */ /* 0x000fe400000108cc */
[----:B------:R-:W-:Y:S02]  /*7760*/  FFMA.FTZ R200, R200, c[0x0][0x2d0], -R210 ;  /* 0x0000b400c8c87a23 */ /* 0x000fe400000108d2 */
[--C-:B------:R-:W-:Y:S02]  /*7770*/  FFMA.FTZ R197, R197, c[0x0][0x2d0], -R204.reuse ;  /* 0x0000b400c5c57a23 */ /* 0x100fe400000108cc */
[----:B------:R-:W-:Y:S01]  /*7780*/  MUFU.EX2 R202, R202 ;  /* 0x000000ca00ca7308 */ /* 0x000fe20000000800 */
[----:B------:R-:W-:Y:S01]  /*7790*/  FFMA.FTZ R216, R216, c[0x0][0x2d0], -R204 ;  /* 0x0000b400d8d87a23 */ /* 0x000fe200000108cc */
[----:B-1----:R-:W-:Y:S01]  /*77a0*/  @P1 IADD3.X R6, R249, UR16, RZ, P4, !PT ;  /* 0x00000010f9061c10 */ /* 0x002fe2000a7fe4ff */
[----:B------:R-:W-:Y:S01]  /*77b0*/  @UP1 UIADD3.X UR16, URZ, UR9, URZ, UP0, !UPT ;  /* 0x000000093f101290 */ /* 0x000fe200087fe43f */
[C---:B--2---:R-:W-:Y:S02]  /*77c0*/  FMUL.FTZ R24, R2.reuse, R108 ;  /* 0x0000006c02187220 */ /* 0x044fe40000410000 */
[----:B------:R-:W-:Y:S01]  /*77d0*/  @P1 LEA.HI.X R9, R7, c[0x0][0x1cc], R6, 0x1, P2 ;  /* 0x0000730007091a11 */ /* 0x000fe200010f0c06 */
[----:B------:R-:W-:Y:S01]  /*77e0*/  FMUL.FTZ R25, R2, R109 ;  /* 0x0000006d02197220 */ /* 0x000fe20000410000 */
[----:B------:R-:W-:Y:S01]  /*77f0*/  @P1 IADD3 R4, P2, R10, UR18, RZ ;  /* 0x000000120a041c10 */ /* 0x000fe2000ff5e0ff */
[C---:B------:R-:W-:Y:S01]  /*7800*/  FMUL.FTZ R33, R2.reuse, R101 ;  /* 0x0000006502217220 */ /* 0x040fe20000410000 */
[----:B------:R-:W1:Y:S01]  /*7810*/  MUFU.EX2 R201, R201 ;  /* 0x000000c900c97308 */ /* 0x000e620000000800 */
[----:B------:R2:W-:Y:S01]  /*7820*/  @P1 LDGSTS.E.BYPASS.LTC128B.128 [R243+0xc100], [R8.64], !P0 ;  /* 0x0c10000008f31fae */ /* 0x0005e2000c101d4e */
[----:B------:R-:W-:Y:S01]  /*7830*/  @P1 IADD3.X R5, R11, UR19, RZ, P2, !PT ;  /* 0x000000130b051c10 */ /* 0x000fe200097fe4ff */
[----:B------:R-:W-:Y:S01]  /*7840*/  FMUL.FTZ R64, R2, R68 ;  /* 0x0000004402407220 */ /* 0x000fe20000410000 */
[----:B------:R-:W-:Y:S01]  /*7850*/  @P1 IADD3 R6, P2, R4, UR18, RZ ;  /* 0x0000001204061c10 */ /* 0x000fe2000ff5e0ff */
[----:B---3--:R-:W-:Y:S01]  /*7860*/  FMUL.FTZ R18, R0, R118 ;  /* 0x0000007600127220 */ /* 0x008fe20000410000 */
[----:B------:R-:W-:Y:S01]  /*7870*/  @P1 IADD3 R16, P5, R4, UR17, RZ ;  /* 0x0000001104101c10 */ /* 0x000fe2000ffbe0ff */
[----:B------:R-:W-:Y:S01]  /*7880*/  FMUL.FTZ R19, R0, R119 ;  /* 0x0000007700137220 */ /* 0x000fe20000410000 */
[C---:B------:R-:W-:Y:S01]  /*7890*/  @P1 IADD3.X R7, R5.reuse, UR19, RZ, P2, !PT ;  /* 0x0000001305071c10 */ /* 0x040fe200097fe4ff */
[----:B------:R3:W-:Y:S01]  /*78a0*/  @P1 LDGSTS.E.BYPASS.LTC128B.128 [R243+0x9100], [R4.64], !P3 ;  /* 0x0910000004f31fae */ /* 0x0007e2000d901d4e */
[----:B------:R-:W-:Y:S01]  /*78b0*/  @P1 IADD3.X R17, R5, UR16, RZ, P5, !PT ;  /* 0x0000001005111c10 */ /* 0x000fe2000affe4ff */
[----:B------:R-:W-:Y:S01]  /*78c0*/  MUFU.EX2 R200, R200 ;  /* 0x000000c800c87308 */ /* 0x000fe20000000800 */
[----:B----4-:R-:W-:Y:S01]  /*78d0*/  @P1 IADD3 R10, P4, R6, UR18, RZ ;  /* 0x00000012060a1c10 */ /* 0x010fe2000ff9e0ff */
[C---:B------:R-:W-:Y:S02]  /*78e0*/  FMUL.FTZ R27, R0.reuse, R111 ;  /* 0x0000006f001b7220 */ /* 0x040fe40000410000 */
[C---:B------:R-:W-:Y:S01]  /*78f0*/  FMUL.FTZ R26, R0.reuse, R110 ;  /* 0x0000006e001a7220 */ /* 0x040fe20000410000 */
[C---:B------:R-:W-:Y:S01]  /*7900*/  @P1 IADD3.X R11, R7.reuse, UR19, RZ, P4, !PT ;  /* 0x00000013070b1c10 */ /* 0x040fe2000a7fe4ff */
[----:B------:R3:W-:Y:S01]  /*7910*/  @P1 LDGSTS.E.BYPASS.LTC128B.128 [R243+0xd100], [R4.64+0x80], !P0 ;  /* 0x0d10008004f31fae */ /* 0x0007e2000c101d4e */
[C---:B------:R-:W-:Y:S02]  /*7920*/  FMUL.FTZ R34, R0.reuse, R102 ;  /* 0x0000006600227220 */ /* 0x040fe40000410000 */
[C---:B------:R-:W-:Y:S01]  /*7930*/  FMUL.FTZ R35, R0.reuse, R103 ;  /* 0x0000006700237220 */ /* 0x040fe20000410000 */
[----:B------:R-:W4:Y:S01]  /*7940*/  MUFU.EX2 R199, R199 ;  /* 0x000000c700c77308 */ /* 0x000f220000000800 */
[C---:B------:R-:W-:Y:S02]  /*7950*/  FMUL.FTZ R42, R0.reuse, R94 ;  /* 0x0000005e002a7220 */ /* 0x040fe40000410000 */
[----:B------:R-:W-:Y:S01]  /*7960*/  FMUL.FTZ R43, R0, R95 ;  /* 0x0000005f002b7220 */ /* 0x000fe20000410000 */
[----:B------:R5:W-:Y:S01]  /*7970*/  @P1 LDGSTS.E.BYPASS.LTC128B.128 [R243+0xa100], [R6.64], !P3 ;  /* 0x0a10000006f31fae */ /* 0x000be2000d901d4e */
[----:B------:R-:W-:Y:S01]  /*7980*/  FMUL.FTZ R65, R2, R69 ;  /* 0x0000004502417220 */ /* 0x000fe20000410000 */
[----:B--2---:R-:W-:Y:S01]  /*7990*/  @P1 IADD3 R8, P2, R6, UR17, RZ ;  /* 0x0000001106081c10 */ /* 0x004fe2000ff5e0ff */
[C---:B------:R-:W-:Y:S03]  /*79a0*/  FMUL.FTZ R66, R0.reuse, R70 ;  /* 0x0000004600427220 */ /* 0x040fe60000410000 */
[----:B------:R-:W-:Y:S01]  /*79b0*/  MUFU.EX2 R198, R198 ;  /* 0x000000c600c67308 */ /* 0x000fe20000000800 */
[----:B------:R-:W-:Y:S01]  /*79c0*/  @P1 IADD3.X R9, R7, UR16, RZ, P2, !PT ;  /* 0x0000001007091c10 */ /* 0x000fe200097fe4ff */
[----:B------:R2:W-:Y:S01]  /*79d0*/  @P1 LDGSTS.E.BYPASS.LTC128B.128 [R243+0xe100], [R16.64], !P0 ;  /* 0x0e10000010f31fae */ /* 0x0005e2000c101d4e */
[----:B------:R-:W-:Y:S02]  /*79e0*/  FMUL.FTZ R67, R0, R71 ;  /* 0x0000004700437220 */ /* 0x000fe40000410000 */
[----:B------:R-:W-:Y:S02]  /*79f0*/  FFMA.FTZ R101, R167, c[0x0][0x2d0], -R210 ;  /* 0x0000b400a7657a23 */ /* 0x000fe400000108d2 */
[--C-:B------:R-:W-:Y:S02]  /*7a00*/  FFMA.FTZ R110, R171, c[0x0][0x2d0], -R204.reuse ;  /* 0x0000b400ab6e7a23 */ /* 0x100fe400000108cc */
[--C-:B------:R-:W-:Y:S01]  /*7a10*/  FFMA.FTZ R109, R144, c[0x0][0x2d0], -R204.reuse ;  /* 0x0000b400906d7a23 */ /* 0x100fe200000108cc */
[----:B------:R2:W-:Y:S01]  /*7a20*/  @P1 LDGSTS.E.BYPASS.LTC128B.128 [R243+0xb100], [R10.64], !P3 ;  /* 0x0b1000000af31fae */ /* 0x0005e2000d901d4e */
[----:B------:R-:W2:Y:S01]  /*7a30*/  MUFU.EX2 R197, R197 ;  /* 0x000000c500c57308 */ /* 0x000ea20000000800 */
[--C-:B------:R-:W-:Y:S02]  /*7a40*/  FFMA.FTZ R108, R152, c[0x0][0x2d0], -R204.reuse ;  /* 0x0000b400986c7a23 */ /* 0x100fe400000108cc */
[C---:B---3--:R-:W-:Y:S01]  /*7a50*/  FMUL.FTZ R4, R2.reuse, R128 ;  /* 0x0000008002047220 */ /* 0x048fe20000410000 */
[----:B-1----:R-:W-:Y:S01]  /*7a60*/  F2FP.BF16.PACK_AB R128, R201, R202 ;  /* 0x000000cac980723e */ /* 0x002fe200000010ff */
[----:B------:R-:W-:Y:S02]  /*7a70*/  FMUL.FTZ R5, R2, R129 ;  /* 0x0000008102057220 */ /* 0x000fe40000410000 */
[----:B------:R1:W-:Y:S01]  /*7a80*/  @P1 LDGSTS.E.BYPASS.LTC128B.128 [R243+0xf100], [R8.64], !P0 ;  /* 0x0f10000008f31fae */ /* 0x0003e2000c101d4e */
[--C-:B------:R-:W-:Y:S02]  /*7a90*/  FFMA.FTZ R219, R219, c[0x0][0x2d0], -R204.reuse ;  /* 0x0000b400dbdb7a23 */ /* 0x100fe400000108cc */
[----:B------:R-:W-:Y:S01]  /*7aa0*/  MUFU.EX2 R196, R196 ;  /* 0x000000c400c47308 */ /* 0x000fe20000000800 */
[C---:B-----5:R-:W-:Y:S01]  /*7ab0*/  FMUL.FTZ R6, R0.reuse, R130 ;  /* 0x0000008200067220 */ /* 0x060fe20000410000 */
[----:B----4-:R-:W-:Y:S01]  /*7ac0*/  F2FP.BF16.PACK_AB R130, R199, R200 ;  /* 0x000000c8c782723e */ /* 0x010fe200000010ff */
[----:B------:R-:W-:Y:S02]  /*7ad0*/  FMUL.FTZ R7, R0, R131 ;  /* 0x0000008300077220 */ /* 0x000fe40000410000 */
[----:B------:R-:W3:Y:S01]  /*7ae0*/  LDSM.16.MT88.4 R12, [R240+0x100] ;  /* 0x00010000f00c783b */ /* 0x000ee20000004200 */
[--C-:B------:R-:W-:Y:S02]  /*7af0*/  FFMA.FTZ R217, R217, c[0x0][0x2d0], -R204.reuse ;  /* 0x0000b400d9d97a23 */ /* 0x100fe400000108cc */
[C---:B--2---:R-:W-:Y:S02]  /*7b00*/  FMUL.FTZ R16, R2.reuse, R116 ;  /* 0x0000007402107220 */ /* 0x044fe40000410000 */
[----:B------:R-:W2:Y:S01]  /*7b10*/  MUFU.EX2 R135, R135 ;  /* 0x0000008700877308 */ /* 0x000ea20000000800 */
[----:B------:R-:W-:Y:S02]  /*7b20*/  FMUL.FTZ R17, R2, R117 ;  /* 0x0000007502117220 */ /* 0x000fe40000410000 */
[----:B------:R-:W4:Y:S01]  /*7b30*/  LDSM.16.MT88.4 R20, [R238+0x100] ;  /* 0x00010000ee14783b */ /* 0x000f220000004200 */
[----:B------:R-:W-:Y:S01]  /*7b40*/  F2FP.BF16.PACK_AB R129, R197, R198 ;  /* 0x000000c6c581723e */ /* 0x000fe200000010ff */
[--C-:B------:R-:W-:Y:S02]  /*7b50*/  FFMA.FTZ R218, R218, c[0x0][0x2d0], -R204.reuse ;  /* 0x0000b400dada7a23 */ /* 0x100fe400000108cc */
[C---:B------:R-:W-:Y:S01]  /*7b60*/  FMUL.FTZ R10, R0.reuse, R126 ;  /* 0x0000007e000a7220 */ /* 0x040fe20000410000 */
[----:B------:R-:W-:Y:S01]  /*7b70*/  MOV R126, R51 ;  /* 0x00000033007e7202 */ /* 0x000fe20000000f00 */
[C---:B------:R-:W-:Y:S01]  /*7b80*/  FMUL.FTZ R11, R0.reuse, R127 ;  /* 0x0000007f000b7220 */ /* 0x040fe20000410000 */
[----:B------:R-:W-:Y:S01]  /*7b90*/  MOV R127, R56 ;  /* 0x00000038007f7202 */ /* 0x000fe20000000f00 */
[----:B------:R-:W5:Y:S01]  /*7ba0*/  LDSM.16.MT88.4 R28, [R237+0x100] ;  /* 0x00010000ed1c783b */ /* 0x000f620000004200 */
[----:B------:R-:W-:Y:S01]  /*7bb0*/  FMUL.FTZ R51, R0, R87 ;  /* 0x0000005700337220 */ /* 0x000fe20000410000 */
[----:B------:R-:W-:Y:S01]  /*7bc0*/  MUFU.EX2 R216, R216 ;  /* 0x000000d800d87308 */ /* 0x000fe20000000800 */
[C---:B-1----:R-:W-:Y:S01]  /*7bd0*/  FMUL.FTZ R8, R2.reuse, R124 ;  /* 0x0000007c02087220 */ /* 0x042fe20000410000 */
[----:B------:R-:W-:Y:S01]  /*7be0*/  MOV R124, R49 ;  /* 0x00000031007c7202 */ /* 0x000fe20000000f00 */
[C---:B------:R-:W-:Y:S01]  /*7bf0*/  FMUL.FTZ R9, R2.reuse, R125 ;  /* 0x0000007d02097220 */ /* 0x040fe20000410000 */
[----:B------:R-:W-:Y:S01]  /*7c00*/  MOV R125, R50 ;  /* 0x00000032007d7202 */ /* 0x000fe20000000f00 */
[----:B------:R-:W-:Y:S01]  /*7c10*/  FMUL.FTZ R49, R2, R85 ;  /* 0x0000005502317220 */ /* 0x000fe20000410000 */
[----:B------:R-:W1:Y:S01]  /*7c20*/  LDSM.16.MT88.4 R36, [R236+0x100] ;  /* 0x00010000ec24783b */ /* 0x000e620000004200 */
[----:B------:R-:W-:Y:S02]  /*7c30*/  FMUL.FTZ R50, R0, R86 ;  /* 0x0000005600327220 */ /* 0x000fe40000410000 */
[----:B------:R-:W-:Y:S01]  /*7c40*/  FMUL.FTZ R56, R2, R76 ;  /* 0x0000004c02387220 */ /* 0x000fe20000410000 */
[----:B------:R-:W-:Y:S01]  /*7c50*/  MUFU.EX2 R167, R101 ;  /* 0x0000006500a77308 */ /* 0x000fe20000000800 */
[----:B--2---:R-:W-:Y:S01]  /*7c60*/  F2FP.BF16.PACK_AB R131, R135, R196 ;  /* 0x000000c48783723e */ /* 0x004fe200000010ff */
[----:B------:R-:W-:Y:S02]  /*7c70*/  FFMA.FTZ R211, R211, c[0x0][0x2d0], -R204 ;  /* 0x0000b400d3d37a23 */ /* 0x000fe400000108cc */
[----:B------:R-:W2:Y:S01]  /*7c80*/  LDSM.16.MT88.4 R44, [R240+0x4100] ;  /* 0x00410000f02c783b */ /* 0x000ea20000004200 */
[--C-:B------:R-:W-:Y:S02]  /*7c90*/  FFMA.FTZ R208, R208, c[0x0][0x2d0], -R210.reuse ;  /* 0x0000b400d0d07a23 */ /* 0x100fe400000108d2 */
[--C-:B------:R-:W-:Y:S02]  /*7ca0*/  FFMA.FTZ R209, R209, c[0x0][0x2d0], -R210.reuse ;  /* 0x0000b400d1d17a23 */ /* 0x100fe400000108d2 */
[----:B------:R-:W-:Y:S01]  /*7cb0*/  FFMA.FTZ R207, R207, c[0x0][0x2d0], -R210 ;  /* 0x0000b400cfcf7a23 */ /* 0x000fe200000108d2 */
[----:B------:R-:W-:Y:S01]  /*7cc0*/  MUFU.EX2 R171, R110 ;  /* 0x0000006e00ab7308 */ /* 0x000fe20000000800 */
[--C-:B------:R-:W-:Y:S01]  /*7cd0*/  FFMA.FTZ R205, R205, c[0x0][0x2d0], -R204.reuse ;  /* 0x0000b400cdcd7a23 */ /* 0x100fe200000108cc */
[C---:B---3--:R-:W-:Y:S01]  /*7ce0*/  HMMA.16816.F32.BF16 R4, R128.reuse, R12, R4 ;  /* 0x0000000c8004723c */ /* 0x048fe20000041804 */
[----:B------:R-:W2:Y:S04]  /*7cf0*/  LDSM.16.MT88.4 R52, [R238+0x4100] ;  /* 0x00410000ee34783b */ /* 0x000ea80000004200 */
[--C-:B------:R-:W-:Y:S02]  /*7d00*/  FFMA.FTZ R134, R134, c[0x0][0x2d0], -R204.reuse ;  /* 0x0000b40086867a23 */ /* 0x100fe400000108cc */
[C---:B------:R-:W-:Y:S01]  /*7d10*/  FMUL.FTZ R12, R2.reuse, R120 ;  /* 0x00000078020c7220 */ /* 0x040fe20000410000 */
[C---:B------:R-:W-:Y:S01]  /*7d20*/  HMMA.16816.F32.BF16 R8, R128.reuse, R14, R8 ;  /* 0x0000000e8008723c */ /* 0x040fe20000041808 */
[----:B------:R-:W1:Y:S01]  /*7d30*/  LDSM.16.MT88.4 R60, [R237+0x4100] ;  /* 0x00410000ed3c783b */ /* 0x000e620000004200 */
[----:B------:R-:W-:Y:S02]  /*7d40*/  MUFU.EX2 R144, R109 ;  /* 0x0000006d00907308 */ /* 0x000fe40000000800 */
[C---:B------:R-:W-:Y:S01]  /*7d50*/  FMUL.FTZ R13, R2.reuse, R121 ;  /* 0x00000079020d7220 */ /* 0x040fe20000410000 */
[----:B------:R-:W-:Y:S01]  /*7d60*/  MOV R121, R48 ;  /* 0x0000003000797202 */ /* 0x000fe20000000f00 */
[----:B------:R-:W-:Y:S01]  /*7d70*/  FMUL.FTZ R48, R2, R84 ;  /* 0x0000005402307220 */ /* 0x000fe20000410000 */
[----:B------:R-:W-:Y:S01]  /*7d80*/  MOV R120, R57 ;  /* 0x0000003900787202 */ /* 0x000fe20000000f00 */
[C---:B------:R-:W-:Y:S01]  /*7d90*/  FMUL.FTZ R15, R0.reuse, R123 ;  /* 0x0000007b000f7220 */ /* 0x040fe20000410000 */
[----:B------:R-:W1:Y:S03]  /*7da0*/  LDSM.16.MT88.4 R84, [R236+0x4100] ;  /* 0x00410000ec54783b */ /* 0x000e660000004200 */
[----:B------:R-:W-:Y:S01]  /*7db0*/  FMUL.FTZ R14, R0, R122 ;  /* 0x0000007a000e7220 */ /* 0x000fe20000410000 */
[----:B------:R2:W-:Y:S01]  /*7dc0*/  MUFU.EX2 R152, R108 ;  /* 0x0000006c00987308 */ /* 0x0005e20000000800 */
[C---:B------:R-:W-:Y:S03]  /*7dd0*/  FMUL.FTZ R57, R2.reuse, R77 ;  /* 0x0000004d02397220 */ /* 0x040fe60000410000 */
[----:B------:R-:W3:Y:S02]  /*7de0*/  LDL.LU R123, [R1+0x8] ;  /* 0x00000800017b7983 */ /* 0x000ee40000300800 */
[C---:B----4-:R-:W-:Y:S02]  /*7df0*/  HMMA.16816.F32.BF16 R12, R128.reuse, R20, R12 ;  /* 0x00000014800c723c */ /* 0x050fe4000004180c */
[----:B------:R-:W-:Y:S02]  /*7e00*/  LDSM.16.MT88.4 R116, [R238+0x3900] ;  /* 0x00390000ee74783b */ /* 0x000fe40000004200 */
[----:B------:R-:W-:Y:S03]  /*7e10*/  MUFU.EX2 R219, R219 ;  /* 0x000000db00db7308 */ /* 0x000fe60000000800 */
[C---:B------:R-:W-:Y:S01]  /*7e20*/  FMUL.FTZ R20, R2.reuse, R112 ;  /* 0x0000007002147220 */ /* 0x040fe20000410000 */
[C---:B------:R-:W-:Y:S02]  /*7e30*/  HMMA.16816.F32.BF16 R16, R128.reuse, R22, R16 ;  /* 0x000000168010723c */ /* 0x040fe40000041810 */
[----:B------:R-:W0:Y:S02]  /*7e40*/  LDGDEPBAR ;  /* 0x00000000000079af */ /* 0x000e240000000000 */
[----:B------:R-:W-:Y:S02]  /*7e50*/  FMUL.FTZ R21, R2, R113 ;  /* 0x0000007102157220 */ /* 0x000fe40000410000 */
[--C-:B------:R-:W-:Y:S01]  /*7e60*/  FFMA.FTZ R112, R58, c[0x0][0x2d0], -R204.reuse ;  /* 0x0000b4003a707a23 */ /* 0x100fe200000108cc */
[----:B------:R-:W-:Y:S01]  /*7e70*/  MUFU.EX2 R217, R217 ;  /* 0x000000d900d97308 */ /* 0x000fe20000000800 */
[C---:B------:R-:W-:Y:S02]  /*7e80*/  FMUL.FTZ R22, R0.reuse, R114 ;  /* 0x0000007200167220 */ /* 0x040fe40000410000 */
[----:B--2---:R-:W-:Y:S02]  /*7e90*/  LDSM.16.MT88.4 R108, [R237+0x3900] ;  /* 0x00390000ed6c783b */ /* 0x004fe40000004200 */
[C---:B------:R-:W-:Y:S02]  /*7ea0*/  FMUL.FTZ R23, R0.reuse, R115 ;  /* 0x0000007300177220 */ /* 0x040fe40000410000 */
[----:B------:R-:W-:Y:S02]  /*7eb0*/  FMUL.FTZ R58, R0, R78 ;  /* 0x0000004e003a7220 */ /* 0x000fe40000410000 */
[----:B------:R-:W-:Y:S01]  /*7ec0*/  FFMA.FTZ R113, R146, c[0x0][0x2d0], -R204 ;  /* 0x0000b40092717a23 */ /* 0x000fe200000108cc */
[----:B------:R-:W-:Y:S02]  /*7ed0*/  MUFU.EX2 R112, R112 ;  /* 0x0000007000707308 */ /* 0x000fe40000000800 */
[C---:B-----5:R-:W-:Y:S07]  /*7ee0*/  HMMA.16816.F32.BF16 R20, R128.reuse, R28, R20 ;  /* 0x0000001c8014723c */ /* 0x060fee0000041814 */
[C---:B------:R-:W-:Y:S01]  /*7ef0*/  FMUL.FTZ R28, R2.reuse, R104 ;  /* 0x00000068021c7220 */ /* 0x040fe20000410000 */
[C---:B------:R-:W-:Y:S01]  /*7f00*/  HMMA.16816.F32.BF16 R24, R128.reuse, R30, R24 ;  /* 0x0000001e8018723c */ /* 0x040fe20000041818 */
[----:B------:R-:W2:Y:S03]  /*7f10*/  MUFU.EX2 R113, R113 ;  /* 0x0000007100717308 */ /* 0x000ea60000000800 */
[----:B------:R-:W-:Y:S02]  /*7f20*/  FMUL.FTZ R29, R2, R105 ;  /* 0x00000069021d7220 */ /* 0x000fe40000410000 */
[----:B------:R-:W-:Y:S02]  /*7f30*/  FFMA.FTZ R104, R32, c[0x0][0x2d0], -R210 ;  /* 0x0000b40020687a23 */ /* 0x000fe400000108d2 */
[C---:B------:R-:W-:Y:S03]  /*7f40*/  FMUL.FTZ R30, R0.reuse, R106 ;  /* 0x0000006a001e7220 */ /* 0x040fe60000410000 */
[----:B------:R-:W-:Y:S01]  /*7f50*/  MUFU.EX2 R218, R218 ;  /* 0x000000da00da7308 */ /* 0x000fe20000000800 */
[----:B------:R-:W-:Y:S02]  /*7f60*/  FMUL.FTZ R31, R0, R107 ;  /* 0x0000006b001f7220 */ /* 0x000fe40000410000 */
[----:B------:R-:W-:Y:S02]  /*7f70*/  FMUL.FTZ R32, R2, R100 ;  /* 0x0000006402207220 */ /* 0x000fe40000410000 */
[----:B------:R-:W-:Y:S02]  /*7f80*/  FFMA.FTZ R100, R166, c[0x0][0x2d0], -R204 ;  /* 0x0000b400a6647a23 */ /* 0x000fe400000108cc */
[--C-:B------:R-:W-:Y:S01]  /*7f90*/  FFMA.FTZ R105, R41, c[0x0][0x2d0], -R210.reuse ;  /* 0x0000b40029697a23 */ /* 0x100fe200000108d2 */
[C---:B-1----:R-:W-:Y:S02]  /*7fa0*/  HMMA.16816.F32.BF16 R28, R128.reuse, R36, R28 ;  /* 0x00000024801c723c */ /* 0x042fe4000004181c */
[----:B------:R1:W-:Y:S01]  /*7fb0*/  MUFU.EX2 R166, R100 ;  /* 0x0000006400a67308 */ /* 0x0003e20000000800 */
[C---:B------:R-:W-:Y:S02]  /*7fc0*/  FMUL.FTZ R41, R2.reuse, R93 ;  /* 0x0000005d02297220 */ /* 0x040fe40000410000 */
[--C-:B------:R-:W-:Y:S01]  /*7fd0*/  FFMA.FTZ R107, R59, c[0x0][0x2d0], -R210.reuse ;  /* 0x0000b4003b6b7a23 */ /* 0x100fe200000108d2 */
[----:B--2---:R-:W-:Y:S01]  /*7fe0*/  F2FP.BF16.PACK_AB R69, R113, R112 ;  /* 0x000000707145723e */ /* 0x004fe200000010ff */
[C---:B------:R-:W-:Y:S01]  /*7ff0*/  FMUL.FTZ R37, R2.reuse, R97 ;  /* 0x0000006102257220 */ /* 0x040fe20000410000 */
[C---:B------:R-:W-:Y:S04]  /*8000*/  HMMA.16816.F32.BF16 R32, R128.reuse, R38, R32 ;  /* 0x000000268020723c */ /* 0x040fe80000041820 */
[----:B------:R-:W-:Y:S01]  /*8010*/  FMUL.FTZ R36, R2, R96 ;  /* 0x0000006002247220 */ /* 0x000fe20000410000 */
[----:B------:R-:W-:Y:S01]  /*8020*/  MUFU.EX2 R104, R104 ;  /* 0x0000006800687308 */ /* 0x000fe20000000800 */
[--C-:B------:R-:W-:Y:S02]  /*8030*/  FFMA.FTZ R106, R40, c[0x0][0x2d0], -R210.reuse ;  /* 0x0000b400286a7a23 */ /* 0x100fe400000108d2 */
[C---:B------:R-:W-:Y:S04]  /*8040*/  FMUL.FTZ R38, R0.reuse, R98 ;  /* 0x0000006200267220 */ /* 0x040fe80000410000 */
[C---:B------:R-:W-:Y:S02]  /*8050*/  FMUL.FTZ R39, R0.reuse, R99 ;  /* 0x0000006300277220 */ /* 0x040fe40000410000 */
[----:B------:R-:W-:Y:S01]  /*8060*/  FMUL.FTZ R59, R0, R79 ;  /* 0x0000004f003b7220 */ /* 0x000fe20000410000 */
[----:B------:R-:W2:Y:S01]  /*8070*/  MUFU.EX2 R105, R105 ;  /* 0x0000006900697308 */ /* 0x000ea20000000800 */
[----:B------:R-:W4:Y:S01]  /*8080*/  LDSM.16.MT88.4 R76, [R240+0x900] ;  /* 0x00090000f04c783b */ /* 0x000f220000004200 */
[--C-:B------:R-:W-:Y:S02]  /*8090*/  FFMA.FTZ R96, R162, c[0x0][0x2d0], -R210.reuse ;  /* 0x0000b400a2607a23 */ /* 0x100fe400000108d2 */
[C---:B------:R-:W-:Y:S03]  /*80a0*/  HMMA.16816.F32.BF16 R36, R128.reuse, R44, R36 ;  /* 0x0000002c8024723c */ /* 0x040fe60000041824 */
[C---:B------:R-:W-:Y:S02]  /*80b0*/  FMUL.FTZ R40, R2.reuse, R92 ;  /* 0x0000005c02287220 */ /* 0x040fe40000410000 */
[----:B-1----:R-:W-:Y:S01]  /*80c0*/  LDSM.16.MT88.4 R100, [R238+0x1900] ;  /* 0x00190000ee64783b */ /* 0x002fe20000004200 */
[----:B------:R-:W-:Y:S01]  /*80d0*/  FFMA.FTZ R92, R151, c[0x0][0x2d0], -R210 ;  /* 0x0000b400975c7a23 */ /* 0x000fe200000108d2 */
[----:B------:R1:W-:Y:S01]  /*80e0*/  MUFU.EX2 R162, R96 ;  /* 0x0000006000a27308 */ /* 0x0003e20000000800 */
[C---:B------:R-:W-:Y:S02]  /*80f0*/  FMUL.FTZ R45, R2.reuse, R89 ;  /* 0x00000059022d7220 */ /* 0x040fe40000410000 */
[C---:B------:R-:W-:Y:S03]  /*8100*/  HMMA.16816.F32.BF16 R40, R128.reuse, R46, R40 ;  /* 0x0000002e8028723c */ /* 0x040fe60000041828 */
[----:B------:R-:W-:Y:S02]  /*8110*/  FMUL.FTZ R44, R2, R88 ;  /* 0x00000058022c7220 */ /* 0x000fe40000410000 */
[----:B------:R-:W-:Y:S02]  /*8120*/  FFMA.FTZ R88, R141, c[0x0][0x2d0], -R204 ;  /* 0x0000b4008d587a23 */ /* 0x000fe400000108cc */
[C---:B------:R-:W-:Y:S01]  /*8130*/  FMUL.FTZ R46, R0.reuse, R90 ;  /* 0x0000005a002e7220 */ /* 0x040fe20000410000 */
[----:B------:R-:W-:Y:S01]  /*8140*/  MUFU.EX2 R106, R106 ;  /* 0x0000006a006a7308 */ /* 0x000fe20000000800 */
[----:B------:R-:W-:Y:S03]  /*8150*/  FMUL.FTZ R47, R0, R91 ;  /* 0x0000005b002f7220 */ /* 0x000fe60000410000 */
[----:B--2---:R-:W-:Y:S04]  /*8160*/  F2FP.BF16.PACK_AB R68, R105, R104 ;  /* 0x000000686944723e */ /* 0x004fe800000010ff */
[C---:B------:R-:W-:Y:S02]  /*8170*/  HMMA.16816.F32.BF16 R44, R128.reuse, R52, R44 ;  /* 0x00000034802c723c */ /* 0x040fe4000004182c */
[----:B------:R2:W5:Y:S01]  /*8180*/  MUFU.EX2 R141, R88 ;  /* 0x00000058008d7308 */ /* 0x0005620000000800 */
[----:B-1----:R-:W-:Y:S04]  /*8190*/  LDSM.16.MT88.4 R96, [R236+0x5100] ;  /* 0x00510000ec60783b */ /* 0x002fe80000004200 */
[C---:B------:R-:W-:Y:S01]  /*81a0*/  FMUL.FTZ R52, R2.reuse, R80 ;  /* 0x0000005002347220 */ /* 0x040fe20000410000 */
[C---:B------:R-:W-:Y:S04]  /*81b0*/  HMMA.16816.F32.BF16 R48, R128.reuse, R54, R48 ;  /* 0x000000368030723c */ /* 0x040fe80000041830 */
[----:B------:R-:W-:Y:S01]  /*81c0*/  FMUL.FTZ R53, R2, R81 ;  /* 0x0000005102357220 */ /* 0x000fe20000410000 */
[----:B------:R-:W1:Y:S02]  /*81d0*/  MUFU.EX2 R107, R107 ;  /* 0x0000006b006b7308 */ /* 0x000e640000000800 */
[C---:B------:R-:W-:Y:S02]  /*81e0*/  FMUL.FTZ R54, R0.reuse, R82 ;  /* 0x0000005200367220 */ /* 0x040fe40000410000 */
[----:B------:R-:W-:Y:S02]  /*81f0*/  FMUL.FTZ R55, R0, R83 ;  /* 0x0000005300377220 */ /* 0x000fe40000410000 */
[----:B------:R-:W4:Y:S04]  /*8200*/  LDSM.16.MT88.4 R80, [R238+0x900] ;  /* 0x00090000ee50783b */ /* 0x000f280000004200 */
[----:B------:R4:W-:Y:S01]  /*8210*/  MUFU.EX2 R151, R92 ;  /* 0x0000005c00977308 */ /* 0x0009e20000000800 */
[C---:B------:R-:W-:Y:S03]  /*8220*/  HMMA.16816.F32.BF16 R52, R128.reuse, R60, R52 ;  /* 0x0000003c8034723c */ /* 0x040fe60000041834 */
[----:B--2---:R-:W-:Y:S01]  /*8230*/  LDSM.16.MT88.4 R88, [R236+0x900] ;  /* 0x00090000ec58783b */ /* 0x004fe20000004200 */
[----:B-----5:R-:W-:Y:S03]  /*8240*/  F2FP.BF16.PACK_AB R71, R141, R216 ;  /* 0x000000d88d47723e */ /* 0x020fe600000010ff */
[C---:B------:R-:W-:Y:S01]  /*8250*/  FMUL.FTZ R60, R2.reuse, R72 ;  /* 0x00000048023c7220 */ /* 0x040fe20000410000 */
[C---:B------:R-:W-:Y:S01]  /*8260*/  HMMA.16816.F32.BF16 R56, R128.reuse, R62, R56 ;  /* 0x0000003e8038723c */ /* 0x040fe20000041838 */
[----:B------:R-:W-:Y:S03]  /*8270*/  MUFU.EX2 R211, R211 ;  /* 0x000000d300d37308 */ /* 0x000fe60000000800 */
[----:B------:R-:W-:Y:S01]  /*8280*/  FMUL.FTZ R61, R2, R73 ;  /* 0x00000049023d7220 */ /* 0x000fe20000410000 */
[----:B-1----:R-:W-:Y:S02]  /*8290*/  F2FP.BF16.PACK_AB R70, R107, R106 ;  /* 0x0000006a6b46723e */ /* 0x002fe400000010ff */
[C---:B------:R-:W-:Y:S02]  /*82a0*/  FMUL.FTZ R62, R0.reuse, R74 ;  /* 0x0000004a003e7220 */ /* 0x040fe40000410000 */
[----:B------:R-:W-:Y:S02]  /*82b0*/  FMUL.FTZ R63, R0, R75 ;  /* 0x0000004b003f7220 */ /* 0x000fe40000410000 */
[----:B------:R-:W1:Y:S01]  /*82c0*/  LDSM.16.MT88.4 R72, [R237+0x900] ;  /* 0x00090000ed48783b */ /* 0x000e620000004200 */
[----:B------:R-:W-:Y:S04]  /*82d0*/  MUFU.EX2 R208, R208 ;  /* 0x000000d000d07308 */ /* 0x000fe80000000800 */
[C---:B------:R-:W-:Y:S03]  /*82e0*/  HMMA.16816.F32.BF16 R60, R128.reuse, R84, R60 ;  /* 0x00000054803c723c */ /* 0x040fe6000004183c */
[----:B----4-:R-:W-:Y:S03]  /*82f0*/  LDSM.16.MT88.4 R92, [R237+0x5100] ;  /* 0x00510000ed5c783b */ /* 0x010fe60000004200 */
[----:B------:R-:W-:Y:S02]  /*8300*/  MUFU.EX2 R209, R209 ;  /* 0x000000d100d17308 */ /* 0x000fe40000000800 */
[----:B------:R-:W-:Y:S03]  /*8310*/  HMMA.16816.F32.BF16 R64, R128, R86, R64 ;  /* 0x000000568040723c */ /* 0x000fe60000041840 */
[----:B------:R-:W2:Y:S05]  /*8320*/  LDSM.16.MT88.4 R84, [R240+0x4900] ;  /* 0x00490000f054783b */ /* 0x000eaa0000004200 */
[C---:B------:R-:W-:Y:S01]  /*8330*/  HMMA.16816.F32.BF16 R4, R68.reuse, R76, R4 ;  /* 0x0000004c4404723c */ /* 0x040fe20000041804 */
[----:B------:R-:W-:Y:S07]  /*8340*/  MUFU.EX2 R207, R207 ;  /* 0x000000cf00cf7308 */ /* 0x000fee0000000800 */
[C---:B------:R-:W-:Y:S01]  /*8350*/  HMMA.16816.F32.BF16 R8, R68.reuse, R78, R8 ;  /* 0x0000004e4408723c */ /* 0x040fe20000041808 */
[----:B------:R-:W4:Y:S02]  /*8360*/  LDSM.16.MT88.4 R76, [R238+0x4900] ;  /* 0x00490000ee4c783b */ /* 0x000f240000004200 */
[----:B------:R-:W-:Y:S05]  /*8370*/  MUFU.EX2 R205, R205 ;  /* 0x000000cd00cd7308 */ /* 0x000fea0000000800 */
[C---:B------:R-:W-:Y:S05]  /*8380*/  HMMA.16816.F32.BF16 R12, R68.reuse, R80, R12 ;  /* 0x00000050440c723c */ /* 0x040fea000004180c */
[----:B------:R-:W-:Y:S02]  /*8390*/  MUFU.EX2 R134, R134 ;  /* 0x0000008600867308 */ /* 0x000fe40000000800 */
[--C-:B------:R-:W-:Y:S01]  /*83a0*/  FFMA.FTZ R80, R142, c[0x0][0x2d0], -R210.reuse ;  /* 0x0000b4008e507a23 */ /* 0x100fe200000108d2 */
[C---:B------:R-:W-:Y:S07]  /*83b0*/  HMMA.16816.F32.BF16 R16, R68.reuse, R82, R16 ;  /* 0x000000524410723c */ /* 0x040fee0000041810 */
[----:B------:R5:W2:Y:S01]  /*83c0*/  MUFU.EX2 R142, R80 ;  /* 0x00000050008e7308 */ /* 0x000aa20000000800 */
[C---:B-1----:R-:W-:Y:S08]  /*83d0*/  HMMA.16816.F32.BF16 R20, R68.reuse, R72, R20 ;  /* 0x000000484414723c */ /* 0x042ff00000041814 */
[C---:B------:R-:W-:Y:S01]  /*83e0*/  HMMA.16816.F32.BF16 R24, R68.reuse, R74, R24 ;  /* 0x0000004a4418723c */ /* 0x040fe20000041818 */
[----:B------:R-:W1:Y:S07]  /*83f0*/  LDSM.16.MT88.4 R72, [R237+0x4900] ;  /* 0x00490000ed48783b */ /* 0x000e6e0000004200 */
[C---:B------:R-:W-:Y:S01]  /*8400*/  HMMA.16816.F32.BF16 R28, R68.reuse, R88, R28 ;  /* 0x00000058441c723c */ /* 0x040fe2000004181c */
[----:B-----5:R-:W5:Y:S07]  /*8410*/  LDSM.16.MT88.4 R80, [R236+0x4900] ;  /* 0x00490000ec50783b */ /* 0x020f6e0000004200 */
[C---:B------:R-:W-:Y:S04]  /*8420*/  HMMA.16816.F32.BF16 R32, R68.reuse, R90, R32 ;  /* 0x0000005a4420723c */ /* 0x040fe80000041820 */
[----:B------:R-:W-:Y:S02]  /*8430*/  FFMA.FTZ R89, R153, c[0x0][0x2d0], -R210 ;  /* 0x0000b40099597a23 */ /* 0x000fe400000108d2 */
[----:B------:R-:W-:Y:S02]  /*8440*/  FFMA.FTZ R88, R150, c[0x0][0x2d0], -R204 ;  /* 0x0000b40096587a23 */ /* 0x000fe400000108cc */
[C---:B--2---:R-:W-:Y:S01]  /*8450*/  HMMA.16816.F32.BF16 R36, R68.reuse, R84, R36 ;  /* 0x000000544424723c */ /* 0x044fe20000041824 */
[----:B------:R-:W-:Y:S03]  /*8460*/  MUFU.EX2 R146, R89 ;  /* 0x0000005900927308 */ /* 0x000fe60000000800 */
[----:B------:R-:W-:Y:S03]  /*8470*/  FFMA.FTZ R90, R121, c[0x0][0x2d0], -R210 ;  /* 0x0000b400795a7a23 */ /* 0x000fe600000108d2 */
[--C-:B------:R-:W-:Y:S01]  /*8480*/  FFMA.FTZ R85, R154, c[0x0][0x2d0], -R204.reuse ;  /* 0x0000b4009a557a23 */ /* 0x100fe200000108cc */
[C---:B------:R-:W-:Y:S03]  /*8490*/  HMMA.16816.F32.BF16 R40, R68.reuse, R86, R40 ;  /* 0x000000564428723c */ /* 0x040fe60000041828 */
[----:B------:R-:W2:Y:S01]  /*84a0*/  MUFU.EX2 R153, R90 ;  /* 0x0000005a00997308 */ /* 0x000ea20000000800 */
[--C-:B------:R-:W-:Y:S03]  /*84b0*/  FFMA.FTZ R84, R159, c[0x0][0x2d0], -R204.reuse ;  /* 0x0000b4009f547a23 */ /* 0x100fe600000108cc */
[----:B------:R-:W-:Y:S01]  /*84c0*/  FFMA.FTZ R86, R155, c[0x0][0x2d0], -R204 ;  /* 0x0000b4009b567a23 */ /* 0x000fe200000108cc */
[C---:B----4-:R-:W-:Y:S05]  /*84d0*/  HMMA.16816.F32.BF16 R44, R68.reuse, R76, R44 ;  /* 0x0000004c442c723c */ /* 0x050fea000004182c */
[----:B------:R-:W-:Y:S03]  /*84e0*/  MUFU.EX2 R154, R85 ;  /* 0x00000055009a7308 */ /* 0x000fe60000000800 */
[C---:B------:R-:W-:Y:S01]  /*84f0*/  HMMA.16816.F32.BF16 R48, R68.reuse, R78, R48 ;  /* 0x0000004e4430723c */ /* 0x040fe20000041830 */
[----:B------:R-:W4:Y:S06]  /*8500*/  LDSM.16.MT88.4 R76, [R240+0x1100] ;  /* 0x00110000f04c783b */ /* 0x000f2c0000004200 */
[----:B------:R2:W-:Y:S01]  /*8510*/  MUFU.EX2 R155, R86 ;  /* 0x00000056009b7308 */ /* 0x0005e20000000800 */
[C---:B-1----:R-:W-:Y:S08]  /*8520*/  HMMA.16816.F32.BF16 R52, R68.reuse, R72, R52 ;  /* 0x000000484434723c */ /* 0x042ff00000041834 */
[C---:B------:R-:W-:Y:S01]  /*8530*/  HMMA.16816.F32.BF16 R56, R68.reuse, R74, R56 ;  /* 0x0000004a4438723c */ /* 0x040fe20000041838 */
[----:B------:R-:W1:Y:S01]  /*8540*/  MUFU.EX2 R159, R84 ;  /* 0x00000054009f7308 */ /* 0x000e620000000800 */
[----:B------:R-:W4:Y:S06]  /*8550*/  LDSM.16.MT88.4 R72, [R238+0x1100] ;  /* 0x00110000ee48783b */ /* 0x000f2c0000004200 */
[C---:B-----5:R-:W-:Y:S03]  /*8560*/  HMMA.16816.F32.BF16 R60, R68.reuse, R80, R60 ;  /* 0x00000050443c723c */ /* 0x060fe6000004183c */
[----:B------:R-:W5:Y:S01]  /*8570*/  MUFU.EX2 R150, R88 ;  /* 0x0000005800967308 */ /* 0x000f620000000800 */
[----:B--2---:R-:W-:Y:S04]  /*8580*/  FFMA.FTZ R86, R158, c[0x0][0x2d0], -R210 ;  /* 0x0000b4009e567a23 */ /* 0x004fe800000108d2 */
[----:B------:R-:W-:Y:S01]  /*8590*/  HMMA.16816.F32.BF16 R64, R68, R82, R64 ;  /* 0x000000524440723c */ /* 0x000fe20000041840 */
[----:B------:R-:W2:Y:S04]  /*85a0*/  LDSM.16.MT88.4 R80, [R237+0x1100] ;  /* 0x00110000ed50783b */ /* 0x000ea80000004200 */
[----:B------:R4:W-:Y:S02]  /*85b0*/  MUFU.EX2 R158, R86 ;  /* 0x00000056009e7308 */ /* 0x0009e40000000800 */
[----:B------:R-:W-:Y:S01]  /*85c0*/  F2FP.BF16.PACK_AB R68, R151, R142 ;  /* 0x0000008e9744723e */ /* 0x000fe200000010ff */
[----:B---3--:R-:W-:Y:S01]  /*85d0*/  FFMA.FTZ R198, R0, R123, R198 ;  /* 0x0000007b00c67223 */ /* 0x008fe200000100c6 */
[----:B------:R-:W-:Y:S03]  /*85e0*/  F2FP.BF16.PACK_AB R70, R153, R146 ;  /* 0x000000929946723e */ /* 0x000fe600000010ff */
[----:B-1----:R-:W-:Y:S01]  /*85f0*/  F2FP.BF16.PACK_AB R71, R159, R154 ;  /* 0x0000009a9f47723e */ /* 0x002fe200000010ff */
[----:B------:R-:W-:Y:S04]  /*8600*/  FADD.FTZ R197, R197, R198 ;  /* 0x000000c6c5c57221 */ /* 0x000fe80000010000 */
[----:B------:R-:W-:Y:S01]  /*8610*/  FADD.FTZ R196, R196, R197 ;  /* 0x000000c5c4c47221 */ /* 0x000fe20000010000 */
[----:B-----5:R-:W-:Y:S01]  /*8620*/  F2FP.BF16.PACK_AB R69, R155, R150 ;  /* 0x000000969b45723e */ /* 0x020fe200000010ff */
[----:B------:R-:W-:Y:S02]  /*8630*/  FFMA.FTZ R88, R165, c[0x0][0x2d0], -R210 ;  /* 0x0000b400a5587a23 */ /* 0x000fe400000108d2 */
[----:B------:R-:W-:Y:S02]  /*8640*/  FADD.FTZ R135, R135, R196 ;  /* 0x000000c487877221 */ /* 0x000fe40000010000 */
[----:B------:R1:W3:Y:S02]  /*8650*/  MUFU.EX2 R165, R88 ;  /* 0x0000005800a57308 */ /* 0x0002e40000000800 */
[C---:B----4-:R-:W-:Y:S01]  /*8660*/  HMMA.16816.F32.BF16 R4, R68.reuse, R76, R4 ;  /* 0x0000004c4404723c */ /* 0x050fe20000041804 */
[----:B------:R-:W4:Y:S02]  /*8670*/  LDSM.16.MT88.4 R84, [R236+0x1100] ;  /* 0x00110000ec54783b */ /* 0x000f240000004200 */
[----:B------:R-:W-:Y:S01]  /*8680*/  FADD.FTZ R112, R112, R135 ;  /* 0x0000008770707221 */ /* 0x000fe20000010000 */
[----:B------:R-:W-:Y:S04]  /*8690*/  MOV R135, R132 ;  /* 0x0000008400877202 */ /* 0x000fe80000000f00 */
[C---:B------:R-:W-:Y:S01]  /*86a0*/  HMMA.16816.F32.BF16 R8, R68.reuse, R78, R8 ;  /* 0x0000004e4408723c */ /* 0x040fe20000041808 */
[----:B------:R-:W5:Y:S07]  /*86b0*/  LDSM.16.MT88.4 R76, [R240+0x5100] ;  /* 0x00510000f04c783b */ /* 0x000f6e0000004200 */
[C---:B------:R-:W-:Y:S01]  /*86c0*/  HMMA.16816.F32.BF16 R12, R68.reuse, R72, R12 ;  /* 0x00000048440c723c */ /* 0x040fe2000004180c */
[----:B-1----:R-:W1:Y:S07]  /*86d0*/  LDSM.16.MT88.4 R88, [R238+0x5100] ;  /* 0x00510000ee58783b */ /* 0x002e6e0000004200 */
[C---:B------:R-:W-:Y:S01]  /*86e0*/  HMMA.16816.F32.BF16 R16, R68.reuse, R74, R16 ;  /* 0x0000004a4410723c */ /* 0x040fe20000041810 */
[----:B------:R-:W1:Y:S07]  /*86f0*/  LDSM.16.MT88.4 R72, [R240+0x1900] ;  /* 0x00190000f048783b */ /* 0x000e6e0000004200 */
[C---:B--2---:R-:W-:Y:S08]  /*8700*/  HMMA.16816.F32.BF16 R20, R68.reuse, R80, R20 ;  /* 0x000000504414723c */ /* 0x044ff00000041814 */
[C---:B------:R-:W-:Y:S01]  /*8710*/  HMMA.16816.F32.BF16 R24, R68.reuse, R82, R24 ;  /* 0x000000524418723c */ /* 0x040fe20000041818 */
[----:B------:R-:W2:Y:S07]  /*8720*/  LDSM.16.MT88.4 R80, [R237+0x1900] ;  /* 0x00190000ed50783b */ /* 0x000eae0000004200 */
[C---:B----4-:R-:W-:Y:S08]  /*8730*/  HMMA.16816.F32.BF16 R28, R68.reuse, R84, R28 ;  /* 0x00000054441c723c */ /* 0x050ff0000004181c */
[C---:B------:R-:W-:Y:S01]  /*8740*/  HMMA.16816.F32.BF16 R32, R68.reuse, R86, R32 ;  /* 0x000000564420723c */ /* 0x040fe20000041820 */
[----:B------:R-:W-:Y:S07]  /*8750*/  LDSM.16.MT88.4 R84, [R238+0x5900] ;  /* 0x00590000ee54783b */ /* 0x000fee0000004200 */
[C---:B-----5:R-:W-:Y:S08]  /*8760*/  HMMA.16816.F32.BF16 R36, R68.reuse, R76, R36 ;  /* 0x0000004c4424723c */ /* 0x060ff00000041824 */
[C---:B------:R-:W-:Y:S01]  /*8770*/  HMMA.16816.F32.BF16 R40, R68.reuse, R78, R40 ;  /* 0x0000004e4428723c */ /* 0x040fe20000041828 */
[----:B------:R-:W4:Y:S07]  /*8780*/  LDSM.16.MT88.4 R76, [R236+0x1900] ;  /* 0x00190000ec4c783b */ /* 0x000f2e0000004200 */
[C---:B-1----:R-:W-:Y:S07]  /*8790*/  HMMA.16816.F32.BF16 R44, R68.reuse, R88, R44 ;  /* 0x00000058442c723c */ /* 0x042fee000004182c */
[--C-:B------:R-:W-:Y:S01]  /*87a0*/  FFMA.FTZ R88, R127, c[0x0][0x2d0], -R210.reuse ;  /* 0x0000b4007f587a23 */ /* 0x100fe200000108d2 */
[C---:B------:R-:W-:Y:S03]  /*87b0*/  HMMA.16816.F32.BF16 R48, R68.reuse, R90, R48 ;  /* 0x0000005a4430723c */ /* 0x040fe60000041830 */
[----:B------:R1:W-:Y:S01]  /*87c0*/  MUFU.EX2 R115, R88 ;  /* 0x0000005800737308 */ /* 0x0003e20000000800 */
[--C-:B------:R-:W-:Y:S03]  /*87d0*/  FFMA.FTZ R89, R120, c[0x0][0x2d0], -R210.reuse ;  /* 0x0000b40078597a23 */ /* 0x100fe600000108d2 */
[----:B------:R-:W-:Y:S01]  /*87e0*/  FFMA.FTZ R91, R125, c[0x0][0x2d0], -R210 ;  /* 0x0000b4007d5b7a23 */ /* 0x000fe200000108d2 */
[C---:B------:R-:W-:Y:S04]  /*87f0*/  HMMA.16816.F32.BF16 R52, R68.reuse, R92, R52 ;  /* 0x0000005c4434723c */ /* 0x040fe80000041834 */
[----:B------:R-:W-:Y:S01]  /*8800*/  FFMA.FTZ R90, R164, c[0x0][0x2d0], -R204 ;  /* 0x0000b400a45a7a23 */ /* 0x000fe200000108cc */
[----:B------:R5:W-:Y:S02]  /*8810*/  MUFU.EX2 R122, R91 ;  /* 0x0000005b007a7308 */ /* 0x000be40000000800 */
[----:B------:R-:W-:Y:S01]  /*8820*/  FFMA.FTZ R92, R126, c[0x0][0x2d0], -R210 ;  /* 0x0000b4007e5c7a23 */ /* 0x000fe200000108d2 */
[C---:B------:R-:W-:Y:S07]  /*8830*/  HMMA.16816.F32.BF16 R56, R68.reuse, R94, R56 ;  /* 0x0000005e4438723c */ /* 0x040fee0000041838 */
[----:B------:R2:W-:Y:S01]  /*8840*/  MUFU.EX2 R120, R92 ;  /* 0x0000005c00787308 */ /* 0x0005e20000000800 */
[C---:B------:R-:W-:Y:S04]  /*8850*/  HMMA.16816.F32.BF16 R60, R68.reuse, R96, R60 ;  /* 0x00000060443c723c */ /* 0x040fe8000004183c */
[----:B-1----:R-:W-:Y:S02]  /*8860*/  FFMA.FTZ R88, R124, c[0x0][0x2d0], -R204 ;  /* 0x0000b4007c587a23 */ /* 0x002fe400000108cc */
[----:B------:R-:W-:Y:S01]  /*8870*/  LDSM.16.MT88.4 R124, [R240+0x3900] ;  /* 0x00390000f07c783b */ /* 0x000fe20000004200 */
[----:B------:R-:W-:Y:S01]  /*8880*/  FFMA.FTZ R97, R170, c[0x0][0x2d0], -R210 ;  /* 0x0000b400aa617a23 */ /* 0x000fe200000108d2 */
[----:B------:R-:W-:Y:S01]  /*8890*/  HMMA.16816.F32.BF16 R64, R68, R98, R64 ;  /* 0x000000624440723c */ /* 0x000fe20000041840 */
[----:B------:R1:W1:Y:S03]  /*88a0*/  MUFU.EX2 R114, R89 ;  /* 0x0000005900727308 */ /* 0x0002660000000800 */
[--C-:B------:R-:W-:Y:S02]  /*88b0*/  FFMA.FTZ R96, R169, c[0x0][0x2d0], -R204.reuse ;  /* 0x0000b400a9607a23 */ /* 0x100fe400000108cc */
[----:B-----5:R-:W-:Y:S01]  /*88c0*/  FFMA.FTZ R91, R160, c[0x0][0x2d0], -R204 ;  /* 0x0000b400a05b7a23 */ /* 0x020fe200000108cc */
[----:B---3--:R-:W-:Y:S01]  /*88d0*/  F2FP.BF16.PACK_AB R68, R165, R158 ;  /* 0x0000009ea544723e */ /* 0x008fe200000010ff */
[----:B------:R-:W-:Y:S01]  /*88e0*/  FFMA.FTZ R98, R140, c[0x0][0x2d0], -R210 ;  /* 0x0000b4008c627a23 */ /* 0x000fe200000108d2 */
[----:B------:R-:W-:Y:S02]  /*88f0*/  F2FP.BF16.PACK_AB R70, R167, R162 ;  /* 0x000000a2a746723e */ /* 0x000fe400000010ff */
[----:B------:R-:W-:Y:S01]  /*8900*/  MUFU.EX2 R164, R90 ;  /* 0x0000005a00a47308 */ /* 0x000fe20000000800 */
[----:B------:R-:W-:Y:S02]  /*8910*/  F2FP.BF16.PACK_AB R69, R171, R166 ;  /* 0x000000a6ab45723e */ /* 0x000fe400000010ff */
[----:B------:R-:W-:Y:S01]  /*8920*/  F2FP.BF16.PACK_AB R71, R152, R144 ;  /* 0x000000909847723e */ /* 0x000fe200000010ff */
[----:B--2---:R-:W-:Y:S06]  /*8930*/  LDSM.16.MT88.4 R92, [R237+0x6100] ;  /* 0x00610000ed5c783b */ /* 0x004fec0000004200 */
[C---:B------:R-:W-:Y:S01]  /*8940*/  HMMA.16816.F32.BF16 R4, R68.reuse, R72, R4 ;  /* 0x000000484404723c */ /* 0x040fe20000041804 */
[----:B------:R-:W-:Y:S02]  /*8950*/  MUFU.EX2 R160, R91 ;  /* 0x0000005b00a07308 */ /* 0x000fe40000000800 */
[--C-:B-1----:R-:W-:Y:S05]  /*8960*/  FFMA.FTZ R89, R168, c[0x0][0x2d0], -R204.reuse ;  /* 0x0000b400a8597a23 */ /* 0x102fea00000108cc */
[C---:B------:R-:W-:Y:S01]  /*8970*/  HMMA.16816.F32.BF16 R8, R68.reuse, R74, R8 ;  /* 0x0000004a4408723c */ /* 0x040fe20000041808 */
[----:B------:R-:W1:Y:S02]  /*8980*/  LDSM.16.MT88.4 R72, [R240+0x5900] ;  /* 0x00590000f048783b */ /* 0x000e640000004200 */
[----:B------:R-:W-:Y:S05]  /*8990*/  MUFU.EX2 R170, R97 ;  /* 0x0000006100aa7308 */ /* 0x000fea0000000800 */
[C---:B------:R-:W-:Y:S05]  /*89a0*/  HMMA.16816.F32.BF16 R12, R68.reuse, R100, R12 ;  /* 0x00000064440c723c */ /* 0x040fea000004180c */
[----:B------:R-:W-:Y:S02]  /*89b0*/  MUFU.EX2 R140, R98 ;  /* 0x00000062008c7308 */ /* 0x000fe40000000800 */
[--C-:B------:R-:W-:Y:S01]  /*89c0*/  FFMA.FTZ R101, R163, c[0x0][0x2d0], -R204.reuse ;  /* 0x0000b400a3657a23 */ /* 0x100fe200000108cc */
[C---:B------:R-:W-:Y:S04]  /*89d0*/  HMMA.16816.F32.BF16 R16, R68.reuse, R102, R16 ;  /* 0x000000664410723c */ /* 0x040fe80000041810 */
[--C-:B------:R-:W-:Y:S03]  /*89e0*/  FFMA.FTZ R100, R157, c[0x0][0x2d0], -R204.reuse ;  /* 0x0000b4009d647a23 */ /* 0x100fe600000108cc */
[----:B------:R2:W-:Y:S01]  /*89f0*/  MUFU.EX2 R169, R96 ;  /* 0x0000006000a97308 */ /* 0x0005e20000000800 */
[C---:B------:R-:W-:Y:S04]  /*8a00*/  HMMA.16816.F32.BF16 R20, R68.reuse, R80, R20 ;  /* 0x000000504414723c */ /* 0x040fe80000041814 */
[----:B------:R-:W-:Y:S04]  /*8a10*/  FFMA.FTZ R102, R161, c[0x0][0x2d0], -R204 ;  /* 0x0000b400a1667a23 */ /* 0x000fe800000108cc */
[C---:B------:R-:W-:Y:S01]  /*8a20*/  HMMA.16816.F32.BF16 R24, R68.reuse, R82, R24 ;  /* 0x000000524418723c */ /* 0x040fe20000041818 */
[----:B------:R-:W3:Y:S01]  /*8a30*/  LDSM.16.MT88.4 R80, [R237+0x5900] ;  /* 0x00590000ed50783b */ /* 0x000ee20000004200 */
[----:B------:R-:W-:Y:S06]  /*8a40*/  MUFU.EX2 R161, R102 ;  /* 0x0000006600a17308 */ /* 0x000fec0000000800 */
[C---:B----4-:R-:W-:Y:S04]  /*8a50*/  HMMA.16816.F32.BF16 R28, R68.reuse, R76, R28 ;  /* 0x0000004c441c723c */ /* 0x050fe8000004181c */
[----:B------:R-:W-:Y:S01]  /*8a60*/  MUFU.EX2 R163, R101 ;  /* 0x0000006500a37308 */ /* 0x000fe20000000800 */
[----:B--2---:R-:W-:Y:S03]  /*8a70*/  LDSM.16.MT88.4 R96, [R238+0x2900] ;  /* 0x00290000ee60783b */ /* 0x004fe60000004200 */
[C---:B------:R-:W-:Y:S06]  /*8a80*/  HMMA.16816.F32.BF16 R32, R68.reuse, R78, R32 ;  /* 0x0000004e4420723c */ /* 0x040fec0000041820 */
[----:B------:R2:W-:Y:S01]  /*8a90*/  MUFU.EX2 R157, R100 ;  /* 0x00000064009d7308 */ /* 0x0005e20000000800 */
[----:B------:R-:W4:Y:S01]  /*8aa0*/  LDSM.16.MT88.4 R76, [R236+0x5900] ;  /* 0x00590000ec4c783b */ /* 0x000f220000004200 */
[C---:B-1----:R-:W-:Y:S08]  /*8ab0*/  HMMA.16816.F32.BF16 R36, R68.reuse, R72, R36 ;  /* 0x000000484424723c */ /* 0x042ff00000041824 */
[C---:B------:R-:W-:Y:S01]  /*8ac0*/  HMMA.16816.F32.BF16 R40, R68.reuse, R74, R40 ;  /* 0x0000004a4428723c */ /* 0x040fe20000041828 */
[----:B------:R-:W1:Y:S01]  /*8ad0*/  LDSM.16.MT88.4 R72, [R240+0x2100] ;  /* 0x00210000f048783b */ /* 0x000e620000004200 */
[----:B------:R5:W1:Y:S06]  /*8ae0*/  MUFU.EX2 R168, R89 ;  /* 0x0000005900a87308 */ /* 0x000a6c0000000800 */
[C---:B------:R-:W-:Y:S04]  /*8af0*/  HMMA.16816.F32.BF16 R44, R68.reuse, R84, R44 ;  /* 0x00000054442c723c */ /* 0x040fe8000004182c */
[----:B------:R4:W1:Y:S01]  /*8b00*/  MUFU.EX2 R121, R88 ;  /* 0x0000005800797308 */ /* 0x0008620000000800 */
[----:B--2---:R-:W-:Y:S03]  /*8b10*/  LDSM.16.MT88.4 R100, [R236+0x3900] ;  /* 0x00390000ec64783b */ /* 0x004fe60000004200 */
[C---:B------:R-:W-:Y:S05]  /*8b20*/  HMMA.16816.F32.BF16 R48, R68.reuse, R86, R48 ;  /* 0x000000564430723c */ /* 0x040fea0000041830 */
[----:B------:R-:W2:Y:S03]  /*8b30*/  LDSM.16.MT88.4 R84, [R238+0x2100] ;  /* 0x00210000ee54783b */ /* 0x000ea60000004200 */
[C---:B---3--:R-:W-:Y:S04]  /*8b40*/  HMMA.16816.F32.BF16 R52, R68.reuse, R80, R52 ;  /* 0x000000504434723c */ /* 0x048fe80000041834 */
[--C-:B-----5:R-:W-:Y:S04]  /*8b50*/  FFMA.FTZ R89, R156, c[0x0][0x2d0], -R210.reuse ;  /* 0x0000b4009c597a23 */ /* 0x120fe800000108d2 */
[C---:B------:R-:W-:Y:S01]  /*8b60*/  HMMA.16816.F32.BF16 R56, R68.reuse, R82, R56 ;  /* 0x000000524438723c */ /* 0x040fe20000041838 */
[----:B------:R-:W3:Y:S01]  /*8b70*/  LDSM.16.MT88.4 R80, [R237+0x2100] ;  /* 0x00210000ed50783b */ /* 0x000ee20000004200 */
[----:B------:R-:W-:Y:S02]  /*8b80*/  MUFU.EX2 R156, R89 ;  /* 0x00000059009c7308 */ /* 0x000fe40000000800 */
[--C-:B----4-:R-:W-:Y:S04]  /*8b90*/  FFMA.FTZ R88, R148, c[0x0][0x2d0], -R210.reuse ;  /* 0x0000b40094587a23 */ /* 0x110fe800000108d2 */
[C---:B------:R-:W-:Y:S04]  /*8ba0*/  HMMA.16816.F32.BF16 R60, R68.reuse, R76, R60 ;  /* 0x0000004c443c723c */ /* 0x040fe8000004183c */
[----:B------:R4:W5:Y:S04]  /*8bb0*/  MUFU.EX2 R148, R88 ;  /* 0x0000005800947308 */ /* 0x0009680000000800 */
[----:B------:R-:W-:Y:S01]  /*8bc0*/  HMMA.16816.F32.BF16 R64, R68, R78, R64 ;  /* 0x0000004e4440723c */ /* 0x000fe20000041840 */
[----:B------:R-:W3:Y:S06]  /*8bd0*/  LDSM.16.MT88.4 R76, [R236+0x2100] ;  /* 0x00210000ec4c783b */ /* 0x000eec0000004200 */
[----:B------:R-:W-:Y:S02]  /*8be0*/  F2FP.BF16.PACK_AB R68, R115, R114 ;  /* 0x000000727344723e */ /* 0x000fe400000010ff */
[----:B------:R-:W-:Y:S03]  /*8bf0*/  F2FP.BF16.PACK_AB R70, R122, R120 ;  /* 0x000000787a46723e */ /* 0x000fe600000010ff */
[----:B-1----:R-:W-:Y:S02]  /*8c00*/  F2FP.BF16.PACK_AB R69, R164, R168 ;  /* 0x000000a8a445723e */ /* 0x002fe400000010ff */
[----:B------:R-:W-:Y:S01]  /*8c10*/  F2FP.BF16.PACK_AB R71, R160, R121 ;  /* 0x00000079a047723e */ /* 0x000fe200000010ff */
[----:B----4-:R-:W-:Y:S06]  /*8c20*/  LDSM.16.MT88.4 R88, [R238+0x6100] ;  /* 0x00610000ee58783b */ /* 0x010fec0000004200 */
[C---:B------:R-:W-:Y:S08]  /*8c30*/  HMMA.16816.F32.BF16 R4, R68.reuse, R72, R4 ;  /* 0x000000484404723c */ /* 0x040ff00000041804 */
[C---:B------:R-:W-:Y:S01]  /*8c40*/  HMMA.16816.F32.BF16 R8, R68.reuse, R74, R8 ;  /* 0x0000004a4408723c */ /* 0x040fe20000041808 */
[----:B------:R-:W1:Y:S07]  /*8c50*/  LDSM.16.MT88.4 R72, [R240+0x6100] ;  /* 0x00610000f048783b */ /* 0x000e6e0000004200 */
[C---:B--2---:R-:W-:Y:S08]  /*8c60*/  HMMA.16816.F32.BF16 R12, R68.reuse, R84, R12 ;  /* 0x00000054440c723c */ /* 0x044ff0000004180c */
[C---:B------:R-:W-:Y:S01]  /*8c70*/  HMMA.16816.F32.BF16 R16, R68.reuse, R86, R16 ;  /* 0x000000564410723c */ /* 0x040fe20000041810 */
[----:B------:R-:W2:Y:S07]  /*8c80*/  LDSM.16.MT88.4 R84, [R236+0x6100] ;  /* 0x00610000ec54783b */ /* 0x000eae0000004200 */
[C---:B---3--:R-:W-:Y:S08]  /*8c90*/  HMMA.16816.F32.BF16 R20, R68.reuse, R80, R20 ;  /* 0x000000504414723c */ /* 0x048ff00000041814 */
[C---:B------:R-:W-:Y:S01]  /*8ca0*/  HMMA.16816.F32.BF16 R24, R68.reuse, R82, R24 ;  /* 0x000000524418723c */ /* 0x040fe20000041818 */
[----:B------:R-:W3:Y:S07]  /*8cb0*/  LDSM.16.MT88.4 R80, [R240+0x2900] ;  /* 0x00290000f050783b */ /* 0x000eee0000004200 */
[C---:B------:R-:W-:Y:S08]  /*8cc0*/  HMMA.16816.F32.BF16 R28, R68.reuse, R76, R28 ;  /* 0x0000004c441c723c */ /* 0x040ff0000004181c */
[C---:B------:R-:W-:Y:S01]  /*8cd0*/  HMMA.16816.F32.BF16 R32, R68.reuse, R78, R32 ;  /* 0x0000004e4420723c */ /* 0x040fe20000041820 */
[----:B------:R-:W4:Y:S07]  /*8ce0*/  LDSM.16.MT88.4 R76, [R237+0x2900] ;  /* 0x00290000ed4c783b */ /* 0x000f2e0000004200 */
[C---:B-1----:R-:W-:Y:S08]  /*8cf0*/  HMMA.16816.F32.BF16 R36, R68.reuse, R72, R36 ;  /* 0x000000484424723c */ /* 0x042ff00000041824 */
[C---:B------:R-:W-:Y:S01]  /*8d00*/  HMMA.16816.F32.BF16 R40, R68.reuse, R74, R40 ;  /* 0x0000004a4428723c */ /* 0x040fe20000041828 */
[----:B------:R-:W1:Y:S07]  /*8d10*/  LDSM.16.MT88.4 R72, [R236+0x2900] ;  /* 0x00290000ec48783b */ /* 0x000e6e0000004200 */
[C---:B------:R-:W-:Y:S07]  /*8d20*/  HMMA.16816.F32.BF16 R44, R68.reuse, R88, R44 ;  /* 0x00000058442c723c */ /* 0x040fee000004182c */
[--C-:B------:R-:W-:Y:S01]  /*8d30*/  FFMA.FTZ R88, R149, c[0x0][0x2d0], -R210.reuse ;  /* 0x0000b40095587a23 */ /* 0x100fe200000108d2 */
[C---:B------:R-:W-:Y:S03]  /*8d40*/  HMMA.16816.F32.BF16 R48, R68.reuse, R90, R48 ;  /* 0x0000005a4430723c */ /* 0x040fe60000041830 */
[----:B------:R-:W-:Y:S01]  /*8d50*/  MUFU.EX2 R149, R88 ;  /* 0x0000005800957308 */ /* 0x000fe20000000800 */
[--C-:B------:R-:W-:Y:S03]  /*8d60*/  FFMA.FTZ R89, R145, c[0x0][0x2d0], -R210.reuse ;  /* 0x0000b40091597a23 */ /* 0x100fe600000108d2 */
[--C-:B------:R-:W-:Y:S01]  /*8d70*/  FFMA.FTZ R91, R147, c[0x0][0x2d0], -R210.reuse ;  /* 0x0000b400935b7a23 */ /* 0x100fe200000108d2 */
[C---:B------:R-:W-:Y:S04]  /*8d80*/  HMMA.16816.F32.BF16 R52, R68.reuse, R92, R52 ;  /* 0x0000005c4434723c */ /* 0x040fe80000041834 */
[--C-:B------:R-:W-:Y:S01]  /*8d90*/  FFMA.FTZ R90, R143, c[0x0][0x2d0], -R210.reuse ;  /* 0x0000b4008f5a7a23 */ /* 0x100fe200000108d2 */
[----:B------:R-:W1:Y:S01]  /*8da0*/  MUFU.EX2 R147, R91 ;  /* 0x0000005b00937308 */ /* 0x000e620000000800 */
[----:B------:R-:W-:Y:S02]  /*8db0*/  FFMA.FTZ R210, R206, c[0x0][0x2d0], -R210 ;  /* 0x0000b400ced27a23 */ /* 0x000fe400000108d2 */
[C---:B------:R-:W-:Y:S01]  /*8dc0*/  HMMA.16816.F32.BF16 R56, R68.reuse, R94, R56 ;  /* 0x0000005e4438723c */ /* 0x040fe20000041838 */
[----:B------:R-:W-:Y:S03]  /*8dd0*/  LDSM.16.MT88.4 R92, [R237+0x7100] ;  /* 0x00710000ed5c783b */ /* 0x000fe60000004200 */
[--C-:B------:R-:W-:Y:S01]  /*8de0*/  FFMA.FTZ R206, R203, c[0x0][0x2d0], -R204.reuse ;  /* 0x0000b400cbce7a23 */ /* 0x100fe200000108cc */
[----:B------:R-:W-:Y:S01]  /*8df0*/  MOV R203, R122 ;  /* 0x0000007a00cb7202 */ /* 0x000fe20000000f00 */
[----:B------:R-:W-:Y:S01]  /*8e00*/  FFMA.FTZ R204, R133, c[0x0][0x2d0], -R204 ;  /* 0x0000b40085cc7a23 */ /* 0x000fe200000108cc */
[----:B------:R-:W-:Y:S01]  /*8e10*/  MUFU.EX2 R145, R89 ;  /* 0x0000005900917308 */ /* 0x000fe20000000800 */
[C---:B--2---:R-:W-:Y:S08]  /*8e20*/  HMMA.16816.F32.BF16 R60, R68.reuse, R84, R60 ;  /* 0x00000054443c723c */ /* 0x044ff0000004183c */
[----:B------:R-:W-:Y:S01]  /*8e30*/  HMMA.16816.F32.BF16 R64, R68, R86, R64 ;  /* 0x000000564440723c */ /* 0x000fe20000041840 */
[----:B------:R-:W-:Y:S01]  /*8e40*/  LDSM.16.MT88.4 R84, [R238+0x6900] ;  /* 0x00690000ee54783b */ /* 0x000fe20000004200 */
[----:B------:R2:W1:Y:S05]  /*8e50*/  MUFU.EX2 R143, R90 ;  /* 0x0000005a008f7308 */ /* 0x00046a0000000800 */
[----:B-----5:R-:W-:Y:S02]  /*8e60*/  F2FP.BF16.PACK_AB R68, R148, R156 ;  /* 0x0000009c9444723e */ /* 0x020fe400000010ff */
[----:B------:R-:W-:Y:S03]  /*8e70*/  F2FP.BF16.PACK_AB R70, R140, R170 ;  /* 0x000000aa8c46723e */ /* 0x000fe600000010ff */
[----:B------:R-:W-:Y:S01]  /*8e80*/  F2FP.BF16.PACK_AB R69, R161, R169 ;  /* 0x000000a9a145723e */ /* 0x000fe200000010ff */
[----:B------:R-:W5:Y:S01]  /*8e90*/  MUFU.EX2 R210, R210 ;  /* 0x000000d200d27308 */ /* 0x000f620000000800 */
[----:B------:R-:W-:Y:S07]  /*8ea0*/  F2FP.BF16.PACK_AB R71, R157, R163 ;  /* 0x000000a39d47723e */ /* 0x000fee00000010ff */
[C---:B---3--:R-:W-:Y:S02]  /*8eb0*/  HMMA.16816.F32.BF16 R4, R68.reuse, R80, R4 ;  /* 0x000000504404723c */ /* 0x048fe40000041804 */
[----:B------:R-:W-:Y:S01]  /*8ec0*/  MUFU.EX2 R133, R204 ;  /* 0x000000cc00857308 */ /* 0x000fe20000000800 */
[----:B--2---:R-:W-:Y:S05]  /*8ed0*/  LDSM.16.MT88.4 R88, [R238+0x7100] ;  /* 0x00710000ee58783b */ /* 0x004fea0000004200 */
[C---:B------:R-:W-:Y:S04]  /*8ee0*/  HMMA.16816.F32.BF16 R8, R68.reuse, R82, R8 ;  /* 0x000000524408723c */ /* 0x040fe80000041808 */
[----:B------:R-:W2:Y:S01]  /*8ef0*/  MUFU.EX2 R206, R206 ;  /* 0x000000ce00ce7308 */ /* 0x000ea20000000800 */
[----:B------:R-:W3:Y:S03]  /*8f00*/  LDSM.16.MT88.4 R80, [R240+0x6900] ;  /* 0x00690000f050783b */ /* 0x000ee60000004200 */
[C---:B------:R-:W-:Y:S08]  /*8f10*/  HMMA.16816.F32.BF16 R12, R68.reuse, R96, R12 ;  /* 0x00000060440c723c */ /* 0x040ff0000004180c */
[C---:B------:R-:W-:Y:S01]  /*8f20*/  HMMA.16816.F32.BF16 R16, R68.reuse, R98, R16 ;  /* 0x000000624410723c */ /* 0x040fe20000041810 */
[----:B------:R-:W-:Y:S07]  /*8f30*/  LDSM.16.MT88.4 R96, [R236+0x7100] ;  /* 0x00710000ec60783b */ /* 0x000fee0000004200 */
[C---:B----4-:R-:W-:Y:S08]  /*8f40*/  HMMA.16816.F32.BF16 R20, R68.reuse, R76, R20 ;  /* 0x0000004c4414723c */ /* 0x050ff00000041814 */
[C---:B------:R-:W-:Y:S01]  /*8f50*/  HMMA.16816.F32.BF16 R24, R68.reuse, R78, R24 ;  /* 0x0000004e4418723c */ /* 0x040fe20000041818 */
[----:B------:R-:W4:Y:S07]  /*8f60*/  LDSM.16.MT88.4 R76, [R237+0x6900] ;  /* 0x00690000ed4c783b */ /* 0x000f2e0000004200 */
[C---:B-1----:R-:W-:Y:S08]  /*8f70*/  HMMA.16816.F32.BF16 R28, R68.reuse, R72, R28 ;  /* 0x00000048441c723c */ /* 0x042ff0000004181c */
[C---:B------:R-:W-:Y:S01]  /*8f80*/  HMMA.16816.F32.BF16 R32, R68.reuse, R74, R32 ;  /* 0x0000004a4420723c */ /* 0x040fe20000041820 */
[----:B------:R-:W1:Y:S07]  /*8f90*/  LDSM.16.MT88.4 R72, [R236+0x6900] ;  /* 0x00690000ec48783b */ /* 0x000e6e0000004200 */
[C---:B---3--:R-:W-:Y:S08]  /*8fa0*/  HMMA.16816.F32.BF16 R36, R68.reuse, R80, R36 ;  /* 0x000000504424723c */ /* 0x048ff00000041824 */
[C---:B------:R-:W-:Y:S01]  /*8fb0*/  HMMA.16816.F32.BF16 R40, R68.reuse, R82, R40 ;  /* 0x000000524428723c */ /* 0x040fe20000041828 */
[----:B------:R-:W3:Y:S07]  /*8fc0*/  LDSM.16.MT88.4 R80, [R240+0x3100] ;  /* 0x00310000f050783b */ /* 0x000eee0000004200 */
[C---:B------:R-:W-:Y:S08]  /*8fd0*/  HMMA.16816.F32.BF16 R44, R68.reuse, R84, R44 ;  /* 0x00000054442c723c */ /* 0x040ff0000004182c */
[C---:B------:R-:W-:Y:S01]  /*8fe0*/  HMMA.16816.F32.BF16 R48, R68.reuse, R86, R48 ;  /* 0x000000564430723c */ /* 0x040fe20000041830 */
[----:B------:R-:W-:Y:S07]  /*8ff0*/  LDSM.16.MT88.4 R84, [R236+0x3100] ;  /* 0x00310000ec54783b */ /* 0x000fee0000004200 */
[C---:B----4-:R-:W-:Y:S08]  /*9000*/  HMMA.16816.F32.BF16 R52, R68.reuse, R76, R52 ;  /* 0x0000004c4434723c */ /* 0x050ff00000041834 */
[C---:B------:R-:W-:Y:S01]  /*9010*/  HMMA.16816.F32.BF16 R56, R68.reuse, R78, R56 ;  /* 0x0000004e4438723c */ /* 0x040fe20000041838 */
[----:B------:R-:W4:Y:S07]  /*9020*/  LDSM.16.MT88.4 R76, [R238+0x3100] ;  /* 0x00310000ee4c783b */ /* 0x000f2e0000004200 */
[C---:B-1----:R-:W-:Y:S08]  /*9030*/  HMMA.16816.F32.BF16 R60, R68.reuse, R72, R60 ;  /* 0x00000048443c723c */ /* 0x042ff0000004183c */
[----:B------:R-:W-:Y:S01]  /*9040*/  HMMA.16816.F32.BF16 R64, R68, R74, R64 ;  /* 0x0000004a4440723c */ /* 0x000fe20000041840 */
[----:B------:R-:W1:Y:S06]  /*9050*/  LDSM.16.MT88.4 R72, [R237+0x3100] ;  /* 0x00310000ed48783b */ /* 0x000e6c0000004200 */
[----:B------:R-:W-:Y:S02]  /*9060*/  F2FP.BF16.PACK_AB R68, R147, R149 ;  /* 0x000000959344723e */ /* 0x000fe400000010ff */
[----:B------:R-:W-:Y:S03]  /*9070*/  F2FP.BF16.PACK_AB R70, R143, R145 ;  /* 0x000000918f46723e */ /* 0x000fe600000010ff */
[----:B------:R-:W-:Y:S02]  /*9080*/  F2FP.BF16.PACK_AB R69, R217, R219 ;  /* 0x000000dbd945723e */ /* 0x000fe400000010ff */
[----:B------:R-:W-:Y:S07]  /*9090*/  F2FP.BF16.PACK_AB R71, R211, R218 ;  /* 0x000000dad347723e */ /* 0x000fee00000010ff */
[C---:B---3--:R-:W-:Y:S08]  /*90a0*/  HMMA.16816.F32.BF16 R4, R68.reuse, R80, R4 ;  /* 0x000000504404723c */ /* 0x048ff00000041804 */
[C---:B------:R-:W-:Y:S01]  /*90b0*/  HMMA.16816.F32.BF16 R8, R68.reuse, R82, R8 ;  /* 0x000000524408723c */ /* 0x040fe20000041808 */
[----:B------:R-:W3:Y:S07]  /*90c0*/  LDSM.16.MT88.4 R80, [R240+0x7100] ;  /* 0x00710000f050783b */ /* 0x000eee0000004200 */
[C---:B----4-:R-:W-:Y:S01]  /*90d0*/  HMMA.16816.F32.BF16 R12, R68.reuse, R76, R12 ;  /* 0x0000004c440c723c */ /* 0x050fe2000004180c */
[----:B------:R-:W4:Y:S07]  /*90e0*/  LDL.LU R77, [R1+0xc] ;  /* 0x00000c00014d7983 */ /* 0x000f2e0000300800 */
[C---:B------:R-:W-:Y:S08]  /*90f0*/  HMMA.16816.F32.BF16 R16, R68.reuse, R78, R16 ;  /* 0x0000004e4410723c */ /* 0x040ff00000041810 */
[C---:B-1----:R-:W-:Y:S07]  /*9100*/  HMMA.16816.F32.BF16 R20, R68.reuse, R72, R20 ;  /* 0x000000484414723c */ /* 0x042fee0000041814 */
[----:B------:R-:W-:Y:S01]  /*9110*/  MOV R73, R121 ;  /* 0x0000007900497202 */ /* 0x000fe20000000f00 */
[C---:B------:R-:W-:Y:S04]  /*9120*/  HMMA.16816.F32.BF16 R24, R68.reuse, R74, R24 ;  /* 0x0000004a4418723c */ /* 0x040fe80000041818 */
[----:B------:R-:W-:Y:S03]  /*9130*/  MOV R72, R120 ;  /* 0x0000007800487202 */ /* 0x000fe60000000f00 */
[----:B------:R-:W-:Y:S01]  /*9140*/  MOV R75, R115 ;  /* 0x00000073004b7202 */ /* 0x000fe20000000f00 */
[C---:B------:R-:W-:Y:S04]  /*9150*/  HMMA.16816.F32.BF16 R28, R68.reuse, R84, R28 ;  /* 0x00000054441c723c */ /* 0x040fe8000004181c */
[----:B------:R-:W-:Y:S04]  /*9160*/  MOV R74, R114 ;  /* 0x00000072004a7202 */ /* 0x000fe80000000f00 */
[C---:B------:R-:W-:Y:S01]  /*9170*/  HMMA.16816.F32.BF16 R32, R68.reuse, R86, R32 ;  /* 0x000000564420723c */ /* 0x040fe20000041820 */
[----:B------:R-:W-:Y:S07]  /*9180*/  LDSM.16.MT88.4 R84, [R238+0x7900] ;  /* 0x00790000ee54783b */ /* 0x000fee0000004200 */
[C---:B---3--:R-:W-:Y:S08]  /*9190*/  HMMA.16816.F32.BF16 R36, R68.reuse, R80, R36 ;  /* 0x000000504424723c */ /* 0x048ff00000041824 */
[C---:B------:R-:W-:Y:S08]  /*91a0*/  HMMA.16816.F32.BF16 R40, R68.reuse, R82, R40 ;  /* 0x000000524428723c */ /* 0x040ff00000041828 */
[C---:B------:R-:W-:Y:S08]  /*91b0*/  HMMA.16816.F32.BF16 R44, R68.reuse, R88, R44 ;  /* 0x00000058442c723c */ /* 0x040ff0000004182c */
[C---:B------:R-:W-:Y:S08]  /*91c0*/  HMMA.16816.F32.BF16 R48, R68.reuse, R90, R48 ;  /* 0x0000005a4430723c */ /* 0x040ff00000041830 */
[C---:B------:R-:W-:Y:S08]  /*91d0*/  HMMA.16816.F32.BF16 R52, R68.reuse, R92, R52 ;  /* 0x0000005c4434723c */ /* 0x040ff00000041834 */
[C---:B------:R-:W-:Y:S01]  /*91e0*/  HMMA.16816.F32.BF16 R56, R68.reuse, R94, R56 ;  /* 0x0000005e4438723c */ /* 0x040fe20000041838 */
[----:B------:R-:W1:Y:S07]  /*91f0*/  LDSM.16.MT88.4 R92, [R240+0x7900] ;  /* 0x00790000f05c783b */ /* 0x000e6e0000004200 */
[C---:B------:R-:W-:Y:S08]  /*9200*/  HMMA.16816.F32.BF16 R60, R68.reuse, R96, R60 ;  /* 0x00000060443c723c */ /* 0x040ff0000004183c */
[----:B------:R-:W-:Y:S07]  /*9210*/  HMMA.16816.F32.BF16 R64, R68, R98, R64 ;  /* 0x000000624440723c */ /* 0x000fee0000041840 */
[----:B------:R-:W-:Y:S02]  /*9220*/  F2FP.BF16.PACK_AB R68, R209, R208 ;  /* 0x000000d0d144723e */ /* 0x000fe400000010ff */
[----:B-----5:R-:W-:Y:S03]  /*9230*/  F2FP.BF16.PACK_AB R70, R210, R207 ;  /* 0x000000cfd246723e */ /* 0x020fe600000010ff */
[----:B--2---:R-:W-:Y:S02]  /*9240*/  F2FP.BF16.PACK_AB R69, R206, R205 ;  /* 0x000000cdce45723e */ /* 0x004fe400000010ff */
[----:B------:R-:W-:Y:S07]  /*9250*/  F2FP.BF16.PACK_AB R71, R133, R134 ;  /* 0x000000868547723e */ /* 0x000fee00000010ff */
[C---:B------:R-:W-:Y:S07]  /*9260*/  HMMA.16816.F32.BF16 R128, R68.reuse, R124, R4 ;  /* 0x0000007c4480723c */ /* 0x040fee0000041804 */
[----:B------:R-:W-:Y:S01]  /*9270*/  FADD.FTZ R5, R113, R112 ;  /* 0x0000007071057221 */ /* 0x000fe20000010000 */
[C---:B------:R-:W-:Y:S04]  /*9280*/  HMMA.16816.F32.BF16 R124, R68.reuse, R126, R8 ;  /* 0x0000007e447c723c */ /* 0x040fe80000041808 */
[----:B------:R-:W-:Y:S04]  /*9290*/  FADD.FTZ R216, R216, R5 ;  /* 0x00000005d8d87221 */ /* 0x000fe80000010000 */
[----:B------:R-:W-:Y:S01]  /*92a0*/  FADD.FTZ R5, R141, R216 ;  /* 0x000000d88d057221 */ /* 0x000fe20000010000 */
[C---:B------:R-:W-:Y:S08]  /*92b0*/  HMMA.16816.F32.BF16 R120, R68.reuse, R116, R12 ;  /* 0x000000744478723c */ /* 0x040ff0000004180c */
[C---:B------:R-:W-:Y:S08]  /*92c0*/  HMMA.16816.F32.BF16 R116, R68.reuse, R118, R16 ;  /* 0x000000764474723c */ /* 0x040ff00000041810 */
[C---:B------:R-:W-:Y:S08]  /*92d0*/  HMMA.16816.F32.BF16 R112, R68.reuse, R108, R20 ;  /* 0x0000006c4470723c */ /* 0x040ff00000041814 */
[C---:B------:R-:W-:Y:S04]  /*92e0*/  HMMA.16816.F32.BF16 R108, R68.reuse, R110, R24 ;  /* 0x0000006e446c723c */ /* 0x040fe80000041818 */
[----:B----4-:R-:W-:Y:S02]  /*92f0*/  FFMA.FTZ R202, R2, R77, R202 ;  /* 0x0000004d02ca7223 */ /* 0x010fe400000100ca */
[----:B------:R-:W-:Y:S01]  /*9300*/  FADD.FTZ R2, R150, R5 ;  /* 0x0000000596027221 */ /* 0x000fe20000010000 */
[----:B------:R-:W2:Y:S01]  /*9310*/  LDSM.16.MT88.4 R76, [R237+0x7900] ;  /* 0x00790000ed4c783b */ /* 0x000ea20000004200 */
[----:B------:R-:W-:Y:S04]  /*9320*/  FADD.FTZ R201, R201, R202 ;  /* 0x000000cac9c97221 */ /* 0x000fe80000010000 */
[----:B------:R-:W-:Y:S02]  /*9330*/  FADD.FTZ R7, R155, R2 ;  /* 0x000000029b077221 */ /* 0x000fe40000010000 */
        /* <DEDUP_REMOVED lines=13> */
[C---:B------:R-:W-:Y:S03]  /*9410*/  HMMA.16816.F32.BF16 R104, R68.reuse, R100, R28 ;  /* 0x000000644468723c */ /* 0x040fe6000004181c */
[----:B------:R-:W-:Y:S02]  /*9420*/  FADD.FTZ R5, R151, R0 ;  /* 0x0000000097057221 */ /* 0x000fe40000010000 */
[----:B------:R-:W-:Y:S02]  /*9430*/  FADD.FTZ R9, R168, R9 ;  /* 0x00000009a8097221 */ /* 0x000fe40000010000 */
[----:B------:R-:W-:Y:S01]  /*9440*/  FADD.FTZ R0, R146, R5 ;  /* 0x0000000592007221 */ /* 0x000fe20000010000 */
[C---:B------:R-:W-:Y:S04]  /*9450*/  HMMA.16816.F32.BF16 R100, R68.reuse, R102, R32 ;  /* 0x000000664464723c */ /* 0x040fe80000041820 */
[----:B------:R-:W-:Y:S02]  /*9460*/  FADD.FTZ R5, R153, R0 ;  /* 0x0000000099057221 */ /* 0x000fe40000010000 */
[----:B------:R-:W-:Y:S02]  /*9470*/  FADD.FTZ R2, R164, R9 ;  /* 0x00000009a4027221 */ /* 0x000fe40000010000 */
[----:B------:R-:W-:Y:S01]  /*9480*/  FADD.FTZ R0, R158, R5 ;  /* 0x000000059e007221 */ /* 0x000fe20000010000 */
[C---:B-1----:R-:W-:Y:S03]  /*9490*/  HMMA.16816.F32.BF16 R96, R68.reuse, R92, R36 ;  /* 0x0000005c4460723c */ /* 0x042fe60000041824 */
[----:B------:R-:W-:Y:S02]  /*94a0*/  FADD.FTZ R5, R165, R0 ;  /* 0x00000000a5057221 */ /* 0x000fe40000010000 */
[----:B------:R-:W-:Y:S02]  /*94b0*/  FADD.FTZ R11, R73, R2 ;  /* 0x00000002490b7221 */ /* 0x000fe40000010000 */
[----:B------:R-:W-:Y:S01]  /*94c0*/  FADD.FTZ R0, R162, R5 ;  /* 0x00000005a2007221 */ /* 0x000fe20000010000 */
[C---:B------:R-:W-:Y:S01]  /*94d0*/  HMMA.16816.F32.BF16 R92, R68.reuse, R94, R40 ;  /* 0x0000005e445c723c */ /* 0x040fe20000041828 */
[----:B------:R-:W1:Y:S03]  /*94e0*/  LDSM.16.MT88.4 R4, [R236+0x7900] ;  /* 0x00790000ec04783b */ /* 0x000e660000004200 */
[----:B------:R-:W-:Y:S04]  /*94f0*/  FADD.FTZ R0, R167, R0 ;  /* 0x00000000a7007221 */ /* 0x000fe80000010000 */
[----:B------:R-:W-:Y:S01]  /*9500*/  FADD.FTZ R0, R74, R0 ;  /* 0x000000004a007221 */ /* 0x000fe20000010000 */
[C---:B------:R-:W-:Y:S03]  /*9510*/  HMMA.16816.F32.BF16 R88, R68.reuse, R84, R44 ;  /* 0x000000544458723c */ /* 0x040fe6000004182c */
[----:B------:R-:W-:Y:S04]  /*9520*/  FADD.FTZ R0, R75, R0 ;  /* 0x000000004b007221 */ /* 0x000fe80000010000 */
[----:B------:R-:W-:Y:S01]  /*9530*/  FADD.FTZ R0, R72, R0 ;  /* 0x0000000048007221 */ /* 0x000fe20000010000 */
[C---:B------:R-:W-:Y:S04]  /*9540*/  HMMA.16816.F32.BF16 R84, R68.reuse, R86, R48 ;  /* 0x000000564454723c */ /* 0x040fe80000041830 */
[----:B------:R-:W-:Y:S02]  /*9550*/  FADD.FTZ R9, R203, R0 ;  /* 0x00000000cb097221 */ /* 0x000fe40000010000 */
[----:B------:R-:W-:Y:S02]  /*9560*/  FADD.FTZ R0, R160, R11 ;  /* 0x0000000ba0007221 */ /* 0x000fe40000010000 */
[----:B------:R-:W-:Y:S01]  /*9570*/  FADD.FTZ R9, R156, R9 ;  /* 0x000000099c097221 */ /* 0x000fe20000010000 */
[C---:B--2---:R-:W-:Y:S03]  /*9580*/  HMMA.16816.F32.BF16 R80, R68.reuse, R76, R52 ;  /* 0x0000004c4450723c */ /* 0x044fe60000041834 */
        /* <DEDUP_REMOVED lines=11> */
[----:B------:R-:W-:Y:S04]  /*9640*/  HMMA.16816.F32.BF16 R68, R68, R6, R64 ;  /* 0x000000064444723c */ /* 0x000fe80000041840 */
[----:B------:R-:W-:Y:S02]  /*9650*/  FADD.FTZ R2, R219, R2 ;  /* 0x00000002db027221 */ /* 0x000fe40000010000 */
[----:B------:R-:W-:Y:S02]  /*9660*/  FADD.FTZ R0, R145, R0 ;  /* 0x0000000091007221 */ /* 0x000fe40000010000 */
        /* <DEDUP_REMOVED lines=10> */
[----:B------:R-:W-:Y:S03]  /*9710*/  FADD.FTZ R134, R134, R205 ;  /* 0x000000cd86867221 */ /* 0x000fe60000010000 */
[----:B------:R1:W-:Y:S01]  /*9720*/  STL [R1+0xc], R0 ;  /* 0x00000c0001007387 */ /* 0x0003e20000100800 */
[----:B------:R-:W-:Y:S05]  /*9730*/  FADD.FTZ R2, R133, R134 ;  /* 0x0000008685027221 */ /* 0x000fea0000010000 */
[----:B------:R2:W-:Y:S01]  /*9740*/  STL [R1+0x8], R2 ;  /* 0x0000080201007387 */ /* 0x0005e20000100800 */
[----:B-1----:R-:W-:Y:S01]  /*9750*/  MOV R0, R3 ;  /* 0x0000000300007202 */ /* 0x002fe20000000f00 */
[----:B------:R-:W-:-:S05]  /*9760*/  @P1 BRA `(.L_x_6) ;  /* 0xffffc1c000001947 */ /* 0x000fca000383ffff */
.L_x_5:
[----:B------:R-:W3:Y:S04]  /*9770*/  LDL.LU R4, [R1+0xc] ;  /* 0x00000c0001047983 */ /* 0x000ee80000300800 */
[----:B--2---:R-:W2:Y:S01]  /*9780*/  LDL.LU R2, [R1+0x8] ;  /* 0x0000080001027983 */ /* 0x004ea20000300800 */
[----:B------:R-:W-:-:S02]  /*9790*/  MOV R7, RZ ;  /* 0x000000ff00077202 */ /* 0x000fc40000000f00 */
[----:B------:R-:W-:Y:S02]  /*97a0*/  MOV R0, RZ ;  /* 0x000000ff00007202 */ /* 0x000fe40000000f00 */
[----:B------:R-:W-:Y:S01]  /*97b0*/  PLOP3.LUT P2, PT, PT, PT, PT, 0x8, 0x0 ;  /* 0x000000000000781c */ /* 0x000fe20003f4e170 */
[----:B---3--:R-:W1:Y:S04]  /*97c0*/  SHFL.BFLY PT, R9, R4, 0x2, 0x1f ;  /* 0x0c401f0004097f89 */ /* 0x008e6800000e0000 */
[----:B--2---:R-:W2:Y:S01]  /*97d0*/  SHFL.BFLY PT, R5, R2, 0x2, 0x1f ;  /* 0x0c401f0002057f89 */ /* 0x004ea200000e0000 */
[----:B-1----:R-:W-:Y:S02]  /*97e0*/  FADD.FTZ R9, R9, R4 ;  /* 0x0000000409097221 */ /* 0x002fe40000010000 */
[----:B--2---:R-:W-:-:S03]  /*97f0*/  FADD.FTZ R5, R5, R2 ;  /* 0x0000000205057221 */ /* 0x004fc60000010000 */
[----:B------:R-:W1:Y:S04]  /*9800*/  SHFL.BFLY PT, R6, R9, 0x1, 0x1f ;  /* 0x0c201f0009067f89 */ /* 0x000e6800000e0000 */
[----:B------:R-:W2:Y:S01]  /*9810*/  SHFL.BFLY PT, R2, R5, 0x1, 0x1f ;  /* 0x0c201f0005027f89 */ /* 0x000ea200000e0000 */
[----:B-1----:R-:W-:Y:S02]  /*9820*/  FADD.FTZ R6, R9, R6 ;  /* 0x0000000609067221 */ /* 0x002fe40000010000 */
[----:B--2---:R-:W-:-:S03]  /*9830*/  FADD.FTZ R2, R2, R5 ;  /* 0x0000000502027221 */ /* 0x004fc60000010000 */
[----:B------:R-:W-:Y:S02]  /*9840*/  FSETP.NE.FTZ.AND P1, PT, R6, RZ, PT ;  /* 0x000000ff0600720b */ /* 0x000fe40003f35000 */
[----:B------:R-:W-:-:S11]  /*9850*/  FSETP.NE.FTZ.AND P0, PT, R2, RZ, PT ;  /* 0x000000ff0200720b */ /* 0x000fd60003f15000 */
[----:B------:R-:W1:Y:S01]  /*9860*/  @P1 MUFU.RCP R7, R6 ;  /* 0x0000000600071308 */ /* 0x000e620000001000 */
[----:B------:R-:W-:Y:S02]  /*9870*/  @P1 MOV R10, 0x3f317218 ;  /* 0x3f317218000a1802 */ /* 0x000fe40000000f00 */
[----:B------:R-:W-:-:S05]  /*9880*/  @P0 MOV R11, 0x3f317218 ;  /* 0x3f317218000b0802 */ /* 0x000fca0000000f00 */
[----:B------:R-:W2:Y:S08]  /*9890*/  @P1 MUFU.LG2 R6, R6 ;  /* 0x0000000600061308 */ /* 0x000eb00000000c00 */
[----:B------:R-:W3:Y:S01]  /*98a0*/  @P0 MUFU.LG2 R8, R2 ;  /* 0x0000000200080308 */ /* 0x000ee20000000c00 */
[C---:B-1----:R-:W-:Y:S02]  /*98b0*/  FMUL.FTZ R128, R7.reuse, R128 ;  /* 0x0000008007807220 */ /* 0x042fe40000410000 */
[----:B------:R-:W-:-:S02]  /*98c0*/  FMUL.FTZ R129, R7, R129 ;  /* 0x0000008107817220 */ /* 0x000fc40000410000 */
[C---:B------:R-:W-:Y:S02]  /*98d0*/  FMUL.FTZ R124, R7.reuse, R124 ;  /* 0x0000007c077c7220 */ /* 0x040fe40000410000 */
[C---:B------:R-:W-:Y:S01]  /*98e0*/  FMUL.FTZ R125, R7.reuse, R125 ;  /* 0x0000007d077d7220 */ /* 0x040fe20000410000 */
[----:B------:R1:W4:Y:S01]  /*98f0*/  @P0 MUFU.RCP R0, R2 ;  /* 0x0000000200000308 */ /* 0x0003220000001000 */
[----:B--2---:R-:W-:Y:S02]  /*9900*/  @P1 FMUL.FTZ R9, R6, 0.69314718246459960938 ;  /* 0x3f31721806091820 */ /* 0x004fe40000410000 */
[----:B------:R-:W-:Y:S02]  /*9910*/  @P1 FMUL.FTZ R6, R10, c[0x0][0x2d0] ;  /* 0x0000b4000a061a20 */ /* 0x000fe40000410000 */
[C---:B------:R-:W-:Y:S02]  /*9920*/  FMUL.FTZ R120, R7.reuse, R120 ;  /* 0x0000007807787220 */ /* 0x040fe40000410000 */
[----:B------:R-:W-:-:S02]  /*9930*/  FMUL.FTZ R121, R7, R121 ;  /* 0x0000007907797220 */ /* 0x000fc40000410000 */
[----:B---3--:R-:W-:Y:S02]  /*9940*/  @P0 FMUL.FTZ R10, R8, 0.69314718246459960938 ;  /* 0x3f317218080a0820 */ /* 0x008fe40000410000 */
[----:B------:R-:W-:Y:S02]  /*9950*/  @P0 FMUL.FTZ R8, R11, c[0x0][0x2d0] ;  /* 0x0000b4000b080a20 */ /* 0x000fe40000410000 */
[C---:B------:R-:W-:Y:S02]  /*9960*/  FMUL.FTZ R116, R7.reuse, R116 ;  /* 0x0000007407747220 */ /* 0x040fe40000410000 */
[C---:B------:R-:W-:Y:S01]  /*9970*/  FMUL.FTZ R117, R7.reuse, R117 ;  /* 0x0000007507757220 */ /* 0x040fe20000410000 */
[----:B-1----:R-:W-:Y:S01]  /*9980*/  MOV R2, 0xff800000 ;  /* 0xff80000000027802 */ /* 0x002fe20000000f00 */
[C---:B------:R-:W-:Y:S02]  /*9990*/  FMUL.FTZ R4, R7.reuse, R112 ;  /* 0x0000007007047220 */ /* 0x040fe40000410000 */
[----:B------:R-:W-:-:S02]  /*99a0*/  FMUL.FTZ R5, R7, R113 ;  /* 0x0000007107057220 */ /* 0x000fc40000410000 */
[C---:B------:R-:W-:Y:S02]  /*99b0*/  FMUL.FTZ R108, R7.reuse, R108 ;  /* 0x0000006c076c7220 */ /* 0x040fe40000410000 */
[C---:B------:R-:W-:Y:S02]  /*99c0*/  FMUL.FTZ R109, R7.reuse, R109 ;  /* 0x0000006d076d7220 */ /* 0x040fe40000410000 */
[C---:B------:R-:W-:Y:S02]  /*99d0*/  FMUL.FTZ R104, R7.reuse, R104 ;  /* 0x0000006807687220 */ /* 0x040fe40000410000 */
[C---:B------:R-:W-:Y:S02]  /*99e0*/  FMUL.FTZ R105, R7.reuse, R105 ;  /* 0x0000006907697220 */ /* 0x040fe40000410000 */
        /* <DEDUP_REMOVED lines=17> */
[----:B------:R-:W-:Y:S01]  /*9b00*/  FMUL.FTZ R69, R7, R69 ;  /* 0x0000004507457220 */ /* 0x000fe20000410000 */
[----:B------:R-:W-:Y:S01]  /*9b10*/  MOV R7, 0xff800000 ;  /* 0xff80000000077802 */ /* 0x000fe20000000f00 */
[C---:B----4-:R-:W-:Y:S02]  /*9b20*/  FMUL.FTZ R130, R0.reuse, R130 ;  /* 0x0000008200827220 */ /* 0x050fe40000410000 */
        /* <DEDUP_REMOVED lines=31> */
[----:B------:R-:W-:Y:S02]  /*9d20*/  @P1 FFMA.FTZ R2, R6, R132, R9 ;  /* 0x0000008406021223 */ /* 0x000fe40000010009 */
[----:B------:R-:W-:Y:S02]  /*9d30*/  @P0 FFMA.FTZ R7, R8, R3, R10 ;  /* 0x0000000308070223 */ /* 0x000fe4000001000a */
.L_x_3:
[----:B------:R-:W-:Y:S05]  /*9d40*/  @P2 BRA `(.L_x_7) ;  /* 0x0000136000002947 */ /* 0x000fea0003800000 */
[----:B------:R-:W1:Y:S01]  /*9d50*/  S2R R13, SR_TID.X ;  /* 0x00000000000d7919 */ /* 0x000e620000002100 */
[----:B------:R-:W-:Y:S01]  /*9d60*/  USHF.R.S32.HI UR6, URZ, 0x1f, UR10 ;  /* 0x0000001f3f067899 */ /* 0x000fe2000801140a */
[----:B------:R-:W-:Y:S01]  /*9d70*/  IMAD R8, RZ, RZ, -UR10 ;  /* 0x8000000aff087e24 */ /* 0x000fe2000f8e02ff */
[----:B------:R-:W-:Y:S01]  /*9d80*/  ULDC.64 UR4, c[0x0][0x4d0] ;  /* 0x0001340000047ab9 */ /* 0x000fe20000000a00 */
[----:B------:R-:W2:Y:S01]  /*9d90*/  S2R R3, SR_CTAID.Y ;  /* 0x0000000000037919 */ /* 0x000ea20000002600 */
[----:B------:R-:W-:Y:S01]  /*9da0*/  UIMAD UR7, UR6, UR4, URZ ;  /* 0x00000004060772a4 */ /* 0x000fe2000f8e023f */
[----:B------:R-:W-:Y:S01]  /*9db0*/  IMAD.MOV.U32 R11, RZ, RZ, c[0x0][0x4e8] ;  /* 0x00013a00ff0b7624 */ /* 0x000fe200078e00ff */
[----:B------:R-:W-:Y:S01]  /*9dc0*/  UIMAD.WIDE.U32 UR8, UR10, UR4, URZ ;  /* 0x000000040a0872a5 */ /* 0x000fe2000f8e003f */
[----:B------:R-:W3:Y:S01]  /*9dd0*/  S2R R10, SR_CTAID.Z ;  /* 0x00000000000a7919 */ /* 0x000ee20000002700 */
[----:B------:R-:W-:Y:S01]  /*9de0*/  UIMAD UR7, UR10, UR5, UR7 ;  /* 0x000000050a0772a4 */ /* 0x000fe2000f8e0207 */
[----:B------:R-:W-:Y:S01]  /*9df0*/  BSSY B0, `(.L_x_8) ;  /* 0x00000c9000007945 */ /* 0x000fe20003800000 */
[C---:B------:R-:W-:Y:S01]  /*9e00*/  ISETP.NE.AND P1, PT, R11.reuse, 0x1, PT ;  /* 0x000000010b00780c */ /* 0x040fe20003f25270 */
[----:B------:R-:W-:Y:S01]  /*9e10*/  ULDC.64 UR4, c[0x0][0x438] ;  /* 0x00010e0000047ab9 */ /* 0x000fe20000000a00 */
[----:B------:R-:W-:Y:S01]  /*9e20*/  MOV R19, UR9 ;  /* 0x0000000900137c02 */ /* 0x000fe20008000f00 */
[----:B------:R-:W-:Y:S01]  /*9e30*/  UIMAD.WIDE.U32 UR12, UR10, UR4, URZ ;  /* 0x000000040a0c72a5 */ /* 0x000fe2000f8e003f */
[----:B------:R-:W-:Y:S01]  /*9e40*/  IMAD.U32 R18, RZ, RZ, UR8 ;  /* 0x00000008ff127e24 */ /* 0x000fe2000f8e00ff */
[----:B------:R-:W-:Y:S01]  /*9e50*/  UIMAD UR4, UR6, UR4, URZ ;  /* 0x00000004060472a4 */ /* 0x000fe2000f8e023f */
[----:B------:R-:W-:Y:S01]  /*9e60*/  IMAD R11, R11, c[0x0][0x388], RZ ;  /* 0x0000e2000b0b7a24 */ /* 0x000fe200078e02ff */
[----:B------:R-:W-:-:S02]  /*9e70*/  UIADD3 UR7, UR9, UR7, URZ ;  /* 0x0000000709077290 */ /* 0x000fc4000fffe03f */
[----:B------:R-:W-:Y:S01]  /*9e80*/  UIMAD UR4, UR10, UR5, UR4 ;  /* 0x000000050a0472a4 */ /* 0x000fe2000f8e0204 */
[----:B------:R-:W-:Y:S01]  /*9e90*/  MOV R16, UR12 ;  /* 0x0000000c00107c02 */ /* 0x000fe20008000f00 */
[----:B------:R-:W-:Y:S01]  /*9ea0*/  IMAD.U32 R17, RZ, RZ, UR13 ;  /* 0x0000000dff117e24 */ /* 0x000fe2000f8e00ff */
[----:B-1----:R-:W-:Y:S01]  /*9eb0*/  SHF.R.S32.HI R0, RZ, 0x1f, R13 ;  /* 0x0000001fff007819 */ /* 0x002fe2000001140d */
[----:B------:R-:W-:Y:S01]  /*9ec0*/  UIADD3 UR4, UR13, UR4, URZ ;  /* 0x000000040d047290 */ /* 0x000fe2000fffe03f */
[----:B------:R-:W-:Y:S02]  /*9ed0*/  IMAD.U32 R19, RZ, RZ, UR7 ;  /* 0x00000007ff137e24 */ /* 0x000fe4000f8e00ff */
[-C--:B------:R-:W-:Y:S01]  /*9ee0*/  LEA.HI R15, R0, R13.reuse, RZ, 0x5 ;  /* 0x0000000d000f7211 */ /* 0x080fe200078f28ff */
[----:B--2---:R-:W-:Y:S01]  /*9ef0*/  IMAD R8, R8, c[0x0][0x550], R3 ;  /* 0x0001540008087a24 */ /* 0x004fe200078e0203 */
[----:B------:R-:W-:Y:S01]  /*9f00*/  LEA.HI R0, R0, R13, RZ, 0x2 ;  /* 0x0000000d00007211 */ /* 0x000fe200078f10ff */
[----:B------:R-:W-:Y:S01]  /*9f10*/  IMAD.U32 R17, RZ, RZ, UR4 ;  /* 0x00000004ff117e24 */ /* 0x000fe2000f8e00ff */
[----:B------:R-:W-:Y:S01]  /*9f20*/  LOP3.LUT R6, R15, 0xffffffe0, RZ, 0xc0, !PT ;  /* 0xffffffe00f067812 */ /* 0x000fe200078ec0ff */
[----:B---3--:R-:W-:Y:S01]  /*9f30*/  IMAD.WIDE.U32 R18, R10, c[0x0][0x4d8], R18 ;  /* 0x000136000a127a25 */ /* 0x008fe200078e0012 */
[----:B------:R-:W-:-:S02]  /*9f40*/  SHF.R.S32.HI R12, RZ, 0x5, R15 ;  /* 0x00000005ff0c7819 */ /* 0x000fc4000001140f */
[----:B------:R-:W-:Y:S01]  /*9f50*/  SHF.R.S32.HI R15, RZ, 0x1f, R15 ;  /* 0x0000001fff0f7819 */ /* 0x000fe2000001140f */
[----:B------:R-:W-:Y:S01]  /*9f60*/  IMAD.IADD R6, R13, 0x1, -R6 ;  /* 0x000000010d067824 */ /* 0x000fe200078e0a06 */
[----:B------:R-:W-:Y:S01]  /*9f70*/  LOP3.LUT R0, R0, 0xfffffffc, RZ, 0xc0, !PT ;  /* 0xfffffffc00007812 */ /* 0x000fe200078ec0ff */
[----:B------:R-:W-:Y:S01]  /*9f80*/  IMAD.WIDE.U32 R16, R10, c[0x0][0x440], R16 ;  /* 0x000110000a107a25 */ /* 0x000fe200078e0010 */
[----:B------:R-:W-:Y:S02]  /*9f90*/  LEA.HI R15, R15, R12, RZ, 0x3 ;  /* 0x0000000c0f0f7211 */ /* 0x000fe400078f18ff */
[----:B------:R-:W-:Y:S01]  /*9fa0*/  IADD3 R13, -R0, R13, RZ ;  /* 0x0000000d000d7210 */ /* 0x000fe20007ffe1ff */
[----:B------:R-:W-:Y:S01]  /*9fb0*/  IMAD.MOV.U32 R22, RZ, RZ, R16 ;  /* 0x000000ffff167224 */ /* 0x000fe200078e0010 */
[----:B------:R-:W-:Y:S01]  /*9fc0*/  LOP3.LUT R15, R15, 0xffffff8, RZ, 0xc0, !PT ;  /* 0x0ffffff80f0f7812 */ /* 0x000fe200078ec0ff */
[----:B------:R-:W1:Y:S01]  /*9fd0*/  S2R R0, SR_CTAID.X ;  /* 0x0000000000007919 */ /* 0x000e620000002500 */
[----:B------:R-:W-:-:S02]  /*9fe0*/  SHF.R.S32.HI R3, RZ, 0x1f, R6 ;  /* 0x0000001fff037819 */ /* 0x000fc40000011406 */
[----:B------:R-:W-:Y:S01]  /*9ff0*/  SHF.R.S32.HI R9, RZ, 0x1f, R10 ;  /* 0x0000001fff097819 */ /* 0x000fe2000001140a */
[----:B------:R-:W-:Y:S01]  /*a000*/  IMAD.IADD R15, R12, 0x1, -R15 ;  /* 0x000000010c0f7824 */ /* 0x000fe200078e0a0f */
[----:B------:R-:W-:Y:S02]  /*a010*/  LEA.HI R12, R13, R13, RZ, 0x1 ;  /* 0x0000000d0d0c7211 */ /* 0x000fe400078f08ff */
[----:B------:R-:W-:Y:S02]  /*a020*/  LEA.HI R3, R3, R6, RZ, 0x2 ;  /* 0x0000000603037211 */ /* 0x000fe400078f10ff */
[----:B------:R-:W-:Y:S02]  /*a030*/  LOP3.LUT R12, R12, 0x1ffffffe, RZ, 0xc0, !PT ;  /* 0x1ffffffe0c0c7812 */ /* 0x000fe400078ec0ff */
[----:B------:R-:W-:Y:S02]  /*a040*/  SHF.R.S32.HI R14, RZ, 0x2, R3 ;  /* 0x00000002ff0e7819 */ /* 0x000fe40000011403 */
[----:B------:R-:W-:Y:S01]  /*a050*/  IADD3 R12, R13, -R12, RZ ;  /* 0x8000000c0d0c7210 */ /* 0x000fe20007ffe0ff */
[----:B------:R-:W-:Y:S01]  /*a060*/  IMAD R13, R9, c[0x0][0x4d8], RZ ;  /* 0x00013600090d7a24 */ /* 0x000fe200078e02ff */
[----:B------:R-:W-:Y:S01]  /*a070*/  LOP3.LUT R3, R3, 0x7ffffffc, RZ, 0xc0, !PT ;  /* 0x7ffffffc03037812 */ /* 0x000fe200078ec0ff */
[----:B------:R-:W-:-:S02]  /*a080*/  IMAD R15, R15, 0x10, R14 ;  /* 0x000000100f0f7824 */ /* 0x000fc400078e020e */
[----:B------:R-:W-:Y:S02]  /*a090*/  IMAD R9, R9, c[0x0][0x440], RZ ;  /* 0x0001100009097a24 */ /* 0x000fe400078e02ff */
[----:B------:R-:W-:Y:S02]  /*a0a0*/  IMAD R21, R12, 0x8, R15 ;  /* 0x000000080c157824 */ /* 0x000fe400078e020f */
[C---:B------:R-:W-:Y:S02]  /*a0b0*/  IMAD R9, R10.reuse, c[0x0][0x444], R9 ;  /* 0x000111000a097a24 */ /* 0x040fe400078e0209 */
[----:B------:R-:W-:Y:S01]  /*a0c0*/  IMAD R13, R10, c[0x0][0x4dc], R13 ;  /* 0x000137000a0d7a24 */ /* 0x000fe200078e020d */
[C---:B-1----:R-:W-:Y:S01]  /*a0d0*/  LEA R21, R0.reuse, R21, 0x7 ;  /* 0x0000001500157211 */ /* 0x042fe200078e38ff */
[----:B------:R-:W-:Y:S01]  /*a0e0*/  IMAD.IADD R23, R17, 0x1, R9 ;  /* 0x0000000111177824 */ /* 0x000fe200078e0209 */
[----:B------:R-:W-:Y:S01]  /*a0f0*/  SHF.R.S32.HI R10, RZ, 0x1f, R8 ;  /* 0x0000001fff0a7819 */ /* 0x000fe20000011408 */
[----:B------:R-:W-:Y:S01]  /*a100*/  IMAD.IADD R19, R19, 0x1, R13 ;  /* 0x0000000113137824 */ /* 0x000fe200078e020d */
[----:B------:R-:W-:Y:S01]  /*a110*/  MOV R12, R21 ;  /* 0x00000015000c7202 */ /* 0x000fe20000000f00 */
[----:B------:R-:W-:Y:S01]  /*a120*/  @P1 IMAD.HI.U32 R9, R21, c[0x0][0x4ec], RZ ;  /* 0x00013b0015091a27 */ /* 0x000fe200078e00ff */
[----:B------:R-:W-:-:S03]  /*a130*/  LEA R0, R0, R15, 0x7 ;  /* 0x0000000f00007211 */ /* 0x000fc600078e38ff */
[C---:B------:R-:W-:Y:S01]  /*a140*/  IMAD R13, R10.reuse, c[0x0][0x4e0], RZ ;  /* 0x000138000a0d7a24 */ /* 0x040fe200078e02ff */
[----:B------:R-:W-:Y:S01]  /*a150*/  @P1 SHF.R.U32.HI R12, RZ, c[0x0][0x4f0], R9 ;  /* 0x00013c00ff0c1a19 */ /* 0x000fe20000011609 */
[----:B------:R-:W-:Y:S01]  /*a160*/  IMAD R17, R10, c[0x0][0x448], RZ ;  /* 0x000112000a117a24 */ /* 0x000fe200078e02ff */
[----:B------:R-:W-:Y:S01]  /*a170*/  MOV R9, R21 ;  /* 0x0000001500097202 */ /* 0x000fe20000000f00 */
[C---:B------:R-:W-:Y:S01]  /*a180*/  IMAD R13, R8.reuse, c[0x0][0x4e4], R13 ;  /* 0x00013900080d7a24 */ /* 0x040fe200078e020d */
[--C-:B------:R-:W-:Y:S01]  /*a190*/  SHF.R.S32.HI R14, RZ, 0x1f, R12.reuse ;  /* 0x0000001fff0e7819 */ /* 0x100fe2000001140c */
[----:B------:R-:W-:Y:S02]  /*a1a0*/  IMAD.MOV R10, RZ, RZ, -R12 ;  /* 0x000000ffff0a7224 */ /* 0x000fe400078e0a0c */
[C---:B------:R-:W-:Y:S02]  /*a1b0*/  IMAD R17, R8.reuse, c[0x0][0x44c], R17 ;  /* 0x0001130008117a24 */ /* 0x040fe400078e0211 */
[----:B------:R-:W-:-:S04]  /*a1c0*/  IMAD.WIDE.U32 R22, R8, c[0x0][0x448], R22 ;  /* 0x0001120008167a25 */ /* 0x000fc800078e0016 */
[----:B------:R-:W-:-:S04]  /*a1d0*/  IMAD.WIDE.U32 R18, R8, c[0x0][0x4e0], R18 ;  /* 0x0001380008127a25 */ /* 0x000fc800078e0012 */
[----:B------:R-:W-:Y:S01]  /*a1e0*/  @P1 IMAD.HI.U32 R8, R21, c[0x0][0x4ec], RZ ;  /* 0x00013b0015081a27 */ /* 0x000fe200078e00ff */
[----:B------:R-:W-:Y:S01]  /*a1f0*/  BAR.SYNC.DEFER_BLOCKING 0x1, 0x100 ;  /* 0x0044000000007b1d */ /* 0x000fe20000010000 */
[----:B------:R-:W-:Y:S02]  /*a200*/  IADD3 R12, P0, R12, R18, RZ ;  /* 0x000000120c0c7210 */ /* 0x000fe40007f1e0ff */
[----:B------:R-:W-:Y:S01]  /*a210*/  IMAD R10, R10, c[0x0][0x4e8], R21 ;  /* 0x00013a000a0a7a24 */ /* 0x000fe200078e0215 */
[----:B------:R-:W-:Y:S01]  /*a220*/  @P1 SHF.R.U32.HI R9, RZ, c[0x0][0x4f0], R8 ;  /* 0x00013c00ff091a19 */ /* 0x000fe20000011608 */
[----:B------:R-:W-:Y:S01]  /*a230*/  IMAD.IADD R23, R23, 0x1, R17 ;  /* 0x0000000117177824 */ /* 0x000fe200078e0211 */
[----:B------:R-:W-:Y:S01]  /*a240*/  IADD3.X R13, R14, R19, R13, P0, !PT ;  /* 0x000000130e0d7210 */ /* 0x000fe200007fe40d */
[----:B------:R-:W-:Y:S01]  /*a250*/  IMAD.IADD R3, R6, 0x1, -R3 ;  /* 0x0000000106037824 */ /* 0x000fe200078e0a03 */
[----:B------:R-:W-:Y:S01]  /*a260*/  SHF.R.S32.HI R8, RZ, 0x1f, R10 ;  /* 0x0000001fff087819 */ /* 0x000fe2000001140a */
[C---:B------:R-:W-:Y:S01]  /*a270*/  IMAD.WIDE.U32 R22, R9.reuse, c[0x0][0x430], R22 ;  /* 0x00010c0009167a25 */ /* 0x040fe200078e0016 */
[----:B------:R-:W-:-:S02]  /*a280*/  IADD3 R14, -R9, RZ, RZ ;  /* 0x000000ff090e7210 */ /* 0x000fc40007ffe1ff */
[----:B------:R-:W-:Y:S01]  /*a290*/  LOP3.LUT P1, RZ, R6, 0x3, RZ, 0xc0, !PT ;  /* 0x0000000306ff7812 */ /* 0x000fe2000782c0ff */
[----:B------:R-:W-:Y:S01]  /*a2a0*/  IMAD R17, R8, c[0x0][0x4c8], RZ ;  /* 0x0001320008117a24 */ /* 0x000fe200078e02ff */
[----:B------:R-:W-:Y:S01]  /*a2b0*/  SHF.R.S32.HI R8, RZ, 0x1f, R9 ;  /* 0x0000001fff087819 */ /* 0x000fe20000011409 */
[----:B------:R-:W-:Y:S01]  /*a2c0*/  IMAD.WIDE.U32 R12, R10, c[0x0][0x4c8], R12 ;  /* 0x000132000a0c7a25 */ /* 0x000fe200078e000c */
[----:B------:R-:W-:-:S03]  /*a2d0*/  ISETP.GE.OR P2, PT, R0, R11, P1 ;  /* 0x0000000b0000720c */ /* 0x000fc60000f46670 */
[----:B------:R-:W-:Y:S01]  /*a2e0*/  IMAD R17, R10, c[0x0][0x4cc], R17 ;  /* 0x000133000a117a24 */ /* 0x000fe200078e0211 */
[----:B------:R-:W-:Y:S01]  /*a2f0*/  LEA R10, P0, R12, c[0x0][0x4a8], 0x2 ;  /* 0x00012a000c0a7a11 */ /* 0x000fe200078010ff */
[----:B------:R-:W-:Y:S02]  /*a300*/  IMAD R14, R14, c[0x0][0x4e8], R21 ;  /* 0x00013a000e0e7a24 */ /* 0x000fe400078e0215 */
[----:B------:R-:W-:Y:S02]  /*a310*/  IMAD.IADD R17, R13, 0x1, R17 ;  /* 0x000000010d117824 */ /* 0x000fe400078e0211 */
[----:B------:R-:W-:Y:S01]  /*a320*/  IMAD R8, R8, c[0x0][0x430], RZ ;  /* 0x00010c0008087a24 */ /* 0x000fe200078e02ff */
[----:B------:R-:W-:Y:S02]  /*a330*/  SHFL.IDX PT, R18, R10, 0x1, 0x1c1f ;  /* 0x003c1f000a127f89 */ /* 0x000fe400000e0000 */
[----:B------:R-:W-:Y:S01]  /*a340*/  LEA.HI.X R17, R12, c[0x0][0x4ac], R17, 0x2, P0 ;  /* 0x00012b000c117a11 */ /* 0x000fe200000f1411 */
[----:B------:R-:W-:Y:S01]  /*a350*/  IMAD R9, R9, c[0x0][0x434], R8 ;  /* 0x00010d0009097a24 */ /* 0x000fe200078e0208 */
[----:B------:R-:W-:Y:S01]  /*a360*/  SHFL.IDX PT, R12, R10, RZ, 0x1c1f ;  /* 0x001c1fff0a0c7589 */ /* 0x000fe200000e0000 */
[----:B------:R-:W-:-:S02]  /*a370*/  SHF.R.S32.HI R8, RZ, 0x1f, R14 ;  /* 0x0000001fff087819 */ /* 0x000fc4000001140e */
[----:B------:R-:W-:Y:S01]  /*a380*/  IMAD.IADD R23, R23, 0x1, R9 ;  /* 0x0000000117177824 */ /* 0x000fe200078e0209 */
[----:B------:R-:W1:Y:S02]  /*a390*/  SHFL.IDX PT, R13, R17, RZ, 0x1c1f ;  /* 0x001c1fff110d7589 */ /* 0x000e6400000e0000 */
[----:B------:R-:W-:Y:S01]  /*a3a0*/  IMAD R9, R8, c[0x0][0x428], RZ ;  /* 0x00010a0008097a24 */ /* 0x000fe200078e02ff */
[----:B------:R-:W-:Y:S01]  /*a3b0*/  IADD3 R8, R0, 0x8, RZ ;  /* 0x0000000800087810 */ /* 0x000fe20007ffe0ff */
[----:B------:R-:W2:Y:S01]  /*a3c0*/  SHFL.IDX PT, R19, R17, 0x1, 0x1c1f ;  /* 0x003c1f0011137f89 */ /* 0x000ea200000e0000 */
[----:B------:R-:W-:Y:S02]  /*a3d0*/  IMAD.WIDE.U32 R22, R14, c[0x0][0x428], R22 ;  /* 0x00010a000e167a25 */ /* 0x000fe400078e0016 */
[----:B------:R-:W-:Y:S02]  /*a3e0*/  ISETP.GE.OR P1, PT, R8, R11, P1 ;  /* 0x0000000b0800720c */ /* 0x000fe40000f26670 */
[----:B------:R-:W-:-:S05]  /*a3f0*/  IMAD R9, R14, c[0x0][0x42c], R9 ;  /* 0x00010b000e097a24 */ /* 0x000fca00078e0209 */
[----:B------:R-:W-:Y:S02]  /*a400*/  IADD3 R14, R23, R9, RZ ;  /* 0x00000009170e7210 */ /* 0x000fe40007ffe0ff */
[----:B------:R-:W-:-:S04]  /*a410*/  LEA R9, P0, R22, c[0x0][0x400], 0x2 ;  /* 0x0001000016097a11 */ /* 0x000fc800078010ff */
[----:B------:R-:W-:Y:S01]  /*a420*/  LEA.HI.X R14, R22, c[0x0][0x404], R14, 0x2, P0 ;  /* 0x00010100160e7a11 */ /* 0x000fe200000f140e */
[----:B------:R3:W4:Y:S01]  /*a430*/  SHFL.IDX PT, R16, R9, RZ, 0x1c1f ;  /* 0x001c1fff09107589 */ /* 0x00072200000e0000 */
[----:B------:R-:W-:-:S03]  /*a440*/  ISETP.GE.AND P0, PT, R8, R11, PT ;  /* 0x0000000b0800720c */ /* 0x000fc60003f06270 */
[----:B-1----:R3:W-:Y:S04]  /*a450*/  @!P2 ST.E [R12.64], R2 ;  /* 0x000000020c00a985 */ /* 0x0027e8000c10190e */
[----:B--2---:R3:W-:Y:S01]  /*a460*/  @!P1 ST.E [R18.64], R7 ;  /* 0x0000000712009985 */ /* 0x0047e2000c10190e */
[----:B------:R-:W-:Y:S02]  /*a470*/  ISETP.GE.AND P1, PT, R0, R11, PT ;  /* 0x0000000b0000720c */ /* 0x000fe40003f26270 */
[----:B------:R-:W-:Y:S01]  /*a480*/  SHF.L.U32 R11, R3, 0x1, RZ ;  /* 0x00000001030b7819 */ /* 0x000fe200000006ff */
[----:B------:R3:W1:Y:S10]  /*a490*/  SHFL.IDX PT, R17, R14, RZ, 0x1c1f ;  /* 0x001c1fff0e117589 */ /* 0x00067400000e0000 */
[----:B------:R-:W-:Y:S05]  /*a4a0*/  @P1 BRA `(.L_x_9) ;  /* 0x000005d000001947 */ /* 0x000fea0003800000 */
[C---:B---3--:R-:W-:Y:S02]  /*a4b0*/  IADD3 R7, R11.reuse, 0x8, RZ ;  /* 0x000000080b077810 */ /* 0x048fe40007ffe0ff */
[----:B------:R-:W-:-:S02]  /*a4c0*/  IADD3 R3, R11, 0x10, RZ ;  /* 0x000000100b037810 */ /* 0x000fc40007ffe0ff */
[----:B------:R-:W-:Y:S02]  /*a4d0*/  IADD3 R2, R11, 0x18, RZ ;  /* 0x000000180b027810 */ /* 0x000fe40007ffe0ff */
[----:B------:R-:W-:Y:S02]  /*a4e0*/  ISETP.GE.AND P3, PT, R7, c[0x0][0x3c8], PT ;  /* 0x0000f20007007a0c */ /* 0x000fe40003f66270 */
[----:B------:R-:W-:Y:S02]  /*a4f0*/  ISETP.GE.AND P2, PT, R3, c[0x0][0x3c8], PT ;  /* 0x0000f20003007a0c */ /* 0x000fe40003f46270 */
[----:B------:R-:W-:Y:S02]  /*a500*/  ISETP.GE.AND P1, PT, R2, c[0x0][0x3c8], PT ;  /* 0x0000f20002007a0c */ /* 0x000fe40003f26270 */
[C---:B------:R-:W-:Y:S02]  /*a510*/  ISETP.GE.AND P4, PT, R11.reuse, c[0x0][0x3c8], PT ;  /* 0x0000f2000b007a0c */ /* 0x040fe40003f86270 */
[----:B------:R-:W-:-:S02]  /*a520*/  IADD3 R0, R11, 0x20, RZ ;  /* 0x000000200b007810 */ /* 0x000fc40007ffe0ff */
[----:B------:R-:W-:Y:S02]  /*a530*/  IADD3 R10, R11, 0x28, RZ ;  /* 0x000000280b0a7810 */ /* 0x000fe40007ffe0ff */
[----:B------:R-:W-:Y:S02]  /*a540*/  ISETP.GE.AND P6, PT, R0, c[0x0][0x3c8], PT ;  /* 0x0000f20000007a0c */ /* 0x000fe40003fc6270 */
[----:B------:R-:W-:Y:S02]  /*a550*/  @!P3 LEA.HI R7, R7, R7, RZ, 0x1 ;  /* 0x000000070707b211 */ /* 0x000fe400078f08ff */
[----:B------:R-:W-:Y:S02]  /*a560*/  @!P2 LEA.HI R3, R3, R3, RZ, 0x1 ;  /* 0x000000030303a211 */ /* 0x000fe400078f08ff */
[----:B------:R-:W-:Y:S01]  /*a570*/  @!P1 LEA.HI R2, R2, R2, RZ, 0x1 ;  /* 0x0000000202029211 */ /* 0x000fe200078f08ff */
[----:B-1--4-:R-:W-:Y:S01]  /*a580*/  @!P4 IMAD.WIDE R12, R11, 0x4, R16 ;  /* 0x000000040b0cc825 */ /* 0x012fe200078e0210 */
[----:B------:R-:W-:-:S02]  /*a590*/  @!P3 LOP3.LUT R7, R7, 0xfffffffe, RZ, 0xc0, !PT ;  /* 0xfffffffe0707b812 */ /* 0x000fc400078ec0ff */
[----:B------:R-:W-:Y:S02]  /*a5a0*/  @!P2 LOP3.LUT R3, R3, 0xfffffffe, RZ, 0xc0, !PT ;  /* 0xfffffffe0303a812 */ /* 0x000fe400078ec0ff */
[----:B------:R-:W-:Y:S01]  /*a5b0*/  @!P1 LOP3.LUT R21, R2, 0xfffffffe, RZ, 0xc0, !PT ;  /* 0xfffffffe02159812 */ /* 0x000fe200078ec0ff */
[--C-:B------:R-:W-:Y:S01]  /*a5c0*/  @!P3 IMAD.WIDE R6, R7, 0x4, R16.reuse ;  /* 0x000000040706b825 */ /* 0x100fe200078e0210 */
[----:B------:R1:W-:Y:S01]  /*a5d0*/  @!P4 ST.E.64 [R12.64], R128 ;  /* 0x000000800c00c985 */ /* 0x0003e2000c101b0e */
[----:B------:R-:W-:Y:S02]  /*a5e0*/  IADD3 R8, R11, 0x30, RZ ;  /* 0x000000300b087810 */ /* 0x000fe40007ffe0ff */
[----:B------:R-:W-:Y:S01]  /*a5f0*/  @!P2 IMAD.WIDE R18, R3, 0x4, R16 ;  /* 0x000000040312a825 */ /* 0x000fe200078e0210 */
[C---:B------:R-:W-:Y:S01]  /*a600*/  IADD3 R3, R11.reuse, 0x38, RZ ;  /* 0x000000380b037810 */ /* 0x040fe20007ffe0ff */
[----:B------:R2:W-:Y:S01]  /*a610*/  @!P3 ST.E.64 [R6.64], R124 ;  /* 0x0000007c0600b985 */ /* 0x0005e2000c101b0e */
[----:B------:R-:W-:-:S02]  /*a620*/  IADD3 R15, R11, 0x40, RZ ;  /* 0x000000400b0f7810 */ /* 0x000fc40007ffe0ff */
[----:B------:R-:W-:Y:S01]  /*a630*/  ISETP.GE.AND P5, PT, R10, c[0x0][0x3c8], PT ;  /* 0x0000f2000a007a0c */ /* 0x000fe20003fa6270 */
[----:B------:R3:W-:Y:S01]  /*a640*/  @!P2 ST.E.64 [R18.64], R120 ;  /* 0x000000781200a985 */ /* 0x0007e2000c101b0e */
[----:B------:R-:W-:Y:S02]  /*a650*/  IADD3 R2, R11, 0x48, RZ ;  /* 0x000000480b027810 */ /* 0x000fe40007ffe0ff */
[----:B------:R-:W-:Y:S02]  /*a660*/  ISETP.GE.AND P4, PT, R8, c[0x0][0x3c8], PT ;  /* 0x0000f20008007a0c */ /* 0x000fe40003f86270 */
[----:B------:R-:W-:Y:S02]  /*a670*/  ISETP.GE.AND P3, PT, R3, c[0x0][0x3c8], PT ;  /* 0x0000f20003007a0c */ /* 0x000fe40003f66270 */
[----:B------:R-:W-:Y:S02]  /*a680*/  ISETP.GE.AND P2, PT, R15, c[0x0][0x3c8], PT ;  /* 0x0000f2000f007a0c */ /* 0x000fe40003f46270 */
[----:B------:R-:W-:-:S02]  /*a690*/  @!P6 LEA.HI R0, R0, R0, RZ, 0x1 ;  /* 0x000000000000e211 */ /* 0x000fc400078f08ff */
[----:B------:R-:W-:Y:S02]  /*a6a0*/  IADD3 R20, R11, 0x60, RZ ;  /* 0x000000600b147810 */ /* 0x000fe40007ffe0ff */
[----:B------:R-:W-:-:S03]  /*a6b0*/  @!P5 LEA.HI R10, R10, R10, RZ, 0x1 ;  /* 0x0000000a0a0ad211 */ /* 0x000fc600078f08ff */
[----:B------:R-:W-:Y:S02]  /*a6c0*/  @!P4 LEA.HI R8, R8, R8, RZ, 0x1 ;  /* 0x000000080808c211 */ /* 0x000fe400078f08ff */
[----:B------:R-:W-:Y:S01]  /*a6d0*/  @!P3 LEA.HI R3, R3, R3, RZ, 0x1 ;  /* 0x000000030303b211 */ /* 0x000fe200078f08ff */
[----:B-1----:R-:W-:Y:S01]  /*a6e0*/  @!P1 IMAD.WIDE R12, R21, 0x4, R16 ;  /* 0x00000004150c9825 */ /* 0x002fe200078e0210 */
[----:B------:R-:W-:Y:S02]  /*a6f0*/  @!P2 LEA.HI R15, R15, R15, RZ, 0x1 ;  /* 0x0000000f0f0fa211 */ /* 0x000fe400078f08ff */
[----:B------:R-:W-:Y:S02]  /*a700*/  @!P4 LOP3.LUT R21, R8, 0xfffffffe, RZ, 0xc0, !PT ;  /* 0xfffffffe0815c812 */ /* 0x000fe400078ec0ff */
[----:B------:R1:W-:Y:S01]  /*a710*/  @!P1 ST.E.64 [R12.64], R116 ;  /* 0x000000740c009985 */ /* 0x0003e2000c101b0e */
[----:B------:R-:W-:Y:S02]  /*a720*/  ISETP.GE.AND P1, PT, R2, c[0x0][0x3c8], PT ;  /* 0x0000f20002007a0c */ /* 0x000fe40003f26270 */
[----:B--2---:R-:W-:-:S02]  /*a730*/  @!P6 LOP3.LUT R7, R0, 0xfffffffe, RZ, 0xc0, !PT ;  /* 0xfffffffe0007e812 */ /* 0x004fc400078ec0ff */
[----:B---3--:R-:W-:Y:S02]  /*a740*/  @!P5 LOP3.LUT R19, R10, 0xfffffffe, RZ, 0xc0, !PT ;  /* 0xfffffffe0a13d812 */ /* 0x008fe400078ec0ff */
[----:B------:R-:W-:Y:S01]  /*a750*/  @!P3 LOP3.LUT R3, R3, 0xfffffffe, RZ, 0xc0, !PT ;  /* 0xfffffffe0303b812 */ /* 0x000fe200078ec0ff */
[----:B------:R-:W-:Y:S01]  /*a760*/  @!P6 IMAD.WIDE R6, R7, 0x4, R16 ;  /* 0x000000040706e825 */ /* 0x000fe200078e0210 */
[----:B------:R-:W-:Y:S02]  /*a770*/  @!P2 LOP3.LUT R15, R15, 0xfffffffe, RZ, 0xc0, !PT ;  /* 0xfffffffe0f0fa812 */ /* 0x000fe400078ec0ff */
[C---:B------:R-:W-:Y:S02]  /*a780*/  IADD3 R0, R11.reuse, 0x50, RZ ;  /* 0x000000500b007810 */ /* 0x040fe40007ffe0ff */
[----:B------:R2:W-:Y:S01]  /*a790*/  @!P6 ST.E.64 [R6.64], R4 ;  /* 0x000000040600e985 */ /* 0x0005e2000c101b0e */
[----:B------:R-:W-:Y:S02]  /*a7a0*/  @!P1 LEA.HI R2, R2, R2, RZ, 0x1 ;  /* 0x0000000202029211 */ /* 0x000fe400078f08ff */
[----:B------:R-:W-:-:S02]  /*a7b0*/  IADD3 R8, R11, 0x58, RZ ;  /* 0x000000580b087810 */ /* 0x000fc40007ffe0ff */
[----:B------:R-:W-:Y:S02]  /*a7c0*/  ISETP.GE.AND P6, PT, R0, c[0x0][0x3c8], PT ;  /* 0x0000f20000007a0c */ /* 0x000fe40003fc6270 */
[----:B------:R-:W-:Y:S01]  /*a7d0*/  IADD3 R10, R11, 0x78, RZ ;  /* 0x000000780b0a7810 */ /* 0x000fe20007ffe0ff */
[----:B-1----:R-:W-:-:S10]  /*a7e0*/  @!P5 IMAD.WIDE R12, R19, 0x4, R16 ;  /* 0x00000004130cd825 */ /* 0x002fd400078e0210 */
[----:B------:R-:W-:Y:S01]  /*a7f0*/  @!P6 LEA.HI R0, R0, R0, RZ, 0x1 ;  /* 0x000000000000e211 */ /* 0x000fe200078f08ff */
[----:B------:R-:W-:Y:S01]  /*a800*/  @!P4 IMAD.WIDE R18, R21, 0x4, R16 ;  /* 0x000000041512c825 */ /* 0x000fe200078e0210 */
[----:B------:R1:W-:Y:S01]  /*a810*/  @!P5 ST.E.64 [R12.64], R108 ;  /* 0x0000006c0c00d985 */ /* 0x0003e2000c101b0e */
[----:B------:R-:W-:-:S03]  /*a820*/  ISETP.GE.AND P5, PT, R8, c[0x0][0x3c8], PT ;  /* 0x0000f20008007a0c */ /* 0x000fc60003fa6270 */
[----:B------:R3:W-:Y:S01]  /*a830*/  @!P4 ST.E.64 [R18.64], R104 ;  /* 0x000000681200c985 */ /* 0x0007e2000c101b0e */
[----:B------:R-:W-:Y:S02]  /*a840*/  ISETP.GE.AND P4, PT, R20, c[0x0][0x3c8], PT ;  /* 0x0000f20014007a0c */ /* 0x000fe40003f86270 */
[----:B--2---:R-:W-:Y:S01]  /*a850*/  @!P1 LOP3.LUT R5, R2, 0xfffffffe, RZ, 0xc0, !PT ;  /* 0xfffffffe02059812 */ /* 0x004fe200078ec0ff */
[----:B------:R-:W-:-:S04]  /*a860*/  @!P3 IMAD.WIDE R2, R3, 0x4, R16 ;  /* 0x000000040302b825 */ /* 0x000fc800078e0210 */
[--C-:B------:R-:W-:Y:S01]  /*a870*/  @!P2 IMAD.WIDE R6, R15, 0x4, R16.reuse ;  /* 0x000000040f06a825 */ /* 0x100fe200078e0210 */
[----:B------:R-:W-:Y:S01]  /*a880*/  IADD3 R15, R11, 0x68, RZ ;  /* 0x000000680b0f7810 */ /* 0x000fe20007ffe0ff */
[----:B------:R2:W-:Y:S01]  /*a890*/  @!P3 ST.E.64 [R2.64], R100 ;  /* 0x000000640200b985 */ /* 0x0005e2000c101b0e */
[----:B------:R-:W-:Y:S01]  /*a8a0*/  @!P5 LEA.HI R8, R8, R8, RZ, 0x1 ;  /* 0x000000080808d211 */ /* 0x000fe200078f08ff */
[----:B------:R-:W-:Y:S01]  /*a8b0*/  @!P1 IMAD.WIDE R4, R5, 0x4, R16 ;  /* 0x0000000405049825 */ /* 0x000fe200078e0210 */
[----:B------:R-:W-:Y:S01]  /*a8c0*/  ISETP.GE.AND P3, PT, R15, c[0x0][0x3c8], PT ;  /* 0x0000f2000f007a0c */ /* 0x000fe20003f66270 */
[----:B------:R4:W-:Y:S01]  /*a8d0*/  @!P2 ST.E.64 [R6.64], R96 ;  /* 0x000000600600a985 */ /* 0x0009e2000c101b0e */
[----:B------:R-:W-:-:S03]  /*a8e0*/  @!P4 LEA.HI R20, R20, R20, RZ, 0x1 ;  /* 0x000000141414c211 */ /* 0x000fc600078f08ff */
[----:B------:R5:W-:Y:S01]  /*a8f0*/  @!P1 ST.E.64 [R4.64], R92 ;  /* 0x0000005c04009985 */ /* 0x000be2000c101b0e */
[----:B------:R-:W-:Y:S02]  /*a900*/  ISETP.GE.AND P1, PT, R10, c[0x0][0x3c8], PT ;  /* 0x0000f2000a007a0c */ /* 0x000fe40003f26270 */
[----:B-1----:R-:W-:-:S05]  /*a910*/  IADD3 R12, R11, 0x70, RZ ;  /* 0x000000700b0c7810 */ /* 0x002fca0007ffe0ff */
[----:B------:R-:W-:Y:S02]  /*a920*/  @!P3 LEA.HI R15, R15, R15, RZ, 0x1 ;  /* 0x0000000f0f0fb211 */ /* 0x000fe400078f08ff */
[----:B------:R-:W-:Y:S02]  /*a930*/  ISETP.GE.AND P2, PT, R12, c[0x0][0x3c8], PT ;  /* 0x0000f2000c007a0c */ /* 0x000fe40003f46270 */
[----:B------:R-:W-:Y:S02]  /*a940*/  @!P3 LOP3.LUT R15, R15, 0xfffffffe, RZ, 0xc0, !PT ;  /* 0xfffffffe0f0fb812 */ /* 0x000fe400078ec0ff */
[----:B------:R-:W-:-:S04]  /*a950*/  @!P1 LEA.HI R10, R10, R10, RZ, 0x1 ;  /* 0x0000000a0a0a9211 */ /* 0x000fc800078f08ff */
[----:B---3--:R-:W-:Y:S02]  /*a960*/  @!P1 LOP3.LUT R19, R10, 0xfffffffe, RZ, 0xc0, !PT ;  /* 0xfffffffe0a139812 */ /* 0x008fe400078ec0ff */
[----:B--2---:R-:W-:-:S03]  /*a970*/  @!P6 LOP3.LUT R3, R0, 0xfffffffe, RZ, 0xc0, !PT ;  /* 0xfffffffe0003e812 */ /* 0x004fc600078ec0ff */
[----:B------:R-:W-:Y:S02]  /*a980*/  @!P2 LEA.HI R12, R12, R12, RZ, 0x1 ;  /* 0x0000000c0c0ca211 */ /* 0x000fe400078f08ff */
[----:B----4-:R-:W-:Y:S01]  /*a990*/  @!P4 LOP3.LUT R7, R20, 0xfffffffe, RZ, 0xc0, !PT ;  /* 0xfffffffe1407c812 */ /* 0x010fe200078ec0ff */
[--C-:B------:R-:W-:Y:S01]  /*a9a0*/  @!P6 IMAD.WIDE R2, R3, 0x4, R16.reuse ;  /* 0x000000040302e825 */ /* 0x100fe200078e0210 */
[----:B------:R-:W-:Y:S02]  /*a9b0*/  @!P2 LOP3.LUT R13, R12, 0xfffffffe, RZ, 0xc0, !PT ;  /* 0xfffffffe0c0da812 */ /* 0x000fe400078ec0ff */
[----:B-----5:R-:W-:Y:S01]  /*a9c0*/  @!P5 LOP3.LUT R5, R8, 0xfffffffe, RZ, 0xc0, !PT ;  /* 0xfffffffe0805d812 */ /* 0x020fe200078ec0ff */
[--C-:B------:R-:W-:Y:S01]  /*a9d0*/  @!P4 IMAD.WIDE R6, R7, 0x4, R16.reuse ;  /* 0x000000040706c825 */ /* 0x100fe200078e0210 */
[----:B------:R1:W-:Y:S03]  /*a9e0*/  @!P6 ST.E.64 [R2.64], R88 ;  /* 0x000000580200e985 */ /* 0x0003e6000c101b0e */
[----:B------:R-:W-:-:S04]  /*a9f0*/  @!P5 IMAD.WIDE R4, R5, 0x4, R16 ;  /* 0x000000040504d825 */ /* 0x000fc800078e0210 */
[--C-:B------:R-:W-:Y:S01]  /*aa00*/  @!P3 IMAD.WIDE R20, R15, 0x4, R16.reuse ;  /* 0x000000040f14b825 */ /* 0x100fe200078e0210 */
[----:B------:R1:W-:Y:S03]  /*aa10*/  @!P5 ST.E.64 [R4.64], R84 ;  /* 0x000000540400d985 */ /* 0x0003e6000c101b0e */
[--C-:B------:R-:W-:Y:S01]  /*aa20*/  @!P2 IMAD.WIDE R12, R13, 0x4, R16.reuse ;  /* 0x000000040d0ca825 */ /* 0x100fe200078e0210 */
[----:B------:R1:W-:Y:S03]  /*aa30*/  @!P4 ST.E.64 [R6.64], R80 ;  /* 0x000000500600c985 */ /* 0x0003e6000c101b0e */
[----:B------:R-:W-:Y:S01]  /*aa40*/  @!P1 IMAD.WIDE R16, R19, 0x4, R16 ;  /* 0x0000000413109825 */ /* 0x000fe200078e0210 */
[----:B------:R1:W-:Y:S04]  /*aa50*/  @!P3 ST.E.64 [R20.64], R76 ;  /* 0x0000004c1400b985 */ /* 0x0003e8000c101b0e */
[----:B------:R1:W-:Y:S04]  /*aa60*/  @!P2 ST.E.64 [R12.64], R72 ;  /* 0x000000480c00a985 */ /* 0x0003e8000c101b0e */
[----:B------:R1:W-:Y:S02]  /*aa70*/  @!P1 ST.E.64 [R16.64], R68 ;  /* 0x0000004410009985 */ /* 0x0003e4000c101b0e */
.L_x_9:
[----:B------:R-:W-:Y:S05]  /*aa80*/  BSYNC B0 ;  /* 0x0000000000007941 */ /* 0x000fea0003800000 */
.L_x_8:
[----:B-1----:R1:W2:Y:S04]  /*aa90*/  SHFL.IDX PT, R5, R14, 0x1, 0x1c1f ;  /* 0x003c1f000e057f89 */ /* 0x0022a800000e0000 */
[----:B------:R1:W3:Y:S01]  /*aaa0*/  SHFL.IDX PT, R4, R9, 0x1, 0x1c1f ;  /* 0x003c1f0009047f89 */ /* 0x0002e200000e0000 */
[----:B------:R-:W-:Y:S05]  /*aab0*/  @P0 EXIT ;  /* 0x000000000000094d */ /* 0x000fea0003800000 */
[C---:B------:R-:W-:Y:S02]  /*aac0*/  ISETP.GE.AND P0, PT, R11.reuse, c[0x0][0x3c8], PT ;  /* 0x0000f2000b007a0c */ /* 0x040fe40003f06270 */
[----:B---3--:R-:W-:-:S02]  /*aad0*/  IADD3 R2, R11, 0x8, RZ ;  /* 0x000000080b027810 */ /* 0x008fc40007ffe0ff */
[C---:B------:R-:W-:Y:S02]  /*aae0*/  IADD3 R0, R11.reuse, 0x10, RZ ;  /* 0x000000100b007810 */ /* 0x040fe40007ffe0ff */
[----:B------:R-:W-:Y:S02]  /*aaf0*/  ISETP.GE.AND P6, PT, R2, c[0x0][0x3c8], PT ;  /* 0x0000f20002007a0c */ /* 0x000fe40003fc6270 */
[----:B------:R-:W-:Y:S02]  /*ab00*/  ISETP.GE.AND P5, PT, R0, c[0x0][0x3c8], PT ;  /* 0x0000f20000007a0c */ /* 0x000fe40003fa6270 */
[C---:B-1----:R-:W-:Y:S02]  /*ab10*/  IADD3 R9, R11.reuse, 0x18, RZ ;  /* 0x000000180b097810 */ /* 0x042fe40007ffe0ff */
[C---:B------:R-:W-:Y:S01]  /*ab20*/  IADD3 R8, R11.reuse, 0x20, RZ ;  /* 0x000000200b087810 */ /* 0x040fe20007ffe0ff */
[C---:B--2---:R-:W-:Y:S01]  /*ab30*/  @!P0 IMAD.WIDE R14, R11.reuse, 0x4, R4 ;  /* 0x000000040b0e8825 */ /* 0x044fe200078e0204 */
[----:B------:R-:W-:-:S02]  /*ab40*/  IADD3 R7, R11, 0x28, RZ ;  /* 0x000000280b077810 */ /* 0x000fc40007ffe0ff */
[C---:B------:R-:W-:Y:S02]  /*ab50*/  IADD3 R6, R11.reuse, 0x30, RZ ;  /* 0x000000300b067810 */ /* 0x040fe40007ffe0ff */
[----:B------:R-:W-:Y:S01]  /*ab60*/  IADD3 R3, R11, 0x38, RZ ;  /* 0x000000380b037810 */ /* 0x000fe20007ffe0ff */
[----:B------:R1:W-:Y:S01]  /*ab70*/  @!P0 ST.E.64 [R14.64], R130 ;  /* 0x000000820e008985 */ /* 0x0003e2000c101b0e */
[----:B------:R-:W-:Y:S02]  /*ab80*/  ISETP.GE.AND P4, PT, R9, c[0x0][0x3c8], PT ;  /* 0x0000f20009007a0c */ /* 0x000fe40003f86270 */
[----:B------:R-:W-:Y:S02]  /*ab90*/  ISETP.GE.AND P3, PT, R8, c[0x0][0x3c8], PT ;  /* 0x0000f20008007a0c */ /* 0x000fe40003f66270 */
[----:B------:R-:W-:Y:S02]  /*aba0*/  ISETP.GE.AND P2, PT, R7, c[0x0][0x3c8], PT ;  /* 0x0000f20007007a0c */ /* 0x000fe40003f46270 */
[----:B------:R-:W-:-:S02]  /*abb0*/  ISETP.GE.AND P1, PT, R6, c[0x0][0x3c8], PT ;  /* 0x0000f20006007a0c */ /* 0x000fc40003f26270 */
[----:B------:R-:W-:Y:S02]  /*abc0*/  ISETP.GE.AND P0, PT, R3, c[0x0][0x3c8], PT ;  /* 0x0000f20003007a0c */ /* 0x000fe40003f06270 */
[----:B------:R-:W-:Y:S02]  /*abd0*/  @!P6 LEA.HI R2, R2, R2, RZ, 0x1 ;  /* 0x000000020202e211 */ /* 0x000fe400078f08ff */
[----:B------:R-:W-:Y:S02]  /*abe0*/  @!P5 LEA.HI R0, R0, R0, RZ, 0x1 ;  /* 0x000000000000d211 */ /* 0x000fe400078f08ff */
[----:B------:R-:W-:Y:S02]  /*abf0*/  @!P6 LOP3.LUT R13, R2, 0xfffffffe, RZ, 0xc0, !PT ;  /* 0xfffffffe020de812 */ /* 0x000fe400078ec0ff */
[----:B------:R-:W-:Y:S02]  /*ac00*/  @!P4 LEA.HI R9, R9, R9, RZ, 0x1 ;  /* 0x000000090909c211 */ /* 0x000fe400078f08ff */
[----:B------:R-:W-:Y:S01]  /*ac10*/  @!P3 LEA.HI R8, R8, R8, RZ, 0x1 ;  /* 0x000000080808b211 */ /* 0x000fe200078f08ff */
[----:B------:R-:W-:Y:S01]  /*ac20*/  @!P6 IMAD.WIDE R12, R13, 0x4, R4 ;  /* 0x000000040d0ce825 */ /* 0x000fe200078e0204 */
[----:B------:R-:W-:-:S02]  /*ac30*/  @!P2 LEA.HI R7, R7, R7, RZ, 0x1 ;  /* 0x000000070707a211 */ /* 0x000fc400078f08ff */
[----:B------:R-:W-:Y:S02]  /*ac40*/  @!P1 LEA.HI R6, R6, R6, RZ, 0x1 ;  /* 0x0000000606069211 */ /* 0x000fe400078f08ff */
[----:B------:R-:W-:Y:S01]  /*ac50*/  @!P0 LEA.HI R3, R3, R3, RZ, 0x1 ;  /* 0x0000000303038211 */ /* 0x000fe200078f08ff */
[----:B------:R2:W-:Y:S01]  /*ac60*/  @!P6 ST.E.64 [R12.64], R126 ;  /* 0x0000007e0c00e985 */ /* 0x0005e2000c101b0e */
[----:B------:R-:W-:Y:S02]  /*ac70*/  @!P4 LOP3.LUT R9, R9, 0xfffffffe, RZ, 0xc0, !PT ;  /* 0xfffffffe0909c812 */ /* 0x000fe400078ec0ff */
[----:B-1----:R-:W-:Y:S02]  /*ac80*/  @!P5 LOP3.LUT R15, R0, 0xfffffffe, RZ, 0xc0, !PT ;  /* 0xfffffffe000fd812 */ /* 0x002fe400078ec0ff */
[----:B------:R-:W-:Y:S02]  /*ac90*/  IADD3 R2, R11, 0x40, RZ ;  /* 0x000000400b027810 */ /* 0x000fe40007ffe0ff */
[----:B------:R-:W-:Y:S01]  /*aca0*/  @!P3 LOP3.LUT R17, R8, 0xfffffffe, RZ, 0xc0, !PT ;  /* 0xfffffffe0811b812 */ /* 0x000fe200078ec0ff */
[----:B------:R-:W-:Y:S01]  /*acb0*/  @!P5 IMAD.WIDE R14, R15, 0x4, R4 ;  /* 0x000000040f0ed825 */ /* 0x000fe200078e0204 */
[----:B------:R-:W-:-:S02]  /*acc0*/  IADD3 R0, R11, 0x48, RZ ;  /* 0x000000480b007810 */ /* 0x000fc40007ffe0ff */
[----:B------:R-:W-:Y:S01]  /*acd0*/  @!P2 LOP3.LUT R7, R7, 0xfffffffe, RZ, 0xc0, !PT ;  /* 0xfffffffe0707a812 */ /* 0x000fe200078ec0ff */
[----:B------:R-:W-:Y:S01]  /*ace0*/  @!P4 IMAD.WIDE R8, R9, 0x4, R4 ;  /* 0x000000040908c825 */ /* 0x000fe200078e0204 */
[----:B------:R-:W-:Y:S01]  /*acf0*/  @!P0 LOP3.LUT R3, R3, 0xfffffffe, RZ, 0xc0, !PT ;  /* 0xfffffffe03038812 */ /* 0x000fe200078ec0ff */
[----:B------:R1:W-:Y:S01]  /*ad00*/  @!P5 ST.E.64 [R14.64], R122 ;  /* 0x0000007a0e00d985 */ /* 0x0003e2000c101b0e */
[----:B------:R-:W-:Y:S02]  /*ad10*/  ISETP.GE.AND P6, PT, R2, c[0x0][0x3c8], PT ;  /* 0x0000f20002007a0c */ /* 0x000fe40003fc6270 */
[----:B------:R-:W-:Y:S01]  /*ad20*/  ISETP.GE.AND P5, PT, R0, c[0x0][0x3c8], PT ;  /* 0x0000f20000007a0c */ /* 0x000fe20003fa6270 */
[----:B------:R3:W-:Y:S01]  /*ad30*/  @!P4 ST.E.64 [R8.64], R118 ;  /* 0x000000760800c985 */ /* 0x0007e2000c101b0e */
[C---:B------:R-:W-:Y:S02]  /*ad40*/  IADD3 R20, R11.reuse, 0x50, RZ ;  /* 0x000000500b147810 */ /* 0x040fe40007ffe0ff */
[----:B------:R-:W-:-:S02]  /*ad50*/  IADD3 R19, R11, 0x58, RZ ;  /* 0x000000580b137810 */ /* 0x000fc40007ffe0ff */
[C---:B------:R-:W-:Y:S02]  /*ad60*/  IADD3 R18, R11.reuse, 0x60, RZ ;  /* 0x000000600b127810 */ /* 0x040fe40007ffe0ff */
[----:B------:R-:W-:Y:S02]  /*ad70*/  IADD3 R10, R11, 0x68, RZ ;  /* 0x000000680b0a7810 */ /* 0x000fe40007ffe0ff */
[----:B------:R-:W-:Y:S02]  /*ad80*/  ISETP.GE.AND P4, PT, R20, c[0x0][0x3c8], PT ;  /* 0x0000f20014007a0c */ /* 0x000fe40003f86270 */
[----:B--2---:R-:W-:Y:S01]  /*ad90*/  @!P1 LOP3.LUT R13, R6, 0xfffffffe, RZ, 0xc0, !PT ;  /* 0xfffffffe060d9812 */ /* 0x004fe200078ec0ff */
[--C-:B------:R-:W-:Y:S01]  /*ada0*/  @!P2 IMAD.WIDE R6, R7, 0x4, R4.reuse ;  /* 0x000000040706a825 */ /* 0x100fe200078e0204 */
[----:B------:R-:W-:Y:S02]  /*adb0*/  @!P6 LEA.HI R2, R2, R2, RZ, 0x1 ;  /* 0x000000020202e211 */ /* 0x000fe400078f08ff */
[----:B------:R-:W-:Y:S01]  /*adc0*/  @!P5 LEA.HI R0, R0, R0, RZ, 0x1 ;  /* 0x000000000000d211 */ /* 0x000fe200078f08ff */
[----:B------:R-:W-:-:S06]  /*add0*/  @!P1 IMAD.WIDE R12, R13, 0x4, R4 ;  /* 0x000000040d0c9825 */ /* 0x000fcc00078e0204 */
[----:B------:R-:W-:Y:S01]  /*ade0*/  @!P4 LEA.HI R20, R20, R20, RZ, 0x1 ;  /* 0x000000141414c211 */ /* 0x000fe200078f08ff */
[----:B-1----:R-:W-:-:S04]  /*adf0*/  @!P3 IMAD.WIDE R14, R17, 0x4, R4 ;  /* 0x00000004110eb825 */ /* 0x002fc800078e0204 */
[----:B----4-:R-:W-:Y:S01]  /*ae00*/  @!P0 IMAD.WIDE R16, R3, 0x4, R4 ;  /* 0x0000000403108825 */ /* 0x010fe200078e0204 */
[----:B------:R1:W-:Y:S01]  /*ae10*/  @!P3 ST.E.64 [R14.64], R114 ;  /* 0x000000720e00b985 */ /* 0x0003e2000c101b0e */
[----:B------:R-:W-:Y:S02]  /*ae20*/  IADD3 R3, R11, 0x70, RZ ;  /* 0x000000700b037810 */ /* 0x000fe40007ffe0ff */
[----:B------:R-:W-:Y:S01]  /*ae30*/  ISETP.GE.AND P3, PT, R19, c[0x0][0x3c8], PT ;  /* 0x0000f20013007a0c */ /* 0x000fe20003f66270 */
[----:B------:R2:W-:Y:S01]  /*ae40*/  @!P2 ST.E.64 [R6.64], R110 ;  /* 0x0000006e0600a985 */ /* 0x0005e2000c101b0e */
[----:B------:R-:W-:Y:S02]  /*ae50*/  ISETP.GE.AND P2, PT, R18, c[0x0][0x3c8], PT ;  /* 0x0000f20012007a0c */ /* 0x000fe40003f46270 */
[----:B---3--:R-:W-:Y:S01]  /*ae60*/  @!P5 LOP3.LUT R9, R0, 0xfffffffe, RZ, 0xc0, !PT ;  /* 0xfffffffe0009d812 */ /* 0x008fe200078ec0ff */
[----:B------:R3:W-:Y:S01]  /*ae70*/  @!P1 ST.E.64 [R12.64], R106 ;  /* 0x0000006a0c009985 */ /* 0x0007e2000c101b0e */
[----:B------:R-:W-:-:S02]  /*ae80*/  ISETP.GE.AND P1, PT, R10, c[0x0][0x3c8], PT ;  /* 0x0000f2000a007a0c */ /* 0x000fc40003f26270 */
[----:B------:R-:W-:Y:S01]  /*ae90*/  IADD3 R11, R11, 0x78, RZ ;  /* 0x000000780b0b7810 */ /* 0x000fe20007ffe0ff */
[----:B------:R4:W-:Y:S01]  /*aea0*/  @!P0 ST.E.64 [R16.64], R102 ;  /* 0x0000006610008985 */ /* 0x0009e2000c101b0e */
[----:B------:R-:W-:Y:S01]  /*aeb0*/  ISETP.GE.AND P0, PT, R3, c[0x0][0x3c8], PT ;  /* 0x0000f20003007a0c */ /* 0x000fe20003f06270 */
[----:B------:R-:W-:Y:S02]  /*aec0*/  @!P5 IMAD.WIDE R8, R9, 0x4, R4 ;  /* 0x000000040908d825 */ /* 0x000fe400078e0204 */
[----:B------:R-:W-:Y:S02]  /*aed0*/  @!P3 LEA.HI R19, R19, R19, RZ, 0x1 ;  /* 0x000000131313b211 */ /* 0x000fe400078f08ff */
[----:B------:R-:W-:Y:S02]  /*aee0*/  @!P2 LEA.HI R18, R18, R18, RZ, 0x1 ;  /* 0x000000121212a211 */ /* 0x000fe400078f08ff */
[----:B------:R-:W-:Y:S02]  /*aef0*/  @!P3 LOP3.LUT R19, R19, 0xfffffffe, RZ, 0xc0, !PT ;  /* 0xfffffffe1313b812 */ /* 0x000fe400078ec0ff */
[----:B------:R-:W-:-:S04]  /*af00*/  @!P1 LEA.HI R10, R10, R10, RZ, 0x1 ;  /* 0x0000000a0a0a9211 */ /* 0x000fc800078f08ff */
[----:B------:R-:W-:Y:S02]  /*af10*/  @!P0 LEA.HI R3, R3, R3, RZ, 0x1 ;  /* 0x0000000303038211 */ /* 0x000fe400078f08ff */
[----:B-1----:R-:W-:Y:S02]  /*af20*/  @!P2 LOP3.LUT R15, R18, 0xfffffffe, RZ, 0xc0, !PT ;  /* 0xfffffffe120fa812 */ /* 0x002fe400078ec0ff */
[----:B------:R-:W-:Y:S02]  /*af30*/  @!P0 LOP3.LUT R3, R3, 0xfffffffe, RZ, 0xc0, !PT ;  /* 0xfffffffe03038812 */ /* 0x000fe400078ec0ff */
[----:B--2---:R-:W-:-:S03]  /*af40*/  @!P6 LOP3.LUT R7, R2, 0xfffffffe, RZ, 0xc0, !PT ;  /* 0xfffffffe0207e812 */ /* 0x004fc600078ec0ff */
[----:B------:R-:W-:Y:S01]  /*af50*/  @!P0 IMAD.WIDE R2, R3, 0x4, R4 ;  /* 0x0000000403028825 */ /* 0x000fe200078e0204 */
[----:B---3--:R-:W-:-:S03]  /*af60*/  @!P4 LOP3.LUT R13, R20, 0xfffffffe, RZ, 0xc0, !PT ;  /* 0xfffffffe140dc812 */ /* 0x008fc600078ec0ff */
[----:B------:R-:W-:Y:S01]  /*af70*/  @!P6 IMAD.WIDE R6, R7, 0x4, R4 ;  /* 0x000000040706e825 */ /* 0x000fe200078e0204 */
[----:B----4-:R-:W-:-:S04]  /*af80*/  @!P1 LOP3.LUT R17, R10, 0xfffffffe, RZ, 0xc0, !PT ;  /* 0xfffffffe0a119812 */ /* 0x010fc800078ec0ff */
[----:B------:R1:W-:Y:S04]  /*af90*/  @!P6 ST.E.64 [R6.64], R98 ;  /* 0x000000620600e985 */ /* 0x0003e8000c101b0e */
[----:B------:R2:W-:Y:S01]  /*afa0*/  @!P5 ST.E.64 [R8.64], R94 ;  /* 0x0000005e0800d985 */ /* 0x0005e2000c101b0e */
[----:B-1----:R-:W-:-:S04]  /*afb0*/  @!P4 IMAD.WIDE R6, R13, 0x4, R4 ;  /* 0x000000040d06c825 */ /* 0x002fc800078e0204 */
[--C-:B--2---:R-:W-:Y:S01]  /*afc0*/  @!P3 IMAD.WIDE R8, R19, 0x4, R4.reuse ;  /* 0x000000041308b825 */ /* 0x104fe200078e0204 */
[----:B------:R1:W-:Y:S03]  /*afd0*/  @!P4 ST.E.64 [R6.64], R90 ;  /* 0x0000005a0600c985 */ /* 0x0003e6000c101b0e */
[--C-:B------:R-:W-:Y:S01]  /*afe0*/  @!P2 IMAD.WIDE R12, R15, 0x4, R4.reuse ;  /* 0x000000040f0ca825 */ /* 0x100fe200078e0204 */
[----:B------:R1:W-:Y:S03]  /*aff0*/  @!P3 ST.E.64 [R8.64], R86 ;  /* 0x000000560800b985 */ /* 0x0003e6000c101b0e */
[----:B------:R-:W-:Y:S01]  /*b000*/  @!P1 IMAD.WIDE R14, R17, 0x4, R4 ;  /* 0x00000004110e9825 */ /* 0x000fe200078e0204 */
[----:B------:R1:W-:Y:S04]  /*b010*/  @!P2 ST.E.64 [R12.64], R82 ;  /* 0x000000520c00a985 */ /* 0x0003e8000c101b0e */
[----:B------:R1:W-:Y:S04]  /*b020*/  @!P1 ST.E.64 [R14.64], R78 ;  /* 0x0000004e0e009985 */ /* 0x0003e8000c101b0e */
[----:B------:R1:W-:Y:S01]  /*b030*/  @!P0 ST.E.64 [R2.64], R74 ;  /* 0x0000004a02008985 */ /* 0x0003e2000c101b0e */
[----:B------:R-:W-:-:S13]  /*b040*/  ISETP.GE.AND P0, PT, R11, c[0x0][0x3c8], PT ;  /* 0x0000f2000b007a0c */ /* 0x000fda0003f06270 */
[----:B------:R-:W-:Y:S05]  /*b050*/  @P0 EXIT ;  /* 0x000000000000094d */ /* 0x000fea0003800000 */
[----:B-1----:R-:W-:-:S04]  /*b060*/  LEA.HI R3, R11, R11, RZ, 0x1 ;  /* 0x0000000b0b037211 */ /* 0x002fc800078f08ff */
[----:B------:R-:W-:-:S05]  /*b070*/  LOP3.LUT R3, R3, 0xfffffffe, RZ, 0xc0, !PT ;  /* 0xfffffffe03037812 */ /* 0x000fca00078ec0ff */
[----:B------:R-:W-:-:S05]  /*b080*/  IMAD.WIDE R4, R3, 0x4, R4 ;  /* 0x0000000403047825 */ /* 0x000fca00078e0204 */
[----:B------:R-:W-:Y:S01]  /*b090*/  ST.E.64 [R4.64], R70 ;  /* 0x0000004604007985 */ /* 0x000fe2000c101b0e */
[----:B------:R-:W-:Y:S05]  /*b0a0*/  EXIT ;  /* 0x000000000000794d */ /* 0x000fea0003800000 */
.L_x_7:
[----:B------:R-:W1:Y:S02]  /*b0b0*/  S2R R4, SR_TID.X ;  /* 0x0000000000047919 */ /* 0x000e640000002100 */
[----:B-1----:R-:W-:-:S13]  /*b0c0*/  ISETP.GT.AND P0, PT, R4, 0x7f, PT ;  /* 0x0000007f0400780c */ /* 0x002fda0003f04270 */
[----:B------:R-:W-:Y:S05]  /*b0d0*/  @P0 EXIT ;  /* 0x000000000000094d */ /* 0x000fea0003800000 */
[----:B------:R-:W1:Y:S01]  /*b0e0*/  S2R R7, SR_CTAID.X ;  /* 0x0000000000077919 */ /* 0x000e620000002500 */
[----:B------:R-:W-:-:S05]  /*b0f0*/  MOV R0, c[0x0][0x4e8] ;  /* 0x00013a0000007a02 */ /* 0x000fca0000000f00 */
[----:B------:R-:W-:Y:S01]  /*b100*/  IMAD R2, R0, c[0x0][0x388], RZ ;  /* 0x0000e20000027a24 */ /* 0x000fe200078e02ff */
[----:B-1----:R-:W-:-:S04]  /*b110*/  LEA R7, R7, R4, 0x7 ;  /* 0x0000000407077211 */ /* 0x002fc800078e38ff */
[----:B------:R-:W-:-:S13]  /*b120*/  ISETP.GE.AND P0, PT, R7, R2, PT ;  /* 0x000000020700720c */ /* 0x000fda0003f06270 */
[----:B------:R-:W-:Y:S05]  /*b130*/  @P0 EXIT ;  /* 0x000000000000094d */ /* 0x000fea0003800000 */
[----:B------:R-:W1:Y:S01]  /*b140*/  S2R R5, SR_CTAID.Z ;  /* 0x0000000000057919 */ /* 0x000e620000002700 */
[----:B------:R-:W-:Y:S01]  /*b150*/  USHF.R.S32.HI UR6, URZ, 0x1f, UR10 ;  /* 0x0000001f3f067899 */ /* 0x000fe2000801140a */
[----:B------:R-:W-:Y:S01]  /*b160*/  ISETP.NE.AND P0, PT, R0, 0x1, PT ;  /* 0x000000010000780c */ /* 0x000fe20003f05270 */
[----:B------:R-:W-:Y:S01]  /*b170*/  ULDC.64 UR4, c[0x0][0x4d0] ;  /* 0x0001340000047ab9 */ /* 0x000fe20000000a00 */
[----:B------:R-:W2:Y:S01]  /*b180*/  S2R R3, SR_CTAID.Y ;  /* 0x0000000000037919 */ /* 0x000ea20000002600 */
[----:B------:R-:W-:Y:S01]  /*b190*/  UIMAD UR6, UR6, UR4, URZ ;  /* 0x00000004060672a4 */ /* 0x000fe2000f8e023f */
[----:B------:R-:W-:Y:S01]  /*b1a0*/  IADD3 R2, RZ, -UR10, RZ ;  /* 0x8000000aff027c10 */ /* 0x000fe2000fffe0ff */
[----:B------:R-:W-:Y:S01]  /*b1b0*/  UIMAD.WIDE.U32 UR8, UR10, UR4, URZ ;  /* 0x000000040a0872a5 */ /* 0x000fe2000f8e003f */
[----:B------:R-:W-:Y:S01]  /*b1c0*/  MOV R6, R7 ;  /* 0x0000000700067202 */ /* 0x000fe20000000f00 */
[----:B------:R-:W-:-:S04]  /*b1d0*/  UIMAD UR4, UR10, UR5, UR6 ;  /* 0x000000050a0472a4 */ /* 0x000fc8000f8e0206 */
[----:B------:R-:W-:Y:S01]  /*b1e0*/  UIADD3 UR4, UR9, UR4, URZ ;  /* 0x0000000409047290 */ /* 0x000fe2000fffe03f */
[----:B------:R-:W-:Y:S01]  /*b1f0*/  MOV R9, UR9 ;  /* 0x0000000900097c02 */ /* 0x000fe20008000f00 */
[----:B------:R-:W-:-:S04]  /*b200*/  @P0 IMAD.HI.U32 R4, R7, c[0x0][0x4ec], RZ ;  /* 0x00013b0007040a27 */ /* 0x000fc800078e00ff */
[----:B------:R-:W-:Y:S01]  /*b210*/  IMAD.U32 R8, RZ, RZ, UR8 ;  /* 0x00000008ff087e24 */ /* 0x000fe2000f8e00ff */
[----:B------:R-:W-:Y:S01]  /*b220*/  @P0 SHF.R.U32.HI R6, RZ, c[0x0][0x4f0], R4 ;  /* 0x00013c00ff060a19 */ /* 0x000fe20000011604 */
[----:B------:R-:W-:Y:S01]  /*b230*/  IMAD.U32 R9, RZ, RZ, UR4 ;  /* 0x00000004ff097e24 */ /* 0x000fe2000f8e00ff */
[----:B-1----:R-:W-:-:S03]  /*b240*/  SHF.R.S32.HI R0, RZ, 0x1f, R5 ;  /* 0x0000001fff007819 */ /* 0x002fc60000011405 */
[----:B------:R-:W-:Y:S01]  /*b250*/  IMAD.WIDE.U32 R8, R5, c[0x0][0x4d8], R8 ;  /* 0x0001360005087a25 */ /* 0x000fe200078e0008 */
[----:B------:R-:W-:-:S03]  /*b260*/  IADD3 R4, -R6, RZ, RZ ;  /* 0x000000ff06047210 */ /* 0x000fc60007ffe1ff */
[----:B------:R-:W-:Y:S02]  /*b270*/  IMAD R0, R0, c[0x0][0x4d8], RZ ;  /* 0x0001360000007a24 */ /* 0x000fe400078e02ff */
[----:B--2---:R-:W-:Y:S02]  /*b280*/  IMAD R2, R2, c[0x0][0x550], R3 ;  /* 0x0001540002027a24 */ /* 0x004fe400078e0203 */
[----:B------:R-:W-:Y:S02]  /*b290*/  IMAD R0, R5, c[0x0][0x4dc], R0 ;  /* 0x0001370005007a24 */ /* 0x000fe400078e0200 */
[----:B------:R-:W-:Y:S01]  /*b2a0*/  IMAD R4, R4, c[0x0][0x4e8], R7 ;  /* 0x00013a0004047a24 */ /* 0x000fe200078e0207 */
[----:B------:R-:W-:Y:S01]  /*b2b0*/  SHF.R.S32.HI R3, RZ, 0x1f, R2 ;  /* 0x0000001fff037819 */ /* 0x000fe20000011402 */
[----:B------:R-:W-:Y:S01]  /*b2c0*/  IMAD.IADD R9, R0, 0x1, R9 ;  /* 0x0000000100097824 */ /* 0x000fe200078e0209 */
[----:B------:R-:W-:-:S03]  /*b2d0*/  SHF.R.S32.HI R0, RZ, 0x1f, R6 ;  /* 0x0000001fff007819 */ /* 0x000fc60000011406 */
[----:B------:R-:W-:Y:S02]  /*b2e0*/  IMAD R3, R3, c[0x0][0x4e0], RZ ;  /* 0x0001380003037a24 */ /* 0x000fe400078e02ff */
[----:B------:R-:W-:-:S04]  /*b2f0*/  IMAD.WIDE.U32 R8, R2, c[0x0][0x4e0], R8 ;  /* 0x0001380002087a25 */ /* 0x000fc800078e0008 */
[----:B------:R-:W-:Y:S01]  /*b300*/  IMAD R3, R2, c[0x0][0x4e4], R3 ;  /* 0x0001390002037a24 */ /* 0x000fe200078e0203 */
[----:B------:R-:W-:Y:S02]  /*b310*/  SHF.R.S32.HI R2, RZ, 0x1f, R4 ;  /* 0x0000001fff027819 */ /* 0x000fe40000011404 */
[----:B------:R-:W-:-:S03]  /*b320*/  IADD3 R6, P0, R6, R8, RZ ;  /* 0x0000000806067210 */ /* 0x000fc60007f1e0ff */
[----:B------:R-:W-:Y:S01]  /*b330*/  IMAD R5, R2, c[0x0][0x4c8], RZ ;  /* 0x0001320002057a24 */ /* 0x000fe200078e02ff */
[----:B------:R-:W-:-:S03]  /*b340*/  IADD3.X R7, R0, R9, R3, P0, !PT ;  /* 0x0000000900077210 */ /* 0x000fc600007fe403 */
[C---:B------:R-:W-:Y:S02]  /*b350*/  IMAD R5, R4.reuse, c[0x0][0x4cc], R5 ;  /* 0x0001330004057a24 */ /* 0x040fe400078e0205 */
[----:B------:R-:W-:-:S05]  /*b360*/  IMAD.WIDE.U32 R6, R4, c[0x0][0x4c8], R6 ;  /* 0x0001320004067a25 */ /* 0x000fca00078e0006 */
[----:B------:R-:W-:Y:S02]  /*b370*/  IADD3 R5, R7, R5, RZ ;  /* 0x0000000507057210 */ /* 0x000fe40007ffe0ff */
[----:B------:R-:W-:-:S04]  /*b380*/  LEA R2, P0, R6, c[0x0][0x4a8], 0x2 ;  /* 0x00012a0006027a11 */ /* 0x000fc800078010ff */
[----:B------:R-:W-:Y:S02]  /*b390*/  LEA.HI.X R3, R6, c[0x0][0x4ac], R5, 0x2, P0 ;  /* 0x00012b0006037a11 */ /* 0x000fe400000f1405 */
[----:B------:R-:W-:-:S05]  /*b3a0*/  MOV R5, 0xff800000 ;  /* 0xff80000000057802 */ /* 0x000fca0000000f00 */
[----:B------:R-:W-:Y:S01]  /*b3b0*/  STG.E [R2.64], R5 ;  /* 0x0000000502007986 */ /* 0x000fe2000c10190e */
[----:B------:R-:W-:Y:S05]  /*b3c0*/  EXIT ;  /* 0x000000000000794d */ /* 0x000fea0003800000 */
.L_x_10:
[----:B------:R-:W-:-:S00]  /*b3d0*/  BRA `(.L_x_10) ;  /* 0xfffffff000007947 */ /* 0x000fc0000383ffff */
[----:B------:R-:W-:-:S00]  /*b3e0*/  NOP ;  /* 0x0000000000007918 */ /* 0x000fc00000000000 */
        /* <DEDUP_REMOVED lines=9> */
.L_x_2672:


//--------------------- .text._ZN7cutlass13device_kernelIN5flash19enable_sm80_to_sm89INS1_16FlashAttnFwdSm80INS1_25CollectiveMainloopFwdSm80ILi8ELi1ELb1EN4cute5tupleIJNS5_1CILi128EEENS7_ILi96EEES8_EEELi128ENS_10bfloat16_tEfNS_4arch4Sm80ELb0ELb1ELb1ELb0ELb0ELb0ELb1ELb1EEENS1_21CollectiveEpilogueFwdINS6_IJS8_S8_S9_EEENS6_IJNS7_ILi1EEESH_SH_EEESB_SD_Li256ELb0ELb1ELb1ELb0EEENS1_19SingleTileSchedulerILb0ELb1ELb1ELi128EEEEEEEEEvNT_6ParamsE --------------------------
	.section	.text._ZN7cutlass13device_kernelIN5flash19enable_sm80_to_sm89INS1_16FlashAttnFwdSm80INS1_25CollectiveMainloopFwdSm80ILi8ELi1ELb1EN4cute5tupleIJNS5_1CILi128EEENS7_ILi96EEES8_EEELi128ENS_10bfloat16_tEfNS_4arch4Sm80ELb0ELb1ELb1ELb0ELb0ELb0ELb1ELb1EEENS1_21CollectiveEpilogueFwdINS6_IJS8_S8_S9_EEENS6_IJNS7_ILi1EEESH_SH_EEESB_SD_Li256ELb0ELb1ELb1ELb0EEENS1_19SingleTileSchedulerILb0ELb1ELb1ELi128EEEEEEEEEvNT_6ParamsE,"ax",@progbits
	.sectioninfo	@"SHI_REGISTERS=255"
	.align	128
.text._ZN7cutlass13device_kernelIN5flash19enable_sm80_to_sm89INS1_16FlashAttnFwdSm80INS1_25CollectiveMainloopFwdSm80ILi8ELi1ELb1EN4cute5tupleIJNS5_1CILi128EEENS7_ILi96EEES8_EEELi128ENS_10bfloat16_tEfNS_4arch4Sm80ELb0ELb1ELb1ELb0ELb0ELb0ELb1ELb1EEENS1_21CollectiveEpilogueFwdINS6_IJS8_S8_S9_EEENS6_IJNS7_ILi1EEESH_SH_EEESB_SD_Li256ELb0ELb1ELb1ELb0EEENS1_19SingleTileSchedulerILb0ELb1ELb1ELi128EEEEEEEEEvNT_6ParamsE:
        .type           _ZN7cutlass13device_kernelIN5flash19enable_sm80_to_sm89INS1_16FlashAttnFwdSm80INS1_25CollectiveMainloopFwdSm80ILi8ELi1ELb1EN4cute5tupleIJNS5_1CILi128EEENS7_ILi96EEES8_EEELi128ENS_10bfloat16_tEfNS_4arch4Sm80ELb0ELb1ELb1ELb0ELb0ELb0ELb1ELb1EEENS1_21CollectiveEpilogueFwdINS6_IJS8_S8_S9_EEENS6_IJNS7_ILi1EEESH_SH_EEESB_SD_Li256ELb0ELb1ELb1ELb0EEENS1_19SingleTileSchedulerILb0ELb1ELb1ELi128EEEEEEEEEvNT_6ParamsE,@function
        .size           _ZN7cutlass13device_kernelIN5flash19enable_sm80_to_sm89INS1_16FlashAttnFwdSm80INS1_25CollectiveMainloopFwdSm80ILi8ELi1ELb1EN4cute5tupleIJNS5_1CILi128EEENS7_ILi96EEES8_EEELi128ENS_10bfloat16_tEfNS_4arch4Sm80ELb0ELb1ELb1ELb0ELb0ELb0ELb1ELb1EEENS1_21CollectiveEpilogueFwdINS6_IJS8_S8_S9_EEENS6_IJNS7_ILi1EEESH_SH_EEESB_SD_Li256ELb0ELb1ELb1ELb0EEENS1_19SingleTileSchedulerILb0ELb1ELb1ELi128EEEEEEEEEvNT_6ParamsE,(.L_x_2673 - _ZN7cutlass13device_kernelIN5flash19enable_sm80_to_sm89INS1_16FlashAttnFwdSm80INS1_25CollectiveMainloopFwdSm80ILi8ELi1ELb1EN4cute5tupleIJNS5_1CILi128EEENS7_ILi96EEES8_EEELi128ENS_10bfloat16_tEfNS_4arch4Sm80ELb0ELb1ELb1ELb0ELb0ELb0ELb1ELb1EEENS1_21CollectiveEpilogueFwdINS6_IJS8_S8_S9_EEENS6_IJNS7_ILi1EEESH_SH_EEESB_SD_Li256ELb0ELb1ELb1ELb0EEENS1_19SingleTileSchedulerILb0ELb1ELb1ELi128EEEEEEEEEvNT_6ParamsE)
        .other          _ZN7cutlass13device_kernelIN5flash19enable_sm80_to_sm89INS1_16FlashAttnFwdSm80INS1_25CollectiveMainloopFwdSm80ILi8ELi1ELb1EN4cute5tupleIJNS5_1CILi128EEENS7_ILi96EEES8_EEELi128ENS_10bfloat16_tEfNS_4arch4Sm80ELb0ELb1ELb1ELb0ELb0ELb0ELb1ELb1EEENS1_21CollectiveEpilogueFwdINS6_IJS8_S8_S9_EEENS6_IJNS7_ILi1EEESH_SH_EEESB_SD_Li256ELb0ELb1ELb1ELb0EEENS1_19SingleTileSchedulerILb0ELb1ELb1ELi128EEEEEEEEEvNT_6ParamsE,@"STO_CUDA_ENTRY STV_DEFAULT"
_ZN7cutlass13device_kernelIN5flash19enable_sm80_to_sm89INS1_16FlashAttnFwdSm80INS1_25CollectiveMainloopFwdSm80ILi8ELi1ELb1EN4cute5tupleIJNS5_1CILi128EEENS7_ILi96EEES8_EEELi128ENS_10bfloat16_tEfNS_4arch4Sm80ELb0ELb1ELb1ELb0ELb0ELb0ELb1ELb1EEENS1_21CollectiveEpilogueFwdINS6_IJS8_S8_S9_EEENS6_IJNS7_ILi1EEESH_SH_EEESB_SD_Li256ELb0ELb1ELb1ELb0EEENS1_19SingleTileSchedulerILb0ELb1ELb1ELi128EEEEEEEEEvNT_6ParamsE:
[----:B------:R-:W-:Y:S02]  /*0000*/  MOV R1, c[0x0][0x28] ;  /* 0x00000a0000017a02 */ /* 0x000fe40000000f00 */
[----:B------:R-:W1:Y:S01]  /*0010*/  S2R R39, SR_TID.X ;  /* 0x0000000000277919 */ /* 0x000e620000002100 */
[----:B------:R-:W2:Y:S03]  /*0020*/  S2UR UR6, SR_CTAID.Y ;  /* 0x00000000000679c3 */ /* 0x000ea60000002600 */
        /* <DEDUP_REMOVED lines=14> */
.L_x_11:
[----:B---3--:R-:W-:Y:S02]  /*0110*/  ULDC.64 UR4, c[0x0][0x550] ;  /* 0x0001540000047ab9 */ /* 0x008fe40000000a00 */
[----:B------:R-:W-:Y:S02]  /*0120*/  UISETP.NE.AND UP0, UPT, UR4, 0x1, UPT ;  /* 0x000000010400788c */ /* 0x000fe4000bf05270 */
[----:B------:R-:W-:-:S02]  /*0130*/  UIMAD.WIDE.U32 UR10, UR6, UR5, URZ ;  /* 0x00000005060a72a5 */ /* 0x000fc4000f8e003f */
[----:B------:R-:W-:Y:S02]  /*0140*/  ULDC UR4, c[0x0][0x558] ;  /* 0x0001560000047ab9 */ /* 0x000fe40000000800 */
[----:B------:R-:W-:-:S05]  /*0150*/  UMOV UR9, UR6 ;  /* 0x0000000600097c82 */ /* 0x000fca0008000000 */
[----:B------:R-:W-:-:S03]  /*0160*/  @UP0 USHF.R.U32.HI UR9, URZ, UR4, UR11 ;  /* 0x000000043f090299 */ /* 0x000fc6000801160b */
.L_x_12:
[----:B------:R-:W-:Y:S01]  /*0170*/  ISETP.GE.AND P0, PT, R0, RZ, PT ;  /* 0x000000ff0000720c */ /* 0x000fe20003f06270 */
[----:B------:R-:W-:Y:S02]  /*0180*/  UIADD3 UR4, -UR9, URZ, URZ ;  /* 0x0000003f09047290 */ /* 0x000fe4000fffe13f */
[----:B------:R-:W-:Y:S02]  /*0190*/  ULDC UR10, c[0x0][0x550] ;  /* 0x00015400000a7ab9 */ /* 0x000fe40000000800 */
[----:B------:R-:W-:-:S08]  /*01a0*/  UIMAD UR10, UR4, UR10, UR6 ;  /* 0x0000000a040a72a4 */ /* 0x000fd0000f8e0206 */
[----:B------:R-:W-:Y:S05]  /*01b0*/  @!P0 EXIT ;  /* 0x000000000000894d */ /* 0x000fea0003800000 */
[----:B------:R-:W1:Y:S01]  /*01c0*/  S2UR UR16, SR_CTAID.X ;  /* 0x00000000001079c3 */ /* 0x000e620000002500 */
[----:B------:R-:W-:Y:S02]  /*01d0*/  ULDC UR8, c[0x0][0x2c4] ;  /* 0x0000b10000087ab9 */ /* 0x000fe40000000800 */
[----:B------:R-:W-:Y:S02]  /*01e0*/  UISETP.NE.AND UP3, UPT, UR8, 0x1, UPT ;  /* 0x000000010800788c */ /* 0x000fe4000bf65270 */
[----:B------:R-:W-:Y:S02]  /*01f0*/  UMOV UR11, 0x1 ;  /* 0x00000001000b7882 */ /* 0x000fe40000000000 */
[----:B------:R-:W-:Y:S02]  /*0200*/  ULDC.64 UR4, c[0x0][0x328] ;  /* 0x0000ca0000047ab9 */ /* 0x000fe40000000a00 */
[----:B------:R-:W-:Y:S02]  /*0210*/  UISETP.LE.AND UP2, UPT, UR11, UR5, UPT ;  /* 0x000000050b00728c */ /* 0x000fe4000bf43270 */
[----:B------:R-:W-:-:S02]  /*0220*/  ULDC.64 UR6, c[0x0][0x2c8] ;  /* 0x0000b20000067ab9 */ /* 0x000fc40000000a00 */
[----:B------:R-:W-:Y:S02]  /*0230*/  ULDC UR12, c[0x0][0x168] ;  /* 0x00005a00000c7ab9 */ /* 0x000fe40000000800 */
[----:B------:R-:W-:Y:S01]  /*0240*/  PLOP3.LUT P0, PT, PT, PT, UP2, 0x40, 0x0 ;  /* 0x000000000000781c */ /* 0x000fe20003f0e828 */
[----:B------:R-:W-:Y:S02]  /*0250*/  UIADD3 UR12, UR11, -UR12, URZ ;  /* 0x8000000c0b0c7290 */ /* 0x000fe4000fffe03f */
[----:B------:R-:W-:Y:S02]  /*0260*/  ULDC UR5, c[0x0][0x1d0] ;  /* 0x0000740000057ab9 */ /* 0x000fe40000000800 */
[----:B-1----:R-:W-:-:S04]  /*0270*/  USHF.L.U32 UR16, UR16, 0x7, URZ ;  /* 0x0000000710107899 */ /* 0x002fc8000800063f */
[----:B------:R-:W-:-:S04]  /*0280*/  @UP3 UIADD3 UR14, UR16, 0x7f, URZ ;  /* 0x0000007f100e3890 */ /* 0x000fc8000fffe03f */
[----:B------:R-:W-:Y:S02]  /*0290*/  UIMAD.WIDE.U32 UR14, UR14, UR6, URZ ;  /* 0x000000060e0e72a5 */ /* 0x000fe4000f8e003f */
[----:B------:R-:W-:Y:S02]  /*02a0*/  UIADD3 UR6, UR16, 0x7f, URZ ;  /* 0x0000007f10067890 */ /* 0x000fe4000fffe03f */
[----:B------:R-:W-:-:S04]  /*02b0*/  @UP3 USHF.R.U32.HI UR6, URZ, UR7, UR15 ;  /* 0x000000073f063299 */ /* 0x000fc8000801160f */
[----:B------:R-:W-:-:S04]  /*02c0*/  UIADD3 UR5, UR6, UR5, UR12 ;  /* 0x0000000506057290 */ /* 0x000fc8000fffe00c */
[----:B------:R-:W-:Y:S01]  /*02d0*/  UIADD3 UR6, UR5, UR4, URZ ;  /* 0x0000000405067290 */ /* 0x000fe2000fffe03f */
[----:B------:R-:W-:Y:S05]  /*02e0*/  @P0 BRA `(.L_x_13) ;  /* 0x0000014000000947 */ /* 0x000fea0003800000 */
[----:B------:R-:W-:Y:S01]  /*02f0*/  ISETP.LT.AND P0, PT, RZ, UR5, PT ;  /* 0x00000005ff007c0c */ /* 0x000fe2000bf01270 */
[----:B------:R-:W-:-:S12]  /*0300*/  UIADD3 UR7, UR5, -0x1, URZ ;  /* 0xffffffff05077890 */ /* 0x000fd8000fffe03f */
[----:B------:R-:W-:Y:S05]  /*0310*/  @P0 BRA `(.L_x_14) ;  /* 0x0000008000000947 */ /* 0x000fea0003800000 */
[----:B------:R-:W-:Y:S02]  /*0320*/  ULDC UR4, c[0x0][0x32c] ;  /* 0x0000cb0000047ab9 */ /* 0x000fe40000000800 */
[----:B------:R-:W-:Y:S02]  /*0330*/  UISETP.NE.AND UP0, UPT, UR11, UR4, UPT ;  /* 0x000000040b00728c */ /* 0x000fe4000bf05270 */
[----:B------:R-:W-:-:S03]  /*0340*/  UIADD3 UR7, -UR5, URZ, URZ ;  /* 0x0000003f05077290 */ /* 0x000fc6000fffe13f */
[----:B------:R-:W-:Y:S02]  /*0350*/  ULDC.64 UR4, c[0x0][0x330] ;  /* 0x0000cc0000047ab9 */ /* 0x000fe40000000a00 */
[----:B------:R-:W-:-:S04]  /*0360*/  UIMAD.WIDE.U32 UR12, UR7, UR4, URZ ;  /* 0x00000004070c72a5 */ /* 0x000fc8000f8e003f */
[----:B------:R-:W-:-:S04]  /*0370*/  @UP0 USHF.R.U32.HI UR7, URZ, UR5, UR13 ;  /* 0x000000053f070299 */ /* 0x000fc8000801160d */
[----:B------:R-:W-:Y:S01]  /*0380*/  ULOP3.LUT UR7, URZ, UR7, URZ, 0x33, !UPT ;  /* 0x000000073f077292 */ /* 0x000fe2000f8e333f */
[----:B------:R-:W-:Y:S05]  /*0390*/  BRA `(.L_x_15) ;  /* 0x0000005000007947 */ /* 0x000fea0003800000 */
.L_x_14:
[----:B------:R-:W-:Y:S02]  /*03a0*/  ULDC UR4, c[0x0][0x32c] ;  /* 0x0000cb0000047ab9 */ /* 0x000fe40000000800 */
[----:B------:R-:W-:-:S03]  /*03b0*/  UISETP.NE.AND UP0, UPT, UR11, UR4, UPT ;  /* 0x000000040b00728c */ /* 0x000fc6000bf05270 */
[----:B------:R-:W-:Y:S02]  /*03c0*/  ULDC.64 UR4, c[0x0][0x330] ;  /* 0x0000cc0000047ab9 */ /* 0x000fe40000000a00 */
[----:B------:R-:W-:-:S06]  /*03d0*/  UIMAD.WIDE.U32 UR12, UR7, UR4, URZ ;  /* 0x00000004070c72a5 */ /* 0x000fcc000f8e003f */
[----:B------:R-:W-:Y:S02]  /*03e0*/  @UP0 USHF.R.U32.HI UR7, URZ, UR5, UR13 ;  /* 0x000000053f070299 */ /* 0x000fe4000801160d */
.L_x_15:
[----:B------:R-:W-:Y:S02]  /*03f0*/  ULDC UR4, c[0x0][0x32c] ;  /* 0x0000cb0000047ab9 */ /* 0x000fe40000000800 */
[----:B------:R-:W-:-:S04]  /*0400*/  UIMAD UR4, UR7, UR4, UR4 ;  /* 0x00000004070472a4 */ /* 0x000fc8000f8e0204 */
[----:B------:R-:W-:-:S04]  /*0410*/  UISETP.LT.AND UP0, UPT, UR6, UR4, UPT ;  /* 0x000000040600728c */ /* 0x000fc8000bf01270 */
[----:B------:R-:W-:-:S03]  /*0420*/  USEL UR6, UR6, UR4, UP0 ;  /* 0x0000000406067287 */ /* 0x000fc60008000000 */
.L_x_13:
[----:B------:R-:W-:Y:S01]  /*0430*/  ULDC.64 UR4, c[0x0][0x2c8] ;  /* 0x0000b20000047ab9 */ /* 0x000fe20000000a00 */
[----:B------:R-:W-:Y:S01]  /*0440*/  PLOP3.LUT P0, PT, PT, PT, UP2, 0x40, 0x0 ;  /* 0x000000000000781c */ /* 0x000fe20003f0e828 */
[----:B------:R-:W-:Y:S02]  /*0450*/  UIMAD.WIDE.U32 UR18, UR16, UR4, URZ ;  /* 0x00000004101272a5 */ /* 0x000fe4000f8e003f */
[----:B------:R-:W-:Y:S02]  /*0460*/  UMOV UR14, 0x5f ;  /* 0x0000005f000e7882 */ /* 0x000fe40000000000 */
[----:B------:R-:W-:Y:S02]  /*0470*/  ULDC UR13, c[0x0][0x1d0] ;  /* 0x00007400000d7ab9 */ /* 0x000fe40000000800 */
[----:B------:R-:W-:Y:S02]  /*0480*/  UIADD3 UR6, UR6, 0x5f, URZ ;  /* 0x0000005f06067890 */ /* 0x000fe4000fffe03f */
[----:B------:R-:W-:-:S02]  /*0490*/  UIADD3 UR14, UR14, UR13, URZ ;  /* 0x0000000d0e0e7290 */ /* 0x000fc4000fffe03f */
[----:B------:R-:W-:Y:S02]  /*04a0*/  UIMAD.WIDE UR6, UR6, 0x2aaaaaab, URZ ;  /* 0x2aaaaaab060678a5 */ /* 0x000fe4000f8e023f */
[----:B------:R-:W-:Y:S02]  /*04b0*/  UIMAD.WIDE UR14, UR14, 0x2aaaaaab, URZ ;  /* 0x2aaaaaab0e0e78a5 */ /* 0x000fe4000f8e023f */
[----:B------:R-:W-:Y:S02]  /*04c0*/  @UP3 UMOV UR11, UR19 ;  /* 0x00000013000b3c82 */ /* 0x000fe40008000000 */
[----:B------:R-:W-:Y:S02]  /*04d0*/  ULDC UR12, c[0x0][0x168] ;  /* 0x00005a00000c7ab9 */ /* 0x000fe40000000800 */
[----:B------:R-:W-:Y:S02]  /*04e0*/  UMOV UR4, UR16 ;  /* 0x0000001000047c82 */ /* 0x000fe40008000000 */
[----:B------:R-:W-:-:S02]  /*04f0*/  @UP3 USHF.R.U32.HI UR4, URZ, UR5, UR11 ;  /* 0x000000053f043299 */ /* 0x000fc4000801160b */
[----:B------:R-:W-:Y:S02]  /*0500*/  UIADD3 UR13, UR13, -UR12, URZ ;  /* 0x8000000c0d0d7290 */ /* 0x000fe4000fffe03f */
[----:B------:R-:W-:Y:S02]  /*0510*/  USHF.R.U32.HI UR6, URZ, 0x1f, UR7 ;  /* 0x0000001f3f067899 */ /* 0x000fe40008011607 */
[----:B------:R-:W-:Y:S02]  /*0520*/  USHF.R.U32.HI UR11, URZ, 0x1f, UR15 ;  /* 0x0000001f3f0b7899 */ /* 0x000fe4000801160f */
[----:B------:R-:W-:Y:S02]  /*0530*/  UIADD3 UR4, UR13, UR4, URZ ;  /* 0x000000040d047290 */ /* 0x000fe4000fffe03f */
[----:B------:R-:W-:Y:S02]  /*0540*/  ULDC UR5, c[0x0][0x324] ;  /* 0x0000c90000057ab9 */ /* 0x000fe40000000800 */
[----:B------:R-:W-:-:S02]  /*0550*/  ULEA.HI.SX32 UR6, UR7, UR6, 0x1c ;  /* 0x0000000607067291 */ /* 0x000fc4000f8fe23f */
[----:B------:R-:W-:Y:S02]  /*0560*/  ULEA.HI.SX32 UR11, UR15, UR11, 0x1c ;  /* 0x0000000b0f0b7291 */ /* 0x000fe4000f8fe23f */
[----:B------:R-:W-:Y:S02]  /*0570*/  UIADD3 UR5, UR4, -UR5, URZ ;  /* 0x8000000504057290 */ /* 0x000fe4000fffe03f */
[----:B------:R-:W-:-:S04]  /*0580*/  UISETP.LT.AND UP0, UPT, UR11, UR6, UPT ;  /* 0x000000060b00728c */ /* 0x000fc8000bf01270 */
[----:B------:R-:W-:Y:S01]  /*0590*/  USEL UR6, UR11, UR6, UP0 ;  /* 0x000000060b067287 */ /* 0x000fe20008000000 */
[----:B------:R-:W-:Y:S01]  /*05a0*/  MOV R3, UR5 ;  /* 0x0000000500037c02 */ /* 0x000fe20008000f00 */
[----:B------:R-:W-:Y:S05]  /*05b0*/  @P0 BRA `(.L_x_16) ;  /* 0x0000010000000947 */ /* 0x000fea0003800000 */
[----:B------:R-:W-:-:S04]  /*05c0*/  MOV R4, UR4 ;  /* 0x0000000400047c02 */ /* 0x000fc80008000f00 */
[----:B------:R-:W-:-:S13]  /*05d0*/  ISETP.GT.AND P0, PT, R4, -0x1, PT ;  /* 0xffffffff0400780c */ /* 0x000fda0003f04270 */
[----:B------:R-:W-:Y:S05]  /*05e0*/  @P0 BRA `(.L_x_17) ;  /* 0x0000007000000947 */ /* 0x000fea0003800000 */
[----:B------:R-:W-:Y:S01]  /*05f0*/  IMAD.MOV.U32 R2, RZ, RZ, c[0x0][0x32c] ;  /* 0x0000cb00ff027624 */ /* 0x000fe200078e00ff */
[----:B------:R-:W-:-:S04]  /*0600*/  LOP3.LUT R4, RZ, R4, RZ, 0x33, !PT ;  /* 0x00000004ff047212 */ /* 0x000fc800078e33ff */
[----:B------:R-:W-:-:S13]  /*0610*/  ISETP.NE.AND P0, PT, R2, 0x1, PT ;  /* 0x000000010200780c */ /* 0x000fda0003f05270 */
[----:B------:R-:W-:-:S05]  /*0620*/  @P0 IMAD.HI.U32 R2, R4, c[0x0][0x330], RZ ;  /* 0x0000cc0004020a27 */ /* 0x000fca00078e00ff */
[----:B------:R-:W-:-:S04]  /*0630*/  @P0 SHF.R.U32.HI R4, RZ, c[0x0][0x334], R2 ;  /* 0x0000cd00ff040a19 */ /* 0x000fc80000011602 */
[----:B------:R-:W-:Y:S01]  /*0640*/  LOP3.LUT R4, RZ, R4, RZ, 0x33, !PT ;  /* 0x00000004ff047212 */ /* 0x000fe200078e33ff */
[----:B------:R-:W-:Y:S05]  /*0650*/  BRA `(.L_x_18) ;  /* 0x0000004000007947 */ /* 0x000fea0003800000 */
.L_x_17:
[----:B------:R-:W-:-:S04]  /*0660*/  MOV R2, c[0x0][0x32c] ;  /* 0x0000cb0000027a02 */ /* 0x000fc80000000f00 */
[----:B------:R-:W-:-:S13]  /*0670*/  ISETP.NE.AND P0, PT, R2, 0x1, PT ;  /* 0x000000010200780c */ /* 0x000fda0003f05270 */
[----:B------:R-:W-:-:S05]  /*0680*/  @P0 IMAD.HI.U32 R2, R4, c[0x0][0x330], RZ ;  /* 0x0000cc0004020a27 */ /* 0x000fca00078e00ff */
[----:B------:R-:W-:-:S05]  /*0690*/  @P0 SHF.R.U32.HI R4, RZ, c[0x0][0x334], R2 ;  /* 0x0000cd00ff040a19 */ /* 0x000fca0000011602 */
.L_x_18:
[----:B------:R-:W-:-:S05]  /*06a0*/  IMAD R4, R4, c[0x0][0x32c], RZ ;  /* 0x0000cb0004047a24 */ /* 0x000fca00078e02ff */
[----:B------:R-:W-:-:S05]  /*06b0*/  IMNMX R3, R3, R4, !PT ;  /* 0x0000000403037217 */ /* 0x000fca0007800200 */
.L_x_16:
[----:B------:R-:W-:Y:S01]  /*06c0*/  IMAD.HI R3, R3, 0x2aaaaaab, RZ ;  /* 0x2aaaaaab03037827 */ /* 0x000fe200078e02ff */
[----:B------:R-:W-:Y:S02]  /*06d0*/  USHF.R.U32.HI UR5, URZ, 0x10, UR10 ;  /* 0x000000103f057899 */ /* 0x000fe4000801160a */
[----:B------:R-:W-:Y:S01]  /*06e0*/  ULDC UR4, c[0x0][0x338] ;  /* 0x0000ce0000047ab9 */ /* 0x000fe20000000800 */
[----:B------:R-:W-:Y:S01]  /*06f0*/  IMAD.MOV.U32 R36, RZ, RZ, RZ ;  /* 0x000000ffff247224 */ /* 0x000fe200078e00ff */
[----:B------:R-:W-:Y:S01]  /*0700*/  SHF.R.U32.HI R2, RZ, 0x1f, R3 ;  /* 0x0000001fff027819 */ /* 0x000fe20000011603 */
[----:B------:R-:W-:-:S03]  /*0710*/  UISETP.NE.AND UP0, UPT, UR5, URZ, UPT ;  /* 0x0000003f0500728c */ /* 0x000fc6000bf05270 */
[----:B------:R-:W-:Y:S01]  /*0720*/  LEA.HI.SX32 R2, R3, R2, 0x1c ;  /* 0x0000000203027211 */ /* 0x000fe200078fe2ff */
[----:B------:R-:W-:-:S03]  /*0730*/  USEL UR4, UR5, UR4, UP0 ;  /* 0x0000000405047287 */ /* 0x000fc60008000000 */
[----:B------:R-:W-:-:S04]  /*0740*/  IMNMX R215, RZ, R2, !PT ;  /* 0x00000002ffd77217 */ /* 0x000fc80007800200 */
[----:B------:R-:W-:-:S13]  /*0750*/  ISETP.LT.AND P0, PT, R215, UR6, PT ;  /* 0x00000006d7007c0c */ /* 0x000fda000bf01270 */
[----:B------:R-:W-:Y:S05]  /*0760*/  @!P0 BRA `(.L_x_19) ;  /* 0x000001c000008947 */ /* 0x000fea0003800000 */
[----:B------:R-:W-:Y:S01]  /*0770*/  IMAD.U32 R2, RZ, RZ, UR4 ;  /* 0x00000004ff027e24 */ /* 0x000fe2000f8e00ff */
[----:B------:R-:W-:-:S04]  /*0780*/  UIADD3 UR5, UR4, -0x1, UR6 ;  /* 0xffffffff04057890 */ /* 0x000fc8000fffe006 */
[-C--:B------:R-:W-:Y:S02]  /*0790*/  IABS R5, R2.reuse ;  /* 0x0000000200057213 */ /* 0x080fe40000000000 */
[----:B------:R-:W-:Y:S02]  /*07a0*/  IADD3 R6, -R215, UR5, RZ ;  /* 0x00000005d7067c10 */ /* 0x000fe4000fffe1ff */
[----:B------:R-:W1:Y:S01]  /*07b0*/  I2F.RP R7, R5 ;  /* 0x0000000500077306 */ /* 0x000e620000209400 */
[----:B------:R-:W-:Y:S02]  /*07c0*/  IABS R2, R2 ;  /* 0x0000000200027213 */ /* 0x000fe40000000000 */
[----:B------:R-:W-:Y:S02]  /*07d0*/  IABS R3, R6 ;  /* 0x0000000600037213 */ /* 0x000fe40000000000 */
[----:B------:R-:W-:Y:S01]  /*07e0*/  LOP3.LUT R6, R6, UR4, RZ, 0x3c, !PT ;  /* 0x0000000406067c12 */ /* 0x000fe2000f8e3cff */
[----:B------:R-:W-:-:S03]  /*07f0*/  IMAD.MOV R2, RZ, RZ, -R2 ;  /* 0x000000ffff027224 */ /* 0x000fc600078e0a02 */
[----:B------:R-:W-:Y:S01]  /*0800*/  ISETP.GE.AND P0, PT, R6, RZ, PT ;  /* 0x000000ff0600720c */ /* 0x000fe20003f06270 */
[----:B-1----:R-:W1:Y:S02]  /*0810*/  MUFU.RCP R8, R7 ;  /* 0x0000000700087308 */ /* 0x002e640000001000 */
[----:B-1----:R-:W-:-:S06]  /*0820*/  IADD3 R8, R8, 0xffffffe, RZ ;  /* 0x0ffffffe08087810 */ /* 0x002fcc0007ffe0ff */
[----:B------:R-:W1:Y:S02]  /*0830*/  F2I.FTZ.U32.TRUNC.NTZ R9, R8 ;  /* 0x0000000800097305 */ /* 0x000e64000021f000 */
[----:B-1----:R-:W-:Y:S02]  /*0840*/  IMAD.MOV R4, RZ, RZ, -R9 ;  /* 0x000000ffff047224 */ /* 0x002fe400078e0a09 */
[----:B------:R-:W-:Y:S02]  /*0850*/  IMAD.MOV.U32 R8, RZ, RZ, RZ ;  /* 0x000000ffff087224 */ /* 0x000fe400078e00ff */
[----:B------:R-:W-:-:S04]  /*0860*/  IMAD R4, R4, R5, RZ ;  /* 0x0000000504047224 */ /* 0x000fc800078e02ff */
[----:B------:R-:W-:-:S06]  /*0870*/  IMAD.HI.U32 R4, R9, R4, R8 ;  /* 0x0000000409047227 */ /* 0x000fcc00078e0008 */
[----:B------:R-:W-:-:S04]  /*0880*/  IMAD.HI.U32 R4, R4, R3, RZ ;  /* 0x0000000304047227 */ /* 0x000fc800078e00ff */
[----:B------:R-:W-:-:S05]  /*0890*/  IMAD R2, R4, R2, R3 ;  /* 0x0000000204027224 */ /* 0x000fca00078e0203 */
[----:B------:R-:W-:-:S13]  /*08a0*/  ISETP.GT.U32.AND P1, PT, R5, R2, PT ;  /* 0x000000020500720c */ /* 0x000fda0003f24070 */
[----:B------:R-:W-:Y:S01]  /*08b0*/  @!P1 IMAD.IADD R2, R2, 0x1, -R5 ;  /* 0x0000000102029824 */ /* 0x000fe200078e0a05 */
[----:B------:R-:W-:Y:S02]  /*08c0*/  @!P1 IADD3 R4, R4, 0x1, RZ ;  /* 0x0000000104049810 */ /* 0x000fe40007ffe0ff */
[----:B------:R-:W-:Y:S02]  /*08d0*/  ISETP.NE.AND P1, PT, RZ, UR4, PT ;  /* 0x00000004ff007c0c */ /* 0x000fe4000bf25270 */
[----:B------:R-:W-:-:S13]  /*08e0*/  ISETP.GE.U32.AND P2, PT, R2, R5, PT ;  /* 0x000000050200720c */ /* 0x000fda0003f46070 */
[----:B------:R-:W-:-:S05]  /*08f0*/  @P2 IADD3 R4, R4, 0x1, RZ ;  /* 0x0000000104042810 */ /* 0x000fca0007ffe0ff */
[----:B------:R-:W-:Y:S01]  /*0900*/  @!P0 IMAD.MOV R4, RZ, RZ, -R4 ;  /* 0x000000ffff048224 */ /* 0x000fe200078e0a04 */
[----:B------:R-:W-:-:S05]  /*0910*/  @!P1 LOP3.LUT R4, RZ, UR4, RZ, 0x33, !PT ;  /* 0x00000004ff049c12 */ /* 0x000fca000f8e33ff */
[----:B------:R-:W-:Y:S02]  /*0920*/  IMAD.MOV.U32 R36, RZ, RZ, R4 ;  /* 0x000000ffff247224 */ /* 0x000fe400078e0004 */
.L_x_19:
[----:B------:R-:W-:Y:S01]  /*0930*/  ULOP3.LUT UR10, UR10, 0xffff, URZ, 0xc0, !UPT ;  /* 0x0000ffff0a0a7892 */ /* 0x000fe2000f8ec03f */
[----:B------:R-:W-:Y:S01]  /*0940*/  PLOP3.LUT P2, PT, PT, PT, PT, 0x80, 0x0 ;  /* 0x000000000000781c */ /* 0x000fe20003f4f070 */
[----:B------:R-:W-:Y:S01]  /*0950*/  ULDC.64 UR14, c[0x0][0x118] ;  /* 0x00004600000e7ab9 */ /* 0x000fe20000000a00 */
[----:B------:R-:W-:Y:S01]  /*0960*/  IMAD.MOV.U32 R5, RZ, RZ, RZ ;  /* 0x000000ffff057224 */ /* 0x000fe200078e00ff */
[----:B------:R-:W-:Y:S01]  /*0970*/  MOV R3, RZ ;  /* 0x000000ff00037202 */ /* 0x000fe20000000f00 */
[----:B------:R-:W-:Y:S01]  /*0980*/  CS2R R66, SRZ ;  /* 0x0000000000427805 */ /* 0x000fe2000001ff00 */
[----:B------:R-:W-:Y:S01]  /*0990*/  IMAD R215, R36, UR10, R215 ;  /* 0x0000000a24d77c24 */ /* 0x000fe2000f8e02d7 */
[----:B------:R-:W-:Y:S01]  /*09a0*/  CS2R R64, SRZ ;  /* 0x0000000000407805 */ /* 0x000fe2000001ff00 */
[----:B------:R-:W-:Y:S01]  /*09b0*/  CS2R R62, SRZ ;  /* 0x00000000003e7805 */ /* 0x000fe2000001ff00 */
[----:B------:R-:W-:Y:S01]  /*09c0*/  CS2R R60, SRZ ;  /* 0x00000000003c7805 */ /* 0x000fe2000001ff00 */
[----:B------:R-:W-:Y:S01]  /*09d0*/  IMAD.IADD R36, R215, 0x1, R36 ;  /* 0x00000001d7247824 */ /* 0x000fe200078e0224 */
[----:B------:R-:W-:Y:S01]  /*09e0*/  CS2R R58, SRZ ;  /* 0x00000000003a7805 */ /* 0x000fe2000001ff00 */
[----:B------:R-:W-:Y:S01]  /*09f0*/  CS2R R56, SRZ ;  /* 0x0000000000387805 */ /* 0x000fe2000001ff00 */
[----:B------:R-:W-:Y:S01]  /*0a00*/  CS2R R54, SRZ ;  /* 0x0000000000367805 */ /* 0x000fe2000001ff00 */
[----:B------:R-:W-:Y:S01]  /*0a10*/  CS2R R52, SRZ ;  /* 0x0000000000347805 */ /* 0x000fe2000001ff00 */
[----:B------:R-:W-:Y:S01]  /*0a20*/  IMNMX R36, R36, UR6, PT ;  /* 0x0000000624247c17 */ /* 0x000fe2000b800200 */
[----:B------:R-:W-:Y:S01]  /*0a30*/  CS2R R70, SRZ ;  /* 0x0000000000467805 */ /* 0x000fe2000001ff00 */
[----:B------:R-:W-:Y:S01]  /*0a40*/  CS2R R68, SRZ ;  /* 0x0000000000447805 */ /* 0x000fe2000001ff00 */
[----:B------:R-:W-:Y:S01]  /*0a50*/  CS2R R74, SRZ ;  /* 0x00000000004a7805 */ /* 0x000fe2000001ff00 */
[----:B------:R-:W-:Y:S01]  /*0a60*/  ISETP.GT.AND P0, PT, R36, R215, PT ;  /* 0x000000d72400720c */ /* 0x000fe20003f04270 */
        /* <DEDUP_REMOVED lines=30> */
[-C--:B------:R-:W-:Y:S01]  /*0c50*/  LEA.HI R26, R106, R39.reuse, RZ, 0x3 ;  /* 0x000000276a1a7211 */ /* 0x080fe200078f18ff */
[----:B------:R-:W-:Y:S01]  /*0c60*/  UIMAD.WIDE.U32 UR6, UR9, UR4, URZ ;  /* 0x00000004090672a5 */ /* 0x000fe2000f8e003f */
[----:B------:R-:W-:Y:S01]  /*0c70*/  PLOP3.LUT P2, PT, PT, PT, UP3, 0x80, 0x0 ;  /* 0x000000000000781c */ /* 0x000fe20003f4f038 */
[----:B------:R-:W-:Y:S01]  /*0c80*/  UIMAD UR4, UR12, UR4, URZ ;  /* 0x000000040c0472a4 */ /* 0x000fe2000f8e023f */
[----:B------:R-:W-:Y:S01]  /*0c90*/  LOP3.LUT R2, R26, 0xfffffff8, RZ, 0xc0, !PT ;  /* 0xfffffff81a027812 */ /* 0x000fe200078ec0ff */
[----:B------:R-:W-:Y:S01]  /*0ca0*/  IMAD.U32 R218, RZ, RZ, UR9 ;  /* 0x00000009ffda7e24 */ /* 0x000fe2000f8e00ff */
[----:B------:R-:W-:Y:S01]  /*0cb0*/  SHF.R.S32.HI R26, RZ, 0x3, R26 ;  /* 0x00000003ff1a7819 */ /* 0x000fe2000001141a */
[----:B------:R-:W-:Y:S01]  /*0cc0*/  UIMAD UR4, UR9, UR5, UR4 ;  /* 0x00000005090472a4 */ /* 0x000fe2000f8e0204 */
[----:B------:R-:W-:Y:S01]  /*0cd0*/  PLOP3.LUT P1, PT, PT, PT, UP3, 0x80, 0x0 ;  /* 0x000000000000781c */ /* 0x000fe20003f2f038 */
[----:B------:R-:W-:Y:S01]  /*0ce0*/  IMAD.IADD R25, R39, 0x1, -R2 ;  /* 0x0000000127197824 */ /* 0x000fe200078e0a02 */
[----:B------:R-:W-:Y:S01]  /*0cf0*/  SHF.R.S32.HI R9, RZ, 0x1f, R0 ;  /* 0x0000001fff097819 */ /* 0x000fe20000011400 */
[----:B------:R-:W-:Y:S01]  /*0d00*/  UIADD3 UR4, UR7, UR4, URZ ;  /* 0x0000000407047290 */ /* 0x000fe2000fffe03f */
[----:B------:R-:W-:Y:S01]  /*0d10*/  IMAD.U32 R13, RZ, RZ, UR7 ;  /* 0x00000007ff0d7e24 */ /* 0x000fe2000f8e00ff */
[--C-:B------:R-:W-:Y:S01]  /*0d20*/  SHF.R.S32.HI R28, RZ, 0x1f, R26.reuse ;  /* 0x0000001fff1c7819 */ /* 0x100fe2000001141a */
[----:B------:R-:W-:Y:S01]  /*0d30*/  IMAD R2, R25, 0x20, R26 ;  /* 0x0000002019027824 */ /* 0x000fe200078e021a */
[----:B------:R-:W-:Y:S01]  /*0d40*/  IADD3 R107, R36, -0x1, RZ ;  /* 0xffffffff246b7810 */ /* 0x000fe20007ffe0ff */
[----:B------:R-:W-:Y:S01]  /*0d50*/  IMAD.U32 R12, RZ, RZ, UR6 ;  /* 0x00000006ff0c7e24 */ /* 0x000fe2000f8e00ff */
[-C--:B------:R-:W-:Y:S01]  /*0d60*/  LEA.HI R214, R106, R39.reuse, RZ, 0x4 ;  /* 0x000000276ad67211 */ /* 0x080fe200078f20ff */
[----:B------:R-:W-:Y:S01]  /*0d70*/  IMAD.U32 R13, RZ, RZ, UR4 ;  /* 0x00000004ff0d7e24 */ /* 0x000fe2000f8e00ff */
[----:B------:R-:W-:Y:S01]  /*0d80*/  IADD3 R2, R2, UR16, RZ ;  /* 0x0000001002027c10 */ /* 0x000fe2000fffe0ff */
[----:B------:R-:W-:Y:S01]  /*0d90*/  IMAD R3, R9, c[0x0][0x1c0], RZ ;  /* 0x0000700009037a24 */ /* 0x000fe200078e02ff */
[----:B------:R-:W-:Y:S01]  /*0da0*/  ULDC UR4, c[0x0][0x168] ;  /* 0x00005a0000047ab9 */ /* 0x000fe20000000800 */
[----:B------:R-:W-:Y:S01]  /*0db0*/  IMAD.WIDE.U32 R12, R0, c[0x0][0x1c0], R12 ;  /* 0x00007000000c7a25 */ /* 0x000fe200078e000c */
[----:B------:R-:W-:Y:S01]  /*0dc0*/  UIMAD UR4, UR8, UR4, URZ ;  /* 0x00000004080472a4 */ /* 0x000fe2000f8e023f */
[----:B------:R-:W-:Y:S01]  /*0dd0*/  SHF.R.S32.HI R27, RZ, 0x1f, R107 ;  /* 0x0000001fff1b7819 */ /* 0x000fe2000001146b */
[----:B------:R-:W-:Y:S01]  /*0de0*/  ULDC.64 UR6, c[0x0][0x1e0] ;  /* 0x0000780000067ab9 */ /* 0x000fe20000000a00 */
[----:B------:R-:W-:Y:S01]  /*0df0*/  @P2 IMAD.HI.U32 R5, R2, c[0x0][0x2c8], RZ ;  /* 0x0000b20002052a27 */ /* 0x000fe200078e00ff */
[----:B------:R-:W-:Y:S01]  /*0e00*/  UIMAD.WIDE.U32 UR10, UR6, 0x40, URZ ;  /* 0x00000040060a78a5 */ /* 0x000fe2000f8e003f */
[----:B------:R-:W-:Y:S01]  /*0e10*/  LEA.HI R104, R106, R39, RZ, 0x5 ;  /* 0x000000276a687211 */ /* 0x000fe200078f28ff */
[----:B------:R-:W-:Y:S01]  /*0e20*/  USHF.L.U32 UR8, UR7, 0x6, URZ ;  /* 0x0000000607087899 */ /* 0x000fe2000800063f */
[----:B------:R-:W-:Y:S01]  /*0e30*/  IMAD.MOV.U32 R4, RZ, RZ, R2 ;  /* 0x000000ffff047224 */ /* 0x000fe200078e0002 */
[----:B------:R-:W-:Y:S01]  /*0e40*/  @P1 SHF.R.U32.HI R4, RZ, c[0x0][0x2cc], R5 ;  /* 0x0000b300ff041a19 */ /* 0x000fe20000011605 */
[----:B------:R-:W-:Y:S01]  /*0e50*/  IMAD R3, R0, c[0x0][0x1c4], R3 ;  /* 0x0000710000037a24 */ /* 0x000fe200078e0203 */
[----:B------:R-:W-:Y:S01]  /*0e60*/  IADD3 R5, R26, UR16, RZ ;  /* 0x000000101a057c10 */ /* 0x000fe2000fffe0ff */
[----:B------:R-:W-:Y:S01]  /*0e70*/  IMAD.SHL.U32 R30, R25, 0x8, RZ ;  /* 0x00000008191e7824 */ /* 0x000fe200078e00ff */
[--C-:B------:R-:W-:Y:S01]  /*0e80*/  SHF.R.S32.HI R7, RZ, 0x1f, R4.reuse ;  /* 0x0000001fff077819 */ /* 0x100fe20000011404 */
[----:B------:R-:W-:Y:S01]  /*0e90*/  IMAD.IADD R13, R13, 0x1, R3 ;  /* 0x000000010d0d7824 */ /* 0x000fe200078e0203 */
[----:B------:R-:W-:Y:S01]  /*0ea0*/  UIADD3 UR8, UR11, UR8, URZ ;  /* 0x000000080b087290 */ /* 0x000fe2000fffe03f */
[----:B------:R-:W-:Y:S01]  /*0eb0*/  IMAD.MOV R3, RZ, RZ, -R4 ;  /* 0x000000ffff037224 */ /* 0x000fe200078e0a04 */
[----:B------:R-:W-:Y:S01]  /*0ec0*/  SHF.R.S32.HI R31, RZ, 0x1f, R30 ;  /* 0x0000001fff1f7819 */ /* 0x000fe2000001141e */
[----:B------:R-:W-:Y:S01]  /*0ed0*/  IMAD R7, R7, c[0x0][0x1b0], RZ ;  /* 0x00006c0007077a24 */ /* 0x000fe200078e02ff */
[----:B------:R-:W-:Y:S01]  /*0ee0*/  ISETP.GE.AND P4, PT, R30, c[0x0][0x198], PT ;  /* 0x000066001e007a0c */ /* 0x000fe20003f86270 */
[----:B------:R-:W-:Y:S01]  /*0ef0*/  IMAD R2, R3, c[0x0][0x2c4], R2 ;  /* 0x0000b10003027a24 */ /* 0x000fe200078e0202 */
[----:B------:R-:W-:Y:S01]  /*0f00*/  IADD3 R3, R5, 0x20, RZ ;  /* 0x0000002005037810 */ /* 0x000fe20007ffe0ff */
[C---:B------:R-:W-:Y:S01]  /*0f10*/  IMAD.WIDE.U32 R12, R4.reuse, c[0x0][0x1b0], R12 ;  /* 0x00006c00040c7a25 */ /* 0x040fe200078e000c */
[----:B------:R-:W-:Y:S01]  /*0f20*/  SHF.R.S32.HI R105, RZ, 0x5, R104 ;  /* 0x00000005ff697819 */ /* 0x000fe20000011468 */
[----:B------:R-:W-:Y:S01]  /*0f30*/  UMOV UR17, 0x6 ;  /* 0x0000000600117882 */ /* 0x000fe20000000000 */
[----:B------:R-:W-:Y:S01]  /*0f40*/  SHF.R.S32.HI R11, RZ, 0x1f, R2 ;  /* 0x0000001fff0b7819 */ /* 0x000fe20000011402 */
[----:B------:R-:W-:Y:S01]  /*0f50*/  IMAD R7, R4, c[0x0][0x1b4], R7 ;  /* 0x00006d0004077a24 */ /* 0x000fe200078e0207 */
[----:B------:R-:W-:Y:S01]  /*0f60*/  BAR.SYNC.DEFER_BLOCKING 0x0 ;  /* 0x0000000000007b1d */ /* 0x000fe20000010000 */
[----:B------:R-:W-:Y:S01]  /*0f70*/  ISETP.GE.AND P3, PT, R3, UR4, PT ;  /* 0x0000000403007c0c */ /* 0x000fe2000bf66270 */
[----:B------:R-:W-:Y:S01]  /*0f80*/  IMAD.MOV.U32 R37, RZ, RZ, 0x60 ;  /* 0x00000060ff257424 */ /* 0x000fe200078e00ff */
[----:B------:R-:W-:Y:S01]  /*0f90*/  IADD3 R4, R5, 0x40, RZ ;  /* 0x0000004005047810 */ /* 0x000fe20007ffe0ff */
[----:B------:R-:W-:-:S02]  /*0fa0*/  IMAD R11, R11, c[0x0][0x1a8], RZ ;  /* 0x00006a000b0b7a24 */ /* 0x000fc400078e02ff */
[----:B------:R-:W-:Y:S01]  /*0fb0*/  IMAD.IADD R13, R13, 0x1, R7 ;  /* 0x000000010d0d7824 */ /* 0x000fe200078e0207 */
[----:B------:R-:W-:Y:S01]  /*0fc0*/  ISETP.GE.AND P2, PT, R4, UR4, PT ;  /* 0x0000000404007c0c */ /* 0x000fe2000bf46270 */
[C---:B------:R-:W-:Y:S02]  /*0fd0*/  IMAD R11, R2.reuse, c[0x0][0x1ac], R11 ;  /* 0x00006b00020b7a24 */ /* 0x040fe400078e020b */
[----:B------:R-:W-:-:S04]  /*0fe0*/  IMAD.WIDE.U32 R2, R2, c[0x0][0x1a8], R12 ;  /* 0x00006a0002027a25 */ /* 0x000fc800078e000c */
[----:B------:R-:W-:Y:S01]  /*0ff0*/  IMAD.SHL.U32 R7, R26, 0x40, RZ ;  /* 0x000000401a077824 */ /* 0x000fe200078e00ff */
[----:B------:R-:W-:Y:S01]  /*1000*/  LEA R6, P1, R2, c[0x0][0x160], 0x1 ;  /* 0x0000580002067a11 */ /* 0x000fe200078208ff */
[----:B------:R-:W-:Y:S02]  /*1010*/  IMAD.IADD R3, R3, 0x1, R11 ;  /* 0x0000000103037824 */ /* 0x000fe400078e020b */
[----:B------:R-:W-:Y:S01]  /*1020*/  IMAD R11, R28, c[0x0][0x1e0], RZ ;  /* 0x000078001c0b7a24 */ /* 0x000fe200078e02ff */
[----:B------:R-:W-:Y:S01]  /*1030*/  LOP3.LUT R7, R7, 0x1c0, RZ, 0xc0, !PT ;  /* 0x000001c007077812 */ /* 0x000fe200078ec0ff */
[----:B------:R-:W1:Y:S01]  /*1040*/  SHFL.IDX PT, R4, R6, RZ, 0x181f ;  /* 0x00181fff06047589 */ /* 0x000e6200000e0000 */
[----:B------:R-:W-:Y:S01]  /*1050*/  LEA.HI.X R3, R2, c[0x0][0x164], R3, 0x1, P1 ;  /* 0x0000590002037a11 */ /* 0x000fe200008f0c03 */
[C---:B------:R-:W-:Y:S01]  /*1060*/  IMAD R2, R26.reuse, c[0x0][0x1e4], R11 ;  /* 0x000079001a027a24 */ /* 0x040fe200078e020b */
[C---:B------:R-:W-:Y:S01]  /*1070*/  ISETP.GE.AND P1, PT, R5.reuse, UR4, PT ;  /* 0x0000000405007c0c */ /* 0x040fe2000bf26270 */
[----:B------:R-:W-:Y:S01]  /*1080*/  IMAD.WIDE.U32 R10, R26, c[0x0][0x1e0], R30 ;  /* 0x000078001a0a7a25 */ /* 0x000fe200078e001e */
[----:B------:R-:W-:Y:S01]  /*1090*/  SHF.R.U32.HI R216, RZ, 0x3, R7 ;  /* 0x00000003ffd87819 */ /* 0x000fe20000011607 */
[----:B------:R-:W-:Y:S01]  /*10a0*/  SHFL.IDX PT, R12, R6, 0x1, 0x181f ;  /* 0x00381f00060c7f89 */ /* 0x000fe200000e0000 */
[----:B------:R-:W-:Y:S01]  /*10b0*/  IADD3 R5, R5, 0x60, RZ ;  /* 0x0000006005057810 */ /* 0x000fe20007ffe0ff */
[----:B------:R-:W-:Y:S01]  /*10c0*/  IMAD.IADD R11, R11, 0x1, R2 ;  /* 0x000000010b0b7824 */ /* 0x000fe200078e0202 */
[----:B------:R-:W-:Y:S01]  /*10d0*/  LOP3.LUT R7, R7, 0x38, R30, 0xf8, !PT ;  /* 0x0000003807077812 */ /* 0x000fe200078ef81e */
[----:B------:R-:W-:Y:S01]  /*10e0*/  SHFL.IDX PT, R8, R6, 0x2, 0x181f ;  /* 0x00581f0006087f89 */ /* 0x000fe200000e0000 */
[----:B------:R-:W-:Y:S01]  /*10f0*/  ISETP.GE.AND P5, PT, R5, UR4, PT ;  /* 0x0000000405007c0c */ /* 0x000fe2000bfa6270 */
[----:B------:R-:W-:Y:S01]  /*1100*/  IMAD.WIDE.U32 R218, R218, c[0x0][0x1e8], R10 ;  /* 0x00007a00dada7a25 */ /* 0x000fe200078e000a */
[----:B------:R-:W-:Y:S01]  /*1110*/  LOP3.LUT R216, R7, R216, RZ, 0x3c, !PT ;  /* 0x000000d807d87212 */ /* 0x000fe200078e3cff */
[----:B------:R-:W3:Y:S01]  /*1120*/  SHFL.IDX PT, R5, R3, RZ, 0x181f ;  /* 0x00181fff03057589 */ /* 0x000ee200000e0000 */
[----:B------:R-:W-:Y:S01]  /*1130*/  LEA.HI R7, R106, R39, RZ, 0x6 ;  /* 0x000000276a077211 */ /* 0x000fe200078f30ff */
[----:B------:R-:W-:Y:S01]  /*1140*/  ULDC.64 UR4, c[0x0][0x1e8] ;  /* 0x00007a0000047ab9 */ /* 0x000fe20000000a00 */
[----:B------:R-:W-:Y:S01]  /*1150*/  IADD3 R2, R30, 0x40, RZ ;  /* 0x000000401e027810 */ /* 0x000fe20007ffe0ff */
[----:B------:R-:W4:Y:S01]  /*1160*/  SHFL.IDX PT, R13, R3, 0x1, 0x181f ;  /* 0x00381f00030d7f89 */ /* 0x000f2200000e0000 */
[----:B------:R-:W-:Y:S01]  /*1170*/  UIMAD UR4, UR12, UR4, URZ ;  /* 0x000000040c0472a4 */ /* 0x000fe2000f8e023f */
[----:B------:R-:W-:Y:S01]  /*1180*/  IMAD.SHL.U32 R7, R7, 0x8, RZ ;  /* 0x0000000807077824 */ /* 0x000fe200078e00ff */
[----:B------:R-:W-:Y:S01]  /*1190*/  ISETP.GE.AND P6, PT, R2, c[0x0][0x198], PT ;  /* 0x0000660002007a0c */ /* 0x000fe20003fc6270 */
[----:B------:R-:W-:Y:S01]  /*11a0*/  SHFL.IDX PT, R10, R6, 0x3, 0x181f ;  /* 0x00781f00060a7f89 */ /* 0x000fe200000e0000 */
[----:B------:R-:W-:Y:S01]  /*11b0*/  UIMAD UR4, UR9, UR5, UR4 ;  /* 0x00000005090472a4 */ /* 0x000fe2000f8e0204 */
[----:B------:R-:W-:Y:S01]  /*11c0*/  IMAD.WIDE.U32 R108, R37, c[0x0][0x1e0], RZ ;  /* 0x00007800256c7a25 */ /* 0x000fe200078e00ff */
[----:B------:R-:W-:Y:S01]  /*11d0*/  LOP3.LUT R216, R216, 0xfffffe00, R7, 0xf8, !PT ;  /* 0xfffffe00d8d87812 */ /* 0x000fe200078ef807 */
[----:B------:R-:W-:Y:S01]  /*11e0*/  SHFL.IDX PT, R11, R3, 0x3, 0x181f ;  /* 0x00781f00030b7f89 */ /* 0x000fe200000e0000 */
[----:B------:R-:W-:-:S02]  /*11f0*/  @!P1 SHF.R.S32.HI R7, RZ, 0x1f, R2 ;  /* 0x0000001fff079819 */ /* 0x000fc40000011402 */
[----:B------:R-:W-:Y:S01]  /*1200*/  IADD3 R219, R219, UR4, RZ ;  /* 0x00000004dbdb7c10 */ /* 0x000fe2000fffe0ff */
[----:B------:R-:W-:Y:S01]  /*1210*/  IMAD.SHL.U32 R216, R216, 0x2, RZ ;  /* 0x00000002d8d87824 */ /* 0x000fe200078e00ff */
[----:B------:R-:W-:Y:S02]  /*1220*/  ULDC.64 UR4, c[0x0][0x210] ;  /* 0x0000840000047ab9 */ /* 0x000fe40000000a00 */
[----:B------:R-:W-:-:S04]  /*1230*/  UIMAD UR4, UR12, UR4, URZ ;  /* 0x000000040c0472a4 */ /* 0x000fc8000f8e023f */
[----:B------:R-:W-:Y:S01]  /*1240*/  UIMAD UR4, UR9, UR5, UR4 ;  /* 0x00000005090472a4 */ /* 0x000fe2000f8e0204 */
[----:B--2---:R-:W-:Y:S01]  /*1250*/  @P0 SHF.R.S32.HI R227, RZ, 0x1f, R226 ;  /* 0x0000001fffe30819 */ /* 0x004fe200000114e2 */
[----:B------:R-:W-:Y:S02]  /*1260*/  @!P0 IMAD.MOV.U32 R227, RZ, RZ, R9 ;  /* 0x000000ffffe38224 */ /* 0x000fe400078e0009 */
[----:B------:R2:W5:Y:S01]  /*1270*/  SHFL.IDX PT, R9, R3, 0x2, 0x181f ;  /* 0x00581f0003097f89 */ /* 0x00056200000e0000 */
[----:B------:R-:W-:Y:S01]  /*1280*/  @!P0 IMAD.MOV.U32 R226, RZ, RZ, R0 ;  /* 0x000000ffffe28224 */ /* 0x000fe200078e0000 */
[----:B------:R-:W-:Y:S01]  /*1290*/  @!P1 LEA.HI R0, R7, R2, RZ, 0x3 ;  /* 0x0000000207009211 */ /* 0x000fe200078f18ff */
[----:B------:R-:W-:Y:S01]  /*12a0*/  IMAD R221, R227, c[0x0][0x1f0], RZ ;  /* 0x00007c00e3dd7a24 */ /* 0x000fe200078e02ff */
[----:B-1----:R-:W-:Y:S01]  /*12b0*/  @!P1 LEA R14, P0, R30, R4, 0x1 ;  /* 0x000000041e0e9211 */ /* 0x002fe200078008ff */
[----:B------:R-:W-:Y:S01]  /*12c0*/  IMAD.WIDE.U32 R218, R226, c[0x0][0x1f0], R218 ;  /* 0x00007c00e2da7a25 */ /* 0x000fe200078e00da */
[----:B------:R-:W-:-:S02]  /*12d0*/  @!P1 LOP3.LUT R0, R0, 0xfffffff8, RZ, 0xc0, !PT ;  /* 0xfffffff800009812 */ /* 0x000fc400078ec0ff */
[----:B------:R-:W-:Y:S01]  /*12e0*/  @!P3 SHF.R.S32.HI R7, RZ, 0x1f, R2 ;  /* 0x0000001fff07b819 */ /* 0x000fe20000011402 */
[----:B------:R-:W-:Y:S01]  /*12f0*/  IMAD R221, R226, c[0x0][0x1f4], R221 ;  /* 0x00007d00e2dd7a24 */ /* 0x000fe200078e02dd */
[----:B---3--:R-:W-:Y:S01]  /*1300*/  @!P1 LEA.HI.X R15, R30, R5, R31, 0x1, P0 ;  /* 0x000000051e0f9211 */ /* 0x008fe200000f0c1f */
[----:B------:R-:W-:Y:S01]  /*1310*/  @!P1 IMAD.WIDE R16, R0, 0x2, R4 ;  /* 0x0000000200109825 */ /* 0x000fe200078e0204 */
[----:B------:R-:W-:Y:S02]  /*1320*/  @!P2 SHF.R.S32.HI R5, RZ, 0x1f, R2 ;  /* 0x0000001fff05a819 */ /* 0x000fe40000011402 */
[-C--:B------:R-:W-:Y:S01]  /*1330*/  @!P3 LEA.HI R4, R7, R2.reuse, RZ, 0x3 ;  /* 0x000000020704b211 */ /* 0x080fe200078f18ff */
[----:B------:R1:W-:Y:S01]  /*1340*/  @!P1 LDGSTS.E.BYPASS.LTC128B.128 [R216+0x100], [R14.64], !P4 ;  /* 0x001000000ed89fae */ /* 0x0003e2000e101d4e */
[----:B------:R-:W-:Y:S01]  /*1350*/  @!P2 LEA.HI R0, R5, R2, RZ, 0x3 ;  /* 0x000000020500a211 */ /* 0x000fe200078f18ff */
[----:B------:R-:W-:Y:S01]  /*1360*/  IMAD.IADD R221, R219, 0x1, R221 ;  /* 0x00000001dbdd7824 */ /* 0x000fe200078e02dd */
[----:B------:R-:W-:Y:S01]  /*1370*/  @!P3 LOP3.LUT R4, R4, 0xfffffff8, RZ, 0xc0, !PT ;  /* 0xfffffff80404b812 */ /* 0x000fe200078ec0ff */
[----:B------:R3:W-:Y:S01]  /*1380*/  @!P1 LDGSTS.E.BYPASS.LTC128B.128 [R216+0x4100], [R16.64], !P6 ;  /* 0x0410000010d89fae */ /* 0x0007e2000f101d4e */
[----:B------:R-:W-:Y:S01]  /*1390*/  @!P3 LEA R18, P1, R30, R12, 0x1 ;  /* 0x0000000c1e12b211 */ /* 0x000fe200078208ff */
[----:B------:R-:W-:Y:S01]  /*13a0*/  IMAD.MOV.U32 R220, RZ, RZ, R218 ;  /* 0x000000ffffdc7224 */ /* 0x000fe200078e00da */
[----:B------:R-:W-:Y:S01]  /*13b0*/  @!P2 LOP3.LUT R5, R0, 0xfffffff8, RZ, 0xc0, !PT ;  /* 0xfffffff80005a812 */ /* 0x000fe200078ec0ff */
[----:B--2---:R-:W-:Y:S01]  /*13c0*/  IMAD R3, R37, c[0x0][0x1e4], RZ ;  /* 0x0000790025037a24 */ /* 0x004fe200078e02ff */
[----:B----4-:R-:W-:Y:S01]  /*13d0*/  @!P3 LEA.HI.X R19, R30, R13, R31, 0x1, P1 ;  /* 0x0000000d1e13b211 */ /* 0x010fe200008f0c1f */
[----:B------:R-:W-:-:S02]  /*13e0*/  IMAD R37, R36, -0x60, R37 ;  /* 0xffffffa024257824 */ /* 0x000fc400078e0225 */
[----:B------:R-:W-:Y:S02]  /*13f0*/  @!P3 IMAD.WIDE R12, R4, 0x2, R12 ;  /* 0x00000002040cb825 */ /* 0x000fe400078e020c */
[----:B------:R3:W-:Y:S01]  /*1400*/  @!P3 LDGSTS.E.BYPASS.LTC128B.128 [R216+0x1100], [R18.64], !P4 ;  /* 0x0110000012d8bfae */ /* 0x0007e2000e101d4e */
[----:B------:R-:W-:Y:S01]  /*1410*/  IADD3 R24, R37, c[0x0][0x1d0], -R26 ;  /* 0x0000740025187a10 */ /* 0x000fe20007ffe81a */
[----:B-----5:R-:W-:Y:S02]  /*1420*/  @!P2 IMAD.WIDE R4, R5, 0x2, R8 ;  /* 0x000000020504a825 */ /* 0x020fe400078e0208 */
[----:B------:R2:W-:Y:S01]  /*1430*/  @!P3 LDGSTS.E.BYPASS.LTC128B.128 [R216+0x5100], [R12.64], !P6 ;  /* 0x051000000cd8bfae */ /* 0x0005e2000f101d4e */
[----:B------:R-:W-:Y:S01]  /*1440*/  ISETP.GE.AND P1, PT, R24, 0x21, PT ;  /* 0x000000211800780c */ /* 0x000fe20003f26270 */
[----:B------:R-:W-:Y:S02]  /*1450*/  IMAD.IADD R38, R109, 0x1, R3 ;  /* 0x000000016d267824 */ /* 0x000fe400078e0203 */
[----:B------:R-:W-:-:S04]  /*1460*/  IMAD.WIDE.U32 R6, R107, R108, R220 ;  /* 0x0000006c6b067225 */ /* 0x000fc800078e00dc */
[----:B------:R-:W-:Y:S01]  /*1470*/  IMAD.U32 R3, RZ, RZ, UR6 ;  /* 0x00000006ff037e24 */ /* 0x000fe2000f8e00ff */
[C---:B-1----:R-:W-:Y:S01]  /*1480*/  @!P2 LEA R14, P0, R30.reuse, R8, 0x1 ;  /* 0x000000081e0ea211 */ /* 0x042fe200078008ff */
[----:B------:R-:W-:Y:S02]  /*1490*/  IMAD.U32 R0, RZ, RZ, UR7 ;  /* 0x00000007ff007e24 */ /* 0x000fe4000f8e00ff */
[----:B------:R-:W-:Y:S01]  /*14a0*/  IMAD R229, R227, c[0x0][0x218], RZ ;  /* 0x00008600e3e57a24 */ /* 0x000fe200078e02ff */
[C---:B------:R-:W-:Y:S02]  /*14b0*/  @!P2 LEA.HI.X R15, R30.reuse, R9, R31, 0x1, P0 ;  /* 0x000000091e0fa211 */ /* 0x040fe400000f0c1f */
[----:B------:R-:W-:Y:S01]  /*14c0*/  @!P5 LEA R8, P0, R30, R10, 0x1 ;  /* 0x0000000a1e08d211 */ /* 0x000fe200078008ff */
[----:B------:R-:W-:Y:S02]  /*14d0*/  IMAD R229, R226, c[0x0][0x21c], R229 ;  /* 0x00008700e2e57a24 */ /* 0x000fe400078e02e5 */
[----:B------:R1:W-:Y:S01]  /*14e0*/  @!P2 LDGSTS.E.BYPASS.LTC128B.128 [R216+0x2100], [R14.64], !P4 ;  /* 0x021000000ed8afae */ /* 0x0003e2000e101d4e */
[----:B------:R-:W-:-:S02]  /*14f0*/  @!P5 LEA.HI.X R9, R30, R11, R31, 0x1, P0 ;  /* 0x0000000b1e09d211 */ /* 0x000fc400000f0c1f */
[C---:B------:R-:W-:Y:S01]  /*1500*/  ISETP.GE.AND P0, PT, R24.reuse, 0x41, PT ;  /* 0x000000411800780c */ /* 0x040fe20003f06270 */
[----:B------:R4:W-:Y:S01]  /*1510*/  @!P2 LDGSTS.E.BYPASS.LTC128B.128 [R216+0x6100], [R4.64], !P6 ;  /* 0x0610000004d8afae */ /* 0x0009e2000f101d4e */
[----:B------:R-:W-:-:S03]  /*1520*/  ISETP.GE.AND P2, PT, R24, 0x1, PT ;  /* 0x000000011800780c */ /* 0x000fc60003f46270 */
[----:B------:R5:W-:Y:S01]  /*1530*/  @!P5 LDGSTS.E.BYPASS.LTC128B.128 [R216+0x3100], [R8.64], !P4 ;  /* 0x0310000008d8dfae */ /* 0x000be2000e101d4e */
[----:B--2---:R-:W-:-:S05]  /*1540*/  IMAD.U32 R13, RZ, RZ, UR6 ;  /* 0x00000006ff0d7e24 */ /* 0x004fca000f8e00ff */
[----:B------:R-:W-:-:S04]  /*1550*/  @P1 LEA R13, P3, R13, R6, 0x5 ;  /* 0x000000060d0d1211 */ /* 0x000fc800078628ff */
[----:B-1----:R-:W-:Y:S01]  /*1560*/  @P2 LEA R14, P4, R6, c[0x0][0x1c8], 0x1 ;  /* 0x00007200060e2a11 */ /* 0x002fe200078808ff */
[----:B----4-:R-:W-:Y:S01]  /*1570*/  IMAD R5, R38, R107, RZ ;  /* 0x0000006b26057224 */ /* 0x010fe200078e02ff */
[----:B------:R-:W-:-:S03]  /*1580*/  LOP3.LUT R4, R214, 0xfffffff0, RZ, 0xc0, !PT ;  /* 0xfffffff0d6047812 */ /* 0x000fc600078ec0ff */
[----:B------:R-:W-:Y:S02]  /*1590*/  IMAD R5, R27, R108, R5 ;  /* 0x0000006c1b057224 */ /* 0x000fe400078e0205 */
[----:B-----5:R-:W-:Y:S02]  /*15a0*/  IMAD.IADD R9, R39, 0x1, -R4 ;  /* 0x0000000127097824 */ /* 0x020fe400078e0a04 */
[----:B------:R-:W-:Y:S01]  /*15b0*/  IMAD.IADD R5, R7, 0x1, R5 ;  /* 0x0000000107057824 */ /* 0x000fe200078e0205 */
[----:B------:R-:W-:Y:S02]  /*15c0*/  SHF.R.S32.HI R7, RZ, 0x4, R214 ;  /* 0x00000004ff077819 */ /* 0x000fe400000114d6 */
[----:B------:R-:W-:Y:S02]  /*15d0*/  SHF.R.S32.HI R4, RZ, 0x1f, R9 ;  /* 0x0000001fff047819 */ /* 0x000fe40000011409 */
[----:B------:R-:W-:Y:S02]  /*15e0*/  @P1 LEA.HI.X R0, R3, R5, R0, 0x5, P3 ;  /* 0x0000000503001211 */ /* 0x000fe400018f2c00 */
[----:B------:R-:W-:-:S02]  /*15f0*/  @P1 LEA R12, P3, R13, c[0x0][0x1c8], 0x1 ;  /* 0x000072000d0c1a11 */ /* 0x000fc400078608ff */
[----:B------:R-:W-:Y:S02]  /*1600*/  LEA.HI R3, R4, R9, RZ, 0x3 ;  /* 0x0000000904037211 */ /* 0x000fe400078f18ff */
[----:B------:R-:W-:Y:S02]  /*1610*/  @P1 LEA.HI.X R13, R13, c[0x0][0x1cc], R0, 0x1, P3 ;  /* 0x000073000d0d1a11 */ /* 0x000fe400018f0c00 */
[----:B------:R-:W-:Y:S02]  /*1620*/  LOP3.LUT R0, R3, 0xfffffff8, RZ, 0xc0, !PT ;  /* 0xfffffff803007812 */ /* 0x000fe400078ec0ff */
[C---:B------:R-:W-:Y:S02]  /*1630*/  @P2 LEA.HI.X R15, R6.reuse, c[0x0][0x1cc], R5, 0x1, P4 ;  /* 0x00007300060f2a11 */ /* 0x040fe400020f0c05 */
[----:B------:R-:W-:Y:S01]  /*1640*/  @P0 IADD3 R6, P3, R6, UR10, RZ ;  /* 0x0000000a06060c10 */ /* 0x000fe2000ff7e0ff */
[----:B------:R-:W-:Y:S01]  /*1650*/  IMAD.IADD R0, R9, 0x1, -R0 ;  /* 0x0000000109007824 */ /* 0x000fe200078e0a00 */
[----:B------:R-:W-:-:S02]  /*1660*/  @!P5 SHF.R.S32.HI R9, RZ, 0x1f, R2 ;  /* 0x0000001fff09d819 */ /* 0x000fc40000011402 */
[----:B------:R-:W-:Y:S02]  /*1670*/  @P0 IADD3.X R5, R5, UR8, RZ, P3, !PT ;  /* 0x0000000805050c10 */ /* 0x000fe40009ffe4ff */
[----:B------:R-:W-:Y:S02]  /*1680*/  @P0 LEA R8, P3, R6, c[0x0][0x1c8], 0x1 ;  /* 0x0000720006080a11 */ /* 0x000fe400078608ff */
[----:B------:R-:W-:Y:S02]  /*1690*/  @!P5 LEA.HI R4, R9, R2, RZ, 0x3 ;  /* 0x000000020904d211 */ /* 0x000fe400078f18ff */
[----:B------:R-:W-:Y:S02]  /*16a0*/  ISETP.GE.AND P4, PT, R30, c[0x0][0x1d4], PT ;  /* 0x000075001e007a0c */ /* 0x000fe40003f86270 */
[----:B------:R-:W-:Y:S02]  /*16b0*/  @P0 LEA.HI.X R9, R6, c[0x0][0x1cc], R5, 0x1, P3 ;  /* 0x0000730006090a11 */ /* 0x000fe400018f0c05 */
[----:B------:R-:W-:-:S02]  /*16c0*/  @!P5 LOP3.LUT R5, R4, 0xfffffff8, RZ, 0xc0, !PT ;  /* 0xfffffff80405d812 */ /* 0x000fc400078ec0ff */
[----:B------:R-:W-:Y:S02]  /*16d0*/  ISETP.GE.AND P3, PT, R2, c[0x0][0x1d4], PT ;  /* 0x0000750002007a0c */ /* 0x000fe40003f66270 */
[----:B------:R-:W-:Y:S01]  /*16e0*/  LEA.HI R214, R214, R7, RZ, 0x1 ;  /* 0x00000007d6d67211 */ /* 0x000fe200078f08ff */
[----:B------:R-:W-:-:S03]  /*16f0*/  @!P5 IMAD.WIDE R10, R5, 0x2, R10 ;  /* 0x00000002050ad825 */ /* 0x000fc600078e020a */
[----:B------:R-:W-:Y:S01]  /*1700*/  LOP3.LUT R214, R214, 0xfffffffe, RZ, 0xc0, !PT ;  /* 0xfffffffed6d67812 */ /* 0x000fe200078ec0ff */
[----:B------:R-:W-:Y:S01]  /*1710*/  IMAD.SHL.U32 R5, R25, 0x40, RZ ;  /* 0x0000004019057824 */ /* 0x000fe200078e00ff */
[----:B------:R1:W-:Y:S03]  /*1720*/  @!P5 LDGSTS.E.BYPASS.LTC128B.128 [R216+0x7100], [R10.64], !P6 ;  /* 0x071000000ad8dfae */ /* 0x0003e6000f101d4e */
[----:B------:R-:W-:Y:S01]  /*1730*/  IMAD.IADD R214, R7, 0x1, -R214 ;  /* 0x0000000107d67824 */ /* 0x000fe200078e0ad6 */
[----:B------:R-:W0:Y:S01]  /*1740*/  LDGDEPBAR ;  /* 0x00000000000079af */ /* 0x000e220000000000 */
[----:B------:R-:W-:Y:S02]  /*1750*/  IMAD.SHL.U32 R7, R0, 0x40, RZ ;  /* 0x0000004000077824 */ /* 0x000fe400078e00ff */
[----:B------:R-:W-:Y:S01]  /*1760*/  IMAD.SHL.U32 R4, R214, 0x8, RZ ;  /* 0x00000008d6047824 */ /* 0x000fe200078e00ff */
[----:B------:R2:W-:Y:S02]  /*1770*/  @P2 LDGSTS.E.BYPASS.LTC128B.128 [R216+0x8100], [R14.64], !P4 ;  /* 0x081000000ed82fae */ /* 0x0005e4000e101d4e */
[----:B------:R-:W-:-:S02]  /*1780*/  LOP3.LUT R7, R7, 0x1c0, RZ, 0xc0, !PT ;  /* 0x000001c007077812 */ /* 0x000fc400078ec0ff */
[----:B------:R2:W-:Y:S02]  /*1790*/  @P2 LDGSTS.E.BYPASS.LTC128B.128 [R216+0xb100], [R14.64+0x80], !P3 ;  /* 0x0b1000800ed82fae */ /* 0x0005e4000d901d4e */
[----:B------:R-:W-:Y:S01]  /*17a0*/  LOP3.LUT R2, R7, 0x8, R4, 0xf8, !PT ;  /* 0x0000000807027812 */ /* 0x000fe200078ef804 */
[----:B------:R-:W-:Y:S01]  /*17b0*/  IMAD.SHL.U32 R4, R26, 0x8, RZ ;  /* 0x000000081a047824 */ /* 0x000fe200078e00ff */
[----:B------:R2:W-:Y:S01]  /*17c0*/  @P1 LDGSTS.E.BYPASS.LTC128B.128 [R216+0x9100], [R12.64], !P4 ;  /* 0x091000000cd81fae */ /* 0x0005e2000e101d4e */
[----:B------:R-:W-:-:S03]  /*17d0*/  SHF.R.U32.HI R7, RZ, 0x3, R7 ;  /* 0x00000003ff077819 */ /* 0x000fc60000011607 */
[----:B------:R2:W-:Y:S01]  /*17e0*/  @P1 LDGSTS.E.BYPASS.LTC128B.128 [R216+0xc100], [R12.64+0x80], !P3 ;  /* 0x0c1000800cd81fae */ /* 0x0005e2000d901d4e */
[----:B------:R-:W-:Y:S01]  /*17f0*/  LOP3.LUT R2, R2, R7, RZ, 0x3c, !PT ;  /* 0x0000000702027212 */ /* 0x000fe200078e3cff */
[----:B------:R-:W-:Y:S01]  /*1800*/  IMAD.SHL.U32 R7, R3, 0x40, RZ ;  /* 0x0000004003077824 */ /* 0x000fe200078e00ff */
[----:B------:R-:W-:Y:S01]  /*1810*/  LOP3.LUT R3, R5, 0x1c0, RZ, 0xc0, !PT ;  /* 0x000001c005037812 */ /* 0x000fe200078ec0ff */
[----:B------:R4:W-:Y:S01]  /*1820*/  @P0 LDGSTS.E.BYPASS.LTC128B.128 [R216+0xa100], [R8.64], !P4 ;  /* 0x0a10000008d80fae */ /* 0x0009e2000e101d4e */
[----:B------:R-:W-:Y:S01]  /*1830*/  R2P PR, R0, 0x6 ;  /* 0x0000000600007804 */ /* 0x000fe20000000000 */
[----:B------:R-:W-:Y:S01]  /*1840*/  IMAD.MOV.U32 R5, RZ, RZ, 0x10 ;  /* 0x00000010ff057424 */ /* 0x000fe200078e00ff */
[----:B------:R-:W-:Y:S01]  /*1850*/  LOP3.LUT R2, R2, 0xfffffe00, R7, 0xf8, !PT ;  /* 0xfffffe0002027812 */ /* 0x000fe200078ef807 */
[----:B------:R4:W-:Y:S01]  /*1860*/  @P0 LDGSTS.E.BYPASS.LTC128B.128 [R216+0xd100], [R8.64+0x80], !P3 ;  /* 0x0d10008008d80fae */ /* 0x0009e2000d901d4e */
[----:B------:R-:W-:Y:S02]  /*1870*/  LOP3.LUT R4, R3, 0x8, R4, 0xf8, !PT ;  /* 0x0000000803047812 */ /* 0x000fe400078ef804 */
[----:B------:R-:W-:Y:S01]  /*1880*/  SHF.R.U32.HI R3, RZ, 0x3, R3 ;  /* 0x00000003ff037819 */ /* 0x000fe20000011603 */
[----:B------:R-:W0:Y:S01]  /*1890*/  LDGDEPBAR ;  /* 0x00000000000079af */ /* 0x000e220000000000 */
[----:B------:R-:W-:Y:S01]  /*18a0*/  IMAD R7, R105, 0x400, R2 ;  /* 0x0000040069077824 */ /* 0x000fe200078e0202 */
[----:B------:R-:W-:-:S02]  /*18b0*/  SEL R5, R5, 0xfffffff0, !P1 ;  /* 0xfffffff005057807 */ /* 0x000fc40004800000 */
[----:B------:R-:W-:Y:S02]  /*18c0*/  LOP3.LUT P0, RZ, R25, 0x2, RZ, 0xc0, !PT ;  /* 0x0000000219ff7812 */ /* 0x000fe4000780c0ff */
[C---:B------:R-:W-:Y:S02]  /*18d0*/  ISETP.LT.OR P6, PT, R24.reuse, 0x1, P4 ;  /* 0x000000011800780c */ /* 0x040fe400027c1670 */
[----:B------:R-:W-:Y:S02]  /*18e0*/  ISETP.LT.OR P5, PT, R24, 0x1, P3 ;  /* 0x000000011800780c */ /* 0x000fe40001fa1670 */
[----:B----4-:R-:W-:Y:S01]  /*18f0*/  LOP3.LUT R9, R4, R3, RZ, 0x3c, !PT ;  /* 0x0000000304097212 */ /* 0x010fe200078e3cff */
[----:B------:R-:W-:-:S04]  /*1900*/  DEPBAR.LE SB0, 0x1 ;  /* 0x000080400000791a */ /* 0x000fc80000000000 */
[----:B------:R-:W-:Y:S01]  /*1910*/  IMAD.MOV.U32 R3, RZ, RZ, 0x20 ;  /* 0x00000020ff037424 */ /* 0x000fe200078e00ff */
[C---:B------:R-:W-:Y:S01]  /*1920*/  LEA R4, R7.reuse, 0x100, 0x1 ;  /* 0x0000010007047811 */ /* 0x040fe200078e08ff */
[----:B------:R-:W-:Y:S01]  /*1930*/  IMAD.SHL.U32 R7, R7, 0x2, RZ ;  /* 0x0000000207077824 */ /* 0x000fe200078e00ff */
[----:B------:R-:W-:Y:S01]  /*1940*/  BAR.SYNC.DEFER_BLOCKING 0x0 ;  /* 0x0000000000007b1d */ /* 0x000fe20000010000 */
[----:B------:R-:W-:Y:S01]  /*1950*/  IMAD R214, R214, 0x200, R9 ;  /* 0x00000200d6d67824 */ /* 0x000fe200078e0209 */
[----:B------:R-:W-:Y:S01]  /*1960*/  SEL R3, R3, 0xffffffe0, !P2 ;  /* 0xffffffe003037807 */ /* 0x000fe20005000000 */
[--C-:B------:R-:W-:Y:S02]  /*1970*/  IMAD R6, R5, 0x2, R4.reuse ;  /* 0x0000000205067824 */ /* 0x100fe400078e0204 */
[----:B------:R-:W-:Y:S02]  /*1980*/  IMAD.SHL.U32 R214, R214, 0x2, RZ ;  /* 0x00000002d6d67824 */ /* 0x000fe400078e00ff */
[----:B------:R-:W-:-:S02]  /*1990*/  IMAD R4, R3, 0x2, R4 ;  /* 0x0000000203047824 */ /* 0x000fc400078e0204 */
[----:B------:R-:W-:Y:S01]  /*19a0*/  IMAD R0, R3, 0x2, R6 ;  /* 0x0000000203007824 */ /* 0x000fe200078e0206 */
[----:B------:R-:W-:Y:S01]  /*19b0*/  IADD3 R213, R214, 0x8120, RZ ;  /* 0x00008120d6d57810 */ /* 0x000fe20007ffe0ff */
[----:B------:R-:W-:Y:S04]  /*19c0*/  LDSM.16.M88.4 R120, [R7+0x100] ;  /* 0x000100000778783b */ /* 0x000fe80000000200 */
[----:B------:R4:W-:Y:S04]  /*19d0*/  LDSM.16.M88.4 R172, [R7+0x4100] ;  /* 0x0041000007ac783b */ /* 0x0009e80000000200 */
[----:B------:R-:W-:Y:S04]  /*19e0*/  LDSM.16.M88.4 R140, [R6] ;  /* 0x00000000068c783b */ /* 0x000fe80000000200 */
[----:B------:R5:W-:Y:S04]  /*19f0*/  LDSM.16.M88.4 R176, [R6+0x4000] ;  /* 0x0040000006b0783b */ /* 0x000be80000000200 */
[----:B------:R-:W-:Y:S04]  /*1a00*/  LDSM.16.M88.4 R152, [R4] ;  /* 0x000000000498783b */ /* 0x000fe80000000200 */
[----:B------:R-:W-:Y:S04]  /*1a10*/  LDSM.16.M88.4 R180, [R4+0x4000] ;  /* 0x0040000004b4783b */ /* 0x000fe80000000200 */
[----:B------:R-:W-:Y:S01]  /*1a20*/  LDSM.16.M88.4 R168, [R0] ;  /* 0x0000000000a8783b */ /* 0x000fe20000000200 */
[----:B----4-:R-:W-:-:S03]  /*1a30*/  IMAD R7, R28, c[0x0][0x208], RZ ;  /* 0x000082001c077a24 */ /* 0x010fc600078e02ff */
[----:B------:R4:W-:Y:S04]  /*1a40*/  LDSM.16.M88.4 R188, [R0+0x4000] ;  /* 0x0040000000bc783b */ /* 0x0009e80000000200 */
[----:B------:R-:W-:Y:S01]  /*1a50*/  BAR.SYNC.DEFER_BLOCKING 0x0 ;  /* 0x0000000000007b1d */ /* 0x000fe20000010000 */
[----:B-----5:R-:W-:-:S04]  /*1a60*/  IADD3 R6, R214, 0x8100, RZ ;  /* 0x00008100d6067810 */ /* 0x020fc80007ffe0ff */
[----:B------:R-:W-:-:S04]  /*1a70*/  @P0 IADD3 R213, R6, -0x20, RZ ;  /* 0xffffffe006d50810 */ /* 0x000fc80007ffe0ff */
[C---:B------:R-:W-:Y:S02]  /*1a80*/  IADD3 R207, R213.reuse, 0x800, RZ ;  /* 0x00000800d5cf7810 */ /* 0x040fe40007ffe0ff */
[C---:B------:R-:W-:Y:S02]  /*1a90*/  IADD3 R206, R213.reuse, 0x1000, RZ ;  /* 0x00001000d5ce7810 */ /* 0x040fe40007ffe0ff */
[C---:B------:R-:W-:Y:S02]  /*1aa0*/  IADD3 R205, R213.reuse, 0x1800, RZ ;  /* 0x00001800d5cd7810 */ /* 0x040fe40007ffe0ff */
[C---:B------:R-:W-:Y:S01]  /*1ab0*/  IADD3 R204, R213.reuse, 0x2000, RZ ;  /* 0x00002000d5cc7810 */ /* 0x040fe20007ffe0ff */
[C---:B----4-:R-:W-:Y:S01]  /*1ac0*/  IMAD R0, R26.reuse, c[0x0][0x20c], R7 ;  /* 0x000083001a007a24 */ /* 0x050fe200078e0207 */
[C---:B------:R-:W-:Y:S01]  /*1ad0*/  IADD3 R203, R213.reuse, 0x2800, RZ ;  /* 0x00002800d5cb7810 */ /* 0x040fe20007ffe0ff */
[----:B------:R-:W-:Y:S01]  /*1ae0*/  IMAD.WIDE.U32 R6, R26, c[0x0][0x208], R30 ;  /* 0x000082001a067a25 */ /* 0x000fe200078e001e */
[----:B------:R-:W-:Y:S01]  /*1af0*/  IADD3 R201, R213, 0x3000, RZ ;  /* 0x00003000d5c97810 */ /* 0x000fe20007ffe0ff */
[----:B------:R-:W-:-:S04]  /*1b00*/  DEPBAR.LE SB0, 0x0 ;  /* 0x000080000000791a */ /* 0x000fc80000000000 */
[----:B------:R-:W-:Y:S01]  /*1b10*/  BAR.SYNC.DEFER_BLOCKING 0x0 ;  /* 0x0000000000007b1d */ /* 0x000fe20000010000 */
[----:B------:R-:W-:Y:S01]  /*1b20*/  IMAD.IADD R7, R7, 0x1, R0 ;  /* 0x0000000107077824 */ /* 0x000fe200078e0200 */
[C---:B------:R-:W-:Y:S01]  /*1b30*/  IADD3 R200, R213.reuse, 0x3800, RZ ;  /* 0x00003800d5c87810 */ /* 0x040fe20007ffe0ff */
[----:B------:R-:W-:Y:S01]  /*1b40*/  IMAD.U32 R0, RZ, RZ, UR9 ;  /* 0x00000009ff007e24 */ /* 0x000fe2000f8e00ff */
[C---:B------:R-:W-:Y:S02]  /*1b50*/  IADD3 R199, R213.reuse, 0x4000, RZ ;  /* 0x00004000d5c77810 */ /* 0x040fe40007ffe0ff */
[C---:B------:R-:W-:Y:S01]  /*1b60*/  IADD3 R198, R213.reuse, 0x4800, RZ ;  /* 0x00004800d5c67810 */ /* 0x040fe20007ffe0ff */
[----:B------:R-:W-:Y:S01]  /*1b70*/  IMAD.WIDE.U32 R6, R0, c[0x0][0x210], R6 ;  /* 0x0000840000067a25 */ /* 0x000fe200078e0006 */
[C---:B------:R-:W-:Y:S02]  /*1b80*/  IADD3 R197, R213.reuse, 0x5000, RZ ;  /* 0x00005000d5c57810 */ /* 0x040fe40007ffe0ff */
[----:B------:R-:W-:Y:S01]  /*1b90*/  IADD3 R196, R213, 0x5800, RZ ;  /* 0x00005800d5c47810 */ /* 0x000fe20007ffe0ff */
[----:B------:R-:W-:Y:S01]  /*1ba0*/  IMAD R0, R27, c[0x0][0x208], RZ ;  /* 0x000082001b007a24 */ /* 0x000fe200078e02ff */
[----:B------:R-:W-:Y:S01]  /*1bb0*/  IADD3 R7, R7, UR4, RZ ;  /* 0x0000000407077c10 */ /* 0x000fe2000fffe0ff */
[----:B------:R-:W-:-:S02]  /*1bc0*/  ULDC.64 UR4, c[0x0][0x208] ;  /* 0x0000820000047ab9 */ /* 0x000fc40000000a00 */
[----:B------:R-:W-:Y:S02]  /*1bd0*/  USHF.L.U32 UR12, UR4, 0x6, URZ ;  /* 0x00000006040c7899 */ /* 0x000fe4000800063f */
[----:B------:R-:W-:Y:S01]  /*1be0*/  IMAD.WIDE.U32 R226, R226, c[0x0][0x218], R6 ;  /* 0x00008600e2e27a25 */ /* 0x000fe200078e0006 */
[----:B------:R-:W-:-:S03]  /*1bf0*/  USHF.L.U64.HI UR17, UR4, UR17, UR5 ;  /* 0x0000001104117299 */ /* 0x000fc60008010205 */
[----:B------:R-:W-:Y:S02]  /*1c00*/  IMAD R7, R107, c[0x0][0x20c], R0 ;  /* 0x000083006b077a24 */ /* 0x000fe400078e0200 */
[----:B------:R-:W-:Y:S01]  /*1c10*/  IMAD.IADD R229, R227, 0x1, R229 ;  /* 0x00000001e3e57824 */ /* 0x000fe200078e02e5 */
[----:B-1----:R-:W2:Y:S01]  /*1c20*/  LDSM.16.M88.4 R8, [R214+0x8100] ;  /* 0x00810000d608783b */ /* 0x002ea20000000200 */
[----:B------:R-:W-:-:S03]  /*1c30*/  IMAD.MOV.U32 R228, RZ, RZ, R226 ;  /* 0x000000ffffe47224 */ /* 0x000fc600078e00e2 */
[----:B------:R-:W1:Y:S04]  /*1c40*/  LDSM.16.M88.4 R76, [R214+0x8900] ;  /* 0x00890000d64c783b */ /* 0x000e680000000200 */
[----:B------:R-:W4:Y:S04]  /*1c50*/  LDSM.16.M88.4 R20, [R213] ;  /* 0x00000000d514783b */ /* 0x000f280000000200 */
[----:B---3--:R-:W3:Y:S04]  /*1c60*/  LDSM.16.M88.4 R16, [R213+0x800] ;  /* 0x00080000d510783b */ /* 0x008ee80000000200 */
[----:B------:R-:W5:Y:S04]  /*1c70*/  LDSM.16.M88.4 R68, [R214+0x9100] ;  /* 0x00910000d644783b */ /* 0x000f680000000200 */
[----:B------:R-:W3:Y:S04]  /*1c80*/  LDSM.16.M88.4 R60, [R214+0x9900] ;  /* 0x00990000d63c783b */ /* 0x000ee80000000200 */
[----:B------:R-:W-:Y:S04]  /*1c90*/  LDSM.16.M88.4 R52, [R214+0xa100] ;  /* 0x00a10000d634783b */ /* 0x000fe80000000200 */
[----:B------:R-:W-:Y:S04]  /*1ca0*/  LDSM.16.M88.4 R44, [R214+0xa900] ;  /* 0x00a90000d62c783b */ /* 0x000fe80000000200 */
[----:B------:R-:W-:Y:S01]  /*1cb0*/  LDSM.16.M88.4 R40, [R213+0x2800] ;  /* 0x00280000d528783b */ /* 0x000fe20000000200 */
[C---:B--2---:R-:W-:Y:S08]  /*1cc0*/  HMMA.16816.F32.BF16 R12, R120.reuse, R8, RZ ;  /* 0x00000008780c723c */ /* 0x044ff000000418ff */
[C---:B------:R-:W-:Y:S08]  /*1cd0*/  HMMA.16816.F32.BF16 R8, R120.reuse, R10, RZ ;  /* 0x0000000a7808723c */ /* 0x040ff000000418ff */
[C---:B-1----:R-:W-:Y:S08]  /*1ce0*/  HMMA.16816.F32.BF16 R80, R120.reuse, R76, RZ ;  /* 0x0000004c7850723c */ /* 0x042ff000000418ff */
[----:B------:R-:W-:Y:S08]  /*1cf0*/  HMMA.16816.F32.BF16 R76, R120, R78, RZ ;  /* 0x0000004e784c723c */ /* 0x000ff000000418ff */
[C---:B----4-:R-:W-:Y:S08]  /*1d00*/  HMMA.16816.F32.BF16 R12, R140.reuse, R20, R12 ;  /* 0x000000148c0c723c */ /* 0x050ff0000004180c */
[C---:B------:R-:W-:Y:S01]  /*1d10*/  HMMA.16816.F32.BF16 R8, R140.reuse, R22, R8 ;  /* 0x000000168c08723c */ /* 0x040fe20000041808 */
[----:B------:R-:W1:Y:S07]  /*1d20*/  LDSM.16.M88.4 R20, [R213+0x1000] ;  /* 0x00100000d514783b */ /* 0x000e6e0000000200 */
[C---:B---3--:R-:W-:Y:S08]  /*1d30*/  HMMA.16816.F32.BF16 R80, R140.reuse, R16, R80 ;  /* 0x000000108c50723c */ /* 0x048ff00000041850 */
[----:B------:R-:W-:Y:S01]  /*1d40*/  HMMA.16816.F32.BF16 R76, R140, R18, R76 ;  /* 0x000000128c4c723c */ /* 0x000fe2000004184c */
[----:B------:R-:W2:Y:S07]  /*1d50*/  LDSM.16.M88.4 R16, [R213+0x1800] ;  /* 0x00180000d510783b */ /* 0x000eae0000000200 */
[C---:B-----5:R-:W-:Y:S08]  /*1d60*/  HMMA.16816.F32.BF16 R72, R120.reuse, R68, RZ ;  /* 0x000000447848723c */ /* 0x060ff000000418ff */
[C---:B------:R-:W-:Y:S08]  /*1d70*/  HMMA.16816.F32.BF16 R64, R120.reuse, R60, RZ ;  /* 0x0000003c7840723c */ /* 0x040ff000000418ff */
[C---:B------:R-:W-:Y:S08]  /*1d80*/  HMMA.16816.F32.BF16 R60, R120.reuse, R62, RZ ;  /* 0x0000003e783c723c */ /* 0x040ff000000418ff */
[----:B------:R-:W-:Y:S08]  /*1d90*/  HMMA.16816.F32.BF16 R68, R120, R70, RZ ;  /* 0x000000467844723c */ /* 0x000ff000000418ff */
[C---:B-1----:R-:W-:Y:S07]  /*1da0*/  HMMA.16816.F32.BF16 R72, R140.reuse, R20, R72 ;  /* 0x000000148c48723c */ /* 0x042fee0000041848 */
[----:B------:R-:W-:Y:S01]  /*1db0*/  IMAD.WIDE.U32 R20, R107, c[0x0][0x208], RZ ;  /* 0x000082006b147a25 */ /* 0x000fe200078e00ff */
[----:B--2---:R-:W-:Y:S03]  /*1dc0*/  HMMA.16816.F32.BF16 R64, R140, R16, R64 ;  /* 0x000000108c40723c */ /* 0x004fe60000041840 */
[----:B------:R-:W-:-:S02]  /*1dd0*/  IMAD.IADD R0, R21, 0x1, R7 ;  /* 0x0000000115007824 */ /* 0x000fc400078e0207 */
[----:B------:R-:W-:-:S03]  /*1de0*/  IMAD.WIDE.U32 R20, R20, 0x60, R228 ;  /* 0x0000006014147825 */ /* 0x000fc600078e00e4 */
[C---:B------:R-:W-:Y:S01]  /*1df0*/  HMMA.16816.F32.BF16 R60, R140.reuse, R18, R60 ;  /* 0x000000128c3c723c */ /* 0x040fe2000004183c */
[----:B------:R-:W-:Y:S01]  /*1e00*/  IMAD R0, R0, 0x60, RZ ;  /* 0x0000006000007824 */ /* 0x000fe200078e02ff */
[C---:B------:R-:W-:Y:S01]  /*1e10*/  LEA R6, P0, R20.reuse, c[0x0][0x1f8], 0x1 ;  /* 0x00007e0014067a11 */ /* 0x040fe200078008ff */
[----:B------:R-:W1:Y:S02]  /*1e20*/  LDSM.16.M88.4 R16, [R213+0x2000] ;  /* 0x00200000d510783b */ /* 0x000e640000000200 */
[----:B------:R-:W-:Y:S02]  /*1e30*/  IMAD.IADD R7, R21, 0x1, R0 ;  /* 0x0000000115077824 */ /* 0x000fe400078e0200 */
[----:B------:R-:W-:Y:S01]  /*1e40*/  IMAD.U32 R21, RZ, RZ, UR12 ;  /* 0x0000000cff157e24 */ /* 0x000fe2000f8e00ff */
[----:B------:R-:W-:Y:S01]  /*1e50*/  HMMA.16816.F32.BF16 R68, R140, R22, R68 ;  /* 0x000000168c44723c */ /* 0x000fe20000041844 */
[----:B------:R-:W-:Y:S01]  /*1e60*/  IMAD.MOV.U32 R0, RZ, RZ, 0x40 ;  /* 0x00000040ff007424 */ /* 0x000fe200078e00ff */
[----:B------:R-:W-:-:S02]  /*1e70*/  LEA.HI.X R7, R20, c[0x0][0x1fc], R7, 0x1, P0 ;  /* 0x00007f0014077a11 */ /* 0x000fc400000f0c07 */
[----:B------:R-:W-:-:S03]  /*1e80*/  IADD3 R20, P2, P1, R21, 0x80, R6 ;  /* 0x0000008015147810 */ /* 0x000fc6000795e006 */
[----:B------:R-:W-:Y:S01]  /*1e90*/  IADD3 R22, P0, R6, UR12, RZ ;  /* 0x0000000c06167c10 */ /* 0x000fe2000ff1e0ff */
[----:B------:R-:W-:Y:S01]  /*1ea0*/  @!PT LDS RZ, [RZ] ;  /* 0x00000000fffff984 */ /* 0x000fe20000000800 */
[----:B------:R-:W-:Y:S01]  /*1eb0*/  @!PT LDS RZ, [RZ] ;  /* 0x00000000fffff984 */ /* 0x000fe20000000800 */
[----:B------:R-:W-:Y:S01]  /*1ec0*/  @!PT LDS RZ, [RZ] ;  /* 0x00000000fffff984 */ /* 0x000fe20000000800 */
[----:B------:R2:W-:Y:S01]  /*1ed0*/  LDGSTS.E.BYPASS.LTC128B.128 [R216+0x100], [R6.64], !P6 ;  /* 0x0010000006d87fae */ /* 0x0005e2000f101d4e */
[----:B------:R-:W-:Y:S01]  /*1ee0*/  IADD3.X R21, RZ, UR17, R7, P2, P1 ;  /* 0x00000011ff157c10 */ /* 0x000fe200097e2407 */
[C---:B------:R-:W-:Y:S01]  /*1ef0*/  HMMA.16816.F32.BF16 R56, R120.reuse, R52, RZ ;  /* 0x000000347838723c */ /* 0x040fe200000418ff */
[----:B------:R-:W-:Y:S01]  /*1f00*/  IADD3.X R23, R7, UR17, RZ, P0, !PT ;  /* 0x0000001107177c10 */ /* 0x000fe200087fe4ff */
[----:B------:R2:W-:Y:S01]  /*1f10*/  LDGSTS.E.BYPASS.LTC128B.128 [R216+0x3100], [R6.64+0x80], !P5 ;  /* 0x0310008006d87fae */ /* 0x0005e2000e901d4e */
[----:B------:R-:W-:Y:S02]  /*1f20*/  IADD3 R84, P0, R22, UR12, RZ ;  /* 0x0000000c16547c10 */ /* 0x000fe4000ff1e0ff */
[C---:B------:R-:W-:Y:S02]  /*1f30*/  ISETP.LT.OR P2, PT, R24.reuse, 0x21, P4 ;  /* 0x000000211800780c */ /* 0x040fe40002741670 */
[----:B------:R-:W-:Y:S01]  /*1f40*/  ISETP.LT.OR P6, PT, R24, 0x21, P3 ;  /* 0x000000211800780c */ /* 0x000fe20001fc1670 */
[----:B------:R-:W-:Y:S01]  /*1f50*/  HMMA.16816.F32.BF16 R52, R120, R54, RZ ;  /* 0x000000367834723c */ /* 0x000fe200000418ff */
[----:B------:R-:W-:-:S02]  /*1f60*/  IADD3.X R85, R23, UR17, RZ, P0, !PT ;  /* 0x0000001117557c10 */ /* 0x000fc400087fe4ff */
[C---:B------:R-:W-:Y:S02]  /*1f70*/  ISETP.LT.OR P5, PT, R24.reuse, 0x41, P4 ;  /* 0x000000411800780c */ /* 0x040fe400027a1670 */
[----:B------:R-:W-:Y:S02]  /*1f80*/  LOP3.LUT P1, RZ, R25, 0x4, RZ, 0xc0, !PT ;  /* 0x0000000419ff7812 */ /* 0x000fe4000782c0ff */
[----:B------:R-:W-:Y:S01]  /*1f90*/  ISETP.LT.OR P0, PT, R24, 0x41, P3 ;  /* 0x000000411800780c */ /* 0x000fe20001f01670 */
[C---:B------:R-:W-:Y:S01]  /*1fa0*/  HMMA.16816.F32.BF16 R48, R120.reuse, R44, RZ ;  /* 0x0000002c7830723c */ /* 0x040fe200000418ff */
[----:B------:R-:W-:Y:S01]  /*1fb0*/  SEL R0, R0, 0xffffffc0, !P1 ;  /* 0xffffffc000007807 */ /* 0x000fe20004800000 */
[----:B------:R3:W-:Y:S04]  /*1fc0*/  LDGSTS.E.BYPASS.LTC128B.128 [R216+0x1100], [R22.64], !P2 ;  /* 0x0110000016d87fae */ /* 0x0007e8000d101d4e */
[----:B------:R-:W-:Y:S01]  /*1fd0*/  IMAD.IADD R211, R214, 0x1, R0 ;  /* 0x00000001d6d37824 */ /* 0x000fe200078e0200 */
[----:B------:R3:W-:Y:S01]  /*1fe0*/  LDGSTS.E.BYPASS.LTC128B.128 [R216+0x4100], [R20.64], !P6 ;  /* 0x0410000014d87fae */ /* 0x0007e2000f101d4e */
[----:B------:R-:W-:Y:S01]  /*1ff0*/  HMMA.16816.F32.BF16 R44, R120, R46, RZ ;  /* 0x0000002e782c723c */ /* 0x000fe200000418ff */
[----:B------:R-:W-:-:S02]  /*2000*/  IMAD.IADD R202, R0, 0x1, R213 ;  /* 0x0000000100ca7824 */ /* 0x000fc400078e02d5 */
[----:B------:R4:W-:Y:S04]  /*2010*/  LDGSTS.E.BYPASS.LTC128B.128 [R216+0x2100], [R84.64], !P5 ;  /* 0x0210000054d87fae */ /* 0x0009e8000e901d4e */
[----:B------:R4:W-:Y:S01]  /*2020*/  LDGSTS.E.BYPASS.LTC128B.128 [R216+0x5100], [R84.64+0x80], !P0 ;  /* 0x0510008054d87fae */ /* 0x0009e2000c101d4e */
[C---:B-1----:R-:W-:Y:S01]  /*2030*/  HMMA.16816.F32.BF16 R56, R140.reuse, R16, R56 ;  /* 0x000000108c38723c */ /* 0x042fe20000041838 */
[----:B------:R-:W-:Y:S02]  /*2040*/  ISETP.GT.AND P0, PT, R107, R215, PT ;  /* 0x000000d76b00720c */ /* 0x000fe40003f04270 */
[----:B------:R-:W1:Y:S04]  /*2050*/  LDSM.16.M88.4 R32, [R211+0x8100] ;  /* 0x00810000d320783b */ /* 0x000e680000000200 */
[----:B------:R-:W5:Y:S01]  /*2060*/  LDSM.16.M88.4 R96, [R211+0x8900] ;  /* 0x00890000d360783b */ /* 0x000f620000000200 */
[C---:B------:R-:W-:Y:S03]  /*2070*/  HMMA.16816.F32.BF16 R52, R140.reuse, R18, R52 ;  /* 0x000000128c34723c */ /* 0x040fe60000041834 */
[----:B------:R-:W2:Y:S04]  /*2080*/  LDSM.16.M88.4 R28, [R211+0x9100] ;  /* 0x00910000d31c783b */ /* 0x000ea80000000200 */
[----:B------:R-:W2:Y:S01]  /*2090*/  LDSM.16.M88.4 R24, [R211+0x9900] ;  /* 0x00990000d318783b */ /* 0x000ea20000000200 */
[C---:B------:R-:W-:Y:S03]  /*20a0*/  HMMA.16816.F32.BF16 R48, R140.reuse, R40, R48 ;  /* 0x000000288c30723c */ /* 0x040fe60000041830 */
[----:B---3--:R-:W3:Y:S04]  /*20b0*/  LDSM.16.M88.4 R20, [R211+0xa100] ;  /* 0x00a10000d314783b */ /* 0x008ee80000000200 */
[----:B------:R-:W2:Y:S01]  /*20c0*/  LDSM.16.M88.4 R16, [R211+0xa900] ;  /* 0x00a90000d310783b */ /* 0x000ea20000000200 */
[----:B------:R-:W-:Y:S03]  /*20d0*/  HMMA.16816.F32.BF16 R44, R140, R42, R44 ;  /* 0x0000002a8c2c723c */ /* 0x000fe6000004182c */
[----:B------:R-:W2:Y:S04]  /*20e0*/  LDSM.16.M88.4 R92, [R202] ;  /* 0x00000000ca5c783b */ /* 0x000ea80000000200 */
[----:B------:R-:W2:Y:S04]  /*20f0*/  LDSM.16.M88.4 R88, [R202+0x800] ;  /* 0x00080000ca58783b */ /* 0x000ea80000000200 */
[----:B----4-:R-:W4:Y:S04]  /*2100*/  LDSM.16.M88.4 R84, [R202+0x1000] ;  /* 0x00100000ca54783b */ /* 0x010f280000000200 */
[----:B------:R-:W3:Y:S01]  /*2110*/  LDSM.16.M88.4 R40, [R202+0x1800] ;  /* 0x00180000ca28783b */ /* 0x000ee20000000200 */
[C---:B-1----:R-:W-:Y:S03]  /*2120*/  HMMA.16816.F32.BF16 R12, R152.reuse, R32, R12 ;  /* 0x00000020980c723c */ /* 0x042fe6000004180c */
[----:B------:R-:W-:Y:S04]  /*2130*/  LDSM.16.M88.4 R100, [R211+0xb900] ;  /* 0x00b90000d364783b */ /* 0x000fe80000000200 */
[----:B------:R-:W0:Y:S01]  /*2140*/  LDGDEPBAR ;  /* 0x00000000000079af */ /* 0x000e220000000000 */
[C---:B------:R-:W-:Y:S03]  /*2150*/  HMMA.16816.F32.BF16 R8, R152.reuse, R34, R8 ;  /* 0x000000229808723c */ /* 0x040fe60000041808 */
[----:B------:R-:W1:Y:S05]  /*2160*/  LDSM.16.M88.4 R32, [R202+0x2000] ;  /* 0x00200000ca20783b */ /* 0x000e6a0000000200 */
[C---:B-----5:R-:W-:Y:S08]  /*2170*/  HMMA.16816.F32.BF16 R80, R152.reuse, R96, R80 ;  /* 0x000000609850723c */ /* 0x060ff00000041850 */
[C---:B------:R-:W-:Y:S01]  /*2180*/  HMMA.16816.F32.BF16 R76, R152.reuse, R98, R76 ;  /* 0x00000062984c723c */ /* 0x040fe2000004184c */
[----:B------:R-:W5:Y:S07]  /*2190*/  LDSM.16.M88.4 R96, [R202+0x2800] ;  /* 0x00280000ca60783b */ /* 0x000f6e0000000200 */
        /* <DEDUP_REMOVED lines=9> */
[C---:B------:R-:W-:Y:S08]  /*2230*/  HMMA.16816.F32.BF16 R48, R152.reuse, R16, R48 ;  /* 0x000000109830723c */ /* 0x040ff00000041830 */
[----:B------:R-:W-:Y:S01]  /*2240*/  HMMA.16816.F32.BF16 R44, R152, R18, R44 ;  /* 0x00000012982c723c */ /* 0x000fe2000004182c */
[----:B------:R-:W1:Y:S07]  /*2250*/  LDSM.16.M88.4 R16, [R214+0xc900] ;  /* 0x00c90000d610783b */ /* 0x000e6e0000000200 */
[C---:B------:R-:W-:Y:S08]  /*2260*/  HMMA.16816.F32.BF16 R12, R168.reuse, R92, R12 ;  /* 0x0000005ca80c723c */ /* 0x040ff0000004180c */
[C---:B------:R-:W-:Y:S01]  /*2270*/  HMMA.16816.F32.BF16 R8, R168.reuse, R94, R8 ;  /* 0x0000005ea808723c */ /* 0x040fe20000041808 */
[----:B------:R-:W1:Y:S07]  /*2280*/  LDSM.16.M88.4 R92, [R214+0xd100] ;  /* 0x00d10000d65c783b */ /* 0x000e6e0000000200 */
[C---:B------:R-:W-:Y:S08]  /*2290*/  HMMA.16816.F32.BF16 R80, R168.reuse, R88, R80 ;  /* 0x00000058a850723c */ /* 0x040ff00000041850 */
[C---:B------:R-:W-:Y:S01]  /*22a0*/  HMMA.16816.F32.BF16 R76, R168.reuse, R90, R76 ;  /* 0x0000005aa84c723c */ /* 0x040fe2000004184c */
[----:B------:R-:W2:Y:S07]  /*22b0*/  LDSM.16.M88.4 R88, [R214+0xd900] ;  /* 0x00d90000d658783b */ /* 0x000eae0000000200 */
[C---:B----4-:R-:W-:Y:S08]  /*22c0*/  HMMA.16816.F32.BF16 R72, R168.reuse, R84, R72 ;  /* 0x00000054a848723c */ /* 0x050ff00000041848 */
[C---:B------:R-:W-:Y:S01]  /*22d0*/  HMMA.16816.F32.BF16 R68, R168.reuse, R86, R68 ;  /* 0x00000056a844723c */ /* 0x040fe20000041844 */
[----:B------:R-:W4:Y:S07]  /*22e0*/  LDSM.16.M88.4 R84, [R213+0x3000] ;  /* 0x00300000d554783b */ /* 0x000f2e0000000200 */
[C---:B------:R-:W-:Y:S08]  /*22f0*/  HMMA.16816.F32.BF16 R64, R168.reuse, R40, R64 ;  /* 0x00000028a840723c */ /* 0x040ff00000041840 */
[C---:B------:R-:W-:Y:S01]  /*2300*/  HMMA.16816.F32.BF16 R60, R168.reuse, R42, R60 ;  /* 0x0000002aa83c723c */ /* 0x040fe2000004183c */
[----:B------:R-:W3:Y:S07]  /*2310*/  LDSM.16.M88.4 R40, [R213+0x3800] ;  /* 0x00380000d528783b */ /* 0x000eee0000000200 */
[C---:B-1----:R-:W-:Y:S08]  /*2320*/  HMMA.16816.F32.BF16 R56, R168.reuse, R32, R56 ;  /* 0x00000020a838723c */ /* 0x042ff00000041838 */
[C---:B------:R-:W-:Y:S01]  /*2330*/  HMMA.16816.F32.BF16 R52, R168.reuse, R34, R52 ;  /* 0x00000022a834723c */ /* 0x040fe20000041834 */
[----:B------:R-:W1:Y:S07]  /*2340*/  LDSM.16.M88.4 R32, [R213+0x4000] ;  /* 0x00400000d520783b */ /* 0x000e6e0000000200 */
[C---:B-----5:R-:W-:Y:S08]  /*2350*/  HMMA.16816.F32.BF16 R48, R168.reuse, R96, R48 ;  /* 0x00000060a830723c */ /* 0x060ff00000041830 */
[----:B------:R-:W-:Y:S01]  /*2360*/  HMMA.16816.F32.BF16 R44, R168, R98, R44 ;  /* 0x00000062a82c723c */ /* 0x000fe2000004182c */
[----:B------:R-:W-:Y:S07]  /*2370*/  LDSM.16.M88.4 R96, [R211+0xc100] ;  /* 0x00c10000d360783b */ /* 0x000fee0000000200 */
[C---:B--2---:R-:W-:Y:S08]  /*2380*/  HMMA.16816.F32.BF16 R12, R172.reuse, R28, R12 ;  /* 0x0000001cac0c723c */ /* 0x044ff0000004180c */
[C---:B------:R-:W-:Y:S01]  /*2390*/  HMMA.16816.F32.BF16 R8, R172.reuse, R30, R8 ;  /* 0x0000001eac08723c */ /* 0x040fe20000041808 */
[----:B------:R-:W2:Y:S07]  /*23a0*/  LDSM.16.M88.4 R28, [R213+0x4800] ;  /* 0x00480000d51c783b */ /* 0x000eae0000000200 */
[C---:B------:R-:W-:Y:S08]  /*23b0*/  HMMA.16816.F32.BF16 R80, R172.reuse, R24, R80 ;  /* 0x00000018ac50723c */ /* 0x040ff00000041850 */
[C---:B------:R-:W-:Y:S01]  /*23c0*/  HMMA.16816.F32.BF16 R76, R172.reuse, R26, R76 ;  /* 0x0000001aac4c723c */ /* 0x040fe2000004184c */
[----:B------:R-:W5:Y:S07]  /*23d0*/  LDSM.16.M88.4 R24, [R213+0x5000] ;  /* 0x00500000d518783b */ /* 0x000f6e0000000200 */
[C---:B---3--:R-:W-:Y:S08]  /*23e0*/  HMMA.16816.F32.BF16 R72, R172.reuse, R20, R72 ;  /* 0x00000014ac48723c */ /* 0x048ff00000041848 */
[C---:B------:R-:W-:Y:S01]  /*23f0*/  HMMA.16816.F32.BF16 R68, R172.reuse, R22, R68 ;  /* 0x00000016ac44723c */ /* 0x040fe20000041844 */
[----:B------:R-:W3:Y:S07]  /*2400*/  LDSM.16.M88.4 R20, [R213+0x5800] ;  /* 0x00580000d514783b */ /* 0x000eee0000000200 */
[C---:B------:R-:W-:Y:S08]  /*2410*/  HMMA.16816.F32.BF16 R64, R172.reuse, R16, R64 ;  /* 0x00000010ac40723c */ /* 0x040ff00000041840 */
[C---:B------:R-:W-:Y:S01]  /*2420*/  HMMA.16816.F32.BF16 R60, R172.reuse, R18, R60 ;  /* 0x00000012ac3c723c */ /* 0x040fe2000004183c */
[----:B------:R-:W1:Y:S07]  /*2430*/  LDSM.16.M88.4 R16, [R211+0xb100] ;  /* 0x00b10000d310783b */ /* 0x000e6e0000000200 */
[C---:B------:R-:W-:Y:S08]  /*2440*/  HMMA.16816.F32.BF16 R56, R172.reuse, R92, R56 ;  /* 0x0000005cac38723c */ /* 0x040ff00000041838 */
[C---:B------:R-:W-:Y:S01]  /*2450*/  HMMA.16816.F32.BF16 R52, R172.reuse, R94, R52 ;  /* 0x0000005eac34723c */ /* 0x040fe20000041834 */
[----:B------:R-:W1:Y:S07]  /*2460*/  LDSM.16.M88.4 R92, [R211+0xc900] ;  /* 0x00c90000d35c783b */ /* 0x000e6e0000000200 */
[C---:B------:R-:W-:Y:S08]  /*2470*/  HMMA.16816.F32.BF16 R48, R172.reuse, R88, R48 ;  /* 0x00000058ac30723c */ /* 0x040ff00000041830 */
[----:B------:R-:W-:Y:S01]  /*2480*/  HMMA.16816.F32.BF16 R44, R172, R90, R44 ;  /* 0x0000005aac2c723c */ /* 0x000fe2000004182c */
        /* <DEDUP_REMOVED lines=10> */
[C---:B--2---:R-:W-:Y:S08]  /*2530*/  HMMA.16816.F32.BF16 R64, R176.reuse, R28, R64 ;  /* 0x0000001cb040723c */ /* 0x044ff00000041840 */
[C---:B------:R-:W-:Y:S01]  /*2540*/  HMMA.16816.F32.BF16 R60, R176.reuse, R30, R60 ;  /* 0x0000001eb03c723c */ /* 0x040fe2000004183c */
[----:B------:R-:W2:Y:S07]  /*2550*/  LDSM.16.M88.4 R28, [R202+0x4000] ;  /* 0x00400000ca1c783b */ /* 0x000eae0000000200 */
[C---:B-----5:R-:W-:Y:S08]  /*2560*/  HMMA.16816.F32.BF16 R56, R176.reuse, R24, R56 ;  /* 0x00000018b038723c */ /* 0x060ff00000041838 */
[C---:B------:R-:W-:Y:S01]  /*2570*/  HMMA.16816.F32.BF16 R52, R176.reuse, R26, R52 ;  /* 0x0000001ab034723c */ /* 0x040fe20000041834 */
[----:B------:R-:W5:Y:S07]  /*2580*/  LDSM.16.M88.4 R24, [R202+0x4800] ;  /* 0x00480000ca18783b */ /* 0x000f6e0000000200 */
[C---:B---3--:R-:W-:Y:S08]  /*2590*/  HMMA.16816.F32.BF16 R48, R176.reuse, R20, R48 ;  /* 0x00000014b030723c */ /* 0x048ff00000041830 */
[----:B------:R-:W-:Y:S01]  /*25a0*/  HMMA.16816.F32.BF16 R44, R176, R22, R44 ;  /* 0x00000016b02c723c */ /* 0x000fe2000004182c */
[----:B------:R-:W3:Y:S07]  /*25b0*/  LDSM.16.M88.4 R20, [R202+0x5000] ;  /* 0x00500000ca14783b */ /* 0x000eee0000000200 */
[C---:B------:R-:W-:Y:S08]  /*25c0*/  HMMA.16816.F32.BF16 R12, R180.reuse, R16, R12 ;  /* 0x00000010b40c723c */ /* 0x040ff0000004180c */
[----:B------:R-:W-:Y:S01]  /*25d0*/  HMMA.16816.F32.BF16 R8, R180, R18, R8 ;  /* 0x00000012b408723c */ /* 0x000fe20000041808 */
[----:B------:R-:W1:Y:S01]  /*25e0*/  LDSM.16.M88.4 R16, [R202+0x5800] ;  /* 0x00580000ca10783b */ /* 0x000e620000000200 */
[----:B------:R-:W-:-:S06]  /*25f0*/  DEPBAR.LE SB0, 0x0 ;  /* 0x000080000000791a */ /* 0x000fcc0000000000 */
[C---:B------:R-:W-:Y:S08]  /*2600*/  HMMA.16816.F32.BF16 R80, R180.reuse, R100, R80 ;  /* 0x00000064b450723c */ /* 0x040ff00000041850 */
[C---:B------:R-:W-:Y:S08]  /*2610*/  HMMA.16816.F32.BF16 R76, R180.reuse, R102, R76 ;  /* 0x00000066b44c723c */ /* 0x040ff0000004184c */
[C---:B------:R-:W-:Y:S08]  /*2620*/  HMMA.16816.F32.BF16 R72, R180.reuse, R96, R72 ;  /* 0x00000060b448723c */ /* 0x040ff00000041848 */
[C---:B------:R-:W-:Y:S08]  /*2630*/  HMMA.16816.F32.BF16 R68, R180.reuse, R98, R68 ;  /* 0x00000062b444723c */ /* 0x040ff00000041844 */
[C---:B------:R-:W-:Y:S08]  /*2640*/  HMMA.16816.F32.BF16 R64, R180.reuse, R92, R64 ;  /* 0x0000005cb440723c */ /* 0x040ff00000041840 */
[C---:B------:R-:W-:Y:S08]  /*2650*/  HMMA.16816.F32.BF16 R60, R180.reuse, R94, R60 ;  /* 0x0000005eb43c723c */ /* 0x040ff0000004183c */
[C---:B------:R-:W-:Y:S08]  /*2660*/  HMMA.16816.F32.BF16 R56, R180.reuse, R88, R56 ;  /* 0x00000058b438723c */ /* 0x040ff00000041838 */
[C---:B------:R-:W-:Y:S08]  /*2670*/  HMMA.16816.F32.BF16 R52, R180.reuse, R90, R52 ;  /* 0x0000005ab434723c */ /* 0x040ff00000041834 */
[C---:B----4-:R-:W-:Y:S08]  /*2680*/  HMMA.16816.F32.BF16 R48, R180.reuse, R84, R48 ;  /* 0x00000054b430723c */ /* 0x050ff00000041830 */
[----:B------:R-:W-:Y:S08]  /*2690*/  HMMA.16816.F32.BF16 R44, R180, R86, R44 ;  /* 0x00000056b42c723c */ /* 0x000ff0000004182c */
[C---:B------:R-:W-:Y:S08]  /*26a0*/  HMMA.16816.F32.BF16 R12, R188.reuse, R40, R12 ;  /* 0x00000028bc0c723c */ /* 0x040ff0000004180c */
[C---:B------:R-:W-:Y:S08]  /*26b0*/  HMMA.16816.F32.BF16 R8, R188.reuse, R42, R8 ;  /* 0x0000002abc08723c */ /* 0x040ff00000041808 */
[C---:B-1----:R-:W-:Y:S08]  /*26c0*/  HMMA.16816.F32.BF16 R80, R188.reuse, R32, R80 ;  /* 0x00000020bc50723c */ /* 0x042ff00000041850 */
[C---:B------:R-:W-:Y:S08]  /*26d0*/  HMMA.16816.F32.BF16 R76, R188.reuse, R34, R76 ;  /* 0x00000022bc4c723c */ /* 0x040ff0000004184c */
[C---:B--2---:R-:W-:Y:S08]  /*26e0*/  HMMA.16816.F32.BF16 R72, R188.reuse, R28, R72 ;  /* 0x0000001cbc48723c */ /* 0x044ff00000041848 */
[C---:B------:R-:W-:Y:S08]  /*26f0*/  HMMA.16816.F32.BF16 R68, R188.reuse, R30, R68 ;  /* 0x0000001ebc44723c */ /* 0x040ff00000041844 */
[C---:B-----5:R-:W-:Y:S08]  /*2700*/  HMMA.16816.F32.BF16 R64, R188.reuse, R24, R64 ;  /* 0x00000018bc40723c */ /* 0x060ff00000041840 */
[C---:B------:R-:W-:Y:S08]  /*2710*/  HMMA.16816.F32.BF16 R60, R188.reuse, R26, R60 ;  /* 0x0000001abc3c723c */ /* 0x040ff0000004183c */
[C---:B---3--:R-:W-:Y:S08]  /*2720*/  HMMA.16816.F32.BF16 R56, R188.reuse, R20, R56 ;  /* 0x00000014bc38723c */ /* 0x048ff00000041838 */
[C---:B------:R-:W-:Y:S08]  /*2730*/  HMMA.16816.F32.BF16 R52, R188.reuse, R22, R52 ;  /* 0x00000016bc34723c */ /* 0x040ff00000041834 */
[C---:B------:R-:W-:Y:S08]  /*2740*/  HMMA.16816.F32.BF16 R48, R188.reuse, R16, R48 ;  /* 0x00000010bc30723c */ /* 0x040ff00000041830 */
[----:B------:R-:W-:Y:S01]  /*2750*/  HMMA.16816.F32.BF16 R44, R188, R18, R44 ;  /* 0x00000012bc2c723c */ /* 0x000fe2000004182c */
[----:B------:R-:W-:Y:S06]  /*2760*/  BAR.SYNC.DEFER_BLOCKING 0x0 ;  /* 0x0000000000007b1d */ /* 0x000fec0000010000 */
[----:B------:R-:W-:Y:S10]  /*2770*/  @!P0 BRA `(.L_x_21) ;  /* 0x000001a000008947 */ /* 0x000ff40003800000 */
[----:B------:R-:W-:Y:S01]  /*2780*/  IADD3 R17, R36, -0x2, RZ ;  /* 0xfffffffe24117810 */ /* 0x000fe20007ffe0ff */
[----:B------:R-:W-:-:S02]  /*2790*/  USHF.L.U32 UR4, UR6, 0x6, URZ ;  /* 0x0000000606047899 */ /* 0x000fc4000800063f */
[----:B------:R-:W-:Y:S01]  /*27a0*/  USHF.L.U64.HI UR6, UR6, 0x6, UR7 ;  /* 0x0000000606067899 */ /* 0x000fe20008010207 */
[----:B------:R-:W-:Y:S01]  /*27b0*/  SHF.R.S32.HI R7, RZ, 0x1f, R17 ;  /* 0x0000001fff077819 */ /* 0x000fe20000011411 */
[----:B------:R-:W-:Y:S02]  /*27c0*/  IMAD R38, R38, R17, RZ ;  /* 0x0000001126267224 */ /* 0x000fe400078e02ff */
[----:B------:R-:W-:-:S04]  /*27d0*/  IMAD.WIDE.U32 R16, R17, R108, R220 ;  /* 0x0000006c11107225 */ /* 0x000fc800078e00dc */
[----:B------:R-:W-:Y:S01]  /*27e0*/  IMAD R4, R7, R108, R38 ;  /* 0x0000006c07047224 */ /* 0x000fe200078e0226 */
[----:B------:R-:W-:Y:S01]  /*27f0*/  LEA R6, P0, R16, c[0x0][0x1c8], 0x1 ;  /* 0x0000720010067a11 */ /* 0x000fe200078008ff */
[----:B------:R-:W-:Y:S02]  /*2800*/  IMAD.U32 R0, RZ, RZ, UR4 ;  /* 0x00000004ff007e24 */ /* 0x000fe4000f8e00ff */
[----:B------:R-:W-:Y:S01]  /*2810*/  IMAD.IADD R4, R17, 0x1, R4 ;  /* 0x0000000111047824 */ /* 0x000fe200078e0204 */
[----:B------:R-:W-:-:S04]  /*2820*/  IADD3 R18, P5, R6, UR4, RZ ;  /* 0x0000000406127c10 */ /* 0x000fc8000ffbe0ff */
[----:B------:R-:W-:Y:S02]  /*2830*/  LEA.HI.X R7, R16, c[0x0][0x1cc], R4, 0x1, P0 ;  /* 0x0000730010077a11 */ /* 0x000fe400000f0c04 */
[----:B------:R-:W-:Y:S02]  /*2840*/  IADD3 R16, P2, P1, R0, 0x80, R6 ;  /* 0x0000008000107810 */ /* 0x000fe4000795e006 */
[----:B------:R-:W-:Y:S01]  /*2850*/  IADD3 R20, P0, R18, UR4, RZ ;  /* 0x0000000412147c10 */ /* 0x000fe2000ff1e0ff */
[----:B------:R-:W-:Y:S01]  /*2860*/  @!PT LDS RZ, [RZ] ;  /* 0x00000000fffff984 */ /* 0x000fe20000000800 */
[----:B------:R-:W-:Y:S01]  /*2870*/  @!PT LDS RZ, [RZ] ;  /* 0x00000000fffff984 */ /* 0x000fe20000000800 */
[----:B------:R-:W-:Y:S01]  /*2880*/  @!PT LDS RZ, [RZ] ;  /* 0x00000000fffff984 */ /* 0x000fe20000000800 */
[----:B------:R1:W-:Y:S01]  /*2890*/  LDGSTS.E.BYPASS.LTC128B.128 [R216+0x8100], [R6.64], !P4 ;  /* 0x0810000006d87fae */ /* 0x0003e2000e101d4e */
[----:B------:R-:W-:Y:S02]  /*28a0*/  IADD3.X R19, R7, UR6, RZ, P5, !PT ;  /* 0x0000000607137c10 */ /* 0x000fe4000affe4ff */
[----:B------:R-:W-:Y:S01]  /*28b0*/  IADD3.X R17, RZ, UR6, R7, P2, P1 ;  /* 0x00000006ff117c10 */ /* 0x000fe200097e2407 */
[----:B------:R1:W-:Y:S01]  /*28c0*/  LDGSTS.E.BYPASS.LTC128B.128 [R216+0xb100], [R6.64+0x80], !P3 ;  /* 0x0b10008006d87fae */ /* 0x0003e2000d901d4e */
[----:B------:R-:W-:-:S03]  /*28d0*/  IADD3.X R21, R19, UR6, RZ, P0, !PT ;  /* 0x0000000613157c10 */ /* 0x000fc600087fe4ff */
[----:B------:R1:W-:Y:S04]  /*28e0*/  LDGSTS.E.BYPASS.LTC128B.128 [R216+0x9100], [R18.64], !P4 ;  /* 0x0910000012d87fae */ /* 0x0003e8000e101d4e */
[----:B------:R1:W-:Y:S04]  /*28f0*/  LDGSTS.E.BYPASS.LTC128B.128 [R216+0xc100], [R16.64], !P3 ;  /* 0x0c10000010d87fae */ /* 0x0003e8000d901d4e */
[----:B------:R1:W-:Y:S04]  /*2900*/  LDGSTS.E.BYPASS.LTC128B.128 [R216+0xa100], [R20.64], !P4 ;  /* 0x0a10000014d87fae */ /* 0x0003e8000e101d4e */
[----:B------:R1:W-:Y:S02]  /*2910*/  LDGSTS.E.BYPASS.LTC128B.128 [R216+0xd100], [R20.64+0x80], !P3 ;  /* 0x0d10008014d87fae */ /* 0x0003e4000d901d4e */
.L_x_21:
[----:B------:R-:W-:Y:S01]  /*2920*/  LEA.HI R106, R106, R39, RZ, 0x2 ;  /* 0x000000276a6a7211 */ /* 0x000fe200078f10ff */
[----:B------:R-:W-:Y:S01]  /*2930*/  FMUL.FTZ R8, R8, c[0x0][0x320] ;  /* 0x0000c80008087a20 */ /* 0x000fe20000410000 */
[----:B------:R-:W-:Y:S01]  /*2940*/  SHF.R.S32.HI R4, RZ, 0x1f, R105 ;  /* 0x0000001fff047819 */ /* 0x000fe20000011469 */
[----:B-1----:R-:W-:Y:S01]  /*2950*/  FMUL.FTZ R19, R9, c[0x0][0x320] ;  /* 0x0000c80009137a20 */ /* 0x002fe20000410000 */
[----:B------:R-:W-:Y:S01]  /*2960*/  LOP3.LUT R104, R104, 0xffffffe0, RZ, 0xc0, !PT ;  /* 0xffffffe068687812 */ /* 0x000fe200078ec0ff */
[----:B------:R1:W2:Y:S01]  /*2970*/  MUFU.TANH R21, R8 ;  /* 0x0000000800157308 */ /* 0x0002a20000002400 */
[----:B------:R-:W-:Y:S01]  /*2980*/  LOP3.LUT R106, R106, 0xfffffffc, RZ, 0xc0, !PT ;  /* 0xfffffffc6a6a7812 */ /* 0x000fe200078ec0ff */
[----:B------:R-:W-:Y:S01]  /*2990*/  FMUL.FTZ R129, R45, c[0x0][0x320] ;  /* 0x0000c8002d817a20 */ /* 0x000fe20000410000 */
[----:B------:R-:W-:Y:S01]  /*29a0*/  LEA.HI R6, R4, R105, RZ, 0x3 ;  /* 0x0000006904067211 */ /* 0x000fe200078f18ff */
[----:B------:R-:W-:Y:S01]  /*29b0*/  FMUL.FTZ R17, R80, c[0x0][0x320] ;  /* 0x0000c80050117a20 */ /* 0x000fe20000410000 */
[-C--:B------:R-:W-:Y:S01]  /*29c0*/  IADD3 R4, -R104, R39.reuse, RZ ;  /* 0x0000002768047210 */ /* 0x080fe20007ffe1ff */
[----:B------:R-:W-:Y:S01]  /*29d0*/  FMUL.FTZ R0, R81, c[0x0][0x320] ;  /* 0x0000c80051007a20 */ /* 0x000fe20000410000 */
[----:B------:R-:W-:Y:S01]  /*29e0*/  IADD3 R106, -R106, R39, RZ ;  /* 0x000000276a6a7210 */ /* 0x000fe20007ffe1ff */
[----:B------:R-:W-:Y:S01]  /*29f0*/  FMUL.FTZ R7, R76, c[0x0][0x320] ;  /* 0x0000c8004c077a20 */ /* 0x000fe20000410000 */
[----:B------:R-:W-:Y:S01]  /*2a00*/  SHF.R.S32.HI R23, RZ, 0x1f, R4 ;  /* 0x0000001fff177819 */ /* 0x000fe20000011404 */
[----:B------:R-:W-:Y:S01]  /*2a10*/  FMUL.FTZ R9, R77, c[0x0][0x320] ;  /* 0x0000c8004d097a20 */ /* 0x000fe20000410000 */
[----:B------:R-:W-:Y:S01]  /*2a20*/  LOP3.LUT R6, R6, 0xffffff8, RZ, 0xc0, !PT ;  /* 0x0ffffff806067812 */ /* 0x000fe200078ec0ff */
[----:B------:R-:W-:Y:S01]  /*2a30*/  FMUL.FTZ R33, R72, c[0x0][0x320] ;  /* 0x0000c80048217a20 */ /* 0x000fe20000410000 */
[----:B------:R-:W-:Y:S01]  /*2a40*/  LEA.HI R16, R23, R4, RZ, 0x2 ;  /* 0x0000000417107211 */ /* 0x000fe200078f10ff */
[----:B------:R-:W-:Y:S01]  /*2a50*/  FMUL.FTZ R31, R73, c[0x0][0x320] ;  /* 0x0000c800491f7a20 */ /* 0x000fe20000410000 */
[----:B------:R-:W-:Y:S01]  /*2a60*/  PLOP3.LUT P1, PT, PT, PT, UP3, 0x80, 0x0 ;  /* 0x000000000000781c */ /* 0x000fe20003f2f038 */
[----:B------:R-:W-:Y:S01]  /*2a70*/  IMAD.IADD R6, R105, 0x1, -R6 ;  /* 0x0000000169067824 */ /* 0x000fe200078e0a06 */
[----:B-1----:R-:W-:Y:S01]  /*2a80*/  LEA.HI R8, R106, R106, RZ, 0x1 ;  /* 0x0000006a6a087211 */ /* 0x002fe200078f08ff */
[----:B------:R-:W-:Y:S01]  /*2a90*/  FMUL.FTZ R29, R68, c[0x0][0x320] ;  /* 0x0000c800441d7a20 */ /* 0x000fe20000410000 */
[----:B------:R-:W-:Y:S01]  /*2aa0*/  LEA.HI.SX32 R23, R16, UR16, 0x1e ;  /* 0x0000001010177c11 */ /* 0x000fe2000f8ff2ff */
[----:B------:R-:W-:Y:S01]  /*2ab0*/  FMUL.FTZ R69, R69, c[0x0][0x320] ;  /* 0x0000c80045457a20 */ /* 0x000fe20000410000 */
[----:B------:R-:W-:Y:S01]  /*2ac0*/  LOP3.LUT R25, R8, 0x1ffffffe, RZ, 0xc0, !PT ;  /* 0x1ffffffe08197812 */ /* 0x000fe200078ec0ff */
[----:B------:R-:W-:Y:S01]  /*2ad0*/  FMUL.FTZ R64, R64, c[0x0][0x320] ;  /* 0x0000c80040407a20 */ /* 0x000fe20000410000 */
[----:B------:R-:W-:Y:S01]  /*2ae0*/  LEA R6, R6, R23, 0x4 ;  /* 0x0000001706067211 */ /* 0x000fe200078e20ff */
[----:B------:R-:W-:Y:S01]  /*2af0*/  FMUL.FTZ R65, R65, c[0x0][0x320] ;  /* 0x0000c80041417a20 */ /* 0x000fe20000410000 */
[----:B------:R-:W-:Y:S01]  /*2b00*/  PLOP3.LUT P0, PT, PT, PT, UP3, 0x80, 0x0 ;  /* 0x000000000000781c */ /* 0x000fe20003f0f038 */
[----:B------:R-:W-:Y:S01]  /*2b10*/  IMAD.IADD R25, R106, 0x1, -R25 ;  /* 0x000000016a197824 */ /* 0x000fe200078e0a19 */
[----:B------:R-:W-:Y:S01]  /*2b20*/  LOP3.LUT R23, R16, 0x7ffffffc, RZ, 0xc0, !PT ;  /* 0x7ffffffc10177812 */ /* 0x000fe200078ec0ff */
[----:B------:R-:W-:Y:S01]  /*2b30*/  FMUL.FTZ R60, R60, c[0x0][0x320] ;  /* 0x0000c8003c3c7a20 */ /* 0x000fe20000410000 */
[----:B------:R-:W-:Y:S01]  /*2b40*/  IADD3.X R45, R37, c[0x0][0x1d0], RZ, PT, !PT ;  /* 0x00007400252d7a10 */ /* 0x000fe20003ffe4ff */
[----:B------:R-:W-:Y:S01]  /*2b50*/  FMUL.FTZ R61, R61, c[0x0][0x320] ;  /* 0x0000c8003d3d7a20 */ /* 0x000fe20000410000 */
[----:B------:R-:W-:Y:S01]  /*2b60*/  LEA R217, R25, R6, 0x3 ;  /* 0x0000000619d97211 */ /* 0x000fe200078e18ff */
[----:B------:R-:W-:Y:S01]  /*2b70*/  FMUL.FTZ R56, R56, c[0x0][0x320] ;  /* 0x0000c80038387a20 */ /* 0x000fe20000410000 */
[----:B------:R-:W-:Y:S01]  /*2b80*/  IADD3 R222, R4, -R23, RZ ;  /* 0x8000001704de7210 */ /* 0x000fe20007ffe0ff */
[----:B------:R-:W-:Y:S01]  /*2b90*/  FMUL.FTZ R4, R12, c[0x0][0x320] ;  /* 0x0000c8000c047a20 */ /* 0x000fe20000410000 */
[----:B------:R-:W1:Y:S01]  /*2ba0*/  MUFU.TANH R19, R19 ;  /* 0x0000001300137308 */ /* 0x000e620000002400 */
[----:B------:R-:W-:Y:S01]  /*2bb0*/  @P1 IMAD.HI.U32 R8, R217, c[0x0][0x2c8], RZ ;  /* 0x0000b200d9081a27 */ /* 0x000fe200078e00ff */
[----:B------:R-:W-:Y:S01]  /*2bc0*/  SHF.L.U32 R222, R222, 0x1, RZ ;  /* 0x00000001dede7819 */ /* 0x000fe200000006ff */
[----:B------:R-:W-:Y:S01]  /*2bd0*/  ULDC UR6, c[0x0][0x324] ;  /* 0x0000c90000067ab9 */ /* 0x000fe20000000800 */
[----:B------:R-:W0:Y:S01]  /*2be0*/  LDGDEPBAR ;  /* 0x00000000000079af */ /* 0x000e220000000000 */
[----:B------:R-:W-:Y:S01]  /*2bf0*/  IMAD.MOV.U32 R6, RZ, RZ, R217 ;  /* 0x000000ffff067224 */ /* 0x000fe200078e00d9 */
[----:B------:R-:W-:Y:S01]  /*2c00*/  @P0 SHF.R.U32.HI R6, RZ, c[0x0][0x2cc], R8 ;  /* 0x0000b300ff060a19 */ /* 0x000fe20000011608 */
[----:B------:R-:W-:Y:S01]  /*2c10*/  FMUL.FTZ R57, R57, c[0x0][0x320] ;  /* 0x0000c80039397a20 */ /* 0x000fe20000410000 */
[----:B------:R-:W-:Y:S01]  /*2c20*/  PLOP3.LUT P0, PT, PT, PT, UP2, 0x40, 0x0 ;  /* 0x000000000000781c */ /* 0x000fe20003f0e828 */
[----:B------:R-:W-:Y:S01]  /*2c30*/  FMUL.FTZ R52, R52, c[0x0][0x320] ;  /* 0x0000c80034347a20 */ /* 0x000fe20000410000 */
[----:B------:R-:W-:Y:S01]  /*2c40*/  IADD3 R45, R45, -c[0x0][0x168], -R222 ;  /* 0x80005a002d2d7a10 */ /* 0x000fe20007ffe8de */
[----:B------:R-:W3:Y:S01]  /*2c50*/  SHFL.IDX PT, R8, R6, RZ, 0x1c1f ;  /* 0x001c1fff06087589 */ /* 0x000ee200000e0000 */
[----:B------:R-:W-:Y:S01]  /*2c60*/  FMUL.FTZ R53, R53, c[0x0][0x320] ;  /* 0x0000c80035357a20 */ /* 0x000fe20000410000 */
[----:B------:R-:W4:Y:S01]  /*2c70*/  MUFU.TANH R17, R17 ;  /* 0x0000001100117308 */ /* 0x000f220000002400 */
[----:B------:R-:W-:Y:S01]  /*2c80*/  FMUL.FTZ R49, R49, c[0x0][0x320] ;  /* 0x0000c80031317a20 */ /* 0x000fe20000410000 */
[----:B------:R-:W-:Y:S01]  /*2c90*/  ULOP3.LUT UR6, URZ, UR6, URZ, 0x33, !UPT ;  /* 0x000000063f067292 */ /* 0x000fe2000f8e333f */
[----:B------:R-:W-:Y:S01]  /*2ca0*/  FMUL.FTZ R48, R48, c[0x0][0x320] ;  /* 0x0000c80030307a20 */ /* 0x000fe20000410000 */
[----:B------:R-:W-:Y:S01]  /*2cb0*/  IADD3 R34, R37, -R222, RZ ;  /* 0x800000de25227210 */ /* 0x000fe20007ffe0ff */
[----:B------:R-:W-:-:S02]  /*2cc0*/  FMUL.FTZ R13, R13, c[0x0][0x320] ;  /* 0x0000c8000d0d7a20 */ /* 0x000fc40000410000 */
[----:B------:R-:W-:Y:S01]  /*2cd0*/  FMUL.FTZ R44, R44, c[0x0][0x320] ;  /* 0x0000c8002c2c7a20 */ /* 0x000fe20000410000 */
[----:B------:R-:W1:Y:S08]  /*2ce0*/  MUFU.TANH R0, R0 ;  /* 0x0000000000007308 */ /* 0x000e700000002400 */
        /* <DEDUP_REMOVED lines=17> */
[----:B------:R5:W1:Y:S08]  /*2e00*/  MUFU.TANH R135, R48 ;  /* 0x0000003000877308 */ /* 0x000a700000002400 */
[----:B------:R1:W1:Y:S01]  /*2e10*/  MUFU.TANH R23, R13 ;  /* 0x0000000d00177308 */ /* 0x0002620000002400 */
[----:B-----5:R-:W-:-:S07]  /*2e20*/  IADD3 R48, R45, c[0x0][0x328], RZ ;  /* 0x0000ca002d307a10 */ /* 0x020fce0007ffe0ff */
[----:B------:R5:W2:Y:S01]  /*2e30*/  MUFU.TANH R131, R44 ;  /* 0x0000002c00837308 */ /* 0x000aa20000002400 */
[----:B------:R-:W-:-:S04]  /*2e40*/  IADD3 R45, R45, UR6, RZ ;  /* 0x000000062d2d7c10 */ /* 0x000fc8000fffe0ff */
[----:B---3--:R-:W-:Y:S01]  /*2e50*/  IADD3 R28, R45, R8, RZ ;  /* 0x000000082d1c7210 */ /* 0x008fe20007ffe0ff */
[----:B-1----:R-:W-:Y:S01]  /*2e60*/  IMAD.IADD R13, R48, 0x1, R8 ;  /* 0x00000001300d7824 */ /* 0x002fe200078e0208 */
[----:B-----5:R-:W-:-:S04]  /*2e70*/  IADD3 R44, -R222, c[0x0][0x1d0], R37 ;  /* 0x00007400de2c7a10 */ /* 0x020fc80007ffe125 */
[----:B------:R-:W-:Y:S01]  /*2e80*/  IMNMX R42, R13, R44, PT ;  /* 0x0000002c0d2a7217 */ /* 0x000fe20003800200 */
[----:B------:R-:W-:Y:S05]  /*2e90*/  @P0 BRA `(.L_x_22) ;  /* 0x0000015000000947 */ /* 0x000fea0003800000 */
[----:B--2-4-:R-:W-:Y:S01]  /*2ea0*/  IADD3 R8, R8, c[0x0][0x1d0], RZ ;  /* 0x0000740008087a10 */ /* 0x014fe20007ffe0ff */
[----:B------:R-:W-:Y:S03]  /*2eb0*/  BSSY B0, `(.L_x_23) ;  /* 0x000000f000007945 */ /* 0x000fe60003800000 */
[----:B------:R-:W-:-:S04]  /*2ec0*/  IADD3 R13, R8, -c[0x0][0x168], RZ ;  /* 0x80005a00080d7a10 */ /* 0x000fc80007ffe0ff */
        /* <DEDUP_REMOVED lines=9> */
.L_x_24:
[----:B------:R-:W-:-:S04]  /*2f60*/  MOV R8, c[0x0][0x32c] ;  /* 0x0000cb0000087a02 */ /* 0x000fc80000000f00 */
[----:B------:R-:W-:-:S13]  /*2f70*/  ISETP.NE.AND P0, PT, R8, 0x1, PT ;  /* 0x000000010800780c */ /* 0x000fda0003f05270 */
[----:B------:R-:W-:-:S05]  /*2f80*/  @P0 IMAD.HI.U32 R8, R13, c[0x0][0x330], RZ ;  /* 0x0000cc000d080a27 */ /* 0x000fca00078e00ff */
[----:B------:R-:W-:Y:S02]  /*2f90*/  @P0 SHF.R.U32.HI R13, RZ, c[0x0][0x334], R8 ;  /* 0x0000cd00ff0d0a19 */ /* 0x000fe40000011608 */
.L_x_25:
[----:B------:R-:W-:Y:S05]  /*2fa0*/  BSYNC B0 ;  /* 0x0000000000007941 */ /* 0x000fea0003800000 */
.L_x_23:
[----:B------:R-:W-:-:S05]  /*2fb0*/  IMAD R25, R13, c[0x0][0x32c], R34 ;  /* 0x0000cb000d197a24 */ /* 0x000fca00078e0222 */
[----:B------:R-:W-:Y:S02]  /*2fc0*/  IADD3 R13, R25, c[0x0][0x32c], RZ ;  /* 0x0000cb00190d7a10 */ /* 0x000fe40007ffe0ff */
[----:B------:R-:W-:Y:S02]  /*2fd0*/  IMNMX R28, R28, R25, !PT ;  /* 0x000000191c1c7217 */ /* 0x000fe40007800200 */
[----:B------:R-:W-:Y:S02]  /*2fe0*/  IMNMX R42, R42, R13, PT ;  /* 0x0000000d2a2a7217 */ /* 0x000fe40003800200 */
.L_x_22:
[C---:B--2-4-:R-:W-:Y:S01]  /*2ff0*/  ISETP.GE.AND P0, PT, R37.reuse, 0x2, PT ;  /* 0x000000022500780c */ /* 0x054fe20003f06270 */
[----:B------:R-:W1:Y:S01]  /*3000*/  SHFL.IDX PT, R6, R6, 0x1, 0x1c1f ;  /* 0x003c1f0006067f89 */ /* 0x000e6200000e0000 */
[C---:B------:R-:W-:Y:S01]  /*3010*/  ISETP.GE.AND P2, PT, R37.reuse, 0xa, PT ;  /* 0x0000000a2500780c */ /* 0x040fe20003f46270 */
[----:B------:R-:W-:Y:S01]  /*3020*/  FMUL.FTZ R130, R46, c[0x0][0x320] ;  /* 0x0000c8002e827a20 */ /* 0x000fe20000410000 */
[----:B------:R-:W-:Y:S01]  /*3030*/  P2R R49, PR, RZ, 0x1 ;  /* 0x00000001ff317803 */ /* 0x000fe20000000000 */
[----:B------:R-:W-:Y:S01]  /*3040*/  FMUL.FTZ R46, R10, c[0x0][0x320] ;  /* 0x0000c8000a2e7a20 */ /* 0x000fe20000410000 */
[----:B------:R-:W-:Y:S01]  /*3050*/  ISETP.GT.AND P0, PT, R28, 0x1, !P0 ;  /* 0x000000011c00780c */ /* 0x000fe20004704270 */
[----:B------:R-:W-:Y:S01]  /*3060*/  FMUL.FTZ R52, R82, c[0x0][0x320] ;  /* 0x0000c80052347a20 */ /* 0x000fe20000410000 */
[----:B------:R-:W-:Y:S01]  /*3070*/  ISETP.GE.AND P1, PT, R37, 0x9, PT ;  /* 0x000000092500780c */ /* 0x000fe20003f26270 */
[----:B------:R-:W-:Y:S01]  /*3080*/  FMUL.FTZ R10, R11, c[0x0][0x320] ;  /* 0x0000c8000b0a7a20 */ /* 0x000fe20000410000 */
[----:B------:R-:W-:Y:S01]  /*3090*/  ISETP.LT.OR P0, PT, R42, 0x2, P0 ;  /* 0x000000022a00780c */ /* 0x000fe20000701670 */
[----:B------:R-:W-:Y:S01]  /*30a0*/  FMUL.FTZ R67, R67, c[0x0][0x320] ;  /* 0x0000c80043437a20 */ /* 0x000fe20000410000 */
[----:B------:R-:W-:Y:S01]  /*30b0*/  P2R R16, PR, RZ, 0x2 ;  /* 0x00000002ff107803 */ /* 0x000fe20000000000 */
[----:B------:R-:W-:Y:S01]  /*30c0*/  FMUL.FTZ R62, R62, c[0x0][0x320] ;  /* 0x0000c8003e3e7a20 */ /* 0x000fe20000410000 */
[----:B------:R-:W-:Y:S01]  /*30d0*/  FSEL R23, R23, -INF , !P0 ;  /* 0xff80000017177808 */ /* 0x000fe20004000000 */
[----:B------:R-:W-:Y:S01]  /*30e0*/  FMUL.FTZ R63, R63, c[0x0][0x320] ;  /* 0x0000c8003f3f7a20 */ /* 0x000fe20000410000 */
[----:B------:R-:W-:Y:S01]  /*30f0*/  ISETP.GT.AND P0, PT, R28, 0x9, !P2 ;  /* 0x000000091c00780c */ /* 0x000fe20005704270 */
[----:B------:R-:W-:Y:S01]  /*3100*/  FMUL.FTZ R58, R58, c[0x0][0x320] ;  /* 0x0000c8003a3a7a20 */ /* 0x000fe20000410000 */
[----:B------:R-:W-:Y:S01]  /*3110*/  P2R R43, PR, RZ, 0x4 ;  /* 0x00000004ff2b7803 */ /* 0x000fe20000000000 */
[----:B------:R-:W-:Y:S01]  /*3120*/  FMUL.FTZ R59, R59, c[0x0][0x320] ;  /* 0x0000c8003b3b7a20 */ /* 0x000fe20000410000 */
[----:B------:R-:W-:Y:S01]  /*3130*/  ISETP.LT.OR P0, PT, R42, 0xa, P0 ;  /* 0x0000000a2a00780c */ /* 0x000fe20000701670 */
[----:B------:R-:W-:Y:S01]  /*3140*/  FMUL.FTZ R74, R74, c[0x0][0x320] ;  /* 0x0000c8004a4a7a20 */ /* 0x000fe20000410000 */
[----:B------:R-:W-:Y:S01]  /*3150*/  ISETP.GT.AND P1, PT, R28, 0x8, !P1 ;  /* 0x000000081c00780c */ /* 0x000fe20004f24270 */
[----:B------:R-:W-:Y:S01]  /*3160*/  FMUL.FTZ R75, R75, c[0x0][0x320] ;  /* 0x0000c8004b4b7a20 */ /* 0x000fe20000410000 */
[----:B------:R-:W-:Y:S01]  /*3170*/  ISETP.GE.AND P2, PT, R37, 0x11, PT ;  /* 0x000000112500780c */ /* 0x000fe20003f46270 */
[----:B------:R-:W-:Y:S01]  /*3180*/  FMUL.FTZ R54, R54, c[0x0][0x320] ;  /* 0x0000c80036367a20 */ /* 0x000fe20000410000 */
[----:B------:R-:W-:Y:S01]  /*3190*/  FSEL R19, R19, -INF , !P0 ;  /* 0xff80000013137808 */ /* 0x000fe20004000000 */
[----:B------:R-:W-:Y:S01]  /*31a0*/  FMUL.FTZ R55, R55, c[0x0][0x320] ;  /* 0x0000c80037377a20 */ /* 0x000fe20000410000 */
[----:B------:R-:W-:Y:S01]  /*31b0*/  ISETP.LT.OR P1, PT, R42, 0x9, P1 ;  /* 0x000000092a00780c */ /* 0x000fe20000f21670 */
[----:B------:R-:W-:Y:S01]  /*31c0*/  FMUL.FTZ R50, R50, c[0x0][0x320] ;  /* 0x0000c80032327a20 */ /* 0x000fe20000410000 */
[----:B------:R-:W-:Y:S01]  /*31d0*/  ISETP.GT.AND P0, PT, R28, 0x10, !P2 ;  /* 0x000000101c00780c */ /* 0x000fe20005704270 */
[----:B------:R-:W-:Y:S01]  /*31e0*/  FMUL.FTZ R51, R51, c[0x0][0x320] ;  /* 0x0000c80033337a20 */ /* 0x000fe20000410000 */
[----:B------:R-:W-:Y:S01]  /*31f0*/  FSEL R21, R21, -INF , !P1 ;  /* 0xff80000015157808 */ /* 0x000fe20004800000 */
[----:B------:R-:W-:Y:S01]  /*3200*/  FMUL.FTZ R70, R70, c[0x0][0x320] ;  /* 0x0000c80046467a20 */ /* 0x000fe20000410000 */
[----:B------:R-:W-:Y:S01]  /*3210*/  ISETP.LT.OR P0, PT, R42, 0x11, P0 ;  /* 0x000000112a00780c */ /* 0x000fe20000701670 */
[----:B------:R-:W-:Y:S01]  /*3220*/  FMUL.FTZ R71, R71, c[0x0][0x320] ;  /* 0x0000c80047477a20 */ /* 0x000fe20000410000 */
[----:B------:R-:W-:Y:S01]  /*3230*/  ISETP.GE.AND P1, PT, R37, 0x12, PT ;  /* 0x000000122500780c */ /* 0x000fe20003f26270 */
[----:B------:R-:W-:Y:S01]  /*3240*/  FMUL.FTZ R47, R47, c[0x0][0x320] ;  /* 0x0000c8002f2f7a20 */ /* 0x000fe20000410000 */
[----:B------:R-:W-:Y:S01]  /*3250*/  FSEL R17, R17, -INF , !P0 ;  /* 0xff80000011117808 */ /* 0x000fe20004000000 */
[----:B------:R-:W-:Y:S01]  /*3260*/  FMUL.FTZ R66, R66, c[0x0][0x320] ;  /* 0x0000c80042427a20 */ /* 0x000fe20000410000 */
[----:B------:R-:W-:Y:S01]  /*3270*/  ISETP.GT.AND P0, PT, R28, 0x11, !P1 ;  /* 0x000000111c00780c */ /* 0x000fe20004f04270 */
[----:B------:R2:W3:Y:S01]  /*3280*/  MUFU.TANH R148, R67 ;  /* 0x0000004300947308 */ /* 0x0004e20000002400 */
[----:B------:R-:W-:Y:S01]  /*3290*/  P2R R12, PR, RZ, 0x2 ;  /* 0x00000002ff0c7803 */ /* 0x000fe20000000000 */
[--C-:B-1----:R-:W-:Y:S01]  /*32a0*/  IMAD.IADD R11, R48, 0x1, R6.reuse ;  /* 0x00000001300b7824 */ /* 0x102fe200078e0206 */
[----:B------:R-:W-:Y:S01]  /*32b0*/  ISETP.LT.OR P0, PT, R42, 0x12, P0 ;  /* 0x000000122a00780c */ /* 0x000fe20000701670 */
[----:B------:R-:W-:Y:S01]  /*32c0*/  IMAD.IADD R45, R45, 0x1, R6 ;  /* 0x000000012d2d7824 */ /* 0x000fe200078e0206 */
[----:B------:R-:W-:-:S02]  /*32d0*/  ISETP.GE.AND P1, PT, R37, 0x19, PT ;  /* 0x000000192500780c */ /* 0x000fc40003f26270 */
[----:B------:R-:W-:Y:S01]  /*32e0*/  FSEL R13, R0, -INF , !P0 ;  /* 0xff800000000d7808 */ /* 0x000fe20004000000 */
[----:B------:R2:W1:Y:S01]  /*32f0*/  MUFU.TANH R164, R62 ;  /* 0x0000003e00a47308 */ /* 0x0004620000002400 */
[----:B------:R-:W-:Y:S02]  /*3300*/  ISETP.GT.AND P0, PT, R28, 0x18, !P1 ;  /* 0x000000181c00780c */ /* 0x000fe40004f04270 */
[----:B------:R-:W-:Y:S02]  /*3310*/  P2R R40, PR, RZ, 0x2 ;  /* 0x00000002ff287803 */ /* 0x000fe40000000000 */
[----:B------:R-:W-:Y:S02]  /*3320*/  ISETP.LT.OR P0, PT, R42, 0x19, P0 ;  /* 0x000000192a00780c */ /* 0x000fe40000701670 */
[----:B------:R-:W-:Y:S01]  /*3330*/  ISETP.GE.AND P1, PT, R37, 0x1a, PT ;  /* 0x0000001a2500780c */ /* 0x000fe20003f26270 */
[----:B------:R2:W4:Y:S01]  /*3340*/  MUFU.TANH R158, R63 ;  /* 0x0000003f009e7308 */ /* 0x0005220000002400 */
[----:B------:R-:W-:-:S02]  /*3350*/  FSEL R7, R7, -INF , !P0 ;  /* 0xff80000007077808 */ /* 0x000fc40004000000 */
[----:B------:R-:W-:Y:S02]  /*3360*/  ISETP.GT.AND P0, PT, R28, 0x19, !P1 ;  /* 0x000000191c00780c */ /* 0x000fe40004f04270 */
[----:B------:R-:W-:Y:S02]  /*3370*/  P2R R8, PR, RZ, 0x2 ;  /* 0x00000002ff087803 */ /* 0x000fe40000000000 */
[----:B------:R-:W-:Y:S01]  /*3380*/  ISETP.LT.OR P0, PT, R42, 0x1a, P0 ;  /* 0x0000001a2a00780c */ /* 0x000fe20000701670 */
[----:B------:R2:W1:Y:S01]  /*3390*/  MUFU.TANH R162, R58 ;  /* 0x0000003a00a27308 */ /* 0x0004620000002400 */
[----:B------:R-:W-:Y:S02]  /*33a0*/  ISETP.GE.AND P1, PT, R37, 0x21, PT ;  /* 0x000000212500780c */ /* 0x000fe40003f26270 */
[----:B------:R-:W-:Y:S02]  /*33b0*/  FSEL R9, R9, -INF , !P0 ;  /* 0xff80000009097808 */ /* 0x000fe40004000000 */
[----:B------:R-:W-:-:S02]  /*33c0*/  ISETP.GT.AND P0, PT, R28, 0x20, !P1 ;  /* 0x000000201c00780c */ /* 0x000fc40004f04270 */
[----:B------:R-:W-:Y:S01]  /*33d0*/  P2R R39, PR, RZ, 0x2 ;  /* 0x00000002ff277803 */ /* 0x000fe20000000000 */
[----:B------:R2:W1:Y:S01]  /*33e0*/  MUFU.TANH R160, R59 ;  /* 0x0000003b00a07308 */ /* 0x0004620000002400 */
[----:B------:R-:W-:Y:S02]  /*33f0*/  ISETP.LT.OR P0, PT, R42, 0x21, P0 ;  /* 0x000000212a00780c */ /* 0x000fe40000701670 */
[----:B------:R-:W-:Y:S02]  /*3400*/  ISETP.GE.AND P1, PT, R37, 0x22, PT ;  /* 0x000000222500780c */ /* 0x000fe40003f26270 */
[----:B------:R-:W-:Y:S02]  /*3410*/  FSEL R33, R33, -INF , !P0 ;  /* 0xff80000021217808 */ /* 0x000fe40004000000 */
[----:B------:R-:W-:Y:S01]  /*3420*/  ISETP.GT.AND P0, PT, R28, 0x21, !P1 ;  /* 0x000000211c00780c */ /* 0x000fe20004f04270 */
[----:B------:R2:W1:Y:S01]  /*3430*/  MUFU.TANH R146, R74 ;  /* 0x0000004a00927308 */ /* 0x0004620000002400 */
[----:B------:R-:W-:-:S02]  /*3440*/  P2R R38, PR, RZ, 0x2 ;  /* 0x00000002ff267803 */ /* 0x000fc40000000000 */
[----:B------:R-:W-:Y:S02]  /*3450*/  ISETP.LT.OR P0, PT, R42, 0x22, P0 ;  /* 0x000000222a00780c */ /* 0x000fe40000701670 */
[----:B------:R-:W-:Y:S02]  /*3460*/  ISETP.GE.AND P1, PT, R37, 0x29, PT ;  /* 0x000000292500780c */ /* 0x000fe40003f26270 */
[----:B------:R-:W-:Y:S01]  /*3470*/  FSEL R31, R31, -INF , !P0 ;  /* 0xff8000001f1f7808 */ /* 0x000fe20004000000 */
[----:B------:R2:W1:Y:S01]  /*3480*/  MUFU.TANH R126, R75 ;  /* 0x0000004b007e7308 */ /* 0x0004620000002400 */
[----:B------:R-:W-:Y:S02]  /*3490*/  ISETP.GT.AND P0, PT, R28, 0x28, !P1 ;  /* 0x000000281c00780c */ /* 0x000fe40004f04270 */
[----:B------:R-:W-:Y:S02]  /*34a0*/  P2R R35, PR, RZ, 0x2 ;  /* 0x00000002ff237803 */ /* 0x000fe40000000000 */
[----:B------:R-:W-:-:S02]  /*34b0*/  ISETP.LT.OR P0, PT, R42, 0x29, P0 ;  /* 0x000000292a00780c */ /* 0x000fc40000701670 */
[----:B------:R-:W-:Y:S01]  /*34c0*/  ISETP.GE.AND P1, PT, R37, 0x2a, PT ;  /* 0x0000002a2500780c */ /* 0x000fe20003f26270 */
[----:B------:R2:W1:Y:S01]  /*34d0*/  MUFU.TANH R156, R54 ;  /* 0x00000036009c7308 */ /* 0x0004620000002400 */
[----:B------:R-:W-:Y:S02]  /*34e0*/  FSEL R29, R29, -INF , !P0 ;  /* 0xff8000001d1d7808 */ /* 0x000fe40004000000 */
[----:B------:R-:W-:Y:S02]  /*34f0*/  ISETP.GT.AND P0, PT, R28, 0x29, !P1 ;  /* 0x000000291c00780c */ /* 0x000fe40004f04270 */
[----:B------:R-:W-:Y:S02]  /*3500*/  P2R R32, PR, RZ, 0x2 ;  /* 0x00000002ff207803 */ /* 0x000fe40000000000 */
[----:B------:R-:W-:Y:S01]  /*3510*/  ISETP.LT.OR P0, PT, R42, 0x2a, P0 ;  /* 0x0000002a2a00780c */ /* 0x000fe20000701670 */
[----:B------:R2:W1:Y:S01]  /*3520*/  MUFU.TANH R150, R55 ;  /* 0x0000003700967308 */ /* 0x0004620000002400 */
[----:B------:R-:W-:-:S02]  /*3530*/  ISETP.GE.AND P1, PT, R37, 0x31, PT ;  /* 0x000000312500780c */ /* 0x000fc40003f26270 */
[----:B------:R-:W-:Y:S02]  /*3540*/  FSEL R117, R117, -INF , !P0 ;  /* 0xff80000075757808 */ /* 0x000fe40004000000 */
[----:B------:R-:W-:Y:S02]  /*3550*/  ISETP.GT.AND P0, PT, R28, 0x30, !P1 ;  /* 0x000000301c00780c */ /* 0x000fe40004f04270 */
[----:B------:R-:W-:Y:S01]  /*3560*/  P2R R30, PR, RZ, 0x2 ;  /* 0x00000002ff1e7803 */ /* 0x000fe20000000000 */
[----:B------:R-:W1:Y:S01]  /*3570*/  MUFU.TANH R52, R52 ;  /* 0x0000003400347308 */ /* 0x000e620000002400 */
[----:B------:R-:W-:Y:S02]  /*3580*/  ISETP.LT.OR P0, PT, R42, 0x31, P0 ;  /* 0x000000312a00780c */ /* 0x000fe40000701670 */
[----:B------:R-:W-:Y:S02]  /*3590*/  ISETP.GE.AND P1, PT, R37, 0x32, PT ;  /* 0x000000322500780c */ /* 0x000fe40003f26270 */
[----:B------:R-:W-:-:S02]  /*35a0*/  FSEL R137, R137, -INF , !P0 ;  /* 0xff80000089897808 */ /* 0x000fc40004000000 */
[----:B------:R-:W-:Y:S01]  /*35b0*/  ISETP.GT.AND P0, PT, R28, 0x31, !P1 ;  /* 0x000000311c00780c */ /* 0x000fe20004f04270 */
[----:B------:R2:W1:Y:S01]  /*35c0*/  MUFU.TANH R136, R50 ;  /* 0x0000003200887308 */ /* 0x0004620000002400 */
[----:B------:R-:W-:Y:S02]  /*35d0*/  P2R R27, PR, RZ, 0x2 ;  /* 0x00000002ff1b7803 */ /* 0x000fe40000000000 */
[----:B------:R-:W-:Y:S02]  /*35e0*/  ISETP.LT.OR P0, PT, R42, 0x32, P0 ;  /* 0x000000322a00780c */ /* 0x000fe40000701670 */
[----:B------:R-:W-:Y:S02]  /*35f0*/  ISETP.GE.AND P1, PT, R37, 0x39, PT ;  /* 0x000000392500780c */ /* 0x000fe40003f26270 */
[----:B------:R-:W-:Y:S01]  /*3600*/  FSEL R149, R149, -INF , !P0 ;  /* 0xff80000095957808 */ /* 0x000fe20004000000 */
[----:B------:R2:W1:Y:S01]  /*3610*/  MUFU.TANH R134, R51 ;  /* 0x0000003300867308 */ /* 0x0004620000002400 */
[----:B------:R-:W-:-:S02]  /*3620*/  ISETP.GT.AND P0, PT, R28, 0x38, !P1 ;  /* 0x000000381c00780c */ /* 0x000fc40004f04270 */
[----:B------:R-:W-:Y:S02]  /*3630*/  P2R R26, PR, RZ, 0x2 ;  /* 0x00000002ff1a7803 */ /* 0x000fe40000000000 */
[----:B------:R-:W-:Y:S02]  /*3640*/  ISETP.LT.OR P0, PT, R42, 0x39, P0 ;  /* 0x000000392a00780c */ /* 0x000fe40000701670 */
[----:B------:R-:W-:Y:S01]  /*3650*/  ISETP.GE.AND P1, PT, R37, 0x3a, PT ;  /* 0x0000003a2500780c */ /* 0x000fe20003f26270 */
[----:B------:R2:W1:Y:S01]  /*3660*/  MUFU.TANH R144, R70 ;  /* 0x0000004600907308 */ /* 0x0004620000002400 */
[----:B------:R-:W-:Y:S02]  /*3670*/  FSEL R145, R145, -INF , !P0 ;  /* 0xff80000091917808 */ /* 0x000fe40004000000 */
[----:B------:R-:W-:Y:S02]  /*3680*/  ISETP.GT.AND P0, PT, R28, 0x39, !P1 ;  /* 0x000000391c00780c */ /* 0x000fe40004f04270 */
[----:B------:R-:W-:-:S02]  /*3690*/  P2R R25, PR, RZ, 0x2 ;  /* 0x00000002ff197803 */ /* 0x000fc40000000000 */
[----:B------:R-:W-:Y:S01]  /*36a0*/  ISETP.LT.OR P0, PT, R42, 0x3a, P0 ;  /* 0x0000003a2a00780c */ /* 0x000fe20000701670 */
[----:B------:R2:W1:Y:S01]  /*36b0*/  MUFU.TANH R132, R71 ;  /* 0x0000004700847308 */ /* 0x0004620000002400 */
[----:B------:R-:W-:Y:S02]  /*36c0*/  ISETP.GE.AND P1, PT, R37, 0x41, PT ;  /* 0x000000412500780c */ /* 0x000fe40003f26270 */
[----:B------:R-:W-:Y:S02]  /*36d0*/  FSEL R139, R139, -INF , !P0 ;  /* 0xff8000008b8b7808 */ /* 0x000fe40004000000 */
[----:B------:R-:W-:Y:S02]  /*36e0*/  ISETP.GT.AND P0, PT, R28, 0x40, !P1 ;  /* 0x000000401c00780c */ /* 0x000fe40004f04270 */
[----:B------:R-:W-:Y:S01]  /*36f0*/  P2R R24, PR, RZ, 0x2 ;  /* 0x00000002ff187803 */ /* 0x000fe20000000000 */
[----:B------:R-:W1:Y:S01]  /*3700*/  MUFU.TANH R130, R130 ;  /* 0x0000008200827308 */ /* 0x000e620000002400 */
[----:B------:R-:W-:-:S02]  /*3710*/  ISETP.LT.OR P0, PT, R42, 0x41, P0 ;  /* 0x000000412a00780c */ /* 0x000fc40000701670 */
[----:B------:R-:W-:Y:S02]  /*3720*/  ISETP.GE.AND P1, PT, R37, 0x42, PT ;  /* 0x000000422500780c */ /* 0x000fe40003f26270 */
[----:B------:R-:W-:Y:S02]  /*3730*/  FSEL R159, R159, -INF , !P0 ;  /* 0xff8000009f9f7808 */ /* 0x000fe40004000000 */
[----:B------:R-:W-:Y:S01]  /*3740*/  ISETP.GT.AND P0, PT, R28, 0x41, !P1 ;  /* 0x000000411c00780c */ /* 0x000fe20004f04270 */
[----:B------:R2:W1:Y:S01]  /*3750*/  MUFU.TANH R128, R47 ;  /* 0x0000002f00807308 */ /* 0x0004620000002400 */
[----:B------:R-:W-:Y:S02]  /*3760*/  P2R R22, PR, RZ, 0x2 ;  /* 0x00000002ff167803 */ /* 0x000fe40000000000 */
[----:B------:R-:W-:Y:S02]  /*3770*/  ISETP.LT.OR P0, PT, R42, 0x42, P0 ;  /* 0x000000422a00780c */ /* 0x000fe40000701670 */
[----:B------:R-:W-:-:S02]  /*3780*/  ISETP.GE.AND P1, PT, R37, 0x49, PT ;  /* 0x000000492500780c */ /* 0x000fc40003f26270 */
[----:B------:R-:W-:Y:S01]  /*3790*/  FSEL R157, R157, -INF , !P0 ;  /* 0xff8000009d9d7808 */ /* 0x000fe20004000000 */
[----:B------:R-:W1:Y:S01]  /*37a0*/  MUFU.TANH R46, R46 ;  /* 0x0000002e002e7308 */ /* 0x000e620000002400 */
[----:B------:R-:W-:Y:S02]  /*37b0*/  ISETP.GT.AND P0, PT, R28, 0x48, !P1 ;  /* 0x000000481c00780c */ /* 0x000fe40004f04270 */
[----:B------:R-:W-:Y:S02]  /*37c0*/  P2R R20, PR, RZ, 0x2 ;  /* 0x00000002ff147803 */ /* 0x000fe40000000000 */
[----:B------:R-:W-:Y:S02]  /*37d0*/  ISETP.LT.OR P0, PT, R42, 0x49, P0 ;  /* 0x000000492a00780c */ /* 0x000fe40000701670 */
[----:B------:R-:W-:Y:S01]  /*37e0*/  ISETP.GE.AND P1, PT, R37, 0x4a, PT ;  /* 0x0000004a2500780c */ /* 0x000fe20003f26270 */
[----:B------:R-:W1:Y:S01]  /*37f0*/  MUFU.TANH R10, R10 ;  /* 0x0000000a000a7308 */ /* 0x000e620000002400 */
[----:B------:R-:W-:-:S02]  /*3800*/  FSEL R151, R151, -INF , !P0 ;  /* 0xff80000097977808 */ /* 0x000fc40004000000 */
[----:B------:R-:W-:Y:S02]  /*3810*/  ISETP.GT.AND P0, PT, R28, 0x49, !P1 ;  /* 0x000000491c00780c */ /* 0x000fe40004f04270 */
[C---:B------:R-:W-:Y:S02]  /*3820*/  ISETP.GE.AND P6, PT, R37.reuse, 0x51, PT ;  /* 0x000000512500780c */ /* 0x040fe40003fc6270 */
[----:B------:R-:W-:Y:S01]  /*3830*/  ISETP.LT.OR P0, PT, R42, 0x4a, P0 ;  /* 0x0000004a2a00780c */ /* 0x000fe20000701670 */
[----:B------:R2:W1:Y:S01]  /*3840*/  MUFU.TANH R166, R66 ;  /* 0x0000004200a67308 */ /* 0x0004620000002400 */
[----:B------:R-:W-:Y:S02]  /*3850*/  ISETP.GE.AND P5, PT, R37, 0x52, PT ;  /* 0x000000522500780c */ /* 0x000fe40003fa6270 */
[----:B------:R-:W-:Y:S02]  /*3860*/  FSEL R147, R147, -INF , !P0 ;  /* 0xff80000093937808 */ /* 0x000fe40004000000 */
[----:B------:R-:W-:-:S02]  /*3870*/  ISETP.GT.AND P0, PT, R28, 0x50, !P6 ;  /* 0x000000501c00780c */ /* 0x000fc40007704270 */
[----:B------:R-:W-:Y:S02]  /*3880*/  P2R R41, PR, RZ, 0x4 ;  /* 0x00000004ff297803 */ /* 0x000fe40000000000 */
[----:B------:R-:W-:Y:S02]  /*3890*/  ISETP.LT.OR P0, PT, R42, 0x51, P0 ;  /* 0x000000512a00780c */ /* 0x000fe40000701670 */
[----:B------:R-:W-:Y:S02]  /*38a0*/  ISETP.GE.AND P2, PT, R37, 0x59, PT ;  /* 0x000000592500780c */ /* 0x000fe40003f46270 */
[----:B------:R-:W-:Y:S02]  /*38b0*/  FSEL R135, R135, -INF , !P0 ;  /* 0xff80000087877808 */ /* 0x000fe40004000000 */
[----:B------:R-:W-:Y:S02]  /*38c0*/  ISETP.GT.AND P0, PT, R28, 0x51, !P5 ;  /* 0x000000511c00780c */ /* 0x000fe40006f04270 */
[----:B------:R-:W-:-:S02]  /*38d0*/  P2R R0, PR, RZ, 0x2 ;  /* 0x00000002ff007803 */ /* 0x000fc40000000000 */
[----:B------:R-:W-:Y:S02]  /*38e0*/  ISETP.LT.OR P0, PT, R42, 0x52, P0 ;  /* 0x000000522a00780c */ /* 0x000fe40000701670 */
[----:B------:R-:W-:Y:S02]  /*38f0*/  ISETP.GE.AND P1, PT, R37, 0x1, PT ;  /* 0x000000012500780c */ /* 0x000fe40003f26270 */
[----:B------:R-:W-:Y:S02]  /*3900*/  FSEL R133, R133, -INF , !P0 ;  /* 0xff80000085857808 */ /* 0x000fe40004000000 */
[----:B------:R-:W-:Y:S02]  /*3910*/  ISETP.GT.AND P0, PT, R28, 0x58, !P2 ;  /* 0x000000581c00780c */ /* 0x000fe40005704270 */
[----:B------:R-:W-:Y:S02]  /*3920*/  P2R R18, PR, RZ, 0x2 ;  /* 0x00000002ff127803 */ /* 0x000fe40000000000 */
[----:B------:R-:W-:-:S02]  /*3930*/  ISETP.LT.OR P0, PT, R42, 0x59, P0 ;  /* 0x000000592a00780c */ /* 0x000fc40000701670 */
[----:B------:R-:W-:Y:S02]  /*3940*/  IMNMX R44, R11, R44, PT ;  /* 0x0000002c0b2c7217 */ /* 0x000fe40003800200 */
[----:B------:R-:W-:Y:S02]  /*3950*/  FSEL R131, R131, -INF , !P0 ;  /* 0xff80000083837808 */ /* 0x000fe40004000000 */
[----:B------:R-:W-:Y:S02]  /*3960*/  ISETP.GT.AND P0, PT, R28, RZ, !P1 ;  /* 0x000000ff1c00720c */ /* 0x000fe40004f04270 */
[----:B------:R-:W-:Y:S01]  /*3970*/  ISETP.GE.AND P1, PT, R37, 0x5a, PT ;  /* 0x0000005a2500780c */ /* 0x000fe20003f26270 */
[----:B------:R-:W-:Y:S01]  /*3980*/  FMUL.FTZ R37, R79, c[0x0][0x320] ;  /* 0x0000c8004f257a20 */ /* 0x000fe20000410000 */
[----:B------:R-:W-:-:S04]  /*3990*/  ISETP.LT.OR P0, PT, R42, 0x1, P0 ;  /* 0x000000012a00780c */ /* 0x000fc80000701670 */
[----:B------:R-:W-:Y:S01]  /*39a0*/  FSEL R4, R4, -INF , !P0 ;  /* 0xff80000004047808 */ /* 0x000fe20004000000 */
[----:B------:R-:W1:Y:S01]  /*39b0*/  MUFU.TANH R37, R37 ;  /* 0x0000002500257308 */ /* 0x000e620000002400 */
[----:B------:R-:W-:Y:S01]  /*39c0*/  ISETP.GT.AND P0, PT, R28, 0x59, !P1 ;  /* 0x000000591c00780c */ /* 0x000fe20004f04270 */
[----:B------:R-:W-:Y:S02]  /*39d0*/  FMUL.FTZ R28, R14, c[0x0][0x320] ;  /* 0x0000c8000e1c7a20 */ /* 0x000fe40000410000 */
[----:B------:R-:W-:Y:S01]  /*39e0*/  FMUL.FTZ R14, R15, c[0x0][0x320] ;  /* 0x0000c8000f0e7a20 */ /* 0x000fe20000410000 */
[----:B------:R-:W-:Y:S01]  /*39f0*/  ISETP.LT.OR P0, PT, R42, 0x5a, P0 ;  /* 0x0000005a2a00780c */ /* 0x000fe20000701670 */
[----:B------:R-:W-:Y:S02]  /*3a00*/  FMUL.FTZ R42, R78, c[0x0][0x320] ;  /* 0x0000c8004e2a7a20 */ /* 0x000fe40000410000 */
[----:B------:R-:W-:Y:S01]  /*3a10*/  FMUL.FTZ R15, R83, c[0x0][0x320] ;  /* 0x0000c800530f7a20 */ /* 0x000fe20000410000 */
[----:B------:R-:W-:Y:S01]  /*3a20*/  FSEL R129, R129, -INF , !P0 ;  /* 0xff80000081817808 */ /* 0x000fe20004000000 */
[----:B------:R-:W1:Y:S01]  /*3a30*/  MUFU.TANH R28, R28 ;  /* 0x0000001c001c7308 */ /* 0x000e620000002400 */
[----:B------:R-:W-:-:S07]  /*3a40*/  PLOP3.LUT P0, PT, PT, PT, UP2, 0x40, 0x0 ;  /* 0x000000000000781c */ /* 0x000fce0003f0e828 */
[----:B------:R-:W1:Y:S08]  /*3a50*/  MUFU.TANH R42, R42 ;  /* 0x0000002a002a7308 */ /* 0x000e700000002400 */
[----:B------:R-:W1:Y:S08]  /*3a60*/  MUFU.TANH R14, R14 ;  /* 0x0000000e000e7308 */ /* 0x000e700000002400 */
[----:B------:R-:W1:Y:S01]  /*3a70*/  MUFU.TANH R15, R15 ;  /* 0x0000000f000f7308 */ /* 0x000e620000002400 */
[----:B------:R-:W-:Y:S05]  /*3a80*/  @P0 BRA `(.L_x_26) ;  /* 0x0000015000000947 */ /* 0x000fea0003800000 */
[----:B--234-:R-:W-:Y:S01]  /*3a90*/  IADD3 R6, R6, c[0x0][0x1d0], RZ ;  /* 0x0000740006067a10 */ /* 0x01cfe20007ffe0ff */
        /* <DEDUP_REMOVED lines=11> */
.L_x_28:
[----:B------:R-:W-:-:S04]  /*3b50*/  MOV R6, c[0x0][0x32c] ;  /* 0x0000cb0000067a02 */ /* 0x000fc80000000f00 */
[----:B------:R-:W-:-:S13]  /*3b60*/  ISETP.NE.AND P0, PT, R6, 0x1, PT ;  /* 0x000000010600780c */ /* 0x000fda0003f05270 */
[----:B------:R-:W-:-:S05]  /*3b70*/  @P0 IMAD.HI.U32 R6, R11, c[0x0][0x330], RZ ;  /* 0x0000cc000b060a27 */ /* 0x000fca00078e00ff */
[----:B------:R-:W-:Y:S02]  /*3b80*/  @P0 SHF.R.U32.HI R11, RZ, c[0x0][0x334], R6 ;  /* 0x0000cd00ff0b0a19 */ /* 0x000fe40000011606 */
.L_x_29:
[----:B------:R-:W-:Y:S05]  /*3b90*/  BSYNC B0 ;  /* 0x0000000000007941 */ /* 0x000fea0003800000 */
.L_x_27:
[----:B------:R-:W-:-:S05]  /*3ba0*/  IMAD R34, R11, c[0x0][0x32c], R34 ;  /* 0x0000cb000b227a24 */ /* 0x000fca00078e0222 */
[----:B------:R-:W-:Y:S02]  /*3bb0*/  IADD3 R11, R34, c[0x0][0x32c], RZ ;  /* 0x0000cb00220b7a10 */ /* 0x000fe40007ffe0ff */
[----:B------:R-:W-:Y:S02]  /*3bc0*/  IMNMX R45, R45, R34, !PT ;  /* 0x000000222d2d7217 */ /* 0x000fe40007800200 */
[----:B------:R-:W-:Y:S02]  /*3bd0*/  IMNMX R44, R44, R11, PT ;  /* 0x0000000b2c2c7217 */ /* 0x000fe40003800200 */
.L_x_26:
[----:B--234-:R-:W-:Y:S01]  /*3be0*/  ISETP.NE.AND P0, PT, R49, RZ, PT ;  /* 0x000000ff3100720c */ /* 0x01cfe20003f05270 */
[----:B------:R-:W-:Y:S01]  /*3bf0*/  IMAD.SHL.U32 R212, R2, 0x2, RZ ;  /* 0x0000000202d47824 */ /* 0x000fe200078e00ff */
[C---:B------:R-:W-:Y:S01]  /*3c00*/  ISETP.GT.AND P6, PT, R45.reuse, 0x50, !P6 ;  /* 0x000000502d00780c */ /* 0x040fe200077c4270 */
[----:B------:R-:W-:Y:S01]  /*3c10*/  ULDC.64 UR4, c[0x0][0x2c8] ;  /* 0x0000b20000047ab9 */ /* 0x000fe20000000a00 */
[----:B------:R-:W-:Y:S01]  /*3c20*/  ISETP.GT.AND P0, PT, R45, 0x1, !P0 ;  /* 0x000000012d00780c */ /* 0x000fe20004704270 */
[----:B------:R-:W-:Y:S01]  /*3c30*/  IMAD R210, R5, 0x2, R212 ;  /* 0x0000000205d27824 */ /* 0x000fe200078e02d4 */
[----:B------:R-:W-:Y:S01]  /*3c40*/  ISETP.GT.AND P5, PT, R45, 0x51, !P5 ;  /* 0x000000512d00780c */ /* 0x000fe20006fa4270 */
[----:B------:R-:W-:Y:S01]  /*3c50*/  LDSM.16.MT88.4 R76, [R212+0x3100] ;  /* 0x00310000d44c783b */ /* 0x000fe20000004200 */
[C---:B------:R-:W-:Y:S01]  /*3c60*/  ISETP.LT.OR P0, PT, R44.reuse, 0x2, P0 ;  /* 0x000000022c00780c */ /* 0x040fe20000701670 */
[C---:B------:R-:W-:Y:S01]  /*3c70*/  IMAD R208, R3.reuse, 0x2, R210 ;  /* 0x0000000203d07824 */ /* 0x040fe200078e02d2 */
[----:B------:R-:W-:Y:S01]  /*3c80*/  ISETP.LT.OR P6, PT, R44, 0x51, P6 ;  /* 0x000000512c00780c */ /* 0x000fe200037c1670 */
[----:B------:R-:W-:Y:S01]  /*3c90*/  IMAD R209, R3, 0x2, R212 ;  /* 0x0000000203d17824 */ /* 0x000fe200078e02d4 */
[----:B-1----:R-:W-:Y:S01]  /*3ca0*/  FSEL R34, R14, -INF , !P0 ;  /* 0xff8000000e227808 */ /* 0x002fe20004000000 */
[----:B------:R-:W-:Y:S01]  /*3cb0*/  LDSM.16.MT88.4 R108, [R212+0x100] ;  /* 0x00010000d46c783b */ /* 0x000fe20000004200 */
[----:B------:R-:W-:Y:S01]  /*3cc0*/  ISETP.NE.AND P0, PT, R16, RZ, PT ;  /* 0x000000ff1000720c */ /* 0x000fe20003f05270 */
[----:B------:R-:W-:Y:S01]  /*3cd0*/  UIMAD.WIDE.U32 UR18, UR16, UR4, URZ ;  /* 0x00000004101272a5 */ /* 0x000fe2000f8e003f */
[C---:B------:R-:W-:Y:S01]  /*3ce0*/  ISETP.GT.AND P2, PT, R45.reuse, 0x58, !P2 ;  /* 0x000000582d00780c */ /* 0x040fe20005744270 */
[----:B------:R-:W-:Y:S01]  /*3cf0*/  LDSM.16.MT88.4 R84, [R208+0x100] ;  /* 0x00010000d054783b */ /* 0x000fe20000004200 */
[----:B------:R-:W-:Y:S01]  /*3d00*/  ISETP.GT.AND P0, PT, R45, 0x8, !P0 ;  /* 0x000000082d00780c */ /* 0x000fe20004704270 */
[----:B------:R-:W-:Y:S01]  /*3d10*/  ULDC UR4, c[0x0][0x328] ;  /* 0x0000ca0000047ab9 */ /* 0x000fe20000000800 */
[C---:B------:R-:W-:Y:S01]  /*3d20*/  ISETP.LT.OR P5, PT, R44.reuse, 0x52, P5 ;  /* 0x000000522c00780c */ /* 0x040fe20002fa1670 */
[----:B------:R-:W-:Y:S01]  /*3d30*/  LDSM.16.MT88.4 R100, [R210+0x100] ;  /* 0x00010000d264783b */ /* 0x000fe20000004200 */
[----:B------:R-:W-:Y:S01]  /*3d40*/  ISETP.LT.OR P0, PT, R44, 0x9, P0 ;  /* 0x000000092c00780c */ /* 0x000fe20000701670 */
[----:B------:R-:W-:Y:S01]  /*3d50*/  @UP3 UMOV UR7, UR19 ;  /* 0x0000001300073c82 */ /* 0x000fe20008000000 */
[----:B------:R-:W-:Y:S01]  /*3d60*/  FSEL R136, R136, -INF , !P6 ;  /* 0xff80000088887808 */ /* 0x000fe20007000000 */
[----:B------:R-:W-:Y:S01]  /*3d70*/  LDSM.16.MT88.4 R92, [R209+0x100] ;  /* 0x00010000d15c783b */ /* 0x000fe20000004200 */
[----:B------:R-:W-:Y:S01]  /*3d80*/  FSEL R16, R46, -INF , !P0 ;  /* 0xff8000002e107808 */ /* 0x000fe20004000000 */
[----:B------:R-:W-:Y:S01]  /*3d90*/  @UP3 USHF.R.U32.HI UR16, URZ, UR5, UR7 ;  /* 0x000000053f103299 */ /* 0x000fe20008011607 */
[----:B------:R-:W-:Y:S01]  /*3da0*/  ISETP.NE.AND P0, PT, R43, RZ, PT ;  /* 0x000000ff2b00720c */ /* 0x000fe20003f05270 */
[----:B------:R-:W-:Y:S01]  /*3db0*/  LDSM.16.MT88.4 R68, [R210+0x3100] ;  /* 0x00310000d244783b */ /* 0x000fe20000004200 */
[C---:B------:R-:W-:Y:S01]  /*3dc0*/  ISETP.GT.AND P1, PT, R45.reuse, 0x59, !P1 ;  /* 0x000000592d00780c */ /* 0x040fe20004f24270 */
[----:B------:R-:W-:Y:S01]  /*3dd0*/  UIADD3 UR13, UR13, UR16, URZ ;  /* 0x000000100d0d7290 */ /* 0x000fe2000fffe03f */
[----:B------:R-:W-:Y:S01]  /*3de0*/  ISETP.GT.AND P0, PT, R45, 0x9, !P0 ;  /* 0x000000092d00780c */ /* 0x000fe20004704270 */
[----:B------:R-:W-:Y:S01]  /*3df0*/  LDSM.16.MT88.4 R56, [R209+0x3100] ;  /* 0x00310000d138783b */ /* 0x000fe20000004200 */
[C---:B------:R-:W-:Y:S01]  /*3e00*/  ISETP.LT.OR P2, PT, R44.reuse, 0x59, P2 ;  /* 0x000000592c00780c */ /* 0x040fe20001741670 */
[----:B------:R-:W-:Y:S01]  /*3e10*/  UIADD3 UR4, UR13, UR4, URZ ;  /* 0x000000040d047290 */ /* 0x000fe2000fffe03f */
[----:B------:R-:W-:-:S02]  /*3e20*/  ISETP.LT.OR P0, PT, R44, 0xa, P0 ;  /* 0x0000000a2c00780c */ /* 0x000fc40000701670 */
[----:B------:R-:W-:Y:S02]  /*3e30*/  FSEL R134, R134, -INF , !P5 ;  /* 0xff80000086867808 */ /* 0x000fe40006800000 */
[----:B------:R-:W-:Y:S02]  /*3e40*/  FSEL R6, R10, -INF , !P0 ;  /* 0xff8000000a067808 */ /* 0x000fe40004000000 */
[----:B------:R-:W-:Y:S02]  /*3e50*/  ISETP.NE.AND P0, PT, R41, RZ, PT ;  /* 0x000000ff2900720c */ /* 0x000fe40003f05270 */
[----:B------:R-:W-:Y:S02]  /*3e60*/  ISETP.LT.OR P1, PT, R44, 0x5a, P1 ;  /* 0x0000005a2c00780c */ /* 0x000fe40000f21670 */
[----:B------:R-:W-:Y:S02]  /*3e70*/  ISETP.GT.AND P0, PT, R45, 0x10, !P0 ;  /* 0x000000102d00780c */ /* 0x000fe40004704270 */
[----:B------:R-:W-:-:S02]  /*3e80*/  FSEL R130, R130, -INF , !P2 ;  /* 0xff80000082827808 */ /* 0x000fc40005000000 */
[----:B------:R-:W-:Y:S02]  /*3e90*/  ISETP.LT.OR P0, PT, R44, 0x11, P0 ;  /* 0x000000112c00780c */ /* 0x000fe40000701670 */
[----:B------:R-:W-:Y:S02]  /*3ea0*/  FSEL R128, R128, -INF , !P1 ;  /* 0xff80000080807808 */ /* 0x000fe40004800000 */
[----:B------:R-:W-:Y:S02]  /*3eb0*/  FSEL R14, R52, -INF , !P0 ;  /* 0xff800000340e7808 */ /* 0x000fe40004000000 */
[----:B------:R-:W-:Y:S02]  /*3ec0*/  ISETP.NE.AND P0, PT, R12, RZ, PT ;  /* 0x000000ff0c00720c */ /* 0x000fe40003f05270 */
[----:B------:R-:W-:Y:S02]  /*3ed0*/  IADD3 R192, R36, -0x2, RZ ;  /* 0xfffffffe24c07810 */ /* 0x000fe40007ffe0ff */
[----:B------:R-:W-:-:S04]  /*3ee0*/  ISETP.GT.AND P0, PT, R45, 0x11, !P0 ;  /* 0x000000112d00780c */ /* 0x000fc80004704270 */
[----:B------:R-:W-:-:S04]  /*3ef0*/  ISETP.LT.OR P0, PT, R44, 0x12, P0 ;  /* 0x000000122c00780c */ /* 0x000fc80000701670 */
[----:B------:R-:W-:Y:S02]  /*3f00*/  FSEL R12, R15, -INF , !P0 ;  /* 0xff8000000f0c7808 */ /* 0x000fe40004000000 */
[----:B------:R-:W-:-:S04]  /*3f10*/  ISETP.NE.AND P0, PT, R40, RZ, PT ;  /* 0x000000ff2800720c */ /* 0x000fc80003f05270 */
        /* <DEDUP_REMOVED lines=52> */
[----:B------:R-:W-:-:S04]  /*4260*/  ISETP.GT.AND P0, PT, R45, RZ, !P0 ;  /* 0x000000ff2d00720c */ /* 0x000fc80004704270 */
[----:B------:R-:W-:-:S04]  /*4270*/  ISETP.LT.OR P0, PT, R44, 0x1, P0 ;  /* 0x000000012c00780c */ /* 0x000fc80000701670 */
[----:B------:R-:W-:Y:S02]  /*4280*/  FSEL R28, R28, -INF , !P0 ;  /* 0xff8000001c1c7808 */ /* 0x000fe40004000000 */
[----:B------:R-:W-:Y:S02]  /*4290*/  ISETP.NE.AND P0, PT, R0, RZ, PT ;  /* 0x000000ff0000720c */ /* 0x000fe40003f05270 */
[----:B------:R-:W-:Y:S02]  /*42a0*/  FMNMX.FTZ R0, R4, R23, !PT ;  /* 0x0000001704007209 */ /* 0x000fe40007810000 */
[----:B------:R-:W-:Y:S02]  /*42b0*/  FMNMX.FTZ R15, R28, R34, !PT ;  /* 0x000000221c0f7209 */ /* 0x000fe40007810000 */
[----:B------:R-:W-:Y:S02]  /*42c0*/  FMNMX.FTZ R0, R21, R0, !PT ;  /* 0x0000000015007209 */ /* 0x000fe40007810000 */
[----:B------:R-:W-:-:S02]  /*42d0*/  FMNMX.FTZ R15, R16, R15, !PT ;  /* 0x0000000f100f7209 */ /* 0x000fc40007810000 */
[----:B------:R-:W-:Y:S02]  /*42e0*/  FMNMX.FTZ R0, R19, R0, !PT ;  /* 0x0000000013007209 */ /* 0x000fe40007810000 */
[----:B------:R-:W-:Y:S02]  /*42f0*/  FMNMX.FTZ R15, R6, R15, !PT ;  /* 0x0000000f060f7209 */ /* 0x000fe40007810000 */
        /* <DEDUP_REMOVED lines=25> */
[----:B------:R-:W-:Y:S02]  /*4490*/  ISETP.GT.AND P0, PT, R45, 0x49, !P0 ;  /* 0x000000492d00780c */ /* 0x000fe40004704270 */
[----:B------:R-:W-:Y:S02]  /*44a0*/  FMNMX.FTZ R0, R157, R0, !PT ;  /* 0x000000009d007209 */ /* 0x000fe40007810000 */
[----:B------:R-:W-:-:S02]  /*44b0*/  FMNMX.FTZ R15, R162, R15, !PT ;  /* 0x0000000fa20f7209 */ /* 0x000fc40007810000 */
[----:B------:R-:W-:Y:S02]  /*44c0*/  FMNMX.FTZ R0, R151, R0, !PT ;  /* 0x0000000097007209 */ /* 0x000fe40007810000 */
[----:B------:R-:W-:Y:S02]  /*44d0*/  ISETP.LT.OR P0, PT, R44, 0x4a, P0 ;  /* 0x0000004a2c00780c */ /* 0x000fe40000701670 */
[----:B------:R-:W-:Y:S02]  /*44e0*/  FMNMX.FTZ R15, R160, R15, !PT ;  /* 0x0000000fa00f7209 */ /* 0x000fe40007810000 */
[----:B------:R-:W-:Y:S02]  /*44f0*/  FMNMX.FTZ R0, R147, R0, !PT ;  /* 0x0000000093007209 */ /* 0x000fe40007810000 */
[----:B------:R-:W-:Y:S02]  /*4500*/  FSEL R150, R150, -INF , !P0 ;  /* 0xff80000096967808 */ /* 0x000fe40004000000 */
        /* <DEDUP_REMOVED lines=8> */
[----:B------:R-:W-:-:S03]  /*4590*/  FMNMX.FTZ R15, R130, R15, !PT ;  /* 0x0000000f820f7209 */ /* 0x000fc60007810000 */
[----:B------:R-:W1:Y:S01]  /*45a0*/  SHFL.BFLY PT, R11, R0, 0x2, 0x1f ;  /* 0x0c401f00000b7f89 */ /* 0x000e6200000e0000 */
[----:B------:R-:W-:-:S05]  /*45b0*/  FMNMX.FTZ R15, R128, R15, !PT ;  /* 0x0000000f800f7209 */ /* 0x000fca0007810000 */
[----:B------:R-:W2:Y:S01]  /*45c0*/  SHFL.BFLY PT, R18, R15, 0x2, 0x1f ;  /* 0x0c401f000f127f89 */ /* 0x000ea200000e0000 */
[----:B-1----:R-:W-:-:S05]  /*45d0*/  FMNMX.FTZ R25, R0, R11, !PT ;  /* 0x0000000b00197209 */ /* 0x002fca0007810000 */
[----:B------:R-:W1:Y:S01]  /*45e0*/  SHFL.BFLY PT, R0, R25, 0x1, 0x1f ;  /* 0x0c201f0019007f89 */ /* 0x000e6200000e0000 */
[----:B--2---:R-:W-:-:S05]  /*45f0*/  FMNMX.FTZ R11, R15, R18, !PT ;  /* 0x000000120f0b7209 */ /* 0x004fca0007810000 */
[----:B------:R-:W2:Y:S01]  /*4600*/  SHFL.BFLY PT, R116, R11, 0x1, 0x1f ;  /* 0x0c201f000b747f89 */ /* 0x000ea200000e0000 */
[----:B-1----:R-:W-:-:S03]  /*4610*/  FMNMX.FTZ R0, R25, R0, !PT ;  /* 0x0000000019007209 */ /* 0x002fc60007810000 */
[----:B------:R-:W-:Y:S01]  /*4620*/  LDSM.16.MT88.4 R24, [R212+0x900] ;  /* 0x00090000d418783b */ /* 0x000fe20000004200 */
[C---:B------:R-:W-:Y:S01]  /*4630*/  FSETP.NEU.FTZ.AND P0, PT, R0.reuse, -INF , PT ;  /* 0xff8000000000780b */ /* 0x040fe20003f1d000 */
[----:B------:R-:W-:Y:S01]  /*4640*/  FMUL.FTZ R138, R0, c[0x0][0x2d0] ;  /* 0x0000b400008a7a20 */ /* 0x000fe20000410000 */
[----:B--2---:R-:W-:-:S04]  /*4650*/  FMNMX.FTZ R116, R11, R116, !PT ;  /* 0x000000740b747209 */ /* 0x004fc80007810000 */
[----:B------:R-:W-:Y:S01]  /*4660*/  FSEL R138, R138, RZ, P0 ;  /* 0x000000ff8a8a7208 */ /* 0x000fe20000000000 */
[C---:B------:R-:W-:Y:S01]  /*4670*/  FMUL.FTZ R125, R116.reuse, c[0x0][0x2d0] ;  /* 0x0000b400747d7a20 */ /* 0x040fe20000410000 */
[----:B------:R-:W-:-:S03]  /*4680*/  FSETP.NEU.FTZ.AND P0, PT, R116, -INF , PT ;  /* 0xff8000007400780b */ /* 0x000fc60003f1d000 */
[--C-:B------:R-:W-:Y:S01]  /*4690*/  FFMA.FTZ R48, R4, c[0x0][0x2d0], -R138.reuse ;  /* 0x0000b40004307a23 */ /* 0x100fe2000001088a */
[----:B------:R-:W-:Y:S01]  /*46a0*/  FSEL R125, R125, RZ, P0 ;  /* 0x000000ff7d7d7208 */ /* 0x000fe20000000000 */
[--C-:B------:R-:W-:Y:S01]  /*46b0*/  FFMA.FTZ R47, R23, c[0x0][0x2d0], -R138.reuse ;  /* 0x0000b400172f7a23 */ /* 0x100fe2000001088a */
[----:B------:R-:W-:Y:S01]  /*46c0*/  PLOP3.LUT P0, PT, PT, PT, UP2, 0x40, 0x0 ;  /* 0x000000000000781c */ /* 0x000fe20003f0e828 */
[--C-:B------:R-:W-:Y:S02]  /*46d0*/  FFMA.FTZ R45, R21, c[0x0][0x2d0], -R138.reuse ;  /* 0x0000b400152d7a23 */ /* 0x100fe4000001088a */
[----:B------:R-:W-:Y:S01]  /*46e0*/  FFMA.FTZ R42, R19, c[0x0][0x2d0], -R138 ;  /* 0x0000b400132a7a23 */ /* 0x000fe2000001088a */
[----:B------:R-:W-:Y:S01]  /*46f0*/  MUFU.EX2 R48, R48 ;  /* 0x0000003000307308 */ /* 0x000fe20000000800 */
[--C-:B------:R-:W-:Y:S01]  /*4700*/  FFMA.FTZ R49, R28, c[0x0][0x2d0], -R125.reuse ;  /* 0x0000b4001c317a23 */ /* 0x100fe2000001087d */
[----:B------:R-:W-:Y:S01]  /*4710*/  LDSM.16.MT88.4 R20, [R210+0x900] ;  /* 0x00090000d214783b */ /* 0x000fe20000004200 */
[----:B------:R-:W-:-:S02]  /*4720*/  FFMA.FTZ R50, R34, c[0x0][0x2d0], -R125 ;  /* 0x0000b40022327a23 */ /* 0x000fc4000001087d */
[--C-:B------:R-:W-:Y:S02]  /*4730*/  FFMA.FTZ R44, R16, c[0x0][0x2d0], -R125.reuse ;  /* 0x0000b400102c7a23 */ /* 0x100fe4000001087d */
[--C-:B------:R-:W-:Y:S01]  /*4740*/  FFMA.FTZ R43, R6, c[0x0][0x2d0], -R125.reuse ;  /* 0x0000b400062b7a23 */ /* 0x100fe2000001087d */
[----:B------:R-:W1:Y:S01]  /*4750*/  MUFU.EX2 R47, R47 ;  /* 0x0000002f002f7308 */ /* 0x000e620000000800 */
[--C-:B------:R-:W-:Y:S02]  /*4760*/  FFMA.FTZ R40, R7, c[0x0][0x2d0], -R138.reuse ;  /* 0x0000b40007287a23 */ /* 0x100fe4000001088a */
[----:B------:R-:W2:Y:S01]  /*4770*/  LDSM.16.MT88.4 R4, [R208+0x3100] ;  /* 0x00310000d004783b */ /* 0x000ea20000004200 */
[----:B------:R-:W-:Y:S02]  /*4780*/  FFMA.FTZ R41, R13, c[0x0][0x2d0], -R138 ;  /* 0x0000b4000d297a23 */ /* 0x000fe4000001088a */
[--C-:B------:R-:W-:Y:S02]  /*4790*/  FFMA.FTZ R39, R14, c[0x0][0x2d0], -R125.reuse ;  /* 0x0000b4000e277a23 */ /* 0x100fe4000001087d */
[----:B------:R-:W-:Y:S01]  /*47a0*/  MUFU.EX2 R45, R45 ;  /* 0x0000002d002d7308 */ /* 0x000fe20000000800 */
[----:B------:R-:W-:-:S02]  /*47b0*/  FFMA.FTZ R38, R12, c[0x0][0x2d0], -R125 ;  /* 0x0000b4000c267a23 */ /* 0x000fc4000001087d */
[----:B------:R-:W3:Y:S01]  /*47c0*/  LDSM.16.MT88.4 R12, [R208+0x900] ;  /* 0x00090000d00c783b */ /* 0x000ee20000004200 */
[--C-:B------:R-:W-:Y:S02]  /*47d0*/  FFMA.FTZ R37, R9, c[0x0][0x2d0], -R138.reuse ;  /* 0x0000b40009257a23 */ /* 0x100fe4000001088a */
[--C-:B------:R-:W-:Y:S02]  /*47e0*/  FFMA.FTZ R3, R10, c[0x0][0x2d0], -R125.reuse ;  /* 0x0000b4000a037a23 */ /* 0x100fe4000001087d */
[----:B------:R-:W4:Y:S01]  /*47f0*/  MUFU.EX2 R42, R42 ;  /* 0x0000002a002a7308 */ /* 0x000f220000000800 */
[----:B------:R-:W-:Y:S01]  /*4800*/  FFMA.FTZ R2, R8, c[0x0][0x2d0], -R125 ;  /* 0x0000b40008027a23 */ /* 0x000fe2000001087d */
[----:B-1----:R-:W-:Y:S01]  /*4810*/  F2FP.BF16.PACK_AB R64, R47, R48 ;  /* 0x000000302f40723e */ /* 0x002fe200000010ff */
[----:B------:R-:W1:Y:S01]  /*4820*/  LDSM.16.MT88.4 R8, [R212+0x3900] ;  /* 0x00390000d408783b */ /* 0x000e620000004200 */
[--C-:B------:R-:W-:Y:S02]  /*4830*/  FFMA.FTZ R46, R17, c[0x0][0x2d0], -R138.reuse ;  /* 0x0000b400112e7a23 */ /* 0x100fe4000001088a */
[--C-:B------:R-:W-:Y:S01]  /*4840*/  FFMA.FTZ R118, R33, c[0x0][0x2d0], -R138.reuse ;  /* 0x0000b40021767a23 */ /* 0x100fe2000001088a */
[----:B------:R-:W5:Y:S01]  /*4850*/  LDSM.16.MT88.4 R16, [R209+0x900] ;  /* 0x00090000d110783b */ /* 0x000f620000004200 */
[----:B------:R-:W-:Y:S01]  /*4860*/  MUFU.EX2 R49, R49 ;  /* 0x0000003100317308 */ /* 0x000fe20000000800 */
[----:B------:R-:W-:-:S02]  /*4870*/  FFMA.FTZ R51, R31, c[0x0][0x2d0], -R138 ;  /* 0x0000b4001f337a23 */ /* 0x000fc4000001088a */
[--C-:B------:R-:W-:Y:S01]  /*4880*/  FFMA.FTZ R124, R29, c[0x0][0x2d0], -R138.reuse ;  /* 0x0000b4001d7c7a23 */ /* 0x100fe2000001088a */
[----:B------:R-:W1:Y:S01]  /*4890*/  LDSM.16.MT88.4 R32, [R210+0x3900] ;  /* 0x00390000d220783b */ /* 0x000e620000004200 */
[----:B------:R-:W-:Y:S02]  /*48a0*/  FFMA.FTZ R117, R117, c[0x0][0x2d0], -R138 ;  /* 0x0000b40075757a23 */ /* 0x000fe4000001088a */
[--C-:B------:R-:W-:Y:S01]  /*48b0*/  FFMA.FTZ R119, R146, c[0x0][0x2d0], -R125.reuse ;  /* 0x0000b40092777a23 */ /* 0x100fe2000001087d */
[----:B------:R-:W2:Y:S01]  /*48c0*/  MUFU.EX2 R50, R50 ;  /* 0x0000003200327308 */ /* 0x000ea20000000800 */
[----:B----4-:R-:W-:Y:S01]  /*48d0*/  F2FP.BF16.PACK_AB R66, R42, R45 ;  /* 0x0000002d2a42723e */ /* 0x010fe200000010ff */
[----:B------:R-:W4:Y:S01]  /*48e0*/  LDSM.16.MT88.4 R28, [R209+0x3900] ;  /* 0x00390000d11c783b */ /* 0x000f220000004200 */
[--C-:B------:R-:W-:Y:S02]  /*48f0*/  FFMA.FTZ R126, R126, c[0x0][0x2d0], -R125.reuse ;  /* 0x0000b4007e7e7a23 */ /* 0x100fe4000001087d */
[----:B------:R-:W-:-:S02]  /*4900*/  FFMA.FTZ R127, R144, c[0x0][0x2d0], -R125 ;  /* 0x0000b400907f7a23 */ /* 0x000fc4000001087d */
[--C-:B------:R-:W-:Y:S01]  /*4910*/  FFMA.FTZ R132, R132, c[0x0][0x2d0], -R125.reuse ;  /* 0x0000b40084847a23 */ /* 0x100fe2000001087d */
[----:B------:R-:W-:Y:S01]  /*4920*/  MUFU.EX2 R44, R44 ;  /* 0x0000002c002c7308 */ /* 0x000fe20000000800 */
[--C-:B------:R-:W-:Y:S02]  /*4930*/  FFMA.FTZ R144, R149, c[0x0][0x2d0], -R138.reuse ;  /* 0x0000b40095907a23 */ /* 0x100fe4000001088a */
[--C-:B------:R-:W-:Y:S02]  /*4940*/  FFMA.FTZ R146, R145, c[0x0][0x2d0], -R138.reuse ;  /* 0x0000b40091927a23 */ /* 0x100fe4000001088a */
[--C-:B------:R-:W-:Y:S02]  /*4950*/  FFMA.FTZ R137, R137, c[0x0][0x2d0], -R138.reuse ;  /* 0x0000b40089897a23 */ /* 0x100fe4000001088a */
[----:B------:R-:W-:Y:S01]  /*4960*/  FFMA.FTZ R139, R139, c[0x0][0x2d0], -R138 ;  /* 0x0000b4008b8b7a23 */ /* 0x000fe2000001088a */
[----:B------:R-:W3:Y:S01]  /*4970*/  MUFU.EX2 R43, R43 ;  /* 0x0000002b002b7308 */ /* 0x000ee20000000800 */
[----:B--2---:R-:W-:Y:S01]  /*4980*/  F2FP.BF16.PACK_AB R65, R50, R49 ;  /* 0x000000313241723e */ /* 0x004fe200000010ff */
[----:B------:R-:W-:-:S02]  /*4990*/  FFMA.FTZ R145, R166, c[0x0][0x2d0], -R125 ;  /* 0x0000b400a6917a23 */ /* 0x000fc4000001087d */
[--C-:B------:R-:W-:Y:S02]  /*49a0*/  FFMA.FTZ R148, R148, c[0x0][0x2d0], -R125.reuse ;  /* 0x0000b40094947a23 */ /* 0x100fe4000001087d */
[--C-:B------:R-:W-:Y:S02]  /*49b0*/  FFMA.FTZ R149, R164, c[0x0][0x2d0], -R125.reuse ;  /* 0x0000b400a4957a23 */ /* 0x100fe4000001087d */
[----:B------:R-:W-:Y:S01]  /*49c0*/  MUFU.EX2 R46, R46 ;  /* 0x0000002e002e7308 */ /* 0x000fe20000000800 */
[----:B------:R-:W-:Y:S02]  /*49d0*/  FFMA.FTZ R158, R158, c[0x0][0x2d0], -R125 ;  /* 0x0000b4009e9e7a23 */ /* 0x000fe4000001087d */
[--C-:B------:R-:W-:Y:S02]  /*49e0*/  FFMA.FTZ R164, R157, c[0x0][0x2d0], -R138.reuse ;  /* 0x0000b4009da47a23 */ /* 0x100fe4000001088a */
[--C-:B------:R-:W-:Y:S02]  /*49f0*/  FFMA.FTZ R166, R151, c[0x0][0x2d0], -R138.reuse ;  /* 0x0000b40097a67a23 */ /* 0x100fe4000001088a */
[--C-:B------:R-:W-:Y:S01]  /*4a00*/  FFMA.FTZ R159, R159, c[0x0][0x2d0], -R138.reuse ;  /* 0x0000b4009f9f7a23 */ /* 0x100fe2000001088a */
[----:B---3--:R-:W-:Y:S01]  /*4a10*/  F2FP.BF16.PACK_AB R67, R43, R44 ;  /* 0x0000002c2b43723e */ /* 0x008fe200000010ff */
[----:B------:R-:W2:Y:S01]  /*4a20*/  MUFU.EX2 R41, R41 ;  /* 0x0000002900297308 */ /* 0x000ea20000000800 */
[----:B------:R-:W-:-:S02]  /*4a30*/  FFMA.FTZ R147, R147, c[0x0][0x2d0], -R138 ;  /* 0x0000b40093937a23 */ /* 0x000fc4000001088a */
[--C-:B------:R-:W-:Y:S02]  /*4a40*/  FFMA.FTZ R151, R162, c[0x0][0x2d0], -R125.reuse ;  /* 0x0000b400a2977a23 */ /* 0x100fe4000001087d */
[--C-:B------:R-:W-:Y:S01]  /*4a50*/  FFMA.FTZ R160, R160, c[0x0][0x2d0], -R125.reuse ;  /* 0x0000b400a0a07a23 */ /* 0x100fe2000001087d */
[C---:B------:R-:W-:Y:S01]  /*4a60*/  HMMA.16816.F32.BF16 R88, R64.reuse, R84, RZ ;  /* 0x000000544058723c */ /* 0x040fe200000418ff */
[--C-:B------:R-:W-:Y:S01]  /*4a70*/  FFMA.FTZ R156, R156, c[0x0][0x2d0], -R125.reuse ;  /* 0x0000b4009c9c7a23 */ /* 0x100fe2000001087d */
[----:B------:R-:W-:Y:S01]  /*4a80*/  MUFU.EX2 R40, R40 ;  /* 0x0000002800287308 */ /* 0x000fe20000000800 */
[----:B------:R-:W-:Y:S02]  /*4a90*/  FFMA.FTZ R157, R150, c[0x0][0x2d0], -R125 ;  /* 0x0000b400969d7a23 */ /* 0x000fe4000001087d */
[--C-:B------:R-:W-:Y:S02]  /*4aa0*/  FFMA.FTZ R224, R129, c[0x0][0x2d0], -R138.reuse ;  /* 0x0000b40081e07a23 */ /* 0x100fe4000001088a */
[--C-:B------:R-:W-:Y:S01]  /*4ab0*/  FFMA.FTZ R135, R135, c[0x0][0x2d0], -R138.reuse ;  /* 0x0000b40087877a23 */ /* 0x100fe2000001088a */
[----:B------:R-:W-:Y:S01]  /*4ac0*/  HMMA.16816.F32.BF16 R84, R64, R86, RZ ;  /* 0x000000564054723c */ /* 0x000fe200000418ff */
[--C-:B------:R-:W-:Y:S01]  /*4ad0*/  FFMA.FTZ R150, R133, c[0x0][0x2d0], -R138.reuse ;  /* 0x0000b40085967a23 */ /* 0x100fe2000001088a */
[----:B------:R-:W-:Y:S01]  /*4ae0*/  MUFU.EX2 R37, R37 ;  /* 0x0000002500257308 */ /* 0x000fe20000000800 */
        /* <DEDUP_REMOVED lines=9> */
[----:B------:R-:W-:Y:S02]  /*4b80*/  HMMA.16816.F32.BF16 R76, R64, R78, RZ ;  /* 0x0000004e404c723c */ /* 0x000fe400000418ff */
[----:B------:R-:W3:Y:S01]  /*4b90*/  MUFU.EX2 R38, R38 ;  /* 0x0000002600267308 */ /* 0x000ee20000000800 */
[----:B------:R-:W-:-:S05]  /*4ba0*/  FADD.FTZ R45, R42, R45 ;  /* 0x0000002d2a2d7221 */ /* 0x000fca0000010000 */
        /* <DEDUP_REMOVED lines=24> */
[----:B---3--:R-:W-:Y:S01]  /*4d30*/  F2FP.BF16.PACK_AB R5, R38, R39 ;  /* 0x000000272605723e */ /* 0x008fe200000010ff */
[----:B------:R-:W2:Y:S01]  /*4d40*/  MUFU.EX2 R144, R144 ;  /* 0x0000009000907308 */ /* 0x000ea20000000800 */
[----:B------:R-:W-:-:S04]  /*4d50*/  FADD.FTZ R46, R46, R45 ;  /* 0x0000002d2e2e7221 */ /* 0x000fc80000010000 */
[----:B------:R-:W-:Y:S01]  /*4d60*/  F2FP.BF16.PACK_AB R6, R37, R40 ;  /* 0x000000282506723e */ /* 0x000fe200000010ff */
[----:B------:R-:W-:Y:S01]  /*4d70*/  FADD.FTZ R41, R41, R46 ;  /* 0x0000002e29297221 */ /* 0x000fe20000010000 */
[----:B-1----:R-:W-:Y:S01]  /*4d80*/  F2FP.BF16.PACK_AB R7, R2, R3 ;  /* 0x000000030207723e */ /* 0x002fe200000010ff */
[----:B------:R-:W-:Y:S02]  /*4d90*/  MUFU.EX2 R146, R146 ;  /* 0x0000009200927308 */ /* 0x000fe40000000800 */
[----:B------:R-:W-:-:S04]  /*4da0*/  FADD.FTZ R40, R40, R41 ;  /* 0x0000002928287221 */ /* 0x000fc80000010000 */
[C---:B------:R-:W-:Y:S01]  /*4db0*/  HMMA.16816.F32.BF16 R88, R4.reuse, R12, R88 ;  /* 0x0000000c0458723c */ /* 0x040fe20000041858 */
[----:B------:R-:W-:Y:S01]  /*4dc0*/  FADD.FTZ R37, R37, R40 ;  /* 0x0000002825257221 */ /* 0x000fe20000010000 */
[----:B------:R-:W1:Y:S06]  /*4dd0*/  MUFU.EX2 R139, R139 ;  /* 0x0000008b008b7308 */ /* 0x000e6c0000000800 */
[C---:B------:R-:W-:Y:S01]  /*4de0*/  HMMA.16816.F32.BF16 R84, R4.reuse, R14, R84 ;  /* 0x0000000e0454723c */ /* 0x040fe20000041854 */
[----:B------:R-:W3:Y:S01]  /*4df0*/  LDSM.16.MT88.4 R12, [R208+0x3900] ;  /* 0x00390000d00c783b */ /* 0x000ee20000004200 */
        /* <DEDUP_REMOVED lines=16> */
[C---:B-----5:R-:W-:Y:S02]  /*4f00*/  HMMA.16816.F32.BF16 R96, R4.reuse, R16, R96 ;  /* 0x000000100460723c */ /* 0x060fe40000041860 */
[----:B------:R-:W5:Y:S06]  /*4f10*/  MUFU.EX2 R147, R147 ;  /* 0x0000009300937308 */ /* 0x000f6c0000000800 */
        /* <DEDUP_REMOVED lines=8> */
[C---:B----4-:R-:W-:Y:S02]  /*4fa0*/  HMMA.16816.F32.BF16 R52, R4.reuse, R28, R52 ;  /* 0x0000001c0434723c */ /* 0x050fe40000041834 */
[----:B------:R-:W4:Y:S06]  /*4fb0*/  MUFU.EX2 R157, R157 ;  /* 0x0000009d009d7308 */ /* 0x000f2c0000000800 */
[C---:B------:R-:W-:Y:S01]  /*4fc0*/  HMMA.16816.F32.BF16 R56, R4.reuse, R30, R56 ;  /* 0x0000001e0438723c */ /* 0x040fe20000041838 */
[----:B------:R-:W-:Y:S01]  /*4fd0*/  LDSM.16.MT88.4 R28, [R209+0x4100] ;  /* 0x00410000d11c783b */ /* 0x000fe20000004200 */
[----:B------:R-:W-:Y:S06]  /*4fe0*/  MUFU.EX2 R135, R135 ;  /* 0x0000008700877308 */ /* 0x000fec0000000800 */
[C---:B---3--:R-:W-:Y:S02]  /*4ff0*/  HMMA.16816.F32.BF16 R60, R4.reuse, R12, R60 ;  /* 0x0000000c043c723c */ /* 0x048fe4000004183c */
[----:B------:R-:W3:Y:S06]  /*5000*/  MUFU.EX2 R150, R150 ;  /* 0x0000009600967308 */ /* 0x000eec0000000800 */
        /* <DEDUP_REMOVED lines=9> */
[----:B------:R-:W-:-:S03]  /*50a0*/  F2FP.BF16.PACK_AB R7, R132, R127 ;  /* 0x0000007f8407723e */ /* 0x000fc600000010ff */
[----:B------:R-:W-:Y:S02]  /*50b0*/  FADD.FTZ R124, R124, R51 ;  /* 0x000000337c7c7221 */ /* 0x000fe40000010000 */
[----:B------:R-:W-:Y:S02]  /*50c0*/  MUFU.EX2 R129, R129 ;  /* 0x0000008100817308 */ /* 0x000fe40000000800 */
[----:B-1----:R-:W-:Y:S01]  /*50d0*/  HMMA.16816.F32.BF16 R88, R4, R8, R88 ;  /* 0x000000080458723c */ /* 0x002fe20000041858 */
[----:B------:R-:W-:-:S05]  /*50e0*/  FADD.FTZ R124, R117, R124 ;  /* 0x0000007c757c7221 */ /* 0x000fca0000010000 */
[----:B------:R-:W1:Y:S02]  /*50f0*/  MUFU.EX2 R134, R134 ;  /* 0x0000008600867308 */ /* 0x000e640000000800 */
[C---:B------:R-:W-:Y:S01]  /*5100*/  HMMA.16816.F32.BF16 R84, R4.reuse, R10, R84 ;  /* 0x0000000a0454723c */ /* 0x040fe20000041854 */
[----:B------:R-:W1:Y:S05]  /*5110*/  LDSM.16.MT88.4 R8, [R208+0x4100] ;  /* 0x00410000d008783b */ /* 0x000e6a0000004200 */
[----:B------:R-:W-:Y:S02]  /*5120*/  MUFU.EX2 R225, R225 ;  /* 0x000000e100e17308 */ /* 0x000fe40000000800 */
[C---:B------:R-:W-:Y:S08]  /*5130*/  HMMA.16816.F32.BF16 R104, R4.reuse, R20, R104 ;  /* 0x000000140468723c */ /* 0x040ff00000041868 */
[C---:B--2---:R-:W-:Y:S08]  /*5140*/  HMMA.16816.F32.BF16 R80, R4.reuse, R12, R80 ;  /* 0x0000000c0450723c */ /* 0x044ff00000041850 */
[C---:B------:R-:W-:Y:S01]  /*5150*/  HMMA.16816.F32.BF16 R76, R4.reuse, R14, R76 ;  /* 0x0000000e044c723c */ /* 0x040fe2000004184c */
[----:B------:R-:W2:Y:S07]  /*5160*/  LDSM.16.MT88.4 R12, [R208+0x1900] ;  /* 0x00190000d00c783b */ /* 0x000eae0000004200 */
[C---:B------:R-:W-:Y:S01]  /*5170*/  HMMA.16816.F32.BF16 R100, R4.reuse, R22, R100 ;  /* 0x000000160464723c */ /* 0x040fe20000041864 */
[----:B------:R-:W-:Y:S07]  /*5180*/  LDSM.16.MT88.4 R20, [R210+0x1900] ;  /* 0x00190000d214783b */ /* 0x000fee0000004200 */
[C---:B------:R-:W-:Y:S08]  /*5190*/  HMMA.16816.F32.BF16 R72, R4.reuse, R32, R72 ;  /* 0x000000200448723c */ /* 0x040ff00000041848 */
[C---:B-1----:R-:W-:Y:S08]  /*51a0*/  HMMA.16816.F32.BF16 R60, R4.reuse, R8, R60 ;  /* 0x00000008043c723c */ /* 0x042ff0000004183c */
[C---:B------:R-:W-:Y:S01]  /*51b0*/  HMMA.16816.F32.BF16 R64, R4.reuse, R10, R64 ;  /* 0x0000000a0440723c */ /* 0x040fe20000041840 */
[----:B------:R-:W1:Y:S07]  /*51c0*/  LDSM.16.MT88.4 R8, [R212+0x4900] ;  /* 0x00490000d408783b */ /* 0x000e6e0000004200 */
[C---:B------:R-:W-:Y:S01]  /*51d0*/  HMMA.16816.F32.BF16 R68, R4.reuse, R34, R68 ;  /* 0x000000220444723c */ /* 0x040fe20000041844 */
[----:B------:R-:W1:Y:S07]  /*51e0*/  LDSM.16.MT88.4 R32, [R210+0x4900] ;  /* 0x00490000d220783b */ /* 0x000e6e0000004200 */
[C---:B------:R-:W-:Y:S08]  /*51f0*/  HMMA.16816.F32.BF16 R112, R4.reuse, R24, R112 ;  /* 0x000000180470723c */ /* 0x040ff00000041870 */
[C---:B------:R-:W-:Y:S01]  /*5200*/  HMMA.16816.F32.BF16 R108, R4.reuse, R26, R108 ;  /* 0x0000001a046c723c */ /* 0x040fe2000004186c */
[----:B------:R-:W1:Y:S07]  /*5210*/  LDSM.16.MT88.4 R24, [R212+0x1900] ;  /* 0x00190000d418783b */ /* 0x000e6e0000004200 */
[C---:B------:R-:W-:Y:S08]  /*5220*/  HMMA.16816.F32.BF16 R96, R4.reuse, R16, R96 ;  /* 0x000000100460723c */ /* 0x040ff00000041860 */
[C---:B------:R-:W-:Y:S01]  /*5230*/  HMMA.16816.F32.BF16 R92, R4.reuse, R18, R92 ;  /* 0x00000012045c723c */ /* 0x040fe2000004185c */
[----:B------:R-:W1:Y:S07]  /*5240*/  LDSM.16.MT88.4 R16, [R209+0x1900] ;  /* 0x00190000d110783b */ /* 0x000e6e0000004200 */
[C---:B------:R-:W-:Y:S08]  /*5250*/  HMMA.16816.F32.BF16 R52, R4.reuse, R28, R52 ;  /* 0x0000001c0434723c */ /* 0x040ff00000041834 */
[----:B------:R-:W-:Y:S01]  /*5260*/  HMMA.16816.F32.BF16 R56, R4, R30, R56 ;  /* 0x0000001e0438723c */ /* 0x000fe20000041838 */
[----:B------:R-:W3:Y:S06]  /*5270*/  LDSM.16.MT88.4 R28, [R209+0x4900] ;  /* 0x00490000d11c783b */ /* 0x000eec0000004200 */
[----:B------:R-:W-:Y:S01]  /*5280*/  F2FP.BF16.PACK_AB R4, R144, R137 ;  /* 0x000000899004723e */ /* 0x000fe200000010ff */
[----:B------:R-:W-:Y:S01]  /*5290*/  FADD.FTZ R137, R137, R124 ;  /* 0x0000007c89897221 */ /* 0x000fe20000010000 */
[----:B------:R-:W-:-:S02]  /*52a0*/  F2FP.BF16.PACK_AB R6, R139, R146 ;  /* 0x000000928b06723e */ /* 0x000fc400000010ff */
[----:B------:R-:W-:Y:S01]  /*52b0*/  F2FP.BF16.PACK_AB R5, R148, R145 ;  /* 0x000000919405723e */ /* 0x000fe200000010ff */
[----:B------:R-:W-:Y:S01]  /*52c0*/  FADD.FTZ R137, R144, R137 ;  /* 0x0000008990897221 */ /* 0x000fe20000010000 */
[----:B------:R-:W-:-:S03]  /*52d0*/  F2FP.BF16.PACK_AB R7, R158, R149 ;  /* 0x000000959e07723e */ /* 0x000fc600000010ff */
[----:B------:R-:W-:-:S04]  /*52e0*/  FADD.FTZ R146, R146, R137 ;  /* 0x0000008992927221 */ /* 0x000fc80000010000 */
[----:B--2---:R-:W-:Y:S01]  /*52f0*/  HMMA.16816.F32.BF16 R88, R4, R12, R88 ;  /* 0x0000000c0458723c */ /* 0x004fe20000041858 */
[----:B------:R-:W-:-:S07]  /*5300*/  FADD.FTZ R146, R139, R146 ;  /* 0x000000928b927221 */ /* 0x000fce0000010000 */
[C---:B------:R-:W-:Y:S01]  /*5310*/  HMMA.16816.F32.BF16 R84, R4.reuse, R14, R84 ;  /* 0x0000000e0454723c */ /* 0x040fe20000041854 */
[----:B------:R-:W2:Y:S07]  /*5320*/  LDSM.16.MT88.4 R12, [R208+0x4900] ;  /* 0x00490000d00c783b */ /* 0x000eae0000004200 */
[C---:B-1----:R-:W-:Y:S08]  /*5330*/  HMMA.16816.F32.BF16 R80, R4.reuse, R8, R80 ;  /* 0x000000080450723c */ /* 0x042ff00000041850 */
        /* <DEDUP_REMOVED lines=14> */
[C---:B---3--:R-:W-:Y:S08]  /*5420*/  HMMA.16816.F32.BF16 R52, R4.reuse, R28, R52 ;  /* 0x0000001c0434723c */ /* 0x048ff00000041834 */
[C---:B------:R-:W-:Y:S01]  /*5430*/  HMMA.16816.F32.BF16 R56, R4.reuse, R30, R56 ;  /* 0x0000001e0438723c */ /* 0x040fe20000041838 */
[----:B------:R-:W-:Y:S07]  /*5440*/  LDSM.16.MT88.4 R28, [R209+0x5100] ;  /* 0x00510000d11c783b */ /* 0x000fee0000004200 */
[C---:B--2---:R-:W-:Y:S08]  /*5450*/  HMMA.16816.F32.BF16 R60, R4.reuse, R12, R60 ;  /* 0x0000000c043c723c */ /* 0x044ff0000004183c */
[----:B------:R-:W-:Y:S01]  /*5460*/  HMMA.16816.F32.BF16 R64, R4, R14, R64 ;  /* 0x0000000e0440723c */ /* 0x000fe20000041840 */
[----:B------:R-:W2:Y:S06]  /*5470*/  LDSM.16.MT88.4 R12, [R212+0x5100] ;  /* 0x00510000d40c783b */ /* 0x000eac0000004200 */
[----:B------:R-:W-:Y:S01]  /*5480*/  F2FP.BF16.PACK_AB R4, R164, R159 ;  /* 0x0000009fa404723e */ /* 0x000fe200000010ff */
[----:B------:R-:W-:Y:S01]  /*5490*/  FADD.FTZ R159, R159, R146 ;  /* 0x000000929f9f7221 */ /* 0x000fe20000010000 */
[----:B-----5:R-:W-:-:S02]  /*54a0*/  F2FP.BF16.PACK_AB R6, R147, R166 ;  /* 0x000000a69306723e */ /* 0x020fc400000010ff */
[----:B------:R-:W-:Y:S01]  /*54b0*/  F2FP.BF16.PACK_AB R5, R160, R151 ;  /* 0x00000097a005723e */ /* 0x000fe200000010ff */
[----:B------:R-:W-:Y:S01]  /*54c0*/  FADD.FTZ R159, R164, R159 ;  /* 0x0000009fa49f7221 */ /* 0x000fe20000010000 */
[----:B----4-:R-:W-:-:S03]  /*54d0*/  F2FP.BF16.PACK_AB R7, R157, R156 ;  /* 0x0000009c9d07723e */ /* 0x010fc600000010ff */
[----:B------:R-:W-:-:S04]  /*54e0*/  FADD.FTZ R166, R166, R159 ;  /* 0x0000009fa6a67221 */ /* 0x000fc80000010000 */
[----:B-1----:R-:W-:Y:S01]  /*54f0*/  HMMA.16816.F32.BF16 R88, R4, R8, R88 ;  /* 0x000000080458723c */ /* 0x002fe20000041858 */
[----:B------:R-:W-:-:S07]  /*5500*/  FADD.FTZ R166, R147, R166 ;  /* 0x000000a693a67221 */ /* 0x000fce0000010000 */
[C---:B------:R-:W-:Y:S01]  /*5510*/  HMMA.16816.F32.BF16 R84, R4.reuse, R10, R84 ;  /* 0x0000000a0454723c */ /* 0x040fe20000041854 */
[----:B------:R-:W1:Y:S07]  /*5520*/  LDSM.16.MT88.4 R8, [R208+0x5100] ;  /* 0x00510000d008783b */ /* 0x000e6e0000004200 */
[C---:B------:R-:W-:Y:S08]  /*5530*/  HMMA.16816.F32.BF16 R104, R4.reuse, R20, R104 ;  /* 0x000000140468723c */ /* 0x040ff00000041868 */
[C---:B------:R-:W-:Y:S01]  /*5540*/  HMMA.16816.F32.BF16 R100, R4.reuse, R22, R100 ;  /* 0x000000160464723c */ /* 0x040fe20000041864 */
[----:B------:R-:W3:Y:S07]  /*5550*/  LDSM.16.MT88.4 R20, [R210+0x2900] ;  /* 0x00290000d214783b */ /* 0x000eee0000004200 */
[C---:B------:R-:W-:Y:S07]  /*5560*/  HMMA.16816.F32.BF16 R72, R4.reuse, R32, R72 ;  /* 0x000000200448723c */ /* 0x040fee0000041848 */
[----:B------:R-:W-:Y:S01]  /*5570*/  FFMA.FTZ R32, R130, c[0x0][0x2d0], -R125 ;  /* 0x0000b40082207a23 */ /* 0x000fe2000001087d */
[C---:B------:R-:W-:Y:S05]  /*5580*/  HMMA.16816.F32.BF16 R112, R4.reuse, R24, R112 ;  /* 0x000000180470723c */ /* 0x040fea0000041870 */
[----:B------:R-:W4:Y:S03]  /*5590*/  MUFU.EX2 R32, R32 ;  /* 0x0000002000207308 */ /* 0x000f260000000800 */
[C---:B------:R-:W-:Y:S01]  /*55a0*/  HMMA.16816.F32.BF16 R108, R4.reuse, R26, R108 ;  /* 0x0000001a046c723c */ /* 0x040fe2000004186c */
[----:B------:R-:W-:Y:S07]  /*55b0*/  LDSM.16.MT88.4 R24, [R212+0x2900] ;  /* 0x00290000d418783b */ /* 0x000fee0000004200 */
[C---:B------:R-:W-:Y:S08]  /*55c0*/  HMMA.16816.F32.BF16 R96, R4.reuse, R16, R96 ;  /* 0x000000100460723c */ /* 0x040ff00000041860 */
[C---:B------:R-:W-:Y:S01]  /*55d0*/  HMMA.16816.F32.BF16 R92, R4.reuse, R18, R92 ;  /* 0x00000012045c723c */ /* 0x040fe2000004185c */
[----:B------:R-:W5:Y:S07]  /*55e0*/  LDSM.16.MT88.4 R16, [R209+0x2900] ;  /* 0x00290000d110783b */ /* 0x000f6e0000004200 */
[C---:B--2---:R-:W-:Y:S08]  /*55f0*/  HMMA.16816.F32.BF16 R80, R4.reuse, R12, R80 ;  /* 0x0000000c0450723c */ /* 0x044ff00000041850 */
[C---:B------:R-:W-:Y:S01]  /*5600*/  HMMA.16816.F32.BF16 R76, R4.reuse, R14, R76 ;  /* 0x0000000e044c723c */ /* 0x040fe2000004184c */
[----:B------:R-:W2:Y:S07]  /*5610*/  LDSM.16.MT88.4 R12, [R208+0x2900] ;  /* 0x00290000d00c783b */ /* 0x000eae0000004200 */
[C---:B------:R-:W-:Y:S08]  /*5620*/  HMMA.16816.F32.BF16 R68, R4.reuse, R34, R68 ;  /* 0x000000220444723c */ /* 0x040ff00000041844 */
[C---:B------:R-:W-:Y:S08]  /*5630*/  HMMA.16816.F32.BF16 R52, R4.reuse, R28, R52 ;  /* 0x0000001c0434723c */ /* 0x040ff00000041834 */
[C---:B------:R-:W-:Y:S08]  /*5640*/  HMMA.16816.F32.BF16 R56, R4.reuse, R30, R56 ;  /* 0x0000001e0438723c */ /* 0x040ff00000041838 */
[C---:B-1----:R-:W-:Y:S08]  /*5650*/  HMMA.16816.F32.BF16 R60, R4.reuse, R8, R60 ;  /* 0x00000008043c723c */ /* 0x042ff0000004183c */
[----:B------:R-:W-:Y:S01]  /*5660*/  HMMA.16816.F32.BF16 R64, R4, R10, R64 ;  /* 0x0000000a0440723c */ /* 0x000fe20000041840 */
[----:B------:R-:W1:Y:S06]  /*5670*/  LDSM.16.MT88.4 R8, [R212+0x5900] ;  /* 0x00590000d408783b */ /* 0x000e6c0000004200 */
[----:B------:R-:W-:Y:S01]  /*5680*/  F2FP.BF16.PACK_AB R4, R150, R135 ;  /* 0x000000879604723e */ /* 0x000fe200000010ff */
[----:B------:R-:W-:Y:S01]  /*5690*/  FADD.FTZ R135, R135, R166 ;  /* 0x000000a687877221 */ /* 0x000fe20000010000 */
[----:B------:R-:W-:-:S02]  /*56a0*/  F2FP.BF16.PACK_AB R6, R224, R131 ;  /* 0x00000083e006723e */ /* 0x000fc400000010ff */
[----:B------:R-:W-:Y:S01]  /*56b0*/  F2FP.BF16.PACK_AB R5, R134, R129 ;  /* 0x000000818605723e */ /* 0x000fe200000010ff */
[----:B------:R-:W-:Y:S01]  /*56c0*/  FADD.FTZ R150, R150, R135 ;  /* 0x0000008796967221 */ /* 0x000fe20000010000 */
[----:B----4-:R-:W-:-:S03]  /*56d0*/  F2FP.BF16.PACK_AB R7, R225, R32 ;  /* 0x00000020e107723e */ /* 0x010fc600000010ff */
[----:B------:R-:W-:-:S04]  /*56e0*/  FADD.FTZ R131, R131, R150 ;  /* 0x0000009683837221 */ /* 0x000fc80000010000 */
[----:B---3--:R-:W-:Y:S01]  /*56f0*/  HMMA.16816.F32.BF16 R104, R4, R20, R104 ;  /* 0x000000140468723c */ /* 0x008fe20000041868 */
[----:B------:R-:W-:-:S06]  /*5700*/  FADD.FTZ R224, R224, R131 ;  /* 0x00000083e0e07221 */ /* 0x000fcc0000010000 */
[----:B------:R-:W-:Y:S01]  /*5710*/  FADD.FTZ R20, R44, R49 ;  /* 0x000000312c147221 */ /* 0x000fe20000010000 */
[----:B-----5:R-:W-:Y:S03]  /*5720*/  HMMA.16816.F32.BF16 R96, R4, R16, R96 ;  /* 0x000000100460723c */ /* 0x020fe60000041860 */
[----:B------:R-:W-:-:S04]  /*5730*/  FADD.FTZ R20, R43, R20 ;  /* 0x000000142b147221 */ /* 0x000fc80000010000 */
[----:B------:R-:W-:Y:S01]  /*5740*/  FADD.FTZ R39, R39, R20 ;  /* 0x0000001427277221 */ /* 0x000fe20000010000 */
[----:B------:R-:W-:Y:S01]  /*5750*/  HMMA.16816.F32.BF16 R92, R4, R18, R92 ;  /* 0x00000012045c723c */ /* 0x000fe2000004185c */
[----:B------:R-:W3:Y:S02]  /*5760*/  LDSM.16.MT88.4 R16, [R210+0x5900] ;  /* 0x00590000d210783b */ /* 0x000ee40000004200 */
[----:B------:R-:W-:-:S04]  /*5770*/  FADD.FTZ R38, R38, R39 ;  /* 0x0000002726267221 */ /* 0x000fc80000010000 */
[----:B------:R-:W-:Y:S01]  /*5780*/  FADD.FTZ R3, R3, R38 ;  /* 0x0000002603037221 */ /* 0x000fe20000010000 */
[----:B--2---:R-:W-:Y:S03]  /*5790*/  HMMA.16816.F32.BF16 R88, R4, R12, R88 ;  /* 0x0000000c0458723c */ /* 0x004fe60000041858 */
[----:B------:R-:W-:-:S04]  /*57a0*/  FADD.FTZ R2, R2, R3 ;  /* 0x0000000302027221 */ /* 0x000fc80000010000 */
[----:B------:R-:W-:Y:S01]  /*57b0*/  FADD.FTZ R119, R119, R2 ;  /* 0x0000000277777221 */ /* 0x000fe20000010000 */
[----:B------:R-:W-:Y:S01]  /*57c0*/  HMMA.16816.F32.BF16 R84, R4, R14, R84 ;  /* 0x0000000e0454723c */ /* 0x000fe20000041854 */
[----:B------:R-:W2:Y:S02]  /*57d0*/  LDSM.16.MT88.4 R12, [R209+0x5900] ;  /* 0x00590000d10c783b */ /* 0x000ea40000004200 */
[----:B------:R-:W-:-:S04]  /*57e0*/  FADD.FTZ R126, R126, R119 ;  /* 0x000000777e7e7221 */ /* 0x000fc80000010000 */
[----:B------:R-:W-:Y:S01]  /*57f0*/  FADD.FTZ R127, R127, R126 ;  /* 0x0000007e7f7f7221 */ /* 0x000fe20000010000 */
[----:B-1----:R-:W-:Y:S03]  /*5800*/  HMMA.16816.F32.BF16 R80, R4, R8, R80 ;  /* 0x000000080450723c */ /* 0x002fe60000041850 */
[----:B------:R-:W-:-:S04]  /*5810*/  FADD.FTZ R132, R132, R127 ;  /* 0x0000007f84847221 */ /* 0x000fc80000010000 */
[----:B------:R-:W-:Y:S01]  /*5820*/  FADD.FTZ R145, R145, R132 ;  /* 0x0000008491917221 */ /* 0x000fe20000010000 */
[----:B------:R-:W-:Y:S01]  /*5830*/  HMMA.16816.F32.BF16 R76, R4, R10, R76 ;  /* 0x0000000a044c723c */ /* 0x000fe2000004184c */
[----:B------:R-:W1:Y:S02]  /*5840*/  LDSM.16.MT88.4 R8, [R208+0x5900] ;  /* 0x00590000d008783b */ /* 0x000e640000004200 */
[----:B------:R-:W-:-:S04]  /*5850*/  FADD.FTZ R148, R148, R145 ;  /* 0x0000009194947221 */ /* 0x000fc80000010000 */
[----:B------:R-:W-:Y:S01]  /*5860*/  FADD.FTZ R149, R149, R148 ;  /* 0x0000009495957221 */ /* 0x000fe20000010000 */
[----:B------:R-:W-:Y:S03]  /*5870*/  HMMA.16816.F32.BF16 R112, R4, R24, R112 ;  /* 0x000000180470723c */ /* 0x000fe60000041870 */
        /* <DEDUP_REMOVED lines=8> */
[----:B---3--:R-:W-:Y:S03]  /*5900*/  HMMA.16816.F32.BF16 R72, R4, R16, R72 ;  /* 0x000000100448723c */ /* 0x008fe60000041848 */
[----:B------:R-:W-:-:S04]  /*5910*/  FADD.FTZ R129, R134, R129 ;  /* 0x0000008186817221 */ /* 0x000fc80000010000 */
[----:B------:R-:W-:Y:S01]  /*5920*/  FADD.FTZ R32, R32, R129 ;  /* 0x0000008120207221 */ /* 0x000fe20000010000 */
[----:B------:R-:W-:Y:S03]  /*5930*/  HMMA.16816.F32.BF16 R68, R4, R18, R68 ;  /* 0x000000120444723c */ /* 0x000fe60000041844 */
[----:B------:R-:W-:-:S05]  /*5940*/  FADD.FTZ R225, R225, R32 ;  /* 0x00000020e1e17221 */ /* 0x000fca0000010000 */
[C---:B--2---:R-:W-:Y:S08]  /*5950*/  HMMA.16816.F32.BF16 R52, R4.reuse, R12, R52 ;  /* 0x0000000c0434723c */ /* 0x044ff00000041834 */
[C---:B------:R-:W-:Y:S08]  /*5960*/  HMMA.16816.F32.BF16 R56, R4.reuse, R14, R56 ;  /* 0x0000000e0438723c */ /* 0x040ff00000041838 */
[C---:B-1----:R-:W-:Y:S08]  /*5970*/  HMMA.16816.F32.BF16 R60, R4.reuse, R8, R60 ;  /* 0x00000008043c723c */ /* 0x042ff0000004183c */
[----:B------:R-:W-:Y:S07]  /*5980*/  HMMA.16816.F32.BF16 R64, R4, R10, R64 ;  /* 0x0000000a0440723c */ /* 0x000fee0000041840 */
[----:B------:R-:W-:Y:S01]  /*5990*/  IMAD.U32 R5, RZ, RZ, UR4 ;  /* 0x00000004ff057e24 */ /* 0x000fe2000f8e00ff */
[----:B------:R-:W-:Y:S05]  /*59a0*/  @P0 BRA `(.L_x_30) ;  /* 0x0000010000000947 */ /* 0x000fea0003800000 */
[----:B------:R-:W-:Y:S01]  /*59b0*/  ISETP.LT.AND P0, PT, RZ, UR13, PT ;  /* 0x0000000dff007c0c */ /* 0x000fe2000bf01270 */
[----:B------:R-:W-:Y:S01]  /*59c0*/  UIADD3 UR4, UR13, -0x1, URZ ;  /* 0xffffffff0d047890 */ /* 0x000fe2000fffe03f */
[----:B------:R-:W-:-:S05]  /*59d0*/  IMAD.MOV.U32 R2, RZ, RZ, c[0x0][0x32c] ;  /* 0x0000cb00ff027624 */ /* 0x000fca00078e00ff */
[----:B------:R-:W-:-:S06]  /*59e0*/  MOV R7, UR4 ;  /* 0x0000000400077c02 */ /* 0x000fcc0008000f00 */
[----:B------:R-:W-:Y:S05]  /*59f0*/  @P0 BRA `(.L_x_31) ;  /* 0x0000006000000947 */ /* 0x000fea0003800000 */
[----:B------:R-:W-:Y:S01]  /*5a00*/  ISETP.NE.AND P0, PT, R2, 0x1, PT ;  /* 0x000000010200780c */ /* 0x000fe20003f05270 */
[----:B------:R-:W-:-:S12]  /*5a10*/  IMAD R4, RZ, RZ, -UR13 ;  /* 0x8000000dff047e24 */ /* 0x000fd8000f8e02ff */
[----:B------:R-:W-:-:S05]  /*5a20*/  @P0 IMAD.HI.U32 R3, R4, c[0x0][0x330], RZ ;  /* 0x0000cc0004030a27 */ /* 0x000fca00078e00ff */
[----:B------:R-:W-:-:S04]  /*5a30*/  @P0 SHF.R.U32.HI R4, RZ, c[0x0][0x334], R3 ;  /* 0x0000cd00ff040a19 */ /* 0x000fc80000011603 */
[----:B------:R-:W-:Y:S01]  /*5a40*/  LOP3.LUT R7, RZ, R4, RZ, 0x33, !PT ;  /* 0x00000004ff077212 */ /* 0x000fe200078e33ff */
[----:B------:R-:W-:Y:S05]  /*5a50*/  BRA `(.L_x_32) ;  /* 0x0000003000007947 */ /* 0x000fea0003800000 */
.L_x_31:
[----:B------:R-:W-:-:S13]  /*5a60*/  ISETP.NE.AND P0, PT, R2, 0x1, PT ;  /* 0x000000010200780c */ /* 0x000fda0003f05270 */
[----:B------:R-:W-:-:S05]  /*5a70*/  @P0 IMAD.HI.U32 R3, R7, c[0x0][0x330], RZ ;  /* 0x0000cc0007030a27 */ /* 0x000fca00078e00ff */
[----:B------:R-:W-:-:S05]  /*5a80*/  @P0 SHF.R.U32.HI R7, RZ, c[0x0][0x334], R3 ;  /* 0x0000cd00ff070a19 */ /* 0x000fca0000011603 */
.L_x_32:
[----:B------:R-:W-:-:S05]  /*5a90*/  IMAD R2, R7, R2, c[0x0][0x32c] ;  /* 0x0000cb0007027624 */ /* 0x000fca00078e0202 */
[----:B------:R-:W-:-:S05]  /*5aa0*/  IMNMX R5, R5, R2, PT ;  /* 0x0000000205057217 */ /* 0x000fca0003800200 */
.L_x_30:
[----:B------:R-:W-:-:S05]  /*5ab0*/  IMAD.HI R5, R5, 0x2aaaaaab, RZ ;  /* 0x2aaaaaab05057827 */ /* 0x000fca00078e02ff */
[----:B------:R-:W-:-:S04]  /*5ac0*/  SHF.R.U32.HI R2, RZ, 0x1f, R5 ;  /* 0x0000001fff027819 */ /* 0x000fc80000011605 */
[----:B------:R-:W-:-:S04]  /*5ad0*/  LEA.HI.SX32 R2, R5, R2, 0x1c ;  /* 0x0000000205027211 */ /* 0x000fc800078fe2ff */
[----:B------:R-:W-:-:S04]  /*5ae0*/  IMNMX R231, R215, R2, !PT ;  /* 0x00000002d7e77217 */ /* 0x000fc80007800200 */
[----:B------:R-:W-:-:S13]  /*5af0*/  ISETP.GE.AND P0, PT, R192, R231, PT ;  /* 0x000000e7c000720c */ /* 0x000fda0003f06270 */
[----:B------:R-:W-:Y:S05]  /*5b00*/  @!P0 BRA `(.L_x_33) ;  /* 0x000042f000008947 */ /* 0x000fea0003800000 */
[----:B------:R-:W-:Y:S01]  /*5b10*/  PLOP3.LUT P1, PT, PT, PT, UP3, 0x80, 0x0 ;  /* 0x000000000000781c */ /* 0x000fe20003f2f038 */
[----:B------:R-:W-:Y:S01]  /*5b20*/  IMAD.MOV.U32 R2, RZ, RZ, R116 ;  /* 0x000000ffff027224 */ /* 0x000fe200078e0074 */
[----:B------:R-:W-:Y:S01]  /*5b30*/  PLOP3.LUT P0, PT, PT, PT, UP3, 0x80, 0x0 ;  /* 0x000000000000781c */ /* 0x000fe20003f0f038 */
[----:B------:R-:W-:Y:S01]  /*5b40*/  IMAD.MOV.U32 R230, RZ, RZ, R192 ;  /* 0x000000ffffe67224 */ /* 0x000fe200078e00c0 */
[----:B------:R-:W-:Y:S01]  /*5b50*/  MOV R3, R0 ;  /* 0x0000000000037202 */ /* 0x000fe20000000f00 */
[----:B------:R-:W-:Y:S01]  /*5b60*/  IMAD.MOV.U32 R194, RZ, RZ, c[0x0][0x1e4] ;  /* 0x00007900ffc27624 */ /* 0x000fe200078e00ff */
[----:B------:R-:W-:-:S07]  /*5b70*/  MOV R195, c[0x0][0x1e0] ;  /* 0x0000780000c37a02 */ /* 0x000fce0000000f00 */
[----:B------:R-:W-:-:S05]  /*5b80*/  @P1 IMAD.HI.U32 R193, R217, c[0x0][0x2c8], RZ ;  /* 0x0000b200d9c11a27 */ /* 0x000fca00078e00ff */
[----:B------:R-:W-:Y:S02]  /*5b90*/  @P0 SHF.R.U32.HI R193, RZ, c[0x0][0x2cc], R193 ;  /* 0x0000b300ffc10a19 */ /* 0x000fe400000116c1 */
.L_x_42:
[----:B------:R-:W-:Y:S04]  /*5ba0*/  DEPBAR.LE SB0, 0x0 ;  /* 0x000080000000791a */ /* 0x000fe80000000000 */
[----:B------:R-:W-:Y:S01]  /*5bb0*/  BAR.SYNC.DEFER_BLOCKING 0x0 ;  /* 0x0000000000007b1d */ /* 0x000fe20000010000 */
[----:B------:R-:W-:Y:S11]  /*5bc0*/  ISETP.GT.AND P6, PT, R215, R230, PT ;  /* 0x000000e6d700720c */ /* 0x000ff60003fc4270 */
[----:B------:R-:W-:Y:S02]  /*5bd0*/  @!UPT UIADD3 URZ, URZ, URZ, URZ ;  /* 0x0000003f3f3ff290 */ /* 0x000fe4000fffe03f */
[----:B------:R-:W-:Y:S01]  /*5be0*/  @!P6 SHF.R.S32.HI R157, RZ, 0x1f, R230 ;  /* 0x0000001fff9de819 */ /* 0x000fe200000114e6 */
[C---:B------:R-:W-:Y:S01]  /*5bf0*/  @!P6 IMAD.WIDE.U32 R158, R230.reuse, c[0x0][0x208], RZ ;  /* 0x00008200e69eea25 */ /* 0x040fe200078e00ff */
[----:B------:R-:W-:Y:S03]  /*5c00*/  @!P6 MOV R156, R226 ;  /* 0x000000e2009ce202 */ /* 0x000fe60000000f00 */
[----:B------:R-:W-:Y:S04]  /*5c10*/  @!P6 IMAD R157, R157, c[0x0][0x208], RZ ;  /* 0x000082009d9dea24 */ /* 0x000fe800078e02ff */
[----:B------:R-:W-:Y:S01]  /*5c20*/  @!P6 IMAD R157, R230, c[0x0][0x20c], R157 ;  /* 0x00008300e69dea24 */ /* 0x000fe200078e029d */
[----:B------:R-:W1:Y:S04]  /*5c30*/  LDSM.16.M88.4 R116, [R214+0x8100] ;  /* 0x00810000d674783b */ /* 0x000e680000000200 */
[----:B------:R-:W-:Y:S02]  /*5c40*/  @!P6 IADD3 R0, R159, R157, RZ ;  /* 0x0000009d9f00e210 */ /* 0x000fe40007ffe0ff */
[----:B------:R-:W-:Y:S02]  /*5c50*/  @!P6 MOV R157, R229 ;  /* 0x000000e5009de202 */ /* 0x000fe40000000f00 */
[----:B------:R-:W2:Y:S01]  /*5c60*/  LDSM.16.M88.4 R124, [R214+0x8900] ;  /* 0x00890000d67c783b */ /* 0x000ea20000000200 */
[----:B------:R-:W-:Y:S02]  /*5c70*/  @!P6 IMAD R0, R0, 0x60, RZ ;  /* 0x000000600000e824 */ /* 0x000fe400078e02ff */
[----:B------:R-:W-:Y:S05]  /*5c80*/  @!P6 IMAD.WIDE.U32 R156, R158, 0x60, R156 ;  /* 0x000000609e9ce825 */ /* 0x000fea00078e009c */
[----:B------:R-:W3:Y:S01]  /*5c90*/  LDSM.16.M88.4 R128, [R214+0x9100] ;  /* 0x00910000d680783b */ /* 0x000ee20000000200 */
[----:B------:R-:W-:Y:S02]  /*5ca0*/  @!P6 IADD3 R0, R157, R0, RZ ;  /* 0x000000009d00e210 */ /* 0x000fe40007ffe0ff */
[C---:B------:R-:W-:Y:S02]  /*5cb0*/  @!P6 SHF.L.U32 R158, R156.reuse, 0x1, RZ ;  /* 0x000000019c9ee819 */ /* 0x040fe400000006ff */
[----:B------:R-:W-:Y:S02]  /*5cc0*/  @!P6 SHF.L.U64.HI R0, R156, 0x1, R0 ;  /* 0x000000019c00e819 */ /* 0x000fe40000010200 */
[C---:B------:R-:W-:Y:S01]  /*5cd0*/  @!P6 IADD3 R156, P5, R158.reuse, 0x80, RZ ;  /* 0x000000809e9ce810 */ /* 0x040fe20007fbe0ff */
[----:B------:R-:W4:Y:S01]  /*5ce0*/  LDSM.16.M88.4 R132, [R214+0x9900] ;  /* 0x00990000d684783b */ /* 0x000f220000000200 */
[----:B------:R-:W-:Y:S02]  /*5cf0*/  @!P6 IADD3 R158, P0, R158, c[0x0][0x1f8], RZ ;  /* 0x00007e009e9eea10 */ /* 0x000fe40007f1e0ff */
[----:B------:R-:W-:Y:S02]  /*5d00*/  @!P6 IADD3 R156, P2, R156, c[0x0][0x1f8], RZ ;  /* 0x00007e009c9cea10 */ /* 0x000fe40007f5e0ff */
[----:B------:R-:W-:Y:S02]  /*5d10*/  @!P6 IADD3.X R159, R0, c[0x0][0x1fc], RZ, P0, !PT ;  /* 0x00007f00009fea10 */ /* 0x000fe400007fe4ff */
[----:B------:R-:W-:Y:S01]  /*5d20*/  @!P6 IADD3.X R157, RZ, c[0x0][0x1fc], R0, P2, P5 ;  /* 0x00007f00ff9dea10 */ /* 0x000fe200017ea400 */
[----:B------:R-:W5:Y:S01]  /*5d30*/  LDSM.16.M88.4 R136, [R214+0xa100] ;  /* 0x00a10000d688783b */ /* 0x000f620000000200 */
[----:B------:R-:W-:Y:S04]  /*5d40*/  @!P6 IADD3 R160, P1, R158, UR12, RZ ;  /* 0x0000000c9ea0ec10 */ /* 0x000fe8000ff3e0ff */
[----:B------:R-:W-:Y:S02]  /*5d50*/  @!P6 IADD3.X R161, R159, UR17, RZ, P1, !PT ;  /* 0x000000119fa1ec10 */ /* 0x000fe40008ffe4ff */
[----:B------:R-:W-:Y:S01]  /*5d60*/  @!P6 IADD3 R184, P0, R160, UR12, RZ ;  /* 0x0000000ca0b8ec10 */ /* 0x000fe2000ff1e0ff */
[C---:B-1----:R-:W-:Y:S01]  /*5d70*/  HMMA.16816.F32.BF16 R4, R120.reuse, R116, RZ ;  /* 0x000000747804723c */ /* 0x042fe200000418ff */
[----:B------:R-:W-:Y:S02]  /*5d80*/  LDSM.16.M88.4 R144, [R204] ;  /* 0x00000000cc90783b */ /* 0x000fe40000000200 */
[----:B------:R-:W-:Y:S05]  /*5d90*/  @!P6 IADD3.X R185, R161, UR17, RZ, P0, !PT ;  /* 0x00000011a1b9ec10 */ /* 0x000fea00087fe4ff */
[C---:B------:R-:W-:Y:S01]  /*5da0*/  HMMA.16816.F32.BF16 R8, R120.reuse, R118, RZ ;  /* 0x000000767808723c */ /* 0x040fe200000418ff */
[----:B------:R-:W1:Y:S07]  /*5db0*/  LDSM.16.M88.4 R116, [R214+0xa900] ;  /* 0x00a90000d674783b */ /* 0x000e6e0000000200 */
[C---:B--2---:R-:W-:Y:S01]  /*5dc0*/  HMMA.16816.F32.BF16 R12, R120.reuse, R124, RZ ;  /* 0x0000007c780c723c */ /* 0x044fe200000418ff */
[----:B------:R-:W-:Y:S07]  /*5dd0*/  LDSM.16.M88.4 R148, [R203] ;  /* 0x00000000cb94783b */ /* 0x000fee0000000200 */
[C---:B------:R-:W-:Y:S01]  /*5de0*/  HMMA.16816.F32.BF16 R16, R120.reuse, R126, RZ ;  /* 0x0000007e7810723c */ /* 0x040fe200000418ff */
[----:B------:R-:W2:Y:S07]  /*5df0*/  LDSM.16.M88.4 R124, [R213] ;  /* 0x00000000d57c783b */ /* 0x000eae0000000200 */
[C---:B---3--:R-:W-:Y:S08]  /*5e00*/  HMMA.16816.F32.BF16 R20, R120.reuse, R128, RZ ;  /* 0x000000807814723c */ /* 0x048ff000000418ff */
[C---:B------:R-:W-:Y:S01]  /*5e10*/  HMMA.16816.F32.BF16 R24, R120.reuse, R130, RZ ;  /* 0x000000827818723c */ /* 0x040fe200000418ff */
[----:B------:R-:W3:Y:S07]  /*5e20*/  LDSM.16.M88.4 R128, [R207] ;  /* 0x00000000cf80783b */ /* 0x000eee0000000200 */
[C---:B----4-:R-:W-:Y:S08]  /*5e30*/  HMMA.16816.F32.BF16 R28, R120.reuse, R132, RZ ;  /* 0x00000084781c723c */ /* 0x050ff000000418ff */
[C---:B------:R-:W-:Y:S01]  /*5e40*/  HMMA.16816.F32.BF16 R32, R120.reuse, R134, RZ ;  /* 0x000000867820723c */ /* 0x040fe200000418ff */
[----:B------:R-:W4:Y:S07]  /*5e50*/  LDSM.16.M88.4 R132, [R206] ;  /* 0x00000000ce84783b */ /* 0x000f2e0000000200 */
[C---:B-----5:R-:W-:Y:S08]  /*5e60*/  HMMA.16816.F32.BF16 R36, R120.reuse, R136, RZ ;  /* 0x000000887824723c */ /* 0x060ff000000418ff */
[C---:B------:R-:W-:Y:S01]  /*5e70*/  HMMA.16816.F32.BF16 R40, R120.reuse, R138, RZ ;  /* 0x0000008a7828723c */ /* 0x040fe200000418ff */
[----:B------:R-:W5:Y:S07]  /*5e80*/  LDSM.16.M88.4 R136, [R205] ;  /* 0x00000000cd88783b */ /* 0x000f6e0000000200 */
[C---:B-1----:R-:W-:Y:S01]  /*5e90*/  HMMA.16816.F32.BF16 R44, R120.reuse, R116, RZ ;  /* 0x00000074782c723c */ /* 0x042fe200000418ff */
[----:B------:R-:W-:Y:S01]  /*5ea0*/  @!PT LDS RZ, [RZ] ;  /* 0x00000000fffff984 */ /* 0x000fe20000000800 */
[----:B------:R-:W-:Y:S01]  /*5eb0*/  @!PT LDS RZ, [RZ] ;  /* 0x00000000fffff984 */ /* 0x000fe20000000800 */
[----:B------:R-:W-:Y:S01]  /*5ec0*/  @!PT LDS RZ, [RZ] ;  /* 0x00000000fffff984 */ /* 0x000fe20000000800 */
[----:B------:R1:W-:Y:S07]  /*5ed0*/  @!P6 LDGSTS.E.BYPASS.LTC128B.128 [R216+0x100], [R158.64], !P4 ;  /* 0x001000009ed8efae */ /* 0x0003ee000e101d4e */
[----:B------:R-:W-:Y:S01]  /*5ee0*/  HMMA.16816.F32.BF16 R48, R120, R118, RZ ;  /* 0x000000767830723c */ /* 0x000fe200000418ff */
[----:B------:R1:W-:Y:S07]  /*5ef0*/  @!P6 LDGSTS.E.BYPASS.LTC128B.128 [R216+0x3100], [R156.64], !P3 ;  /* 0x031000009cd8efae */ /* 0x0003ee000d901d4e */
[C---:B--2---:R-:W-:Y:S01]  /*5f00*/  HMMA.16816.F32.BF16 R4, R140.reuse, R124, R4 ;  /* 0x0000007c8c04723c */ /* 0x044fe20000041804 */
[----:B------:R2:W-:Y:S07]  /*5f10*/  @!P6 LDGSTS.E.BYPASS.LTC128B.128 [R216+0x1100], [R160.64], !P4 ;  /* 0x01100000a0d8efae */ /* 0x0005ee000e101d4e */
[C---:B------:R-:W-:Y:S01]  /*5f20*/  HMMA.16816.F32.BF16 R8, R140.reuse, R126, R8 ;  /* 0x0000007e8c08723c */ /* 0x040fe20000041808 */
[----:B------:R2:W-:Y:S07]  /*5f30*/  @!P6 LDGSTS.E.BYPASS.LTC128B.128 [R216+0x4100], [R160.64+0x80], !P3 ;  /* 0x04100080a0d8efae */ /* 0x0005ee000d901d4e */
[C---:B---3--:R-:W-:Y:S01]  /*5f40*/  HMMA.16816.F32.BF16 R12, R140.reuse, R128, R12 ;  /* 0x000000808c0c723c */ /* 0x048fe2000004180c */
[----:B------:R3:W-:Y:S07]  /*5f50*/  @!P6 LDGSTS.E.BYPASS.LTC128B.128 [R216+0x2100], [R184.64], !P4 ;  /* 0x02100000b8d8efae */ /* 0x0007ee000e101d4e */
[C---:B------:R-:W-:Y:S01]  /*5f60*/  HMMA.16816.F32.BF16 R16, R140.reuse, R130, R16 ;  /* 0x000000828c10723c */ /* 0x040fe20000041810 */
[----:B------:R3:W-:Y:S02]  /*5f70*/  @!P6 LDGSTS.E.BYPASS.LTC128B.128 [R216+0x5100], [R184.64+0x80], !P3 ;  /* 0x05100080b8d8efae */ /* 0x0007e4000d901d4e */
[C---:B------:R-:W-:Y:S05]  /*5f80*/  ISETP.GT.AND P6, PT, R230.reuse, R215, PT ;  /* 0x000000d7e600720c */ /* 0x040fea0003fc4270 */
[C---:B----4-:R-:W-:Y:S01]  /*5f90*/  HMMA.16816.F32.BF16 R20, R140.reuse, R132, R20 ;  /* 0x000000848c14723c */ /* 0x050fe20000041814 */
[----:B------:R-:W4:Y:S07]  /*5fa0*/  LDSM.16.M88.4 R116, [R211+0x8100] ;  /* 0x00810000d374783b */ /* 0x000f2e0000000200 */
[C---:B------:R-:W-:Y:S01]  /*5fb0*/  HMMA.16816.F32.BF16 R24, R140.reuse, R134, R24 ;  /* 0x000000868c18723c */ /* 0x040fe20000041818 */
[----:B------:R-:W0:Y:S03]  /*5fc0*/  LDGDEPBAR ;  /* 0x00000000000079af */ /* 0x000e260000000000 */
[----:B------:R-:W-:Y:S04]  /*5fd0*/  @P6 IADD3 R251, R230, -0x1, RZ ;  /* 0xffffffffe6fb6810 */ /* 0x000fe80007ffe0ff */
[C---:B-----5:R-:W-:Y:S01]  /*5fe0*/  HMMA.16816.F32.BF16 R28, R140.reuse, R136, R28 ;  /* 0x000000888c1c723c */ /* 0x060fe2000004181c */
[----:B------:R-:W5:Y:S03]  /*5ff0*/  LDSM.16.M88.4 R124, [R211+0x8900] ;  /* 0x00890000d37c783b */ /* 0x000f660000000200 */
[----:B------:R-:W-:Y:S04]  /*6000*/  @P6 SHF.R.S32.HI R250, RZ, 0x1f, R251 ;  /* 0x0000001ffffa6819 */ /* 0x000fe800000114fb */
[C---:B------:R-:W-:Y:S01]  /*6010*/  HMMA.16816.F32.BF16 R32, R140.reuse, R138, R32 ;  /* 0x0000008a8c20723c */ /* 0x040fe20000041820 */
[----:B------:R-:W3:Y:S03]  /*6020*/  LDSM.16.M88.4 R128, [R211+0x9100] ;  /* 0x00910000d380783b */ /* 0x000ee60000000200 */
[----:B------:R-:W-:Y:S04]  /*6030*/  @P6 IMAD R250, R250, c[0x0][0x1e0], RZ ;  /* 0x00007800fafa6a24 */ /* 0x000fe800078e02ff */
[C---:B------:R-:W-:Y:S01]  /*6040*/  HMMA.16816.F32.BF16 R36, R140.reuse, R144, R36 ;  /* 0x000000908c24723c */ /* 0x040fe20000041824 */
[----:B-1----:R-:W1:Y:S03]  /*6050*/  LDSM.16.M88.4 R156, [R211+0x9900] ;  /* 0x00990000d39c783b */ /* 0x002e660000000200 */
[----:B------:R-:W-:Y:S04]  /*6060*/  @P6 IMAD R250, R251, c[0x0][0x1e4], R250 ;  /* 0x00007900fbfa6a24 */ /* 0x000fe800078e02fa */
[C---:B------:R-:W-:Y:S01]  /*6070*/  HMMA.16816.F32.BF16 R40, R140.reuse, R146, R40 ;  /* 0x000000928c28723c */ /* 0x040fe20000041828 */
[----:B--2---:R-:W2:Y:S07]  /*6080*/  LDSM.16.M88.4 R160, [R211+0xa100] ;  /* 0x00a10000d3a0783b */ /* 0x004eae0000000200 */
[C---:B------:R-:W-:Y:S01]  /*6090*/  HMMA.16816.F32.BF16 R44, R140.reuse, R148, R44 ;  /* 0x000000948c2c723c */ /* 0x040fe2000004182c */
[----:B------:R-:W1:Y:S07]  /*60a0*/  LDSM.16.M88.4 R164, [R211+0xa900] ;  /* 0x00a90000d3a4783b */ /* 0x000e6e0000000200 */
[----:B------:R-:W-:Y:S01]  /*60b0*/  HMMA.16816.F32.BF16 R48, R140, R150, R48 ;  /* 0x000000968c30723c */ /* 0x000fe20000041830 */
[----:B------:R-:W-:Y:S07]  /*60c0*/  LDSM.16.M88.4 R132, [R202+0x800] ;  /* 0x00080000ca84783b */ /* 0x000fee0000000200 */
[C---:B----4-:R-:W-:Y:S01]  /*60d0*/  HMMA.16816.F32.BF16 R4, R152.reuse, R116, R4 ;  /* 0x000000749804723c */ /* 0x050fe20000041804 */
[----:B------:R-:W-:Y:S07]  /*60e0*/  LDSM.16.M88.4 R136, [R202+0x1000] ;  /* 0x00100000ca88783b */ /* 0x000fee0000000200 */
[C---:B------:R-:W-:Y:S01]  /*60f0*/  HMMA.16816.F32.BF16 R8, R152.reuse, R118, R8 ;  /* 0x000000769808723c */ /* 0x040fe20000041808 */
[----:B------:R-:W4:Y:S07]  /*6100*/  LDSM.16.M88.4 R116, [R202] ;  /* 0x00000000ca74783b */ /* 0x000f2e0000000200 */
[C---:B-----5:R-:W-:Y:S01]  /*6110*/  HMMA.16816.F32.BF16 R12, R152.reuse, R124, R12 ;  /* 0x0000007c980c723c */ /* 0x060fe2000004180c */
[----:B------:R-:W5:Y:S07]  /*6120*/  LDSM.16.M88.4 R144, [R202+0x1800] ;  /* 0x00180000ca90783b */ /* 0x000f6e0000000200 */
[C---:B------:R-:W-:Y:S01]  /*6130*/  HMMA.16816.F32.BF16 R16, R152.reuse, R126, R16 ;  /* 0x0000007e9810723c */ /* 0x040fe20000041810 */
[----:B------:R-:W4:Y:S07]  /*6140*/  LDSM.16.M88.4 R148, [R202+0x2000] ;  /* 0x00200000ca94783b */ /* 0x000f2e0000000200 */
[C---:B---3--:R-:W-:Y:S01]  /*6150*/  HMMA.16816.F32.BF16 R20, R152.reuse, R128, R20 ;  /* 0x000000809814723c */ /* 0x048fe20000041814 */
[----:B------:R-:W3:Y:S07]  /*6160*/  LDSM.16.M88.4 R124, [R202+0x2800] ;  /* 0x00280000ca7c783b */ /* 0x000eee0000000200 */
[C---:B------:R-:W-:Y:S01]  /*6170*/  HMMA.16816.F32.BF16 R24, R152.reuse, R130, R24 ;  /* 0x000000829818723c */ /* 0x040fe20000041818 */
[----:B------:R-:W3:Y:S07]  /*6180*/  LDSM.16.M88.4 R128, [R214+0xb100] ;  /* 0x00b10000d680783b */ /* 0x000eee0000000200 */
[C---:B-1----:R-:W-:Y:S01]  /*6190*/  HMMA.16816.F32.BF16 R28, R152.reuse, R156, R28 ;  /* 0x0000009c981c723c */ /* 0x042fe2000004181c */
[----:B------:R-:W-:Y:S07]  /*61a0*/  LDSM.16.M88.4 R184, [R211+0xd900] ;  /* 0x00d90000d3b8783b */ /* 0x000fee0000000200 */
[C---:B------:R-:W-:Y:S01]  /*61b0*/  HMMA.16816.F32.BF16 R32, R152.reuse, R158, R32 ;  /* 0x0000009e9820723c */ /* 0x040fe20000041820 */
[----:B------:R-:W1:Y:S07]  /*61c0*/  LDSM.16.M88.4 R156, [R214+0xb900] ;  /* 0x00b90000d69c783b */ /* 0x000e6e0000000200 */
[C---:B--2---:R-:W-:Y:S08]  /*61d0*/  HMMA.16816.F32.BF16 R36, R152.reuse, R160, R36 ;  /* 0x000000a09824723c */ /* 0x044ff00000041824 */
[C---:B------:R-:W-:Y:S01]  /*61e0*/  HMMA.16816.F32.BF16 R40, R152.reuse, R162, R40 ;  /* 0x000000a29828723c */ /* 0x040fe20000041828 */
[----:B------:R-:W2:Y:S07]  /*61f0*/  LDSM.16.M88.4 R160, [R214+0xc100] ;  /* 0x00c10000d6a0783b */ /* 0x000eae0000000200 */
[C---:B------:R-:W-:Y:S08]  /*6200*/  HMMA.16816.F32.BF16 R44, R152.reuse, R164, R44 ;  /* 0x000000a4982c723c */ /* 0x040ff0000004182c */
[----:B------:R-:W-:Y:S01]  /*6210*/  HMMA.16816.F32.BF16 R48, R152, R166, R48 ;  /* 0x000000a69830723c */ /* 0x000fe20000041830 */
[----:B------:R-:W1:Y:S07]  /*6220*/  LDSM.16.M88.4 R164, [R214+0xc900] ;  /* 0x00c90000d6a4783b */ /* 0x000e6e0000000200 */
[C---:B----4-:R-:W-:Y:S08]  /*6230*/  HMMA.16816.F32.BF16 R4, R168.reuse, R116, R4 ;  /* 0x00000074a804723c */ /* 0x050ff00000041804 */
[C---:B------:R-:W-:Y:S01]  /*6240*/  HMMA.16816.F32.BF16 R8, R168.reuse, R118, R8 ;  /* 0x00000076a808723c */ /* 0x040fe20000041808 */
[----:B------:R-:W4:Y:S07]  /*6250*/  LDSM.16.M88.4 R116, [R214+0xd100] ;  /* 0x00d10000d674783b */ /* 0x000f2e0000000200 */
[C---:B------:R-:W-:Y:S08]  /*6260*/  HMMA.16816.F32.BF16 R12, R168.reuse, R132, R12 ;  /* 0x00000084a80c723c */ /* 0x040ff0000004180c */
[C---:B------:R-:W-:Y:S01]  /*6270*/  HMMA.16816.F32.BF16 R16, R168.reuse, R134, R16 ;  /* 0x00000086a810723c */ /* 0x040fe20000041810 */
[----:B------:R-:W1:Y:S07]  /*6280*/  LDSM.16.M88.4 R132, [R214+0xd900] ;  /* 0x00d90000d684783b */ /* 0x000e6e0000000200 */
[C---:B------:R-:W-:Y:S08]  /*6290*/  HMMA.16816.F32.BF16 R20, R168.reuse, R136, R20 ;  /* 0x00000088a814723c */ /* 0x040ff00000041814 */
[C---:B------:R-:W-:Y:S01]  /*62a0*/  HMMA.16816.F32.BF16 R24, R168.reuse, R138, R24 ;  /* 0x0000008aa818723c */ /* 0x040fe20000041818 */
[----:B------:R-:W1:Y:S07]  /*62b0*/  LDSM.16.M88.4 R136, [R201] ;  /* 0x00000000c988783b */ /* 0x000e6e0000000200 */
[C---:B-----5:R-:W-:Y:S08]  /*62c0*/  HMMA.16816.F32.BF16 R28, R168.reuse, R144, R28 ;  /* 0x00000090a81c723c */ /* 0x060ff0000004181c */
[C---:B------:R-:W-:Y:S01]  /*62d0*/  HMMA.16816.F32.BF16 R32, R168.reuse, R146, R32 ;  /* 0x00000092a820723c */ /* 0x040fe20000041820 */
[----:B------:R-:W5:Y:S07]  /*62e0*/  LDSM.16.M88.4 R144, [R200] ;  /* 0x00000000c890783b */ /* 0x000f6e0000000200 */
[C---:B------:R-:W-:Y:S08]  /*62f0*/  HMMA.16816.F32.BF16 R36, R168.reuse, R148, R36 ;  /* 0x00000094a824723c */ /* 0x040ff00000041824 */
[C---:B------:R-:W-:Y:S01]  /*6300*/  HMMA.16816.F32.BF16 R40, R168.reuse, R150, R40 ;  /* 0x00000096a828723c */ /* 0x040fe20000041828 */
[----:B------:R-:W-:Y:S07]  /*6310*/  LDSM.16.M88.4 R148, [R197] ;  /* 0x00000000c594783b */ /* 0x000fee0000000200 */
[C---:B---3--:R-:W-:Y:S08]  /*6320*/  HMMA.16816.F32.BF16 R44, R168.reuse, R124, R44 ;  /* 0x0000007ca82c723c */ /* 0x048ff0000004182c */
[----:B------:R-:W-:Y:S01]  /*6330*/  HMMA.16816.F32.BF16 R48, R168, R126, R48 ;  /* 0x0000007ea830723c */ /* 0x000fe20000041830 */
[----:B------:R-:W3:Y:S07]  /*6340*/  LDSM.16.M88.4 R124, [R199] ;  /* 0x00000000c77c783b */ /* 0x000eee0000000200 */
[C---:B------:R-:W-:Y:S08]  /*6350*/  HMMA.16816.F32.BF16 R4, R172.reuse, R128, R4 ;  /* 0x00000080ac04723c */ /* 0x040ff00000041804 */
[C---:B------:R-:W-:Y:S01]  /*6360*/  HMMA.16816.F32.BF16 R8, R172.reuse, R130, R8 ;  /* 0x00000082ac08723c */ /* 0x040fe20000041808 */
[----:B------:R-:W3:Y:S07]  /*6370*/  LDSM.16.M88.4 R128, [R198] ;  /* 0x00000000c680783b */ /* 0x000eee0000000200 */
[C---:B-1----:R-:W-:Y:S08]  /*6380*/  HMMA.16816.F32.BF16 R12, R172.reuse, R156, R12 ;  /* 0x0000009cac0c723c */ /* 0x042ff0000004180c */
[C---:B------:R-:W-:Y:S01]  /*6390*/  HMMA.16816.F32.BF16 R16, R172.reuse, R158, R16 ;  /* 0x0000009eac10723c */ /* 0x040fe20000041810 */
[----:B------:R-:W1:Y:S07]  /*63a0*/  LDSM.16.M88.4 R156, [R196] ;  /* 0x00000000c49c783b */ /* 0x000e6e0000000200 */
[C---:B--2---:R-:W-:Y:S08]  /*63b0*/  HMMA.16816.F32.BF16 R20, R172.reuse, R160, R20 ;  /* 0x000000a0ac14723c */ /* 0x044ff00000041814 */
[C---:B------:R-:W-:Y:S01]  /*63c0*/  HMMA.16816.F32.BF16 R24, R172.reuse, R162, R24 ;  /* 0x000000a2ac18723c */ /* 0x040fe20000041818 */
[----:B------:R-:W2:Y:S07]  /*63d0*/  LDSM.16.M88.4 R160, [R211+0xb100] ;  /* 0x00b10000d3a0783b */ /* 0x000eae0000000200 */
[C---:B------:R-:W-:Y:S08]  /*63e0*/  HMMA.16816.F32.BF16 R28, R172.reuse, R164, R28 ;  /* 0x000000a4ac1c723c */ /* 0x040ff0000004181c */
[C---:B------:R-:W-:Y:S01]  /*63f0*/  HMMA.16816.F32.BF16 R32, R172.reuse, R166, R32 ;  /* 0x000000a6ac20723c */ /* 0x040fe20000041820 */
[----:B------:R-:W-:Y:S07]  /*6400*/  LDSM.16.M88.4 R164, [R211+0xd100] ;  /* 0x00d10000d3a4783b */ /* 0x000fee0000000200 */
[C---:B----4-:R-:W-:Y:S08]  /*6410*/  HMMA.16816.F32.BF16 R36, R172.reuse, R116, R36 ;  /* 0x00000074ac24723c */ /* 0x050ff00000041824 */
[C---:B------:R-:W-:Y:S01]  /*6420*/  HMMA.16816.F32.BF16 R40, R172.reuse, R118, R40 ;  /* 0x00000076ac28723c */ /* 0x040fe20000041828 */
[----:B------:R-:W4:Y:S07]  /*6430*/  LDSM.16.M88.4 R116, [R211+0xb900] ;  /* 0x00b90000d374783b */ /* 0x000f2e0000000200 */
[C---:B------:R-:W-:Y:S08]  /*6440*/  HMMA.16816.F32.BF16 R44, R172.reuse, R132, R44 ;  /* 0x00000084ac2c723c */ /* 0x040ff0000004182c */
[----:B------:R-:W-:Y:S01]  /*6450*/  HMMA.16816.F32.BF16 R48, R172, R134, R48 ;  /* 0x00000086ac30723c */ /* 0x000fe20000041830 */
[----:B------:R-:W1:Y:S07]  /*6460*/  LDSM.16.M88.4 R132, [R211+0xc100] ;  /* 0x00c10000d384783b */ /* 0x000e6e0000000200 */
[C---:B------:R-:W-:Y:S08]  /*6470*/  HMMA.16816.F32.BF16 R4, R176.reuse, R136, R4 ;  /* 0x00000088b004723c */ /* 0x040ff00000041804 */
[C---:B------:R-:W-:Y:S01]  /*6480*/  HMMA.16816.F32.BF16 R8, R176.reuse, R138, R8 ;  /* 0x0000008ab008723c */ /* 0x040fe20000041808 */
[----:B------:R-:W1:Y:S07]  /*6490*/  LDSM.16.M88.4 R136, [R211+0xc900] ;  /* 0x00c90000d388783b */ /* 0x000e6e0000000200 */
[C---:B-----5:R-:W-:Y:S08]  /*64a0*/  HMMA.16816.F32.BF16 R12, R176.reuse, R144, R12 ;  /* 0x00000090b00c723c */ /* 0x060ff0000004180c */
[C---:B------:R-:W-:Y:S01]  /*64b0*/  HMMA.16816.F32.BF16 R16, R176.reuse, R146, R16 ;  /* 0x00000092b010723c */ /* 0x040fe20000041810 */
[----:B------:R-:W5:Y:S07]  /*64c0*/  LDSM.16.M88.4 R144, [R202+0x3000] ;  /* 0x00300000ca90783b */ /* 0x000f6e0000000200 */
[C---:B---3--:R-:W-:Y:S08]  /*64d0*/  HMMA.16816.F32.BF16 R20, R176.reuse, R124, R20 ;  /* 0x0000007cb014723c */ /* 0x048ff00000041814 */
[C---:B------:R-:W-:Y:S01]  /*64e0*/  HMMA.16816.F32.BF16 R24, R176.reuse, R126, R24 ;  /* 0x0000007eb018723c */ /* 0x040fe20000041818 */
[----:B------:R-:W-:Y:S07]  /*64f0*/  LDSM.16.M88.4 R124, [R202+0x4000] ;  /* 0x00400000ca7c783b */ /* 0x000fee0000000200 */
[C---:B------:R-:W-:Y:S08]  /*6500*/  HMMA.16816.F32.BF16 R28, R176.reuse, R128, R28 ;  /* 0x00000080b01c723c */ /* 0x040ff0000004181c */
[C---:B------:R-:W-:Y:S08]  /*6510*/  HMMA.16816.F32.BF16 R32, R176.reuse, R130, R32 ;  /* 0x00000082b020723c */ /* 0x040ff00000041820 */
[C---:B------:R-:W-:Y:S08]  /*6520*/  HMMA.16816.F32.BF16 R36, R176.reuse, R148, R36 ;  /* 0x00000094b024723c */ /* 0x040ff00000041824 */
[C---:B------:R-:W-:Y:S08]  /*6530*/  HMMA.16816.F32.BF16 R40, R176.reuse, R150, R40 ;  /* 0x00000096b028723c */ /* 0x040ff00000041828 */
[C---:B-1----:R-:W-:Y:S08]  /*6540*/  HMMA.16816.F32.BF16 R44, R176.reuse, R156, R44 ;  /* 0x0000009cb02c723c */ /* 0x042ff0000004182c */
[----:B------:R-:W-:Y:S08]  /*6550*/  HMMA.16816.F32.BF16 R48, R176, R158, R48 ;  /* 0x0000009eb030723c */ /* 0x000ff00000041830 */
[C---:B--2---:R-:W-:Y:S08]  /*6560*/  HMMA.16816.F32.BF16 R4, R180.reuse, R160, R4 ;  /* 0x000000a0b404723c */ /* 0x044ff00000041804 */
[C---:B------:R-:W-:Y:S08]  /*6570*/  HMMA.16816.F32.BF16 R8, R180.reuse, R162, R8 ;  /* 0x000000a2b408723c */ /* 0x040ff00000041808 */
[C---:B----4-:R-:W-:Y:S08]  /*6580*/  HMMA.16816.F32.BF16 R12, R180.reuse, R116, R12 ;  /* 0x00000074b40c723c */ /* 0x050ff0000004180c */
[C---:B------:R-:W-:Y:S01]  /*6590*/  HMMA.16816.F32.BF16 R16, R180.reuse, R118, R16 ;  /* 0x00000076b410723c */ /* 0x040fe20000041810 */
[----:B------:R-:W1:Y:S07]  /*65a0*/  LDSM.16.M88.4 R116, [R202+0x3800] ;  /* 0x00380000ca74783b */ /* 0x000e6e0000000200 */
[C---:B------:R-:W-:Y:S08]  /*65b0*/  HMMA.16816.F32.BF16 R20, R180.reuse, R132, R20 ;  /* 0x00000084b414723c */ /* 0x040ff00000041814 */
[C---:B------:R-:W-:Y:S08]  /*65c0*/  HMMA.16816.F32.BF16 R24, R180.reuse, R134, R24 ;  /* 0x00000086b418723c */ /* 0x040ff00000041818 */
[C---:B------:R-:W-:Y:S08]  /*65d0*/  HMMA.16816.F32.BF16 R28, R180.reuse, R136, R28 ;  /* 0x00000088b41c723c */ /* 0x040ff0000004181c */
[C---:B------:R-:W-:Y:S08]  /*65e0*/  HMMA.16816.F32.BF16 R32, R180.reuse, R138, R32 ;  /* 0x0000008ab420723c */ /* 0x040ff00000041820 */
[C---:B------:R-:W-:Y:S08]  /*65f0*/  HMMA.16816.F32.BF16 R36, R180.reuse, R164, R36 ;  /* 0x000000a4b424723c */ /* 0x040ff00000041824 */
[C---:B------:R-:W-:Y:S08]  /*6600*/  HMMA.16816.F32.BF16 R40, R180.reuse, R166, R40 ;  /* 0x000000a6b428723c */ /* 0x040ff00000041828 */
[C---:B------:R-:W-:Y:S08]  /*6610*/  HMMA.16816.F32.BF16 R44, R180.reuse, R184, R44 ;  /* 0x000000b8b42c723c */ /* 0x040ff0000004182c */
[----:B------:R-:W-:Y:S08]  /*6620*/  HMMA.16816.F32.BF16 R48, R180, R186, R48 ;  /* 0x000000bab430723c */ /* 0x000ff00000041830 */
[C---:B-----5:R-:W-:Y:S08]  /*6630*/  HMMA.16816.F32.BF16 R4, R188.reuse, R144, R4 ;  /* 0x00000090bc04723c */ /* 0x060ff00000041804 */
[C---:B------:R-:W-:Y:S08]  /*6640*/  HMMA.16816.F32.BF16 R8, R188.reuse, R146, R8 ;  /* 0x00000092bc08723c */ /* 0x040ff00000041808 */
[C---:B-1----:R-:W-:Y:S08]  /*6650*/  HMMA.16816.F32.BF16 R12, R188.reuse, R116, R12 ;  /* 0x00000074bc0c723c */ /* 0x042ff0000004180c */
[C---:B------:R-:W-:Y:S01]  /*6660*/  HMMA.16816.F32.BF16 R16, R188.reuse, R118, R16 ;  /* 0x00000076bc10723c */ /* 0x040fe20000041810 */
[----:B------:R-:W1:Y:S03]  /*6670*/  LDSM.16.M88.4 R116, [R202+0x4800] ;  /* 0x00480000ca74783b */ /* 0x000e660000000200 */
[----:B------:R-:W-:Y:S02]  /*6680*/  FMUL.FTZ R156, R4, c[0x0][0x320] ;  /* 0x0000c800049c7a20 */ /* 0x000fe40000410000 */
[----:B------:R-:W-:Y:S02]  /*6690*/  FMUL.FTZ R160, R5, c[0x0][0x320] ;  /* 0x0000c80005a07a20 */ /* 0x000fe40000410000 */
[C---:B------:R-:W-:Y:S02]  /*66a0*/  HMMA.16816.F32.BF16 R20, R188.reuse, R124, R20 ;  /* 0x0000007cbc14723c */ /* 0x040fe40000041814 */
[----:B------:R-:W2:Y:S02]  /*66b0*/  MUFU.TANH R156, R156 ;  /* 0x0000009c009c7308 */ /* 0x000ea40000002400 */
[----:B------:R-:W-:Y:S02]  /*66c0*/  FMUL.FTZ R158, R10, c[0x0][0x320] ;  /* 0x0000c8000a9e7a20 */ /* 0x000fe40000410000 */
[----:B------:R-:W-:Y:S02]  /*66d0*/  FMUL.FTZ R164, R9, c[0x0][0x320] ;  /* 0x0000c80009a47a20 */ /* 0x000fe40000410000 */
[C---:B------:R-:W-:Y:S01]  /*66e0*/  HMMA.16816.F32.BF16 R24, R188.reuse, R126, R24 ;  /* 0x0000007ebc18723c */ /* 0x040fe20000041818 */
[----:B------:R-:W3:Y:S03]  /*66f0*/  LDSM.16.M88.4 R124, [R202+0x5000] ;  /* 0x00500000ca7c783b */ /* 0x000ee60000000200 */
[----:B------:R-:W4:Y:S01]  /*6700*/  MUFU.TANH R160, R160 ;  /* 0x000000a000a07308 */ /* 0x000f220000002400 */
[----:B------:R-:W-:Y:S02]  /*6710*/  FMUL.FTZ R167, R14, c[0x0][0x320] ;  /* 0x0000c8000ea77a20 */ /* 0x000fe40000410000 */
[----:B------:R-:W-:Y:S02]  /*6720*/  FMUL.FTZ R166, R13, c[0x0][0x320] ;  /* 0x0000c8000da67a20 */ /* 0x000fe40000410000 */
[----:B------:R-:W-:Y:S03]  /*6730*/  FMUL.FTZ R165, R18, c[0x0][0x320] ;  /* 0x0000c80012a57a20 */ /* 0x000fe60000410000 */
[----:B------:R-:W-:Y:S02]  /*6740*/  FMUL.FTZ R163, R19, c[0x0][0x320] ;  /* 0x0000c80013a37a20 */ /* 0x000fe40000410000 */
[----:B------:R-:W2:Y:S01]  /*6750*/  MUFU.TANH R164, R164 ;  /* 0x000000a400a47308 */ /* 0x000ea20000002400 */
[----:B------:R-:W-:Y:S04]  /*6760*/  @P6 IMAD.WIDE.U32 R18, R251, c[0x0][0x1e0], RZ ;  /* 0x00007800fb126a25 */ /* 0x000fe800078e00ff */
[----:B------:R-:W-:Y:S01]  /*6770*/  FMUL.FTZ R237, R22, c[0x0][0x320] ;  /* 0x0000c80016ed7a20 */ /* 0x000fe20000410000 */
[----:B------:R-:W-:Y:S01]  /*6780*/  @P6 MOV R22, R218 ;  /* 0x000000da00166202 */ /* 0x000fe20000000f00 */
[----:B------:R-:W-:Y:S01]  /*6790*/  FMUL.FTZ R187, R23, c[0x0][0x320] ;  /* 0x0000c80017bb7a20 */ /* 0x000fe20000410000 */
[----:B------:R-:W-:Y:S01]  /*67a0*/  @P6 MOV R23, R221 ;  /* 0x000000dd00176202 */ /* 0x000fe20000000f00 */
[----:B------:R-:W-:Y:S01]  /*67b0*/  FMUL.FTZ R159, R11, c[0x0][0x320] ;  /* 0x0000c8000b9f7a20 */ /* 0x000fe20000410000 */
[----:B------:R-:W2:Y:S01]  /*67c0*/  MUFU.TANH R158, R158 ;  /* 0x0000009e009e7308 */ /* 0x000ea20000002400 */
[C---:B-1----:R-:W-:Y:S03]  /*67d0*/  HMMA.16816.F32.BF16 R28, R188.reuse, R116, R28 ;  /* 0x00000074bc1c723c */ /* 0x042fe6000004181c */
[----:B------:R-:W-:Y:S01]  /*67e0*/  FMUL.FTZ R235, R26, c[0x0][0x320] ;  /* 0x0000c8001aeb7a20 */ /* 0x000fe20000410000 */
[----:B------:R-:W-:Y:S01]  /*67f0*/  @P6 IADD3 R250, R19, R250, RZ ;  /* 0x000000fa13fa6210 */ /* 0x000fe20007ffe0ff */
[----:B------:R-:W-:Y:S03]  /*6800*/  @P6 IMAD.WIDE.U32 R18, R18, 0x60, R22 ;  /* 0x0000006012126825 */ /* 0x000fe600078e0016 */
[C---:B------:R-:W-:Y:S01]  /*6810*/  HMMA.16816.F32.BF16 R32, R188.reuse, R118, R32 ;  /* 0x00000076bc20723c */ /* 0x040fe20000041820 */
[----:B------:R-:W1:Y:S01]  /*6820*/  MUFU.TANH R159, R159 ;  /* 0x0000009f009f7308 */ /* 0x000e620000002400 */
[----:B------:R-:W5:Y:S01]  /*6830*/  LDSM.16.M88.4 R116, [R202+0x5800] ;  /* 0x00580000ca74783b */ /* 0x000f620000000200 */
[----:B------:R-:W-:Y:S04]  /*6840*/  DEPBAR.LE SB0, 0x0 ;  /* 0x000080000000791a */ /* 0x000fe80000000000 */
[----:B------:R-:W-:Y:S01]  /*6850*/  FMUL.FTZ R233, R27, c[0x0][0x320] ;  /* 0x0000c8001be97a20 */ /* 0x000fe20000410000 */
[C---:B---3--:R-:W-:Y:S03]  /*6860*/  HMMA.16816.F32.BF16 R36, R188.reuse, R124, R36 ;  /* 0x0000007cbc24723c */ /* 0x048fe60000041824 */
[----:B------:R-:W3:Y:S01]  /*6870*/  MUFU.TANH R166, R166 ;  /* 0x000000a600a67308 */ /* 0x000ee20000002400 */
[----:B------:R-:W-:Y:S01]  /*6880*/  BAR.SYNC.DEFER_BLOCKING 0x0 ;  /* 0x0000000000007b1d */ /* 0x000fe20000010000 */
[----:B------:R-:W-:Y:S02]  /*6890*/  @P6 IMAD R10, R250, 0x60, RZ ;  /* 0x00000060fa0a6824 */ /* 0x000fe400078e02ff */
[----:B------:R-:W-:Y:S01]  /*68a0*/  FMUL.FTZ R0, R6, c[0x0][0x320] ;  /* 0x0000c80006007a20 */ /* 0x000fe20000410000 */
[C---:B------:R-:W-:Y:S04]  /*68b0*/  HMMA.16816.F32.BF16 R40, R188.reuse, R126, R40 ;  /* 0x0000007ebc28723c */ /* 0x040fe80000041828 */
[----:B------:R-:W-:Y:S01]  /*68c0*/  FMUL.FTZ R245, R30, c[0x0][0x320] ;  /* 0x0000c8001ef57a20 */ /* 0x000fe20000410000 */
[----:B------:R-:W1:Y:S01]  /*68d0*/  MUFU.TANH R0, R0 ;  /* 0x0000000000007308 */ /* 0x000e620000002400 */
[----:B------:R-:W-:Y:S01]  /*68e0*/  FMUL.FTZ R243, R31, c[0x0][0x320] ;  /* 0x0000c8001ff37a20 */ /* 0x000fe20000410000 */
[----:B------:R-:W-:Y:S01]  /*68f0*/  @P6 IADD3 R10, R19, R10, RZ ;  /* 0x0000000a130a6210 */ /* 0x000fe20007ffe0ff */
[----:B------:R-:W-:Y:S04]  /*6900*/  FMUL.FTZ R241, R34, c[0x0][0x320] ;  /* 0x0000c80022f17a20 */ /* 0x000fe80000410000 */
[----:B------:R-:W-:Y:S01]  /*6910*/  @P6 SHF.L.U64.HI R10, R18, 0x1, R10 ;  /* 0x00000001120a6819 */ /* 0x000fe2000001020a */
[----:B------:R-:W-:Y:S02]  /*6920*/  FMUL.FTZ R239, R35, c[0x0][0x320] ;  /* 0x0000c80023ef7a20 */ /* 0x000fe40000410000 */
[----:B------:R-:W1:Y:S01]  /*6930*/  MUFU.TANH R167, R167 ;  /* 0x000000a700a77308 */ /* 0x000e620000002400 */
[----:B------:R-:W-:Y:S02]  /*6940*/  FMUL.FTZ R248, R36, c[0x0][0x320] ;  /* 0x0000c80024f87a20 */ /* 0x000fe40000410000 */
[----:B------:R-:W-:Y:S02]  /*6950*/  FMUL.FTZ R247, R37, c[0x0][0x320] ;  /* 0x0000c80025f77a20 */ /* 0x000fe40000410000 */
[----:B------:R-:W-:Y:S02]  /*6960*/  FMUL.FTZ R157, R7, c[0x0][0x320] ;  /* 0x0000c800079d7a20 */ /* 0x000fe40000410000 */
[----:B------:R-:W-:Y:S02]  /*6970*/  FMUL.FTZ R162, R8, c[0x0][0x320] ;  /* 0x0000c80008a27a20 */ /* 0x000fe40000410000 */
[----:B------:R-:W-:Y:S01]  /*6980*/  FMUL.FTZ R252, R40, c[0x0][0x320] ;  /* 0x0000c80028fc7a20 */ /* 0x000fe20000410000 */
[----:B------:R-:W1:Y:S01]  /*6990*/  MUFU.TANH R11, R248 ;  /* 0x000000f8000b7308 */ /* 0x000e620000002400 */
[C---:B-----5:R-:W-:Y:S03]  /*69a0*/  HMMA.16816.F32.BF16 R44, R188.reuse, R116, R44 ;  /* 0x00000074bc2c723c */ /* 0x060fe6000004182c */
[----:B------:R-:W-:Y:S02]  /*69b0*/  FMUL.FTZ R184, R12, c[0x0][0x320] ;  /* 0x0000c8000cb87a20 */ /* 0x000fe40000410000 */
[----:B------:R-:W-:Y:S02]  /*69c0*/  FMUL.FTZ R161, R15, c[0x0][0x320] ;  /* 0x0000c8000fa17a20 */ /* 0x000fe40000410000 */
[----:B------:R-:W-:Y:S01]  /*69d0*/  FMUL.FTZ R185, R16, c[0x0][0x320] ;  /* 0x0000c80010b97a20 */ /* 0x000fe20000410000 */
[----:B------:R-:W-:Y:S01]  /*69e0*/  HMMA.16816.F32.BF16 R48, R188, R118, R48 ;  /* 0x00000076bc30723c */ /* 0x000fe20000041830 */
[----:B------:R5:W1:Y:S03]  /*69f0*/  MUFU.TANH R13, R252 ;  /* 0x000000fc000d7308 */ /* 0x000a660000002400 */
[----:B------:R-:W-:Y:S02]  /*6a00*/  FMUL.FTZ R186, R17, c[0x0][0x320] ;  /* 0x0000c80011ba7a20 */ /* 0x000fe40000410000 */
[----:B------:R-:W-:Y:S02]  /*6a10*/  FMUL.FTZ R232, R20, c[0x0][0x320] ;  /* 0x0000c80014e87a20 */ /* 0x000fe40000410000 */
[----:B------:R-:W-:Y:S03]  /*6a20*/  FMUL.FTZ R192, R21, c[0x0][0x320] ;  /* 0x0000c80015c07a20 */ /* 0x000fe60000410000 */
[----:B------:R1:W1:Y:S01]  /*6a30*/  MUFU.TANH R9, R247 ;  /* 0x000000f700097308 */ /* 0x0002620000002400 */
[----:B------:R-:W-:Y:S02]  /*6a40*/  FMUL.FTZ R234, R24, c[0x0][0x320] ;  /* 0x0000c80018ea7a20 */ /* 0x000fe40000410000 */
[----:B------:R-:W-:Y:S02]  /*6a50*/  FMUL.FTZ R236, R25, c[0x0][0x320] ;  /* 0x0000c80019ec7a20 */ /* 0x000fe40000410000 */
[----:B------:R-:W-:Y:S02]  /*6a60*/  FMUL.FTZ R238, R28, c[0x0][0x320] ;  /* 0x0000c8001cee7a20 */ /* 0x000fe40000410000 */
[----:B------:R-:W-:Y:S02]  /*6a70*/  FMUL.FTZ R240, R29, c[0x0][0x320] ;  /* 0x0000c8001df07a20 */ /* 0x000fe40000410000 */
[----:B------:R-:W-:Y:S01]  /*6a80*/  FMUL.FTZ R246, R32, c[0x0][0x320] ;  /* 0x0000c80020f67a20 */ /* 0x000fe20000410000 */
[----:B------:R-:W2:Y:S01]  /*6a90*/  MUFU.TANH R157, R157 ;  /* 0x0000009d009d7308 */ /* 0x000ea20000002400 */
[----:B------:R-:W-:Y:S02]  /*6aa0*/  FMUL.FTZ R249, R33, c[0x0][0x320] ;  /* 0x0000c80021f97a20 */ /* 0x000fe40000410000 */
[----:B------:R-:W-:Y:S02]  /*6ab0*/  FMUL.FTZ R244, R38, c[0x0][0x320] ;  /* 0x0000c80026f47a20 */ /* 0x000fe40000410000 */
[----:B-----5:R-:W-:Y:S02]  /*6ac0*/  FMUL.FTZ R252, R45, c[0x0][0x320] ;  /* 0x0000c8002dfc7a20 */ /* 0x020fe40000410000 */
[----:B------:R-:W-:Y:S02]  /*6ad0*/  FMUL.FTZ R242, R39, c[0x0][0x320] ;  /* 0x0000c80027f27a20 */ /* 0x000fe40000410000 */
[----:B------:R-:W-:Y:S01]  /*6ae0*/  FMUL.FTZ R15, R41, c[0x0][0x320] ;  /* 0x0000c800290f7a20 */ /* 0x000fe20000410000 */
[----:B------:R5:W2:Y:S01]  /*6af0*/  MUFU.TANH R150, R252 ;  /* 0x000000fc00967308 */ /* 0x000aa20000002400 */
[----:B------:R-:W-:Y:S02]  /*6b00*/  FMUL.FTZ R248, R42, c[0x0][0x320] ;  /* 0x0000c8002af87a20 */ /* 0x000fe40000410000 */
[----:B------:R-:W-:Y:S02]  /*6b10*/  FMUL.FTZ R17, R44, c[0x0][0x320] ;  /* 0x0000c8002c117a20 */ /* 0x000fe40000410000 */
[----:B-1----:R-:W-:Y:S02]  /*6b20*/  FMUL.FTZ R247, R43, c[0x0][0x320] ;  /* 0x0000c8002bf77a20 */ /* 0x002fe40000410000 */
[----:B------:R-:W-:Y:S02]  /*6b30*/  FMUL.FTZ R251, R46, c[0x0][0x320] ;  /* 0x0000c8002efb7a20 */ /* 0x000fe40000410000 */
[----:B------:R-:W-:Y:S01]  /*6b40*/  FMUL.FTZ R250, R47, c[0x0][0x320] ;  /* 0x0000c8002ffa7a20 */ /* 0x000fe20000410000 */
[----:B------:R-:W1:Y:S01]  /*6b50*/  MUFU.TANH R162, R162 ;  /* 0x000000a200a27308 */ /* 0x000e620000002400 */
[----:B------:R-:W-:Y:S02]  /*6b60*/  FMUL.FTZ R146, R48, c[0x0][0x320] ;  /* 0x0000c80030927a20 */ /* 0x000fe40000410000 */
[----:B------:R-:W-:Y:S02]  /*6b70*/  FMUL.FTZ R21, R49, c[0x0][0x320] ;  /* 0x0000c80031157a20 */ /* 0x000fe40000410000 */
[----:B------:R-:W-:Y:S05]  /*6b80*/  IMAD R19, R230, -0x60, RZ ;  /* 0xffffffa0e6137824 */ /* 0x000fea00078e02ff */
[----:B------:R-:W1:Y:S01]  /*6b90*/  MUFU.TANH R184, R184 ;  /* 0x000000b800b87308 */ /* 0x000e620000002400 */
[----:B-----5:R-:W-:Y:S02]  /*6ba0*/  @P6 SHF.L.U32 R252, R18, 0x1, RZ ;  /* 0x0000000112fc6819 */ /* 0x020fe400000006ff */
[----:B------:R-:W-:Y:S02]  /*6bb0*/  MOV R18, R217 ;  /* 0x000000d900127202 */ /* 0x000fe40000000f00 */
[C---:B------:R-:W-:Y:S05]  /*6bc0*/  @P6 IADD3 R22, P0, R252.reuse, c[0x0][0x1c8], RZ ;  /* 0x00007200fc166a10 */ /* 0x040fea0007f1e0ff */
[----:B------:R-:W1:Y:S01]  /*6bd0*/  MUFU.TANH R161, R161 ;  /* 0x000000a100a17308 */ /* 0x000e620000002400 */
[----:B------:R-:W-:Y:S02]  /*6be0*/  @P6 IADD3 R14, P5, R252, 0x80, RZ ;  /* 0x00000080fc0e6810 */ /* 0x000fe40007fbe0ff */
[----:B------:R-:W-:Y:S02]  /*6bf0*/  @P6 IADD3.X R23, R10, c[0x0][0x1cc], RZ, P0, !PT ;  /* 0x000073000a176a10 */ /* 0x000fe400007fe4ff */
[----:B------:R-:W-:Y:S01]  /*6c00*/  @P6 IADD3 R26, P2, R14, c[0x0][0x1c8], RZ ;  /* 0x000072000e1a6a10 */ /* 0x000fe20007f5e0ff */
[----:B------:R-:W-:Y:S01]  /*6c10*/  FMUL.FTZ R14, R50, c[0x0][0x320] ;  /* 0x0000c800320e7a20 */ /* 0x000fe20000410000 */
[C---:B------:R-:W-:Y:S01]  /*6c20*/  @P6 SHF.L.U32 R252, R195.reuse, 0x6, RZ ;  /* 0x00000006c3fc6819 */ /* 0x040fe200000006ff */
[----:B------:R-:W-:Y:S01]  /*6c30*/  @!PT LDS RZ, [RZ] ;  /* 0x00000000fffff984 */ /* 0x000fe20000000800 */
[----:B------:R-:W-:Y:S01]  /*6c40*/  @!PT LDS RZ, [RZ] ;  /* 0x00000000fffff984 */ /* 0x000fe20000000800 */
[----:B------:R-:W-:Y:S01]  /*6c50*/  @!PT LDS RZ, [RZ] ;  /* 0x00000000fffff984 */ /* 0x000fe20000000800 */
[----:B------:R5:W-:Y:S01]  /*6c60*/  @P6 LDGSTS.E.BYPASS.LTC128B.128 [R216+0x8100], [R22.64], !P4 ;  /* 0x0810000016d86fae */ /* 0x000be2000e101d4e */
[----:B------:R-:W-:Y:S01]  /*6c70*/  @P6 IADD3.X R27, RZ, c[0x0][0x1cc], R10, P2, P5 ;  /* 0x00007300ff1b6a10 */ /* 0x000fe200017ea40a */
[----:B------:R-:W1:Y:S01]  /*6c80*/  MUFU.TANH R185, R185 ;  /* 0x000000b900b97308 */ /* 0x000e620000002400 */
[-C--:B------:R-:W-:Y:S02]  /*6c90*/  @P6 IADD3 R30, P1, R22, R252.reuse, RZ ;  /* 0x000000fc161e6210 */ /* 0x080fe40007f3e0ff */
[----:B------:R-:W-:Y:S02]  /*6ca0*/  @P6 SHF.L.U64.HI R10, R195, 0x6, R194 ;  /* 0x00000006c30a6819 */ /* 0x000fe400000102c2 */
[----:B------:R-:W-:Y:S01]  /*6cb0*/  @P6 IADD3 R34, P2, R30, R252, RZ ;  /* 0x000000fc1e226210 */ /* 0x000fe20007f5e0ff */
[----:B------:R1:W-:Y:S01]  /*6cc0*/  @P6 LDGSTS.E.BYPASS.LTC128B.128 [R216+0xb100], [R26.64], !P3 ;  /* 0x0b1000001ad86fae */ /* 0x0003e2000d901d4e */
[-C--:B------:R-:W-:Y:S01]  /*6cd0*/  @P6 IADD3.X R31, R23, R10.reuse, RZ, P1, !PT ;  /* 0x0000000a171f6210 */ /* 0x080fe20000ffe4ff */
[----:B------:R-:W-:Y:S01]  /*6ce0*/  FMUL.FTZ R252, R51, c[0x0][0x320] ;  /* 0x0000c80033fc7a20 */ /* 0x000fe20000410000 */
[----:B------:R-:W-:Y:S01]  /*6cf0*/  PLOP3.LUT P0, PT, PT, PT, UP3, 0x80, 0x0 ;  /* 0x000000000000781c */ /* 0x000fe20003f0f038 */
[----:B------:R-:W1:Y:S01]  /*6d00*/  MUFU.TANH R186, R186 ;  /* 0x000000ba00ba7308 */ /* 0x000e620000002400 */
[----:B------:R-:W-:Y:S03]  /*6d10*/  @P6 IADD3.X R35, R31, R10, RZ, P2, !PT ;  /* 0x0000000a1f236210 */ /* 0x000fe600017fe4ff */
[----:B------:R1:W-:Y:S06]  /*6d20*/  @P6 LDGSTS.E.BYPASS.LTC128B.128 [R216+0x9100], [R30.64], !P4 ;  /* 0x091000001ed86fae */ /* 0x0003ec000e101d4e */
[----:B------:R-:W1:Y:S02]  /*6d30*/  MUFU.TANH R165, R165 ;  /* 0x000000a500a57308 */ /* 0x000e640000002400 */
[----:B------:R1:W-:Y:S01]  /*6d40*/  @P6 LDGSTS.E.BYPASS.LTC128B.128 [R216+0xc100], [R30.64+0x80], !P3 ;  /* 0x0c1000801ed86fae */ /* 0x0003e2000d901d4e */
[----:B------:R-:W-:Y:S02]  /*6d50*/  @P0 MOV R18, R193 ;  /* 0x000000c100120202 */ /* 0x000fe40000000f00 */
[----:B-----5:R-:W-:Y:S02]  /*6d60*/  IADD3 R22, -R222, 0x1, R19 ;  /* 0x00000001de167810 */ /* 0x020fe40007ffe113 */
[----:B------:R-:W-:Y:S02]  /*6d70*/  PLOP3.LUT P0, PT, PT, PT, UP2, 0x40, 0x0 ;  /* 0x000000000000781c */ /* 0x000fe40003f0e828 */
[----:B------:R-:W-:Y:S01]  /*6d80*/  IADD3 R22, R22, c[0x0][0x1d0], RZ ;  /* 0x0000740016167a10 */ /* 0x000fe20007ffe0ff */
[----:B------:R-:W1:Y:S01]  /*6d90*/  MUFU.TANH R163, R163 ;  /* 0x000000a300a37308 */ /* 0x000e620000002400 */
[----:B------:R1:W-:Y:S02]  /*6da0*/  @P6 LDGSTS.E.BYPASS.LTC128B.128 [R216+0xa100], [R34.64], !P4 ;  /* 0x0a10000022d86fae */ /* 0x0003e4000e101d4e */
[----:B------:R-:W-:Y:S04]  /*6db0*/  IADD3 R22, R22, -c[0x0][0x168], RZ ;  /* 0x80005a0016167a10 */ /* 0x000fe80007ffe0ff */
[C---:B------:R-:W-:Y:S02]  /*6dc0*/  IADD3 R23, R22.reuse, c[0x0][0x328], RZ ;  /* 0x0000ca0016177a10 */ /* 0x040fe40007ffe0ff */
[----:B------:R1:W-:Y:S01]  /*6dd0*/  @P6 LDGSTS.E.BYPASS.LTC128B.128 [R216+0xd100], [R34.64+0x80], !P3 ;  /* 0x0d10008022d86fae */ /* 0x0003e2000d901d4e */
[----:B------:R-:W1:Y:S01]  /*6de0*/  MUFU.TANH R232, R232 ;  /* 0x000000e800e87308 */ /* 0x000e620000002400 */
[----:B------:R-:W-:Y:S06]  /*6df0*/  IADD3 R22, R22, UR6, RZ ;  /* 0x0000000616167c10 */ /* 0x000fec000fffe0ff */
[----:B------:R-:W0:Y:S03]  /*6e00*/  LDGDEPBAR ;  /* 0x00000000000079af */ /* 0x000e260000000000 */
[----:B------:R-:W1:Y:S05]  /*6e10*/  MUFU.TANH R192, R192 ;  /* 0x000000c000c07308 */ /* 0x000e6a0000002400 */
[----:B------:R-:W1:Y:S05]  /*6e20*/  SHFL.IDX PT, R10, R18, RZ, 0x1c1f ;  /* 0x001c1fff120a7589 */ /* 0x000e6a00000e0000 */
[----:B------:R-:W2:Y:S10]  /*6e30*/  MUFU.TANH R237, R237 ;  /* 0x000000ed00ed7308 */ /* 0x000eb40000002400 */
[----:B------:R-:W2:Y:S01]  /*6e40*/  MUFU.TANH R187, R187 ;  /* 0x000000bb00bb7308 */ /* 0x000ea20000002400 */
[----:B-1----:R-:W-:Y:S09]  /*6e50*/  IADD3 R26, R23, R10, RZ ;  /* 0x0000000a171a7210 */ /* 0x002ff20007ffe0ff */
[----:B------:R-:W1:Y:S01]  /*6e60*/  MUFU.TANH R234, R234 ;  /* 0x000000ea00ea7308 */ /* 0x000e620000002400 */
[----:B------:R-:W-:Y:S09]  /*6e70*/  IADD3 R25, R10, R22, RZ ;  /* 0x000000160a197210 */ /* 0x000ff20007ffe0ff */
[----:B------:R-:W1:Y:S10]  /*6e80*/  MUFU.TANH R236, R236 ;  /* 0x000000ec00ec7308 */ /* 0x000e740000002400 */
        /* <DEDUP_REMOVED lines=21> */
[----:B------:R-:W1:Y:S01]  /*6fe0*/  MUFU.TANH R252, R252 ;  /* 0x000000fc00fc7308 */ /* 0x000e620000002400 */
[----:B------:R-:W-:-:S05]  /*6ff0*/  @P0 BRA `(.L_x_34) ;  /* 0x0000019000000947 */ /* 0x000fca0003800000 */
[----:B--234-:R-:W-:Y:S01]  /*7000*/  IADD3 R5, R10, c[0x0][0x1d0], RZ ;  /* 0x000074000a057a10 */ /* 0x01cfe20007ffe0ff */
[----:B------:R-:W-:Y:S03]  /*7010*/  BSSY B0, `(.L_x_35) ;  /* 0x0000012000007945 */ /* 0x000fe60003800000 */
[----:B------:R-:W-:Y:S04]  /*7020*/  IADD3 R5, R5, -c[0x0][0x168], RZ ;  /* 0x80005a0005057a10 */ /* 0x000fe80007ffe0ff */
[----:B------:R-:W-:Y:S11]  /*7030*/  ISETP.GT.AND P0, PT, R5, -0x1, PT ;  /* 0xffffffff0500780c */ /* 0x000ff60003f04270 */
[----:B------:R-:W-:Y:S02]  /*7040*/  @!UPT UIADD3 URZ, URZ, URZ, URZ ;  /* 0x0000003f3f3ff290 */ /* 0x000fe4000fffe03f */
[----:B------:R-:W-:-:S05]  /*7050*/  @P0 BRA `(.L_x_36) ;  /* 0x0000008000000947 */ /* 0x000fca0003800000 */
[----:B------:R-:W-:Y:S01]  /*7060*/  LOP3.LUT R5, RZ, R5, RZ, 0x33, !PT ;  /* 0x00000005ff057212 */ /* 0x000fe200078e33ff */
[----:B------:R-:W-:Y:S05]  /*7070*/  IMAD.MOV.U32 R4, RZ, RZ, c[0x0][0x32c] ;  /* 0x0000cb00ff047624 */ /* 0x000fea00078e00ff */
[----:B------:R-:W-:Y:S11]  /*7080*/  ISETP.NE.AND P0, PT, R4, 0x1, PT ;  /* 0x000000010400780c */ /* 0x000ff60003f05270 */
[----:B------:R-:W-:Y:S02]  /*7090*/  @!UPT UIADD3 URZ, URZ, URZ, URZ ;  /* 0x0000003f3f3ff290 */ /* 0x000fe4000fffe03f */
[----:B------:R-:W-:Y:S05]  /*70a0*/  @P0 IMAD.HI.U32 R4, R5, c[0x0][0x330], RZ ;  /* 0x0000cc0005040a27 */ /* 0x000fea00078e00ff */
[----:B------:R-:W-:Y:S04]  /*70b0*/  @P0 SHF.R.U32.HI R5, RZ, c[0x0][0x334], R4 ;  /* 0x0000cd00ff050a19 */ /* 0x000fe80000011604 */
[----:B------:R-:W-:Y:S01]  /*70c0*/  LOP3.LUT R5, RZ, R5, RZ, 0x33, !PT ;  /* 0x00000005ff057212 */ /* 0x000fe200078e33ff */
[----:B------:R-:W-:-:S05]  /*70d0*/  BRA `(.L_x_37) ;  /* 0x0000005000007947 */ /* 0x000fca0003800000 */
.L_x_36:
[----:B------:R-:W-:Y:S04]  /*70e0*/  MOV R4, c[0x0][0x32c] ;  /* 0x0000cb0000047a02 */ /* 0x000fe80000000f00 */
[----:B------:R-:W-:Y:S11]  /*70f0*/  ISETP.NE.AND P0, PT, R4, 0x1, PT ;  /* 0x000000010400780c */ /* 0x000ff60003f05270 */
[----:B------:R-:W-:Y:S02]  /*7100*/  @!UPT UIADD3 URZ, URZ, URZ, URZ ;  /* 0x0000003f3f3ff290 */ /* 0x000fe4000fffe03f */
[----:B------:R-:W-:Y:S05]  /*7110*/  @P0 IMAD.HI.U32 R4, R5, c[0x0][0x330], RZ ;  /* 0x0000cc0005040a27 */ /* 0x000fea00078e00ff */
[----:B------:R-:W-:Y:S02]  /*7120*/  @P0 SHF.R.U32.HI R5, RZ, c[0x0][0x334], R4 ;  /* 0x0000cd00ff050a19 */ /* 0x000fe40000011604 */
.L_x_37:
[----:B------:R-:W-:Y:S05]  /*7130*/  BSYNC B0 ;  /* 0x0000000000007941 */ /* 0x000fea0003800000 */
.L_x_35:
[----:B------:R-:W-:Y:S04]  /*7140*/  IMAD.IADD R4, R19, 0x1, -R222 ;  /* 0x0000000113047824 */ /* 0x000fe800078e0ade */
[----:B------:R-:W-:Y:S05]  /*7150*/  IMAD R4, R5, c[0x0][0x32c], R4 ;  /* 0x0000cb0005047a24 */ /* 0x000fea00078e0204 */
[----:B------:R-:W-:Y:S02]  /*7160*/  IADD3 R5, R4, c[0x0][0x32c], RZ ;  /* 0x0000cb0004057a10 */ /* 0x000fe40007ffe0ff */
[----:B------:R-:W-:Y:S02]  /*7170*/  IMNMX R25, R25, R4, !PT ;  /* 0x0000000419197217 */ /* 0x000fe40007800200 */
[----:B------:R-:W-:Y:S02]  /*7180*/  IMNMX R26, R26, R5, PT ;  /* 0x000000051a1a7217 */ /* 0x000fe40003800200 */
.L_x_34:
[C---:B--234-:R-:W-:Y:S01]  /*7190*/  ISETP.GE.AND P0, PT, R19.reuse, 0x1, PT ;  /* 0x000000011300780c */ /* 0x05cfe20003f06270 */
[----:B------:R-:W2:Y:S01]  /*71a0*/  SHFL.IDX PT, R4, R18, 0x1, 0x1c1f ;  /* 0x003c1f0012047f89 */ /* 0x000ea200000e0000 */
[----:B------:R-:W-:Y:S02]  /*71b0*/  ISETP.GE.AND P1, PT, R19, 0x2, PT ;  /* 0x000000021300780c */ /* 0x000fe40003f26270 */
[----:B------:R-:W-:Y:S02]  /*71c0*/  LOP3.LUT R223, R223, 0xfff7ffff, RZ, 0xc0, !PT ;  /* 0xfff7ffffdfdf7812 */ /* 0x000fe400078ec0ff */
[C---:B------:R-:W-:Y:S02]  /*71d0*/  ISETP.GE.AND P2, PT, R19.reuse, 0x9, PT ;  /* 0x000000091300780c */ /* 0x040fe40003f46270 */
[C---:B------:R-:W-:Y:S02]  /*71e0*/  ISETP.GE.AND P6, PT, R19.reuse, 0x51, PT ;  /* 0x000000511300780c */ /* 0x040fe40003fc6270 */
[----:B------:R-:W-:Y:S03]  /*71f0*/  ISETP.GE.AND P5, PT, R19, 0x52, PT ;  /* 0x000000521300780c */ /* 0x000fe60003fa6270 */
[----:B------:R-:W-:Y:S02]  /*7200*/  @P0 LOP3.LUT R223, R223, 0x80000, RZ, 0xfc, !PT ;  /* 0x00080000dfdf0812 */ /* 0x000fe400078efcff */
[----:B------:R-:W-:Y:S02]  /*7210*/  ISETP.GT.AND P0, PT, R25, RZ, !P0 ;  /* 0x000000ff1900720c */ /* 0x000fe40004704270 */
[----:B------:R-:W-:Y:S02]  /*7220*/  LOP3.LUT R223, R223, 0xfffbffff, RZ, 0xc0, !PT ;  /* 0xfffbffffdfdf7812 */ /* 0x000fe400078ec0ff */
[----:B------:R-:W-:Y:S02]  /*7230*/  ISETP.LT.OR P0, PT, R26, 0x1, P0 ;  /* 0x000000011a00780c */ /* 0x000fe40000701670 */
[----:B------:R-:W-:Y:S02]  /*7240*/  @P1 LOP3.LUT R223, R223, 0x40000, RZ, 0xfc, !PT ;  /* 0x00040000dfdf1812 */ /* 0x000fe400078efcff */
[----:B------:R-:W-:Y:S02]  /*7250*/  ISETP.GT.AND P1, PT, R25, 0x1, !P1 ;  /* 0x000000011900780c */ /* 0x000fe40004f24270 */
[----:B------:R-:W-:Y:S01]  /*7260*/  LOP3.LUT R223, R223, 0xfffdffff, RZ, 0xc0, !PT ;  /* 0xfffdffffdfdf7812 */ /* 0x000fe200078ec0ff */
[--C-:B--2---:R-:W-:Y:S01]  /*7270*/  IMAD.IADD R23, R23, 0x1, R4.reuse ;  /* 0x0000000117177824 */ /* 0x104fe200078e0204 */
[----:B------:R-:W-:Y:S01]  /*7280*/  FSEL R12, R156, -INF , !P0 ;  /* 0xff8000009c0c7808 */ /* 0x000fe20004000000 */
[----:B------:R-:W-:Y:S01]  /*7290*/  IMAD.IADD R22, R22, 0x1, R4 ;  /* 0x0000000116167824 */ /* 0x000fe200078e0204 */
[----:B------:R-:W-:Y:S02]  /*72a0*/  @P2 LOP3.LUT R223, R223, 0x20000, RZ, 0xfc, !PT ;  /* 0x00020000dfdf2812 */ /* 0x000fe400078efcff */
[----:B------:R-:W-:Y:S02]  /*72b0*/  ISETP.GT.AND P0, PT, R25, 0x8, !P2 ;  /* 0x000000081900780c */ /* 0x000fe40005704270 */
[C---:B------:R-:W-:Y:S02]  /*72c0*/  ISETP.GE.AND P2, PT, R19.reuse, 0xa, PT ;  /* 0x0000000a1300780c */ /* 0x040fe40003f46270 */
[C---:B------:R-:W-:Y:S02]  /*72d0*/  ISETP.LT.OR P1, PT, R26.reuse, 0x2, P1 ;  /* 0x000000021a00780c */ /* 0x040fe40000f21670 */
[----:B------:R-:W-:Y:S02]  /*72e0*/  ISETP.LT.OR P0, PT, R26, 0x9, P0 ;  /* 0x000000091a00780c */ /* 0x000fe40000701670 */
[----:B------:R-:W-:Y:S02]  /*72f0*/  FSEL R10, R160, -INF , !P1 ;  /* 0xff800000a00a7808 */ /* 0x000fe40004800000 */
[----:B------:R-:W-:Y:S02]  /*7300*/  ISETP.GE.AND P1, PT, R19, 0x11, PT ;  /* 0x000000111300780c */ /* 0x000fe40003f26270 */
[----:B------:R-:W-:Y:S02]  /*7310*/  LOP3.LUT R223, R223, 0xfffeffff, RZ, 0xc0, !PT ;  /* 0xfffeffffdfdf7812 */ /* 0x000fe400078ec0ff */
[----:B------:R-:W-:Y:S02]  /*7320*/  FSEL R6, R162, -INF , !P0 ;  /* 0xff800000a2067808 */ /* 0x000fe40004000000 */
[----:B------:R-:W-:Y:S02]  /*7330*/  @P2 LOP3.LUT R223, R223, 0x10000, RZ, 0xfc, !PT ;  /* 0x00010000dfdf2812 */ /* 0x000fe400078efcff */
[----:B------:R-:W-:Y:S02]  /*7340*/  ISETP.GT.AND P0, PT, R25, 0x9, !P2 ;  /* 0x000000091900780c */ /* 0x000fe40005704270 */
[----:B------:R-:W-:Y:S02]  /*7350*/  LOP3.LUT R223, R223, 0xffff7fff, RZ, 0xc0, !PT ;  /* 0xffff7fffdfdf7812 */ /* 0x000fe400078ec0ff */
[----:B------:R-:W-:Y:S02]  /*7360*/  ISETP.LT.OR P0, PT, R26, 0xa, P0 ;  /* 0x0000000a1a00780c */ /* 0x000fe40000701670 */
[----:B------:R-:W-:Y:S02]  /*7370*/  @P1 LOP3.LUT R223, R223, 0x8000, RZ, 0xfc, !PT ;  /* 0x00008000dfdf1812 */ /* 0x000fe400078efcff */
[----:B------:R-:W-:Y:S02]  /*7380*/  FSEL R8, R164, -INF , !P0 ;  /* 0xff800000a4087808 */ /* 0x000fe40004000000 */
[----:B------:R-:W-:Y:S02]  /*7390*/  ISETP.GT.AND P0, PT, R25, 0x10, !P1 ;  /* 0x000000101900780c */ /* 0x000fe40004f04270 */
[----:B------:R-:W-:Y:S02]  /*73a0*/  ISETP.GE.AND P1, PT, R19, 0x12, PT ;  /* 0x000000121300780c */ /* 0x000fe40003f26270 */
[----:B------:R-:W-:Y:S02]  /*73b0*/  ISETP.LT.OR P0, PT, R26, 0x11, P0 ;  /* 0x000000111a00780c */ /* 0x000fe40000701670 */
[----:B------:R-:W-:Y:S02]  /*73c0*/  LOP3.LUT R223, R223, 0xffffbfff, RZ, 0xc0, !PT ;  /* 0xffffbfffdfdf7812 */ /* 0x000fe400078ec0ff */
[----:B------:R-:W-:Y:S02]  /*73d0*/  FSEL R42, R184, -INF , !P0 ;  /* 0xff800000b82a7808 */ /* 0x000fe40004000000 */
[----:B------:R-:W-:Y:S02]  /*73e0*/  ISETP.GT.AND P0, PT, R25, 0x11, !P1 ;  /* 0x000000111900780c */ /* 0x000fe40004f04270 */
[----:B------:R-:W-:Y:S02]  /*73f0*/  ISETP.GE.AND P2, PT, R19, 0x59, PT ;  /* 0x000000591300780c */ /* 0x000fe40003f46270 */
[----:B------:R-:W-:Y:S02]  /*7400*/  ISETP.LT.OR P0, PT, R26, 0x12, P0 ;  /* 0x000000121a00780c */ /* 0x000fe40000701670 */
[----:B------:R-:W-:Y:S02]  /*7410*/  @P1 LOP3.LUT R223, R223, 0x4000, RZ, 0xfc, !PT ;  /* 0x00004000dfdf1812 */ /* 0x000fe400078efcff */
[----:B------:R-:W-:Y:S02]  /*7420*/  ISETP.GE.AND P1, PT, R19, 0x19, PT ;  /* 0x000000191300780c */ /* 0x000fe40003f26270 */
[----:B------:R-:W-:Y:S02]  /*7430*/  LOP3.LUT R223, R223, 0xffffdfff, RZ, 0xc0, !PT ;  /* 0xffffdfffdfdf7812 */ /* 0x000fe400078ec0ff */
[----:B------:R-:W-:Y:S02]  /*7440*/  FSEL R40, R166, -INF , !P0 ;  /* 0xff800000a6287808 */ /* 0x000fe40004000000 */
[----:B------:R-:W-:Y:S04]  /*7450*/  ISETP.GT.AND P0, PT, R25, 0x18, !P1 ;  /* 0x000000181900780c */ /* 0x000fe80004f04270 */
[C---:B------:R-:W-:Y:S03]  /*7460*/  ISETP.LT.OR P0, PT, R26.reuse, 0x19, P0 ;  /* 0x000000191a00780c */ /* 0x040fe60000701670 */
[----:B------:R-:W-:Y:S02]  /*7470*/  @P1 LOP3.LUT R223, R223, 0x2000, RZ, 0xfc, !PT ;  /* 0x00002000dfdf1812 */ /* 0x000fe400078efcff */
[----:B------:R-:W-:Y:S02]  /*7480*/  ISETP.GE.AND P1, PT, R19, 0x1a, PT ;  /* 0x0000001a1300780c */ /* 0x000fe40003f26270 */
[----:B------:R-:W-:Y:S02]  /*7490*/  LOP3.LUT R223, R223, 0xffffefff, RZ, 0xc0, !PT ;  /* 0xffffefffdfdf7812 */ /* 0x000fe400078ec0ff */
[----:B------:R-:W-:Y:S02]  /*74a0*/  FSEL R50, R185, -INF , !P0 ;  /* 0xff800000b9327808 */ /* 0x000fe40004000000 */
[----:B------:R-:W-:Y:S04]  /*74b0*/  ISETP.GT.AND P0, PT, R25, 0x19, !P1 ;  /* 0x000000191900780c */ /* 0x000fe80004f04270 */
[----:B------:R-:W-:Y:S03]  /*74c0*/  ISETP.LT.OR P0, PT, R26, 0x1a, P0 ;  /* 0x0000001a1a00780c */ /* 0x000fe60000701670 */
        /* <DEDUP_REMOVED lines=21> */
[----:B-1----:R-:W-:Y:S02]  /*7620*/  FSEL R162, R234, -INF , !P0 ;  /* 0xff800000eaa27808 */ /* 0x002fe40004000000 */
        /* <DEDUP_REMOVED lines=40> */
[----:B------:R-:W-:Y:S02]  /*78b0*/  FSEL R192, R9, -INF , !P0 ;  /* 0xff80000009c07808 */ /* 0x000fe40004000000 */
[----:B------:R-:W-:Y:S02]  /*78c0*/  LOP3.LUT R223, R223, 0xfffffffd, RZ, 0xc0, !PT ;  /* 0xfffffffddfdf7812 */ /* 0x000fe400078ec0ff */
[----:B------:R-:W-:Y:S04]  /*78d0*/  ISETP.GT.AND P0, PT, R25, 0x48, !P1 ;  /* 0x000000481900780c */ /* 0x000fe80004f04270 */
[C---:B------:R-:W-:Y:S03]  /*78e0*/  ISETP.LT.OR P0, PT, R26.reuse, 0x49, P0 ;  /* 0x000000491a00780c */ /* 0x040fe60000701670 */
[----:B------:R-:W-:Y:S02]  /*78f0*/  @P1 LOP3.LUT R223, R223, 0x2, RZ, 0xfc, !PT ;  /* 0x00000002dfdf1812 */ /* 0x000fe400078efcff */
[----:B------:R-:W-:Y:S02]  /*7900*/  ISETP.GE.AND P1, PT, R19, 0x4a, PT ;  /* 0x0000004a1300780c */ /* 0x000fe40003f26270 */
[----:B------:R-:W-:Y:S02]  /*7910*/  FSEL R184, R13, -INF , !P0 ;  /* 0xff8000000db87808 */ /* 0x000fe40004000000 */
[----:B------:R-:W-:Y:S02]  /*7920*/  ISETP.GT.AND P0, PT, R25, 0x49, !P1 ;  /* 0x000000491900780c */ /* 0x000fe40004f04270 */
[----:B------:R-:W-:Y:S02]  /*7930*/  LOP3.LUT R223, R223, 0xfffffffe, RZ, 0xc0, !PT ;  /* 0xfffffffedfdf7812 */ /* 0x000fe400078ec0ff */
[C---:B------:R-:W-:Y:S04]  /*7940*/  ISETP.LT.OR P0, PT, R26.reuse, 0x4a, P0 ;  /* 0x0000004a1a00780c */ /* 0x040fe80000701670 */
[----:B------:R-:W-:Y:S02]  /*7950*/  FSEL R166, R15, -INF , !P0 ;  /* 0xff8000000fa67808 */ /* 0x000fe40004000000 */
[----:B------:R-:W-:Y:S02]  /*7960*/  ISETP.GT.AND P0, PT, R25, 0x50, !P6 ;  /* 0x000000501900780c */ /* 0x000fe40007704270 */
[----:B------:R-:W-:Y:S02]  /*7970*/  @P1 LOP3.LUT R223, R223, 0x1, RZ, 0xfc, !PT ;  /* 0x00000001dfdf1812 */ /* 0x000fe400078efcff */
[C---:B------:R-:W-:Y:S02]  /*7980*/  ISETP.LT.OR P0, PT, R26.reuse, 0x51, P0 ;  /* 0x000000511a00780c */ /* 0x040fe40000701670 */
[----:B------:R-:W-:Y:S02]  /*7990*/  ISETP.GE.AND P1, PT, R19, 0x5a, PT ;  /* 0x0000005a1300780c */ /* 0x000fe40003f26270 */
[----:B------:R-:W-:Y:S02]  /*79a0*/  FSEL R156, R17, -INF , !P0 ;  /* 0xff800000119c7808 */ /* 0x000fe40004000000 */
[C---:B------:R-:W-:Y:S04]  /*79b0*/  ISETP.GT.AND P0, PT, R25.reuse, 0x51, !P5 ;  /* 0x000000511900780c */ /* 0x040fe80006f04270 */
[----:B------:R-:W-:Y:S04]  /*79c0*/  ISETP.LT.OR P0, PT, R26, 0x52, P0 ;  /* 0x000000521a00780c */ /* 0x000fe80000701670 */
[----:B------:R-:W-:Y:S02]  /*79d0*/  FSEL R150, R150, -INF , !P0 ;  /* 0xff80000096967808 */ /* 0x000fe40004000000 */
[C---:B------:R-:W-:Y:S04]  /*79e0*/  ISETP.GT.AND P0, PT, R25.reuse, 0x58, !P2 ;  /* 0x000000581900780c */ /* 0x040fe80005704270 */
[----:B------:R-:W-:Y:S04]  /*79f0*/  ISETP.LT.OR P0, PT, R26, 0x59, P0 ;  /* 0x000000591a00780c */ /* 0x000fe80000701670 */
[----:B------:R-:W-:Y:S02]  /*7a00*/  FSEL R146, R146, -INF , !P0 ;  /* 0xff80000092927808 */ /* 0x000fe40004000000 */
[----:B------:R-:W-:Y:S04]  /*7a10*/  ISETP.GT.AND P0, PT, R25, 0x59, !P1 ;  /* 0x000000591900780c */ /* 0x000fe80004f04270 */
[----:B------:R-:W-:Y:S04]  /*7a20*/  ISETP.LT.OR P0, PT, R26, 0x5a, P0 ;  /* 0x0000005a1a00780c */ /* 0x000fe80000701670 */
[----:B------:R-:W-:Y:S02]  /*7a30*/  FSEL R144, R21, -INF , !P0 ;  /* 0xff80000015907808 */ /* 0x000fe40004000000 */
[----:B------:R-:W-:Y:S11]  /*7a40*/  PLOP3.LUT P0, PT, PT, PT, UP2, 0x40, 0x0 ;  /* 0x000000000000781c */ /* 0x000ff60003f0e828 */
[----:B------:R-:W-:Y:S02]  /*7a50*/  @!UPT UIADD3 URZ, URZ, URZ, URZ ;  /* 0x0000003f3f3ff290 */ /* 0x000fe4000fffe03f */
[----:B------:R-:W-:-:S05]  /*7a60*/  @P0 BRA `(.L_x_38) ;  /* 0x0000019000000947 */ /* 0x000fca0003800000 */
[----:B------:R-:W-:Y:S01]  /*7a70*/  IADD3 R4, R4, c[0x0][0x1d0], RZ ;  /* 0x0000740004047a10 */ /* 0x000fe20007ffe0ff */
        /* <DEDUP_REMOVED lines=13> */
.L_x_40:
[----:B------:R-:W-:Y:S04]  /*7b50*/  MOV R4, c[0x0][0x32c] ;  /* 0x0000cb0000047a02 */ /* 0x000fe80000000f00 */
[----:B------:R-:W-:Y:S11]  /*7b60*/  ISETP.NE.AND P0, PT, R4, 0x1, PT ;  /* 0x000000010400780c */ /* 0x000ff60003f05270 */
[----:B------:R-:W-:Y:S02]  /*7b70*/  @!UPT UIADD3 URZ, URZ, URZ, URZ ;  /* 0x0000003f3f3ff290 */ /* 0x000fe4000fffe03f */
[----:B------:R-:W-:Y:S05]  /*7b80*/  @P0 IMAD.HI.U32 R4, R5, c[0x0][0x330], RZ ;  /* 0x0000cc0005040a27 */ /* 0x000fea00078e00ff */
[----:B------:R-:W-:Y:S02]  /*7b90*/  @P0 SHF.R.U32.HI R5, RZ, c[0x0][0x334], R4 ;  /* 0x0000cd00ff050a19 */ /* 0x000fe40000011604 */
.L_x_41:
[----:B------:R-:W-:Y:S05]  /*7ba0*/  BSYNC B0 ;  /* 0x0000000000007941 */ /* 0x000fea0003800000 */
.L_x_39:
[----:B------:R-:W-:Y:S04]  /*7bb0*/  IMAD.IADD R4, R19, 0x1, -R222 ;  /* 0x0000000113047824 */ /* 0x000fe800078e0ade */
[----:B------:R-:W-:Y:S05]  /*7bc0*/  IMAD R4, R5, c[0x0][0x32c], R4 ;  /* 0x0000cb0005047a24 */ /* 0x000fea00078e0204 */
[----:B------:R-:W-:Y:S02]  /*7bd0*/  IADD3 R16, R4, c[0x0][0x32c], RZ ;  /* 0x0000cb0004107a10 */ /* 0x000fe40007ffe0ff */
[----:B------:R-:W-:Y:S02]  /*7be0*/  IMNMX R22, R22, R4, !PT ;  /* 0x0000000416167217 */ /* 0x000fe40007800200 */
[----:B------:R-:W-:Y:S02]  /*7bf0*/  IMNMX R23, R23, R16, PT ;  /* 0x0000001017177217 */ /* 0x000fe40003800200 */
.L_x_38:
[----:B------:R-:W-:Y:S01]  /*7c00*/  LOP3.LUT P0, RZ, R223, 0x80000, RZ, 0xc0, !PT ;  /* 0x00080000dfff7812 */ /* 0x000fe2000780c0ff */
[----:B------:R-:W-:Y:S01]  /*7c10*/  LDSM.16.MT88.4 R28, [R209+0x100] ;  /* 0x00010000d11c783b */ /* 0x000fe20000004200 */
[----:B------:R-:W-:Y:S02]  /*7c20*/  FMNMX.FTZ R7, R12, R3, !PT ;  /* 0x000000030c077209 */ /* 0x000fe40007810000 */
[----:B------:R-:W-:Y:S02]  /*7c30*/  ISETP.GT.AND P0, PT, R22, RZ, !P0 ;  /* 0x000000ff1600720c */ /* 0x000fe40004704270 */
[----:B------:R-:W-:Y:S02]  /*7c40*/  FMNMX.FTZ R7, R10, R7, !PT ;  /* 0x000000070a077209 */ /* 0x000fe40007810000 */
[----:B------:R-:W-:Y:S01]  /*7c50*/  ISETP.LT.OR P0, PT, R23, 0x1, P0 ;  /* 0x000000011700780c */ /* 0x000fe20000701670 */
[----:B------:R-:W-:Y:S01]  /*7c60*/  LDSM.16.MT88.4 R36, [R208+0x100] ;  /* 0x00010000d024783b */ /* 0x000fe20000004200 */
[----:B------:R-:W-:Y:S02]  /*7c70*/  FMNMX.FTZ R7, R6, R7, !PT ;  /* 0x0000000706077209 */ /* 0x000fe40007810000 */
[----:B------:R-:W-:Y:S02]  /*7c80*/  FSEL R15, R0, -INF , !P0 ;  /* 0xff800000000f7808 */ /* 0x000fe40004000000 */
[----:B------:R-:W-:Y:S02]  /*7c90*/  LOP3.LUT P0, RZ, R223, 0x40000, RZ, 0xc0, !PT ;  /* 0x00040000dfff7812 */ /* 0x000fe4000780c0ff */
[----:B------:R-:W-:Y:S01]  /*7ca0*/  FMNMX.FTZ R7, R8, R7, !PT ;  /* 0x0000000708077209 */ /* 0x000fe20007810000 */
[----:B------:R-:W-:Y:S01]  /*7cb0*/  LDSM.16.MT88.4 R44, [R212+0x3100] ;  /* 0x00310000d42c783b */ /* 0x000fe20000004200 */
[----:B------:R-:W-:Y:S02]  /*7cc0*/  ISETP.GT.AND P0, PT, R22, 0x1, !P0 ;  /* 0x000000011600780c */ /* 0x000fe40004704270 */
[----:B------:R-:W-:Y:S02]  /*7cd0*/  FMNMX.FTZ R7, R42, R7, !PT ;  /* 0x000000072a077209 */ /* 0x000fe40007810000 */
[----:B------:R-:W-:Y:S02]  /*7ce0*/  ISETP.LT.OR P0, PT, R23, 0x2, P0 ;  /* 0x000000021700780c */ /* 0x000fe40000701670 */
[----:B------:R-:W-:Y:S02]  /*7cf0*/  FMNMX.FTZ R7, R40, R7, !PT ;  /* 0x0000000728077209 */ /* 0x000fe40007810000 */
[----:B------:R-:W-:Y:S02]  /*7d00*/  FSEL R13, R157, -INF , !P0 ;  /* 0xff8000009d0d7808 */ /* 0x000fe40004000000 */
[----:B------:R-:W-:Y:S02]  /*7d10*/  LOP3.LUT P0, RZ, R223, 0x20000, RZ, 0xc0, !PT ;  /* 0x00020000dfff7812 */ /* 0x000fe4000780c0ff */
[----:B------:R-:W-:Y:S02]  /*7d20*/  FMNMX.FTZ R7, R50, R7, !PT ;  /* 0x0000000732077209 */ /* 0x000fe40007810000 */
        /* <DEDUP_REMOVED lines=66> */
[C---:B------:R-:W-:Y:S01]  /*8150*/  ISETP.GT.AND P6, PT, R22.reuse, 0x50, !P6 ;  /* 0x000000501600780c */ /* 0x040fe200077c4270 */
[----:B------:R-:W1:Y:S01]  /*8160*/  SHFL.BFLY PT, R0, R5, 0x2, 0x1f ;  /* 0x0c401f0005007f89 */ /* 0x000e6200000e0000 */
[----:B------:R-:W-:Y:S02]  /*8170*/  FSEL R233, R233, -INF , !P0 ;  /* 0xff800000e9e97808 */ /* 0x000fe40004000000 */
[----:B------:R-:W-:Y:S02]  /*8180*/  LOP3.LUT P0, RZ, R223, 0x80, RZ, 0xc0, !PT ;  /* 0x00000080dfff7812 */ /* 0x000fe4000780c0ff */
[----:B------:R-:W-:Y:S02]  /*8190*/  FMNMX.FTZ R4, R233, R4, !PT ;  /* 0x00000004e9047209 */ /* 0x000fe40007810000 */
[C---:B------:R-:W-:Y:S02]  /*81a0*/  ISETP.GT.AND P0, PT, R22.reuse, 0x30, !P0 ;  /* 0x000000301600780c */ /* 0x040fe40004704270 */
[C---:B------:R-:W-:Y:S02]  /*81b0*/  ISETP.GT.AND P5, PT, R22.reuse, 0x51, !P5 ;  /* 0x000000511600780c */ /* 0x040fe40006fa4270 */
[C---:B------:R-:W-:Y:S02]  /*81c0*/  ISETP.LT.OR P0, PT, R23.reuse, 0x31, P0 ;  /* 0x000000311700780c */ /* 0x040fe40000701670 */
[----:B------:R-:W-:Y:S02]  /*81d0*/  ISETP.LT.OR P6, PT, R23, 0x51, P6 ;  /* 0x000000511700780c */ /* 0x000fe400037c1670 */
        /* <DEDUP_REMOVED lines=11> */
[----:B------:R-:W-:Y:S02]  /*8290*/  FSEL R147, R251, -INF , !P6 ;  /* 0xff800000fb937808 */ /* 0x000fe40007000000 */
[----:B------:R-:W-:Y:S02]  /*82a0*/  ISETP.LT.OR P0, PT, R23, 0x39, P0 ;  /* 0x000000391700780c */ /* 0x000fe40000701670 */
[C---:B------:R-:W-:Y:S02]  /*82b0*/  ISETP.GT.AND P1, PT, R22.reuse, 0x59, !P1 ;  /* 0x000000591600780c */ /* 0x040fe40004f24270 */
[----:B------:R-:W-:Y:S02]  /*82c0*/  FSEL R241, R241, -INF , !P0 ;  /* 0xff800000f1f17808 */ /* 0x000fe40004000000 */
[----:B------:R-:W-:Y:S02]  /*82d0*/  LOP3.LUT P0, RZ, R223, 0x10, RZ, 0xc0, !PT ;  /* 0x00000010dfff7812 */ /* 0x000fe4000780c0ff */
[----:B------:R-:W-:Y:S02]  /*82e0*/  FMNMX.FTZ R4, R241, R4, !PT ;  /* 0x00000004f1047209 */ /* 0x000fe40007810000 */
[----:B------:R-:W-:Y:S02]  /*82f0*/  ISETP.GT.AND P0, PT, R22, 0x39, !P0 ;  /* 0x000000391600780c */ /* 0x000fe40004704270 */
[C---:B------:R-:W-:Y:S02]  /*8300*/  ISETP.LT.OR P2, PT, R23.reuse, 0x59, P2 ;  /* 0x000000591700780c */ /* 0x040fe40001741670 */
[----:B------:R-:W-:Y:S02]  /*8310*/  ISETP.LT.OR P0, PT, R23, 0x3a, P0 ;  /* 0x0000003a1700780c */ /* 0x000fe40000701670 */
[----:B------:R-:W-:Y:S02]  /*8320*/  FSEL R139, R250, -INF , !P5 ;  /* 0xff800000fa8b7808 */ /* 0x000fe40006800000 */
        /* <DEDUP_REMOVED lines=11> */
[----:B-1----:R-:W-:Y:S02]  /*83e0*/  FMNMX.FTZ R16, R5, R0, !PT ;  /* 0x0000000005107209 */ /* 0x002fe40007810000 */
[----:B------:R-:W-:Y:S02]  /*83f0*/  ISETP.LT.OR P0, PT, R23, 0x42, P0 ;  /* 0x000000421700780c */ /* 0x000fe40000701670 */
[----:B------:R-:W-:Y:S01]  /*8400*/  FSEL R117, R252, -INF , !P1 ;  /* 0xff800000fc757808 */ /* 0x000fe20004800000 */
[----:B------:R-:W1:Y:S01]  /*8410*/  SHFL.BFLY PT, R17, R16, 0x1, 0x1f ;  /* 0x0c201f0010117f89 */ /* 0x000e6200000e0000 */
[----:B------:R-:W-:Y:S02]  /*8420*/  FSEL R165, R242, -INF , !P0 ;  /* 0xff800000f2a57808 */ /* 0x000fe40004000000 */
[----:B------:R-:W-:Y:S02]  /*8430*/  LOP3.LUT P0, RZ, R223, 0x2, RZ, 0xc0, !PT ;  /* 0x00000002dfff7812 */ /* 0x000fe4000780c0ff */
[----:B------:R-:W-:Y:S02]  /*8440*/  FMNMX.FTZ R4, R165, R4, !PT ;  /* 0x00000004a5047209 */ /* 0x000fe40007810000 */
[----:B------:R-:W-:Y:S04]  /*8450*/  ISETP.GT.AND P0, PT, R22, 0x48, !P0 ;  /* 0x000000481600780c */ /* 0x000fe80004704270 */
[----:B------:R-:W-:Y:S04]  /*8460*/  ISETP.LT.OR P0, PT, R23, 0x49, P0 ;  /* 0x000000491700780c */ /* 0x000fe80000701670 */
[----:B------:R-:W-:Y:S02]  /*8470*/  FSEL R161, R248, -INF , !P0 ;  /* 0xff800000f8a17808 */ /* 0x000fe40004000000 */
[----:B------:R-:W-:Y:S02]  /*8480*/  LOP3.LUT P0, RZ, R223, 0x1, RZ, 0xc0, !PT ;  /* 0x00000001dfff7812 */ /* 0x000fe4000780c0ff */
[----:B------:R-:W-:Y:S02]  /*8490*/  FMNMX.FTZ R4, R161, R4, !PT ;  /* 0x00000004a1047209 */ /* 0x000fe40007810000 */
[----:B------:R-:W-:Y:S04]  /*84a0*/  ISETP.GT.AND P0, PT, R22, 0x49, !P0 ;  /* 0x000000491600780c */ /* 0x000fe80004704270 */
[----:B------:R-:W-:Y:S02]  /*84b0*/  ISETP.LT.OR P0, PT, R23, 0x4a, P0 ;  /* 0x0000004a1700780c */ /* 0x000fe40000701670 */
[----:B------:R-:W-:Y:S02]  /*84c0*/  LDSM.16.MT88.4 R20, [R210+0x100] ;  /* 0x00010000d214783b */ /* 0x000fe40000004200 */
[----:B------:R-:W-:Y:S04]  /*84d0*/  FSEL R159, R247, -INF , !P0 ;  /* 0xff800000f79f7808 */ /* 0x000fe80004000000 */
[----:B------:R-:W-:Y:S04]  /*84e0*/  FMNMX.FTZ R4, R159, R4, !PT ;  /* 0x000000049f047209 */ /* 0x000fe80007810000 */
[----:B------:R-:W-:Y:S04]  /*84f0*/  FMNMX.FTZ R4, R147, R4, !PT ;  /* 0x0000000493047209 */ /* 0x000fe80007810000 */
[----:B------:R-:W-:Y:S04]  /*8500*/  FMNMX.FTZ R0, R139, R4, !PT ;  /* 0x000000048b007209 */ /* 0x000fe80007810000 */
[----:B------:R-:W-:Y:S04]  /*8510*/  FMNMX.FTZ R0, R135, R0, !PT ;  /* 0x0000000087007209 */ /* 0x000fe80007810000 */
[----:B------:R-:W-:Y:S02]  /*8520*/  FMNMX.FTZ R7, R117, R0, !PT ;  /* 0x0000000075077209 */ /* 0x000fe40007810000 */
[----:B-1----:R-:W-:Y:S03]  /*8530*/  FMNMX.FTZ R0, R16, R17, !PT ;  /* 0x0000001110007209 */ /* 0x002fe60007810000 */
[----:B------:R-:W1:Y:S01]  /*8540*/  SHFL.BFLY PT, R4, R7, 0x2, 0x1f ;  /* 0x0c401f0007047f89 */ /* 0x000e6200000e0000 */
[C---:B------:R-:W-:Y:S01]  /*8550*/  FSETP.NEU.FTZ.AND P0, PT, R0.reuse, -INF , PT ;  /* 0xff8000000000780b */ /* 0x040fe20003f1d000 */
[----:B------:R-:W-:Y:S05]  /*8560*/  FMUL.FTZ R149, R0, c[0x0][0x2d0] ;  /* 0x0000b40000957a20 */ /* 0x000fea0000410000 */
[----:B------:R-:W-:Y:S05]  /*8570*/  FSEL R149, R149, RZ, P0 ;  /* 0x000000ff95957208 */ /* 0x000fea0000000000 */
[--C-:B------:R-:W-:Y:S01]  /*8580*/  FFMA.FTZ R118, R6, c[0x0][0x2d0], -R149.reuse ;  /* 0x0000b40006767a23 */ /* 0x100fe20000010895 */
[----:B------:R-:W-:Y:S01]  /*8590*/  FSEL R6, R0, RZ, P0 ;  /* 0x000000ff00067208 */ /* 0x000fe20000000000 */
[--C-:B------:R-:W-:Y:S02]  /*85a0*/  FFMA.FTZ R128, R12, c[0x0][0x2d0], -R149.reuse ;  /* 0x0000b4000c807a23 */ /* 0x100fe40000010895 */
[----:B------:R-:W-:Y:S02]  /*85b0*/  FFMA.FTZ R119, R10, c[0x0][0x2d0], -R149 ;  /* 0x0000b4000a777a23 */ /* 0x000fe40000010895 */
[----:B------:R-:W-:Y:S01]  /*85c0*/  FADD.FTZ R3, -R6, R3 ;  /* 0x0000000306037221 */ /* 0x000fe20000010100 */
[----:B------:R-:W-:Y:S01]  /*85d0*/  MUFU.EX2 R118, R118 ;  /* 0x0000007600767308 */ /* 0x000fe20000000800 */
[--C-:B------:R-:W-:Y:S02]  /*85e0*/  FFMA.FTZ R129, R8, c[0x0][0x2d0], -R149.reuse ;  /* 0x0000b40008817a23 */ /* 0x100fe40000010895 */
[--C-:B------:R-:W-:Y:S01]  /*85f0*/  FFMA.FTZ R136, R42, c[0x0][0x2d0], -R149.reuse ;  /* 0x0000b4002a887a23 */ /* 0x100fe20000010895 */
[----:B-1----:R-:W-:Y:S01]  /*8600*/  FMNMX.FTZ R5, R7, R4, !PT ;  /* 0x0000000407057209 */ /* 0x002fe20007810000 */
[--C-:B------:R-:W-:Y:S02]  /*8610*/  FFMA.FTZ R137, R40, c[0x0][0x2d0], -R149.reuse ;  /* 0x0000b40028897a23 */ /* 0x100fe40000010895 */
[--C-:B------:R-:W-:Y:S02]  /*8620*/  FFMA.FTZ R138, R50, c[0x0][0x2d0], -R149.reuse ;  /* 0x0000b400328a7a23 */ /* 0x100fe40000010895 */
[----:B------:R-:W1:Y:S01]  /*8630*/  SHFL.BFLY PT, R4, R5, 0x1, 0x1f ;  /* 0x0c201f0005047f89 */ /* 0x000e6200000e0000 */
[----:B------:R-:W-:Y:S01]  /*8640*/  MUFU.EX2 R128, R128 ;  /* 0x0000008000807308 */ /* 0x000fe20000000800 */
[--C-:B------:R-:W-:Y:S02]  /*8650*/  FFMA.FTZ R145, R48, c[0x0][0x2d0], -R149.reuse ;  /* 0x0000b40030917a23 */ /* 0x100fe40000010895 */
[--C-:B------:R-:W-:Y:S02]  /*8660*/  FFMA.FTZ R232, R232, c[0x0][0x2d0], -R149.reuse ;  /* 0x0000b400e8e87a23 */ /* 0x100fe40000010895 */
[--C-:B------:R-:W-:Y:S02]  /*8670*/  FFMA.FTZ R184, R184, c[0x0][0x2d0], -R149.reuse ;  /* 0x0000b400b8b87a23 */ /* 0x100fe40000010895 */
[--C-:B------:R-:W-:Y:S02]  /*8680*/  FFMA.FTZ R160, R160, c[0x0][0x2d0], -R149.reuse ;  /* 0x0000b400a0a07a23 */ /* 0x100fe40000010895 */
[--C-:B------:R-:W-:Y:S01]  /*8690*/  FFMA.FTZ R162, R162, c[0x0][0x2d0], -R149.reuse ;  /* 0x0000b400a2a27a23 */ /* 0x100fe20000010895 */
[----:B------:R-:W2:Y:S01]  /*86a0*/  MUFU.EX2 R119, R119 ;  /* 0x0000007700777308 */ /* 0x000ea20000000800 */
[--C-:B------:R-:W-:Y:S02]  /*86b0*/  FFMA.FTZ R234, R234, c[0x0][0x2d0], -R149.reuse ;  /* 0x0000b400eaea7a23 */ /* 0x100fe40000010895 */
[--C-:B------:R-:W-:Y:S02]  /*86c0*/  FFMA.FTZ R236, R236, c[0x0][0x2d0], -R149.reuse ;  /* 0x0000b400ecec7a23 */ /* 0x100fe40000010895 */
[--C-:B------:R-:W-:Y:S02]  /*86d0*/  FFMA.FTZ R156, R156, c[0x0][0x2d0], -R149.reuse ;  /* 0x0000b4009c9c7a23 */ /* 0x100fe40000010895 */
[--C-:B------:R-:W-:Y:S03]  /*86e0*/  FFMA.FTZ R146, R146, c[0x0][0x2d0], -R149.reuse ;  /* 0x0000b40092927a23 */ /* 0x100fe60000010895 */
[----:B------:R-:W3:Y:S01]  /*86f0*/  MUFU.EX2 R129, R129 ;  /* 0x0000008100817308 */ /* 0x000ee20000000800 */
[----:B-1----:R-:W-:Y:S01]  /*8700*/  FMNMX.FTZ R116, R5, R4, !PT ;  /* 0x0000000405747209 */ /* 0x002fe20007810000 */
[----:B------:R-:W-:Y:S03]  /*8710*/  FMUL.FTZ R4, R3, c[0x0][0x2d0] ;  /* 0x0000b40003047a20 */ /* 0x000fe60000410000 */
[C---:B------:R-:W-:Y:S01]  /*8720*/  FSETP.NEU.FTZ.AND P0, PT, R116.reuse, -INF , PT ;  /* 0xff8000007400780b */ /* 0x040fe20003f1d000 */
[C---:B------:R-:W-:Y:S04]  /*8730*/  FMUL.FTZ R134, R116.reuse, c[0x0][0x2d0] ;  /* 0x0000b40074867a20 */ /* 0x040fe80000410000 */
[----:B------:R-:W1:Y:S01]  /*8740*/  MUFU.EX2 R3, R4 ;  /* 0x0000000400037308 */ /* 0x000e620000000800 */
[----:B------:R-:W-:Y:S02]  /*8750*/  FSEL R5, R116, RZ, P0 ;  /* 0x000000ff74057208 */ /* 0x000fe40000000000 */
[----:B------:R-:W-:Y:S02]  /*8760*/  FSEL R134, R134, RZ, P0 ;  /* 0x000000ff86867208 */ /* 0x000fe40000000000 */
[----:B--2---:R-:W-:Y:S01]  /*8770*/  F2FP.BF16.PACK_AB R124, R119, R128 ;  /* 0x00000080777c723e */ /* 0x004fe200000010ff */
[----:B------:R-:W-:Y:S01]  /*8780*/  FADD.FTZ R5, -R5, R2 ;  /* 0x0000000205057221 */ /* 0x000fe20000010100 */
[----:B------:R-:W-:Y:S01]  /*8790*/  ISETP.GT.AND P0, PT, R230, R231, PT ;  /* 0x000000e7e600720c */ /* 0x000fe20003f04270 */
[--C-:B------:R-:W-:Y:S02]  /*87a0*/  FFMA.FTZ R133, R15, c[0x0][0x2d0], -R134.reuse ;  /* 0x0000b4000f857a23 */ /* 0x100fe40000010886 */
[--C-:B------:R-:W-:Y:S01]  /*87b0*/  FFMA.FTZ R132, R13, c[0x0][0x2d0], -R134.reuse ;  /* 0x0000b4000d847a23 */ /* 0x100fe20000010886 */
[----:B------:R-:W-:Y:S01]  /*87c0*/  MUFU.EX2 R232, R232 ;  /* 0x000000e800e87308 */ /* 0x000fe20000000800 */
[----:B------:R-:W2:Y:S01]  /*87d0*/  LDSM.16.MT88.4 R12, [R212+0x100] ;  /* 0x00010000d40c783b */ /* 0x000ea20000004200 */
[--C-:B------:R-:W-:Y:S01]  /*87e0*/  FFMA.FTZ R131, R11, c[0x0][0x2d0], -R134.reuse ;  /* 0x0000b4000b837a23 */ /* 0x100fe20000010886 */
[----:B---3--:R-:W-:Y:S01]  /*87f0*/  F2FP.BF16.PACK_AB R126, R129, R118 ;  /* 0x00000076817e723e */ /* 0x008fe200000010ff */
[--C-:B------:R-:W-:Y:S02]  /*8800*/  FFMA.FTZ R130, R9, c[0x0][0x2d0], -R134.reuse ;  /* 0x0000b40009827a23 */ /* 0x100fe40000010886 */
[----:B------:R-:W-:Y:S02]  /*8810*/  FMUL.FTZ R2, R5, c[0x0][0x2d0] ;  /* 0x0000b40005027a20 */ /* 0x000fe40000410000 */
[--C-:B------:R-:W-:Y:S02]  /*8820*/  FFMA.FTZ R165, R165, c[0x0][0x2d0], -R134.reuse ;  /* 0x0000b400a5a57a23 */ /* 0x100fe40000010886 */
[----:B------:R-:W-:Y:S01]  /*8830*/  MUFU.EX2 R133, R133 ;  /* 0x0000008500857308 */ /* 0x000fe20000000800 */
[--C-:B------:R-:W-:Y:S02]  /*8840*/  FFMA.FTZ R161, R161, c[0x0][0x2d0], -R134.reuse ;  /* 0x0000b400a1a17a23 */ /* 0x100fe40000010886 */
[C---:B-1----:R-:W-:Y:S02]  /*8850*/  FMUL.FTZ R4, R3.reuse, R112 ;  /* 0x0000007003047220 */ /* 0x042fe40000410000 */
[C---:B------:R-:W-:Y:S02]  /*8860*/  FMUL.FTZ R5, R3.reuse, R113 ;  /* 0x0000007103057220 */ /* 0x040fe40000410000 */
[C---:B------:R-:W-:Y:S02]  /*8870*/  FMUL.FTZ R8, R3.reuse, R108 ;  /* 0x0000006c03087220 */ /* 0x040fe40000410000 */
[C---:B------:R-:W-:Y:S01]  /*8880*/  FMUL.FTZ R9, R3.reuse, R109 ;  /* 0x0000006d03097220 */ /* 0x040fe20000410000 */
[----:B------:R-:W1:Y:S01]  /*8890*/  MUFU.EX2 R2, R2 ;  /* 0x0000000200027308 */ /* 0x000e620000000800 */
[C---:B------:R-:W-:Y:S02]  /*88a0*/  FMUL.FTZ R16, R3.reuse, R100 ;  /* 0x0000006403107220 */ /* 0x040fe40000410000 */
[C---:B------:R-:W-:Y:S02]  /*88b0*/  FMUL.FTZ R17, R3.reuse, R101 ;  /* 0x0000006503117220 */ /* 0x040fe40000410000 */
[C---:B------:R-:W-:Y:S02]  /*88c0*/  FMUL.FTZ R24, R3.reuse, R92 ;  /* 0x0000005c03187220 */ /* 0x040fe40000410000 */
[C---:B------:R-:W-:Y:S02]  /*88d0*/  FMUL.FTZ R25, R3.reuse, R93 ;  /* 0x0000005d03197220 */ /* 0x040fe40000410000 */
[C---:B------:R-:W-:Y:S01]  /*88e0*/  FMUL.FTZ R32, R3.reuse, R84 ;  /* 0x0000005403207220 */ /* 0x040fe20000410000 */
[----:B------:R-:W3:Y:S01]  /*88f0*/  MUFU.EX2 R132, R132 ;  /* 0x0000008400847308 */ /* 0x000ee20000000800 */
[C---:B------:R-:W-:Y:S02]  /*8900*/  FMUL.FTZ R33, R3.reuse, R85 ;  /* 0x0000005503217220 */ /* 0x040fe40000410000 */
[C---:B------:R-:W-:Y:S02]  /*8910*/  FMUL.FTZ R40, R3.reuse, R76 ;  /* 0x0000004c03287220 */ /* 0x040fe40000410000 */
[C---:B------:R-:W-:Y:S02]  /*8920*/  FMUL.FTZ R41, R3.reuse, R77 ;  /* 0x0000004d03297220 */ /* 0x040fe40000410000 */
[C---:B------:R-:W-:Y:S02]  /*8930*/  FMUL.FTZ R48, R3.reuse, R68 ;  /* 0x0000004403307220 */ /* 0x040fe40000410000 */
[C---:B------:R-:W-:Y:S01]  /*8940*/  FMUL.FTZ R49, R3.reuse, R69 ;  /* 0x0000004503317220 */ /* 0x040fe20000410000 */
[----:B------:R-:W-:Y:S01]  /*8950*/  MUFU.EX2 R131, R131 ;  /* 0x0000008300837308 */ /* 0x000fe20000000800 */
[C---:B------:R-:W-:Y:S02]  /*8960*/  FMUL.FTZ R52, R3.reuse, R52 ;  /* 0x0000003403347220 */ /* 0x040fe40000410000 */
[C---:B------:R-:W-:Y:S02]  /*8970*/  FMUL.FTZ R53, R3.reuse, R53 ;  /* 0x0000003503357220 */ /* 0x040fe40000410000 */
[C---:B-1----:R-:W-:Y:S02]  /*8980*/  FMUL.FTZ R6, R2.reuse, R114 ;  /* 0x0000007202067220 */ /* 0x042fe40000410000 */
[C---:B------:R-:W-:Y:S02]  /*8990*/  FMUL.FTZ R7, R2.reuse, R115 ;  /* 0x0000007302077220 */ /* 0x040fe40000410000 */
[C---:B------:R-:W-:Y:S01]  /*89a0*/  FMUL.FTZ R10, R2.reuse, R110 ;  /* 0x0000006e020a7220 */ /* 0x040fe20000410000 */
[----:B------:R-:W1:Y:S01]  /*89b0*/  MUFU.EX2 R130, R130 ;  /* 0x0000008200827308 */ /* 0x000e620000000800 */
[C---:B------:R-:W-:Y:S02]  /*89c0*/  FMUL.FTZ R11, R2.reuse, R111 ;  /* 0x0000006f020b7220 */ /* 0x040fe40000410000 */
[----:B------:R-:W-:Y:S01]  /*89d0*/  FMUL.FTZ R18, R2, R102 ;  /* 0x0000006602127220 */ /* 0x000fe20000410000 */
[----:B---3--:R-:W-:Y:S01]  /*89e0*/  F2FP.BF16.PACK_AB R125, R132, R133 ;  /* 0x00000085847d723e */ /* 0x008fe200000010ff */
[C---:B------:R-:W-:Y:S01]  /*89f0*/  FMUL.FTZ R19, R2.reuse, R103 ;  /* 0x0000006702137220 */ /* 0x040fe20000410000 */
[----:B------:R-:W-:Y:S01]  /*8a00*/  LDSM.16.MT88.4 R108, [R212+0x2900] ;  /* 0x00290000d46c783b */ /* 0x000fe20000004200 */
[C---:B------:R-:W-:Y:S02]  /*8a10*/  FMUL.FTZ R26, R2.reuse, R94 ;  /* 0x0000005e021a7220 */ /* 0x040fe40000410000 */
[C---:B------:R-:W-:Y:S01]  /*8a20*/  FMUL.FTZ R27, R2.reuse, R95 ;  /* 0x0000005f021b7220 */ /* 0x040fe20000410000 */
[----:B------:R-:W-:Y:S01]  /*8a30*/  MUFU.EX2 R184, R184 ;  /* 0x000000b800b87308 */ /* 0x000fe20000000800 */
[C---:B------:R-:W-:Y:S02]  /*8a40*/  FMUL.FTZ R34, R2.reuse, R86 ;  /* 0x0000005602227220 */ /* 0x040fe40000410000 */
[C---:B------:R-:W-:Y:S01]  /*8a50*/  FMUL.FTZ R35, R2.reuse, R87 ;  /* 0x0000005702237220 */ /* 0x040fe20000410000 */
[----:B------:R-:W-:Y:S01]  /*8a60*/  LDSM.16.MT88.4 R92, [R208+0x4900] ;  /* 0x00490000d05c783b */ /* 0x000fe20000004200 */
[C---:B------:R-:W-:Y:S02]  /*8a70*/  FMUL.FTZ R42, R2.reuse, R78 ;  /* 0x0000004e022a7220 */ /* 0x040fe40000410000 */
[C---:B------:R-:W-:Y:S02]  /*8a80*/  FMUL.FTZ R43, R2.reuse, R79 ;  /* 0x0000004f022b7220 */ /* 0x040fe40000410000 */
[C---:B------:R-:W-:Y:S01]  /*8a90*/  FMUL.FTZ R50, R2.reuse, R70 ;  /* 0x0000004602327220 */ /* 0x040fe20000410000 */
[----:B------:R-:W-:Y:S01]  /*8aa0*/  MUFU.EX2 R165, R165 ;  /* 0x000000a500a57308 */ /* 0x000fe20000000800 */
[C---:B------:R-:W-:Y:S01]  /*8ab0*/  FMUL.FTZ R51, R2.reuse, R71 ;  /* 0x0000004702337220 */ /* 0x040fe20000410000 */
[----:B------:R-:W3:Y:S01]  /*8ac0*/  LDSM.16.MT88.4 R84, [R210+0x3100] ;  /* 0x00310000d254783b */ /* 0x000ee20000004200 */
[----:B------:R-:W-:Y:S01]  /*8ad0*/  FMUL.FTZ R54, R2, R54 ;  /* 0x0000003602367220 */ /* 0x000fe20000410000 */
[----:B-1----:R-:W-:Y:S01]  /*8ae0*/  F2FP.BF16.PACK_AB R127, R130, R131 ;  /* 0x00000083827f723e */ /* 0x002fe200000010ff */
[C---:B------:R-:W-:Y:S02]  /*8af0*/  FMUL.FTZ R55, R2.reuse, R55 ;  /* 0x0000003702377220 */ /* 0x040fe40000410000 */
[C---:B------:R-:W-:Y:S02]  /*8b00*/  FMUL.FTZ R56, R3.reuse, R56 ;  /* 0x0000003803387220 */ /* 0x040fe40000410000 */
[C---:B------:R-:W-:Y:S01]  /*8b10*/  FMUL.FTZ R57, R3.reuse, R57 ;  /* 0x0000003903397220 */ /* 0x040fe20000410000 */
[----:B------:R-:W1:Y:S01]  /*8b20*/  LDSM.16.MT88.4 R76, [R209+0x3100] ;  /* 0x00310000d14c783b */ /* 0x000e620000004200 */
[C---:B--2---:R-:W-:Y:S01]  /*8b30*/  HMMA.16816.F32.BF16 R4, R124.reuse, R12, R4 ;  /* 0x0000000c7c04723c */ /* 0x044fe20000041804 */
[----:B------:R-:W-:Y:S04]  /*8b40*/  MUFU.EX2 R161, R161 ;  /* 0x000000a100a17308 */ /* 0x000fe80000000800 */
[C---:B------:R-:W-:Y:S02]  /*8b50*/  FMUL.FTZ R58, R2.reuse, R58 ;  /* 0x0000003a023a7220 */ /* 0x040fe40000410000 */
[----:B------:R-:W2:Y:S01]  /*8b60*/  LDSM.16.MT88.4 R68, [R208+0x3100] ;  /* 0x00310000d044783b */ /* 0x000ea20000004200 */
[C---:B------:R-:W-:Y:S03]  /*8b70*/  HMMA.16816.F32.BF16 R8, R124.reuse, R14, R8 ;  /* 0x0000000e7c08723c */ /* 0x040fe60000041808 */
[----:B------:R-:W-:Y:S01]  /*8b80*/  MUFU.EX2 R136, R136 ;  /* 0x0000008800887308 */ /* 0x000fe20000000800 */
[C---:B------:R-:W-:Y:S02]  /*8b90*/  FMUL.FTZ R12, R3.reuse, R104 ;  /* 0x00000068030c7220 */ /* 0x040fe40000410000 */
[C---:B------:R-:W-:Y:S01]  /*8ba0*/  FMUL.FTZ R13, R3.reuse, R105 ;  /* 0x00000069030d7220 */ /* 0x040fe20000410000 */
[----:B------:R-:W-:Y:S01]  /*8bb0*/  LDSM.16.MT88.4 R100, [R210+0x2900] ;  /* 0x00290000d264783b */ /* 0x000fe20000004200 */
[C---:B------:R-:W-:Y:S04]  /*8bc0*/  FMUL.FTZ R14, R2.reuse, R106 ;  /* 0x0000006a020e7220 */ /* 0x040fe80000410000 */
[C---:B------:R-:W-:Y:S01]  /*8bd0*/  FMUL.FTZ R15, R2.reuse, R107 ;  /* 0x0000006b020f7220 */ /* 0x040fe20000410000 */
[----:B------:R-:W4:Y:S01]  /*8be0*/  MUFU.EX2 R137, R137 ;  /* 0x0000008900897308 */ /* 0x000f220000000800 */
[C---:B------:R-:W-:Y:S02]  /*8bf0*/  FMUL.FTZ R59, R2.reuse, R59 ;  /* 0x0000003b023b7220 */ /* 0x040fe40000410000 */
[C---:B------:R-:W-:Y:S02]  /*8c00*/  FMUL.FTZ R60, R3.reuse, R60 ;  /* 0x0000003c033c7220 */ /* 0x040fe40000410000 */
[C---:B------:R-:W-:Y:S01]  /*8c10*/  FMUL.FTZ R61, R3.reuse, R61 ;  /* 0x0000003d033d7220 */ /* 0x040fe20000410000 */
[C---:B------:R-:W-:Y:S03]  /*8c20*/  HMMA.16816.F32.BF16 R12, R124.reuse, R20, R12 ;  /* 0x000000147c0c723c */ /* 0x040fe6000004180c */
[C---:B------:R-:W-:Y:S01]  /*8c30*/  FMUL.FTZ R62, R2.reuse, R62 ;  /* 0x0000003e023e7220 */ /* 0x040fe20000410000 */
[----:B------:R-:W-:Y:S01]  /*8c40*/  MUFU.EX2 R138, R138 ;  /* 0x0000008a008a7308 */ /* 0x000fe20000000800 */
[C---:B------:R-:W-:Y:S02]  /*8c50*/  FMUL.FTZ R63, R2.reuse, R63 ;  /* 0x0000003f023f7220 */ /* 0x040fe40000410000 */
[C---:B------:R-:W-:Y:S01]  /*8c60*/  FMUL.FTZ R20, R3.reuse, R96 ;  /* 0x0000006003147220 */ /* 0x040fe20000410000 */
[C---:B------:R-:W-:Y:S04]  /*8c70*/  HMMA.16816.F32.BF16 R16, R124.reuse, R22, R16 ;  /* 0x000000167c10723c */ /* 0x040fe80000041810 */
[C---:B------:R-:W-:Y:S02]  /*8c80*/  FMUL.FTZ R21, R3.reuse, R97 ;  /* 0x0000006103157220 */ /* 0x040fe40000410000 */
[----:B------:R-:W-:Y:S01]  /*8c90*/  MUFU.EX2 R145, R145 ;  /* 0x0000009100917308 */ /* 0x000fe20000000800 */
[C---:B------:R-:W-:Y:S02]  /*8ca0*/  FMUL.FTZ R22, R2.reuse, R98 ;  /* 0x0000006202167220 */ /* 0x040fe40000410000 */
[C---:B------:R-:W-:Y:S03]  /*8cb0*/  FMUL.FTZ R23, R2.reuse, R99 ;  /* 0x0000006302177220 */ /* 0x040fe60000410000 */
[C---:B------:R-:W-:Y:S02]  /*8cc0*/  FMUL.FTZ R64, R3.reuse, R64 ;  /* 0x0000004003407220 */ /* 0x040fe40000410000 */
[C---:B------:R-:W-:Y:S02]  /*8cd0*/  FMUL.FTZ R65, R3.reuse, R65 ;  /* 0x0000004103417220 */ /* 0x040fe40000410000 */
[C---:B------:R-:W-:Y:S01]  /*8ce0*/  HMMA.16816.F32.BF16 R20, R124.reuse, R28, R20 ;  /* 0x0000001c7c14723c */ /* 0x040fe20000041814 */
[----:B------:R-:W-:Y:S02]  /*8cf0*/  MUFU.EX2 R160, R160 ;  /* 0x000000a000a07308 */ /* 0x000fe40000000800 */
[C---:B------:R-:W-:Y:S02]  /*8d00*/  FMUL.FTZ R66, R2.reuse, R66 ;  /* 0x0000004202427220 */ /* 0x040fe40000410000 */
[C---:B------:R-:W-:Y:S02]  /*8d10*/  FMUL.FTZ R67, R2.reuse, R67 ;  /* 0x0000004302437220 */ /* 0x040fe40000410000 */
[C---:B------:R-:W-:Y:S01]  /*8d20*/  FMUL.FTZ R28, R3.reuse, R88 ;  /* 0x00000058031c7220 */ /* 0x040fe20000410000 */
[C---:B------:R-:W-:Y:S03]  /*8d30*/  HMMA.16816.F32.BF16 R24, R124.reuse, R30, R24 ;  /* 0x0000001e7c18723c */ /* 0x040fe60000041818 */
[----:B------:R-:W-:Y:S01]  /*8d40*/  MUFU.EX2 R162, R162 ;  /* 0x000000a200a27308 */ /* 0x000fe20000000800 */
[----:B------:R-:W-:Y:S02]  /*8d50*/  FMUL.FTZ R29, R3, R89 ;  /* 0x00000059031d7220 */ /* 0x000fe40000410000 */
[--C-:B------:R-:W-:Y:S02]  /*8d60*/  FFMA.FTZ R148, R167, c[0x0][0x2d0], -R134.reuse ;  /* 0x0000b400a7947a23 */ /* 0x100fe40000010886 */
[C---:B------:R-:W-:Y:S04]  /*8d70*/  FMUL.FTZ R30, R2.reuse, R90 ;  /* 0x0000005a021e7220 */ /* 0x040fe80000410000 */
[----:B------:R-:W-:Y:S01]  /*8d80*/  FMUL.FTZ R31, R2, R91 ;  /* 0x0000005b021f7220 */ /* 0x000fe20000410000 */
[----:B------:R-:W-:Y:S01]  /*8d90*/  MUFU.EX2 R148, R148 ;  /* 0x0000009400947308 */ /* 0x000fe20000000800 */
[----:B------:R-:W-:Y:S01]  /*8da0*/  LDSM.16.MT88.4 R88, [R212+0x3900] ;  /* 0x00390000d458783b */ /* 0x000fe20000004200 */
[--C-:B------:R-:W-:Y:S02]  /*8db0*/  FFMA.FTZ R151, R151, c[0x0][0x2d0], -R134.reuse ;  /* 0x0000b40097977a23 */ /* 0x100fe40000010886 */
[--C-:B------:R-:W-:Y:S02]  /*8dc0*/  FFMA.FTZ R157, R157, c[0x0][0x2d0], -R134.reuse ;  /* 0x0000b4009d9d7a23 */ /* 0x100fe40000010886 */
[C---:B------:R-:W-:Y:S03]  /*8dd0*/  HMMA.16816.F32.BF16 R28, R124.reuse, R36, R28 ;  /* 0x000000247c1c723c */ /* 0x040fe6000004181c */
[--C-:B------:R-:W-:Y:S01]  /*8de0*/  FFMA.FTZ R158, R163, c[0x0][0x2d0], -R134.reuse ;  /* 0x0000b400a39e7a23 */ /* 0x100fe20000010886 */
[----:B------:R-:W5:Y:S01]  /*8df0*/  MUFU.EX2 R151, R151 ;  /* 0x0000009700977308 */ /* 0x000f620000000800 */
[--C-:B------:R-:W-:Y:S02]  /*8e00*/  FFMA.FTZ R163, R186, c[0x0][0x2d0], -R149.reuse ;  /* 0x0000b400baa37a23 */ /* 0x100fe40000010895 */
[C---:B------:R-:W-:Y:S01]  /*8e10*/  FMUL.FTZ R36, R3.reuse, R80 ;  /* 0x0000005003247220 */ /* 0x040fe20000410000 */
[C---:B------:R-:W-:Y:S04]  /*8e20*/  HMMA.16816.F32.BF16 R32, R124.reuse, R38, R32 ;  /* 0x000000267c20723c */ /* 0x040fe80000041820 */
[----:B------:R-:W-:Y:S02]  /*8e30*/  FMUL.FTZ R37, R3, R81 ;  /* 0x0000005103257220 */ /* 0x000fe40000410000 */
[----:B------:R-:W-:Y:S01]  /*8e40*/  MUFU.EX2 R157, R157 ;  /* 0x0000009d009d7308 */ /* 0x000fe20000000800 */
[C---:B------:R-:W-:Y:S02]  /*8e50*/  FMUL.FTZ R38, R2.reuse, R82 ;  /* 0x0000005202267220 */ /* 0x040fe40000410000 */
[----:B------:R-:W-:Y:S02]  /*8e60*/  FMUL.FTZ R39, R2, R83 ;  /* 0x0000005302277220 */ /* 0x000fe40000410000 */
[----:B------:R-:W-:Y:S01]  /*8e70*/  LDSM.16.MT88.4 R80, [R209+0x900] ;  /* 0x00090000d150783b */ /* 0x000fe20000004200 */
[--C-:B------:R-:W-:Y:S02]  /*8e80*/  FFMA.FTZ R167, R164, c[0x0][0x2d0], -R149.reuse ;  /* 0x0000b400a4a77a23 */ /* 0x100fe40000010895 */
[--C-:B------:R-:W-:Y:S02]  /*8e90*/  FFMA.FTZ R164, R237, c[0x0][0x2d0], -R134.reuse ;  /* 0x0000b400eda47a23 */ /* 0x100fe40000010886 */
[C---:B------:R-:W-:Y:S01]  /*8ea0*/  HMMA.16816.F32.BF16 R36, R124.reuse, R44, R36 ;  /* 0x0000002c7c24723c */ /* 0x040fe20000041824 */
[----:B------:R-:W1:Y:S02]  /*8eb0*/  MUFU.EX2 R158, R158 ;  /* 0x0000009e009e7308 */ /* 0x000e640000000800 */
[--C-:B------:R-:W-:Y:S02]  /*8ec0*/  FFMA.FTZ R187, R187, c[0x0][0x2d0], -R134.reuse ;  /* 0x0000b400bbbb7a23 */ /* 0x100fe40000010886 */
[--C-:B------:R-:W-:Y:S02]  /*8ed0*/  FFMA.FTZ R186, R235, c[0x0][0x2d0], -R134.reuse ;  /* 0x0000b400ebba7a23 */ /* 0x100fe40000010886 */
[C---:B------:R-:W-:Y:S01]  /*8ee0*/  FMUL.FTZ R44, R3.reuse, R72 ;  /* 0x00000048032c7220 */ /* 0x040fe20000410000 */
[C---:B------:R-:W-:Y:S03]  /*8ef0*/  HMMA.16816.F32.BF16 R40, R124.reuse, R46, R40 ;  /* 0x0000002e7c28723c */ /* 0x040fe60000041828 */
[----:B------:R-:W1:Y:S01]  /*8f00*/  MUFU.EX2 R163, R163 ;  /* 0x000000a300a37308 */ /* 0x000e620000000800 */
[----:B------:R-:W-:Y:S02]  /*8f10*/  FMUL.FTZ R45, R3, R73 ;  /* 0x00000049032d7220 */ /* 0x000fe40000410000 */
[--C-:B------:R-:W-:Y:S02]  /*8f20*/  FFMA.FTZ R233, R233, c[0x0][0x2d0], -R134.reuse ;  /* 0x0000b400e9e97a23 */ /* 0x100fe40000010886 */
[C---:B------:R-:W-:Y:S04]  /*8f30*/  FMUL.FTZ R46, R2.reuse, R74 ;  /* 0x0000004a022e7220 */ /* 0x040fe80000410000 */
[----:B------:R-:W-:Y:S01]  /*8f40*/  FMUL.FTZ R47, R2, R75 ;  /* 0x0000004b022f7220 */ /* 0x000fe20000410000 */
[----:B------:R-:W2:Y:S01]  /*8f50*/  MUFU.EX2 R167, R167 ;  /* 0x000000a700a77308 */ /* 0x000ea20000000800 */
[----:B------:R-:W4:Y:S01]  /*8f60*/  LDSM.16.MT88.4 R72, [R212+0x900] ;  /* 0x00090000d448783b */ /* 0x000f220000004200 */
[--C-:B------:R-:W-:Y:S02]  /*8f70*/  FFMA.FTZ R235, R240, c[0x0][0x2d0], -R149.reuse ;  /* 0x0000b400f0eb7a23 */ /* 0x100fe40000010895 */
[--C-:B------:R-:W-:Y:S02]  /*8f80*/  FFMA.FTZ R237, R238, c[0x0][0x2d0], -R149.reuse ;  /* 0x0000b400eeed7a23 */ /* 0x100fe40000010895 */
[C---:B---3--:R-:W-:Y:S03]  /*8f90*/  HMMA.16816.F32.BF16 R44, R124.reuse, R84, R44 ;  /* 0x000000547c2c723c */ /* 0x048fe6000004182c */
[--C-:B------:R-:W-:Y:S01]  /*8fa0*/  FFMA.FTZ R238, R245, c[0x0][0x2d0], -R134.reuse ;  /* 0x0000b400f5ee7a23 */ /* 0x100fe20000010886 */
[----:B------:R-:W-:Y:S01]  /*8fb0*/  MUFU.EX2 R164, R164 ;  /* 0x000000a400a47308 */ /* 0x000fe20000000800 */
[--C-:B------:R-:W-:Y:S02]  /*8fc0*/  FFMA.FTZ R245, R166, c[0x0][0x2d0], -R149.reuse ;  /* 0x0000b400a6f57a23 */ /* 0x100fe40000010895 */
[--C-:B------:R-:W-:Y:S01]  /*8fd0*/  FFMA.FTZ R166, R185, c[0x0][0x2d0], -R134.reuse ;  /* 0x0000b400b9a67a23 */ /* 0x100fe20000010886 */
[C---:B------:R-:W-:Y:S01]  /*8fe0*/  HMMA.16816.F32.BF16 R48, R124.reuse, R86, R48 ;  /* 0x000000567c30723c */ /* 0x040fe20000041830 */
[----:B------:R-:W-:Y:S03]  /*8ff0*/  LDSM.16.MT88.4 R84, [R208+0x900] ;  /* 0x00090000d054783b */ /* 0x000fe60000004200 */
[--C-:B------:R-:W-:Y:S02]  /*9000*/  FFMA.FTZ R243, R243, c[0x0][0x2d0], -R134.reuse ;  /* 0x0000b400f3f37a23 */ /* 0x100fe40000010886 */
[----:B------:R-:W-:Y:S01]  /*9010*/  MUFU.EX2 R245, R245 ;  /* 0x000000f500f57308 */ /* 0x000fe20000000800 */
[--C-:B------:R-:W-:Y:S01]  /*9020*/  FFMA.FTZ R240, R241, c[0x0][0x2d0], -R134.reuse ;  /* 0x0000b400f1f07a23 */ /* 0x100fe20000010886 */
[C---:B-1----:R-:W-:Y:S04]  /*9030*/  HMMA.16816.F32.BF16 R52, R124.reuse, R76, R52 ;  /* 0x0000004c7c34723c */ /* 0x042fe80000041834 */
[--C-:B------:R-:W-:Y:S02]  /*9040*/  FFMA.FTZ R241, R192, c[0x0][0x2d0], -R149.reuse ;  /* 0x0000b400c0f17a23 */ /* 0x100fe40000010895 */
[--C-:B------:R-:W-:Y:S02]  /*9050*/  FFMA.FTZ R192, R159, c[0x0][0x2d0], -R134.reuse ;  /* 0x0000b4009fc07a23 */ /* 0x100fe40000010886 */
[C---:B------:R-:W-:Y:S01]  /*9060*/  HMMA.16816.F32.BF16 R56, R124.reuse, R78, R56 ;  /* 0x0000004e7c38723c */ /* 0x040fe20000041838 */
[----:B------:R-:W1:Y:S01]  /*9070*/  LDSM.16.MT88.4 R76, [R210+0x900] ;  /* 0x00090000d24c783b */ /* 0x000e620000004200 */
[----:B------:R-:W-:Y:S02]  /*9080*/  MUFU.EX2 R241, R241 ;  /* 0x000000f100f17308 */ /* 0x000fe40000000800 */
[--C-:B------:R-:W-:Y:S02]  /*9090*/  FFMA.FTZ R239, R239, c[0x0][0x2d0], -R134.reuse ;  /* 0x0000b400efef7a23 */ /* 0x100fe40000010886 */
[--C-:B------:R-:W-:Y:S02]  /*90a0*/  FFMA.FTZ R159, R150, c[0x0][0x2d0], -R149.reuse ;  /* 0x0000b400969f7a23 */ /* 0x100fe40000010895 */
[C---:B--2---:R-:W-:Y:S04]  /*90b0*/  HMMA.16816.F32.BF16 R60, R124.reuse, R68, R60 ;  /* 0x000000447c3c723c */ /* 0x044fe8000004183c */
[----:B------:R-:W-:Y:S01]  /*90c0*/  MUFU.EX2 R166, R166 ;  /* 0x000000a600a67308 */ /* 0x000fe20000000800 */
[----:B------:R-:W-:Y:S02]  /*90d0*/  FFMA.FTZ R149, R144, c[0x0][0x2d0], -R149 ;  /* 0x0000b40090957a23 */ /* 0x000fe40000010895 */
[----:B----4-:R-:W-:Y:S01]  /*90e0*/  F2FP.BF16.PACK_AB R68, R137, R136 ;  /* 0x000000888944723e */ /* 0x010fe200000010ff */
[----:B------:R-:W-:Y:S04]  /*90f0*/  HMMA.16816.F32.BF16 R64, R124, R70, R64 ;  /* 0x000000467c40723c */ /* 0x000fe80000041840 */
[----:B-----5:R-:W-:Y:S01]  /*9100*/  F2FP.BF16.PACK_AB R69, R151, R148 ;  /* 0x000000949745723e */ /* 0x020fe200000010ff */
[--C-:B------:R-:W-:Y:S01]  /*9110*/  FFMA.FTZ R144, R147, c[0x0][0x2d0], -R134.reuse ;  /* 0x0000b40093907a23 */ /* 0x100fe20000010886 */
[----:B------:R-:W-:Y:S01]  /*9120*/  MUFU.EX2 R192, R192 ;  /* 0x000000c000c07308 */ /* 0x000fe20000000800 */
[----:B------:R-:W-:Y:S01]  /*9130*/  F2FP.BF16.PACK_AB R70, R145, R138 ;  /* 0x0000008a9146723e */ /* 0x000fe200000010ff */
[--C-:B------:R-:W-:Y:S01]  /*9140*/  FFMA.FTZ R139, R139, c[0x0][0x2d0], -R134.reuse ;  /* 0x0000b4008b8b7a23 */ /* 0x100fe20000010886 */
[----:B------:R-:W-:Y:S03]  /*9150*/  F2FP.BF16.PACK_AB R71, R158, R157 ;  /* 0x0000009d9e47723e */ /* 0x000fe600000010ff */
[--C-:B------:R-:W-:Y:S02]  /*9160*/  FFMA.FTZ R135, R135, c[0x0][0x2d0], -R134.reuse ;  /* 0x0000b40087877a23 */ /* 0x100fe40000010886 */
[----:B------:R-:W-:Y:S02]  /*9170*/  FFMA.FTZ R134, R117, c[0x0][0x2d0], -R134 ;  /* 0x0000b40075867a23 */ /* 0x000fe40000010886 */
[C---:B------:R-:W-:Y:S01]  /*9180*/  HMMA.16816.F32.BF16 R4, R68.reuse, R72, R4 ;  /* 0x000000484404723c */ /* 0x040fe20000041804 */
[----:B------:R-:W2:Y:S04]  /*9190*/  MUFU.EX2 R187, R187 ;  /* 0x000000bb00bb7308 */ /* 0x000ea80000000800 */
[----:B------:R-:W-:Y:S02]  /*91a0*/  FFMA.FTZ R128, R3, R224, R128 ;  /* 0x000000e003807223 */ /* 0x000fe40000010080 */
[----:B------:R-:W-:Y:S01]  /*91b0*/  FFMA.FTZ R133, R2, R225, R133 ;  /* 0x000000e102857223 */ /* 0x000fe20000010085 */
[C---:B------:R-:W-:Y:S01]  /*91c0*/  HMMA.16816.F32.BF16 R8, R68.reuse, R74, R8 ;  /* 0x0000004a4408723c */ /* 0x040fe20000041808 */
[----:B------:R-:W3:Y:S02]  /*91d0*/  LDSM.16.MT88.4 R72, [R210+0x3900] ;  /* 0x00390000d248783b */ /* 0x000ee40000004200 */
[----:B------:R-:W-:Y:S01]  /*91e0*/  MUFU.EX2 R186, R186 ;  /* 0x000000ba00ba7308 */ /* 0x000fe20000000800 */
[----:B------:R-:W-:Y:S02]  /*91f0*/  FADD.FTZ R119, R119, R128 ;  /* 0x0000008077777221 */ /* 0x000fe40000010000 */
[----:B------:R-:W-:Y:S02]  /*9200*/  FADD.FTZ R132, R132, R133 ;  /* 0x0000008584847221 */ /* 0x000fe40000010000 */
[C---:B-1----:R-:W-:Y:S04]  /*9210*/  HMMA.16816.F32.BF16 R12, R68.reuse, R76, R12 ;  /* 0x0000004c440c723c */ /* 0x042fe8000004180c */
[----:B------:R-:W-:Y:S01]  /*9220*/  FADD.FTZ R118, R118, R119 ;  /* 0x0000007776767221 */ /* 0x000fe20000010000 */
[----:B------:R-:W1:Y:S01]  /*9230*/  MUFU.EX2 R233, R233 ;  /* 0x000000e900e97308 */ /* 0x000e620000000800 */
[----:B------:R-:W-:Y:S02]  /*9240*/  FADD.FTZ R3, R131, R132 ;  /* 0x0000008483037221 */ /* 0x000fe40000010000 */
[C---:B------:R-:W-:Y:S01]  /*9250*/  HMMA.16816.F32.BF16 R16, R68.reuse, R78, R16 ;  /* 0x0000004e4410723c */ /* 0x040fe20000041810 */
[----:B------:R-:W4:Y:S03]  /*9260*/  LDSM.16.MT88.4 R76, [R209+0x3900] ;  /* 0x00390000d14c783b */ /* 0x000f260000004200 */
[----:B------:R-:W-:Y:S02]  /*9270*/  FADD.FTZ R129, R129, R118 ;  /* 0x0000007681817221 */ /* 0x000fe40000010000 */
[----:B------:R-:W-:Y:S01]  /*9280*/  FADD.FTZ R3, R130, R3 ;  /* 0x0000000382037221 */ /* 0x000fe20000010000 */
[----:B------:R-:W-:Y:S01]  /*9290*/  MUFU.EX2 R234, R234 ;  /* 0x000000ea00ea7308 */ /* 0x000fe20000000800 */
[C---:B------:R-:W-:Y:S04]  /*92a0*/  HMMA.16816.F32.BF16 R20, R68.reuse, R80, R20 ;  /* 0x000000504414723c */ /* 0x040fe80000041814 */
[----:B------:R-:W-:Y:S02]  /*92b0*/  FADD.FTZ R136, R136, R129 ;  /* 0x0000008188887221 */ /* 0x000fe40000010000 */
[----:B------:R-:W-:Y:S02]  /*92c0*/  FADD.FTZ R2, R148, R3 ;  /* 0x0000000394027221 */ /* 0x000fe40000010000 */
[C---:B------:R-:W-:Y:S01]  /*92d0*/  HMMA.16816.F32.BF16 R24, R68.reuse, R82, R24 ;  /* 0x000000524418723c */ /* 0x040fe20000041818 */
[----:B------:R-:W5:Y:S01]  /*92e0*/  LDSM.16.MT88.4 R80, [R208+0x3900] ;  /* 0x00390000d050783b */ /* 0x000f620000004200 */
[----:B------:R-:W-:Y:S02]  /*92f0*/  MUFU.EX2 R235, R235 ;  /* 0x000000eb00eb7308 */ /* 0x000fe40000000800 */
[----:B------:R-:W-:Y:S02]  /*9300*/  FADD.FTZ R137, R137, R136 ;  /* 0x0000008889897221 */ /* 0x000fe40000010000 */
[----:B------:R-:W-:Y:S02]  /*9310*/  FADD.FTZ R2, R151, R2 ;  /* 0x0000000297027221 */ /* 0x000fe40000010000 */
[C---:B------:R-:W-:Y:S04]  /*9320*/  HMMA.16816.F32.BF16 R28, R68.reuse, R84, R28 ;  /* 0x00000054441c723c */ /* 0x040fe8000004181c */
[----:B------:R-:W-:Y:S01]  /*9330*/  MUFU.EX2 R236, R236 ;  /* 0x000000ec00ec7308 */ /* 0x000fe20000000800 */
[----:B------:R-:W-:Y:S02]  /*9340*/  FADD.FTZ R138, R138, R137 ;  /* 0x000000898a8a7221 */ /* 0x000fe40000010000 */
[----:B------:R-:W-:Y:S01]  /*9350*/  FADD.FTZ R3, R157, R2 ;  /* 0x000000029d037221 */ /* 0x000fe20000010000 */
[C---:B------:R-:W-:Y:S01]  /*9360*/  HMMA.16816.F32.BF16 R32, R68.reuse, R86, R32 ;  /* 0x000000564420723c */ /* 0x040fe20000041820 */
[----:B------:R-:W-:Y:S03]  /*9370*/  LDSM.16.MT88.4 R84, [R210+0x1100] ;  /* 0x00110000d254783b */ /* 0x000fe60000004200 */
[----:B------:R-:W-:Y:S02]  /*9380*/  FADD.FTZ R138, R145, R138 ;  /* 0x0000008a918a7221 */ /* 0x000fe40000010000 */
[----:B------:R-:W-:Y:S01]  /*9390*/  MUFU.EX2 R237, R237 ;  /* 0x000000ed00ed7308 */ /* 0x000fe20000000800 */
[----:B------:R-:W-:Y:S01]  /*93a0*/  FADD.FTZ R3, R158, R3 ;  /* 0x000000039e037221 */ /* 0x000fe20000010000 */
[C---:B------:R-:W-:Y:S08]  /*93b0*/  HMMA.16816.F32.BF16 R36, R68.reuse, R88, R36 ;  /* 0x000000584424723c */ /* 0x040ff00000041824 */
[C---:B------:R-:W-:Y:S01]  /*93c0*/  HMMA.16816.F32.BF16 R40, R68.reuse, R90, R40 ;  /* 0x0000005a4428723c */ /* 0x040fe20000041828 */
[----:B------:R-:W-:Y:S01]  /*93d0*/  LDSM.16.MT88.4 R88, [R208+0x4100] ;  /* 0x00410000d058783b */ /* 0x000fe20000004200 */
[----:B------:R-:W-:Y:S06]  /*93e0*/  MUFU.EX2 R238, R238 ;  /* 0x000000ee00ee7308 */ /* 0x000fec0000000800 */
[C---:B---3--:R-:W-:Y:S04]  /*93f0*/  HMMA.16816.F32.BF16 R44, R68.reuse, R72, R44 ;  /* 0x00000048442c723c */ /* 0x048fe8000004182c */
[----:B------:R-:W-:Y:S04]  /*9400*/  MUFU.EX2 R243, R243 ;  /* 0x000000f300f37308 */ /* 0x000fe80000000800 */
[C---:B------:R-:W-:Y:S01]  /*9410*/  HMMA.16816.F32.BF16 R48, R68.reuse, R74, R48 ;  /* 0x0000004a4430723c */ /* 0x040fe20000041830 */
[----:B------:R-:W3:Y:S05]  /*9420*/  LDSM.16.MT88.4 R72, [R212+0x1100] ;  /* 0x00110000d448783b */ /* 0x000eea0000004200 */
[----:B------:R-:W-:Y:S02]  /*9430*/  MUFU.EX2 R240, R240 ;  /* 0x000000f000f07308 */ /* 0x000fe40000000800 */
[C---:B----4-:R-:W-:Y:S08]  /*9440*/  HMMA.16816.F32.BF16 R52, R68.reuse, R76, R52 ;  /* 0x0000004c4434723c */ /* 0x050ff00000041834 */
[C---:B------:R-:W-:Y:S01]  /*9450*/  HMMA.16816.F32.BF16 R56, R68.reuse, R78, R56 ;  /* 0x0000004e4438723c */ /* 0x040fe20000041838 */
[----:B------:R-:W4:Y:S01]  /*9460*/  LDSM.16.MT88.4 R76, [R209+0x1100] ;  /* 0x00110000d14c783b */ /* 0x000f220000004200 */
[----:B------:R-:W-:Y:S06]  /*9470*/  MUFU.EX2 R239, R239 ;  /* 0x000000ef00ef7308 */ /* 0x000fec0000000800 */
[C---:B-----5:R-:W-:Y:S04]  /*9480*/  HMMA.16816.F32.BF16 R60, R68.reuse, R80, R60 ;  /* 0x00000050443c723c */ /* 0x060fe8000004183c */
[----:B------:R-:W-:Y:S04]  /*9490*/  MUFU.EX2 R156, R156 ;  /* 0x0000009c009c7308 */ /* 0x000fe80000000800 */
[----:B------:R-:W-:Y:S01]  /*94a0*/  HMMA.16816.F32.BF16 R64, R68, R82, R64 ;  /* 0x000000524440723c */ /* 0x000fe20000041840 */
[----:B------:R-:W5:Y:S05]  /*94b0*/  LDSM.16.MT88.4 R80, [R208+0x1100] ;  /* 0x00110000d050783b */ /* 0x000f6a0000004200 */
[----:B------:R-:W4:Y:S01]  /*94c0*/  MUFU.EX2 R159, R159 ;  /* 0x0000009f009f7308 */ /* 0x000f220000000800 */
[----:B------:R-:W-:Y:S01]  /*94d0*/  F2FP.BF16.PACK_AB R68, R160, R163 ;  /* 0x000000a3a044723e */ /* 0x000fe200000010ff */
[----:B------:R-:W-:Y:S01]  /*94e0*/  FADD.FTZ R163, R163, R138 ;  /* 0x0000008aa3a37221 */ /* 0x000fe20000010000 */
[----:B------:R-:W-:Y:S03]  /*94f0*/  F2FP.BF16.PACK_AB R70, R167, R162 ;  /* 0x000000a2a746723e */ /* 0x000fe600000010ff */
[----:B--2---:R-:W-:Y:S01]  /*9500*/  F2FP.BF16.PACK_AB R69, R187, R164 ;  /* 0x000000a4bb45723e */ /* 0x004fe200000010ff */
[----:B------:R-:W-:Y:S01]  /*9510*/  FADD.FTZ R164, R164, R3 ;  /* 0x00000003a4a47221 */ /* 0x000fe20000010000 */
[----:B-1----:R-:W-:Y:S01]  /*9520*/  F2FP.BF16.PACK_AB R71, R233, R186 ;  /* 0x000000bae947723e */ /* 0x002fe200000010ff */
[----:B------:R-:W-:Y:S01]  /*9530*/  FADD.FTZ R163, R160, R163 ;  /* 0x000000a3a0a37221 */ /* 0x000fe20000010000 */
[----:B------:R-:W-:Y:S01]  /*9540*/  MUFU.EX2 R146, R146 ;  /* 0x0000009200927308 */ /* 0x000fe20000000800 */
[----:B------:R-:W-:Y:S02]  /*9550*/  FADD.FTZ R187, R187, R164 ;  /* 0x000000a4bbbb7221 */ /* 0x000fe40000010000 */
[----:B------:R-:W-:Y:S02]  /*9560*/  FADD.FTZ R162, R162, R163 ;  /* 0x000000a3a2a27221 */ /* 0x000fe40000010000 */
[C---:B---3--:R-:W-:Y:S03]  /*9570*/  HMMA.16816.F32.BF16 R4, R68.reuse, R72, R4 ;  /* 0x000000484404723c */ /* 0x048fe60000041804 */
[----:B------:R-:W-:Y:S02]  /*9580*/  FADD.FTZ R186, R186, R187 ;  /* 0x000000bbbaba7221 */ /* 0x000fe40000010000 */
[----:B------:R-:W1:Y:S01]  /*9590*/  MUFU.EX2 R149, R149 ;  /* 0x0000009500957308 */ /* 0x000e620000000800 */
[----:B------:R-:W-:Y:S02]  /*95a0*/  FADD.FTZ R167, R167, R162 ;  /* 0x000000a2a7a77221 */ /* 0x000fe40000010000 */
[C---:B------:R-:W-:Y:S01]  /*95b0*/  HMMA.16816.F32.BF16 R8, R68.reuse, R74, R8 ;  /* 0x0000004a4408723c */ /* 0x040fe20000041808 */
[----:B------:R-:W2:Y:S03]  /*95c0*/  LDSM.16.MT88.4 R72, [R212+0x4100] ;  /* 0x00410000d448783b */ /* 0x000ea60000004200 */
[----:B----4-:R-:W-:Y:S01]  /*95d0*/  F2FP.BF16.PACK_AB R124, R159, R156 ;  /* 0x0000009c9f7c723e */ /* 0x010fe200000010ff */
[----:B------:R-:W-:Y:S02]  /*95e0*/  FADD.FTZ R233, R233, R186 ;  /* 0x000000bae9e97221 */ /* 0x000fe40000010000 */
[----:B------:R-:W-:Y:S01]  /*95f0*/  MUFU.EX2 R144, R144 ;  /* 0x0000009000907308 */ /* 0x000fe20000000800 */
[C---:B------:R-:W-:Y:S08]  /*9600*/  HMMA.16816.F32.BF16 R12, R68.reuse, R84, R12 ;  /* 0x00000054440c723c */ /* 0x040ff0000004180c */
[C---:B------:R-:W-:Y:S01]  /*9610*/  HMMA.16816.F32.BF16 R16, R68.reuse, R86, R16 ;  /* 0x000000564410723c */ /* 0x040fe20000041810 */
[----:B------:R-:W3:Y:S01]  /*9620*/  LDSM.16.MT88.4 R84, [R210+0x4100] ;  /* 0x00410000d254783b */ /* 0x000ee20000004200 */
[----:B------:R-:W4:Y:S02]  /*9630*/  MUFU.EX2 R139, R139 ;  /* 0x0000008b008b7308 */ /* 0x000f240000000800 */
[----:B-1----:R-:W-:Y:S04]  /*9640*/  F2FP.BF16.PACK_AB R126, R149, R146 ;  /* 0x00000092957e723e */ /* 0x002fe800000010ff */
[C---:B------:R-:W-:Y:S04]  /*9650*/  HMMA.16816.F32.BF16 R20, R68.reuse, R76, R20 ;  /* 0x0000004c4414723c */ /* 0x040fe80000041814 */
[----:B------:R-:W-:Y:S04]  /*9660*/  MUFU.EX2 R135, R135 ;  /* 0x0000008700877308 */ /* 0x000fe80000000800 */
[C---:B------:R-:W-:Y:S01]  /*9670*/  HMMA.16816.F32.BF16 R24, R68.reuse, R78, R24 ;  /* 0x0000004e4418723c */ /* 0x040fe20000041818 */
[----:B------:R-:W1:Y:S05]  /*9680*/  LDSM.16.MT88.4 R76, [R209+0x4100] ;  /* 0x00410000d14c783b */ /* 0x000e6a0000004200 */
[----:B------:R-:W3:Y:S02]  /*9690*/  MUFU.EX2 R134, R134 ;  /* 0x0000008600867308 */ /* 0x000ee40000000800 */
[C---:B-----5:R-:W-:Y:S04]  /*96a0*/  HMMA.16816.F32.BF16 R28, R68.reuse, R80, R28 ;  /* 0x00000050441c723c */ /* 0x060fe8000004181c */
[----:B----4-:R-:W-:Y:S04]  /*96b0*/  F2FP.BF16.PACK_AB R125, R139, R144 ;  /* 0x000000908b7d723e */ /* 0x010fe800000010ff */
[C---:B------:R-:W-:Y:S01]  /*96c0*/  HMMA.16816.F32.BF16 R32, R68.reuse, R82, R32 ;  /* 0x000000524420723c */ /* 0x040fe20000041820 */
[----:B------:R-:W4:Y:S07]  /*96d0*/  LDSM.16.MT88.4 R80, [R212+0x1900] ;  /* 0x00190000d450783b */ /* 0x000f2e0000004200 */
[C---:B--2---:R-:W-:Y:S04]  /*96e0*/  HMMA.16816.F32.BF16 R36, R68.reuse, R72, R36 ;  /* 0x000000484424723c */ /* 0x044fe80000041824 */
[----:B---3--:R-:W-:Y:S04]  /*96f0*/  F2FP.BF16.PACK_AB R127, R134, R135 ;  /* 0x00000087867f723e */ /* 0x008fe800000010ff */
[C---:B------:R-:W-:Y:S01]  /*9700*/  HMMA.16816.F32.BF16 R40, R68.reuse, R74, R40 ;  /* 0x0000004a4428723c */ /* 0x040fe20000041828 */
[----:B------:R-:W2:Y:S07]  /*9710*/  LDSM.16.MT88.4 R72, [R210+0x1900] ;  /* 0x00190000d248783b */ /* 0x000eae0000004200 */
[C---:B------:R-:W-:Y:S08]  /*9720*/  HMMA.16816.F32.BF16 R44, R68.reuse, R84, R44 ;  /* 0x00000054442c723c */ /* 0x040ff0000004182c */
[C---:B------:R-:W-:Y:S01]  /*9730*/  HMMA.16816.F32.BF16 R48, R68.reuse, R86, R48 ;  /* 0x000000564430723c */ /* 0x040fe20000041830 */
[----:B------:R-:W-:Y:S07]  /*9740*/  LDSM.16.MT88.4 R84, [R208+0x1900] ;  /* 0x00190000d054783b */ /* 0x000fee0000004200 */
[C---:B-1----:R-:W-:Y:S08]  /*9750*/  HMMA.16816.F32.BF16 R52, R68.reuse, R76, R52 ;  /* 0x0000004c4434723c */ /* 0x042ff00000041834 */
[C---:B------:R-:W-:Y:S01]  /*9760*/  HMMA.16816.F32.BF16 R56, R68.reuse, R78, R56 ;  /* 0x0000004e4438723c */ /* 0x040fe20000041838 */
[----:B------:R-:W1:Y:S07]  /*9770*/  LDSM.16.MT88.4 R76, [R209+0x1900] ;  /* 0x00190000d14c783b */ /* 0x000e6e0000004200 */
[C---:B------:R-:W-:Y:S08]  /*9780*/  HMMA.16816.F32.BF16 R60, R68.reuse, R88, R60 ;  /* 0x00000058443c723c */ /* 0x040ff0000004183c */
[----:B------:R-:W-:Y:S01]  /*9790*/  HMMA.16816.F32.BF16 R64, R68, R90, R64 ;  /* 0x0000005a4440723c */ /* 0x000fe20000041840 */
[----:B------:R-:W-:Y:S06]  /*97a0*/  LDSM.16.MT88.4 R88, [R209+0x4900] ;  /* 0x00490000d158783b */ /* 0x000fec0000004200 */
[----:B------:R-:W-:Y:S01]  /*97b0*/  F2FP.BF16.PACK_AB R68, R235, R234 ;  /* 0x000000eaeb44723e */ /* 0x000fe200000010ff */
[----:B------:R-:W-:Y:S01]  /*97c0*/  FADD.FTZ R234, R234, R167 ;  /* 0x000000a7eaea7221 */ /* 0x000fe20000010000 */
[----:B------:R-:W-:Y:S03]  /*97d0*/  F2FP.BF16.PACK_AB R70, R237, R236 ;  /* 0x000000eced46723e */ /* 0x000fe600000010ff */
[----:B------:R-:W-:Y:S01]  /*97e0*/  F2FP.BF16.PACK_AB R69, R243, R238 ;  /* 0x000000eef345723e */ /* 0x000fe200000010ff */
[----:B------:R-:W-:Y:S01]  /*97f0*/  FADD.FTZ R238, R238, R233 ;  /* 0x000000e9eeee7221 */ /* 0x000fe20000010000 */
[----:B------:R-:W-:Y:S01]  /*9800*/  F2FP.BF16.PACK_AB R71, R239, R240 ;  /* 0x000000f0ef47723e */ /* 0x000fe200000010ff */
[----:B------:R-:W-:Y:S02]  /*9810*/  FADD.FTZ R235, R235, R234 ;  /* 0x000000eaebeb7221 */ /* 0x000fe40000010000 */
[----:B------:R-:W-:Y:S02]  /*9820*/  FADD.FTZ R243, R243, R238 ;  /* 0x000000eef3f37221 */ /* 0x000fe40000010000 */
[----:B------:R-:W-:Y:S02]  /*9830*/  FADD.FTZ R236, R236, R235 ;  /* 0x000000ebecec7221 */ /* 0x000fe40000010000 */
[C---:B----4-:R-:W-:Y:S03]  /*9840*/  HMMA.16816.F32.BF16 R4, R68.reuse, R80, R4 ;  /* 0x000000504404723c */ /* 0x050fe60000041804 */
[----:B------:R-:W-:Y:S02]  /*9850*/  FADD.FTZ R240, R240, R243 ;  /* 0x000000f3f0f07221 */ /* 0x000fe40000010000 */
[----:B------:R-:W-:Y:S02]  /*9860*/  FADD.FTZ R237, R237, R236 ;  /* 0x000000eceded7221 */ /* 0x000fe40000010000 */
[----:B------:R-:W-:Y:S01]  /*9870*/  FADD.FTZ R239, R239, R240 ;  /* 0x000000f0efef7221 */ /* 0x000fe20000010000 */
[C---:B------:R-:W-:Y:S01]  /*9880*/  HMMA.16816.F32.BF16 R8, R68.reuse, R82, R8 ;  /* 0x000000524408723c */ /* 0x040fe20000041808 */
[----:B------:R-:W3:Y:S03]  /*9890*/  LDSM.16.MT88.4 R80, [R212+0x4900] ;  /* 0x00490000d450783b */ /* 0x000ee60000004200 */
[----:B------:R-:W-:Y:S04]  /*98a0*/  FADD.FTZ R2, R166, R239 ;  /* 0x000000efa6027221 */ /* 0x000fe80000010000 */
[C---:B--2---:R-:W-:Y:S04]  /*98b0*/  HMMA.16816.F32.BF16 R12, R68.reuse, R72, R12 ;  /* 0x00000048440c723c */ /* 0x044fe8000004180c */
[----:B------:R-:W-:Y:S04]  /*98c0*/  FADD.FTZ R2, R165, R2 ;  /* 0x00000002a5027221 */ /* 0x000fe80000010000 */
[C---:B------:R-:W-:Y:S01]  /*98d0*/  HMMA.16816.F32.BF16 R16, R68.reuse, R74, R16 ;  /* 0x0000004a4410723c */ /* 0x040fe20000041810 */
[----:B------:R-:W2:Y:S03]  /*98e0*/  LDSM.16.MT88.4 R72, [R210+0x4900] ;  /* 0x00490000d248783b */ /* 0x000ea60000004200 */
[----:B------:R-:W-:Y:S02]  /*98f0*/  FADD.FTZ R3, R161, R2 ;  /* 0x00000002a1037221 */ /* 0x000fe40000010000 */
[----:B------:R-:W-:Y:S02]  /*9900*/  IMAD.MOV.U32 R2, RZ, RZ, R116 ;  /* 0x000000ffff027224 */ /* 0x000fe400078e0074 */
[C---:B-1----:R-:W-:Y:S04]  /*9910*/  HMMA.16816.F32.BF16 R20, R68.reuse, R76, R20 ;  /* 0x0000004c4414723c */ /* 0x042fe80000041814 */
[----:B------:R-:W-:Y:S04]  /*9920*/  FADD.FTZ R3, R192, R3 ;  /* 0x00000003c0037221 */ /* 0x000fe80000010000 */
[C---:B------:R-:W-:Y:S01]  /*9930*/  HMMA.16816.F32.BF16 R24, R68.reuse, R78, R24 ;  /* 0x0000004e4418723c */ /* 0x040fe20000041818 */
[----:B------:R-:W1:Y:S03]  /*9940*/  LDSM.16.MT88.4 R76, [R212+0x2100] ;  /* 0x00210000d44c783b */ /* 0x000e660000004200 */
[----:B------:R-:W-:Y:S02]  /*9950*/  FADD.FTZ R144, R144, R3 ;  /* 0x0000000390907221 */ /* 0x000fe40000010000 */
[----:B------:R-:W-:Y:S02]  /*9960*/  IMAD.MOV.U32 R3, RZ, RZ, R0 ;  /* 0x000000ffff037224 */ /* 0x000fe400078e0000 */
[C---:B------:R-:W-:Y:S04]  /*9970*/  HMMA.16816.F32.BF16 R28, R68.reuse, R84, R28 ;  /* 0x00000054441c723c */ /* 0x040fe8000004181c */
[----:B------:R-:W-:Y:S04]  /*9980*/  FADD.FTZ R144, R139, R144 ;  /* 0x000000908b907221 */ /* 0x000fe80000010000 */
[C---:B------:R-:W-:Y:S01]  /*9990*/  HMMA.16816.F32.BF16 R32, R68.reuse, R86, R32 ;  /* 0x000000564420723c */ /* 0x040fe20000041820 */
[----:B------:R-:W-:Y:S03]  /*99a0*/  LDSM.16.MT88.4 R84, [R208+0x2100] ;  /* 0x00210000d054783b */ /* 0x000fe60000004200 */
[----:B------:R-:W-:Y:S04]  /*99b0*/  FADD.FTZ R135, R135, R144 ;  /* 0x0000009087877221 */ /* 0x000fe80000010000 */
[C---:B---3--:R-:W-:Y:S04]  /*99c0*/  HMMA.16816.F32.BF16 R36, R68.reuse, R80, R36 ;  /* 0x000000504424723c */ /* 0x048fe80000041824 */
[----:B------:R-:W-:Y:S04]  /*99d0*/  FADD.FTZ R225, R134, R135 ;  /* 0x0000008786e17221 */ /* 0x000fe80000010000 */
[C---:B------:R-:W-:Y:S01]  /*99e0*/  HMMA.16816.F32.BF16 R40, R68.reuse, R82, R40 ;  /* 0x000000524428723c */ /* 0x040fe20000041828 */
[----:B------:R-:W3:Y:S07]  /*99f0*/  LDSM.16.MT88.4 R80, [R210+0x2100] ;  /* 0x00210000d250783b */ /* 0x000eee0000004200 */
[C---:B--2---:R-:W-:Y:S08]  /*9a00*/  HMMA.16816.F32.BF16 R44, R68.reuse, R72, R44 ;  /* 0x00000048442c723c */ /* 0x044ff0000004182c */
[C---:B------:R-:W-:Y:S01]  /*9a10*/  HMMA.16816.F32.BF16 R48, R68.reuse, R74, R48 ;  /* 0x0000004a4430723c */ /* 0x040fe20000041830 */
[----:B------:R-:W2:Y:S07]  /*9a20*/  LDSM.16.MT88.4 R72, [R209+0x2100] ;  /* 0x00210000d148783b */ /* 0x000eae0000004200 */
        /* <DEDUP_REMOVED lines=11> */
[----:B------:R-:W-:Y:S02]  /*9ae0*/  F2FP.BF16.PACK_AB R71, R192, R161 ;  /* 0x000000a1c047723e */ /* 0x000fe400000010ff */
[----:B------:R-:W-:Y:S01]  /*9af0*/  IADD3 R192, R230, -0x1, RZ ;  /* 0xffffffffe6c07810 */ /* 0x000fe20007ffe0ff */
[----:B------:R-:W-:Y:S04]  /*9b00*/  FADD.FTZ R184, R184, R241 ;  /* 0x000000f1b8b87221 */ /* 0x000fe80000010000 */
[C---:B-1----:R-:W-:Y:S03]  /*9b10*/  HMMA.16816.F32.BF16 R4, R68.reuse, R76, R4 ;  /* 0x0000004c4404723c */ /* 0x042fe60000041804 */
[----:B------:R-:W-:Y:S02]  /*9b20*/  FADD.FTZ R245, R245, R184 ;  /* 0x000000b8f5f57221 */ /* 0x000fe40000010000 */
[----:B------:R-:W-:Y:S02]  /*9b30*/  IMAD.MOV.U32 R230, RZ, RZ, R192 ;  /* 0x000000ffffe67224 */ /* 0x000fe400078e00c0 */
[----:B------:R-:W-:Y:S01]  /*9b40*/  FADD.FTZ R156, R156, R245 ;  /* 0x000000f59c9c7221 */ /* 0x000fe20000010000 */
[C---:B------:R-:W-:Y:S01]  /*9b50*/  HMMA.16816.F32.BF16 R8, R68.reuse, R78, R8 ;  /* 0x0000004e4408723c */ /* 0x040fe20000041808 */
[----:B------:R-:W1:Y:S03]  /*9b60*/  LDSM.16.MT88.4 R76, [R212+0x5100] ;  /* 0x00510000d44c783b */ /* 0x000e660000004200 */
[----:B------:R-:W-:Y:S04]  /*9b70*/  FADD.FTZ R159, R159, R156 ;  /* 0x0000009c9f9f7221 */ /* 0x000fe80000010000 */
[C---:B---3--:R-:W-:Y:S04]  /*9b80*/  HMMA.16816.F32.BF16 R12, R68.reuse, R80, R12 ;  /* 0x00000050440c723c */ /* 0x048fe8000004180c */
[----:B------:R-:W-:Y:S04]  /*9b90*/  FADD.FTZ R146, R146, R159 ;  /* 0x0000009f92927221 */ /* 0x000fe80000010000 */
[C---:B------:R-:W-:Y:S01]  /*9ba0*/  HMMA.16816.F32.BF16 R16, R68.reuse, R82, R16 ;  /* 0x000000524410723c */ /* 0x040fe20000041810 */
[----:B------:R-:W3:Y:S03]  /*9bb0*/  LDSM.16.MT88.4 R80, [R210+0x5100] ;  /* 0x00510000d250783b */ /* 0x000ee60000004200 */
[----:B------:R-:W-:Y:S04]  /*9bc0*/  FADD.FTZ R224, R149, R146 ;  /* 0x0000009295e07221 */ /* 0x000fe80000010000 */
[C---:B--2---:R-:W-:Y:S08]  /*9bd0*/  HMMA.16816.F32.BF16 R20, R68.reuse, R72, R20 ;  /* 0x000000484414723c */ /* 0x044ff00000041814 */
[C---:B------:R-:W-:Y:S01]  /*9be0*/  HMMA.16816.F32.BF16 R24, R68.reuse, R74, R24 ;  /* 0x0000004a4418723c */ /* 0x040fe20000041818 */
[----:B------:R-:W2:Y:S07]  /*9bf0*/  LDSM.16.MT88.4 R72, [R208+0x5100] ;  /* 0x00510000d048783b */ /* 0x000eae0000004200 */
[C---:B------:R-:W-:Y:S08]  /*9c00*/  HMMA.16816.F32.BF16 R28, R68.reuse, R84, R28 ;  /* 0x00000054441c723c */ /* 0x040ff0000004181c */
[C---:B------:R-:W-:Y:S01]  /*9c10*/  HMMA.16816.F32.BF16 R32, R68.reuse, R86, R32 ;  /* 0x000000564420723c */ /* 0x040fe20000041820 */
[----:B------:R-:W4:Y:S07]  /*9c20*/  LDSM.16.MT88.4 R84, [R208+0x2900] ;  /* 0x00290000d054783b */ /* 0x000f2e0000004200 */
[C---:B-1----:R-:W-:Y:S08]  /*9c30*/  HMMA.16816.F32.BF16 R36, R68.reuse, R76, R36 ;  /* 0x0000004c4424723c */ /* 0x042ff00000041824 */
[C---:B------:R-:W-:Y:S01]  /*9c40*/  HMMA.16816.F32.BF16 R40, R68.reuse, R78, R40 ;  /* 0x0000004e4428723c */ /* 0x040fe20000041828 */
[----:B------:R-:W1:Y:S07]  /*9c50*/  LDSM.16.MT88.4 R76, [R212+0x5900] ;  /* 0x00590000d44c783b */ /* 0x000e6e0000004200 */
[C---:B---3--:R-:W-:Y:S08]  /*9c60*/  HMMA.16816.F32.BF16 R44, R68.reuse, R80, R44 ;  /* 0x00000050442c723c */ /* 0x048ff0000004182c */
[C---:B------:R-:W-:Y:S08]  /*9c70*/  HMMA.16816.F32.BF16 R48, R68.reuse, R82, R48 ;  /* 0x000000524430723c */ /* 0x040ff00000041830 */
[C---:B------:R-:W-:Y:S08]  /*9c80*/  HMMA.16816.F32.BF16 R52, R68.reuse, R88, R52 ;  /* 0x000000584434723c */ /* 0x040ff00000041834 */
[C---:B------:R-:W-:Y:S08]  /*9c90*/  HMMA.16816.F32.BF16 R56, R68.reuse, R90, R56 ;  /* 0x0000005a4438723c */ /* 0x040ff00000041838 */
[C---:B--2---:R-:W-:Y:S08]  /*9ca0*/  HMMA.16816.F32.BF16 R60, R68.reuse, R72, R60 ;  /* 0x00000048443c723c */ /* 0x044ff0000004183c */
[----:B------:R-:W-:Y:S01]  /*9cb0*/  HMMA.16816.F32.BF16 R64, R68, R74, R64 ;  /* 0x0000004a4440723c */ /* 0x000fe20000041840 */
[----:B------:R-:W2:Y:S07]  /*9cc0*/  LDSM.16.MT88.4 R68, [R210+0x5900] ;  /* 0x00590000d244783b */ /* 0x000eae0000004200 */
[C---:B------:R-:W-:Y:S01]  /*9cd0*/  HMMA.16816.F32.BF16 R112, R124.reuse, R108, R4 ;  /* 0x0000006c7c70723c */ /* 0x040fe20000041804 */
[----:B------:R-:W3:Y:S07]  /*9ce0*/  LDSM.16.MT88.4 R4, [R209+0x5900] ;  /* 0x00590000d104783b */ /* 0x000eee0000004200 */
[C---:B------:R-:W-:Y:S01]  /*9cf0*/  HMMA.16816.F32.BF16 R108, R124.reuse, R110, R8 ;  /* 0x0000006e7c6c723c */ /* 0x040fe20000041808 */
[----:B------:R-:W5:Y:S07]  /*9d00*/  LDSM.16.MT88.4 R8, [R208+0x5900] ;  /* 0x00590000d008783b */ /* 0x000f6e0000004200 */
[C---:B------:R-:W-:Y:S08]  /*9d10*/  HMMA.16816.F32.BF16 R104, R124.reuse, R100, R12 ;  /* 0x000000647c68723c */ /* 0x040ff0000004180c */
[C---:B------:R-:W-:Y:S08]  /*9d20*/  HMMA.16816.F32.BF16 R100, R124.reuse, R102, R16 ;  /* 0x000000667c64723c */ /* 0x040ff00000041810 */
[C---:B------:R-:W-:Y:S08]  /*9d30*/  HMMA.16816.F32.BF16 R96, R124.reuse, R92, R20 ;  /* 0x0000005c7c60723c */ /* 0x040ff00000041814 */
[C---:B------:R-:W-:Y:S08]  /*9d40*/  HMMA.16816.F32.BF16 R92, R124.reuse, R94, R24 ;  /* 0x0000005e7c5c723c */ /* 0x040ff00000041818 */
[C---:B----4-:R-:W-:Y:S08]  /*9d50*/  HMMA.16816.F32.BF16 R88, R124.reuse, R84, R28 ;  /* 0x000000547c58723c */ /* 0x050ff0000004181c */
[C---:B------:R-:W-:Y:S08]  /*9d60*/  HMMA.16816.F32.BF16 R84, R124.reuse, R86, R32 ;  /* 0x000000567c54723c */ /* 0x040ff00000041820 */
[C---:B-1----:R-:W-:Y:S08]  /*9d70*/  HMMA.16816.F32.BF16 R80, R124.reuse, R76, R36 ;  /* 0x0000004c7c50723c */ /* 0x042ff00000041824 */
[C---:B------:R-:W-:Y:S08]  /*9d80*/  HMMA.16816.F32.BF16 R76, R124.reuse, R78, R40 ;  /* 0x0000004e7c4c723c */ /* 0x040ff00000041828 */
[C---:B--2---:R-:W-:Y:S08]  /*9d90*/  HMMA.16816.F32.BF16 R72, R124.reuse, R68, R44 ;  /* 0x000000447c48723c */ /* 0x044ff0000004182c */
[C---:B------:R-:W-:Y:S08]  /*9da0*/  HMMA.16816.F32.BF16 R68, R124.reuse, R70, R48 ;  /* 0x000000467c44723c */ /* 0x040ff00000041830 */
[C---:B---3--:R-:W-:Y:S08]  /*9db0*/  HMMA.16816.F32.BF16 R52, R124.reuse, R4, R52 ;  /* 0x000000047c34723c */ /* 0x048ff00000041834 */
[C---:B------:R-:W-:Y:S08]  /*9dc0*/  HMMA.16816.F32.BF16 R56, R124.reuse, R6, R56 ;  /* 0x000000067c38723c */ /* 0x040ff00000041838 */
[C---:B-----5:R-:W-:Y:S08]  /*9dd0*/  HMMA.16816.F32.BF16 R60, R124.reuse, R8, R60 ;  /* 0x000000087c3c723c */ /* 0x060ff0000004183c */
[----:B------:R-:W-:Y:S01]  /*9de0*/  HMMA.16816.F32.BF16 R64, R124, R10, R64 ;  /* 0x0000000a7c40723c */ /* 0x000fe20000041840 */
[----:B------:R-:W-:-:S07]  /*9df0*/  @P0 BRA `(.L_x_42) ;  /* 0xffffbda000000947 */ /* 0x000fce000383ffff */
.L_x_33:
[----:B------:R-:W1:Y:S01]  /*9e00*/  S2UR UR7, SR_CTAID.X ;  /* 0x00000000000779c3 */ /* 0x000e620000002500 */
[----:B------:R-:W-:Y:S01]  /*9e10*/  ULDC.64 UR4, c[0x0][0x2c8] ;  /* 0x0000b20000047ab9 */ /* 0x000fe20000000a00 */
[----:B------:R-:W-:Y:S01]  /*9e20*/  PLOP3.LUT P0, PT, PT, PT, UP2, 0x40, 0x0 ;  /* 0x000000000000781c */ /* 0x000fe20003f0e828 */
[----:B-1----:R-:W-:-:S04]  /*9e30*/  ULEA UR7, UR7, 0x7f, 0x7 ;  /* 0x0000007f07077891 */ /* 0x002fc8000f8e383f */
[----:B------:R-:W-:-:S03]  /*9e40*/  UIMAD.WIDE.U32 UR18, UR7, UR4, URZ ;  /* 0x00000004071272a5 */ /* 0x000fc6000f8e003f */
[----:B------:R-:W-:Y:S02]  /*9e50*/  ULDC UR4, c[0x0][0x168] ;  /* 0x00005a0000047ab9 */ /* 0x000fe40000000800 */
[----:B------:R-:W-:Y:S02]  /*9e60*/  UIADD3 UR4, -UR4, 0x1, URZ ;  /* 0x0000000104047890 */ /* 0x000fe4000fffe13f */
[----:B------:R-:W-:-:S03]  /*9e70*/  @UP3 USHF.R.U32.HI UR7, URZ, UR5, UR19 ;  /* 0x000000053f073299 */ /* 0x000fc60008011613 */
[----:B------:R-:W-:Y:S02]  /*9e80*/  ULDC UR5, c[0x0][0x1d0] ;  /* 0x0000740000057ab9 */ /* 0x000fe40000000800 */
[----:B------:R-:W-:-:S03]  /*9e90*/  UIADD3 UR5, UR7, UR5, UR4 ;  /* 0x0000000507057290 */ /* 0x000fc6000fffe004 */
[----:B------:R-:W-:Y:S02]  /*9ea0*/  ULDC UR4, c[0x0][0x324] ;  /* 0x0000c90000047ab9 */ /* 0x000fe40000000800 */
[----:B------:R-:W-:-:S06]  /*9eb0*/  UIADD3 UR4, UR5, -UR4, URZ ;  /* 0x8000000405047290 */ /* 0x000fcc000fffe03f */
        /* <DEDUP_REMOVED lines=12> */
.L_x_44:
[----:B------:R-:W-:-:S04]  /*9f80*/  MOV R2, c[0x0][0x32c] ;  /* 0x0000cb0000027a02 */ /* 0x000fc80000000f00 */
[----:B------:R-:W-:-:S13]  /*9f90*/  ISETP.NE.AND P0, PT, R2, 0x1, PT ;  /* 0x000000010200780c */ /* 0x000fda0003f05270 */
[----:B------:R-:W-:-:S05]  /*9fa0*/  @P0 IMAD.HI.U32 R2, R4, c[0x0][0x330], RZ ;  /* 0x0000cc0004020a27 */ /* 0x000fca00078e00ff */
[----:B------:R-:W-:-:S05]  /*9fb0*/  @P0 SHF.R.U32.HI R4, RZ, c[0x0][0x334], R2 ;  /* 0x0000cd00ff040a19 */ /* 0x000fca0000011602 */
.L_x_45:
[----:B------:R-:W-:-:S05]  /*9fc0*/  IMAD R4, R4, c[0x0][0x32c], RZ ;  /* 0x0000cb0004047a24 */ /* 0x000fca00078e02ff */
[----:B------:R-:W-:-:S04]  /*9fd0*/  IMNMX R3, R3, R4, !PT ;  /* 0x0000000403037217 */ /* 0x000fc80007800200 */
.L_x_43:
[----:B------:R-:W-:-:S05]  /*9fe0*/  IADD3 R3, R3, 0x5f, RZ ;  /* 0x0000005f03037810 */ /* 0x000fca0007ffe0ff */
[----:B------:R-:W-:-:S05]  /*9ff0*/  IMAD.HI R3, R3, 0x2aaaaaab, RZ ;  /* 0x2aaaaaab03037827 */ /* 0x000fca00078e02ff */
[----:B------:R-:W-:-:S04]  /*a000*/  SHF.R.U32.HI R2, RZ, 0x1f, R3 ;  /* 0x0000001fff027819 */ /* 0x000fc80000011603 */
[----:B------:R-:W-:-:S04]  /*a010*/  LEA.HI.SX32 R2, R3, R2, 0x1c ;  /* 0x0000000203027211 */ /* 0x000fc800078fe2ff */
[----:B------:R-:W-:-:S04]  /*a020*/  IMNMX R233, R215, R2, !PT ;  /* 0x00000002d7e97217 */ /* 0x000fc80007800200 */
[----:B------:R-:W-:-:S13]  /*a030*/  ISETP.GE.AND P0, PT, R192, R233, PT ;  /* 0x000000e9c000720c */ /* 0x000fda0003f06270 */
[----:B------:R-:W-:Y:S05]  /*a040*/  @!P0 BRA `(.L_x_46) ;  /* 0x00002f7000008947 */ /* 0x000fea0003800000 */
[----:B------:R-:W-:Y:S01]  /*a050*/  MOV R119, R116 ;  /* 0x0000007400777202 */ /* 0x000fe20000000f00 */
[----:B------:R-:W-:Y:S01]  /*a060*/  IMAD.MOV.U32 R232, RZ, RZ, R192 ;  /* 0x000000ffffe87224 */ /* 0x000fe200078e00c0 */
[----:B------:R-:W-:Y:S01]  /*a070*/  MOV R3, R0 ;  /* 0x0000000000037202 */ /* 0x000fe20000000f00 */
[----:B------:R-:W-:Y:S01]  /*a080*/  IMAD.MOV.U32 R230, RZ, RZ, c[0x0][0x1e4] ;  /* 0x00007900ffe67624 */ /* 0x000fe200078e00ff */
[----:B------:R-:W-:Y:S02]  /*a090*/  MOV R231, c[0x0][0x1e0] ;  /* 0x0000780000e77a02 */ /* 0x000fe40000000f00 */
.L_x_47:
[----:B------:R-:W-:Y:S04]  /*a0a0*/  DEPBAR.LE SB0, 0x0 ;  /* 0x000080000000791a */ /* 0x000fe80000000000 */
[----:B------:R-:W-:Y:S01]  /*a0b0*/  BAR.SYNC.DEFER_BLOCKING 0x0 ;  /* 0x0000000000007b1d */ /* 0x000fe20000010000 */
[----:B------:R-:W-:Y:S11]  /*a0c0*/  ISETP.GT.AND P6, PT, R215, R232, PT ;  /* 0x000000e8d700720c */ /* 0x000ff60003fc4270 */
[----:B------:R-:W-:Y:S02]  /*a0d0*/  @!UPT UIADD3 URZ, URZ, URZ, URZ ;  /* 0x0000003f3f3ff290 */ /* 0x000fe4000fffe03f */
[----:B------:R-:W-:Y:S01]  /*a0e0*/  @!P6 SHF.R.S32.HI R39, RZ, 0x1f, R232 ;  /* 0x0000001fff27e819 */ /* 0x000fe200000114e8 */
[C---:B------:R-:W-:Y:S01]  /*a0f0*/  @!P6 IMAD.WIDE.U32 R36, R232.reuse, c[0x0][0x208], RZ ;  /* 0x00008200e824ea25 */ /* 0x040fe200078e00ff */
[----:B------:R-:W-:Y:S02]  /*a100*/  @!P6 MOV R44, R226 ;  /* 0x000000e2002ce202 */ /* 0x000fe40000000f00 */
[----:B------:R-:W-:Y:S01]  /*a110*/  @!P6 MOV R45, R229 ;  /* 0x000000e5002de202 */ /* 0x000fe20000000f00 */
[----:B------:R-:W-:Y:S04]  /*a120*/  @!P6 IMAD R39, R39, c[0x0][0x208], RZ ;  /* 0x000082002727ea24 */ /* 0x000fe800078e02ff */
[----:B------:R-:W-:Y:S01]  /*a130*/  @!P6 IMAD R39, R232, c[0x0][0x20c], R39 ;  /* 0x00008300e827ea24 */ /* 0x000fe200078e0227 */
[----:B------:R-:W1:Y:S01]  /*a140*/  LDSM.16.M88.4 R8, [R214+0x8100] ;  /* 0x00810000d608783b */ /* 0x000e620000000200 */
[----:B------:R-:W-:Y:S03]  /*a150*/  @!P6 IMAD.WIDE.U32 R44, R36, 0x60, R44 ;  /* 0x00000060242ce825 */ /* 0x000fe600078e002c */
[----:B------:R-:W-:Y:S02]  /*a160*/  @!P6 IADD3 R0, R37, R39, RZ ;  /* 0x000000272500e210 */ /* 0x000fe40007ffe0ff */
[----:B------:R-:W-:Y:S02]  /*a170*/  @!P6 SHF.L.U32 R162, R44, 0x1, RZ ;  /* 0x000000012ca2e819 */ /* 0x000fe400000006ff */
[----:B------:R-:W2:Y:S01]  /*a180*/  LDSM.16.M88.4 R16, [R214+0x8900] ;  /* 0x00890000d610783b */ /* 0x000ea20000000200 */
[----:B------:R-:W-:Y:S01]  /*a190*/  @!P6 IMAD R0, R0, 0x60, RZ ;  /* 0x000000600000e824 */ /* 0x000fe200078e02ff */
[C---:B------:R-:W-:Y:S02]  /*a1a0*/  @!P6 IADD3 R160, P5, R162.reuse, 0x80, RZ ;  /* 0x00000080a2a0e810 */ /* 0x040fe40007fbe0ff */
[----:B------:R-:W-:Y:S02]  /*a1b0*/  @!P6 IADD3 R162, P0, R162, c[0x0][0x1f8], RZ ;  /* 0x00007e00a2a2ea10 */ /* 0x000fe40007f1e0ff */
[----:B------:R-:W-:Y:S02]  /*a1c0*/  @!P6 IADD3 R160, P2, R160, c[0x0][0x1f8], RZ ;  /* 0x00007e00a0a0ea10 */ /* 0x000fe40007f5e0ff */
[----:B------:R-:W3:Y:S01]  /*a1d0*/  LDSM.16.M88.4 R24, [R214+0x9100] ;  /* 0x00910000d618783b */ /* 0x000ee20000000200 */
[----:B------:R-:W-:Y:S02]  /*a1e0*/  @!P6 IADD3 R164, P1, R162, UR12, RZ ;  /* 0x0000000ca2a4ec10 */ /* 0x000fe4000ff3e0ff */
[----:B------:R-:W-:Y:S04]  /*a1f0*/  @!P6 IADD3 R0, R45, R0, RZ ;  /* 0x000000002d00e210 */ /* 0x000fe80007ffe0ff */
[----:B------:R-:W-:Y:S01]  /*a200*/  @!P6 SHF.L.U64.HI R0, R44, 0x1, R0 ;  /* 0x000000012c00e819 */ /* 0x000fe20000010200 */
[----:B------:R-:W4:Y:S03]  /*a210*/  LDSM.16.M88.4 R32, [R214+0x9900] ;  /* 0x00990000d620783b */ /* 0x000f260000000200 */
[----:B------:R-:W-:Y:S02]  /*a220*/  @!P6 IADD3.X R163, R0, c[0x0][0x1fc], RZ, P0, !PT ;  /* 0x00007f0000a3ea10 */ /* 0x000fe400007fe4ff */
[----:B------:R-:W-:Y:S02]  /*a230*/  @!P6 IADD3.X R161, RZ, c[0x0][0x1fc], R0, P2, P5 ;  /* 0x00007f00ffa1ea10 */ /* 0x000fe400017ea400 */
[----:B------:R-:W-:Y:S01]  /*a240*/  @!P6 IADD3.X R165, R163, UR17, RZ, P1, !PT ;  /* 0x00000011a3a5ec10 */ /* 0x000fe20008ffe4ff */
[----:B------:R-:W5:Y:S01]  /*a250*/  LDSM.16.M88.4 R40, [R214+0xa100] ;  /* 0x00a10000d628783b */ /* 0x000f620000000200 */
[----:B------:R-:W-:Y:S02]  /*a260*/  @!P6 IADD3 R116, P0, R164, UR12, RZ ;  /* 0x0000000ca474ec10 */ /* 0x000fe4000ff1e0ff */
[C---:B------:R-:W-:Y:S02]  /*a270*/  ISETP.GT.AND P5, PT, R232.reuse, R215, PT ;  /* 0x000000d7e800720c */ /* 0x040fe40003fa4270 */
[----:B------:R-:W-:Y:S01]  /*a280*/  @!P6 IADD3.X R117, R165, UR17, RZ, P0, !PT ;  /* 0x00000011a575ec10 */ /* 0x000fe200087fe4ff */
[C---:B-1----:R-:W-:Y:S02]  /*a290*/  HMMA.16816.F32.BF16 R4, R120.reuse, R8, RZ ;  /* 0x000000087804723c */ /* 0x042fe400000418ff */
[----:B------:R-:W1:Y:S06]  /*a2a0*/  LDSM.16.M88.4 R48, [R214+0xa900] ;  /* 0x00a90000d630783b */ /* 0x000e6c0000000200 */
[C---:B------:R-:W-:Y:S02]  /*a2b0*/  HMMA.16816.F32.BF16 R8, R120.reuse, R10, RZ ;  /* 0x0000000a7808723c */ /* 0x040fe400000418ff */
[----:B------:R-:W1:Y:S06]  /*a2c0*/  LDSM.16.M88.4 R124, [R213] ;  /* 0x00000000d57c783b */ /* 0x000e6c0000000200 */
[C---:B--2---:R-:W-:Y:S02]  /*a2d0*/  HMMA.16816.F32.BF16 R12, R120.reuse, R16, RZ ;  /* 0x00000010780c723c */ /* 0x044fe400000418ff */
[----:B------:R-:W2:Y:S06]  /*a2e0*/  LDSM.16.M88.4 R128, [R207] ;  /* 0x00000000cf80783b */ /* 0x000eac0000000200 */
[C---:B------:R-:W-:Y:S02]  /*a2f0*/  HMMA.16816.F32.BF16 R16, R120.reuse, R18, RZ ;  /* 0x000000127810723c */ /* 0x040fe400000418ff */
[----:B------:R-:W1:Y:S06]  /*a300*/  LDSM.16.M88.4 R132, [R206] ;  /* 0x00000000ce84783b */ /* 0x000e6c0000000200 */
[C---:B---3--:R-:W-:Y:S02]  /*a310*/  HMMA.16816.F32.BF16 R20, R120.reuse, R24, RZ ;  /* 0x000000187814723c */ /* 0x048fe400000418ff */
[----:B------:R-:W3:Y:S06]  /*a320*/  LDSM.16.M88.4 R136, [R205] ;  /* 0x00000000cd88783b */ /* 0x000eec0000000200 */
[C---:B------:R-:W-:Y:S02]  /*a330*/  HMMA.16816.F32.BF16 R24, R120.reuse, R26, RZ ;  /* 0x0000001a7818723c */ /* 0x040fe400000418ff */
[----:B------:R-:W2:Y:S06]  /*a340*/  LDSM.16.M88.4 R144, [R204] ;  /* 0x00000000cc90783b */ /* 0x000eac0000000200 */
[C---:B----4-:R-:W-:Y:S02]  /*a350*/  HMMA.16816.F32.BF16 R28, R120.reuse, R32, RZ ;  /* 0x00000020781c723c */ /* 0x050fe400000418ff */
[----:B------:R-:W4:Y:S06]  /*a360*/  LDSM.16.M88.4 R148, [R203] ;  /* 0x00000000cb94783b */ /* 0x000f2c0000000200 */
[C---:B------:R-:W-:Y:S02]  /*a370*/  HMMA.16816.F32.BF16 R32, R120.reuse, R34, RZ ;  /* 0x000000227820723c */ /* 0x040fe400000418ff */
[----:B------:R-:W-:Y:S01]  /*a380*/  @!PT LDS RZ, [RZ] ;  /* 0x00000000fffff984 */ /* 0x000fe20000000800 */
[----:B------:R-:W-:Y:S01]  /*a390*/  @!PT LDS RZ, [RZ] ;  /* 0x00000000fffff984 */ /* 0x000fe20000000800 */
[----:B------:R-:W-:Y:S01]  /*a3a0*/  @!PT LDS RZ, [RZ] ;  /* 0x00000000fffff984 */ /* 0x000fe20000000800 */
[----:B------:R2:W-:Y:S06]  /*a3b0*/  @!P6 LDGSTS.E.BYPASS.LTC128B.128 [R216+0x100], [R162.64], !P4 ;  /* 0x00100000a2d8efae */ /* 0x0005ec000e101d4e */
[C---:B-----5:R-:W-:Y:S02]  /*a3c0*/  HMMA.16816.F32.BF16 R36, R120.reuse, R40, RZ ;  /* 0x000000287824723c */ /* 0x060fe400000418ff */
[----:B------:R5:W-:Y:S06]  /*a3d0*/  @!P6 LDGSTS.E.BYPASS.LTC128B.128 [R216+0x3100], [R160.64], !P3 ;  /* 0x03100000a0d8efae */ /* 0x000bec000d901d4e */
[C---:B------:R-:W-:Y:S02]  /*a3e0*/  HMMA.16816.F32.BF16 R40, R120.reuse, R42, RZ ;  /* 0x0000002a7828723c */ /* 0x040fe400000418ff */
[----:B------:R2:W-:Y:S06]  /*a3f0*/  @!P6 LDGSTS.E.BYPASS.LTC128B.128 [R216+0x1100], [R164.64], !P4 ;  /* 0x01100000a4d8efae */ /* 0x0005ec000e101d4e */
[C---:B-1----:R-:W-:Y:S02]  /*a400*/  HMMA.16816.F32.BF16 R44, R120.reuse, R48, RZ ;  /* 0x00000030782c723c */ /* 0x042fe400000418ff */
[----:B------:R1:W-:Y:S06]  /*a410*/  @!P6 LDGSTS.E.BYPASS.LTC128B.128 [R216+0x4100], [R164.64+0x80], !P3 ;  /* 0x04100080a4d8efae */ /* 0x0003ec000d901d4e */
[----:B------:R-:W-:Y:S02]  /*a420*/  HMMA.16816.F32.BF16 R48, R120, R50, RZ ;  /* 0x000000327830723c */ /* 0x000fe400000418ff */
[----:B------:R1:W-:Y:S06]  /*a430*/  @!P6 LDGSTS.E.BYPASS.LTC128B.128 [R216+0x2100], [R116.64], !P4 ;  /* 0x0210000074d8efae */ /* 0x0003ec000e101d4e */
[C---:B------:R-:W-:Y:S02]  /*a440*/  HMMA.16816.F32.BF16 R4, R140.reuse, R124, R4 ;  /* 0x0000007c8c04723c */ /* 0x040fe40000041804 */
[----:B------:R1:W-:Y:S06]  /*a450*/  @!P6 LDGSTS.E.BYPASS.LTC128B.128 [R216+0x5100], [R116.64+0x80], !P3 ;  /* 0x0510008074d8efae */ /* 0x0003ec000d901d4e */
[C---:B------:R-:W-:Y:S02]  /*a460*/  HMMA.16816.F32.BF16 R8, R140.reuse, R126, R8 ;  /* 0x0000007e8c08723c */ /* 0x040fe40000041808 */
[----:B------:R-:W1:Y:S06]  /*a470*/  LDSM.16.M88.4 R156, [R211+0x8100] ;  /* 0x00810000d39c783b */ /* 0x000e6c0000000200 */
[C---:B--2---:R-:W-:Y:S02]  /*a480*/  HMMA.16816.F32.BF16 R12, R140.reuse, R128, R12 ;  /* 0x000000808c0c723c */ /* 0x044fe4000004180c */
[----:B------:R-:W0:Y:S06]  /*a490*/  LDGDEPBAR ;  /* 0x00000000000079af */ /* 0x000e2c0000000000 */
[C---:B------:R-:W-:Y:S02]  /*a4a0*/  HMMA.16816.F32.BF16 R16, R140.reuse, R130, R16 ;  /* 0x000000828c10723c */ /* 0x040fe40000041810 */
[----:B------:R-:W2:Y:S06]  /*a4b0*/  LDSM.16.M88.4 R124, [R211+0x8900] ;  /* 0x00890000d37c783b */ /* 0x000eac0000000200 */
[C---:B------:R-:W-:Y:S02]  /*a4c0*/  HMMA.16816.F32.BF16 R20, R140.reuse, R132, R20 ;  /* 0x000000848c14723c */ /* 0x040fe40000041814 */
[----:B------:R-:W2:Y:S06]  /*a4d0*/  LDSM.16.M88.4 R128, [R211+0x9100] ;  /* 0x00910000d380783b */ /* 0x000eac0000000200 */
[C---:B------:R-:W-:Y:S02]  /*a4e0*/  HMMA.16816.F32.BF16 R24, R140.reuse, R134, R24 ;  /* 0x000000868c18723c */ /* 0x040fe40000041818 */
[----:B-----5:R-:W5:Y:S06]  /*a4f0*/  LDSM.16.M88.4 R160, [R211+0x9900] ;  /* 0x00990000d3a0783b */ /* 0x020f6c0000000200 */
[C---:B---3--:R-:W-:Y:S02]  /*a500*/  HMMA.16816.F32.BF16 R28, R140.reuse, R136, R28 ;  /* 0x000000888c1c723c */ /* 0x048fe4000004181c */
[----:B-1----:R-:W1:Y:S06]  /*a510*/  LDSM.16.M88.4 R164, [R211+0xa100] ;  /* 0x00a10000d3a4783b */ /* 0x002e6c0000000200 */
[C---:B------:R-:W-:Y:S02]  /*a520*/  HMMA.16816.F32.BF16 R32, R140.reuse, R138, R32 ;  /* 0x0000008a8c20723c */ /* 0x040fe40000041820 */
[----:B------:R-:W3:Y:S06]  /*a530*/  LDSM.16.M88.4 R184, [R211+0xa900] ;  /* 0x00a90000d3b8783b */ /* 0x000eec0000000200 */
[C---:B------:R-:W-:Y:S02]  /*a540*/  HMMA.16816.F32.BF16 R36, R140.reuse, R144, R36 ;  /* 0x000000908c24723c */ /* 0x040fe40000041824 */
[----:B------:R-:W1:Y:S06]  /*a550*/  LDSM.16.M88.4 R132, [R202] ;  /* 0x00000000ca84783b */ /* 0x000e6c0000000200 */
[C---:B------:R-:W-:Y:S02]  /*a560*/  HMMA.16816.F32.BF16 R40, R140.reuse, R146, R40 ;  /* 0x000000928c28723c */ /* 0x040fe40000041828 */
[----:B------:R-:W1:Y:S06]  /*a570*/  LDSM.16.M88.4 R136, [R202+0x800] ;  /* 0x00080000ca88783b */ /* 0x000e6c0000000200 */
[C---:B----4-:R-:W-:Y:S02]  /*a580*/  HMMA.16816.F32.BF16 R44, R140.reuse, R148, R44 ;  /* 0x000000948c2c723c */ /* 0x050fe4000004182c */
[----:B------:R-:W4:Y:S06]  /*a590*/  LDSM.16.M88.4 R144, [R202+0x1000] ;  /* 0x00100000ca90783b */ /* 0x000f2c0000000200 */
[----:B------:R-:W-:Y:S02]  /*a5a0*/  HMMA.16816.F32.BF16 R48, R140, R150, R48 ;  /* 0x000000968c30723c */ /* 0x000fe40000041830 */
[----:B------:R-:W1:Y:S06]  /*a5b0*/  LDSM.16.M88.4 R148, [R202+0x1800] ;  /* 0x00180000ca94783b */ /* 0x000e6c0000000200 */
[C---:B------:R-:W-:Y:S02]  /*a5c0*/  HMMA.16816.F32.BF16 R4, R152.reuse, R156, R4 ;  /* 0x0000009c9804723c */ /* 0x040fe40000041804 */
[----:B------:R-:W-:Y:S06]  /*a5d0*/  LDSM.16.M88.4 R192, [R211+0xd900] ;  /* 0x00d90000d3c0783b */ /* 0x000fec0000000200 */
[C---:B------:R-:W-:Y:S02]  /*a5e0*/  HMMA.16816.F32.BF16 R8, R152.reuse, R158, R8 ;  /* 0x0000009e9808723c */ /* 0x040fe40000041808 */
[----:B------:R-:W1:Y:S06]  /*a5f0*/  LDSM.16.M88.4 R156, [R202+0x2000] ;  /* 0x00200000ca9c783b */ /* 0x000e6c0000000200 */
[C---:B--2---:R-:W-:Y:S08]  /*a600*/  HMMA.16816.F32.BF16 R12, R152.reuse, R124, R12 ;  /* 0x0000007c980c723c */ /* 0x044ff0000004180c */
[C---:B------:R-:W-:Y:S01]  /*a610*/  HMMA.16816.F32.BF16 R16, R152.reuse, R126, R16 ;  /* 0x0000007e9810723c */ /* 0x040fe20000041810 */
[----:B------:R-:W2:Y:S07]  /*a620*/  LDSM.16.M88.4 R124, [R202+0x2800] ;  /* 0x00280000ca7c783b */ /* 0x000eae0000000200 */
[C---:B------:R-:W-:Y:S08]  /*a630*/  HMMA.16816.F32.BF16 R20, R152.reuse, R128, R20 ;  /* 0x000000809814723c */ /* 0x040ff00000041814 */
[C---:B------:R-:W-:Y:S01]  /*a640*/  HMMA.16816.F32.BF16 R24, R152.reuse, R130, R24 ;  /* 0x000000829818723c */ /* 0x040fe20000041818 */
[----:B------:R-:W2:Y:S07]  /*a650*/  LDSM.16.M88.4 R128, [R214+0xb100] ;  /* 0x00b10000d680783b */ /* 0x000eae0000000200 */
[C---:B-----5:R-:W-:Y:S08]  /*a660*/  HMMA.16816.F32.BF16 R28, R152.reuse, R160, R28 ;  /* 0x000000a0981c723c */ /* 0x060ff0000004181c */
[C---:B------:R-:W-:Y:S01]  /*a670*/  HMMA.16816.F32.BF16 R32, R152.reuse, R162, R32 ;  /* 0x000000a29820723c */ /* 0x040fe20000041820 */
[----:B------:R-:W5:Y:S07]  /*a680*/  LDSM.16.M88.4 R160, [R214+0xb900] ;  /* 0x00b90000d6a0783b */ /* 0x000f6e0000000200 */
[C---:B-1----:R-:W-:Y:S08]  /*a690*/  HMMA.16816.F32.BF16 R36, R152.reuse, R164, R36 ;  /* 0x000000a49824723c */ /* 0x042ff00000041824 */
[C---:B------:R-:W-:Y:S01]  /*a6a0*/  HMMA.16816.F32.BF16 R40, R152.reuse, R166, R40 ;  /* 0x000000a69828723c */ /* 0x040fe20000041828 */
[----:B------:R-:W1:Y:S07]  /*a6b0*/  LDSM.16.M88.4 R164, [R214+0xc100] ;  /* 0x00c10000d6a4783b */ /* 0x000e6e0000000200 */
[C---:B---3--:R-:W-:Y:S08]  /*a6c0*/  HMMA.16816.F32.BF16 R44, R152.reuse, R184, R44 ;  /* 0x000000b8982c723c */ /* 0x048ff0000004182c */
[----:B------:R-:W-:Y:S01]  /*a6d0*/  HMMA.16816.F32.BF16 R48, R152, R186, R48 ;  /* 0x000000ba9830723c */ /* 0x000fe20000041830 */
[----:B------:R-:W3:Y:S07]  /*a6e0*/  LDSM.16.M88.4 R184, [R214+0xc900] ;  /* 0x00c90000d6b8783b */ /* 0x000eee0000000200 */
[C---:B------:R-:W-:Y:S08]  /*a6f0*/  HMMA.16816.F32.BF16 R4, R168.reuse, R132, R4 ;  /* 0x00000084a804723c */ /* 0x040ff00000041804 */
[C---:B------:R-:W-:Y:S01]  /*a700*/  HMMA.16816.F32.BF16 R8, R168.reuse, R134, R8 ;  /* 0x00000086a808723c */ /* 0x040fe20000041808 */
[----:B------:R-:W1:Y:S07]  /*a710*/  LDSM.16.M88.4 R132, [R214+0xd100] ;  /* 0x00d10000d684783b */ /* 0x000e6e0000000200 */
[C---:B------:R-:W-:Y:S08]  /*a720*/  HMMA.16816.F32.BF16 R12, R168.reuse, R136, R12 ;  /* 0x00000088a80c723c */ /* 0x040ff0000004180c */
[C---:B------:R-:W-:Y:S01]  /*a730*/  HMMA.16816.F32.BF16 R16, R168.reuse, R138, R16 ;  /* 0x0000008aa810723c */ /* 0x040fe20000041810 */
[----:B------:R-:W1:Y:S07]  /*a740*/  LDSM.16.M88.4 R136, [R214+0xd900] ;  /* 0x00d90000d688783b */ /* 0x000e6e0000000200 */
[C---:B----4-:R-:W-:Y:S08]  /*a750*/  HMMA.16816.F32.BF16 R20, R168.reuse, R144, R20 ;  /* 0x00000090a814723c */ /* 0x050ff00000041814 */
[C---:B------:R-:W-:Y:S01]  /*a760*/  HMMA.16816.F32.BF16 R24, R168.reuse, R146, R24 ;  /* 0x00000092a818723c */ /* 0x040fe20000041818 */
[----:B------:R-:W4:Y:S07]  /*a770*/  LDSM.16.M88.4 R144, [R201] ;  /* 0x00000000c990783b */ /* 0x000f2e0000000200 */
[C---:B------:R-:W-:Y:S08]  /*a780*/  HMMA.16816.F32.BF16 R28, R168.reuse, R148, R28 ;  /* 0x00000094a81c723c */ /* 0x040ff0000004181c */
[C---:B------:R-:W-:Y:S01]  /*a790*/  HMMA.16816.F32.BF16 R32, R168.reuse, R150, R32 ;  /* 0x00000096a820723c */ /* 0x040fe20000041820 */
[----:B------:R-:W1:Y:S07]  /*a7a0*/  LDSM.16.M88.4 R148, [R200] ;  /* 0x00000000c894783b */ /* 0x000e6e0000000200 */
[C---:B------:R-:W-:Y:S08]  /*a7b0*/  HMMA.16816.F32.BF16 R36, R168.reuse, R156, R36 ;  /* 0x0000009ca824723c */ /* 0x040ff00000041824 */
[C---:B------:R-:W-:Y:S01]  /*a7c0*/  HMMA.16816.F32.BF16 R40, R168.reuse, R158, R40 ;  /* 0x0000009ea828723c */ /* 0x040fe20000041828 */
[----:B------:R-:W-:Y:S07]  /*a7d0*/  LDSM.16.M88.4 R156, [R197] ;  /* 0x00000000c59c783b */ /* 0x000fee0000000200 */
[C---:B--2---:R-:W-:Y:S08]  /*a7e0*/  HMMA.16816.F32.BF16 R44, R168.reuse, R124, R44 ;  /* 0x0000007ca82c723c */ /* 0x044ff0000004182c */
[----:B------:R-:W-:Y:S01]  /*a7f0*/  HMMA.16816.F32.BF16 R48, R168, R126, R48 ;  /* 0x0000007ea830723c */ /* 0x000fe20000041830 */
[----:B------:R-:W2:Y:S07]  /*a800*/  LDSM.16.M88.4 R124, [R199] ;  /* 0x00000000c77c783b */ /* 0x000eae0000000200 */
[C---:B------:R-:W-:Y:S08]  /*a810*/  HMMA.16816.F32.BF16 R4, R172.reuse, R128, R4 ;  /* 0x00000080ac04723c */ /* 0x040ff00000041804 */
[C---:B------:R-:W-:Y:S01]  /*a820*/  HMMA.16816.F32.BF16 R8, R172.reuse, R130, R8 ;  /* 0x00000082ac08723c */ /* 0x040fe20000041808 */
[----:B------:R-:W2:Y:S07]  /*a830*/  LDSM.16.M88.4 R128, [R198] ;  /* 0x00000000c680783b */ /* 0x000eae0000000200 */
[C---:B-----5:R-:W-:Y:S08]  /*a840*/  HMMA.16816.F32.BF16 R12, R172.reuse, R160, R12 ;  /* 0x000000a0ac0c723c */ /* 0x060ff0000004180c */
[C---:B------:R-:W-:Y:S01]  /*a850*/  HMMA.16816.F32.BF16 R16, R172.reuse, R162, R16 ;  /* 0x000000a2ac10723c */ /* 0x040fe20000041810 */
[----:B------:R-:W5:Y:S07]  /*a860*/  LDSM.16.M88.4 R160, [R196] ;  /* 0x00000000c4a0783b */ /* 0x000f6e0000000200 */
[C---:B-1----:R-:W-:Y:S08]  /*a870*/  HMMA.16816.F32.BF16 R20, R172.reuse, R164, R20 ;  /* 0x000000a4ac14723c */ /* 0x042ff00000041814 */
[C---:B------:R-:W-:Y:S01]  /*a880*/  HMMA.16816.F32.BF16 R24, R172.reuse, R166, R24 ;  /* 0x000000a6ac18723c */ /* 0x040fe20000041818 */
[----:B------:R-:W1:Y:S07]  /*a890*/  LDSM.16.M88.4 R164, [R211+0xb100] ;  /* 0x00b10000d3a4783b */ /* 0x000e6e0000000200 */
[C---:B---3--:R-:W-:Y:S08]  /*a8a0*/  HMMA.16816.F32.BF16 R28, R172.reuse, R184, R28 ;  /* 0x000000b8ac1c723c */ /* 0x048ff0000004181c */
[C---:B------:R-:W-:Y:S01]  /*a8b0*/  HMMA.16816.F32.BF16 R32, R172.reuse, R186, R32 ;  /* 0x000000baac20723c */ /* 0x040fe20000041820 */
[----:B------:R-:W-:Y:S07]  /*a8c0*/  LDSM.16.M88.4 R184, [R211+0xd100] ;  /* 0x00d10000d3b8783b */ /* 0x000fee0000000200 */
[C---:B------:R-:W-:Y:S08]  /*a8d0*/  HMMA.16816.F32.BF16 R36, R172.reuse, R132, R36 ;  /* 0x00000084ac24723c */ /* 0x040ff00000041824 */
[C---:B------:R-:W-:Y:S01]  /*a8e0*/  HMMA.16816.F32.BF16 R40, R172.reuse, R134, R40 ;  /* 0x00000086ac28723c */ /* 0x040fe20000041828 */
[----:B------:R-:W3:Y:S07]  /*a8f0*/  LDSM.16.M88.4 R132, [R211+0xb900] ;  /* 0x00b90000d384783b */ /* 0x000eee0000000200 */
        /* <DEDUP_REMOVED lines=9> */
[C---:B--2---:R-:W-:Y:S08]  /*a990*/  HMMA.16816.F32.BF16 R20, R176.reuse, R124, R20 ;  /* 0x0000007cb014723c */ /* 0x044ff00000041814 */
[C---:B------:R-:W-:Y:S01]  /*a9a0*/  HMMA.16816.F32.BF16 R24, R176.reuse, R126, R24 ;  /* 0x0000007eb018723c */ /* 0x040fe20000041818 */
[----:B------:R-:W2:Y:S07]  /*a9b0*/  LDSM.16.M88.4 R124, [R202+0x3800] ;  /* 0x00380000ca7c783b */ /* 0x000eae0000000200 */
[C---:B------:R-:W-:Y:S08]  /*a9c0*/  HMMA.16816.F32.BF16 R28, R176.reuse, R128, R28 ;  /* 0x00000080b01c723c */ /* 0x040ff0000004181c */
[C---:B------:R-:W-:Y:S08]  /*a9d0*/  HMMA.16816.F32.BF16 R32, R176.reuse, R130, R32 ;  /* 0x00000082b020723c */ /* 0x040ff00000041820 */
[C---:B------:R-:W-:Y:S08]  /*a9e0*/  HMMA.16816.F32.BF16 R36, R176.reuse, R156, R36 ;  /* 0x0000009cb024723c */ /* 0x040ff00000041824 */
[C---:B------:R-:W-:Y:S08]  /*a9f0*/  HMMA.16816.F32.BF16 R40, R176.reuse, R158, R40 ;  /* 0x0000009eb028723c */ /* 0x040ff00000041828 */
[C---:B-----5:R-:W-:Y:S08]  /*aa00*/  HMMA.16816.F32.BF16 R44, R176.reuse, R160, R44 ;  /* 0x000000a0b02c723c */ /* 0x060ff0000004182c */
[----:B------:R-:W-:Y:S08]  /*aa10*/  HMMA.16816.F32.BF16 R48, R176, R162, R48 ;  /* 0x000000a2b030723c */ /* 0x000ff00000041830 */
[C---:B-1----:R-:W-:Y:S08]  /*aa20*/  HMMA.16816.F32.BF16 R4, R180.reuse, R164, R4 ;  /* 0x000000a4b404723c */ /* 0x042ff00000041804 */
[C---:B------:R-:W-:Y:S08]  /*aa30*/  HMMA.16816.F32.BF16 R8, R180.reuse, R166, R8 ;  /* 0x000000a6b408723c */ /* 0x040ff00000041808 */
[C---:B---3--:R-:W-:Y:S08]  /*aa40*/  HMMA.16816.F32.BF16 R12, R180.reuse, R132, R12 ;  /* 0x00000084b40c723c */ /* 0x048ff0000004180c */
[C---:B------:R-:W-:Y:S08]  /*aa50*/  HMMA.16816.F32.BF16 R16, R180.reuse, R134, R16 ;  /* 0x00000086b410723c */ /* 0x040ff00000041810 */
[C---:B------:R-:W-:Y:S08]  /*aa60*/  HMMA.16816.F32.BF16 R20, R180.reuse, R136, R20 ;  /* 0x00000088b414723c */ /* 0x040ff00000041814 */
[C---:B------:R-:W-:Y:S08]  /*aa70*/  HMMA.16816.F32.BF16 R24, R180.reuse, R138, R24 ;  /* 0x0000008ab418723c */ /* 0x040ff00000041818 */
[C---:B----4-:R-:W-:Y:S08]  /*aa80*/  HMMA.16816.F32.BF16 R28, R180.reuse, R144, R28 ;  /* 0x00000090b41c723c */ /* 0x050ff0000004181c */
[C---:B------:R-:W-:Y:S08]  /*aa90*/  HMMA.16816.F32.BF16 R32, R180.reuse, R146, R32 ;  /* 0x00000092b420723c */ /* 0x040ff00000041820 */
[C---:B------:R-:W-:Y:S08]  /*aaa0*/  HMMA.16816.F32.BF16 R36, R180.reuse, R184, R36 ;  /* 0x000000b8b424723c */ /* 0x040ff00000041824 */
[C---:B------:R-:W-:Y:S08]  /*aab0*/  HMMA.16816.F32.BF16 R40, R180.reuse, R186, R40 ;  /* 0x000000bab428723c */ /* 0x040ff00000041828 */
[C---:B------:R-:W-:Y:S07]  /*aac0*/  HMMA.16816.F32.BF16 R44, R180.reuse, R192, R44 ;  /* 0x000000c0b42c723c */ /* 0x040fee000004182c */
[----:B------:R-:W-:Y:S01]  /*aad0*/  IADD3 R192, R232, -0x1, RZ ;  /* 0xffffffffe8c07810 */ /* 0x000fe20007ffe0ff */
[----:B------:R-:W-:Y:S08]  /*aae0*/  HMMA.16816.F32.BF16 R48, R180, R194, R48 ;  /* 0x000000c2b430723c */ /* 0x000ff00000041830 */
[C---:B------:R-:W-:Y:S08]  /*aaf0*/  HMMA.16816.F32.BF16 R4, R188.reuse, R148, R4 ;  /* 0x00000094bc04723c */ /* 0x040ff00000041804 */
[C---:B------:R-:W-:Y:S08]  /*ab00*/  HMMA.16816.F32.BF16 R8, R188.reuse, R150, R8 ;  /* 0x00000096bc08723c */ /* 0x040ff00000041808 */
[C---:B--2---:R-:W-:Y:S08]  /*ab10*/  HMMA.16816.F32.BF16 R12, R188.reuse, R124, R12 ;  /* 0x0000007cbc0c723c */ /* 0x044ff0000004180c */
[----:B------:R-:W-:Y:S01]  /*ab20*/  FMUL.FTZ R130, R4, c[0x0][0x320] ;  /* 0x0000c80004827a20 */ /* 0x000fe20000410000 */
[C---:B------:R-:W-:Y:S03]  /*ab30*/  HMMA.16816.F32.BF16 R16, R188.reuse, R126, R16 ;  /* 0x0000007ebc10723c */ /* 0x040fe60000041810 */
[----:B------:R-:W-:Y:S02]  /*ab40*/  FMUL.FTZ R131, R5, c[0x0][0x320] ;  /* 0x0000c80005837a20 */ /* 0x000fe40000410000 */
[----:B------:R-:W1:Y:S01]  /*ab50*/  MUFU.TANH R130, R130 ;  /* 0x0000008200827308 */ /* 0x000e620000002400 */
[----:B------:R-:W-:Y:S02]  /*ab60*/  FMUL.FTZ R128, R6, c[0x0][0x320] ;  /* 0x0000c80006807a20 */ /* 0x000fe40000410000 */
[----:B------:R-:W-:Y:S02]  /*ab70*/  FMUL.FTZ R129, R7, c[0x0][0x320] ;  /* 0x0000c80007817a20 */ /* 0x000fe40000410000 */
[----:B------:R-:W2:Y:S02]  /*ab80*/  LDSM.16.M88.4 R4, [R202+0x4000] ;  /* 0x00400000ca04783b */ /* 0x000ea40000000200 */
[----:B------:R-:W-:Y:S02]  /*ab90*/  FMUL.FTZ R9, R9, c[0x0][0x320] ;  /* 0x0000c80009097a20 */ /* 0x000fe40000410000 */
[----:B------:R-:W-:Y:S01]  /*aba0*/  FMUL.FTZ R10, R10, c[0x0][0x320] ;  /* 0x0000c8000a0a7a20 */ /* 0x000fe20000410000 */
[----:B------:R-:W3:Y:S01]  /*abb0*/  MUFU.TANH R131, R131 ;  /* 0x0000008300837308 */ /* 0x000ee20000002400 */
[----:B------:R-:W-:Y:S02]  /*abc0*/  FMUL.FTZ R11, R11, c[0x0][0x320] ;  /* 0x0000c8000b0b7a20 */ /* 0x000fe40000410000 */
[----:B------:R-:W-:Y:S02]  /*abd0*/  FMUL.FTZ R134, R8, c[0x0][0x320] ;  /* 0x0000c80008867a20 */ /* 0x000fe40000410000 */
[----:B------:R-:W-:Y:S02]  /*abe0*/  FMUL.FTZ R14, R14, c[0x0][0x320] ;  /* 0x0000c8000e0e7a20 */ /* 0x000fe40000410000 */
[----:B------:R-:W-:Y:S02]  /*abf0*/  FMUL.FTZ R15, R15, c[0x0][0x320] ;  /* 0x0000c8000f0f7a20 */ /* 0x000fe40000410000 */
[----:B------:R-:W-:Y:S01]  /*ac00*/  FMUL.FTZ R137, R16, c[0x0][0x320] ;  /* 0x0000c80010897a20 */ /* 0x000fe20000410000 */
[----:B------:R-:W-:Y:S01]  /*ac10*/  MUFU.TANH R124, R9 ;  /* 0x00000009007c7308 */ /* 0x000fe20000002400 */
[----:B------:R-:W-:Y:S02]  /*ac20*/  FMUL.FTZ R18, R18, c[0x0][0x320] ;  /* 0x0000c80012127a20 */ /* 0x000fe40000410000 */
[----:B------:R-:W-:Y:S01]  /*ac30*/  FMUL.FTZ R17, R17, c[0x0][0x320] ;  /* 0x0000c80011117a20 */ /* 0x000fe20000410000 */
[----:B-1----:R-:W-:Y:S01]  /*ac40*/  FMNMX.FTZ R0, R130, R3, !PT ;  /* 0x0000000382007209 */ /* 0x002fe20007810000 */
[----:B------:R-:W-:Y:S02]  /*ac50*/  FMUL.FTZ R19, R19, c[0x0][0x320] ;  /* 0x0000c80013137a20 */ /* 0x000fe40000410000 */
[----:B------:R-:W-:Y:S02]  /*ac60*/  FMUL.FTZ R135, R12, c[0x0][0x320] ;  /* 0x0000c8000c877a20 */ /* 0x000fe40000410000 */
[----:B------:R-:W-:Y:S01]  /*ac70*/  FMUL.FTZ R13, R13, c[0x0][0x320] ;  /* 0x0000c8000d0d7a20 */ /* 0x000fe20000410000 */
[----:B------:R-:W-:Y:S10]  /*ac80*/  MUFU.TANH R138, R17 ;  /* 0x00000011008a7308 */ /* 0x000ff40000002400 */
[----:B------:R-:W-:Y:S01]  /*ac90*/  MUFU.TANH R166, R10 ;  /* 0x0000000a00a67308 */ /* 0x000fe20000002400 */
[C---:B--2---:R-:W-:Y:S09]  /*aca0*/  HMMA.16816.F32.BF16 R20, R188.reuse, R4, R20 ;  /* 0x00000004bc14723c */ /* 0x044ff20000041814 */
[----:B------:R-:W-:Y:S01]  /*acb0*/  MUFU.TANH R136, R13 ;  /* 0x0000000d00887308 */ /* 0x000fe20000002400 */
[C---:B------:R-:W-:Y:S01]  /*acc0*/  HMMA.16816.F32.BF16 R24, R188.reuse, R6, R24 ;  /* 0x00000006bc18723c */ /* 0x040fe20000041818 */
[----:B------:R-:W-:Y:S08]  /*acd0*/  LDSM.16.M88.4 R4, [R202+0x5000] ;  /* 0x00500000ca04783b */ /* 0x000ff00000000200 */
[----:B------:R1:W-:Y:S05]  /*ace0*/  MUFU.TANH R158, R11 ;  /* 0x0000000b009e7308 */ /* 0x0003ea0000002400 */
[----:B------:R-:W-:Y:S05]  /*acf0*/  FMUL.FTZ R187, R20, c[0x0][0x320] ;  /* 0x0000c80014bb7a20 */ /* 0x000fea0000410000 */
[----:B------:R-:W2:Y:S01]  /*ad00*/  MUFU.TANH R128, R128 ;  /* 0x0000008000807308 */ /* 0x000ea20000002400 */
        /* <DEDUP_REMOVED lines=8> */
[----:B-1----:R-:W1:Y:S06]  /*ad90*/  LDSM.16.M88.4 R8, [R202+0x4800] ;  /* 0x00480000ca08783b */ /* 0x002e6c0000000200 */
[----:B------:R-:W4:Y:S10]  /*ada0*/  MUFU.TANH R134, R134 ;  /* 0x0000008600867308 */ /* 0x000f340000002400 */
[----:B------:R-:W5:Y:S10]  /*adb0*/  MUFU.TANH R135, R135 ;  /* 0x0000008700877308 */ /* 0x000f740000002400 */
[----:B------:R-:W2:Y:S10]  /*adc0*/  MUFU.TANH R146, R14 ;  /* 0x0000000e00927308 */ /* 0x000eb40000002400 */
[----:B------:R-:W-:Y:S01]  /*add0*/  MUFU.TANH R147, R15 ;  /* 0x0000000f00937308 */ /* 0x000fe20000002400 */
[C---:B-1----:R-:W-:Y:S09]  /*ade0*/  HMMA.16816.F32.BF16 R28, R188.reuse, R8, R28 ;  /* 0x00000008bc1c723c */ /* 0x042ff2000004181c */
[----:B------:R-:W1:Y:S01]  /*adf0*/  MUFU.TANH R137, R137 ;  /* 0x0000008900897308 */ /* 0x000e620000002400 */
[C---:B------:R-:W-:Y:S01]  /*ae00*/  HMMA.16816.F32.BF16 R32, R188.reuse, R10, R32 ;  /* 0x0000000abc20723c */ /* 0x040fe20000041820 */
[----:B------:R-:W1:Y:S01]  /*ae10*/  LDSM.16.M88.4 R8, [R202+0x5800] ;  /* 0x00580000ca08783b */ /* 0x000e620000000200 */
[----:B------:R-:W-:Y:S07]  /*ae20*/  DEPBAR.LE SB0, 0x0 ;  /* 0x000080000000791a */ /* 0x000fee0000000000 */
[----:B------:R-:W1:Y:S01]  /*ae30*/  MUFU.TANH R149, R18 ;  /* 0x0000001200957308 */ /* 0x000e620000002400 */
[C---:B------:R-:W-:Y:S01]  /*ae40*/  HMMA.16816.F32.BF16 R36, R188.reuse, R4, R36 ;  /* 0x00000004bc24723c */ /* 0x040fe20000041824 */
[----:B------:R-:W-:Y:S04]  /*ae50*/  BAR.SYNC.DEFER_BLOCKING 0x0 ;  /* 0x0000000000007b1d */ /* 0x000fe80000010000 */
[----:B------:R-:W-:Y:S03]  /*ae60*/  FMUL.FTZ R251, R28, c[0x0][0x320] ;  /* 0x0000c8001cfb7a20 */ /* 0x000fe60000410000 */
[C---:B------:R-:W-:Y:S01]  /*ae70*/  HMMA.16816.F32.BF16 R40, R188.reuse, R6, R40 ;  /* 0x00000006bc28723c */ /* 0x040fe20000041828 */
[----:B------:R-:W-:Y:S03]  /*ae80*/  MUFU.TANH R150, R19 ;  /* 0x0000001300967308 */ /* 0x000fe60000002400 */
[----:B------:R-:W-:Y:S02]  /*ae90*/  FMUL.FTZ R29, R29, c[0x0][0x320] ;  /* 0x0000c8001d1d7a20 */ /* 0x000fe40000410000 */
[----:B------:R-:W-:Y:S01]  /*aea0*/  FMUL.FTZ R30, R30, c[0x0][0x320] ;  /* 0x0000c8001e1e7a20 */ /* 0x000fe20000410000 */
[----:B---3--:R-:W-:Y:S01]  /*aeb0*/  FMNMX.FTZ R7, R131, R0, !PT ;  /* 0x0000000083077209 */ /* 0x008fe20007810000 */
[----:B------:R-:W-:Y:S01]  /*aec0*/  FMUL.FTZ R31, R31, c[0x0][0x320] ;  /* 0x0000c8001f1f7a20 */ /* 0x000fe20000410000 */
[----:B--2---:R-:W-:Y:S02]  /*aed0*/  FMNMX.FTZ R0, R128, R119, !PT ;  /* 0x0000007780007209 */ /* 0x004fe40007810000 */
[----:B------:R-:W2:Y:S01]  /*aee0*/  MUFU.TANH R187, R187 ;  /* 0x000000bb00bb7308 */ /* 0x000ea20000002400 */
[----:B----4-:R-:W-:Y:S01]  /*aef0*/  FMNMX.FTZ R7, R134, R7, !PT ;  /* 0x0000000786077209 */ /* 0x010fe20007810000 */
[----:B------:R-:W-:Y:S01]  /*af00*/  FMUL.FTZ R32, R32, c[0x0][0x320] ;  /* 0x0000c80020207a20 */ /* 0x000fe20000410000 */
[----:B------:R-:W-:Y:S01]  /*af10*/  FMNMX.FTZ R5, R129, R0, !PT ;  /* 0x0000000081057209 */ /* 0x000fe20007810000 */
[----:B------:R-:W-:Y:S01]  /*af20*/  FMUL.FTZ R33, R33, c[0x0][0x320] ;  /* 0x0000c80021217a20 */ /* 0x000fe20000410000 */
[----:B------:R-:W-:Y:S01]  /*af30*/  FMNMX.FTZ R0, R124, R7, !PT ;  /* 0x000000077c007209 */ /* 0x000fe20007810000 */
[----:B------:R-:W-:Y:S01]  /*af40*/  FMUL.FTZ R36, R36, c[0x0][0x320] ;  /* 0x0000c80024247a20 */ /* 0x000fe20000410000 */
[----:B------:R-:W-:Y:S01]  /*af50*/  FMNMX.FTZ R5, R166, R5, !PT ;  /* 0x00000005a6057209 */ /* 0x000fe20007810000 */
[----:B------:R-:W-:Y:S01]  /*af60*/  FMUL.FTZ R37, R37, c[0x0][0x320] ;  /* 0x0000c80025257a20 */ /* 0x000fe20000410000 */
[----:B-----5:R-:W-:Y:S01]  /*af70*/  FMNMX.FTZ R7, R135, R0, !PT ;  /* 0x0000000087077209 */ /* 0x020fe20007810000 */
[----:B------:R-:W3:Y:S01]  /*af80*/  MUFU.TANH R156, R21 ;  /* 0x00000015009c7308 */ /* 0x000ee20000002400 */
[----:B------:R-:W-:Y:S01]  /*af90*/  FMUL.FTZ R38, R38, c[0x0][0x320] ;  /* 0x0000c80026267a20 */ /* 0x000fe20000410000 */
[----:B------:R-:W-:Y:S01]  /*afa0*/  FMNMX.FTZ R5, R158, R5, !PT ;  /* 0x000000059e057209 */ /* 0x000fe20007810000 */
[----:B------:R-:W-:Y:S01]  /*afb0*/  FMUL.FTZ R39, R39, c[0x0][0x320] ;  /* 0x0000c80027277a20 */ /* 0x000fe20000410000 */
[C---:B-1----:R-:W-:Y:S03]  /*afc0*/  HMMA.16816.F32.BF16 R44, R188.reuse, R8, R44 ;  /* 0x00000008bc2c723c */ /* 0x042fe6000004182c */
[----:B------:R-:W-:Y:S01]  /*afd0*/  FMUL.FTZ R34, R34, c[0x0][0x320] ;  /* 0x0000c80022227a20 */ /* 0x000fe20000410000 */
[----:B------:R-:W-:Y:S01]  /*afe0*/  FMNMX.FTZ R0, R136, R7, !PT ;  /* 0x0000000788007209 */ /* 0x000fe20007810000 */
[----:B------:R-:W-:Y:S01]  /*aff0*/  FMUL.FTZ R35, R35, c[0x0][0x320] ;  /* 0x0000c80023237a20 */ /* 0x000fe20000410000 */
[----:B------:R-:W1:Y:S01]  /*b000*/  MUFU.TANH R195, R22 ;  /* 0x0000001600c37308 */ /* 0x000e620000002400 */
[----:B------:R-:W-:Y:S01]  /*b010*/  FMUL.FTZ R40, R40, c[0x0][0x320] ;  /* 0x0000c80028287a20 */ /* 0x000fe20000410000 */
[----:B------:R-:W-:Y:S04]  /*b020*/  HMMA.16816.F32.BF16 R48, R188, R10, R48 ;  /* 0x0000000abc30723c */ /* 0x000fe80000041830 */
[----:B------:R-:W-:Y:S01]  /*b030*/  FMUL.FTZ R41, R41, c[0x0][0x320] ;  /* 0x0000c80029297a20 */ /* 0x000fe20000410000 */
[----:B------:R-:W-:Y:S01]  /*b040*/  FMNMX.FTZ R2, R146, R5, !PT ;  /* 0x0000000592027209 */ /* 0x000fe20007810000 */
[----:B------:R-:W-:Y:S01]  /*b050*/  FMUL.FTZ R42, R42, c[0x0][0x320] ;  /* 0x0000c8002a2a7a20 */ /* 0x000fe20000410000 */
[----:B------:R-:W-:Y:S01]  /*b060*/  FMNMX.FTZ R5, R137, R0, !PT ;  /* 0x0000000089057209 */ /* 0x000fe20007810000 */
[----:B------:R-:W4:Y:S01]  /*b070*/  MUFU.TANH R160, R23 ;  /* 0x0000001700a07308 */ /* 0x000f220000002400 */
[----:B------:R-:W-:Y:S03]  /*b080*/  FMUL.FTZ R43, R43, c[0x0][0x320] ;  /* 0x0000c8002b2b7a20 */ /* 0x000fe60000410000 */
[----:B------:R-:W-:Y:S02]  /*b090*/  FMNMX.FTZ R2, R147, R2, !PT ;  /* 0x0000000293027209 */ /* 0x000fe40007810000 */
[----:B------:R-:W-:Y:S02]  /*b0a0*/  FMNMX.FTZ R0, R138, R5, !PT ;  /* 0x000000058a007209 */ /* 0x000fe40007810000 */
[----:B------:R-:W-:Y:S01]  /*b0b0*/  FMUL.FTZ R44, R44, c[0x0][0x320] ;  /* 0x0000c8002c2c7a20 */ /* 0x000fe20000410000 */
[----:B------:R-:W-:Y:S01]  /*b0c0*/  FMNMX.FTZ R5, R149, R2, !PT ;  /* 0x0000000295057209 */ /* 0x000fe20007810000 */
[----:B------:R-:W5:Y:S01]  /*b0d0*/  MUFU.TANH R193, R193 ;  /* 0x000000c100c17308 */ /* 0x000f620000002400 */
[----:B------:R-:W-:Y:S01]  /*b0e0*/  FMUL.FTZ R45, R45, c[0x0][0x320] ;  /* 0x0000c8002d2d7a20 */ /* 0x000fe20000410000 */
[----:B--2---:R-:W-:Y:S01]  /*b0f0*/  FMNMX.FTZ R7, R187, R0, !PT ;  /* 0x00000000bb077209 */ /* 0x004fe20007810000 */
[----:B------:R-:W-:Y:S01]  /*b100*/  FMUL.FTZ R46, R46, c[0x0][0x320] ;  /* 0x0000c8002e2e7a20 */ /* 0x000fe20000410000 */
[----:B------:R-:W-:Y:S01]  /*b110*/  FMNMX.FTZ R0, R150, R5, !PT ;  /* 0x0000000596007209 */ /* 0x000fe20007810000 */
[----:B------:R-:W-:Y:S01]  /*b120*/  FMUL.FTZ R47, R47, c[0x0][0x320] ;  /* 0x0000c8002f2f7a20 */ /* 0x000fe20000410000 */
[----:B---3--:R-:W-:Y:S01]  /*b130*/  FMNMX.FTZ R2, R156, R7, !PT ;  /* 0x000000079c027209 */ /* 0x008fe20007810000 */
[----:B------:R-:W-:Y:S01]  /*b140*/  FMUL.FTZ R48, R48, c[0x0][0x320] ;  /* 0x0000c80030307a20 */ /* 0x000fe20000410000 */
[----:B-1----:R-:W-:Y:S01]  /*b150*/  FMNMX.FTZ R5, R195, R0, !PT ;  /* 0x00000000c3057209 */ /* 0x002fe20007810000 */
[----:B------:R-:W-:Y:S01]  /*b160*/  FMUL.FTZ R49, R49, c[0x0][0x320] ;  /* 0x0000c80031317a20 */ /* 0x000fe20000410000 */
[----:B------:R-:W1:Y:S01]  /*b170*/  MUFU.TANH R164, R25 ;  /* 0x0000001900a47308 */ /* 0x000e620000002400 */
[----:B------:R-:W-:Y:S01]  /*b180*/  FMUL.FTZ R50, R50, c[0x0][0x320] ;  /* 0x0000c80032327a20 */ /* 0x000fe20000410000 */
[----:B----4-:R-:W-:Y:S08]  /*b190*/  FMNMX.FTZ R5, R160, R5, !PT ;  /* 0x00000005a0057209 */ /* 0x010ff00007810000 */
[----:B------:R-:W2:Y:S01]  /*b1a0*/  MUFU.TANH R162, R26 ;  /* 0x0000001a00a27308 */ /* 0x000ea20000002400 */
[----:B-----5:R-:W-:Y:S09]  /*b1b0*/  FMNMX.FTZ R7, R193, R2, !PT ;  /* 0x00000002c1077209 */ /* 0x020ff20007810000 */
[----:B------:R-:W3:Y:S01]  /*b1c0*/  MUFU.TANH R235, R27 ;  /* 0x0000001b00eb7308 */ /* 0x000ee20000002400 */
[----:B-1----:R-:W-:Y:S09]  /*b1d0*/  FMNMX.FTZ R0, R164, R7, !PT ;  /* 0x00000007a4007209 */ /* 0x002ff20007810000 */
[----:B------:R-:W1:Y:S01]  /*b1e0*/  MUFU.TANH R251, R251 ;  /* 0x000000fb00fb7308 */ /* 0x000e620000002400 */
[----:B--2---:R-:W-:Y:S09]  /*b1f0*/  FMNMX.FTZ R2, R162, R5, !PT ;  /* 0x00000005a2027209 */ /* 0x004ff20007810000 */
[----:B------:R-:W2:Y:S01]  /*b200*/  MUFU.TANH R237, R29 ;  /* 0x0000001d00ed7308 */ /* 0x000ea20000002400 */
[----:B---3--:R-:W-:Y:S09]  /*b210*/  FMNMX.FTZ R2, R235, R2, !PT ;  /* 0x00000002eb027209 */ /* 0x008ff20007810000 */
        /* <DEDUP_REMOVED lines=9> */
[----:B--2---:R-:W-:Y:S01]  /*b2b0*/  FMNMX.FTZ R4, R249, R0, !PT ;  /* 0x00000000f9047209 */ /* 0x004fe20007810000 */
[----:B------:R-:W-:Y:S08]  /*b2c0*/  FMUL.FTZ R0, R51, c[0x0][0x320] ;  /* 0x0000c80033007a20 */ /* 0x000ff00000410000 */
        /* <DEDUP_REMOVED lines=38> */
[----:B-1----:R-:W-:Y:S01]  /*b530*/  FMNMX.FTZ R11, R6, R9, !PT ;  /* 0x00000009060b7209 */ /* 0x002fe20007810000 */
[C---:B------:R-:W-:Y:S06]  /*b540*/  @P5 IMAD.WIDE.U32 R8, R192.reuse, c[0x0][0x1e0], RZ ;  /* 0x00007800c0085a25 */ /* 0x040fec00078e00ff */
[----:B------:R-:W1:Y:S01]  /*b550*/  SHFL.BFLY PT, R2, R11, 0x1, 0x1f ;  /* 0x0c201f000b027f89 */ /* 0x000e6200000e0000 */
[----:B--2---:R-:W-:Y:S02]  /*b560*/  FMNMX.FTZ R5, R7, R0, !PT ;  /* 0x0000000007057209 */ /* 0x004fe40007810000 */
[----:B------:R-:W-:Y:S05]  /*b570*/  @P5 SHF.R.S32.HI R7, RZ, 0x1f, R192 ;  /* 0x0000001fff075819 */ /* 0x000fea00000114c0 */
[----:B------:R-:W2:Y:S01]  /*b580*/  SHFL.BFLY PT, R4, R5, 0x1, 0x1f ;  /* 0x0c201f0005047f89 */ /* 0x000ea200000e0000 */
[----:B------:R-:W-:Y:S04]  /*b590*/  @P5 IMAD R7, R7, c[0x0][0x1e0], RZ ;  /* 0x0000780007075a24 */ /* 0x000fe800078e02ff */
[----:B------:R-:W-:Y:S05]  /*b5a0*/  @P5 IMAD R7, R192, c[0x0][0x1e4], R7 ;  /* 0x00007900c0075a24 */ /* 0x000fea00078e0207 */
[----:B------:R-:W-:Y:S02]  /*b5b0*/  @P5 IADD3 R7, R9, R7, RZ ;  /* 0x0000000709075210 */ /* 0x000fe40007ffe0ff */
[----:B-1----:R-:W-:Y:S05]  /*b5c0*/  FMNMX.FTZ R0, R11, R2, !PT ;  /* 0x000000020b007209 */ /* 0x002fea0007810000 */
[C---:B------:R-:W-:Y:S02]  /*b5d0*/  FADD.FTZ R2, -R0.reuse, R3 ;  /* 0x0000000300027221 */ /* 0x040fe40000010100 */
[----:B------:R-:W-:Y:S01]  /*b5e0*/  FMUL.FTZ R148, R0, c[0x0][0x2d0] ;  /* 0x0000b40000947a20 */ /* 0x000fe20000410000 */
[----:B--2---:R-:W-:Y:S01]  /*b5f0*/  FMNMX.FTZ R116, R5, R4, !PT ;  /* 0x0000000405747209 */ /* 0x004fe20007810000 */
[----:B------:R-:W-:Y:S01]  /*b600*/  FMUL.FTZ R3, R2, c[0x0][0x2d0] ;  /* 0x0000b40002037a20 */ /* 0x000fe20000410000 */
[----:B------:R-:W-:Y:S01]  /*b610*/  @P5 MOV R4, R218 ;  /* 0x000000da00045202 */ /* 0x000fe20000000f00 */
[--C-:B------:R-:W-:Y:S01]  /*b620*/  FFMA.FTZ R133, R130, c[0x0][0x2d0], -R148.reuse ;  /* 0x0000b40082857a23 */ /* 0x100fe20000010894 */
[----:B------:R-:W-:Y:S01]  /*b630*/  @P5 MOV R5, R221 ;  /* 0x000000dd00055202 */ /* 0x000fe20000000f00 */
[----:B------:R-:W-:Y:S02]  /*b640*/  FADD.FTZ R2, -R116, R119 ;  /* 0x0000007774027221 */ /* 0x000fe40000010100 */
[----:B------:R-:W-:Y:S01]  /*b650*/  FFMA.FTZ R130, R124, c[0x0][0x2d0], -R148 ;  /* 0x0000b4007c827a23 */ /* 0x000fe20000010894 */
[----:B------:R-:W1:Y:S01]  /*b660*/  MUFU.EX2 R3, R3 ;  /* 0x0000000300037308 */ /* 0x000e620000000800 */
[----:B------:R-:W-:Y:S02]  /*b670*/  FMUL.FTZ R6, R2, c[0x0][0x2d0] ;  /* 0x0000b40002067a20 */ /* 0x000fe40000410000 */
[----:B------:R-:W-:Y:S04]  /*b680*/  @P5 IMAD.WIDE.U32 R4, R8, 0x60, R4 ;  /* 0x0000006008045825 */ /* 0x000fe800078e0004 */
[----:B------:R-:W-:Y:S01]  /*b690*/  FMUL.FTZ R124, R116, c[0x0][0x2d0] ;  /* 0x0000b400747c7a20 */ /* 0x000fe20000410000 */
[----:B------:R-:W-:Y:S01]  /*b6a0*/  @P5 SHF.L.U32 R12, R4, 0x1, RZ ;  /* 0x00000001040c5819 */ /* 0x000fe200000006ff */
[--C-:B------:R-:W-:Y:S01]  /*b6b0*/  FFMA.FTZ R132, R131, c[0x0][0x2d0], -R148.reuse ;  /* 0x0000b40083847a23 */ /* 0x100fe20000010894 */
[----:B------:R2:W3:Y:S01]  /*b6c0*/  MUFU.EX2 R2, R6 ;  /* 0x0000000600027308 */ /* 0x0004e20000000800 */
[----:B------:R-:W-:Y:S01]  /*b6d0*/  FFMA.FTZ R131, R134, c[0x0][0x2d0], -R148 ;  /* 0x0000b40086837a23 */ /* 0x000fe20000010894 */
[----:B------:R-:W-:Y:S01]  /*b6e0*/  @P5 IADD3 R8, P2, R12, 0x80, RZ ;  /* 0x000000800c085810 */ /* 0x000fe20007f5e0ff */
[--C-:B------:R-:W-:Y:S01]  /*b6f0*/  FFMA.FTZ R134, R128, c[0x0][0x2d0], -R124.reuse ;  /* 0x0000b40080867a23 */ /* 0x100fe2000001087c */
[----:B------:R-:W-:Y:S01]  /*b700*/  @P5 IADD3 R12, P0, R12, c[0x0][0x1c8], RZ ;  /* 0x000072000c0c5a10 */ /* 0x000fe20007f1e0ff */
[--C-:B------:R-:W-:Y:S01]  /*b710*/  FFMA.FTZ R129, R129, c[0x0][0x2d0], -R124.reuse ;  /* 0x0000b40081817a23 */ /* 0x100fe2000001087c */
[----:B------:R-:W-:Y:S01]  /*b720*/  @P5 IADD3 R8, P1, R8, c[0x0][0x1c8], RZ ;  /* 0x0000720008085a10 */ /* 0x000fe20007f3e0ff */
[--C-:B------:R-:W-:Y:S02]  /*b730*/  FFMA.FTZ R128, R166, c[0x0][0x2d0], -R124.reuse ;  /* 0x0000b400a6807a23 */ /* 0x100fe4000001087c */
[----:B------:R-:W-:Y:S01]  /*b740*/  FFMA.FTZ R119, R158, c[0x0][0x2d0], -R124 ;  /* 0x0000b4009e777a23 */ /* 0x000fe2000001087c */
[----:B------:R-:W-:Y:S01]  /*b750*/  MUFU.EX2 R133, R133 ;  /* 0x0000008500857308 */ /* 0x000fe20000000800 */
[--C-:B------:R-:W-:Y:S02]  /*b760*/  FFMA.FTZ R185, R185, c[0x0][0x2d0], -R148.reuse ;  /* 0x0000b400b9b97a23 */ /* 0x100fe40000010894 */
[----:B------:R-:W-:Y:S02]  /*b770*/  FFMA.FTZ R194, R165, c[0x0][0x2d0], -R148 ;  /* 0x0000b400a5c27a23 */ /* 0x000fe40000010894 */
[C---:B-1----:R-:W-:Y:S02]  /*b780*/  FMUL.FTZ R24, R3.reuse, R92 ;  /* 0x0000005c03187220 */ /* 0x042fe40000410000 */
[C---:B------:R-:W-:Y:S02]  /*b790*/  FMUL.FTZ R25, R3.reuse, R93 ;  /* 0x0000005d03197220 */ /* 0x040fe40000410000 */
[C---:B------:R-:W-:Y:S01]  /*b7a0*/  FMUL.FTZ R32, R3.reuse, R84 ;  /* 0x0000005403207220 */ /* 0x040fe20000410000 */
[----:B------:R-:W1:Y:S01]  /*b7b0*/  MUFU.EX2 R132, R132 ;  /* 0x0000008400847308 */ /* 0x000e620000000800 */
[C---:B------:R-:W-:Y:S02]  /*b7c0*/  FMUL.FTZ R33, R3.reuse, R85 ;  /* 0x0000005503217220 */ /* 0x040fe40000410000 */
[----:B------:R-:W-:Y:S02]  /*b7d0*/  FMUL.FTZ R40, R3, R76 ;  /* 0x0000004c03287220 */ /* 0x000fe40000410000 */
[----:B--2---:R-:W-:Y:S02]  /*b7e0*/  @P5 IMAD R6, R7, 0x60, RZ ;  /* 0x0000006007065824 */ /* 0x004fe400078e02ff */
[C---:B---3--:R-:W-:Y:S02]  /*b7f0*/  FMUL.FTZ R7, R2.reuse, R115 ;  /* 0x0000007302077220 */ /* 0x048fe40000410000 */
[C---:B------:R-:W-:Y:S01]  /*b800*/  FMUL.FTZ R18, R2.reuse, R102 ;  /* 0x0000006602127220 */ /* 0x040fe20000410000 */
[----:B------:R-:W-:Y:S01]  /*b810*/  @P5 IADD3 R6, R5, R6, RZ ;  /* 0x0000000605065210 */ /* 0x000fe20007ffe0ff */
[----:B------:R-:W-:Y:S01]  /*b820*/  MUFU.EX2 R131, R131 ;  /* 0x0000008300837308 */ /* 0x000fe20000000800 */
[C---:B------:R-:W-:Y:S01]  /*b830*/  @P5 SHF.L.U32 R5, R231.reuse, 0x6, RZ ;  /* 0x00000006e7055819 */ /* 0x040fe200000006ff */
[----:B------:R-:W-:Y:S01]  /*b840*/  FMUL.FTZ R19, R2, R103 ;  /* 0x0000006702137220 */ /* 0x000fe20000410000 */
[----:B------:R-:W-:Y:S01]  /*b850*/  @P5 SHF.L.U64.HI R6, R4, 0x1, R6 ;  /* 0x0000000104065819 */ /* 0x000fe20000010206 */
[C---:B------:R-:W-:Y:S01]  /*b860*/  FMUL.FTZ R26, R2.reuse, R94 ;  /* 0x0000005e021a7220 */ /* 0x040fe20000410000 */
[----:B------:R-:W-:Y:S01]  /*b870*/  @P5 SHF.L.U64.HI R4, R231, 0x6, R230 ;  /* 0x00000006e7045819 */ /* 0x000fe200000102e6 */
[----:B------:R-:W-:Y:S01]  /*b880*/  FMUL.FTZ R27, R2, R95 ;  /* 0x0000005f021b7220 */ /* 0x000fe20000410000 */
[----:B------:R-:W-:Y:S01]  /*b890*/  @P5 IADD3.X R13, R6, c[0x0][0x1cc], RZ, P0, !PT ;  /* 0x00007300060d5a10 */ /* 0x000fe200007fe4ff */
[----:B------:R-:W-:Y:S01]  /*b8a0*/  FMUL.FTZ R34, R2, R86 ;  /* 0x0000005602227220 */ /* 0x000fe20000410000 */
[----:B------:R-:W-:Y:S01]  /*b8b0*/  @P5 IADD3.X R9, RZ, c[0x0][0x1cc], R6, P1, P2 ;  /* 0x00007300ff095a10 */ /* 0x000fe20000fe4406 */
[----:B------:R-:W2:Y:S01]  /*b8c0*/  MUFU.EX2 R130, R130 ;  /* 0x0000008200827308 */ /* 0x000ea20000000800 */
[----:B------:R-:W-:Y:S01]  /*b8d0*/  @P5 IADD3 R10, P0, R12, R5, RZ ;  /* 0x000000050c0a5210 */ /* 0x000fe20007f1e0ff */
[----:B------:R3:W-:Y:S01]  /*b8e0*/  @P5 LDGSTS.E.BYPASS.LTC128B.128 [R216+0x8100], [R12.64], !P4 ;  /* 0x081000000cd85fae */ /* 0x0007e2000e101d4e */
[C---:B------:R-:W-:Y:S02]  /*b8f0*/  FMUL.FTZ R6, R2.reuse, R114 ;  /* 0x0000007202067220 */ /* 0x040fe40000410000 */
[-C--:B------:R-:W-:Y:S01]  /*b900*/  @P5 IADD3.X R11, R13, R4.reuse, RZ, P0, !PT ;  /* 0x000000040d0b5210 */ /* 0x080fe200007fe4ff */
[----:B------:R-:W-:Y:S01]  /*b910*/  FMUL.FTZ R35, R2, R87 ;  /* 0x0000005702237220 */ /* 0x000fe20000410000 */
[----:B------:R-:W-:Y:S01]  /*b920*/  @P5 IADD3 R16, P1, R10, R5, RZ ;  /* 0x000000050a105210 */ /* 0x000fe20007f3e0ff */
[----:B------:R-:W-:Y:S01]  /*b930*/  FMUL.FTZ R5, R3, R113 ;  /* 0x0000007103057220 */ /* 0x000fe20000410000 */
[----:B------:R-:W-:Y:S01]  /*b940*/  ISETP.GT.AND P0, PT, R232, R233, PT ;  /* 0x000000e9e800720c */ /* 0x000fe20003f04270 */
[----:B------:R4:W-:Y:S01]  /*b950*/  @P5 LDGSTS.E.BYPASS.LTC128B.128 [R216+0xb100], [R8.64], !P3 ;  /* 0x0b10000008d85fae */ /* 0x0009e2000d901d4e */
[----:B------:R-:W-:Y:S01]  /*b960*/  @P5 IADD3.X R17, R11, R4, RZ, P1, !PT ;  /* 0x000000040b115210 */ /* 0x000fe20000ffe4ff */
[----:B------:R-:W-:Y:S01]  /*b970*/  MUFU.EX2 R134, R134 ;  /* 0x0000008600867308 */ /* 0x000fe20000000800 */
[C---:B------:R-:W-:Y:S01]  /*b980*/  FMUL.FTZ R4, R3.reuse, R112 ;  /* 0x0000007003047220 */ /* 0x040fe20000410000 */
[----:B-1----:R-:W-:Y:S01]  /*b990*/  F2FP.BF16.PACK_AB R112, R132, R133 ;  /* 0x000000858470723e */ /* 0x002fe200000010ff */
[C---:B------:R-:W-:Y:S01]  /*b9a0*/  FMUL.FTZ R41, R3.reuse, R77 ;  /* 0x0000004d03297220 */ /* 0x040fe20000410000 */
[----:B------:R-:W-:Y:S01]  /*b9b0*/  MOV R232, R192 ;  /* 0x000000c000e87202 */ /* 0x000fe20000000f00 */
[C---:B------:R-:W-:Y:S01]  /*b9c0*/  FMUL.FTZ R42, R2.reuse, R78 ;  /* 0x0000004e022a7220 */ /* 0x040fe20000410000 */
[----:B------:R1:W-:Y:S01]  /*b9d0*/  @P5 LDGSTS.E.BYPASS.LTC128B.128 [R216+0x9100], [R10.64], !P4 ;  /* 0x091000000ad85fae */ /* 0x0003e2000e101d4e */
[----:B------:R-:W-:Y:S02]  /*b9e0*/  FMUL.FTZ R43, R2, R79 ;  /* 0x0000004f022b7220 */ /* 0x000fe40000410000 */
[C---:B------:R-:W-:Y:S01]  /*b9f0*/  FMUL.FTZ R48, R3.reuse, R68 ;  /* 0x0000004403307220 */ /* 0x040fe20000410000 */
[----:B------:R-:W5:Y:S01]  /*ba00*/  MUFU.EX2 R129, R129 ;  /* 0x0000008100817308 */ /* 0x000f620000000800 */
[C---:B------:R-:W-:Y:S01]  /*ba10*/  FMUL.FTZ R49, R3.reuse, R69 ;  /* 0x0000004503317220 */ /* 0x040fe20000410000 */
[----:B--2---:R-:W-:Y:S01]  /*ba20*/  F2FP.BF16.PACK_AB R114, R130, R131 ;  /* 0x000000838272723e */ /* 0x004fe200000010ff */
[C---:B------:R-:W-:Y:S01]  /*ba30*/  FMUL.FTZ R50, R2.reuse, R70 ;  /* 0x0000004602327220 */ /* 0x040fe20000410000 */
[----:B------:R1:W-:Y:S01]  /*ba40*/  @P5 LDGSTS.E.BYPASS.LTC128B.128 [R216+0xc100], [R10.64+0x80], !P3 ;  /* 0x0c1000800ad85fae */ /* 0x0003e2000d901d4e */
[C---:B------:R-:W-:Y:S02]  /*ba50*/  FMUL.FTZ R51, R2.reuse, R71 ;  /* 0x0000004702337220 */ /* 0x040fe40000410000 */
[C---:B------:R-:W-:Y:S02]  /*ba60*/  FMUL.FTZ R52, R3.reuse, R52 ;  /* 0x0000003403347220 */ /* 0x040fe40000410000 */
[C---:B------:R-:W-:Y:S01]  /*ba70*/  FMUL.FTZ R53, R3.reuse, R53 ;  /* 0x0000003503357220 */ /* 0x040fe20000410000 */
[----:B------:R-:W-:Y:S01]  /*ba80*/  MUFU.EX2 R128, R128 ;  /* 0x0000008000807308 */ /* 0x000fe20000000800 */
[C---:B------:R-:W-:Y:S01]  /*ba90*/  FMUL.FTZ R54, R2.reuse, R54 ;  /* 0x0000003602367220 */ /* 0x040fe20000410000 */
[----:B------:R2:W-:Y:S01]  /*baa0*/  @P5 LDGSTS.E.BYPASS.LTC128B.128 [R216+0xa100], [R16.64], !P4 ;  /* 0x0a10000010d85fae */ /* 0x0005e2000e101d4e */
[C---:B------:R-:W-:Y:S02]  /*bab0*/  FMUL.FTZ R55, R2.reuse, R55 ;  /* 0x0000003702377220 */ /* 0x040fe40000410000 */
[C---:B----4-:R-:W-:Y:S02]  /*bac0*/  FMUL.FTZ R8, R3.reuse, R108 ;  /* 0x0000006c03087220 */ /* 0x050fe40000410000 */
[C---:B------:R-:W-:Y:S02]  /*bad0*/  FMUL.FTZ R9, R3.reuse, R109 ;  /* 0x0000006d03097220 */ /* 0x040fe40000410000 */
[C---:B------:R-:W-:Y:S01]  /*bae0*/  FMUL.FTZ R56, R3.reuse, R56 ;  /* 0x0000003803387220 */ /* 0x040fe20000410000 */
[----:B------:R2:W-:Y:S01]  /*baf0*/  @P5 LDGSTS.E.BYPASS.LTC128B.128 [R216+0xd100], [R16.64+0x80], !P3 ;  /* 0x0d10008010d85fae */ /* 0x0005e2000d901d4e */
[----:B------:R-:W4:Y:S01]  /*bb00*/  MUFU.EX2 R119, R119 ;  /* 0x0000007700777308 */ /* 0x000f220000000800 */
[----:B------:R-:W-:Y:S01]  /*bb10*/  FMUL.FTZ R57, R3, R57 ;  /* 0x0000003903397220 */ /* 0x000fe20000410000 */
[----:B-----5:R-:W-:Y:S01]  /*bb20*/  F2FP.BF16.PACK_AB R113, R129, R134 ;  /* 0x000000868171723e */ /* 0x020fe200000010ff */
[C---:B------:R-:W-:Y:S02]  /*bb30*/  FMUL.FTZ R58, R2.reuse, R58 ;  /* 0x0000003a023a7220 */ /* 0x040fe40000410000 */
[C---:B------:R-:W-:Y:S02]  /*bb40*/  FMUL.FTZ R59, R2.reuse, R59 ;  /* 0x0000003b023b7220 */ /* 0x040fe40000410000 */
[----:B---3--:R-:W3:Y:S01]  /*bb50*/  LDSM.16.MT88.4 R12, [R212+0x100] ;  /* 0x00010000d40c783b */ /* 0x008ee20000004200 */
[C---:B------:R-:W-:Y:S02]  /*bb60*/  FMUL.FTZ R60, R3.reuse, R60 ;  /* 0x0000003c033c7220 */ /* 0x040fe40000410000 */
[C---:B-1----:R-:W-:Y:S01]  /*bb70*/  FMUL.FTZ R10, R2.reuse, R110 ;  /* 0x0000006e020a7220 */ /* 0x042fe20000410000 */
[----:B------:R-:W-:Y:S01]  /*bb80*/  MUFU.EX2 R185, R185 ;  /* 0x000000b900b97308 */ /* 0x000fe20000000800 */
[C---:B------:R-:W-:Y:S02]  /*bb90*/  FMUL.FTZ R11, R2.reuse, R111 ;  /* 0x0000006f020b7220 */ /* 0x040fe40000410000 */
[C---:B------:R-:W-:Y:S01]  /*bba0*/  FMUL.FTZ R61, R3.reuse, R61 ;  /* 0x0000003d033d7220 */ /* 0x040fe20000410000 */
[----:B------:R-:W1:Y:S01]  /*bbb0*/  LDSM.16.MT88.4 R20, [R210+0x100] ;  /* 0x00010000d214783b */ /* 0x000e620000004200 */
[C---:B------:R-:W-:Y:S02]  /*bbc0*/  FMUL.FTZ R62, R2.reuse, R62 ;  /* 0x0000003e023e7220 */ /* 0x040fe40000410000 */
[C---:B------:R-:W-:Y:S02]  /*bbd0*/  FMUL.FTZ R63, R2.reuse, R63 ;  /* 0x0000003f023f7220 */ /* 0x040fe40000410000 */
[C---:B------:R-:W-:Y:S01]  /*bbe0*/  FMUL.FTZ R64, R3.reuse, R64 ;  /* 0x0000004003407220 */ /* 0x040fe20000410000 */
[----:B------:R-:W-:Y:S01]  /*bbf0*/  MUFU.EX2 R194, R194 ;  /* 0x000000c200c27308 */ /* 0x000fe20000000800 */
[----:B------:R-:W-:Y:S01]  /*bc00*/  FMUL.FTZ R65, R3, R65 ;  /* 0x0000004103417220 */ /* 0x000fe20000410000 */
[----:B------:R-:W5:Y:S01]  /*bc10*/  LDSM.16.MT88.4 R28, [R209+0x100] ;  /* 0x00010000d11c783b */ /* 0x000f620000004200 */
[----:B----4-:R-:W-:Y:S01]  /*bc20*/  F2FP.BF16.PACK_AB R115, R119, R128 ;  /* 0x000000807773723e */ /* 0x010fe200000010ff */
[C---:B------:R-:W-:Y:S02]  /*bc30*/  FMUL.FTZ R66, R2.reuse, R66 ;  /* 0x0000004202427220 */ /* 0x040fe40000410000 */
[C---:B--2---:R-:W-:Y:S02]  /*bc40*/  FMUL.FTZ R16, R3.reuse, R100 ;  /* 0x0000006403107220 */ /* 0x044fe40000410000 */
[----:B------:R-:W-:Y:S02]  /*bc50*/  FMUL.FTZ R17, R3, R101 ;  /* 0x0000006503117220 */ /* 0x000fe40000410000 */
[----:B------:R-:W2:Y:S01]  /*bc60*/  LDSM.16.MT88.4 R36, [R208+0x100] ;  /* 0x00010000d024783b */ /* 0x000ea20000004200 */
[C---:B------:R-:W-:Y:S02]  /*bc70*/  FMUL.FTZ R67, R2.reuse, R67 ;  /* 0x0000004302437220 */ /* 0x040fe40000410000 */
[--C-:B------:R-:W-:Y:S02]  /*bc80*/  FFMA.FTZ R165, R167, c[0x0][0x2d0], -R148.reuse ;  /* 0x0000b400a7a57a23 */ /* 0x100fe40000010894 */
[----:B------:R-:W-:Y:S02]  /*bc90*/  FFMA.FTZ R234, R163, c[0x0][0x2d0], -R148 ;  /* 0x0000b400a3ea7a23 */ /* 0x000fe40000010894 */
[--C-:B------:R-:W-:Y:S01]  /*bca0*/  FFMA.FTZ R159, R159, c[0x0][0x2d0], -R124.reuse ;  /* 0x0000b4009f9f7a23 */ /* 0x100fe2000001087c */
[----:B------:R-:W4:Y:S01]  /*bcb0*/  LDSM.16.MT88.4 R44, [R212+0x3100] ;  /* 0x00310000d42c783b */ /* 0x000f220000004200 */
[----:B------:R-:W-:Y:S01]  /*bcc0*/  MUFU.EX2 R165, R165 ;  /* 0x000000a500a57308 */ /* 0x000fe20000000800 */
[--C-:B------:R-:W-:Y:S02]  /*bcd0*/  FFMA.FTZ R236, R157, c[0x0][0x2d0], -R124.reuse ;  /* 0x0000b4009dec7a23 */ /* 0x100fe4000001087c */
[--C-:B------:R-:W-:Y:S02]  /*bce0*/  FFMA.FTZ R157, R161, c[0x0][0x2d0], -R124.reuse ;  /* 0x0000b400a19d7a23 */ /* 0x100fe4000001087c */
[--C-:B------:R-:W-:Y:S01]  /*bcf0*/  FFMA.FTZ R238, R151, c[0x0][0x2d0], -R124.reuse ;  /* 0x0000b40097ee7a23 */ /* 0x100fe2000001087c */
[C---:B---3--:R-:W-:Y:S01]  /*bd00*/  HMMA.16816.F32.BF16 R4, R112.reuse, R12, R4 ;  /* 0x0000000c7004723c */ /* 0x048fe20000041804 */
[----:B------:R-:W3:Y:S03]  /*bd10*/  LDSM.16.MT88.4 R84, [R210+0x3100] ;  /* 0x00310000d254783b */ /* 0x000ee60000004200 */
[----:B------:R-:W-:Y:S01]  /*bd20*/  MUFU.EX2 R234, R234 ;  /* 0x000000ea00ea7308 */ /* 0x000fe20000000800 */
[--C-:B------:R-:W-:Y:S02]  /*bd30*/  FFMA.FTZ R151, R127, c[0x0][0x2d0], -R124.reuse ;  /* 0x0000b4007f977a23 */ /* 0x100fe4000001087c */
[C---:B------:R-:W-:Y:S01]  /*bd40*/  FMUL.FTZ R12, R3.reuse, R104 ;  /* 0x00000068030c7220 */ /* 0x040fe20000410000 */
[C---:B------:R-:W-:Y:S01]  /*bd50*/  HMMA.16816.F32.BF16 R8, R112.reuse, R14, R8 ;  /* 0x0000000e7008723c */ /* 0x040fe20000041808 */
[----:B------:R-:W2:Y:S03]  /*bd60*/  LDSM.16.MT88.4 R76, [R209+0x3100] ;  /* 0x00310000d14c783b */ /* 0x000ea60000004200 */
[----:B------:R-:W-:Y:S02]  /*bd70*/  FMUL.FTZ R13, R3, R105 ;  /* 0x00000069030d7220 */ /* 0x000fe40000410000 */
[----:B------:R-:W-:Y:S01]  /*bd80*/  MUFU.EX2 R159, R159 ;  /* 0x0000009f009f7308 */ /* 0x000fe20000000800 */
[----:B------:R-:W-:Y:S02]  /*bd90*/  FFMA.FTZ R240, R125, c[0x0][0x2d0], -R124 ;  /* 0x0000b4007df07a23 */ /* 0x000fe4000001087c */
[C---:B------:R-:W-:Y:S01]  /*bda0*/  FMUL.FTZ R14, R2.reuse, R106 ;  /* 0x0000006a020e7220 */ /* 0x040fe20000410000 */
[----:B------:R-:W2:Y:S02]  /*bdb0*/  LDSM.16.MT88.4 R68, [R208+0x3100] ;  /* 0x00310000d044783b */ /* 0x000ea40000004200 */
[----:B------:R-:W-:Y:S02]  /*bdc0*/  FMUL.FTZ R15, R2, R107 ;  /* 0x0000006b020f7220 */ /* 0x000fe40000410000 */
[--C-:B------:R-:W-:Y:S02]  /*bdd0*/  FFMA.FTZ R135, R135, c[0x0][0x2d0], -R148.reuse ;  /* 0x0000b40087877a23 */ /* 0x100fe40000010894 */
[----:B------:R-:W-:Y:S01]  /*bde0*/  MUFU.EX2 R236, R236 ;  /* 0x000000ec00ec7308 */ /* 0x000fe20000000800 */
[--C-:B------:R-:W-:Y:S01]  /*bdf0*/  FFMA.FTZ R136, R136, c[0x0][0x2d0], -R148.reuse ;  /* 0x0000b40088887a23 */ /* 0x100fe20000010894 */
[----:B------:R-:W-:Y:S01]  /*be00*/  LDSM.16.MT88.4 R92, [R209+0x4100] ;  /* 0x00410000d15c783b */ /* 0x000fe20000004200 */
[--C-:B------:R-:W-:Y:S01]  /*be10*/  FFMA.FTZ R137, R137, c[0x0][0x2d0], -R148.reuse ;  /* 0x0000b40089897a23 */ /* 0x100fe20000010894 */
[C---:B-1----:R-:W-:Y:S03]  /*be20*/  HMMA.16816.F32.BF16 R12, R112.reuse, R20, R12 ;  /* 0x00000014700c723c */ /* 0x042fe6000004180c */
[----:B------:R-:W-:Y:S02]  /*be30*/  FFMA.FTZ R138, R138, c[0x0][0x2d0], -R148 ;  /* 0x0000b4008a8a7a23 */ /* 0x000fe40000010894 */
[--C-:B------:R-:W-:Y:S01]  /*be40*/  FFMA.FTZ R146, R146, c[0x0][0x2d0], -R124.reuse ;  /* 0x0000b40092927a23 */ /* 0x100fe2000001087c */
[----:B------:R-:W-:Y:S01]  /*be50*/  LDSM.16.MT88.4 R100, [R210+0x1900] ;  /* 0x00190000d264783b */ /* 0x000fe20000004200 */
[C---:B------:R-:W-:Y:S01]  /*be60*/  FMUL.FTZ R20, R3.reuse, R96 ;  /* 0x0000006003147220 */ /* 0x040fe20000410000 */
[C---:B------:R-:W-:Y:S01]  /*be70*/  HMMA.16816.F32.BF16 R16, R112.reuse, R22, R16 ;  /* 0x000000167010723c */ /* 0x040fe20000041810 */
[----:B------:R-:W-:Y:S03]  /*be80*/  MUFU.EX2 R157, R157 ;  /* 0x0000009d009d7308 */ /* 0x000fe60000000800 */
[----:B------:R-:W-:Y:S02]  /*be90*/  FMUL.FTZ R21, R3, R97 ;  /* 0x0000006103157220 */ /* 0x000fe40000410000 */
[----:B------:R-:W-:Y:S01]  /*bea0*/  LDSM.16.MT88.4 R108, [R212+0x2900] ;  /* 0x00290000d46c783b */ /* 0x000fe20000004200 */
[C---:B------:R-:W-:Y:S02]  /*beb0*/  FMUL.FTZ R22, R2.reuse, R98 ;  /* 0x0000006202167220 */ /* 0x040fe40000410000 */
[----:B------:R-:W-:Y:S02]  /*bec0*/  FMUL.FTZ R23, R2, R99 ;  /* 0x0000006302177220 */ /* 0x000fe40000410000 */
[----:B------:R-:W-:Y:S01]  /*bed0*/  MUFU.EX2 R238, R238 ;  /* 0x000000ee00ee7308 */ /* 0x000fe20000000800 */
[--C-:B------:R-:W-:Y:S02]  /*bee0*/  FFMA.FTZ R147, R147, c[0x0][0x2d0], -R124.reuse ;  /* 0x0000b40093937a23 */ /* 0x100fe4000001087c */
[----:B------:R-:W-:Y:S01]  /*bef0*/  LDSM.16.MT88.4 R96, [R208+0x4100] ;  /* 0x00410000d060783b */ /* 0x000fe20000004200 */
[--C-:B------:R-:W-:Y:S01]  /*bf00*/  FFMA.FTZ R149, R149, c[0x0][0x2d0], -R124.reuse ;  /* 0x0000b40095957a23 */ /* 0x100fe2000001087c */
[C---:B-----5:R-:W-:Y:S03]  /*bf10*/  HMMA.16816.F32.BF16 R20, R112.reuse, R28, R20 ;  /* 0x0000001c7014723c */ /* 0x060fe60000041814 */
[----:B------:R-:W-:Y:S02]  /*bf20*/  FFMA.FTZ R150, R150, c[0x0][0x2d0], -R124 ;  /* 0x0000b40096967a23 */ /* 0x000fe4000001087c */
[----:B------:R-:W-:Y:S01]  /*bf30*/  MUFU.EX2 R135, R135 ;  /* 0x0000008700877308 */ /* 0x000fe20000000800 */
[----:B------:R-:W0:Y:S01]  /*bf40*/  LDGDEPBAR ;  /* 0x00000000000079af */ /* 0x000e220000000000 */
[C---:B------:R-:W-:Y:S01]  /*bf50*/  FMUL.FTZ R28, R3.reuse, R88 ;  /* 0x00000058031c7220 */ /* 0x040fe20000410000 */
[C---:B------:R-:W-:Y:S04]  /*bf60*/  HMMA.16816.F32.BF16 R24, R112.reuse, R30, R24 ;  /* 0x0000001e7018723c */ /* 0x040fe80000041818 */
[----:B------:R-:W-:Y:S02]  /*bf70*/  FMUL.FTZ R29, R3, R89 ;  /* 0x00000059031d7220 */ /* 0x000fe40000410000 */
[--C-:B------:R-:W-:Y:S01]  /*bf80*/  FFMA.FTZ R187, R187, c[0x0][0x2d0], -R148.reuse ;  /* 0x0000b400bbbb7a23 */ /* 0x100fe20000010894 */
[----:B------:R-:W1:Y:S01]  /*bf90*/  MUFU.EX2 R136, R136 ;  /* 0x0000008800887308 */ /* 0x000e620000000800 */
[C---:B------:R-:W-:Y:S04]  /*bfa0*/  FMUL.FTZ R30, R2.reuse, R90 ;  /* 0x0000005a021e7220 */ /* 0x040fe80000410000 */
[----:B------:R-:W-:Y:S02]  /*bfb0*/  FMUL.FTZ R31, R2, R91 ;  /* 0x0000005b021f7220 */ /* 0x000fe40000410000 */
[----:B------:R-:W-:Y:S01]  /*bfc0*/  LDSM.16.MT88.4 R88, [R212+0x3900] ;  /* 0x00390000d458783b */ /* 0x000fe20000004200 */
[--C-:B------:R-:W-:Y:S02]  /*bfd0*/  FFMA.FTZ R156, R156, c[0x0][0x2d0], -R148.reuse ;  /* 0x0000b4009c9c7a23 */ /* 0x100fe40000010894 */
[----:B------:R-:W-:Y:S01]  /*bfe0*/  MUFU.EX2 R137, R137 ;  /* 0x0000008900897308 */ /* 0x000fe20000000800 */
[--C-:B------:R-:W-:Y:S01]  /*bff0*/  FFMA.FTZ R158, R193, c[0x0][0x2d0], -R148.reuse ;  /* 0x0000b400c19e7a23 */ /* 0x100fe20000010894 */
[C---:B--2---:R-:W-:Y:S03]  /*c000*/  HMMA.16816.F32.BF16 R28, R112.reuse, R36, R28 ;  /* 0x00000024701c723c */ /* 0x044fe6000004181c */
[----:B------:R-:W-:Y:S02]  /*c010*/  FFMA.FTZ R193, R164, c[0x0][0x2d0], -R148 ;  /* 0x0000b400a4c17a23 */ /* 0x000fe40000010894 */
[--C-:B------:R-:W-:Y:S02]  /*c020*/  FFMA.FTZ R195, R195, c[0x0][0x2d0], -R124.reuse ;  /* 0x0000b400c3c37a23 */ /* 0x100fe4000001087c */
[C---:B------:R-:W-:Y:S01]  /*c030*/  FMUL.FTZ R36, R3.reuse, R80 ;  /* 0x0000005003247220 */ /* 0x040fe20000410000 */
[C---:B------:R-:W-:Y:S01]  /*c040*/  HMMA.16816.F32.BF16 R32, R112.reuse, R38, R32 ;  /* 0x000000267020723c */ /* 0x040fe20000041820 */
[----:B------:R-:W-:Y:S03]  /*c050*/  MUFU.EX2 R138, R138 ;  /* 0x0000008a008a7308 */ /* 0x000fe60000000800 */
[----:B------:R-:W-:Y:S02]  /*c060*/  FMUL.FTZ R37, R3, R81 ;  /* 0x0000005103257220 */ /* 0x000fe40000410000 */
[--C-:B------:R-:W-:Y:S02]  /*c070*/  FFMA.FTZ R160, R160, c[0x0][0x2d0], -R124.reuse ;  /* 0x0000b400a0a07a23 */ /* 0x100fe4000001087c */
[C---:B------:R-:W-:Y:S03]  /*c080*/  FMUL.FTZ R38, R2.reuse, R82 ;  /* 0x0000005202267220 */ /* 0x040fe60000410000 */
[----:B------:R-:W-:Y:S01]  /*c090*/  MUFU.EX2 R146, R146 ;  /* 0x0000009200927308 */ /* 0x000fe20000000800 */
[----:B------:R-:W-:Y:S02]  /*c0a0*/  FMUL.FTZ R39, R2, R83 ;  /* 0x0000005302277220 */ /* 0x000fe40000410000 */
[----:B------:R-:W-:Y:S01]  /*c0b0*/  LDSM.16.MT88.4 R80, [R209+0x900] ;  /* 0x00090000d150783b */ /* 0x000fe20000004200 */
[--C-:B------:R-:W-:Y:S02]  /*c0c0*/  FFMA.FTZ R162, R162, c[0x0][0x2d0], -R124.reuse ;  /* 0x0000b400a2a27a23 */ /* 0x100fe4000001087c */
[----:B------:R-:W-:Y:S02]  /*c0d0*/  FFMA.FTZ R235, R235, c[0x0][0x2d0], -R124 ;  /* 0x0000b400ebeb7a23 */ /* 0x000fe4000001087c */
[C---:B----4-:R-:W-:Y:S02]  /*c0e0*/  HMMA.16816.F32.BF16 R36, R112.reuse, R44, R36 ;  /* 0x0000002c7024723c */ /* 0x050fe40000041824 */
[----:B------:R-:W2:Y:S01]  /*c0f0*/  MUFU.EX2 R147, R147 ;  /* 0x0000009300937308 */ /* 0x000ea20000000800 */
[--C-:B------:R-:W-:Y:S02]  /*c100*/  FFMA.FTZ R164, R251, c[0x0][0x2d0], -R148.reuse ;  /* 0x0000b400fba47a23 */ /* 0x100fe40000010894 */
[--C-:B------:R-:W-:Y:S02]  /*c110*/  FFMA.FTZ R237, R237, c[0x0][0x2d0], -R148.reuse ;  /* 0x0000b400eded7a23 */ /* 0x100fe40000010894 */
[C---:B------:R-:W-:Y:S01]  /*c120*/  FMUL.FTZ R44, R3.reuse, R72 ;  /* 0x00000048032c7220 */ /* 0x040fe20000410000 */
[C---:B------:R-:W-:Y:S04]  /*c130*/  HMMA.16816.F32.BF16 R40, R112.reuse, R46, R40 ;  /* 0x0000002e7028723c */ /* 0x040fe80000041828 */
[----:B------:R-:W-:Y:S01]  /*c140*/  FMUL.FTZ R45, R3, R73 ;  /* 0x00000049032d7220 */ /* 0x000fe20000410000 */
[----:B------:R-:W-:Y:S01]  /*c150*/  MUFU.EX2 R149, R149 ;  /* 0x0000009500957308 */ /* 0x000fe20000000800 */
[--C-:B------:R-:W-:Y:S02]  /*c160*/  FFMA.FTZ R166, R249, c[0x0][0x2d0], -R148.reuse ;  /* 0x0000b400f9a67a23 */ /* 0x100fe40000010894 */
[C---:B------:R-:W-:Y:S04]  /*c170*/  FMUL.FTZ R46, R2.reuse, R74 ;  /* 0x0000004a022e7220 */ /* 0x040fe80000410000 */
[----:B------:R-:W-:Y:S02]  /*c180*/  FMUL.FTZ R47, R2, R75 ;  /* 0x0000004b022f7220 */ /* 0x000fe40000410000 */
[----:B------:R-:W4:Y:S01]  /*c190*/  LDSM.16.MT88.4 R72, [R212+0x900] ;  /* 0x00090000d448783b */ /* 0x000f220000004200 */
[----:B------:R-:W5:Y:S01]  /*c1a0*/  MUFU.EX2 R150, R150 ;  /* 0x0000009600967308 */ /* 0x000f620000000800 */
[----:B------:R-:W-:Y:S02]  /*c1b0*/  FFMA.FTZ R239, R239, c[0x0][0x2d0], -R148 ;  /* 0x0000b400efef7a23 */ /* 0x000fe40000010894 */
[--C-:B------:R-:W-:Y:S01]  /*c1c0*/  FFMA.FTZ R184, R247, c[0x0][0x2d0], -R124.reuse ;  /* 0x0000b400f7b87a23 */ /* 0x100fe2000001087c */
[C---:B---3--:R-:W-:Y:S03]  /*c1d0*/  HMMA.16816.F32.BF16 R44, R112.reuse, R84, R44 ;  /* 0x00000054702c723c */ /* 0x048fe6000004182c */
[--C-:B------:R-:W-:Y:S02]  /*c1e0*/  FFMA.FTZ R243, R243, c[0x0][0x2d0], -R124.reuse ;  /* 0x0000b400f3f37a23 */ /* 0x100fe4000001087c */
[--C-:B------:R-:W-:Y:S01]  /*c1f0*/  FFMA.FTZ R186, R245, c[0x0][0x2d0], -R124.reuse ;  /* 0x0000b400f5ba7a23 */ /* 0x100fe2000001087c */
[----:B------:R-:W-:Y:S01]  /*c200*/  MUFU.EX2 R187, R187 ;  /* 0x000000bb00bb7308 */ /* 0x000fe20000000800 */
[----:B------:R-:W-:Y:S01]  /*c210*/  FFMA.FTZ R241, R241, c[0x0][0x2d0], -R124 ;  /* 0x0000b400f1f17a23 */ /* 0x000fe2000001087c */
[C---:B------:R-:W-:Y:S01]  /*c220*/  HMMA.16816.F32.BF16 R48, R112.reuse, R86, R48 ;  /* 0x000000567030723c */ /* 0x040fe20000041830 */
[----:B------:R-:W-:Y:S03]  /*c230*/  LDSM.16.MT88.4 R84, [R208+0x900] ;  /* 0x00090000d054783b */ /* 0x000fe60000004200 */
[--C-:B------:R-:W-:Y:S02]  /*c240*/  FFMA.FTZ R145, R145, c[0x0][0x2d0], -R148.reuse ;  /* 0x0000b40091917a23 */ /* 0x100fe40000010894 */
[--C-:B------:R-:W-:Y:S02]  /*c250*/  FFMA.FTZ R144, R144, c[0x0][0x2d0], -R148.reuse ;  /* 0x0000b40090907a23 */ /* 0x100fe40000010894 */
[C---:B------:R-:W-:Y:S01]  /*c260*/  HMMA.16816.F32.BF16 R52, R112.reuse, R76, R52 ;  /* 0x0000004c7034723c */ /* 0x040fe20000041834 */
[----:B------:R-:W3:Y:S03]  /*c270*/  MUFU.EX2 R156, R156 ;  /* 0x0000009c009c7308 */ /* 0x000ee60000000800 */
[--C-:B------:R-:W-:Y:S02]  /*c280*/  FFMA.FTZ R139, R139, c[0x0][0x2d0], -R148.reuse ;  /* 0x0000b4008b8b7a23 */ /* 0x100fe40000010894 */
[----:B------:R-:W-:Y:S02]  /*c290*/  FFMA.FTZ R148, R126, c[0x0][0x2d0], -R148 ;  /* 0x0000b4007e947a23 */ /* 0x000fe40000010894 */
[C---:B------:R-:W-:Y:S01]  /*c2a0*/  HMMA.16816.F32.BF16 R56, R112.reuse, R78, R56 ;  /* 0x0000004e7038723c */ /* 0x040fe20000041838 */
[----:B------:R-:W3:Y:S02]  /*c2b0*/  LDSM.16.MT88.4 R76, [R210+0x900] ;  /* 0x00090000d24c783b */ /* 0x000ee40000004200 */
[----:B------:R-:W-:Y:S01]  /*c2c0*/  MUFU.EX2 R158, R158 ;  /* 0x0000009e009e7308 */ /* 0x000fe20000000800 */
[--C-:B------:R-:W-:Y:S02]  /*c2d0*/  FFMA.FTZ R118, R118, c[0x0][0x2d0], -R124.reuse ;  /* 0x0000b40076767a23 */ /* 0x100fe4000001087c */
[----:B------:R-:W-:Y:S02]  /*c2e0*/  FFMA.FTZ R124, R117, c[0x0][0x2d0], -R124 ;  /* 0x0000b400757c7a23 */ /* 0x000fe4000001087c */
[C---:B------:R-:W-:Y:S04]  /*c2f0*/  HMMA.16816.F32.BF16 R60, R112.reuse, R68, R60 ;  /* 0x00000044703c723c */ /* 0x040fe8000004183c */
[----:B------:R-:W-:Y:S01]  /*c300*/  FFMA.FTZ R133, R3, R224, R133 ;  /* 0x000000e003857223 */ /* 0x000fe20000010085 */
[----:B------:R-:W3:Y:S01]  /*c310*/  MUFU.EX2 R193, R193 ;  /* 0x000000c100c17308 */ /* 0x000ee20000000800 */
[----:B------:R-:W-:Y:S01]  /*c320*/  MOV R3, R0 ;  /* 0x0000000000037202 */ /* 0x000fe20000000f00 */
[----:B------:R-:W-:Y:S01]  /*c330*/  FFMA.FTZ R134, R2, R225, R134 ;  /* 0x000000e102867223 */ /* 0x000fe20000010086 */
[----:B------:R-:W-:Y:S04]  /*c340*/  HMMA.16816.F32.BF16 R64, R112, R70, R64 ;  /* 0x000000467040723c */ /* 0x000fe80000041840 */
[----:B-1----:R-:W-:Y:S01]  /*c350*/  F2FP.BF16.PACK_AB R68, R136, R135 ;  /* 0x000000878844723e */ /* 0x002fe200000010ff */
[----:B------:R-:W-:Y:S01]  /*c360*/  FADD.FTZ R132, R132, R133 ;  /* 0x0000008584847221 */ /* 0x000fe20000010000 */
[----:B--2---:R-:W-:Y:S01]  /*c370*/  F2FP.BF16.PACK_AB R69, R147, R146 ;  /* 0x000000929345723e */ /* 0x004fe200000010ff */
[----:B------:R-:W-:Y:S01]  /*c380*/  MUFU.EX2 R195, R195 ;  /* 0x000000c300c37308 */ /* 0x000fe20000000800 */
[----:B------:R-:W-:Y:S01]  /*c390*/  F2FP.BF16.PACK_AB R70, R138, R137 ;  /* 0x000000898a46723e */ /* 0x000fe200000010ff */
[----:B------:R-:W-:Y:S03]  /*c3a0*/  FADD.FTZ R129, R129, R134 ;  /* 0x0000008681817221 */ /* 0x000fe60000010000 */
[----:B-----5:R-:W-:Y:S01]  /*c3b0*/  F2FP.BF16.PACK_AB R71, R150, R149 ;  /* 0x000000959647723e */ /* 0x020fe200000010ff */
[----:B------:R-:W-:Y:S02]  /*c3c0*/  FADD.FTZ R131, R131, R132 ;  /* 0x0000008483837221 */ /* 0x000fe40000010000 */
[----:B------:R-:W-:Y:S02]  /*c3d0*/  FADD.FTZ R128, R128, R129 ;  /* 0x0000008180807221 */ /* 0x000fe40000010000 */
[----:B------:R-:W1:Y:S01]  /*c3e0*/  MUFU.EX2 R160, R160 ;  /* 0x000000a000a07308 */ /* 0x000e620000000800 */
[----:B------:R-:W-:Y:S01]  /*c3f0*/  FADD.FTZ R130, R130, R131 ;  /* 0x0000008382827221 */ /* 0x000fe20000010000 */
[C---:B----4-:R-:W-:Y:S05]  /*c400*/  HMMA.16816.F32.BF16 R4, R68.reuse, R72, R4 ;  /* 0x000000484404723c */ /* 0x050fea0000041804 */
[----:B------:R-:W-:Y:S02]  /*c410*/  FADD.FTZ R119, R119, R128 ;  /* 0x0000008077777221 */ /* 0x000fe40000010000 */
[----:B------:R-:W-:Y:S01]  /*c420*/  FADD.FTZ R135, R135, R130 ;  /* 0x0000008287877221 */ /* 0x000fe20000010000 */
[C---:B------:R-:W-:Y:S01]  /*c430*/  HMMA.16816.F32.BF16 R8, R68.reuse, R74, R8 ;  /* 0x0000004a4408723c */ /* 0x040fe20000041808 */
[----:B------:R-:W2:Y:S01]  /*c440*/  LDSM.16.MT88.4 R72, [R210+0x3900] ;  /* 0x00390000d248783b */ /* 0x000ea20000004200 */
[----:B------:R-:W-:Y:S02]  /*c450*/  MUFU.EX2 R162, R162 ;  /* 0x000000a200a27308 */ /* 0x000fe40000000800 */
[----:B------:R-:W-:Y:S01]  /*c460*/  FADD.FTZ R146, R146, R119 ;  /* 0x0000007792927221 */ /* 0x000fe20000010000 */
[----:B------:R-:W-:Y:S01]  /*c470*/  MOV R119, R116 ;  /* 0x0000007400777202 */ /* 0x000fe20000000f00 */
[----:B------:R-:W-:Y:S02]  /*c480*/  FADD.FTZ R136, R136, R135 ;  /* 0x0000008788887221 */ /* 0x000fe40000010000 */
[C---:B---3--:R-:W-:Y:S04]  /*c490*/  HMMA.16816.F32.BF16 R12, R68.reuse, R76, R12 ;  /* 0x0000004c440c723c */ /* 0x048fe8000004180c */
[----:B------:R-:W3:Y:S01]  /*c4a0*/  MUFU.EX2 R235, R235 ;  /* 0x000000eb00eb7308 */ /* 0x000ee20000000800 */
[----:B------:R-:W-:Y:S02]  /*c4b0*/  FADD.FTZ R146, R147, R146 ;  /* 0x0000009293927221 */ /* 0x000fe40000010000 */
[----:B------:R-:W-:Y:S01]  /*c4c0*/  FADD.FTZ R137, R137, R136 ;  /* 0x0000008889897221 */ /* 0x000fe20000010000 */
[C---:B------:R-:W-:Y:S01]  /*c4d0*/  HMMA.16816.F32.BF16 R16, R68.reuse, R78, R16 ;  /* 0x0000004e4410723c */ /* 0x040fe20000041810 */
[----:B------:R-:W4:Y:S03]  /*c4e0*/  LDSM.16.MT88.4 R76, [R209+0x3900] ;  /* 0x00390000d14c783b */ /* 0x000f260000004200 */
[----:B------:R-:W-:Y:S02]  /*c4f0*/  FADD.FTZ R149, R149, R146 ;  /* 0x0000009295957221 */ /* 0x000fe40000010000 */
[----:B------:R-:W-:Y:S01]  /*c500*/  MUFU.EX2 R164, R164 ;  /* 0x000000a400a47308 */ /* 0x000fe20000000800 */
[----:B------:R-:W-:Y:S01]  /*c510*/  FADD.FTZ R138, R138, R137 ;  /* 0x000000898a8a7221 */ /* 0x000fe20000010000 */
[C---:B------:R-:W-:Y:S04]  /*c520*/  HMMA.16816.F32.BF16 R20, R68.reuse, R80, R20 ;  /* 0x000000504414723c */ /* 0x040fe80000041814 */
[----:B------:R-:W-:Y:S04]  /*c530*/  FADD.FTZ R150, R150, R149 ;  /* 0x0000009596967221 */ /* 0x000fe80000010000 */
[C---:B------:R-:W-:Y:S01]  /*c540*/  HMMA.16816.F32.BF16 R24, R68.reuse, R82, R24 ;  /* 0x000000524418723c */ /* 0x040fe20000041818 */
[----:B------:R-:W5:Y:S01]  /*c550*/  LDSM.16.MT88.4 R80, [R208+0x3900] ;  /* 0x00390000d050783b */ /* 0x000f620000004200 */
[----:B------:R-:W-:Y:S06]  /*c560*/  MUFU.EX2 R237, R237 ;  /* 0x000000ed00ed7308 */ /* 0x000fec0000000800 */
[C---:B------:R-:W-:Y:S04]  /*c570*/  HMMA.16816.F32.BF16 R28, R68.reuse, R84, R28 ;  /* 0x00000054441c723c */ /* 0x040fe8000004181c */
[----:B------:R-:W-:Y:S04]  /*c580*/  MUFU.EX2 R166, R166 ;  /* 0x000000a600a67308 */ /* 0x000fe80000000800 */
[C---:B------:R-:W-:Y:S01]  /*c590*/  HMMA.16816.F32.BF16 R32, R68.reuse, R86, R32 ;  /* 0x000000564420723c */ /* 0x040fe20000041820 */
[----:B------:R-:W-:Y:S05]  /*c5a0*/  LDSM.16.MT88.4 R84, [R208+0x1100] ;  /* 0x00110000d054783b */ /* 0x000fea0000004200 */
[----:B------:R-:W-:Y:S02]  /*c5b0*/  MUFU.EX2 R239, R239 ;  /* 0x000000ef00ef7308 */ /* 0x000fe40000000800 */
[C---:B------:R-:W-:Y:S08]  /*c5c0*/  HMMA.16816.F32.BF16 R36, R68.reuse, R88, R36 ;  /* 0x000000584424723c */ /* 0x040ff00000041824 */
[C---:B------:R-:W-:Y:S01]  /*c5d0*/  HMMA.16816.F32.BF16 R40, R68.reuse, R90, R40 ;  /* 0x0000005a4428723c */ /* 0x040fe20000041828 */
[----:B------:R-:W-:Y:S01]  /*c5e0*/  LDSM.16.MT88.4 R88, [R210+0x4100] ;  /* 0x00410000d258783b */ /* 0x000fe20000004200 */
[----:B------:R-:W-:Y:S06]  /*c5f0*/  MUFU.EX2 R184, R184 ;  /* 0x000000b800b87308 */ /* 0x000fec0000000800 */
[C---:B--2---:R-:W-:Y:S04]  /*c600*/  HMMA.16816.F32.BF16 R44, R68.reuse, R72, R44 ;  /* 0x00000048442c723c */ /* 0x044fe8000004182c */
[----:B------:R-:W-:Y:S04]  /*c610*/  MUFU.EX2 R243, R243 ;  /* 0x000000f300f37308 */ /* 0x000fe80000000800 */
[C---:B------:R-:W-:Y:S01]  /*c620*/  HMMA.16816.F32.BF16 R48, R68.reuse, R74, R48 ;  /* 0x0000004a4430723c */ /* 0x040fe20000041830 */
[----:B------:R-:W2:Y:S05]  /*c630*/  LDSM.16.MT88.4 R72, [R212+0x1100] ;  /* 0x00110000d448783b */ /* 0x000eaa0000004200 */
        /* <DEDUP_REMOVED lines=9> */
[----:B------:R-:W-:Y:S01]  /*c6d0*/  MUFU.EX2 R144, R144 ;  /* 0x0000009000907308 */ /* 0x000fe20000000800 */
[----:B------:R-:W-:Y:S01]  /*c6e0*/  F2FP.BF16.PACK_AB R68, R156, R187 ;  /* 0x000000bb9c44723e */ /* 0x000fe200000010ff */
[----:B------:R-:W-:Y:S01]  /*c6f0*/  FADD.FTZ R187, R187, R138 ;  /* 0x0000008abbbb7221 */ /* 0x000fe20000010000 */
[----:B------:R-:W-:Y:S03]  /*c700*/  F2FP.BF16.PACK_AB R70, R193, R158 ;  /* 0x0000009ec146723e */ /* 0x000fe600000010ff */
[----:B-1----:R-:W-:Y:S01]  /*c710*/  F2FP.BF16.PACK_AB R69, R160, R195 ;  /* 0x000000c3a045723e */ /* 0x002fe200000010ff */
[----:B------:R-:W-:Y:S01]  /*c720*/  FADD.FTZ R195, R195, R150 ;  /* 0x00000096c3c37221 */ /* 0x000fe20000010000 */
[----:B---3--:R-:W-:Y:S01]  /*c730*/  F2FP.BF16.PACK_AB R71, R235, R162 ;  /* 0x000000a2eb47723e */ /* 0x008fe200000010ff */
[----:B------:R-:W-:Y:S01]  /*c740*/  FADD.FTZ R187, R156, R187 ;  /* 0x000000bb9cbb7221 */ /* 0x000fe20000010000 */
[----:B------:R-:W-:Y:S01]  /*c750*/  MUFU.EX2 R139, R139 ;  /* 0x0000008b008b7308 */ /* 0x000fe20000000800 */
[----:B------:R-:W-:Y:S02]  /*c760*/  FADD.FTZ R195, R160, R195 ;  /* 0x000000c3a0c37221 */ /* 0x000fe40000010000 */
[----:B------:R-:W-:Y:S02]  /*c770*/  FADD.FTZ R158, R158, R187 ;  /* 0x000000bb9e9e7221 */ /* 0x000fe40000010000 */
[C---:B--2---:R-:W-:Y:S03]  /*c780*/  HMMA.16816.F32.BF16 R4, R68.reuse, R72, R4 ;  /* 0x000000484404723c */ /* 0x044fe60000041804 */
[----:B------:R-:W-:Y:S02]  /*c790*/  FADD.FTZ R162, R162, R195 ;  /* 0x000000c3a2a27221 */ /* 0x000fe40000010000 */
[----:B------:R-:W1:Y:S01]  /*c7a0*/  MUFU.EX2 R148, R148 ;  /* 0x0000009400947308 */ /* 0x000e620000000800 */
[----:B------:R-:W-:Y:S02]  /*c7b0*/  FADD.FTZ R193, R193, R158 ;  /* 0x0000009ec1c17221 */ /* 0x000fe40000010000 */
[C---:B------:R-:W-:Y:S01]  /*c7c0*/  HMMA.16816.F32.BF16 R8, R68.reuse, R74, R8 ;  /* 0x0000004a4408723c */ /* 0x040fe20000041808 */
[----:B------:R-:W2:Y:S03]  /*c7d0*/  LDSM.16.MT88.4 R72, [R212+0x4100] ;  /* 0x00410000d448783b */ /* 0x000ea60000004200 */
[----:B------:R-:W-:Y:S03]  /*c7e0*/  FADD.FTZ R235, R235, R162 ;  /* 0x000000a2ebeb7221 */ /* 0x000fe60000010000 */
[----:B------:R-:W-:Y:S01]  /*c7f0*/  MUFU.EX2 R151, R151 ;  /* 0x0000009700977308 */ /* 0x000fe20000000800 */
[C---:B----4-:R-:W-:Y:S08]  /*c800*/  HMMA.16816.F32.BF16 R12, R68.reuse, R76, R12 ;  /* 0x0000004c440c723c */ /* 0x050ff0000004180c */
[C---:B------:R-:W-:Y:S01]  /*c810*/  HMMA.16816.F32.BF16 R16, R68.reuse, R78, R16 ;  /* 0x0000004e4410723c */ /* 0x040fe20000041810 */
[----:B------:R-:W3:Y:S01]  /*c820*/  LDSM.16.MT88.4 R76, [R212+0x1900] ;  /* 0x00190000d44c783b */ /* 0x000ee20000004200 */
[----:B------:R-:W4:Y:S02]  /*c830*/  MUFU.EX2 R240, R240 ;  /* 0x000000f000f07308 */ /* 0x000f240000000800 */
[----:B-1----:R-:W-:Y:S04]  /*c840*/  F2FP.BF16.PACK_AB R126, R148, R139 ;  /* 0x0000008b947e723e */ /* 0x002fe800000010ff */
[C---:B-----5:R-:W-:Y:S04]  /*c850*/  HMMA.16816.F32.BF16 R20, R68.reuse, R80, R20 ;  /* 0x000000504414723c */ /* 0x060fe80000041814 */
[----:B------:R-:W-:Y:S04]  /*c860*/  MUFU.EX2 R118, R118 ;  /* 0x0000007600767308 */ /* 0x000fe80000000800 */
[C---:B------:R-:W-:Y:S01]  /*c870*/  HMMA.16816.F32.BF16 R24, R68.reuse, R82, R24 ;  /* 0x000000524418723c */ /* 0x040fe20000041818 */
[----:B------:R-:W1:Y:S05]  /*c880*/  LDSM.16.MT88.4 R80, [R209+0x1900] ;  /* 0x00190000d150783b */ /* 0x000e6a0000004200 */
[----:B------:R5:W3:Y:S02]  /*c890*/  MUFU.EX2 R117, R124 ;  /* 0x0000007c00757308 */ /* 0x000ae40000000800 */
[C---:B------:R-:W-:Y:S04]  /*c8a0*/  HMMA.16816.F32.BF16 R28, R68.reuse, R84, R28 ;  /* 0x00000054441c723c */ /* 0x040fe8000004181c */
[----:B----4-:R-:W-:Y:S04]  /*c8b0*/  F2FP.BF16.PACK_AB R125, R240, R151 ;  /* 0x00000097f07d723e */ /* 0x010fe800000010ff */
[C---:B------:R-:W-:Y:S01]  /*c8c0*/  HMMA.16816.F32.BF16 R32, R68.reuse, R86, R32 ;  /* 0x000000564420723c */ /* 0x040fe20000041820 */
[----:B------:R-:W-:Y:S07]  /*c8d0*/  LDSM.16.MT88.4 R84, [R210+0x4900] ;  /* 0x00490000d254783b */ /* 0x000fee0000004200 */
[C---:B--2---:R-:W-:Y:S04]  /*c8e0*/  HMMA.16816.F32.BF16 R36, R68.reuse, R72, R36 ;  /* 0x000000484424723c */ /* 0x044fe80000041824 */
[----:B-----5:R-:W-:Y:S04]  /*c8f0*/  F2FP.BF16.PACK_AB R124, R144, R145 ;  /* 0x00000091907c723e */ /* 0x020fe800000010ff */
[C---:B------:R-:W-:Y:S01]  /*c900*/  HMMA.16816.F32.BF16 R40, R68.reuse, R74, R40 ;  /* 0x0000004a4428723c */ /* 0x040fe20000041828 */
[----:B------:R-:W2:Y:S03]  /*c910*/  LDSM.16.MT88.4 R72, [R208+0x1900] ;  /* 0x00190000d048783b */ /* 0x000ea60000004200 */
[----:B---3--:R-:W-:Y:S04]  /*c920*/  F2FP.BF16.PACK_AB R127, R117, R118 ;  /* 0x00000076757f723e */ /* 0x008fe800000010ff */
[C---:B------:R-:W-:Y:S08]  /*c930*/  HMMA.16816.F32.BF16 R44, R68.reuse, R88, R44 ;  /* 0x00000058442c723c */ /* 0x040ff0000004182c */
[C---:B------:R-:W-:Y:S01]  /*c940*/  HMMA.16816.F32.BF16 R48, R68.reuse, R90, R48 ;  /* 0x0000005a4430723c */ /* 0x040fe20000041830 */
[----:B------:R-:W-:Y:S07]  /*c950*/  LDSM.16.MT88.4 R88, [R208+0x5100] ;  /* 0x00510000d058783b */ /* 0x000fee0000004200 */
[C---:B------:R-:W-:Y:S08]  /*c960*/  HMMA.16816.F32.BF16 R52, R68.reuse, R92, R52 ;  /* 0x0000005c4434723c */ /* 0x040ff00000041834 */
[C---:B------:R-:W-:Y:S01]  /*c970*/  HMMA.16816.F32.BF16 R56, R68.reuse, R94, R56 ;  /* 0x0000005e4438723c */ /* 0x040fe20000041838 */
[----:B------:R-:W-:Y:S07]  /*c980*/  LDSM.16.MT88.4 R92, [R209+0x2900] ;  /* 0x00290000d15c783b */ /* 0x000fee0000004200 */
[C---:B------:R-:W-:Y:S08]  /*c990*/  HMMA.16816.F32.BF16 R60, R68.reuse, R96, R60 ;  /* 0x00000060443c723c */ /* 0x040ff0000004183c */
[----:B------:R-:W-:Y:S07]  /*c9a0*/  HMMA.16816.F32.BF16 R64, R68, R98, R64 ;  /* 0x000000624440723c */ /* 0x000fee0000041840 */
        /* <DEDUP_REMOVED lines=9> */
[C---:B------:R-:W-:Y:S03]  /*ca40*/  HMMA.16816.F32.BF16 R4, R68.reuse, R76, R4 ;  /* 0x0000004c4404723c */ /* 0x040fe60000041804 */
[----:B------:R-:W-:Y:S02]  /*ca50*/  FADD.FTZ R186, R186, R243 ;  /* 0x000000f3baba7221 */ /* 0x000fe40000010000 */
[----:B------:R-:W-:Y:S02]  /*ca60*/  FADD.FTZ R166, R239, R166 ;  /* 0x000000a6efa67221 */ /* 0x000fe40000010000 */
[----:B------:R-:W-:Y:S01]  /*ca70*/  FADD.FTZ R186, R241, R186 ;  /* 0x000000baf1ba7221 */ /* 0x000fe20000010000 */
[C---:B------:R-:W-:Y:S01]  /*ca80*/  HMMA.16816.F32.BF16 R8, R68.reuse, R78, R8 ;  /* 0x0000004e4408723c */ /* 0x040fe20000041808 */
[----:B------:R-:W3:Y:S07]  /*ca90*/  LDSM.16.MT88.4 R76, [R212+0x4900] ;  /* 0x00490000d44c783b */ /* 0x000eee0000004200 */
[C---:B------:R-:W-:Y:S08]  /*caa0*/  HMMA.16816.F32.BF16 R12, R68.reuse, R100, R12 ;  /* 0x00000064440c723c */ /* 0x040ff0000004180c */
[C---:B------:R-:W-:Y:S01]  /*cab0*/  HMMA.16816.F32.BF16 R16, R68.reuse, R102, R16 ;  /* 0x000000664410723c */ /* 0x040fe20000041810 */
[----:B------:R-:W-:Y:S07]  /*cac0*/  LDSM.16.MT88.4 R100, [R210+0x2900] ;  /* 0x00290000d264783b */ /* 0x000fee0000004200 */
[C---:B-1----:R-:W-:Y:S08]  /*cad0*/  HMMA.16816.F32.BF16 R20, R68.reuse, R80, R20 ;  /* 0x000000504414723c */ /* 0x042ff00000041814 */
        /* <DEDUP_REMOVED lines=14> */
[C---:B--2---:R-:W-:Y:S08]  /*cbc0*/  HMMA.16816.F32.BF16 R60, R68.reuse, R72, R60 ;  /* 0x00000048443c723c */ /* 0x044ff0000004183c */
[----:B------:R-:W-:Y:S01]  /*cbd0*/  HMMA.16816.F32.BF16 R64, R68, R74, R64 ;  /* 0x0000004a4440723c */ /* 0x000fe20000041840 */
[----:B------:R-:W2:Y:S06]  /*cbe0*/  LDSM.16.MT88.4 R72, [R208+0x2100] ;  /* 0x00210000d048783b */ /* 0x000eac0000004200 */
        /* <DEDUP_REMOVED lines=9> */
[C---:B---3--:R-:W-:Y:S03]  /*cc80*/  HMMA.16816.F32.BF16 R4, R68.reuse, R76, R4 ;  /* 0x0000004c4404723c */ /* 0x048fe60000041804 */
[----:B------:R-:W-:Y:S02]  /*cc90*/  FADD.FTZ R157, R157, R236 ;  /* 0x000000ec9d9d7221 */ /* 0x000fe40000010000 */
[----:B------:R-:W-:Y:S02]  /*cca0*/  FADD.FTZ R234, R234, R165 ;  /* 0x000000a5eaea7221 */ /* 0x000fe40000010000 */
[----:B------:R-:W-:Y:S01]  /*ccb0*/  FADD.FTZ R238, R238, R157 ;  /* 0x0000009deeee7221 */ /* 0x000fe20000010000 */
[C---:B------:R-:W-:Y:S01]  /*ccc0*/  HMMA.16816.F32.BF16 R8, R68.reuse, R78, R8 ;  /* 0x0000004e4408723c */ /* 0x040fe20000041808 */
[----:B------:R-:W3:Y:S03]  /*ccd0*/  LDSM.16.MT88.4 R76, [R212+0x5100] ;  /* 0x00510000d44c783b */ /* 0x000ee60000004200 */
[----:B------:R-:W-:Y:S02]  /*cce0*/  FADD.FTZ R145, R145, R234 ;  /* 0x000000ea91917221 */ /* 0x000fe40000010000 */
[----:B------:R-:W-:Y:S02]  /*ccf0*/  FADD.FTZ R151, R151, R238 ;  /* 0x000000ee97977221 */ /* 0x000fe40000010000 */
[C---:B----4-:R-:W-:Y:S04]  /*cd00*/  HMMA.16816.F32.BF16 R12, R68.reuse, R84, R12 ;  /* 0x00000054440c723c */ /* 0x050fe8000004180c */
[----:B------:R-:W-:Y:S02]  /*cd10*/  FADD.FTZ R144, R144, R145 ;  /* 0x0000009190907221 */ /* 0x000fe40000010000 */
[----:B------:R-:W-:Y:S02]  /*cd20*/  FADD.FTZ R151, R240, R151 ;  /* 0x00000097f0977221 */ /* 0x000fe40000010000 */
[C---:B------:R-:W-:Y:S01]  /*cd30*/  HMMA.16816.F32.BF16 R16, R68.reuse, R86, R16 ;  /* 0x000000564410723c */ /* 0x040fe20000041810 */
[----:B------:R-:W4:Y:S03]  /*cd40*/  LDSM.16.MT88.4 R84, [R210+0x5100] ;  /* 0x00510000d254783b */ /* 0x000f260000004200 */
[----:B------:R-:W-:Y:S02]  /*cd50*/  FADD.FTZ R139, R139, R144 ;  /* 0x000000908b8b7221 */ /* 0x000fe40000010000 */
[----:B------:R-:W-:Y:S02]  /*cd60*/  FADD.FTZ R118, R118, R151 ;  /* 0x0000009776767221 */ /* 0x000fe40000010000 */
[C---:B-1----:R-:W-:Y:S04]  /*cd70*/  HMMA.16816.F32.BF16 R20, R68.reuse, R80, R20 ;  /* 0x000000504414723c */ /* 0x042fe80000041814 */
[----:B------:R-:W-:Y:S02]  /*cd80*/  FADD.FTZ R224, R148, R139 ;  /* 0x0000008b94e07221 */ /* 0x000fe40000010000 */
[----:B------:R-:W-:Y:S02]  /*cd90*/  FADD.FTZ R225, R117, R118 ;  /* 0x0000007675e17221 */ /* 0x000fe40000010000 */
        /* <DEDUP_REMOVED lines=8> */
[C---:B----4-:R-:W-:Y:S08]  /*ce20*/  HMMA.16816.F32.BF16 R44, R68.reuse, R84, R44 ;  /* 0x00000054442c723c */ /* 0x050ff0000004182c */
[C---:B------:R-:W-:Y:S08]  /*ce30*/  HMMA.16816.F32.BF16 R48, R68.reuse, R86, R48 ;  /* 0x000000564430723c */ /* 0x040ff00000041830 */
[C---:B-1----:R-:W-:Y:S08]  /*ce40*/  HMMA.16816.F32.BF16 R52, R68.reuse, R80, R52 ;  /* 0x000000504434723c */ /* 0x042ff00000041834 */
[C---:B------:R-:W-:Y:S08]  /*ce50*/  HMMA.16816.F32.BF16 R56, R68.reuse, R82, R56 ;  /* 0x000000524438723c */ /* 0x040ff00000041838 */
[C---:B------:R-:W-:Y:S08]  /*ce60*/  HMMA.16816.F32.BF16 R60, R68.reuse, R88, R60 ;  /* 0x00000058443c723c */ /* 0x040ff0000004183c */
[----:B------:R-:W-:Y:S01]  /*ce70*/  HMMA.16816.F32.BF16 R64, R68, R90, R64 ;  /* 0x0000005a4440723c */ /* 0x000fe20000041840 */
[----:B------:R-:W1:Y:S07]  /*ce80*/  LDSM.16.MT88.4 R68, [R210+0x5900] ;  /* 0x00590000d244783b */ /* 0x000e6e0000004200 */
[C---:B------:R-:W-:Y:S01]  /*ce90*/  HMMA.16816.F32.BF16 R112, R124.reuse, R108, R4 ;  /* 0x0000006c7c70723c */ /* 0x040fe20000041804 */
[----:B------:R-:W4:Y:S07]  /*cea0*/  LDSM.16.MT88.4 R4, [R209+0x5900] ;  /* 0x00590000d104783b */ /* 0x000f2e0000004200 */
[C---:B------:R-:W-:Y:S01]  /*ceb0*/  HMMA.16816.F32.BF16 R108, R124.reuse, R110, R8 ;  /* 0x0000006e7c6c723c */ /* 0x040fe20000041808 */
[----:B------:R-:W5:Y:S07]  /*cec0*/  LDSM.16.MT88.4 R8, [R208+0x5900] ;  /* 0x00590000d008783b */ /* 0x000f6e0000004200 */
[C---:B------:R-:W-:Y:S08]  /*ced0*/  HMMA.16816.F32.BF16 R104, R124.reuse, R100, R12 ;  /* 0x000000647c68723c */ /* 0x040ff0000004180c */
[C---:B------:R-:W-:Y:S08]  /*cee0*/  HMMA.16816.F32.BF16 R100, R124.reuse, R102, R16 ;  /* 0x000000667c64723c */ /* 0x040ff00000041810 */
[C---:B------:R-:W-:Y:S08]  /*cef0*/  HMMA.16816.F32.BF16 R96, R124.reuse, R92, R20 ;  /* 0x0000005c7c60723c */ /* 0x040ff00000041814 */
[C---:B------:R-:W-:Y:S08]  /*cf00*/  HMMA.16816.F32.BF16 R92, R124.reuse, R94, R24 ;  /* 0x0000005e7c5c723c */ /* 0x040ff00000041818 */
[C---:B--2---:R-:W-:Y:S08]  /*cf10*/  HMMA.16816.F32.BF16 R88, R124.reuse, R72, R28 ;  /* 0x000000487c58723c */ /* 0x044ff0000004181c */
[C---:B------:R-:W-:Y:S08]  /*cf20*/  HMMA.16816.F32.BF16 R84, R124.reuse, R74, R32 ;  /* 0x0000004a7c54723c */ /* 0x040ff00000041820 */
[C---:B---3--:R-:W-:Y:S08]  /*cf30*/  HMMA.16816.F32.BF16 R80, R124.reuse, R76, R36 ;  /* 0x0000004c7c50723c */ /* 0x048ff00000041824 */
[C---:B------:R-:W-:Y:S08]  /*cf40*/  HMMA.16816.F32.BF16 R76, R124.reuse, R78, R40 ;  /* 0x0000004e7c4c723c */ /* 0x040ff00000041828 */
[C---:B-1----:R-:W-:Y:S08]  /*cf50*/  HMMA.16816.F32.BF16 R72, R124.reuse, R68, R44 ;  /* 0x000000447c48723c */ /* 0x042ff0000004182c */
[C---:B------:R-:W-:Y:S08]  /*cf60*/  HMMA.16816.F32.BF16 R68, R124.reuse, R70, R48 ;  /* 0x000000467c44723c */ /* 0x040ff00000041830 */
[C---:B----4-:R-:W-:Y:S08]  /*cf70*/  HMMA.16816.F32.BF16 R52, R124.reuse, R4, R52 ;  /* 0x000000047c34723c */ /* 0x050ff00000041834 */
[C---:B------:R-:W-:Y:S08]  /*cf80*/  HMMA.16816.F32.BF16 R56, R124.reuse, R6, R56 ;  /* 0x000000067c38723c */ /* 0x040ff00000041838 */
[C---:B-----5:R-:W-:Y:S08]  /*cf90*/  HMMA.16816.F32.BF16 R60, R124.reuse, R8, R60 ;  /* 0x000000087c3c723c */ /* 0x060ff0000004183c */
[----:B------:R-:W-:Y:S01]  /*cfa0*/  HMMA.16816.F32.BF16 R64, R124, R10, R64 ;  /* 0x0000000a7c40723c */ /* 0x000fe20000041840 */
[----:B------:R-:W-:-:S07]  /*cfb0*/  @P0 BRA `(.L_x_47) ;  /* 0xffffd0e000000947 */ /* 0x000fce000383ffff */
.L_x_46:
[----:B------:R-:W-:-:S13]  /*cfc0*/  ISETP.GE.AND P0, PT, R192, R215, PT ;  /* 0x000000d7c000720c */ /* 0x000fda0003f06270 */
[----:B------:R-:W-:Y:S05]  /*cfd0*/  @!P0 BRA `(.L_x_48) ;  /* 0x0000432000008947 */ /* 0x000fea0003800000 */
[----:B------:R-:W-:Y:S01]  /*cfe0*/  ULDC.64 UR4, c[0x0][0x1e0] ;  /* 0x0000780000047ab9 */ /* 0x000fe20000000a00 */
[----:B------:R-:W-:Y:S01]  /*cff0*/  IADD3 R194, P0, R226, 0x40, RZ ;  /* 0x00000040e2c27810 */ /* 0x000fe20007f1e0ff */
[----:B------:R-:W-:Y:S01]  /*d000*/  USHF.L.U64.HI UR7, UR4, 0x6, UR5 ;  /* 0x0000000604077899 */ /* 0x000fe20008010205 */
[----:B------:R-:W-:Y:S01]  /*d010*/  IMAD.MOV.U32 R2, RZ, RZ, R116 ;  /* 0x000000ffff027224 */ /* 0x000fe200078e0074 */
[----:B------:R-:W-:Y:S01]  /*d020*/  USHF.L.U32 UR13, UR4, 0x6, URZ ;  /* 0x00000006040d7899 */ /* 0x000fe2000800063f */
[----:B------:R-:W-:Y:S01]  /*d030*/  IMAD.MOV.U32 R3, RZ, RZ, R0 ;  /* 0x000000ffff037224 */ /* 0x000fe200078e0000 */
[----:B------:R-:W-:Y:S01]  /*d040*/  UMOV UR11, 0x60 ;  /* 0x00000060000b7882 */ /* 0x000fe20000000000 */
[-C--:B------:R-:W-:Y:S01]  /*d050*/  IADD3.X R195, RZ, R229.reuse, RZ, P0, !PT ;  /* 0x000000e5ffc37210 */ /* 0x080fe200007fe4ff */
[----:B------:R-:W-:Y:S01]  /*d060*/  ULDC.64 UR4, c[0x0][0x208] ;  /* 0x0000820000047ab9 */ /* 0x000fe20000000a00 */
[----:B------:R-:W-:Y:S01]  /*d070*/  MOV R227, R229 ;  /* 0x000000e500e37202 */ /* 0x000fe20000000f00 */
[----:B------:R-:W-:-:S02]  /*d080*/  UIADD3 UR10, UP1, UR10, 0x80, URZ ;  /* 0x000000800a0a7890 */ /* 0x000fc4000ff3e03f */
[----:B------:R-:W-:Y:S02]  /*d090*/  UIADD3 UR16, UP0, UR12, 0x80, URZ ;  /* 0x000000800c107890 */ /* 0x000fe4000ff1e03f */
[----:B------:R-:W-:Y:S02]  /*d0a0*/  UIMAD.WIDE.U32 UR18, UR11, UR4, URZ ;  /* 0x000000040b1272a5 */ /* 0x000fe4000f8e003f */
[----:B------:R-:W-:Y:S02]  /*d0b0*/  UIMAD UR5, UR11, UR5, URZ ;  /* 0x000000050b0572a4 */ /* 0x000fe4000f8e023f */
[----:B------:R-:W-:Y:S02]  /*d0c0*/  UIADD3.X UR8, URZ, UR8, URZ, UP1, !UPT ;  /* 0x000000083f087290 */ /* 0x000fe40008ffe43f */
[----:B------:R-:W-:Y:S02]  /*d0d0*/  UIADD3.X UR4, URZ, UR17, URZ, UP0, !UPT ;  /* 0x000000113f047290 */ /* 0x000fe400087fe43f */
[----:B------:R-:W-:-:S02]  /*d0e0*/  UIADD3 UR5, UR19, UR5, URZ ;  /* 0x0000000513057290 */ /* 0x000fc4000fffe03f */
.L_x_57:
[----:B------:R-:W-:Y:S04]  /*d0f0*/  DEPBAR.LE SB0, 0x0 ;  /* 0x000080000000791a */ /* 0x000fe80000000000 */
[----:B------:R-:W-:Y:S01]  /*d100*/  BAR.SYNC.DEFER_BLOCKING 0x0 ;  /* 0x0000000000007b1d */ /* 0x000fe20000010000 */
[----:B------:R-:W-:Y:S01]  /*d110*/  SHF.R.S32.HI R29, RZ, 0x1f, R192 ;  /* 0x0000001fff1d7819 */ /* 0x000fe200000114c0 */
[C---:B------:R-:W-:Y:S01]  /*d120*/  IMAD R0, R192.reuse, UR5, RZ ;  /* 0x00000005c0007c24 */ /* 0x040fe2000f8e02ff */
[C---:B------:R-:W-:Y:S01]  /*d130*/  ISETP.GT.AND P6, PT, R192.reuse, R215, PT ;  /* 0x000000d7c000720c */ /* 0x040fe20003fc4270 */
[----:B------:R-:W-:Y:S04]  /*d140*/  IMAD.WIDE.U32 R38, R192, UR18, R226 ;  /* 0x00000012c0267c25 */ /* 0x000fe8000f8e00e2 */
[----:B------:R-:W-:Y:S01]  /*d150*/  IMAD R0, R29, UR18, R0 ;  /* 0x000000121d007c24 */ /* 0x000fe2000f8e0200 */
[----:B------:R-:W-:Y:S01]  /*d160*/  LEA R44, P1, R38, c[0x0][0x1f8], 0x1 ;  /* 0x00007e00262c7a11 */ /* 0x000fe200078208ff */
[----:B------:R-:W-:Y:S03]  /*d170*/  IMAD.WIDE.U32 R46, R192, UR18, R194 ;  /* 0x00000012c02e7c25 */ /* 0x000fe6000f8e00c2 */
[----:B------:R-:W-:Y:S02]  /*d180*/  IADD3 R36, R39, R0, RZ ;  /* 0x0000000027247210 */ /* 0x000fe40007ffe0ff */
[----:B------:R-:W-:Y:S02]  /*d190*/  LEA R156, P0, R46, c[0x0][0x1f8], 0x1 ;  /* 0x00007e002e9c7a11 */ /* 0x000fe400078008ff */
[----:B------:R-:W-:Y:S02]  /*d1a0*/  LEA.HI.X R45, R38, c[0x0][0x1fc], R36, 0x1, P1 ;  /* 0x00007f00262d7a11 */ /* 0x000fe400008f0c24 */
[----:B------:R-:W-:Y:S04]  /*d1b0*/  IADD3 R0, R0, R47, RZ ;  /* 0x0000002f00007210 */ /* 0x000fe80007ffe0ff */
[----:B------:R-:W-:Y:S01]  /*d1c0*/  LEA.HI.X R157, R46, c[0x0][0x1fc], R0, 0x1, P0 ;  /* 0x00007f002e9d7a11 */ /* 0x000fe200000f0c00 */
[----:B------:R-:W1:Y:S01]  /*d1d0*/  LDSM.16.M88.4 R8, [R214+0x8100] ;  /* 0x00810000d608783b */ /* 0x000e620000000200 */
[----:B------:R-:W-:Y:S04]  /*d1e0*/  IADD3 R160, P0, R44, UR12, RZ ;  /* 0x0000000c2ca07c10 */ /* 0x000fe8000ff1e0ff */
[----:B------:R-:W-:Y:S02]  /*d1f0*/  IADD3.X R161, R45, UR17, RZ, P0, !PT ;  /* 0x000000112da17c10 */ /* 0x000fe400087fe4ff */
[C---:B------:R-:W-:Y:S01]  /*d200*/  IADD3 R164, P1, R160.reuse, UR12, RZ ;  /* 0x0000000ca0a47c10 */ /* 0x040fe2000ff3e0ff */
[----:B------:R-:W2:Y:S01]  /*d210*/  LDSM.16.M88.4 R16, [R214+0x8900] ;  /* 0x00890000d610783b */ /* 0x000ea20000000200 */
[----:B------:R-:W-:Y:S02]  /*d220*/  IADD3 R162, P0, R160, UR16, RZ ;  /* 0x00000010a0a27c10 */ /* 0x000fe4000ff1e0ff */
[C---:B------:R-:W-:Y:S02]  /*d230*/  IADD3.X R165, R161.reuse, UR17, RZ, P1, !PT ;  /* 0x00000011a1a57c10 */ /* 0x040fe40008ffe4ff */
[----:B------:R-:W-:Y:S02]  /*d240*/  IADD3.X R163, R161, UR4, RZ, P0, !PT ;  /* 0x00000004a1a37c10 */ /* 0x000fe400087fe4ff */
[----:B------:R-:W-:Y:S01]  /*d250*/  PLOP3.LUT P1, PT, PT, PT, UP3, 0x80, 0x0 ;  /* 0x000000000000781c */ /* 0x000fe20003f2f038 */
[----:B------:R-:W3:Y:S01]  /*d260*/  LDSM.16.M88.4 R24, [R214+0x9100] ;  /* 0x00910000d618783b */ /* 0x000ee20000000200 */
[----:B------:R-:W-:Y:S07]  /*d270*/  PLOP3.LUT P0, PT, PT, PT, UP3, 0x80, 0x0 ;  /* 0x000000000000781c */ /* 0x000fee0003f0f038 */
[----:B------:R-:W4:Y:S08]  /*d280*/  LDSM.16.M88.4 R32, [R214+0x9900] ;  /* 0x00990000d620783b */ /* 0x000f300000000200 */
[----:B------:R-:W5:Y:S01]  /*d290*/  LDSM.16.M88.4 R40, [R214+0xa100] ;  /* 0x00a10000d628783b */ /* 0x000f620000000200 */
[C---:B-1----:R-:W-:Y:S07]  /*d2a0*/  HMMA.16816.F32.BF16 R4, R120.reuse, R8, RZ ;  /* 0x000000087804723c */ /* 0x042fee00000418ff */
[----:B------:R-:W1:Y:S01]  /*d2b0*/  LDSM.16.M88.4 R48, [R214+0xa900] ;  /* 0x00a90000d630783b */ /* 0x000e620000000200 */
[C---:B------:R-:W-:Y:S07]  /*d2c0*/  HMMA.16816.F32.BF16 R8, R120.reuse, R10, RZ ;  /* 0x0000000a7808723c */ /* 0x040fee00000418ff */
[----:B------:R-:W1:Y:S01]  /*d2d0*/  LDSM.16.M88.4 R116, [R213] ;  /* 0x00000000d574783b */ /* 0x000e620000000200 */
[C---:B--2---:R-:W-:Y:S07]  /*d2e0*/  HMMA.16816.F32.BF16 R12, R120.reuse, R16, RZ ;  /* 0x00000010780c723c */ /* 0x044fee00000418ff */
[----:B------:R-:W2:Y:S01]  /*d2f0*/  LDSM.16.M88.4 R124, [R207] ;  /* 0x00000000cf7c783b */ /* 0x000ea20000000200 */
[C---:B------:R-:W-:Y:S07]  /*d300*/  HMMA.16816.F32.BF16 R16, R120.reuse, R18, RZ ;  /* 0x000000127810723c */ /* 0x040fee00000418ff */
[----:B------:R-:W1:Y:S01]  /*d310*/  LDSM.16.M88.4 R128, [R206] ;  /* 0x00000000ce80783b */ /* 0x000e620000000200 */
[C---:B---3--:R-:W-:Y:S07]  /*d320*/  HMMA.16816.F32.BF16 R20, R120.reuse, R24, RZ ;  /* 0x000000187814723c */ /* 0x048fee00000418ff */
[----:B------:R-:W3:Y:S01]  /*d330*/  LDSM.16.M88.4 R132, [R205] ;  /* 0x00000000cd84783b */ /* 0x000ee20000000200 */
[C---:B------:R-:W-:Y:S07]  /*d340*/  HMMA.16816.F32.BF16 R24, R120.reuse, R26, RZ ;  /* 0x0000001a7818723c */ /* 0x040fee00000418ff */
[----:B------:R-:W1:Y:S01]  /*d350*/  LDSM.16.M88.4 R136, [R204] ;  /* 0x00000000cc88783b */ /* 0x000e620000000200 */
[C---:B----4-:R-:W-:Y:S07]  /*d360*/  HMMA.16816.F32.BF16 R28, R120.reuse, R32, RZ ;  /* 0x00000020781c723c */ /* 0x050fee00000418ff */
[----:B------:R-:W4:Y:S01]  /*d370*/  LDSM.16.M88.4 R144, [R203] ;  /* 0x00000000cb90783b */ /* 0x000f220000000200 */
[C---:B------:R-:W-:Y:S07]  /*d380*/  HMMA.16816.F32.BF16 R32, R120.reuse, R34, RZ ;  /* 0x000000227820723c */ /* 0x040fee00000418ff */
[----:B------:R-:W-:Y:S01]  /*d390*/  @!PT LDS RZ, [RZ] ;  /* 0x00000000fffff984 */ /* 0x000fe20000000800 */
[----:B------:R-:W-:Y:S01]  /*d3a0*/  @!PT LDS RZ, [RZ] ;  /* 0x00000000fffff984 */ /* 0x000fe20000000800 */
[----:B------:R-:W-:Y:S01]  /*d3b0*/  @!PT LDS RZ, [RZ] ;  /* 0x00000000fffff984 */ /* 0x000fe20000000800 */
[----:B------:R1:W-:Y:S01]  /*d3c0*/  LDGSTS.E.BYPASS.LTC128B.128 [R216+0x100], [R44.64], !P4 ;  /* 0x001000002cd87fae */ /* 0x0003e2000e101d4e */
[C---:B-----5:R-:W-:Y:S07]  /*d3d0*/  HMMA.16816.F32.BF16 R36, R120.reuse, R40, RZ ;  /* 0x000000287824723c */ /* 0x060fee00000418ff */
[----:B------:R5:W-:Y:S01]  /*d3e0*/  LDGSTS.E.BYPASS.LTC128B.128 [R216+0x3100], [R156.64], !P3 ;  /* 0x031000009cd87fae */ /* 0x000be2000d901d4e */
[C---:B------:R-:W-:Y:S07]  /*d3f0*/  HMMA.16816.F32.BF16 R40, R120.reuse, R42, RZ ;  /* 0x0000002a7828723c */ /* 0x040fee00000418ff */
[----:B------:R2:W-:Y:S08]  /*d400*/  LDGSTS.E.BYPASS.LTC128B.128 [R216+0x1100], [R160.64], !P4 ;  /* 0x01100000a0d87fae */ /* 0x0005f0000e101d4e */
[----:B------:R2:W-:Y:S01]  /*d410*/  LDGSTS.E.BYPASS.LTC128B.128 [R216+0x4100], [R160.64+0x80], !P3 ;  /* 0x04100080a0d87fae */ /* 0x0005e2000d901d4e */
[C---:B-1----:R-:W-:Y:S07]  /*d420*/  HMMA.16816.F32.BF16 R44, R120.reuse, R48, RZ ;  /* 0x00000030782c723c */ /* 0x042fee00000418ff */
[----:B------:R1:W-:Y:S01]  /*d430*/  LDGSTS.E.BYPASS.LTC128B.128 [R216+0x2100], [R164.64], !P4 ;  /* 0x02100000a4d87fae */ /* 0x0003e2000e101d4e */
[----:B------:R-:W-:Y:S07]  /*d440*/  HMMA.16816.F32.BF16 R48, R120, R50, RZ ;  /* 0x000000327830723c */ /* 0x000fee00000418ff */
[----:B------:R1:W-:Y:S01]  /*d450*/  LDGSTS.E.BYPASS.LTC128B.128 [R216+0x5100], [R162.64], !P3 ;  /* 0x05100000a2d87fae */ /* 0x0003e2000d901d4e */
[C---:B------:R-:W-:Y:S07]  /*d460*/  HMMA.16816.F32.BF16 R4, R140.reuse, R116, R4 ;  /* 0x000000748c04723c */ /* 0x040fee0000041804 */
[----:B------:R-:W1:Y:S01]  /*d470*/  LDSM.16.M88.4 R148, [R211+0x8100] ;  /* 0x00810000d394783b */ /* 0x000e620000000200 */
[C---:B------:R-:W-:Y:S07]  /*d480*/  HMMA.16816.F32.BF16 R8, R140.reuse, R118, R8 ;  /* 0x000000768c08723c */ /* 0x040fee0000041808 */
[----:B------:R-:W0:Y:S01]  /*d490*/  LDGDEPBAR ;  /* 0x00000000000079af */ /* 0x000e220000000000 */
[C---:B--2---:R-:W-:Y:S07]  /*d4a0*/  HMMA.16816.F32.BF16 R12, R140.reuse, R124, R12 ;  /* 0x0000007c8c0c723c */ /* 0x044fee000004180c */
[----:B-----5:R-:W2:Y:S01]  /*d4b0*/  LDSM.16.M88.4 R156, [R211+0x8900] ;  /* 0x00890000d39c783b */ /* 0x020ea20000000200 */
[C---:B------:R-:W-:Y:S07]  /*d4c0*/  HMMA.16816.F32.BF16 R16, R140.reuse, R126, R16 ;  /* 0x0000007e8c10723c */ /* 0x040fee0000041810 */
[----:B------:R-:W5:Y:S01]  /*d4d0*/  LDSM.16.M88.4 R116, [R211+0x9100] ;  /* 0x00910000d374783b */ /* 0x000f620000000200 */
[C---:B------:R-:W-:Y:S07]  /*d4e0*/  HMMA.16816.F32.BF16 R20, R140.reuse, R128, R20 ;  /* 0x000000808c14723c */ /* 0x040fee0000041814 */
[----:B------:R-:W2:Y:S01]  /*d4f0*/  LDSM.16.M88.4 R124, [R211+0x9900] ;  /* 0x00990000d37c783b */ /* 0x000ea20000000200 */
[C---:B------:R-:W-:Y:S07]  /*d500*/  HMMA.16816.F32.BF16 R24, R140.reuse, R130, R24 ;  /* 0x000000828c18723c */ /* 0x040fee0000041818 */
[----:B-1----:R-:W1:Y:S01]  /*d510*/  LDSM.16.M88.4 R160, [R211+0xa100] ;  /* 0x00a10000d3a0783b */ /* 0x002e620000000200 */
[C---:B---3--:R-:W-:Y:S07]  /*d520*/  HMMA.16816.F32.BF16 R28, R140.reuse, R132, R28 ;  /* 0x000000848c1c723c */ /* 0x048fee000004181c */
[----:B------:R-:W3:Y:S01]  /*d530*/  LDSM.16.M88.4 R164, [R211+0xa900] ;  /* 0x00a90000d3a4783b */ /* 0x000ee20000000200 */
[C---:B------:R-:W-:Y:S07]  /*d540*/  HMMA.16816.F32.BF16 R32, R140.reuse, R134, R32 ;  /* 0x000000868c20723c */ /* 0x040fee0000041820 */
[----:B------:R-:W1:Y:S01]  /*d550*/  LDSM.16.M88.4 R128, [R202] ;  /* 0x00000000ca80783b */ /* 0x000e620000000200 */
[C---:B------:R-:W-:Y:S07]  /*d560*/  HMMA.16816.F32.BF16 R36, R140.reuse, R136, R36 ;  /* 0x000000888c24723c */ /* 0x040fee0000041824 */
[----:B------:R-:W1:Y:S01]  /*d570*/  LDSM.16.M88.4 R132, [R202+0x800] ;  /* 0x00080000ca84783b */ /* 0x000e620000000200 */
[C---:B------:R-:W-:Y:S07]  /*d580*/  HMMA.16816.F32.BF16 R40, R140.reuse, R138, R40 ;  /* 0x0000008a8c28723c */ /* 0x040fee0000041828 */
[----:B------:R-:W1:Y:S01]  /*d590*/  LDSM.16.M88.4 R136, [R202+0x1000] ;  /* 0x00100000ca88783b */ /* 0x000e620000000200 */
[C---:B----4-:R-:W-:Y:S07]  /*d5a0*/  HMMA.16816.F32.BF16 R44, R140.reuse, R144, R44 ;  /* 0x000000908c2c723c */ /* 0x050fee000004182c */
[----:B------:R-:W-:Y:S01]  /*d5b0*/  LDSM.16.M88.4 R184, [R211+0xd900] ;  /* 0x00d90000d3b8783b */ /* 0x000fe20000000200 */
[----:B------:R-:W-:Y:S07]  /*d5c0*/  HMMA.16816.F32.BF16 R48, R140, R146, R48 ;  /* 0x000000928c30723c */ /* 0x000fee0000041830 */
[----:B------:R-:W4:Y:S01]  /*d5d0*/  LDSM.16.M88.4 R144, [R202+0x1800] ;  /* 0x00180000ca90783b */ /* 0x000f220000000200 */
[C---:B------:R-:W-:Y:S08]  /*d5e0*/  HMMA.16816.F32.BF16 R4, R152.reuse, R148, R4 ;  /* 0x000000949804723c */ /* 0x040ff00000041804 */
[C---:B------:R-:W-:Y:S01]  /*d5f0*/  HMMA.16816.F32.BF16 R8, R152.reuse, R150, R8 ;  /* 0x000000969808723c */ /* 0x040fe20000041808 */
[----:B------:R-:W1:Y:S07]  /*d600*/  LDSM.16.M88.4 R148, [R202+0x2000] ;  /* 0x00200000ca94783b */ /* 0x000e6e0000000200 */
[C---:B--2---:R-:W-:Y:S08]  /*d610*/  HMMA.16816.F32.BF16 R12, R152.reuse, R156, R12 ;  /* 0x0000009c980c723c */ /* 0x044ff0000004180c */
[C---:B------:R-:W-:Y:S01]  /*d620*/  HMMA.16816.F32.BF16 R16, R152.reuse, R158, R16 ;  /* 0x0000009e9810723c */ /* 0x040fe20000041810 */
[----:B------:R-:W-:Y:S07]  /*d630*/  LDSM.16.M88.4 R156, [R214+0xb900] ;  /* 0x00b90000d69c783b */ /* 0x000fee0000000200 */
[C---:B-----5:R-:W-:Y:S08]  /*d640*/  HMMA.16816.F32.BF16 R20, R152.reuse, R116, R20 ;  /* 0x000000749814723c */ /* 0x060ff00000041814 */
[C---:B------:R-:W-:Y:S01]  /*d650*/  HMMA.16816.F32.BF16 R24, R152.reuse, R118, R24 ;  /* 0x000000769818723c */ /* 0x040fe20000041818 */
[----:B------:R-:W2:Y:S07]  /*d660*/  LDSM.16.M88.4 R116, [R202+0x2800] ;  /* 0x00280000ca74783b */ /* 0x000eae0000000200 */
[C---:B------:R-:W-:Y:S08]  /*d670*/  HMMA.16816.F32.BF16 R28, R152.reuse, R124, R28 ;  /* 0x0000007c981c723c */ /* 0x040ff0000004181c */
        /* <DEDUP_REMOVED lines=15> */
[C---:B------:R-:W-:Y:S01]  /*d770*/  HMMA.16816.F32.BF16 R24, R168.reuse, R138, R24 ;  /* 0x0000008aa818723c */ /* 0x040fe20000041818 */
[----:B------:R-:W1:Y:S07]  /*d780*/  LDSM.16.M88.4 R136, [R201] ;  /* 0x00000000c988783b */ /* 0x000e6e0000000200 */
[C---:B----4-:R-:W-:Y:S08]  /*d790*/  HMMA.16816.F32.BF16 R28, R168.reuse, R144, R28 ;  /* 0x00000090a81c723c */ /* 0x050ff0000004181c */
[C---:B------:R-:W-:Y:S01]  /*d7a0*/  HMMA.16816.F32.BF16 R32, R168.reuse, R146, R32 ;  /* 0x00000092a820723c */ /* 0x040fe20000041820 */
[----:B------:R-:W4:Y:S07]  /*d7b0*/  LDSM.16.M88.4 R144, [R200] ;  /* 0x00000000c890783b */ /* 0x000f2e0000000200 */
[C---:B------:R-:W-:Y:S08]  /*d7c0*/  HMMA.16816.F32.BF16 R36, R168.reuse, R148, R36 ;  /* 0x00000094a824723c */ /* 0x040ff00000041824 */
[C---:B------:R-:W-:Y:S01]  /*d7d0*/  HMMA.16816.F32.BF16 R40, R168.reuse, R150, R40 ;  /* 0x00000096a828723c */ /* 0x040fe20000041828 */
[----:B------:R-:W-:Y:S07]  /*d7e0*/  LDSM.16.M88.4 R148, [R197] ;  /* 0x00000000c594783b */ /* 0x000fee0000000200 */
[C---:B--2---:R-:W-:Y:S08]  /*d7f0*/  HMMA.16816.F32.BF16 R44, R168.reuse, R116, R44 ;  /* 0x00000074a82c723c */ /* 0x044ff0000004182c */
[----:B------:R-:W-:Y:S01]  /*d800*/  HMMA.16816.F32.BF16 R48, R168, R118, R48 ;  /* 0x00000076a830723c */ /* 0x000fe20000041830 */
[----:B------:R-:W2:Y:S07]  /*d810*/  LDSM.16.M88.4 R116, [R199] ;  /* 0x00000000c774783b */ /* 0x000eae0000000200 */
[C---:B-----5:R-:W-:Y:S08]  /*d820*/  HMMA.16816.F32.BF16 R4, R172.reuse, R124, R4 ;  /* 0x0000007cac04723c */ /* 0x060ff00000041804 */
[C---:B------:R-:W-:Y:S01]  /*d830*/  HMMA.16816.F32.BF16 R8, R172.reuse, R126, R8 ;  /* 0x0000007eac08723c */ /* 0x040fe20000041808 */
[----:B------:R-:W5:Y:S07]  /*d840*/  LDSM.16.M88.4 R124, [R198] ;  /* 0x00000000c67c783b */ /* 0x000f6e0000000200 */
[C---:B------:R-:W-:Y:S08]  /*d850*/  HMMA.16816.F32.BF16 R12, R172.reuse, R156, R12 ;  /* 0x0000009cac0c723c */ /* 0x040ff0000004180c */
[C---:B------:R-:W-:Y:S01]  /*d860*/  HMMA.16816.F32.BF16 R16, R172.reuse, R158, R16 ;  /* 0x0000009eac10723c */ /* 0x040fe20000041810 */
[----:B------:R-:W2:Y:S07]  /*d870*/  LDSM.16.M88.4 R156, [R196] ;  /* 0x00000000c49c783b */ /* 0x000eae0000000200 */
        /* <DEDUP_REMOVED lines=15> */
[C---:B----4-:R-:W-:Y:S08]  /*d970*/  HMMA.16816.F32.BF16 R12, R176.reuse, R144, R12 ;  /* 0x00000090b00c723c */ /* 0x050ff0000004180c */
[C---:B------:R-:W-:Y:S01]  /*d980*/  HMMA.16816.F32.BF16 R16, R176.reuse, R146, R16 ;  /* 0x00000092b010723c */ /* 0x040fe20000041810 */
[----:B------:R-:W4:Y:S07]  /*d990*/  LDSM.16.M88.4 R144, [R202+0x3000] ;  /* 0x00300000ca90783b */ /* 0x000f2e0000000200 */
[C---:B--2---:R-:W-:Y:S08]  /*d9a0*/  HMMA.16816.F32.BF16 R20, R176.reuse, R116, R20 ;  /* 0x00000074b014723c */ /* 0x044ff00000041814 */
[C---:B------:R-:W-:Y:S01]  /*d9b0*/  HMMA.16816.F32.BF16 R24, R176.reuse, R118, R24 ;  /* 0x00000076b018723c */ /* 0x040fe20000041818 */
[----:B------:R-:W2:Y:S07]  /*d9c0*/  LDSM.16.M88.4 R116, [R202+0x3800] ;  /* 0x00380000ca74783b */ /* 0x000eae0000000200 */
[C---:B-----5:R-:W-:Y:S08]  /*d9d0*/  HMMA.16816.F32.BF16 R28, R176.reuse, R124, R28 ;  /* 0x0000007cb01c723c */ /* 0x060ff0000004181c */
[C---:B------:R-:W-:Y:S08]  /*d9e0*/  HMMA.16816.F32.BF16 R32, R176.reuse, R126, R32 ;  /* 0x0000007eb020723c */ /* 0x040ff00000041820 */
[C---:B------:R-:W-:Y:S08]  /*d9f0*/  HMMA.16816.F32.BF16 R36, R176.reuse, R148, R36 ;  /* 0x00000094b024723c */ /* 0x040ff00000041824 */
[C---:B------:R-:W-:Y:S08]  /*da00*/  HMMA.16816.F32.BF16 R40, R176.reuse, R150, R40 ;  /* 0x00000096b028723c */ /* 0x040ff00000041828 */
[C---:B------:R-:W-:Y:S08]  /*da10*/  HMMA.16816.F32.BF16 R44, R176.reuse, R156, R44 ;  /* 0x0000009cb02c723c */ /* 0x040ff0000004182c */
[----:B------:R-:W-:Y:S08]  /*da20*/  HMMA.16816.F32.BF16 R48, R176, R158, R48 ;  /* 0x0000009eb030723c */ /* 0x000ff00000041830 */
[C---:B-1----:R-:W-:Y:S08]  /*da30*/  HMMA.16816.F32.BF16 R4, R180.reuse, R160, R4 ;  /* 0x000000a0b404723c */ /* 0x042ff00000041804 */
[C---:B------:R-:W-:Y:S08]  /*da40*/  HMMA.16816.F32.BF16 R8, R180.reuse, R162, R8 ;  /* 0x000000a2b408723c */ /* 0x040ff00000041808 */
[C---:B---3--:R-:W-:Y:S08]  /*da50*/  HMMA.16816.F32.BF16 R12, R180.reuse, R128, R12 ;  /* 0x00000080b40c723c */ /* 0x048ff0000004180c */
        /* <DEDUP_REMOVED lines=9> */
[C---:B----4-:R-:W-:Y:S08]  /*daf0*/  HMMA.16816.F32.BF16 R4, R188.reuse, R144, R4 ;  /* 0x00000090bc04723c */ /* 0x050ff00000041804 */
        /* <DEDUP_REMOVED lines=17> */
[----:B------:R-:W4:Y:S01]  /*dc10*/  MUFU.TANH R128, R9 ;  /* 0x0000000900807308 */ /* 0x000f220000002400 */
[----:B------:R-:W-:Y:S02]  /*dc20*/  FMUL.FTZ R18, R18, c[0x0][0x320] ;  /* 0x0000c80012127a20 */ /* 0x000fe40000410000 */
[----:B------:R-:W-:Y:S02]  /*dc30*/  FMUL.FTZ R19, R19, c[0x0][0x320] ;  /* 0x0000c80013137a20 */ /* 0x000fe40000410000 */
[----:B------:R-:W-:Y:S02]  /*dc40*/  FMUL.FTZ R12, R13, c[0x0][0x320] ;  /* 0x0000c8000d0c7a20 */ /* 0x000fe40000410000 */
[----:B------:R-:W-:Y:S02]  /*dc50*/  FMUL.FTZ R13, R16, c[0x0][0x320] ;  /* 0x0000c800100d7a20 */ /* 0x000fe40000410000 */
[----:B------:R-:W-:Y:S01]  /*dc60*/  FMUL.FTZ R15, R15, c[0x0][0x320] ;  /* 0x0000c8000f0f7a20 */ /* 0x000fe20000410000 */
[----:B------:R-:W1:Y:S10]  /*dc70*/  MUFU.TANH R116, R10 ;  /* 0x0000000a00747308 */ /* 0x000e740000002400 */
[----:B------:R5:W1:Y:S01]  /*dc80*/  MUFU.TANH R117, R11 ;  /* 0x0000000b00757308 */ /* 0x000a620000002400 */
[C---:B--2---:R-:W-:Y:S09]  /*dc90*/  HMMA.16816.F32.BF16 R20, R188.reuse, R4, R20 ;  /* 0x00000004bc14723c */ /* 0x044ff20000041814 */
[----:B------:R-:W2:Y:S01]  /*dca0*/  MUFU.TANH R157, R18 ;  /* 0x00000012009d7308 */ /* 0x000ea20000002400 */
[C---:B------:R-:W-:Y:S01]  /*dcb0*/  HMMA.16816.F32.BF16 R24, R188.reuse, R6, R24 ;  /* 0x00000006bc18723c */ /* 0x040fe20000041818 */
[----:B------:R-:W-:Y:S08]  /*dcc0*/  LDSM.16.M88.4 R4, [R202+0x5000] ;  /* 0x00500000ca04783b */ /* 0x000ff00000000200 */
[----:B------:R-:W1:Y:S01]  /*dcd0*/  MUFU.TANH R163, R19 ;  /* 0x0000001300a37308 */ /* 0x000e620000002400 */
[----:B-----5:R-:W5:Y:S04]  /*dce0*/  LDSM.16.M88.4 R8, [R202+0x4800] ;  /* 0x00480000ca08783b */ /* 0x020f680000000200 */
[----:B------:R-:W-:Y:S05]  /*dcf0*/  FMUL.FTZ R21, R21, c[0x0][0x320] ;  /* 0x0000c80015157a20 */ /* 0x000fea0000410000 */
[----:B------:R1:W1:Y:S01]  /*dd00*/  MUFU.TANH R151, R15 ;  /* 0x0000000f00977308 */ /* 0x0002620000002400 */
[----:B------:R-:W-:Y:S02]  /*dd10*/  FMUL.FTZ R186, R20, c[0x0][0x320] ;  /* 0x0000c80014ba7a20 */ /* 0x000fe40000410000 */
[----:B------:R-:W-:Y:S02]  /*dd20*/  FMUL.FTZ R22, R22, c[0x0][0x320] ;  /* 0x0000c80016167a20 */ /* 0x000fe40000410000 */
[----:B------:R-:W-:Y:S02]  /*dd30*/  FMUL.FTZ R23, R23, c[0x0][0x320] ;  /* 0x0000c80017177a20 */ /* 0x000fe40000410000 */
[----:B------:R-:W-:Y:S02]  /*dd40*/  FMUL.FTZ R162, R24, c[0x0][0x320] ;  /* 0x0000c80018a27a20 */ /* 0x000fe40000410000 */
[----:B------:R-:W-:Y:S01]  /*dd50*/  FMUL.FTZ R25, R25, c[0x0][0x320] ;  /* 0x0000c80019197a20 */ /* 0x000fe20000410000 */
[----:B------:R2:W2:Y:S01]  /*dd60*/  MUFU.TANH R160, R21 ;  /* 0x0000001500a07308 */ /* 0x0004a20000002400 */
[----:B------:R-:W-:Y:S02]  /*dd70*/  FMUL.FTZ R26, R26, c[0x0][0x320] ;  /* 0x0000c8001a1a7a20 */ /* 0x000fe40000410000 */
[----:B------:R-:W-:Y:S07]  /*dd80*/  FMUL.FTZ R27, R27, c[0x0][0x320] ;  /* 0x0000c8001b1b7a20 */ /* 0x000fee0000410000 */
[----:B------:R-:W2:Y:S01]  /*dd90*/  MUFU.TANH R124, R124 ;  /* 0x0000007c007c7308 */ /* 0x000ea20000002400 */
[----:B-1----:R-:W-:Y:S09]  /*dda0*/  IMAD R15, R192, -0x60, RZ ;  /* 0xffffffa0c00f7824 */ /* 0x002ff200078e02ff */
[----:B------:R-:W1:Y:S01]  /*ddb0*/  MUFU.TANH R125, R125 ;  /* 0x0000007d007d7308 */ /* 0x000e620000002400 */
[C---:B-----5:R-:W-:Y:S09]  /*ddc0*/  HMMA.16816.F32.BF16 R28, R188.reuse, R8, R28 ;  /* 0x00000008bc1c723c */ /* 0x060ff2000004181c */
[----:B------:R-:W1:Y:S01]  /*ddd0*/  MUFU.TANH R127, R127 ;  /* 0x0000007f007f7308 */ /* 0x000e620000002400 */
[C---:B------:R-:W-:Y:S01]  /*dde0*/  HMMA.16816.F32.BF16 R32, R188.reuse, R10, R32 ;  /* 0x0000000abc20723c */ /* 0x040fe20000041820 */
[----:B------:R-:W5:Y:S01]  /*ddf0*/  LDSM.16.M88.4 R8, [R202+0x5800] ;  /* 0x00580000ca08783b */ /* 0x000f620000000200 */
[----:B------:R-:W-:Y:S07]  /*de00*/  DEPBAR.LE SB0, 0x0 ;  /* 0x000080000000791a */ /* 0x000fee0000000000 */
[----:B------:R-:W1:Y:S01]  /*de10*/  MUFU.TANH R118, R118 ;  /* 0x0000007600767308 */ /* 0x000e620000002400 */
[----:B------:R-:W-:Y:S01]  /*de20*/  BAR.SYNC.DEFER_BLOCKING 0x0 ;  /* 0x0000000000007b1d */ /* 0x000fe20000010000 */
[C---:B------:R-:W-:Y:S05]  /*de30*/  HMMA.16816.F32.BF16 R36, R188.reuse, R4, R36 ;  /* 0x00000004bc24723c */ /* 0x040fea0000041824 */
[----:B------:R-:W-:Y:S03]  /*de40*/  FMUL.FTZ R238, R28, c[0x0][0x320] ;  /* 0x0000c8001cee7a20 */ /* 0x000fe60000410000 */
[----:B------:R-:W1:Y:S01]  /*de50*/  MUFU.TANH R12, R12 ;  /* 0x0000000c000c7308 */ /* 0x000e620000002400 */
[C---:B------:R-:W-:Y:S03]  /*de60*/  HMMA.16816.F32.BF16 R40, R188.reuse, R6, R40 ;  /* 0x00000006bc28723c */ /* 0x040fe60000041828 */
[----:B------:R-:W-:Y:S02]  /*de70*/  FMUL.FTZ R29, R29, c[0x0][0x320] ;  /* 0x0000c8001d1d7a20 */ /* 0x000fe40000410000 */
[----:B------:R-:W-:Y:S02]  /*de80*/  FMUL.FTZ R236, R32, c[0x0][0x320] ;  /* 0x0000c80020ec7a20 */ /* 0x000fe40000410000 */
[----:B------:R-:W-:Y:S01]  /*de90*/  @P6 IADD3 R6, R192, -0x1, RZ ;  /* 0xffffffffc0066810 */ /* 0x000fe20007ffe0ff */
[----:B------:R-:W-:Y:S01]  /*dea0*/  FMUL.FTZ R30, R30, c[0x0][0x320] ;  /* 0x0000c8001e1e7a20 */ /* 0x000fe20000410000 */
[----:B------:R-:W1:Y:S03]  /*deb0*/  MUFU.TANH R167, R167 ;  /* 0x000000a700a77308 */ /* 0x000e660000002400 */
[----:B------:R-:W-:Y:S01]  /*dec0*/  @P6 SHF.R.S32.HI R5, RZ, 0x1f, R6 ;  /* 0x0000001fff056819 */ /* 0x000fe20000011406 */
[----:B------:R-:W-:Y:S02]  /*ded0*/  FMUL.FTZ R31, R31, c[0x0][0x320] ;  /* 0x0000c8001f1f7a20 */ /* 0x000fe40000410000 */
[----:B------:R-:W-:Y:S02]  /*dee0*/  FMUL.FTZ R230, R36, c[0x0][0x320] ;  /* 0x0000c80024e67a20 */ /* 0x000fe40000410000 */
[----:B------:R-:W-:Y:S02]  /*def0*/  @P6 IMAD R5, R5, c[0x0][0x1e0], RZ ;  /* 0x0000780005056a24 */ /* 0x000fe400078e02ff */
[----:B------:R-:W1:Y:S01]  /*df00*/  MUFU.TANH R13, R13 ;  /* 0x0000000d000d7308 */ /* 0x000e620000002400 */
[----:B------:R-:W-:Y:S01]  /*df10*/  FMUL.FTZ R33, R33, c[0x0][0x320] ;  /* 0x0000c80021217a20 */ /* 0x000fe20000410000 */
[C---:B-----5:R-:W-:Y:S03]  /*df20*/  HMMA.16816.F32.BF16 R44, R188.reuse, R8, R44 ;  /* 0x00000008bc2c723c */ /* 0x060fe6000004182c */
[C---:B------:R-:W-:Y:S02]  /*df30*/  @P6 IMAD R5, R6.reuse, c[0x0][0x1e4], R5 ;  /* 0x0000790006056a24 */ /* 0x040fe400078e0205 */
[----:B------:R-:W-:Y:S03]  /*df40*/  @P6 IMAD.WIDE.U32 R6, R6, c[0x0][0x1e0], RZ ;  /* 0x0000780006066a25 */ /* 0x000fe600078e00ff */
[----:B------:R-:W1:Y:S01]  /*df50*/  MUFU.TANH R14, R14 ;  /* 0x0000000e000e7308 */ /* 0x000e620000002400 */
[----:B------:R-:W-:Y:S01]  /*df60*/  @P6 MOV R8, R218 ;  /* 0x000000da00086202 */ /* 0x000fe20000000f00 */
[----:B------:R-:W-:Y:S03]  /*df70*/  HMMA.16816.F32.BF16 R48, R188, R10, R48 ;  /* 0x0000000abc30723c */ /* 0x000fe60000041830 */
[----:B------:R-:W-:Y:S01]  /*df80*/  @P6 MOV R9, R221 ;  /* 0x000000dd00096202 */ /* 0x000fe20000000f00 */
[----:B------:R-:W-:Y:S01]  /*df90*/  FMUL.FTZ R184, R40, c[0x0][0x320] ;  /* 0x0000c80028b87a20 */ /* 0x000fe20000410000 */
[----:B------:R-:W-:Y:S01]  /*dfa0*/  @P6 IADD3 R4, R7, R5, RZ ;  /* 0x0000000507046210 */ /* 0x000fe20007ffe0ff */
[----:B------:R-:W-:Y:S01]  /*dfb0*/  FMUL.FTZ R34, R34, c[0x0][0x320] ;  /* 0x0000c80022227a20 */ /* 0x000fe20000410000 */
[----:B------:R-:W-:Y:S01]  /*dfc0*/  MOV R5, R217 ;  /* 0x000000d900057202 */ /* 0x000fe20000000f00 */
[----:B------:R-:W1:Y:S01]  /*dfd0*/  MUFU.TANH R186, R186 ;  /* 0x000000ba00ba7308 */ /* 0x000e620000002400 */
[----:B------:R-:W-:Y:S04]  /*dfe0*/  @P6 IMAD.WIDE.U32 R6, R6, 0x60, R8 ;  /* 0x0000006006066825 */ /* 0x000fe800078e0008 */
[----:B------:R-:W-:Y:S01]  /*dff0*/  @P6 IMAD R4, R4, 0x60, RZ ;  /* 0x0000006004046824 */ /* 0x000fe200078e02ff */
[----:B------:R-:W-:Y:S01]  /*e000*/  @P6 SHF.L.U32 R16, R6, 0x1, RZ ;  /* 0x0000000106106819 */ /* 0x000fe200000006ff */
[----:B------:R-:W-:Y:S02]  /*e010*/  FMUL.FTZ R35, R35, c[0x0][0x320] ;  /* 0x0000c80023237a20 */ /* 0x000fe40000410000 */
[----:B------:R-:W-:Y:S01]  /*e020*/  FMUL.FTZ R37, R37, c[0x0][0x320] ;  /* 0x0000c80025257a20 */ /* 0x000fe20000410000 */
[----:B------:R1:W1:Y:S01]  /*e030*/  MUFU.TANH R231, R22 ;  /* 0x0000001600e77308 */ /* 0x0002620000002400 */
[----:B------:R-:W-:Y:S01]  /*e040*/  @P6 IADD3 R10, P2, R16, 0x80, RZ ;  /* 0x00000080100a6810 */ /* 0x000fe20007f5e0ff */
[----:B------:R-:W-:Y:S01]  /*e050*/  FMUL.FTZ R38, R38, c[0x0][0x320] ;  /* 0x0000c80026267a20 */ /* 0x000fe20000410000 */
[----:B------:R-:W-:Y:S01]  /*e060*/  @P6 IADD3 R16, P5, R16, c[0x0][0x1c8], RZ ;  /* 0x0000720010106a10 */ /* 0x000fe20007fbe0ff */
[----:B------:R-:W-:Y:S01]  /*e070*/  FMUL.FTZ R39, R39, c[0x0][0x320] ;  /* 0x0000c80027277a20 */ /* 0x000fe20000410000 */
[----:B------:R-:W-:Y:S01]  /*e080*/  @P6 IADD3 R4, R7, R4, RZ ;  /* 0x0000000407046210 */ /* 0x000fe20007ffe0ff */
[----:B------:R-:W-:Y:S01]  /*e090*/  FMUL.FTZ R41, R41, c[0x0][0x320] ;  /* 0x0000c80029297a20 */ /* 0x000fe20000410000 */
[----:B------:R-:W-:Y:S01]  /*e0a0*/  IADD3 R7, -R222, R15, RZ ;  /* 0x0000000fde077210 */ /* 0x000fe20007ffe1ff */
[----:B------:R-:W-:Y:S01]  /*e0b0*/  FMUL.FTZ R42, R42, c[0x0][0x320] ;  /* 0x0000c8002a2a7a20 */ /* 0x000fe20000410000 */
[----:B------:R-:W-:Y:S01]  /*e0c0*/  @P6 SHF.L.U64.HI R4, R6, 0x1, R4 ;  /* 0x0000000106046819 */ /* 0x000fe20000010204 */
[----:B------:R1:W1:Y:S01]  /*e0d0*/  MUFU.TANH R187, R23 ;  /* 0x0000001700bb7308 */ /* 0x0002620000002400 */
[----:B------:R-:W-:Y:S01]  /*e0e0*/  @P1 IMAD.HI.U32 R6, R217, c[0x0][0x2c8], RZ ;  /* 0x0000b200d9061a27 */ /* 0x000fe200078e00ff */
[----:B------:R-:W-:Y:S02]  /*e0f0*/  @P6 IADD3 R10, P1, R10, c[0x0][0x1c8], RZ ;  /* 0x000072000a0a6a10 */ /* 0x000fe40007f3e0ff */
[----:B------:R-:W-:Y:S01]  /*e100*/  @P6 IADD3.X R17, R4, c[0x0][0x1cc], RZ, P5, !PT ;  /* 0x0000730004116a10 */ /* 0x000fe20002ffe4ff */
[----:B------:R-:W-:Y:S01]  /*e110*/  FMUL.FTZ R43, R43, c[0x0][0x320] ;  /* 0x0000c8002b2b7a20 */ /* 0x000fe20000410000 */
[----:B------:R-:W-:Y:S01]  /*e120*/  @P6 IADD3.X R11, RZ, c[0x0][0x1cc], R4, P1, P2 ;  /* 0x00007300ff0b6a10 */ /* 0x000fe20000fe4404 */
[----:B------:R-:W-:Y:S01]  /*e130*/  FMUL.FTZ R4, R51, c[0x0][0x320] ;  /* 0x0000c80033047a20 */ /* 0x000fe20000410000 */
[----:B------:R-:W-:Y:S01]  /*e140*/  @P0 SHF.R.U32.HI R5, RZ, c[0x0][0x2cc], R6 ;  /* 0x0000b300ff050a19 */ /* 0x000fe20000011606 */
[----:B------:R-:W-:Y:S01]  /*e150*/  @!PT LDS RZ, [RZ] ;  /* 0x00000000fffff984 */ /* 0x000fe20000000800 */
[----:B------:R-:W-:Y:S01]  /*e160*/  @!PT LDS RZ, [RZ] ;  /* 0x00000000fffff984 */ /* 0x000fe20000000800 */
[----:B------:R-:W-:Y:S01]  /*e170*/  @!PT LDS RZ, [RZ] ;  /* 0x00000000fffff984 */ /* 0x000fe20000000800 */
[----:B------:R5:W-:Y:S01]  /*e180*/  @P6 LDGSTS.E.BYPASS.LTC128B.128 [R216+0x8100], [R16.64], !P4 ;  /* 0x0810000010d86fae */ /* 0x000be2000e101d4e */
[----:B------:R-:W1:Y:S01]  /*e190*/  MUFU.TANH R162, R162 ;  /* 0x000000a200a27308 */ /* 0x000e620000002400 */
[----:B------:R-:W-:Y:S01]  /*e1a0*/  @P6 IADD3 R8, P0, R16, UR13, RZ ;  /* 0x0000000d10086c10 */ /* 0x000fe2000ff1e0ff */
[----:B------:R-:W-:Y:S02]  /*e1b0*/  FMUL.FTZ R44, R44, c[0x0][0x320] ;  /* 0x0000c8002c2c7a20 */ /* 0x000fe40000410000 */
[----:B------:R-:W-:Y:S01]  /*e1c0*/  FMUL.FTZ R45, R45, c[0x0][0x320] ;  /* 0x0000c8002d2d7a20 */ /* 0x000fe20000410000 */
[----:B------:R-:W-:Y:S01]  /*e1d0*/  @P6 IADD3.X R9, R17, UR7, RZ, P0, !PT ;  /* 0x0000000711096c10 */ /* 0x000fe200087fe4ff */
[----:B------:R-:W-:Y:S01]  /*e1e0*/  FMUL.FTZ R46, R46, c[0x0][0x320] ;  /* 0x0000c8002e2e7a20 */ /* 0x000fe20000410000 */
[----:B------:R1:W-:Y:S01]  /*e1f0*/  @P6 LDGSTS.E.BYPASS.LTC128B.128 [R216+0xb100], [R10.64], !P3 ;  /* 0x0b1000000ad86fae */ /* 0x0003e2000d901d4e */
[C---:B------:R-:W-:Y:S01]  /*e200*/  @P6 IADD3 R18, P1, R8.reuse, UR13, RZ ;  /* 0x0000000d08126c10 */ /* 0x040fe2000ff3e0ff */
[----:B------:R-:W-:Y:S01]  /*e210*/  FMUL.FTZ R47, R47, c[0x0][0x320] ;  /* 0x0000c8002f2f7a20 */ /* 0x000fe20000410000 */
[----:B------:R1:W1:Y:S01]  /*e220*/  MUFU.TANH R164, R25 ;  /* 0x0000001900a47308 */ /* 0x0002620000002400 */
[----:B------:R-:W-:Y:S01]  /*e230*/  @P6 IADD3 R20, P0, R8, UR10, RZ ;  /* 0x0000000a08146c10 */ /* 0x000fe2000ff1e0ff */
[----:B------:R-:W-:Y:S01]  /*e240*/  FMUL.FTZ R48, R48, c[0x0][0x320] ;  /* 0x0000c80030307a20 */ /* 0x000fe20000410000 */
[----:B------:R-:W-:Y:S01]  /*e250*/  @P6 IADD3.X R19, R9, UR7, RZ, P1, !PT ;  /* 0x0000000709136c10 */ /* 0x000fe20008ffe4ff */
[----:B------:R-:W-:Y:S01]  /*e260*/  FMUL.FTZ R49, R49, c[0x0][0x320] ;  /* 0x0000c80031317a20 */ /* 0x000fe20000410000 */
[----:B------:R1:W-:Y:S01]  /*e270*/  @P6 LDGSTS.E.BYPASS.LTC128B.128 [R216+0x9100], [R8.64], !P4 ;  /* 0x0910000008d86fae */ /* 0x0003e2000e101d4e */
[----:B--2---:R-:W-:Y:S01]  /*e280*/  @P6 IADD3.X R21, R9, UR8, RZ, P0, !PT ;  /* 0x0000000809156c10 */ /* 0x004fe200087fe4ff */
[----:B------:R-:W-:Y:S01]  /*e290*/  FMUL.FTZ R50, R50, c[0x0][0x320] ;  /* 0x0000c80032327a20 */ /* 0x000fe20000410000 */
[----:B------:R-:W-:Y:S02]  /*e2a0*/  PLOP3.LUT P0, PT, PT, PT, UP2, 0x40, 0x0 ;  /* 0x000000000000781c */ /* 0x000fe40003f0e828 */
[----:B------:R2:W1:Y:S03]  /*e2b0*/  MUFU.TANH R229, R26 ;  /* 0x0000001a00e57308 */ /* 0x0004660000002400 */
[----:B------:R1:W-:Y:S07]  /*e2c0*/  @P6 LDGSTS.E.BYPASS.LTC128B.128 [R216+0xc100], [R8.64+0x80], !P3 ;  /* 0x0c10008008d86fae */ /* 0x0003ee000d901d4e */
[----:B------:R2:W2:Y:S01]  /*e2d0*/  MUFU.TANH R193, R27 ;  /* 0x0000001b00c17308 */ /* 0x0004a20000002400 */
[----:B------:R2:W-:Y:S08]  /*e2e0*/  @P6 LDGSTS.E.BYPASS.LTC128B.128 [R216+0xa100], [R18.64], !P4 ;  /* 0x0a10000012d86fae */ /* 0x0005f0000e101d4e */
[----:B------:R2:W-:Y:S01]  /*e2f0*/  @P6 LDGSTS.E.BYPASS.LTC128B.128 [R216+0xd100], [R20.64], !P3 ;  /* 0x0d10000014d86fae */ /* 0x0005e2000d901d4e */
[----:B------:R-:W2:Y:S07]  /*e300*/  MUFU.TANH R238, R238 ;  /* 0x000000ee00ee7308 */ /* 0x000eae0000002400 */
[----:B------:R-:W0:Y:S03]  /*e310*/  LDGDEPBAR ;  /* 0x00000000000079af */ /* 0x000e260000000000 */
[----:B------:R2:W2:Y:S01]  /*e320*/  MUFU.TANH R232, R29 ;  /* 0x0000001d00e87308 */ /* 0x0004a20000002400 */
[----:B-1----:R-:W-:Y:S04]  /*e330*/  IADD3 R9, -R222, 0x1, R15 ;  /* 0x00000001de097810 */ /* 0x002fe80007ffe10f */
[----:B------:R-:W5:Y:S01]  /*e340*/  SHFL.IDX PT, R6, R5, RZ, 0x1c1f ;  /* 0x001c1fff05067589 */ /* 0x000f6200000e0000 */
[----:B------:R-:W-:Y:S04]  /*e350*/  IADD3 R9, R9, c[0x0][0x1d0], RZ ;  /* 0x0000740009097a10 */ /* 0x000fe80007ffe0ff */
[----:B------:R1:W1:Y:S01]  /*e360*/  MUFU.TANH R235, R30 ;  /* 0x0000001e00eb7308 */ /* 0x0002620000002400 */
[----:B------:R-:W-:Y:S04]  /*e370*/  IADD3 R9, R9, -c[0x0][0x168], RZ ;  /* 0x80005a0009097a10 */ /* 0x000fe80007ffe0ff */
[C---:B------:R-:W-:Y:S02]  /*e380*/  IADD3 R11, R9.reuse, c[0x0][0x328], RZ ;  /* 0x0000ca00090b7a10 */ /* 0x040fe40007ffe0ff */
[----:B------:R-:W-:Y:S03]  /*e390*/  IADD3 R9, R9, UR6, RZ ;  /* 0x0000000609097c10 */ /* 0x000fe6000fffe0ff */
[----:B------:R1:W1:Y:S01]  /*e3a0*/  MUFU.TANH R239, R31 ;  /* 0x0000001f00ef7308 */ /* 0x0002620000002400 */
[-C--:B-----5:R-:W-:Y:S09]  /*e3b0*/  IADD3 R17, R11, R6.reuse, RZ ;  /* 0x000000060b117210 */ /* 0x0a0ff20007ffe0ff */
[----:B------:R-:W1:Y:S01]  /*e3c0*/  MUFU.TANH R236, R236 ;  /* 0x000000ec00ec7308 */ /* 0x000e620000002400 */
[----:B------:R-:W-:Y:S09]  /*e3d0*/  IADD3 R16, R9, R6, RZ ;  /* 0x0000000609107210 */ /* 0x000ff20007ffe0ff */
[----:B------:R1:W1:Y:S10]  /*e3e0*/  MUFU.TANH R234, R33 ;  /* 0x0000002100ea7308 */ /* 0x0002740000002400 */
[----:B------:R1:W1:Y:S10]  /*e3f0*/  MUFU.TANH R237, R34 ;  /* 0x0000002200ed7308 */ /* 0x0002740000002400 */
[----:B------:R1:W1:Y:S10]  /*e400*/  MUFU.TANH R233, R35 ;  /* 0x0000002300e97308 */ /* 0x0002740000002400 */
[----:B------:R-:W1:Y:S10]  /*e410*/  MUFU.TANH R230, R230 ;  /* 0x000000e600e67308 */ /* 0x000e740000002400 */
[----:B------:R1:W1:Y:S10]  /*e420*/  MUFU.TANH R228, R37 ;  /* 0x0000002500e47308 */ /* 0x0002740000002400 */
[----:B------:R1:W1:Y:S10]  /*e430*/  MUFU.TANH R185, R38 ;  /* 0x0000002600b97308 */ /* 0x0002740000002400 */
[----:B------:R1:W1:Y:S10]  /*e440*/  MUFU.TANH R165, R39 ;  /* 0x0000002700a57308 */ /* 0x0002740000002400 */
[----:B------:R-:W1:Y:S10]  /*e450*/  MUFU.TANH R184, R184 ;  /* 0x000000b800b87308 */ /* 0x000e740000002400 */
[----:B------:R1:W1:Y:S10]  /*e460*/  MUFU.TANH R166, R41 ;  /* 0x0000002900a67308 */ /* 0x0002740000002400 */
        /* <DEDUP_REMOVED lines=25> */
.L_x_51:
[----:B------:R-:W-:Y:S04]  /*e600*/  MOV R6, c[0x0][0x32c] ;  /* 0x0000cb0000067a02 */ /* 0x000fe80000000f00 */
[----:B------:R-:W-:Y:S11]  /*e610*/  ISETP.NE.AND P0, PT, R6, 0x1, PT ;  /* 0x000000010600780c */ /* 0x000ff60003f05270 */
[----:B------:R-:W-:Y:S02]  /*e620*/  @!UPT UIADD3 URZ, URZ, URZ, URZ ;  /* 0x0000003f3f3ff290 */ /* 0x000fe4000fffe03f */
[----:B------:R-:W-:Y:S05]  /*e630*/  @P0 IMAD.HI.U32 R6, R8, c[0x0][0x330], RZ ;  /* 0x0000cc0008060a27 */ /* 0x000fea00078e00ff */
[----:B------:R-:W-:Y:S02]  /*e640*/  @P0 SHF.R.U32.HI R8, RZ, c[0x0][0x334], R6 ;  /* 0x0000cd00ff080a19 */ /* 0x000fe40000011606 */
.L_x_52:
[----:B------:R-:W-:Y:S05]  /*e650*/  BSYNC B0 ;  /* 0x0000000000007941 */ /* 0x000fea0003800000 */
.L_x_50:
[----:B------:R-:W-:Y:S05]  /*e660*/  IMAD R19, R8, c[0x0][0x32c], R7 ;  /* 0x0000cb0008137a24 */ /* 0x000fea00078e0207 */
[----:B------:R-:W-:Y:S02]  /*e670*/  IADD3 R6, R19, c[0x0][0x32c], RZ ;  /* 0x0000cb0013067a10 */ /* 0x000fe40007ffe0ff */
[----:B------:R-:W-:Y:S02]  /*e680*/  IMNMX R16, R16, R19, !PT ;  /* 0x0000001310107217 */ /* 0x000fe40007800200 */
[----:B------:R-:W-:Y:S02]  /*e690*/  IMNMX R17, R17, R6, PT ;  /* 0x0000000611117217 */ /* 0x000fe40003800200 */
.L_x_49:
[C---:B--234-:R-:W-:Y:S02]  /*e6a0*/  ISETP.GE.AND P0, PT, R15.reuse, 0x2, PT ;  /* 0x000000020f00780c */ /* 0x05cfe40003f06270 */
[----:B------:R-:W-:Y:S02]  /*e6b0*/  ISETP.GE.AND P1, PT, R15, 0x9, PT ;  /* 0x000000090f00780c */ /* 0x000fe40003f26270 */
[----:B------:R-:W-:Y:S02]  /*e6c0*/  LOP3.LUT R223, R223, 0xfffbffff, RZ, 0xc0, !PT ;  /* 0xfffbffffdfdf7812 */ /* 0x000fe400078ec0ff */
[C---:B------:R-:W-:Y:S02]  /*e6d0*/  ISETP.GE.AND P2, PT, R15.reuse, 0xa, PT ;  /* 0x0000000a0f00780c */ /* 0x040fe40003f46270 */
[C---:B------:R-:W-:Y:S02]  /*e6e0*/  ISETP.GE.AND P6, PT, R15.reuse, 0x51, PT ;  /* 0x000000510f00780c */ /* 0x040fe40003fc6270 */
[----:B------:R-:W-:Y:S03]  /*e6f0*/  ISETP.GE.AND P5, PT, R15, 0x52, PT ;  /* 0x000000520f00780c */ /* 0x000fe60003fa6270 */
[----:B------:R-:W-:Y:S02]  /*e700*/  @P0 LOP3.LUT R223, R223, 0x40000, RZ, 0xfc, !PT ;  /* 0x00040000dfdf0812 */ /* 0x000fe400078efcff */
[C---:B------:R-:W-:Y:S02]  /*e710*/  ISETP.GT.AND P0, PT, R16.reuse, 0x1, !P0 ;  /* 0x000000011000780c */ /* 0x040fe40004704270 */
[----:B------:R-:W-:Y:S02]  /*e720*/  LOP3.LUT R223, R223, 0xfffdffff, RZ, 0xc0, !PT ;  /* 0xfffdffffdfdf7812 */ /* 0x000fe400078ec0ff */
[----:B------:R-:W-:Y:S02]  /*e730*/  ISETP.LT.OR P0, PT, R17, 0x2, P0 ;  /* 0x000000021100780c */ /* 0x000fe40000701670 */
[----:B------:R-:W-:Y:S02]  /*e740*/  @P1 LOP3.LUT R223, R223, 0x20000, RZ, 0xfc, !PT ;  /* 0x00020000dfdf1812 */ /* 0x000fe400078efcff */
[----:B------:R-:W-:Y:S02]  /*e750*/  ISETP.GT.AND P1, PT, R16, 0x8, !P1 ;  /* 0x000000081000780c */ /* 0x000fe40004f24270 */
[----:B------:R-:W-:Y:S02]  /*e760*/  LOP3.LUT R223, R223, 0xfffeffff, RZ, 0xc0, !PT ;  /* 0xfffeffffdfdf7812 */ /* 0x000fe400078ec0ff */
[----:B------:R-:W-:Y:S02]  /*e770*/  FSEL R126, R126, -INF , !P0 ;  /* 0xff8000007e7e7808 */ /* 0x000fe40004000000 */
[----:B------:R-:W-:Y:S02]  /*e780*/  @P2 LOP3.LUT R223, R223, 0x10000, RZ, 0xfc, !PT ;  /* 0x00010000dfdf2812 */ /* 0x000fe400078efcff */
[----:B------:R-:W-:Y:S02]  /*e790*/  ISETP.GT.AND P0, PT, R16, 0x9, !P2 ;  /* 0x000000091000780c */ /* 0x000fe40005704270 */
[----:B------:R-:W-:Y:S02]  /*e7a0*/  ISETP.GE.AND P2, PT, R15, 0x11, PT ;  /* 0x000000110f00780c */ /* 0x000fe40003f46270 */
        /* <DEDUP_REMOVED lines=11> */
[----:B-1----:R-:W-:Y:S02]  /*e860*/  FSEL R42, R118, -INF , !P0 ;  /* 0xff800000762a7808 */ /* 0x002fe40004000000 */
[----:B------:R-:W-:Y:S02]  /*e870*/  ISETP.GT.AND P0, PT, R16, 0x11, !P1 ;  /* 0x000000111000780c */ /* 0x000fe40004f04270 */
[----:B------:R-:W-:Y:S02]  /*e880*/  ISETP.GE.AND P1, PT, R15, 0x19, PT ;  /* 0x000000190f00780c */ /* 0x000fe40003f26270 */
[----:B------:R-:W-:Y:S02]  /*e890*/  ISETP.LT.OR P0, PT, R17, 0x12, P0 ;  /* 0x000000121100780c */ /* 0x000fe40000701670 */
[----:B------:R-:W-:Y:S02]  /*e8a0*/  LOP3.LUT R223, R223, 0xffffdfff, RZ, 0xc0, !PT ;  /* 0xffffdfffdfdf7812 */ /* 0x000fe400078ec0ff */
[----:B------:R-:W-:Y:S02]  /*e8b0*/  FSEL R40, R12, -INF , !P0 ;  /* 0xff8000000c287808 */ /* 0x000fe40004000000 */
[C---:B------:R-:W-:Y:S02]  /*e8c0*/  ISETP.GT.AND P0, PT, R16.reuse, 0x18, !P1 ;  /* 0x000000181000780c */ /* 0x040fe40004f04270 */
[----:B------:R-:W-:Y:S02]  /*e8d0*/  ISETP.GE.AND P2, PT, R15, 0x59, PT ;  /* 0x000000590f00780c */ /* 0x000fe40003f46270 */
[----:B------:R-:W-:Y:S02]  /*e8e0*/  ISETP.LT.OR P0, PT, R17, 0x19, P0 ;  /* 0x000000191100780c */ /* 0x000fe40000701670 */
        /* <DEDUP_REMOVED lines=10> */
[----:B------:R-:W-:Y:S01]  /*e990*/  ISETP.GT.AND P0, PT, R16, 0x20, !P1 ;  /* 0x000000201000780c */ /* 0x000fe20004f04270 */
[----:B------:R-:W1:Y:S03]  /*e9a0*/  SHFL.IDX PT, R14, R5, 0x1, 0x1c1f ;  /* 0x003c1f00050e7f89 */ /* 0x000e6600000e0000 */
        /* <DEDUP_REMOVED lines=8> */
[----:B------:R-:W-:Y:S01]  /*ea30*/  ISETP.GE.AND P1, PT, R15, 0x29, PT ;  /* 0x000000290f00780c */ /* 0x000fe20003f26270 */
[--C-:B-1----:R-:W-:Y:S01]  /*ea40*/  IMAD.IADD R12, R9, 0x1, R14.reuse ;  /* 0x00000001090c7824 */ /* 0x102fe200078e020e */
        /* <DEDUP_REMOVED lines=48> */
[----:B------:R-:W-:Y:S02]  /*ed50*/  FSEL R228, R228, -INF , !P0 ;  /* 0xff800000e4e47808 */ /* 0x000fe40004000000 */
[----:B------:R-:W-:Y:S02]  /*ed60*/  LOP3.LUT R223, R223, 0xfffffffd, RZ, 0xc0, !PT ;  /* 0xfffffffddfdf7812 */ /* 0x000fe400078ec0ff */
[----:B------:R-:W-:Y:S04]  /*ed70*/  ISETP.GT.AND P0, PT, R16, 0x48, !P1 ;  /* 0x000000481000780c */ /* 0x000fe80004f04270 */
[----:B------:R-:W-:Y:S03]  /*ed80*/  ISETP.LT.OR P0, PT, R17, 0x49, P0 ;  /* 0x000000491100780c */ /* 0x000fe60000701670 */
[----:B------:R-:W-:Y:S02]  /*ed90*/  @P1 LOP3.LUT R223, R223, 0x2, RZ, 0xfc, !PT ;  /* 0x00000002dfdf1812 */ /* 0x000fe400078efcff */
[----:B------:R-:W-:Y:S02]  /*eda0*/  ISETP.GE.AND P1, PT, R15, 0x4a, PT ;  /* 0x0000004a0f00780c */ /* 0x000fe40003f26270 */
[----:B------:R-:W-:Y:S02]  /*edb0*/  FSEL R184, R184, -INF , !P0 ;  /* 0xff800000b8b87808 */ /* 0x000fe40004000000 */
[----:B------:R-:W-:Y:S02]  /*edc0*/  ISETP.GT.AND P0, PT, R16, 0x49, !P1 ;  /* 0x000000491000780c */ /* 0x000fe40004f04270 */
[----:B------:R-:W-:Y:S02]  /*edd0*/  LOP3.LUT R223, R223, 0xfffffffe, RZ, 0xc0, !PT ;  /* 0xfffffffedfdf7812 */ /* 0x000fe400078ec0ff */
[----:B------:R-:W-:Y:S04]  /*ede0*/  ISETP.LT.OR P0, PT, R17, 0x4a, P0 ;  /* 0x0000004a1100780c */ /* 0x000fe80000701670 */
[----:B------:R-:W-:Y:S02]  /*edf0*/  FSEL R166, R166, -INF , !P0 ;  /* 0xff800000a6a67808 */ /* 0x000fe40004000000 */
[----:B------:R-:W-:Y:S02]  /*ee00*/  ISETP.GT.AND P0, PT, R16, 0x50, !P6 ;  /* 0x000000501000780c */ /* 0x000fe40007704270 */
[----:B------:R-:W-:Y:S02]  /*ee10*/  @P1 LOP3.LUT R223, R223, 0x1, RZ, 0xfc, !PT ;  /* 0x00000001dfdf1812 */ /* 0x000fe400078efcff */
[----:B------:R-:W-:Y:S02]  /*ee20*/  ISETP.LT.OR P0, PT, R17, 0x51, P0 ;  /* 0x000000511100780c */ /* 0x000fe40000701670 */
        /* <DEDUP_REMOVED lines=8> */
[----:B------:R-:W-:Y:S04]  /*eeb0*/  ISETP.LT.OR P0, PT, R17, 0x59, P0 ;  /* 0x000000591100780c */ /* 0x000fe80000701670 */
[----:B------:R-:W-:Y:S02]  /*eec0*/  FSEL R146, R146, -INF , !P0 ;  /* 0xff80000092927808 */ /* 0x000fe40004000000 */
[----:B------:R-:W-:Y:S02]  /*eed0*/  ISETP.GT.AND P0, PT, R16, RZ, !P1 ;  /* 0x000000ff1000720c */ /* 0x000fe40004f04270 */
[----:B------:R-:W-:Y:S02]  /*eee0*/  ISETP.GE.AND P1, PT, R15, 0x5a, PT ;  /* 0x0000005a0f00780c */ /* 0x000fe40003f26270 */
[----:B------:R-:W-:Y:S04]  /*eef0*/  ISETP.LT.OR P0, PT, R17, 0x1, P0 ;  /* 0x000000011100780c */ /* 0x000fe80000701670 */
[----:B------:R-:W-:Y:S01]  /*ef00*/  FSEL R10, R0, -INF , !P0 ;  /* 0xff800000000a7808 */ /* 0x000fe20004000000 */
[----:B------:R-:W-:Y:S01]  /*ef10*/  IMAD.IADD R0, R11, 0x1, R14 ;  /* 0x000000010b007824 */ /* 0x000fe200078e020e */
        /* <DEDUP_REMOVED lines=20> */
.L_x_55:
[----:B------:R-:W-:Y:S04]  /*f060*/  MOV R5, c[0x0][0x32c] ;  /* 0x0000cb0000057a02 */ /* 0x000fe80000000f00 */
[----:B------:R-:W-:Y:S11]  /*f070*/  ISETP.NE.AND P0, PT, R5, 0x1, PT ;  /* 0x000000010500780c */ /* 0x000ff60003f05270 */
[----:B------:R-:W-:Y:S02]  /*f080*/  @!UPT UIADD3 URZ, URZ, URZ, URZ ;  /* 0x0000003f3f3ff290 */ /* 0x000fe4000fffe03f */
[----:B------:R-:W-:Y:S05]  /*f090*/  @P0 IMAD.HI.U32 R5, R14, c[0x0][0x330], RZ ;  /* 0x0000cc000e050a27 */ /* 0x000fea00078e00ff */
[----:B------:R-:W-:Y:S02]  /*f0a0*/  @P0 SHF.R.U32.HI R14, RZ, c[0x0][0x334], R5 ;  /* 0x0000cd00ff0e0a19 */ /* 0x000fe40000011605 */
.L_x_56:
[----:B------:R-:W-:Y:S05]  /*f0b0*/  BSYNC B0 ;  /* 0x0000000000007941 */ /* 0x000fea0003800000 */
.L_x_54:
[----:B------:R-:W-:Y:S05]  /*f0c0*/  IMAD R7, R14, c[0x0][0x32c], R7 ;  /* 0x0000cb000e077a24 */ /* 0x000fea00078e0207 */
[----:B------:R-:W-:Y:S02]  /*f0d0*/  IADD3 R5, R7, c[0x0][0x32c], RZ ;  /* 0x0000cb0007057a10 */ /* 0x000fe40007ffe0ff */
[----:B------:R-:W-:Y:S02]  /*f0e0*/  IMNMX R12, R12, R7, !PT ;  /* 0x000000070c0c7217 */ /* 0x000fe40007800200 */
[----:B------:R-:W-:Y:S02]  /*f0f0*/  IMNMX R0, R0, R5, PT ;  /* 0x0000000500007217 */ /* 0x000fe40003800200 */
.L_x_53:
[C---:B------:R-:W-:Y:S01]  /*f100*/  LOP3.LUT P0, RZ, R223.reuse, 0x80000, RZ, 0xc0, !PT ;  /* 0x00080000dfff7812 */ /* 0x040fe2000780c0ff */
        /* <DEDUP_REMOVED lines=14> */
[----:B------:R-:W-:Y:S01]  /*f1f0*/  FMNMX.FTZ R5, R42, R5, !PT ;  /* 0x000000052a057209 */ /* 0x000fe20007810000 */
[----:B------:R-:W-:Y:S01]  /*f200*/  LDSM.16.MT88.4 R44, [R212+0x3100] ;  /* 0x00310000d42c783b */ /* 0x000fe20000004200 */
        /* <DEDUP_REMOVED lines=55> */
[C---:B------:R-:W-:Y:S02]  /*f580*/  ISETP.GT.AND P6, PT, R12.reuse, 0x50, !P6 ;  /* 0x000000500c00780c */ /* 0x040fe400077c4270 */
        /* <DEDUP_REMOVED lines=13> */
[----:B------:R-:W-:Y:S02]  /*f660*/  FMNMX.FTZ R5, R150, R5, !PT ;  /* 0x0000000596057209 */ /* 0x000fe40007810000 */
[----:B------:R-:W-:Y:S02]  /*f670*/  FSEL R193, R193, -INF , !P0 ;  /* 0xff800000c1c17808 */ /* 0x000fe40004000000 */
[----:B------:R-:W-:Y:S02]  /*f680*/  LOP3.LUT P0, RZ, R223, 0x80, RZ, 0xc0, !PT ;  /* 0x00000080dfff7812 */ /* 0x000fe4000780c0ff */
[----:B------:R-:W-:Y:S02]  /*f690*/  FMNMX.FTZ R16, R193, R16, !PT ;  /* 0x00000010c1107209 */ /* 0x000fe40007810000 */
[C---:B------:R-:W-:Y:S02]  /*f6a0*/  ISETP.GT.AND P0, PT, R12.reuse, 0x30, !P0 ;  /* 0x000000300c00780c */ /* 0x040fe40004704270 */
[----:B------:R-:W-:Y:S02]  /*f6b0*/  ISETP.GT.AND P2, PT, R12, 0x58, !P2 ;  /* 0x000000580c00780c */ /* 0x000fe40005744270 */
[C---:B------:R-:W-:Y:S02]  /*f6c0*/  ISETP.LT.OR P0, PT, R0.reuse, 0x31, P0 ;  /* 0x000000310000780c */ /* 0x040fe40000701670 */
[----:B------:R-:W-:Y:S02]  /*f6d0*/  ISETP.LT.OR P5, PT, R0, 0x52, P5 ;  /* 0x000000520000780c */ /* 0x000fe40002fa1670 */
[----:B------:R-:W-:Y:S02]  /*f6e0*/  FSEL R235, R235, -INF , !P0 ;  /* 0xff800000ebeb7808 */ /* 0x000fe40004000000 */
[----:B------:R-:W-:Y:S02]  /*f6f0*/  LOP3.LUT P0, RZ, R223, 0x40, RZ, 0xc0, !PT ;  /* 0x00000040dfff7812 */ /* 0x000fe4000780c0ff */
[----:B------:R-:W-:Y:S02]  /*f700*/  FMNMX.FTZ R16, R235, R16, !PT ;  /* 0x00000010eb107209 */ /* 0x000fe40007810000 */
[----:B------:R-:W-:Y:S02]  /*f710*/  ISETP.GT.AND P0, PT, R12, 0x31, !P0 ;  /* 0x000000310c00780c */ /* 0x000fe40004704270 */
[----:B------:R-:W-:Y:S02]  /*f720*/  FSEL R147, R147, -INF , !P6 ;  /* 0xff80000093937808 */ /* 0x000fe40007000000 */
        /* <DEDUP_REMOVED lines=17> */
[----:B------:R-:W-:Y:S01]  /*f840*/  LOP3.LUT P0, RZ, R223, 0x8, RZ, 0xc0, !PT ;  /* 0x00000008dfff7812 */ /* 0x000fe2000780c0ff */
[----:B------:R-:W1:Y:S01]  /*f850*/  SHFL.BFLY PT, R5, R14, 0x2, 0x1f ;  /* 0x0c401f000e057f89 */ /* 0x000e6200000e0000 */
        /* <DEDUP_REMOVED lines=9> */
[----:B------:R-:W-:Y:S02]  /*f8f0*/  FSEL R117, R4, -INF , !P1 ;  /* 0xff80000004757808 */ /* 0x000fe40004800000 */
[----:B------:R-:W-:Y:S02]  /*f900*/  ISETP.LT.OR P0, PT, R0, 0x42, P0 ;  /* 0x000000420000780c */ /* 0x000fe40000701670 */
[----:B-1----:R-:W-:Y:S02]  /*f910*/  FMNMX.FTZ R14, R14, R5, !PT ;  /* 0x000000050e0e7209 */ /* 0x002fe40007810000 */
[----:B------:R-:W-:Y:S02]  /*f920*/  FSEL R165, R165, -INF , !P0 ;  /* 0xff800000a5a57808 */ /* 0x000fe40004000000 */
[----:B------:R-:W-:Y:S01]  /*f930*/  LOP3.LUT P0, RZ, R223, 0x2, RZ, 0xc0, !PT ;  /* 0x00000002dfff7812 */ /* 0x000fe2000780c0ff */
[----:B------:R-:W1:Y:S01]  /*f940*/  SHFL.BFLY PT, R15, R14, 0x1, 0x1f ;  /* 0x0c201f000e0f7f89 */ /* 0x000e6200000e0000 */
[----:B------:R-:W-:Y:S02]  /*f950*/  FMNMX.FTZ R16, R165, R16, !PT ;  /* 0x00000010a5107209 */ /* 0x000fe40007810000 */
[----:B------:R-:W-:Y:S04]  /*f960*/  ISETP.GT.AND P0, PT, R12, 0x48, !P0 ;  /* 0x000000480c00780c */ /* 0x000fe80004704270 */
[----:B------:R-:W-:Y:S04]  /*f970*/  ISETP.LT.OR P0, PT, R0, 0x49, P0 ;  /* 0x000000490000780c */ /* 0x000fe80000701670 */
[----:B------:R-:W-:Y:S02]  /*f980*/  FSEL R161, R161, -INF , !P0 ;  /* 0xff800000a1a17808 */ /* 0x000fe40004000000 */
[----:B------:R-:W-:Y:S02]  /*f990*/  LOP3.LUT P0, RZ, R223, 0x1, RZ, 0xc0, !PT ;  /* 0x00000001dfff7812 */ /* 0x000fe4000780c0ff */
[----:B------:R-:W-:Y:S02]  /*f9a0*/  FMNMX.FTZ R16, R161, R16, !PT ;  /* 0x00000010a1107209 */ /* 0x000fe40007810000 */
[----:B------:R-:W-:Y:S04]  /*f9b0*/  ISETP.GT.AND P0, PT, R12, 0x49, !P0 ;  /* 0x000000490c00780c */ /* 0x000fe80004704270 */
[----:B------:R-:W-:Y:S04]  /*f9c0*/  ISETP.LT.OR P0, PT, R0, 0x4a, P0 ;  /* 0x0000004a0000780c */ /* 0x000fe80000701670 */
        /* <DEDUP_REMOVED lines=46> */
[----:B------:R-:W2:Y:S01]  /*fcb0*/  LDSM.16.MT88.4 R12, [R212+0x100] ;  /* 0x00010000d40c783b */ /* 0x000ea20000004200 */
[--C-:B------:R-:W-:Y:S01]  /*fcc0*/  FFMA.FTZ R131, R11, c[0x0][0x2d0], -R134.reuse ;  /* 0x0000b4000b837a23 */ /* 0x100fe20000010886 */
[----:B------:R-:W-:Y:S01]  /*fcd0*/  MUFU.EX2 R230, R230 ;  /* 0x000000e600e67308 */ /* 0x000fe20000000800 */
[--C-:B------:R-:W-:Y:S01]  /*fce0*/  FFMA.FTZ R130, R9, c[0x0][0x2d0], -R134.reuse ;  /* 0x0000b40009827a23 */ /* 0x100fe20000010886 */
[----:B---3--:R-:W-:Y:S01]  /*fcf0*/  F2FP.BF16.PACK_AB R126, R129, R118 ;  /* 0x00000076817e723e */ /* 0x008fe200000010ff */
[--C-:B------:R-:W-:Y:S02]  /*fd00*/  FFMA.FTZ R132, R125, c[0x0][0x2d0], -R134.reuse ;  /* 0x0000b4007d847a23 */ /* 0x100fe40000010886 */
[----:B------:R-:W-:Y:S02]  /*fd10*/  FMUL.FTZ R2, R5, c[0x0][0x2d0] ;  /* 0x0000b40005027a20 */ /* 0x000fe40000410000 */
[--C-:B------:R-:W-:Y:S02]  /*fd20*/  FFMA.FTZ R165, R165, c[0x0][0x2d0], -R134.reuse ;  /* 0x0000b400a5a57a23 */ /* 0x100fe40000010886 */
[--C-:B------:R-:W-:Y:S01]  /*fd30*/  FFMA.FTZ R161, R161, c[0x0][0x2d0], -R134.reuse ;  /* 0x0000b400a1a17a23 */ /* 0x100fe20000010886 */
        /* <DEDUP_REMOVED lines=86> */
[----:B------:R-:W5:Y:S01]  /*102a0*/  MUFU.EX2 R151, R151 ;  /* 0x0000009700977308 */ /* 0x000f620000000800 */
[----:B------:R-:W-:Y:S01]  /*102b0*/  LDSM.16.MT88.4 R88, [R212+0x3900] ;  /* 0x00390000d458783b */ /* 0x000fe20000004200 */
[--C-:B------:R-:W-:Y:S02]  /*102c0*/  FFMA.FTZ R157, R157, c[0x0][0x2d0], -R134.reuse ;  /* 0x0000b4009d9d7a23 */ /* 0x100fe40000010886 */
[--C-:B------:R-:W-:Y:S02]  /*102d0*/  FFMA.FTZ R158, R163, c[0x0][0x2d0], -R134.reuse ;  /* 0x0000b400a39e7a23 */ /* 0x100fe40000010886 */
[C---:B------:R-:W-:Y:S03]  /*102e0*/  HMMA.16816.F32.BF16 R28, R124.reuse, R36, R28 ;  /* 0x000000247c1c723c */ /* 0x040fe6000004181c */
[--C-:B------:R-:W-:Y:S01]  /*102f0*/  FFMA.FTZ R163, R186, c[0x0][0x2d0], -R149.reuse ;  /* 0x0000b400baa37a23 */ /* 0x100fe20000010895 */
[----:B------:R-:W-:Y:S01]  /*10300*/  MUFU.EX2 R157, R157 ;  /* 0x0000009d009d7308 */ /* 0x000fe20000000800 */
[--C-:B------:R-:W-:Y:S02]  /*10310*/  FFMA.FTZ R167, R164, c[0x0][0x2d0], -R149.reuse ;  /* 0x0000b400a4a77a23 */ /* 0x100fe40000010895 */
[C---:B------:R-:W-:Y:S01]  /*10320*/  FMUL.FTZ R36, R3.reuse, R80 ;  /* 0x0000005003247220 */ /* 0x040fe20000410000 */
[C---:B------:R-:W-:Y:S04]  /*10330*/  HMMA.16816.F32.BF16 R32, R124.reuse, R38, R32 ;  /* 0x000000267c20723c */ /* 0x040fe80000041820 */
[----:B------:R-:W-:Y:S02]  /*10340*/  FMUL.FTZ R37, R3, R81 ;  /* 0x0000005103257220 */ /* 0x000fe40000410000 */
[----:B------:R-:W1:Y:S01]  /*10350*/  MUFU.EX2 R158, R158 ;  /* 0x0000009e009e7308 */ /* 0x000e620000000800 */
        /* <DEDUP_REMOVED lines=11> */
[----:B------:R-:W-:Y:S01]  /*10410*/  MUFU.EX2 R162, R162 ;  /* 0x000000a200a27308 */ /* 0x000fe20000000800 */
        /* <DEDUP_REMOVED lines=25> */
[----:B------:R-:W-:Y:S02]  /*105b0*/  FFMA.FTZ R149, R144, c[0x0][0x2d0], -R149 ;  /* 0x0000b40090957a23 */ /* 0x000fe40000010895 */
[C---:B--2---:R-:W-:Y:S04]  /*105c0*/  HMMA.16816.F32.BF16 R60, R124.reuse, R68, R60 ;  /* 0x000000447c3c723c */ /* 0x044fe8000004183c */
[----:B------:R-:W-:Y:S01]  /*105d0*/  MUFU.EX2 R166, R166 ;  /* 0x000000a600a67308 */ /* 0x000fe20000000800 */
[--C-:B------:R-:W-:Y:S02]  /*105e0*/  FFMA.FTZ R144, R147, c[0x0][0x2d0], -R134.reuse ;  /* 0x0000b40093907a23 */ /* 0x100fe40000010886 */
        /* <DEDUP_REMOVED lines=8> */
[----:B------:R-:W-:Y:S02]  /*10670*/  FFMA.FTZ R134, R117, c[0x0][0x2d0], -R134 ;  /* 0x0000b40075867a23 */ /* 0x000fe40000010886 */
[----:B------:R-:W-:Y:S02]  /*10680*/  FFMA.FTZ R128, R3, R224, R128 ;  /* 0x000000e003807223 */ /* 0x000fe40000010080 */
[C---:B------:R-:W-:Y:S01]  /*10690*/  HMMA.16816.F32.BF16 R4, R68.reuse, R72, R4 ;  /* 0x000000484404723c */ /* 0x040fe20000041804 */
[----:B------:R-:W2:Y:S04]  /*106a0*/  MUFU.EX2 R187, R187 ;  /* 0x000000bb00bb7308 */ /* 0x000ea80000000800 */
[----:B------:R-:W-:Y:S02]  /*106b0*/  FFMA.FTZ R133, R2, R225, R133 ;  /* 0x000000e102857223 */ /* 0x000fe40000010085 */
[----:B------:R-:W-:Y:S01]  /*106c0*/  FADD.FTZ R119, R119, R128 ;  /* 0x0000008077777221 */ /* 0x000fe20000010000 */
        /* <DEDUP_REMOVED lines=29> */
[----:B------:R-:W-:Y:S02]  /*108a0*/  MUFU.EX2 R234, R234 ;  /* 0x000000ea00ea7308 */ /* 0x000fe40000000800 */
        /* <DEDUP_REMOVED lines=84> */
[----:B------:R-:W-:Y:S01]  /*10df0*/  FADD.FTZ R3, R161, R2 ;  /* 0x00000002a1037221 */ /* 0x000fe20000010000 */
[----:B------:R-:W-:Y:S03]  /*10e00*/  IADD3 R2, R192, -0x1, RZ ;  /* 0xffffffffc0027810 */ /* 0x000fe60007ffe0ff */
[C---:B-1----:R-:W-:Y:S04]  /*10e10*/  HMMA.16816.F32.BF16 R20, R68.reuse, R76, R20 ;  /* 0x0000004c4414723c */ /* 0x042fe80000041814 */
[----:B------:R-:W-:Y:S02]  /*10e20*/  FADD.FTZ R3, R228, R3 ;  /* 0x00000003e4037221 */ /* 0x000fe40000010000 */
[----:B------:R-:W-:Y:S02]  /*10e30*/  IMAD.MOV.U32 R192, RZ, RZ, R2 ;  /* 0x000000ffffc07224 */ /* 0x000fe400078e0002 */
[C---:B------:R-:W-:Y:S01]  /*10e40*/  HMMA.16816.F32.BF16 R24, R68.reuse, R78, R24 ;  /* 0x0000004e4418723c */ /* 0x040fe20000041818 */
[----:B------:R-:W1:Y:S03]  /*10e50*/  LDSM.16.MT88.4 R76, [R212+0x2100] ;  /* 0x00210000d44c783b */ /* 0x000e660000004200 */
[----:B------:R-:W-:Y:S02]  /*10e60*/  FADD.FTZ R144, R144, R3 ;  /* 0x0000000390907221 */ /* 0x000fe40000010000 */
[----:B------:R-:W-:Y:S02]  /*10e70*/  IMAD.MOV.U32 R3, RZ, RZ, R0 ;  /* 0x000000ffff037224 */ /* 0x000fe400078e0000 */
[C---:B------:R-:W-:Y:S04]  /*10e80*/  HMMA.16816.F32.BF16 R28, R68.reuse, R84, R28 ;  /* 0x00000054441c723c */ /* 0x040fe8000004181c */
[----:B------:R-:W-:Y:S02]  /*10e90*/  FADD.FTZ R144, R139, R144 ;  /* 0x000000908b907221 */ /* 0x000fe40000010000 */
[----:B------:R-:W-:Y:S02]  /*10ea0*/  IMAD.MOV.U32 R2, RZ, RZ, R116 ;  /* 0x000000ffff027224 */ /* 0x000fe400078e0074 */
        /* <DEDUP_REMOVED lines=21> */
[----:B------:R-:W-:Y:S03]  /*11000*/  F2FP.BF16.PACK_AB R71, R228, R161 ;  /* 0x000000a1e447723e */ /* 0x000fe600000010ff */
[----:B------:R-:W-:Y:S04]  /*11010*/  FADD.FTZ R184, R184, R233 ;  /* 0x000000e9b8b87221 */ /* 0x000fe80000010000 */
[C---:B-1----:R-:W-:Y:S03]  /*11020*/  HMMA.16816.F32.BF16 R4, R68.reuse, R76, R4 ;  /* 0x0000004c4404723c */ /* 0x042fe60000041804 */
[----:B------:R-:W-:Y:S04]  /*11030*/  FADD.FTZ R239, R239, R184 ;  /* 0x000000b8efef7221 */ /* 0x000fe80000010000 */
        /* <DEDUP_REMOVED lines=44> */
.L_x_48:
[----:B------:R-:W1:Y:S01]  /*11300*/  SHFL.BFLY PT, R7, R224, 0x2, 0x1f ;  /* 0x0c401f00e0077f89 */ /* 0x000e6200000e0000 */
[----:B------:R-:W-:-:S02]  /*11310*/  MOV R5, RZ ;  /* 0x000000ff00057202 */ /* 0x000fc40000000f00 */
[----:B------:R-:W-:Y:S01]  /*11320*/  MOV R2, RZ ;  /* 0x000000ff00027202 */ /* 0x000fe20000000f00 */
[----:B------:R-:W2:Y:S01]  /*11330*/  SHFL.BFLY PT, R6, R225, 0x2, 0x1f ;  /* 0x0c401f00e1067f89 */ /* 0x000ea200000e0000 */
[----:B------:R-:W-:Y:S01]  /*11340*/  PLOP3.LUT P2, PT, PT, PT, PT, 0x8, 0x0 ;  /* 0x000000000000781c */ /* 0x000fe20003f4e170 */
        /* <DEDUP_REMOVED lines=11> */
[----:B------:R-:W2:Y:S01]  /*11400*/  @P1 MUFU.LG2 R4, R4 ;  /* 0x0000000400041308 */ /* 0x000ea20000000c00 */
[----:B------:R-:W-:-:S07]  /*11410*/  @P0 FMUL.FTZ R9, R9, c[0x0][0x2d0] ;  /* 0x0000b40009090a20 */ /* 0x000fce0000410000 */
[----:B------:R-:W3:Y:S01]  /*11420*/  @P0 MUFU.LG2 R6, R3 ;  /* 0x0000000300060308 */ /* 0x000ee20000000c00 */
[C---:B-1----:R-:W-:Y:S02]  /*11430*/  FMUL.FTZ R112, R5.reuse, R112 ;  /* 0x0000007005707220 */ /* 0x042fe40000410000 */
[C---:B------:R-:W-:Y:S02]  /*11440*/  FMUL.FTZ R113, R5.reuse, R113 ;  /* 0x0000007105717220 */ /* 0x040fe40000410000 */
[C---:B------:R-:W-:Y:S02]  /*11450*/  FMUL.FTZ R108, R5.reuse, R108 ;  /* 0x0000006c056c7220 */ /* 0x040fe40000410000 */
[----:B------:R-:W-:Y:S01]  /*11460*/  FMUL.FTZ R109, R5, R109 ;  /* 0x0000006d056d7220 */ /* 0x000fe20000410000 */
[----:B------:R1:W4:Y:S01]  /*11470*/  @P0 MUFU.RCP R2, R3 ;  /* 0x0000000300020308 */ /* 0x0003220000001000 */
[----:B--2---:R-:W-:Y:S02]  /*11480*/  @P1 FMUL.FTZ R7, R4, 0.69314718246459960938 ;  /* 0x3f31721804071820 */ /* 0x004fe40000410000 */
[----:B------:R-:W-:-:S02]  /*11490*/  @P1 FMUL.FTZ R4, R8, c[0x0][0x2d0] ;  /* 0x0000b40008041a20 */ /* 0x000fc40000410000 */
[C---:B------:R-:W-:Y:S02]  /*114a0*/  FMUL.FTZ R104, R5.reuse, R104 ;  /* 0x0000006805687220 */ /* 0x040fe40000410000 */
[C---:B------:R-:W-:Y:S02]  /*114b0*/  FMUL.FTZ R105, R5.reuse, R105 ;  /* 0x0000006905697220 */ /* 0x040fe40000410000 */
[----:B---3--:R-:W-:Y:S02]  /*114c0*/  @P0 FMUL.FTZ R6, R6, 0.69314718246459960938 ;  /* 0x3f31721806060820 */ /* 0x008fe40000410000 */
[C---:B------:R-:W-:Y:S02]  /*114d0*/  FMUL.FTZ R100, R5.reuse, R100 ;  /* 0x0000006405647220 */ /* 0x040fe40000410000 */
[C---:B------:R-:W-:Y:S02]  /*114e0*/  FMUL.FTZ R101, R5.reuse, R101 ;  /* 0x0000006505657220 */ /* 0x040fe40000410000 */
[C---:B------:R-:W-:Y:S01]  /*114f0*/  FMUL.FTZ R96, R5.reuse, R96 ;  /* 0x0000006005607220 */ /* 0x040fe20000410000 */
[----:B-1----:R-:W-:Y:S01]  /*11500*/  MOV R3, 0xff800000 ;  /* 0xff80000000037802 */ /* 0x002fe20000000f00 */
        /* <DEDUP_REMOVED lines=58> */
.L_x_20:
[----:B------:R-:W-:Y:S05]  /*118b0*/  @P2 BRA `(.L_x_58) ;  /* 0x0000137000002947 */ /* 0x000fea0003800000 */
[----:B------:R-:W1:Y:S01]  /*118c0*/  S2R R7, SR_CTAID.Y ;  /* 0x0000000000077919 */ /* 0x000e620000002600 */
[----:B------:R-:W-:Y:S01]  /*118d0*/  IMAD R6, RZ, RZ, -UR9 ;  /* 0x80000009ff067e24 */ /* 0x000fe2000f8e02ff */
[----:B------:R-:W-:Y:S01]  /*118e0*/  USHF.R.S32.HI UR6, URZ, 0x1f, UR9 ;  /* 0x0000001f3f067899 */ /* 0x000fe20008011409 */
[----:B------:R-:W-:Y:S01]  /*118f0*/  BSSY B0, `(.L_x_59) ;  /* 0x00000d1000007945 */ /* 0x000fe20003800000 */
[----:B------:R-:W2:Y:S01]  /*11900*/  S2R R2, SR_TID.X ;  /* 0x0000000000027919 */ /* 0x000ea20000002100 */
[----:B------:R-:W-:Y:S02]  /*11910*/  ULDC.64 UR4, c[0x0][0x4d0] ;  /* 0x0001340000047ab9 */ /* 0x000fe40000000a00 */
[----:B------:R-:W-:Y:S01]  /*11920*/  UIMAD UR7, UR6, UR4, URZ ;  /* 0x00000004060772a4 */ /* 0x000fe2000f8e023f */
[----:B------:R-:W3:Y:S01]  /*11930*/  S2R R9, SR_CTAID.Z ;  /* 0x0000000000097919 */ /* 0x000ee20000002700 */
[----:B------:R-:W-:-:S02]  /*11940*/  UIMAD.WIDE.U32 UR10, UR9, UR4, URZ ;  /* 0x00000004090a72a5 */ /* 0x000fc4000f8e003f */
[----:B------:R-:W-:Y:S01]  /*11950*/  UIMAD UR7, UR9, UR5, UR7 ;  /* 0x00000005090772a4 */ /* 0x000fe2000f8e0207 */
[----:B------:R-:W4:Y:S02]  /*11960*/  S2R R10, SR_CTAID.X ;  /* 0x00000000000a7919 */ /* 0x000f240000002500 */
[----:B------:R-:W-:Y:S01]  /*11970*/  ULDC.64 UR4, c[0x0][0x438] ;  /* 0x00010e0000047ab9 */ /* 0x000fe20000000a00 */
[----:B------:R-:W-:Y:S01]  /*11980*/  MOV R17, UR11 ;  /* 0x0000000b00117c02 */ /* 0x000fe20008000f00 */
[----:B------:R-:W-:Y:S01]  /*11990*/  UIMAD.WIDE.U32 UR12, UR9, UR4, URZ ;  /* 0x00000004090c72a5 */ /* 0x000fe2000f8e003f */
[----:B------:R-:W-:Y:S01]  /*119a0*/  IMAD.U32 R16, RZ, RZ, UR10 ;  /* 0x0000000aff107e24 */ /* 0x000fe2000f8e00ff */
[----:B------:R-:W-:Y:S02]  /*119b0*/  UIMAD UR4, UR6, UR4, URZ ;  /* 0x00000004060472a4 */ /* 0x000fe4000f8e023f */
[----:B------:R-:W-:Y:S02]  /*119c0*/  UIADD3 UR7, UR11, UR7, URZ ;  /* 0x000000070b077290 */ /* 0x000fe4000fffe03f */
[----:B------:R-:W-:Y:S01]  /*119d0*/  UIMAD UR4, UR9, UR5, UR4 ;  /* 0x00000005090472a4 */ /* 0x000fe2000f8e0204 */
[----:B------:R-:W-:Y:S01]  /*119e0*/  MOV R14, UR12 ;  /* 0x0000000c000e7c02 */ /* 0x000fe20008000f00 */
[----:B-1----:R-:W-:-:S02]  /*119f0*/  IMAD R6, R6, c[0x0][0x550], R7 ;  /* 0x0001540006067a24 */ /* 0x002fc400078e0207 */
[----:B------:R-:W-:Y:S01]  /*11a00*/  UIADD3 UR4, UR13, UR4, URZ ;  /* 0x000000040d047290 */ /* 0x000fe2000fffe03f */
[----:B------:R-:W-:Y:S01]  /*11a10*/  IMAD.U32 R15, RZ, RZ, UR13 ;  /* 0x0000000dff0f7e24 */ /* 0x000fe2000f8e00ff */
[----:B--2---:R-:W-:Y:S01]  /*11a20*/  SHF.R.S32.HI R7, RZ, 0x1f, R2 ;  /* 0x0000001fff077819 */ /* 0x004fe20000011402 */
[----:B------:R-:W-:-:S03]  /*11a30*/  IMAD.U32 R17, RZ, RZ, UR7 ;  /* 0x00000007ff117e24 */ /* 0x000fc6000f8e00ff */
[CC--:B------:R-:W-:Y:S01]  /*11a40*/  LEA.HI R0, R7.reuse, R2.reuse, RZ, 0x5 ;  /* 0x0000000207007211 */ /* 0x0c0fe200078f28ff */
[----:B------:R-:W-:Y:S01]  /*11a50*/  IMAD.U32 R15, RZ, RZ, UR4 ;  /* 0x00000004ff0f7e24 */ /* 0x000fe2000f8e00ff */
[-C--:B------:R-:W-:Y:S01]  /*11a60*/  LEA.HI R7, R7, R2.reuse, RZ, 0x2 ;  /* 0x0000000207077211 */ /* 0x080fe200078f10ff */
[C---:B---3--:R-:W-:Y:S01]  /*11a70*/  IMAD.WIDE.U32 R16, R9.reuse, c[0x0][0x4d8], R16 ;  /* 0x0001360009107a25 */ /* 0x048fe200078e0010 */
[----:B------:R-:W-:Y:S02]  /*11a80*/  LOP3.LUT R11, R0, 0xffffffe0, RZ, 0xc0, !PT ;  /* 0xffffffe0000b7812 */ /* 0x000fe400078ec0ff */
[----:B------:R-:W-:Y:S01]  /*11a90*/  SHF.R.S32.HI R13, RZ, 0x5, R0 ;  /* 0x00000005ff0d7819 */ /* 0x000fe20000011400 */
[----:B------:R-:W-:Y:S01]  /*11aa0*/  IMAD.WIDE.U32 R14, R9, c[0x0][0x440], R14 ;  /* 0x00011000090e7a25 */ /* 0x000fe200078e000e */
[----:B------:R-:W-:Y:S02]  /*11ab0*/  SHF.R.S32.HI R0, RZ, 0x1f, R0 ;  /* 0x0000001fff007819 */ /* 0x000fe40000011400 */
[----:B------:R-:W-:Y:S01]  /*11ac0*/  LOP3.LUT R7, R7, 0xfffffffc, RZ, 0xc0, !PT ;  /* 0xfffffffc07077812 */ /* 0x000fe200078ec0ff */
[----:B------:R-:W-:Y:S01]  /*11ad0*/  IMAD.IADD R4, R2, 0x1, -R11 ;  /* 0x0000000102047824 */ /* 0x000fe200078e0a0b */
[----:B------:R-:W-:Y:S01]  /*11ae0*/  LEA.HI R0, R0, R13, RZ, 0x3 ;  /* 0x0000000d00007211 */ /* 0x000fe200078f18ff */
[----:B------:R-:W-:Y:S01]  /*11af0*/  IMAD.MOV.U32 R18, RZ, RZ, R16 ;  /* 0x000000ffff127224 */ /* 0x000fe200078e0010 */
[----:B------:R-:W-:-:S02]  /*11b00*/  IADD3 R7, -R7, R2, RZ ;  /* 0x0000000207077210 */ /* 0x000fc40007ffe1ff */
[----:B------:R-:W-:Y:S02]  /*11b10*/  LOP3.LUT R0, R0, 0xffffff8, RZ, 0xc0, !PT ;  /* 0x0ffffff800007812 */ /* 0x000fe400078ec0ff */
[----:B------:R-:W-:Y:S02]  /*11b20*/  SHF.R.S32.HI R11, RZ, 0x1f, R4 ;  /* 0x0000001fff0b7819 */ /* 0x000fe40000011404 */
[----:B------:R-:W-:Y:S01]  /*11b30*/  SHF.R.S32.HI R8, RZ, 0x1f, R9 ;  /* 0x0000001fff087819 */ /* 0x000fe20000011409 */
[----:B------:R-:W-:Y:S01]  /*11b40*/  IMAD.IADD R13, R13, 0x1, -R0 ;  /* 0x000000010d0d7824 */ /* 0x000fe200078e0a00 */
[----:B------:R-:W-:Y:S02]  /*11b50*/  LEA.HI R0, R7, R7, RZ, 0x1 ;  /* 0x0000000707007211 */ /* 0x000fe400078f08ff */
[----:B------:R-:W-:Y:S01]  /*11b60*/  LEA.HI R2, R11, R4, RZ, 0x2 ;  /* 0x000000040b027211 */ /* 0x000fe200078f10ff */
[----:B------:R-:W-:Y:S01]  /*11b70*/  IMAD.MOV.U32 R11, RZ, RZ, c[0x0][0x4e8] ;  /* 0x00013a00ff0b7624 */ /* 0x000fe200078e00ff */
[----:B------:R-:W-:-:S02]  /*11b80*/  LOP3.LUT R0, R0, 0x1ffffffe, RZ, 0xc0, !PT ;  /* 0x1ffffffe00007812 */ /* 0x000fc400078ec0ff */
[----:B------:R-:W-:Y:S02]  /*11b90*/  SHF.R.S32.HI R12, RZ, 0x2, R2 ;  /* 0x00000002ff0c7819 */ /* 0x000fe40000011402 */
[----:B------:R-:W-:Y:S01]  /*11ba0*/  IADD3 R0, R7, -R0, RZ ;  /* 0x8000000007007210 */ /* 0x000fe20007ffe0ff */
[----:B------:R-:W-:Y:S01]  /*11bb0*/  BAR.SYNC.DEFER_BLOCKING 0x1, 0x100 ;  /* 0x0044000000007b1d */ /* 0x000fe20000010000 */
[----:B------:R-:W-:Y:S01]  /*11bc0*/  ISETP.NE.AND P1, PT, R11, 0x1, PT ;  /* 0x000000010b00780c */ /* 0x000fe20003f25270 */
[----:B------:R-:W-:Y:S01]  /*11bd0*/  IMAD R13, R13, 0x10, R12 ;  /* 0x000000100d0d7824 */ /* 0x000fe200078e020c */
[----:B------:R-:W-:Y:S01]  /*11be0*/  MOV R20, R14 ;  /* 0x0000000e00147202 */ /* 0x000fe20000000f00 */
[----:B------:R-:W-:Y:S02]  /*11bf0*/  IMAD R12, R8, c[0x0][0x4d8], RZ ;  /* 0x00013600080c7a24 */ /* 0x000fe400078e02ff */
[----:B------:R-:W-:Y:S01]  /*11c00*/  IMAD R7, R0, 0x8, R13 ;  /* 0x0000000800077824 */ /* 0x000fe200078e020d */
[----:B------:R-:W-:Y:S01]  /*11c10*/  SHF.R.S32.HI R0, RZ, 0x1f, R6 ;  /* 0x0000001fff007819 */ /* 0x000fe20000011406 */
[----:B------:R-:W-:-:S02]  /*11c20*/  IMAD R8, R8, c[0x0][0x440], RZ ;  /* 0x0001100008087a24 */ /* 0x000fc400078e02ff */
[C---:B------:R-:W-:Y:S01]  /*11c30*/  IMAD R12, R9.reuse, c[0x0][0x4dc], R12 ;  /* 0x00013700090c7a24 */ /* 0x040fe200078e020c */
[C---:B----4-:R-:W-:Y:S01]  /*11c40*/  LEA R7, R10.reuse, R7, 0x7 ;  /* 0x000000070a077211 */ /* 0x050fe200078e38ff */
[----:B------:R-:W-:Y:S01]  /*11c50*/  IMAD R8, R9, c[0x0][0x444], R8 ;  /* 0x0001110009087a24 */ /* 0x000fe200078e0208 */
[----:B------:R-:W-:Y:S01]  /*11c60*/  LEA R10, R10, R13, 0x7 ;  /* 0x0000000d0a0a7211 */ /* 0x000fe200078e38ff */
[----:B------:R-:W-:Y:S01]  /*11c70*/  IMAD.IADD R19, R17, 0x1, R12 ;  /* 0x0000000111137824 */ /* 0x000fe200078e020c */
[----:B------:R-:W-:Y:S01]  /*11c80*/  MOV R9, R7 ;  /* 0x0000000700097202 */ /* 0x000fe20000000f00 */
[----:B------:R-:W-:Y:S02]  /*11c90*/  IMAD.IADD R21, R15, 0x1, R8 ;  /* 0x000000010f157824 */ /* 0x000fe400078e0208 */
[----:B------:R-:W-:-:S04]  /*11ca0*/  @P1 IMAD.HI.U32 R8, R7, c[0x0][0x4ec], RZ ;  /* 0x00013b0007081a27 */ /* 0x000fc800078e00ff */
        /* <DEDUP_REMOVED lines=11> */
[----:B------:R-:W-:-:S03]  /*11d60*/  IADD3 R14, P0, R9, R18, RZ ;  /* 0x00000012090e7210 */ /* 0x000fc60007f1e0ff */
[----:B------:R-:W-:Y:S01]  /*11d70*/  IMAD R0, R0, c[0x0][0x4e8], R7 ;  /* 0x00013a0000007a24 */ /* 0x000fe200078e0207 */
[----:B------:R-:W-:Y:S01]  /*11d80*/  @P1 SHF.R.U32.HI R8, RZ, c[0x0][0x4f0], R6 ;  /* 0x00013c00ff081a19 */ /* 0x000fe20000011606 */
[----:B------:R-:W-:Y:S01]  /*11d90*/  IMAD.IADD R21, R21, 0x1, R17 ;  /* 0x0000000115157824 */ /* 0x000fe200078e0211 */
[----:B------:R-:W-:Y:S01]  /*11da0*/  IADD3.X R15, R12, R19, R15, P0, !PT ;  /* 0x000000130c0f7210 */ /* 0x000fe200007fe40f */
[----:B------:R-:W-:Y:S01]  /*11db0*/  IMAD R11, R11, c[0x0][0x388], RZ ;  /* 0x0000e2000b0b7a24 */ /* 0x000fe200078e02ff */
[----:B------:R-:W-:Y:S01]  /*11dc0*/  SHF.R.S32.HI R6, RZ, 0x1f, R0 ;  /* 0x0000001fff067819 */ /* 0x000fe20000011400 */
[C---:B------:R-:W-:Y:S01]  /*11dd0*/  IMAD.WIDE.U32 R20, R8.reuse, c[0x0][0x430], R20 ;  /* 0x00010c0008147a25 */ /* 0x040fe200078e0014 */
[----:B------:R-:W-:Y:S02]  /*11de0*/  IADD3 R12, -R8, RZ, RZ ;  /* 0x000000ff080c7210 */ /* 0x000fe40007ffe1ff */
        /* <DEDUP_REMOVED lines=10> */
[----:B------:R-:W-:Y:S01]  /*11e90*/  SHFL.IDX PT, R16, R0, 0x1, 0x1c1f ;  /* 0x003c1f0000107f89 */ /* 0x000fe200000e0000 */
[----:B------:R-:W-:Y:S02]  /*11ea0*/  SHF.R.S32.HI R6, RZ, 0x1f, R12 ;  /* 0x0000001fff067819 */ /* 0x000fe4000001140c */
[----:B------:R-:W-:Y:S01]  /*11eb0*/  LEA.HI.X R9, R14, c[0x0][0x4ac], R9, 0x2, P0 ;  /* 0x00012b000e097a11 */ /* 0x000fe200000f1409 */
[----:B------:R-:W-:Y:S01]  /*11ec0*/  IMAD R7, R8, c[0x0][0x434], R7 ;  /* 0x00010d0008077a24 */ /* 0x000fe200078e0207 */
[----:B------:R-:W-:Y:S03]  /*11ed0*/  SHFL.IDX PT, R14, R0, RZ, 0x1c1f ;  /* 0x001c1fff000e7589 */ /* 0x000fe600000e0000 */
[----:B------:R-:W-:Y:S01]  /*11ee0*/  IMAD.IADD R21, R21, 0x1, R7 ;  /* 0x0000000115157824 */ /* 0x000fe200078e0207 */
[----:B------:R-:W1:Y:S01]  /*11ef0*/  SHFL.IDX PT, R15, R9, RZ, 0x1c1f ;  /* 0x001c1fff090f7589 */ /* 0x000e6200000e0000 */
[----:B------:R-:W-:Y:S01]  /*11f00*/  IMAD R7, R6, c[0x0][0x428], RZ ;  /* 0x00010a0006077a24 */ /* 0x000fe200078e02ff */
[----:B------:R-:W-:-:S02]  /*11f10*/  IADD3 R6, R10, 0x8, RZ ;  /* 0x000000080a067810 */ /* 0x000fc40007ffe0ff */
[----:B------:R2:W3:Y:S01]  /*11f20*/  SHFL.IDX PT, R17, R9, 0x1, 0x1c1f ;  /* 0x003c1f0009117f89 */ /* 0x0004e200000e0000 */
[----:B------:R-:W-:Y:S01]  /*11f30*/  IMAD R7, R12, c[0x0][0x42c], R7 ;  /* 0x00010b000c077a24 */ /* 0x000fe200078e0207 */
[----:B------:R-:W-:Y:S01]  /*11f40*/  ISETP.GE.OR P1, PT, R6, R11, P1 ;  /* 0x0000000b0600720c */ /* 0x000fe20000f26670 */
[----:B------:R-:W-:-:S05]  /*11f50*/  IMAD.WIDE.U32 R12, R12, c[0x0][0x428], R20 ;  /* 0x00010a000c0c7a25 */ /* 0x000fca00078e0014 */
[----:B------:R-:W-:Y:S02]  /*11f60*/  IADD3 R8, R13, R7, RZ ;  /* 0x000000070d087210 */ /* 0x000fe40007ffe0ff */
[----:B------:R-:W-:-:S04]  /*11f70*/  LEA R7, P0, R12, c[0x0][0x400], 0x2 ;  /* 0x000100000c077a11 */ /* 0x000fc800078010ff */
[----:B------:R-:W-:Y:S02]  /*11f80*/  LEA.HI.X R8, R12, c[0x0][0x404], R8, 0x2, P0 ;  /* 0x000101000c087a11 */ /* 0x000fe400000f1408 */
[----:B------:R4:W4:Y:S01]  /*11f90*/  SHFL.IDX PT, R12, R7, RZ, 0x1c1f ;  /* 0x001c1fff070c7589 */ /* 0x00092200000e0000 */
[----:B------:R-:W-:-:S03]  /*11fa0*/  ISETP.GE.AND P0, PT, R6, R11, PT ;  /* 0x0000000b0600720c */ /* 0x000fc60003f06270 */
[----:B-1----:R1:W-:Y:S01]  /*11fb0*/  @!P2 ST.E [R14.64], R3 ;  /* 0x000000030e00a985 */ /* 0x0023e2000c10190e */
[----:B--2---:R-:W-:-:S03]  /*11fc0*/  LOP3.LUT R9, R2, 0x7ffffffc, RZ, 0xc0, !PT ;  /* 0x7ffffffc02097812 */ /* 0x004fc600078ec0ff */
[----:B---3--:R1:W-:Y:S01]  /*11fd0*/  @!P1 ST.E [R16.64], R5 ;  /* 0x0000000510009985 */ /* 0x0083e2000c10190e */
[----:B------:R-:W-:Y:S01]  /*11fe0*/  ISETP.GE.AND P1, PT, R10, R11, PT ;  /* 0x0000000b0a00720c */ /* 0x000fe20003f26270 */
[----:B------:R-:W-:Y:S02]  /*11ff0*/  IMAD.IADD R9, R4, 0x1, -R9 ;  /* 0x0000000104097824 */ /* 0x000fe400078e0a09 */
[----:B------:R1:W2:Y:S03]  /*12000*/  SHFL.IDX PT, R13, R8, RZ, 0x1c1f ;  /* 0x001c1fff080d7589 */ /* 0x0002a600000e0000 */
[----:B------:R-:W-:-:S07]  /*12010*/  SHF.L.U32 R9, R9, 0x1, RZ ;  /* 0x0000000109097819 */ /* 0x000fce00000006ff */
[----:B------:R-:W-:Y:S05]  /*12020*/  @P1 BRA `(.L_x_60) ;  /* 0x000005d000001947 */ /* 0x000fea0003800000 */
[C---:B-1----:R-:W-:Y:S02]  /*12030*/  IADD3 R5, R9.reuse, 0x8, RZ ;  /* 0x0000000809057810 */ /* 0x042fe40007ffe0ff */
[C---:B------:R-:W-:Y:S02]  /*12040*/  IADD3 R3, R9.reuse, 0x10, RZ ;  /* 0x0000001009037810 */ /* 0x040fe40007ffe0ff */
[----:B------:R-:W-:Y:S02]  /*12050*/  IADD3 R2, R9, 0x18, RZ ;  /* 0x0000001809027810 */ /* 0x000fe40007ffe0ff */
[----:B------:R-:W-:Y:S02]  /*12060*/  ISETP.GE.AND P3, PT, R5, c[0x0][0x3c8], PT ;  /* 0x0000f20005007a0c */ /* 0x000fe40003f66270 */
[----:B------:R-:W-:Y:S02]  /*12070*/  ISETP.GE.AND P2, PT, R3, c[0x0][0x3c8], PT ;  /* 0x0000f20003007a0c */ /* 0x000fe40003f46270 */
[----:B------:R-:W-:-:S02]  /*12080*/  ISETP.GE.AND P1, PT, R2, c[0x0][0x3c8], PT ;  /* 0x0000f20002007a0c */ /* 0x000fc40003f26270 */
[C---:B------:R-:W-:Y:S02]  /*12090*/  ISETP.GE.AND P4, PT, R9.reuse, c[0x0][0x3c8], PT ;  /* 0x0000f20009007a0c */ /* 0x040fe40003f86270 */
[C---:B------:R-:W-:Y:S02]  /*120a0*/  IADD3 R0, R9.reuse, 0x20, RZ ;  /* 0x0000002009007810 */ /* 0x040fe40007ffe0ff */
[----:B------:R-:W-:Y:S02]  /*120b0*/  IADD3 R16, R9, 0x28, RZ ;  /* 0x0000002809107810 */ /* 0x000fe40007ffe0ff */
[----:B------:R-:W-:Y:S02]  /*120c0*/  ISETP.GE.AND P6, PT, R0, c[0x0][0x3c8], PT ;  /* 0x0000f20000007a0c */ /* 0x000fe40003fc6270 */
[----:B------:R-:W-:Y:S02]  /*120d0*/  @!P3 LEA.HI R5, R5, R5, RZ, 0x1 ;  /* 0x000000050505b211 */ /* 0x000fe400078f08ff */
[----:B------:R-:W-:-:S02]  /*120e0*/  @!P2 LEA.HI R3, R3, R3, RZ, 0x1 ;  /* 0x000000030303a211 */ /* 0x000fc400078f08ff */
[----:B------:R-:W-:Y:S01]  /*120f0*/  @!P1 LEA.HI R2, R2, R2, RZ, 0x1 ;  /* 0x0000000202029211 */ /* 0x000fe200078f08ff */
[--C-:B--2-4-:R-:W-:Y:S01]  /*12100*/  @!P4 IMAD.WIDE R10, R9, 0x4, R12.reuse ;  /* 0x00000004090ac825 */ /* 0x114fe200078e020c */
[----:B------:R-:W-:Y:S02]  /*12110*/  @!P3 LOP3.LUT R5, R5, 0xfffffffe, RZ, 0xc0, !PT ;  /* 0xfffffffe0505b812 */ /* 0x000fe400078ec0ff */
        /* <DEDUP_REMOVED lines=28> */
[--C-:B------:R-:W-:Y:S01]  /*122e0*/  @!P6 IMAD.WIDE R4, R5, 0x4, R12.reuse ;  /* 0x000000040504e825 */ /* 0x100fe200078e020c */
[----:B------:R-:W-:Y:S02]  /*122f0*/  @!P2 LOP3.LUT R17, R17, 0xfffffffe, RZ, 0xc0, !PT ;  /* 0xfffffffe1111a812 */ /* 0x000fe400078ec0ff */
[----:B------:R-:W-:Y:S02]  /*12300*/  IADD3 R0, R9, 0x50, RZ ;  /* 0x0000005009007810 */ /* 0x000fe40007ffe0ff */
[----:B------:R2:W-:Y:S01]  /*12310*/  @!P6 ST.E.64 [R4.64], R96 ;  /* 0x000000600400e985 */ /* 0x0005e2000c101b0e */
[----:B------:R-:W-:Y:S01]  /*12320*/  @!P1 LEA.HI R2, R2, R2, RZ, 0x1 ;  /* 0x0000000202029211 */ /* 0x000fe200078f08ff */
[----:B------:R-:W-:Y:S01]  /*12330*/  @!P2 IMAD.WIDE R16, R17, 0x4, R12 ;  /* 0x000000041110a825 */ /* 0x000fe200078e020c */
[----:B------:R-:W-:-:S02]  /*12340*/  IADD3 R6, R9, 0x58, RZ ;  /* 0x0000005809067810 */ /* 0x000fc40007ffe0ff */
[----:B------:R-:W-:Y:S01]  /*12350*/  ISETP.GE.AND P6, PT, R0, c[0x0][0x3c8], PT ;  /* 0x0000f20000007a0c */ /* 0x000fe20003fc6270 */
[----:B-1----:R-:W-:-:S12]  /*12360*/  @!P5 IMAD.WIDE R10, R15, 0x4, R12 ;  /* 0x000000040f0ad825 */ /* 0x002fd800078e020c */
[----:B------:R-:W-:Y:S01]  /*12370*/  @!P6 LEA.HI R0, R0, R0, RZ, 0x1 ;  /* 0x000000000000e211 */ /* 0x000fe200078f08ff */
[----:B------:R-:W-:Y:S01]  /*12380*/  @!P4 IMAD.WIDE R14, R19, 0x4, R12 ;  /* 0x00000004130ec825 */ /* 0x000fe200078e020c */
[----:B------:R-:W-:Y:S01]  /*12390*/  IADD3 R19, R9, 0x60, RZ ;  /* 0x0000006009137810 */ /* 0x000fe20007ffe0ff */
[----:B------:R1:W-:Y:S01]  /*123a0*/  @!P5 ST.E.64 [R10.64], R92 ;  /* 0x0000005c0a00d985 */ /* 0x0003e2000c101b0e */
[----:B------:R-:W-:-:S03]  /*123b0*/  ISETP.GE.AND P5, PT, R6, c[0x0][0x3c8], PT ;  /* 0x0000f20006007a0c */ /* 0x000fc60003fa6270 */
[----:B------:R3:W-:Y:S01]  /*123c0*/  @!P4 ST.E.64 [R14.64], R88 ;  /* 0x000000580e00c985 */ /* 0x0007e2000c101b0e */
[----:B------:R-:W-:Y:S02]  /*123d0*/  ISETP.GE.AND P4, PT, R19, c[0x0][0x3c8], PT ;  /* 0x0000f20013007a0c */ /* 0x000fe40003f86270 */
[----:B--2---:R-:W-:Y:S01]  /*123e0*/  @!P1 LOP3.LUT R5, R2, 0xfffffffe, RZ, 0xc0, !PT ;  /* 0xfffffffe02059812 */ /* 0x004fe200078ec0ff */
[----:B------:R-:W-:-:S04]  /*123f0*/  @!P3 IMAD.WIDE R2, R3, 0x4, R12 ;  /* 0x000000040302b825 */ /* 0x000fc800078e020c */
[----:B------:R-:W-:Y:S01]  /*12400*/  @!P1 IMAD.WIDE R4, R5, 0x4, R12 ;  /* 0x0000000405049825 */ /* 0x000fe200078e020c */
[----:B------:R2:W-:Y:S01]  /*12410*/  @!P3 ST.E.64 [R2.64], R84 ;  /* 0x000000540200b985 */ /* 0x0005e2000c101b0e */
[----:B------:R-:W-:Y:S02]  /*12420*/  ISETP.GE.AND P3, PT, R18, c[0x0][0x3c8], PT ;  /* 0x0000f20012007a0c */ /* 0x000fe40003f66270 */
[----:B------:R-:W-:Y:S01]  /*12430*/  @!P5 LEA.HI R6, R6, R6, RZ, 0x1 ;  /* 0x000000060606d211 */ /* 0x000fe200078f08ff */
[----:B------:R-:W-:Y:S01]  /*12440*/  @!P2 ST.E.64 [R16.64], R80 ;  /* 0x000000501000a985 */ /* 0x000fe2000c101b0e */
[----:B------:R-:W-:-:S03]  /*12450*/  @!P4 LEA.HI R19, R19, R19, RZ, 0x1 ;  /* 0x000000131313c211 */ /* 0x000fc600078f08ff */
[----:B------:R4:W-:Y:S01]  /*12460*/  @!P1 ST.E.64 [R4.64], R76 ;  /* 0x0000004c04009985 */ /* 0x0009e2000c101b0e */
[----:B------:R-:W-:-:S05]  /*12470*/  @!P4 LOP3.LUT R19, R19, 0xfffffffe, RZ, 0xc0, !PT ;  /* 0xfffffffe1313c812 */ /* 0x000fca00078ec0ff */
[----:B------:R-:W-:Y:S02]  /*12480*/  @!P3 LEA.HI R18, R18, R18, RZ, 0x1 ;  /* 0x000000121212b211 */ /* 0x000fe400078f08ff */
[C---:B-1----:R-:W-:Y:S02]  /*12490*/  IADD3 R11, R9.reuse, 0x70, RZ ;  /* 0x00000070090b7810 */ /* 0x042fe40007ffe0ff */
[----:B------:R-:W-:Y:S02]  /*124a0*/  IADD3 R10, R9, 0x78, RZ ;  /* 0x00000078090a7810 */ /* 0x000fe40007ffe0ff */
[----:B------:R-:W-:Y:S02]  /*124b0*/  ISETP.GE.AND P2, PT, R11, c[0x0][0x3c8], PT ;  /* 0x0000f2000b007a0c */ /* 0x000fe40003f46270 */
[----:B------:R-:W-:Y:S02]  /*124c0*/  ISETP.GE.AND P1, PT, R10, c[0x0][0x3c8], PT ;  /* 0x0000f2000a007a0c */ /* 0x000fe40003f26270 */
[----:B---3--:R-:W-:Y:S01]  /*124d0*/  @!P3 LOP3.LUT R15, R18, 0xfffffffe, RZ, 0xc0, !PT ;  /* 0xfffffffe120fb812 */ /* 0x008fe200078ec0ff */
[----:B------:R-:W-:Y:S01]  /*124e0*/  @!P4 IMAD.WIDE R18, R19, 0x4, R12 ;  /* 0x000000041312c825 */ /* 0x000fe200078e020c */
[----:B--2---:R-:W-:-:S03]  /*124f0*/  @!P6 LOP3.LUT R3, R0, 0xfffffffe, RZ, 0xc0, !PT ;  /* 0xfffffffe0003e812 */ /* 0x004fc600078ec0ff */
[----:B------:R-:W-:-:S04]  /*12500*/  @!P3 IMAD.WIDE R14, R15, 0x4, R12 ;  /* 0x000000040f0eb825 */ /* 0x000fc800078e020c */
[----:B------:R-:W-:Y:S01]  /*12510*/  @!P2 LEA.HI R11, R11, R11, RZ, 0x1 ;  /* 0x0000000b0b0ba211 */ /* 0x000fe200078f08ff */
[--C-:B------:R-:W-:Y:S01]  /*12520*/  @!P6 IMAD.WIDE R2, R3, 0x4, R12.reuse ;  /* 0x000000040302e825 */ /* 0x100fe200078e020c */
[----:B------:R-:W-:Y:S02]  /*12530*/  @!P1 LEA.HI R10, R10, R10, RZ, 0x1 ;  /* 0x0000000a0a0a9211 */ /* 0x000fe400078f08ff */
[----:B----4-:R-:W-:Y:S02]  /*12540*/  @!P5 LOP3.LUT R5, R6, 0xfffffffe, RZ, 0xc0, !PT ;  /* 0xfffffffe0605d812 */ /* 0x010fe400078ec0ff */
[----:B------:R-:W-:Y:S01]  /*12550*/  @!P2 LOP3.LUT R11, R11, 0xfffffffe, RZ, 0xc0, !PT ;  /* 0xfffffffe0b0ba812 */ /* 0x000fe200078ec0ff */
[----:B------:R1:W-:Y:S01]  /*12560*/  @!P6 ST.E.64 [R2.64], R72 ;  /* 0x000000480200e985 */ /* 0x0003e2000c101b0e */
[----:B------:R-:W-:Y:S01]  /*12570*/  @!P1 LOP3.LUT R17, R10, 0xfffffffe, RZ, 0xc0, !PT ;  /* 0xfffffffe0a119812 */ /* 0x000fe200078ec0ff */
[----:B------:R-:W-:-:S04]  /*12580*/  @!P5 IMAD.WIDE R4, R5, 0x4, R12 ;  /* 0x000000040504d825 */ /* 0x000fc800078e020c */
[--C-:B------:R-:W-:Y:S01]  /*12590*/  @!P2 IMAD.WIDE R10, R11, 0x4, R12.reuse ;  /* 0x000000040b0aa825 */ /* 0x100fe200078e020c */
[----:B------:R1:W-:Y:S03]  /*125a0*/  @!P5 ST.E.64 [R4.64], R68 ;  /* 0x000000440400d985 */ /* 0x0003e6000c101b0e */
[----:B------:R-:W-:Y:S01]  /*125b0*/  @!P1 IMAD.WIDE R12, R17, 0x4, R12 ;  /* 0x00000004110c9825 */ /* 0x000fe200078e020c */
[----:B------:R1:W-:Y:S04]  /*125c0*/  @!P4 ST.E.64 [R18.64], R52 ;  /* 0x000000341200c985 */ /* 0x0003e8000c101b0e */
[----:B------:R1:W-:Y:S04]  /*125d0*/  @!P3 ST.E.64 [R14.64], R56 ;  /* 0x000000380e00b985 */ /* 0x0003e8000c101b0e */
[----:B------:R1:W-:Y:S04]  /*125e0*/  @!P2 ST.E.64 [R10.64], R60 ;  /* 0x0000003c0a00a985 */ /* 0x0003e8000c101b0e */
[----:B------:R1:W-:Y:S02]  /*125f0*/  @!P1 ST.E.64 [R12.64], R64 ;  /* 0x000000400c009985 */ /* 0x0003e4000c101b0e */
.L_x_60:
[----:B------:R-:W-:Y:S05]  /*12600*/  BSYNC B0 ;  /* 0x0000000000007941 */ /* 0x000fea0003800000 */
.L_x_59:
[----:B-1----:R1:W3:Y:S04]  /*12610*/  SHFL.IDX PT, R5, R8, 0x1, 0x1c1f ;  /* 0x003c1f0008057f89 */ /* 0x0022e800000e0000 */
[----:B------:R1:W4:Y:S01]  /*12620*/  SHFL.IDX PT, R4, R7, 0x1, 0x1c1f ;  /* 0x003c1f0007047f89 */ /* 0x00032200000e0000 */
[----:B------:R-:W-:Y:S05]  /*12630*/  @P0 EXIT ;  /* 0x000000000000094d */ /* 0x000fea0003800000 */
[C---:B------:R-:W-:Y:S02]  /*12640*/  ISETP.GE.AND P0, PT, R9.reuse, c[0x0][0x3c8], PT ;  /* 0x0000f20009007a0c */ /* 0x040fe40003f06270 */
[----:B------:R-:W-:-:S02]  /*12650*/  IADD3 R2, R9, 0x8, RZ ;  /* 0x0000000809027810 */ /* 0x000fc40007ffe0ff */
[C---:B------:R-:W-:Y:S02]  /*12660*/  IADD3 R0, R9.reuse, 0x10, RZ ;  /* 0x0000001009007810 */ /* 0x040fe40007ffe0ff */
[----:B------:R-:W-:Y:S02]  /*12670*/  ISETP.GE.AND P6, PT, R2, c[0x0][0x3c8], PT ;  /* 0x0000f20002007a0c */ /* 0x000fe40003fc6270 */
[----:B------:R-:W-:Y:S02]  /*12680*/  ISETP.GE.AND P5, PT, R0, c[0x0][0x3c8], PT ;  /* 0x0000f20000007a0c */ /* 0x000fe40003fa6270 */
[C---:B------:R-:W-:Y:S02]  /*12690*/  IADD3 R10, R9.reuse, 0x18, RZ ;  /* 0x00000018090a7810 */ /* 0x040fe40007ffe0ff */
[C---:B-1----:R-:W-:Y:S01]  /*126a0*/  IADD3 R8, R9.reuse, 0x20, RZ ;  /* 0x0000002009087810 */ /* 0x042fe20007ffe0ff */
[C---:B--234-:R-:W-:Y:S01]  /*126b0*/  @!P0 IMAD.WIDE R12, R9.reuse, 0x4, R4 ;  /* 0x00000004090c8825 */ /* 0x05cfe200078e0204 */
        /* <DEDUP_REMOVED lines=8> */
[----:B------:R-:W-:Y:S02]  /*12740*/  @!P6 LEA.HI R2, R2, R2, RZ, 0x1 ;  /* 0x000000020202e211 */ /* 0x000fe400078f08ff */
[----:B------:R-:W-:Y:S02]  /*12750*/  ISETP.GE.AND P0, PT, R3, c[0x0][0x3c8], PT ;  /* 0x0000f20003007a0c */ /* 0x000fe40003f06270 */
        /* <DEDUP_REMOVED lines=11> */
[----:B------:R-:W-:Y:S01]  /*12810*/  IADD3 R2, R9, 0x40, RZ ;  /* 0x0000004009027810 */ /* 0x000fe20007ffe0ff */
[----:B------:R-:W-:Y:S01]  /*12820*/  @!P4 IMAD.WIDE R10, R11, 0x4, R4 ;  /* 0x000000040b0ac825 */ /* 0x000fe200078e0204 */
[----:B------:R-:W-:-:S02]  /*12830*/  @!P3 LOP3.LUT R17, R8, 0xfffffffe, RZ, 0xc0, !PT ;  /* 0xfffffffe0811b812 */ /* 0x000fc400078ec0ff */
[----:B------:R-:W-:Y:S01]  /*12840*/  IADD3 R0, R9, 0x48, RZ ;  /* 0x0000004809007810 */ /* 0x000fe20007ffe0ff */
[----:B------:R-:W-:Y:S01]  /*12850*/  @!P5 IMAD.WIDE R12, R13, 0x4, R4 ;  /* 0x000000040d0cd825 */ /* 0x000fe200078e0204 */
[----:B------:R-:W-:Y:S02]  /*12860*/  @!P2 LOP3.LUT R7, R7, 0xfffffffe, RZ, 0xc0, !PT ;  /* 0xfffffffe0707a812 */ /* 0x000fe400078ec0ff */
[----:B------:R-:W-:Y:S02]  /*12870*/  @!P0 LOP3.LUT R3, R3, 0xfffffffe, RZ, 0xc0, !PT ;  /* 0xfffffffe03038812 */ /* 0x000fe400078ec0ff */
[----:B------:R1:W-:Y:S01]  /*12880*/  @!P5 ST.E.64 [R12.64], R106 ;  /* 0x0000006a0c00d985 */ /* 0x0003e2000c101b0e */
[----:B------:R-:W-:Y:S02]  /*12890*/  ISETP.GE.AND P6, PT, R2, c[0x0][0x3c8], PT ;  /* 0x0000f20002007a0c */ /* 0x000fe40003fc6270 */
[----:B------:R-:W-:Y:S01]  /*128a0*/  ISETP.GE.AND P5, PT, R0, c[0x0][0x3c8], PT ;  /* 0x0000f20000007a0c */ /* 0x000fe20003fa6270 */
[----:B------:R3:W-:Y:S01]  /*128b0*/  @!P4 ST.E.64 [R10.64], R102 ;  /* 0x000000660a00c985 */ /* 0x0007e2000c101b0e */
[----:B------:R-:W-:-:S02]  /*128c0*/  IADD3 R20, R9, 0x50, RZ ;  /* 0x0000005009147810 */ /* 0x000fc40007ffe0ff */
[C---:B------:R-:W-:Y:S02]  /*128d0*/  IADD3 R19, R9.reuse, 0x58, RZ ;  /* 0x0000005809137810 */ /* 0x040fe40007ffe0ff */
[C---:B------:R-:W-:Y:S02]  /*128e0*/  IADD3 R18, R9.reuse, 0x60, RZ ;  /* 0x0000006009127810 */ /* 0x040fe40007ffe0ff */
[----:B------:R-:W-:Y:S02]  /*128f0*/  IADD3 R8, R9, 0x68, RZ ;  /* 0x0000006809087810 */ /* 0x000fe40007ffe0ff */
[----:B------:R-:W-:Y:S01]  /*12900*/  ISETP.GE.AND P4, PT, R20, c[0x0][0x3c8], PT ;  /* 0x0000f20014007a0c */ /* 0x000fe20003f86270 */
[--C-:B--2---:R-:W-:Y:S01]  /*12910*/  @!P3 IMAD.WIDE R14, R17, 0x4, R4.reuse ;  /* 0x00000004110eb825 */ /* 0x104fe200078e0204 */
[----:B------:R-:W-:Y:S02]  /*12920*/  @!P6 LEA.HI R2, R2, R2, RZ, 0x1 ;  /* 0x000000020202e211 */ /* 0x000fe400078f08ff */
[----:B------:R-:W-:Y:S01]  /*12930*/  @!P5 LEA.HI R0, R0, R0, RZ, 0x1 ;  /* 0x000000000000d211 */ /* 0x000fe200078f08ff */
[----:B------:R-:W-:Y:S01]  /*12940*/  @!P0 IMAD.WIDE R16, R3, 0x4, R4 ;  /* 0x0000000403108825 */ /* 0x000fe200078e0204 */
[----:B------:R2:W-:Y:S01]  /*12950*/  @!P3 ST.E.64 [R14.64], R98 ;  /* 0x000000620e00b985 */ /* 0x0005e2000c101b0e */
[----:B------:R-:W-:-:S02]  /*12960*/  IADD3 R3, R9, 0x70, RZ ;  /* 0x0000007009037810 */ /* 0x000fc40007ffe0ff */
[----:B------:R-:W-:Y:S02]  /*12970*/  ISETP.GE.AND P3, PT, R19, c[0x0][0x3c8], PT ;  /* 0x0000f20013007a0c */ /* 0x000fe40003f66270 */
[----:B------:R-:W-:Y:S02]  /*12980*/  IADD3 R9, R9, 0x78, RZ ;  /* 0x0000007809097810 */ /* 0x000fe40007ffe0ff */
[----:B------:R-:W-:Y:S02]  /*12990*/  @!P4 LEA.HI R20, R20, R20, RZ, 0x1 ;  /* 0x000000141414c211 */ /* 0x000fe400078f08ff */
[----:B-1----:R-:W-:Y:S01]  /*129a0*/  @!P1 LOP3.LUT R13, R6, 0xfffffffe, RZ, 0xc0, !PT ;  /* 0xfffffffe060d9812 */ /* 0x002fe200078ec0ff */
[----:B------:R-:W-:Y:S01]  /*129b0*/  @!P2 IMAD.WIDE R6, R7, 0x4, R4 ;  /* 0x000000040706a825 */ /* 0x000fe200078e0204 */
[----:B---3--:R-:W-:-:S03]  /*129c0*/  @!P5 LOP3.LUT R11, R0, 0xfffffffe, RZ, 0xc0, !PT ;  /* 0xfffffffe000bd812 */ /* 0x008fc600078ec0ff */
[--C-:B------:R-:W-:Y:S01]  /*129d0*/  @!P1 IMAD.WIDE R12, R13, 0x4, R4.reuse ;  /* 0x000000040d0c9825 */ /* 0x100fe200078e0204 */
[----:B------:R1:W-:Y:S01]  /*129e0*/  @!P2 ST.E.64 [R6.64], R94 ;  /* 0x0000005e0600a985 */ /* 0x0003e2000c101b0e */
[----:B------:R-:W-:Y:S02]  /*129f0*/  ISETP.GE.AND P2, PT, R18, c[0x0][0x3c8], PT ;  /* 0x0000f20012007a0c */ /* 0x000fe40003f46270 */
[----:B------:R-:W-:Y:S01]  /*12a00*/  @!P3 LEA.HI R19, R19, R19, RZ, 0x1 ;  /* 0x000000131313b211 */ /* 0x000fe200078f08ff */
[----:B------:R3:W-:Y:S01]  /*12a10*/  @!P1 ST.E.64 [R12.64], R90 ;  /* 0x0000005a0c009985 */ /* 0x0007e2000c101b0e */
[----:B------:R-:W-:Y:S01]  /*12a20*/  ISETP.GE.AND P1, PT, R8, c[0x0][0x3c8], PT ;  /* 0x0000f20008007a0c */ /* 0x000fe20003f26270 */
[----:B------:R-:W-:Y:S01]  /*12a30*/  @!P5 IMAD.WIDE R10, R11, 0x4, R4 ;  /* 0x000000040b0ad825 */ /* 0x000fe200078e0204 */
[----:B------:R-:W-:Y:S01]  /*12a40*/  @!P3 LOP3.LUT R19, R19, 0xfffffffe, RZ, 0xc0, !PT ;  /* 0xfffffffe1313b812 */ /* 0x000fe200078ec0ff */
[----:B------:R4:W-:Y:S01]  /*12a50*/  @!P0 ST.E.64 [R16.64], R86 ;  /* 0x0000005610008985 */ /* 0x0009e2000c101b0e */
[----:B------:R-:W-:-:S05]  /*12a60*/  ISETP.GE.AND P0, PT, R3, c[0x0][0x3c8], PT ;  /* 0x0000f20003007a0c */ /* 0x000fca0003f06270 */
[----:B------:R-:W-:-:S04]  /*12a70*/  @!P2 LEA.HI R18, R18, R18, RZ, 0x1 ;  /* 0x000000121212a211 */ /* 0x000fc800078f08ff */
[----:B------:R-:W-:Y:S02]  /*12a80*/  @!P1 LEA.HI R8, R8, R8, RZ, 0x1 ;  /* 0x0000000808089211 */ /* 0x000fe400078f08ff */
[----:B--2---:R-:W-:Y:S02]  /*12a90*/  @!P2 LOP3.LUT R15, R18, 0xfffffffe, RZ, 0xc0, !PT ;  /* 0xfffffffe120fa812 */ /* 0x004fe400078ec0ff */
[----:B------:R-:W-:-:S04]  /*12aa0*/  @!P0 LEA.HI R3, R3, R3, RZ, 0x1 ;  /* 0x0000000303038211 */ /* 0x000fc800078f08ff */
[----:B------:R-:W-:Y:S02]  /*12ab0*/  @!P0 LOP3.LUT R3, R3, 0xfffffffe, RZ, 0xc0, !PT ;  /* 0xfffffffe03038812 */ /* 0x000fe400078ec0ff */
[----:B-1----:R-:W-:-:S03]  /*12ac0*/  @!P6 LOP3.LUT R7, R2, 0xfffffffe, RZ, 0xc0, !PT ;  /* 0xfffffffe0207e812 */ /* 0x002fc600078ec0ff */
        /* <DEDUP_REMOVED lines=22> */
.L_x_58:
        /* <DEDUP_REMOVED lines=50> */
.L_x_61:
        /* <DEDUP_REMOVED lines=11> */
.L_x_2673:


//--------------------- .text._ZN7cutlass13device_kernelIN5flash19enable_sm80_to_sm89INS1_16FlashAttnFwdSm80INS1_25CollectiveMainloopFwdSm80ILi8ELi1ELb1EN4cute5tupleIJNS5_1CILi128EEES8_S8_EEELi128ENS_10bfloat16_tEfNS_4arch4Sm80ELb1ELb0ELb1ELb0ELb0ELb0ELb1ELb1EEENS1_21CollectiveEpilogueFwdIS9_NS6_IJNS7_ILi1EEESF_SF_EEESA_SC_Li256ELb0ELb1ELb1ELb0EEENS1_30DynamicPersistentTileSchedulerILi256ELi256ELb1ELb1ELb0EEEEEEEEEvNT_6ParamsE --------------------------
	.section	.text._ZN7cutlass13device_kernelIN5flash19enable_sm80_to_sm89INS1_16FlashAttnFwdSm80INS1_25CollectiveMainloopFwdSm80ILi8ELi1ELb1EN4cute5tupleIJNS5_1CILi128EEES8_S8_EEELi128ENS_10bfloat16_tEfNS_4arch4Sm80ELb1ELb0ELb1ELb0ELb0ELb0ELb1ELb1EEENS1_21CollectiveEpilogueFwdIS9_NS6_IJNS7_ILi1EEESF_SF_EEESA_SC_Li256ELb0ELb1ELb1ELb0EEENS1_30DynamicPersistentTileSchedulerILi256ELi256ELb1ELb1ELb0EEEEEEEEEvNT_6ParamsE,"ax",@progbits
	.sectioninfo	@"SHI_REGISTERS=255"
	.align	128
.text._ZN7cutlass13device_kernelIN5flash19enable_sm80_to_sm89INS1_16FlashAttnFwdSm80INS1_25CollectiveMainloopFwdSm80ILi8ELi1ELb1EN4cute5tupleIJNS5_1CILi128EEES8_S8_EEELi128ENS_10bfloat16_tEfNS_4arch4Sm80ELb1ELb0ELb1ELb0ELb0ELb0ELb1ELb1EEENS1_21CollectiveEpilogueFwdIS9_NS6_IJNS7_ILi1EEESF_SF_EEESA_SC_Li256ELb0ELb1ELb1ELb0EEENS1_30DynamicPersistentTileSchedulerILi256ELi256ELb1ELb1ELb0EEEEEEEEEvNT_6ParamsE:
        .type           _ZN7cutlass13device_kernelIN5flash19enable_sm80_to_sm89INS1_16FlashAttnFwdSm80INS1_25CollectiveMainloopFwdSm80ILi8ELi1ELb1EN4cute5tupleIJNS5_1CILi128EEES8_S8_EEELi128ENS_10bfloat16_tEfNS_4arch4Sm80ELb1ELb0ELb1ELb0ELb0ELb0ELb1ELb1EEENS1_21CollectiveEpilogueFwdIS9_NS6_IJNS7_ILi1EEESF_SF_EEESA_SC_Li256ELb0ELb1ELb1ELb0EEENS1_30DynamicPersistentTileSchedulerILi256ELi256ELb1ELb1ELb0EEEEEEEEEvNT_6ParamsE,@function
        .size           _ZN7cutlass13device_kernelIN5flash19enable_sm80_to_sm89INS1_16FlashAttnFwdSm80INS1_25CollectiveMainloopFwdSm80ILi8ELi1ELb1EN4cute5tupleIJNS5_1CILi128EEES8_S8_EEELi128ENS_10bfloat16_tEfNS_4arch4Sm80ELb1ELb0ELb1ELb0ELb0ELb0ELb1ELb1EEENS1_21CollectiveEpilogueFwdIS9_NS6_IJNS7_ILi1EEESF_SF_EEESA_SC_Li256ELb0ELb1ELb1ELb0EEENS1_30DynamicPersistentTileSchedulerILi256ELi256ELb1ELb1ELb0EEEEEEEEEvNT_6ParamsE,(.L_x_2674 - _ZN7cutlass13device_kernelIN5flash19enable_sm80_to_sm89INS1_16FlashAttnFwdSm80INS1_25CollectiveMainloopFwdSm80ILi8ELi1ELb1EN4cute5tupleIJNS5_1CILi128EEES8_S8_EEELi128ENS_10bfloat16_tEfNS_4arch4Sm80ELb1ELb0ELb1ELb0ELb0ELb0ELb1ELb1EEENS1_21CollectiveEpilogueFwdIS9_NS6_IJNS7_ILi1EEESF_SF_EEESA_SC_Li256ELb0ELb1ELb1ELb0EEENS1_30DynamicPersistentTileSchedulerILi256ELi256ELb1ELb1ELb0EEEEEEEEEvNT_6ParamsE)
        .other          _ZN7cutlass13device_kernelIN5flash19enable_sm80_to_sm89INS1_16FlashAttnFwdSm80INS1_25CollectiveMainloopFwdSm80ILi8ELi1ELb1EN4cute5tupleIJNS5_1CILi128EEES8_S8_EEELi128ENS_10bfloat16_tEfNS_4arch4Sm80ELb1ELb0ELb1ELb0ELb0ELb0ELb1ELb1EEENS1_21CollectiveEpilogueFwdIS9_NS6_IJNS7_ILi1EEESF_SF_EEESA_SC_Li256ELb0ELb1ELb1ELb0EEENS1_30DynamicPersistentTileSchedulerILi256ELi256ELb1ELb1ELb0EEEEEEEEEvNT_6ParamsE,@"STO_CUDA_ENTRY STV_DEFAULT"
_ZN7cutlass13device_kernelIN5flash19enable_sm80_to_sm89INS1_16FlashAttnFwdSm80INS1_25CollectiveMainloopFwdSm80ILi8ELi1ELb1EN4cute5tupleIJNS5_1CILi128EEES8_S8_EEELi128ENS_10bfloat16_tEfNS_4arch4Sm80ELb1ELb0ELb1ELb0ELb0ELb0ELb1ELb1EEENS1_21CollectiveEpilogueFwdIS9_NS6_IJNS7_ILi1EEESF_SF_EEESA_SC_Li256ELb0ELb1ELb1ELb0EEENS1_30DynamicPersistentTileSchedulerILi256ELi256ELb1ELb1ELb0EEEEEEEEEvNT_6ParamsE:
[----:B------:R-:W-:-:S03]  /*0000*/  MOV R1, c[0x0][0x28] ;  /* 0x00000a0000017a02 */ /* 0x000fc60000000f00 */
[----:B------:R-:W1:Y:S01]  /*0010*/  S2R R17, SR_TID.X ;  /* 0x0000000000117919 */ /* 0x000e620000002100 */
[----:B------:R-:W-:-:S03]  /*0020*/  IADD3 R1, R1, -0x68, RZ ;  /* 0xffffff9801017810 */ /* 0x000fc60007ffe0ff */
[----:B------:R-:W2:Y:S01]  /*0030*/  S2R R13, SR_CTAID.X ;  /* 0x00000000000d7919 */ /* 0x000ea20000002500 */
[----:B-1----:R-:W-:-:S05]  /*0040*/  SHF.R.U32.HI R2, RZ, 0x5, R17 ;  /* 0x00000005ff027819 */ /* 0x002fca0000011611 */
[----:B------:R-:W1:Y:S02]  /*0050*/  SHFL.IDX PT, R0, R2, RZ, 0x1f ;  /* 0x00001fff02007589 */ /* 0x000e6400000e0000 */
[----:B-1----:R-:W-:Y:S02]  /*0060*/  ISETP.GE.AND P0, PT, R0, 0x1, PT ;  /* 0x000000010000780c */ /* 0x002fe40003f06270 */
[----:B------:R1:W-:Y:S11]  /*0070*/  STL [R1+0x58], R0 ;  /* 0x0000580001007387 */ /* 0x0003f60000100800 */
[----:B------:R-:W-:Y:S06]  /*0080*/  @P0 BAR.ARV 0x4, 0x100 ;  /* 0x0104000000000b1d */ /* 0x000fec0000002000 */
[----:B--2---:R-:W-:-:S13]  /*0090*/  ISETP.GE.AND P0, PT, R13, c[0x0][0x538], PT ;  /* 0x00014e000d007a0c */ /* 0x004fda0003f06270 */
[----:B------:R-:W-:Y:S05]  /*00a0*/  @P0 EXIT ;  /* 0x000000000000094d */ /* 0x000fea0003800000 */
[----:B-1----:R-:W-:Y:S01]  /*00b0*/  SHF.R.S32.HI R11, RZ, 0x1f, R17 ;  /* 0x0000001fff0b7819 */ /* 0x002fe20000011411 */
[----:B------:R-:W-:Y:S01]  /*00c0*/  IMAD.MOV.U32 R206, RZ, RZ, 0x20 ;  /* 0x00000020ffce7424 */ /* 0x000fe200078e00ff */
[----:B------:R-:W-:Y:S01]  /*00d0*/  ULDC.64 UR6, c[0x0][0x118] ;  /* 0x0000460000067ab9 */ /* 0x000fe20000000a00 */
[----:B------:R-:W-:Y:S01]  /*00e0*/  IMAD.MOV.U32 R223, RZ, RZ, 0x10 ;  /* 0x00000010ffdf7424 */ /* 0x000fe200078e00ff */
[CC--:B------:R-:W-:Y:S02]  /*00f0*/  LEA.HI R2, R11.reuse, R17.reuse, RZ, 0x4 ;  /* 0x000000110b027211 */ /* 0x0c0fe400078f20ff */
[CC--:B------:R-:W-:Y:S02]  /*0100*/  LEA.HI R0, R11.reuse, R17.reuse, RZ, 0x2 ;  /* 0x000000110b007211 */ /* 0x0c0fe400078f10ff */
[----:B------:R-:W-:Y:S02]  /*0110*/  SHF.R.S32.HI R3, RZ, 0x4, R2 ;  /* 0x00000004ff037819 */ /* 0x000fe40000011402 */
[----:B------:R-:W-:-:S02]  /*0120*/  LEA.HI R10, R11, R17, RZ, 0x3 ;  /* 0x000000110b0a7211 */ /* 0x000fc400078f18ff */
[----:B------:R-:W-:Y:S02]  /*0130*/  LOP3.LUT R4, R0, 0xfffffffc, RZ, 0xc0, !PT ;  /* 0xfffffffc00047812 */ /* 0x000fe400078ec0ff */
[C---:B------:R-:W-:Y:S02]  /*0140*/  LOP3.LUT R0, R2.reuse, 0xfffffff0, RZ, 0xc0, !PT ;  /* 0xfffffff002007812 */ /* 0x040fe400078ec0ff */
[----:B------:R-:W-:Y:S01]  /*0150*/  LEA.HI R2, R2, R3, RZ, 0x1 ;  /* 0x0000000302027211 */ /* 0x000fe200078f08ff */
[C---:B------:R-:W-:Y:S01]  /*0160*/  IMAD.IADD R4, R17.reuse, 0x1, -R4 ;  /* 0x0000000111047824 */ /* 0x040fe200078e0a04 */
[----:B------:R-:W-:Y:S01]  /*0170*/  SHF.R.S32.HI R16, RZ, 0x3, R10 ;  /* 0x00000003ff107819 */ /* 0x000fe2000001140a */
[----:B------:R-:W-:Y:S01]  /*0180*/  IMAD.IADD R5, R17, 0x1, -R0 ;  /* 0x0000000111057824 */ /* 0x000fe200078e0a00 */
[----:B------:R-:W-:Y:S02]  /*0190*/  LOP3.LUT R6, R10, 0xfffffff8, RZ, 0xc0, !PT ;  /* 0xfffffff80a067812 */ /* 0x000fe400078ec0ff */
[----:B------:R-:W-:Y:S01]  /*01a0*/  LOP3.LUT R0, R2, 0xfffffffe, RZ, 0xc0, !PT ;  /* 0xfffffffe02007812 */ /* 0x000fe200078ec0ff */
[----:B------:R-:W-:-:S02]  /*01b0*/  IMAD.SHL.U32 R7, R16, 0x40, RZ ;  /* 0x0000004010077824 */ /* 0x000fc400078e00ff */
[----:B------:R-:W-:Y:S02]  /*01c0*/  IMAD.IADD R6, R17, 0x1, -R6 ;  /* 0x0000000111067824 */ /* 0x000fe400078e0a06 */
[----:B------:R-:W-:Y:S01]  /*01d0*/  IMAD.IADD R9, R3, 0x1, -R0 ;  /* 0x0000000103097824 */ /* 0x000fe200078e0a00 */
[----:B------:R-:W-:Y:S01]  /*01e0*/  LEA.HI R0, R4, R4, RZ, 0x1 ;  /* 0x0000000404007211 */ /* 0x000fe200078f08ff */
[C---:B------:R-:W-:Y:S01]  /*01f0*/  IMAD.SHL.U32 R14, R6.reuse, 0x8, RZ ;  /* 0x00000008060e7824 */ /* 0x040fe200078e00ff */
[----:B------:R-:W-:Y:S01]  /*0200*/  LOP3.LUT R2, R7, 0x1c0, RZ, 0xc0, !PT ;  /* 0x000001c007027812 */ /* 0x000fe200078ec0ff */
[----:B------:R-:W-:Y:S01]  /*0210*/  IMAD.SHL.U32 R8, R6, 0x40, RZ ;  /* 0x0000004006087824 */ /* 0x000fe200078e00ff */
[----:B------:R-:W-:Y:S02]  /*0220*/  SHF.R.S32.HI R7, RZ, 0x1f, R5 ;  /* 0x0000001fff077819 */ /* 0x000fe40000011405 */
[----:B------:R-:W-:Y:S01]  /*0230*/  LOP3.LUT R0, R0, 0x1ffffffe, RZ, 0xc0, !PT ;  /* 0x1ffffffe00007812 */ /* 0x000fe200078ec0ff */
[----:B------:R-:W-:Y:S01]  /*0240*/  STL [R1+0x40], R14 ;  /* 0x0000400e01007387 */ /* 0x000fe20000100800 */
[----:B------:R-:W-:-:S02]  /*0250*/  LOP3.LUT R3, R2, 0x38, R14, 0xf8, !PT ;  /* 0x0000003802037812 */ /* 0x000fc400078ef80e */
[----:B------:R-:W-:Y:S01]  /*0260*/  SHF.R.U32.HI R2, RZ, 0x3, R2 ;  /* 0x00000003ff027819 */ /* 0x000fe20000011602 */
[----:B------:R-:W-:Y:S01]  /*0270*/  IMAD.IADD R12, R4, 0x1, -R0 ;  /* 0x00000001040c7824 */ /* 0x000fe200078e0a00 */
[----:B------:R-:W-:Y:S02]  /*0280*/  LEA.HI R200, R7, R5, RZ, 0x3 ;  /* 0x0000000507c87211 */ /* 0x000fe400078f18ff */
[----:B------:R-:W-:Y:S02]  /*0290*/  LOP3.LUT R7, R3, R2, RZ, 0x3c, !PT ;  /* 0x0000000203077212 */ /* 0x000fe400078e3cff */
[C---:B------:R-:W-:Y:S01]  /*02a0*/  LOP3.LUT R0, R200.reuse, 0xfffffff8, RZ, 0xc0, !PT ;  /* 0xfffffff8c8007812 */ /* 0x040fe200078ec0ff */
[----:B------:R-:W-:Y:S01]  /*02b0*/  IMAD.SHL.U32 R200, R200, 0x40, RZ ;  /* 0x00000040c8c87824 */ /* 0x000fe200078e00ff */
[----:B------:R-:W-:Y:S02]  /*02c0*/  LOP3.LUT R2, R8, 0x1c0, RZ, 0xc0, !PT ;  /* 0x000001c008027812 */ /* 0x000fe400078ec0ff */
[----:B------:R-:W-:Y:S01]  /*02d0*/  LEA.HI R4, R11, R17, RZ, 0x6 ;  /* 0x000000110b047211 */ /* 0x000fe200078f30ff */
[----:B------:R-:W-:Y:S01]  /*02e0*/  IMAD.IADD R5, R5, 0x1, -R0 ;  /* 0x0000000105057824 */ /* 0x000fe200078e0a00 */
[----:B------:R-:W-:-:S02]  /*02f0*/  LOP3.LUT R3, R2, 0x8, R10, 0xf8, !PT ;  /* 0x0000000802037812 */ /* 0x000fc400078ef80a */
[----:B------:R-:W-:Y:S01]  /*0300*/  SHF.R.U32.HI R2, RZ, 0x3, R2 ;  /* 0x00000003ff027819 */ /* 0x000fe20000011602 */
[----:B------:R-:W-:Y:S01]  /*0310*/  IMAD.SHL.U32 R0, R4, 0x8, RZ ;  /* 0x0000000804007824 */ /* 0x000fe200078e00ff */
[----:B------:R-:W-:Y:S01]  /*0320*/  LEA.HI R8, R11, R17, RZ, 0x5 ;  /* 0x000000110b087211 */ /* 0x000fe200078f28ff */
[----:B------:R-:W-:Y:S01]  /*0330*/  IMAD.SHL.U32 R4, R5, 0x40, RZ ;  /* 0x0000004005047824 */ /* 0x000fe200078e00ff */
[----:B------:R-:W-:Y:S01]  /*0340*/  LOP3.LUT R201, R3, R2, RZ, 0x3c, !PT ;  /* 0x0000000203c97212 */ /* 0x000fe200078e3cff */
[----:B------:R-:W-:Y:S01]  /*0350*/  IMAD.SHL.U32 R3, R9, 0x8, RZ ;  /* 0x0000000809037824 */ /* 0x000fe200078e00ff */
[----:B------:R-:W-:Y:S02]  /*0360*/  LOP3.LUT R2, R8, 0xffffffe0, RZ, 0xc0, !PT ;  /* 0xffffffe008027812 */ /* 0x000fe400078ec0ff */
[----:B------:R-:W-:Y:S01]  /*0370*/  LOP3.LUT R228, R7, 0x7ffffe00, R0, 0xf8, !PT ;  /* 0x7ffffe0007e47812 */ /* 0x000fe200078ef800 */
[----:B------:R-:W-:Y:S01]  /*0380*/  IMAD R201, R9, 0x200, R201 ;  /* 0x0000020009c97824 */ /* 0x000fe200078e02c9 */
[----:B------:R-:W-:Y:S01]  /*0390*/  LOP3.LUT R0, R4, 0x1c0, RZ, 0xc0, !PT ;  /* 0x000001c004007812 */ /* 0x000fe200078ec0ff */
[----:B------:R-:W-:Y:S01]  /*03a0*/  IMAD.IADD R10, R17, 0x1, -R2 ;  /* 0x00000001110a7824 */ /* 0x000fe200078e0a02 */
[--C-:B------:R-:W-:Y:S01]  /*03b0*/  SHF.R.S32.HI R224, RZ, 0x5, R8.reuse ;  /* 0x00000005ffe07819 */ /* 0x100fe20000011408 */
[----:B------:R-:W-:Y:S01]  /*03c0*/  IMAD.SHL.U32 R228, R228, 0x2, RZ ;  /* 0x00000002e4e47824 */ /* 0x000fe200078e00ff */
[----:B------:R-:W-:-:S02]  /*03d0*/  SHF.R.S32.HI R4, RZ, 0x1f, R8 ;  /* 0x0000001fff047819 */ /* 0x000fc40000011408 */
[----:B------:R-:W-:Y:S02]  /*03e0*/  LOP3.LUT R3, R0, 0x8, R3, 0xf8, !PT ;  /* 0x0000000800037812 */ /* 0x000fe400078ef803 */
[----:B------:R-:W-:Y:S02]  /*03f0*/  SHF.R.U32.HI R2, RZ, 0x3, R0 ;  /* 0x00000003ff027819 */ /* 0x000fe40000011600 */
[----:B------:R-:W-:Y:S02]  /*0400*/  LEA.HI R0, R4, R224, RZ, 0x3 ;  /* 0x000000e004007211 */ /* 0x000fe400078f18ff */
[----:B------:R-:W-:Y:S02]  /*0410*/  SHF.R.S32.HI R7, RZ, 0x1f, R10 ;  /* 0x0000001fff077819 */ /* 0x000fe4000001140a */
[----:B------:R-:W-:Y:S02]  /*0420*/  LOP3.LUT R0, R0, 0xffffff8, RZ, 0xc0, !PT ;  /* 0x0ffffff800007812 */ /* 0x000fe400078ec0ff */
[----:B------:R-:W-:-:S02]  /*0430*/  LOP3.LUT R4, R3, R2, RZ, 0x3c, !PT ;  /* 0x0000000203047212 */ /* 0x000fc400078e3cff */
[----:B------:R-:W-:Y:S01]  /*0440*/  LEA.HI R3, R7, R10, RZ, 0x2 ;  /* 0x0000000a07037211 */ /* 0x000fe200078f10ff */
[----:B------:R-:W-:Y:S01]  /*0450*/  IMAD.IADD R2, R224, 0x1, -R0 ;  /* 0x00000001e0027824 */ /* 0x000fe200078e0a00 */
[----:B------:R-:W-:Y:S02]  /*0460*/  R2P PR, R5, 0x6 ;  /* 0x0000000605007804 */ /* 0x000fe40000000000 */
[----:B------:R-:W-:Y:S02]  /*0470*/  SHF.R.S32.HI R0, RZ, 0x2, R3 ;  /* 0x00000002ff007819 */ /* 0x000fe40000011403 */
[----:B------:R-:W-:Y:S02]  /*0480*/  LOP3.LUT R3, R3, 0x7ffffffc, RZ, 0xc0, !PT ;  /* 0x7ffffffc03037812 */ /* 0x000fe400078ec0ff */
[----:B------:R-:W-:Y:S01]  /*0490*/  LOP3.LUT R200, R4, 0x7ffffe00, R200, 0xf8, !PT ;  /* 0x7ffffe0004c87812 */ /* 0x000fe200078ef8c8 */
[----:B------:R-:W-:Y:S01]  /*04a0*/  IMAD R8, R2, 0x10, R0 ;  /* 0x0000001002087824 */ /* 0x000fe200078e0200 */
[----:B------:R-:W-:Y:S01]  /*04b0*/  IADD3 R0, R14, 0x40, RZ ;  /* 0x000000400e007810 */ /* 0x000fe20007ffe0ff */
[C---:B------:R-:W-:Y:S01]  /*04c0*/  IMAD R4, R6.reuse, 0x20, R16 ;  /* 0x0000002006047824 */ /* 0x040fe200078e0210 */
[----:B------:R-:W-:Y:S01]  /*04d0*/  LOP3.LUT P3, RZ, R6, 0x2, RZ, 0xc0, !PT ;  /* 0x0000000206ff7812 */ /* 0x000fe2000786c0ff */
[----:B------:R-:W-:Y:S01]  /*04e0*/  IMAD.IADD R3, R10, 0x1, -R3 ;  /* 0x000000010a037824 */ /* 0x000fe200078e0a03 */
[----:B------:R-:W-:Y:S01]  /*04f0*/  SHF.R.S32.HI R0, RZ, 0x1f, R0 ;  /* 0x0000001fff007819 */ /* 0x000fe20000011400 */
[----:B------:R-:W-:Y:S01]  /*0500*/  STL [R1+0x5c], R8 ;  /* 0x00005c0801007387 */ /* 0x000fe20000100800 */
[----:B------:R-:W-:Y:S01]  /*0510*/  LEA R200, R200, 0x100, 0x1 ;  /* 0x00000100c8c87811 */ /* 0x000fe200078e08ff */
[----:B------:R-:W-:Y:S01]  /*0520*/  IMAD.SHL.U32 R3, R3, 0x2, RZ ;  /* 0x0000000203037824 */ /* 0x000fe200078e00ff */
[----:B------:R-:W-:Y:S01]  /*0530*/  SEL R5, R206, 0xffffffe0, !P2 ;  /* 0xffffffe0ce057807 */ /* 0x000fe20005000000 */
[----:B------:R-:W-:Y:S01]  /*0540*/  STL [R1+0x4c], R13 ;  /* 0x00004c0d01007387 */ /* 0x000fe20000100800 */
[----:B------:R-:W-:Y:S01]  /*0550*/  IMAD.MOV.U32 R2, RZ, RZ, 0x40 ;  /* 0x00000040ff027424 */ /* 0x000fe200078e00ff */
[----:B------:R-:W-:Y:S01]  /*0560*/  LOP3.LUT P0, RZ, R6, 0x4, RZ, 0xc0, !PT ;  /* 0x0000000406ff7812 */ /* 0x000fe2000780c0ff */
[----:B------:R-:W-:Y:S01]  /*0570*/  IMAD R224, R224, 0x800, R200 ;  /* 0x00000800e0e07824 */ /* 0x000fe200078e02c8 */
[----:B------:R-:W-:Y:S01]  /*0580*/  STL [R1+0x60], R4 ;  /* 0x0000600401007387 */ /* 0x000fe20000100800 */
[----:B------:R-:W-:-:S02]  /*0590*/  LEA R201, R201, 0x8100, 0x1 ;  /* 0x00008100c9c97811 */ /* 0x000fc400078e08ff */
[----:B------:R-:W-:Y:S01]  /*05a0*/  SEL R223, R223, 0xfffffff0, !P1 ;  /* 0xfffffff0dfdf7807 */ /* 0x000fe20004800000 */
[----:B------:R1:W-:Y:S01]  /*05b0*/  STL [R1+0x50], R0 ;  /* 0x0000500001007387 */ /* 0x0003e20000100800 */
[----:B------:R-:W-:Y:S02]  /*05c0*/  SEL R206, R206, 0xffffffe0, !P1 ;  /* 0xffffffe0cece7807 */ /* 0x000fe40004800000 */
[----:B------:R-:W-:Y:S01]  /*05d0*/  SEL R202, R2, 0xffffffc0, !P0 ;  /* 0xffffffc002ca7807 */ /* 0x000fe20004000000 */
[----:B------:R-:W-:Y:S01]  /*05e0*/  STL [R1+0x30], R3 ;  /* 0x0000300301007387 */ /* 0x000fe20000100800 */
[----:B------:R-:W-:Y:S01]  /*05f0*/  IADD3 R207, R201, 0x20, RZ ;  /* 0x00000020c9cf7810 */ /* 0x000fe20007ffe0ff */
[----:B------:R-:W-:Y:S01]  /*0600*/  IMAD.IADD R223, R223, 0x1, R5 ;  /* 0x00000001dfdf7824 */ /* 0x000fe200078e0205 */
[C---:B------:R-:W-:Y:S01]  /*0610*/  @P3 IADD3 R207, R201.reuse, -0x20, RZ ;  /* 0xffffffe0c9cf3810 */ /* 0x040fe20007ffe0ff */
[----:B------:R-:W-:Y:S02]  /*0620*/  IMAD.IADD R225, R206, 0x1, R224 ;  /* 0x00000001cee17824 */ /* 0x000fe400078e02e0 */
[----:B------:R-:W-:Y:S01]  /*0630*/  IMAD.IADD R205, R201, 0x1, R202 ;  /* 0x00000001c9cd7824 */ /* 0x000fe200078e02ca */
[C---:B------:R-:W-:Y:S01]  /*0640*/  IADD3 R222, R207.reuse, 0x800, RZ ;  /* 0x00000800cfde7810 */ /* 0x040fe20007ffe0ff */
[----:B------:R-:W-:Y:S01]  /*0650*/  IMAD.IADD R204, R200, 0x1, R206 ;  /* 0x00000001c8cc7824 */ /* 0x000fe200078e02ce */
[C---:B------:R-:W-:Y:S01]  /*0660*/  IADD3 R221, R207.reuse, 0x1000, RZ ;  /* 0x00001000cfdd7810 */ /* 0x040fe20007ffe0ff */
[----:B------:R-:W-:Y:S01]  /*0670*/  IMAD.IADD R202, R202, 0x1, R207 ;  /* 0x00000001caca7824 */ /* 0x000fe200078e02cf */
[----:B------:R-:W-:Y:S01]  /*0680*/  IADD3 R220, R207, 0x1800, RZ ;  /* 0x00001800cfdc7810 */ /* 0x000fe20007ffe0ff */
[----:B------:R-:W-:Y:S01]  /*0690*/  IMAD R223, R223, 0x2, R200 ;  /* 0x00000002dfdf7824 */ /* 0x000fe200078e02c8 */
[----:B------:R-:W-:-:S02]  /*06a0*/  IADD3 R219, R207, 0x2000, RZ ;  /* 0x00002000cfdb7810 */ /* 0x000fc40007ffe0ff */
[C---:B------:R-:W-:Y:S02]  /*06b0*/  IADD3 R218, R207.reuse, 0x2800, RZ ;  /* 0x00002800cfda7810 */ /* 0x040fe40007ffe0ff */
[C---:B------:R-:W-:Y:S02]  /*06c0*/  IADD3 R217, R207.reuse, 0x3000, RZ ;  /* 0x00003000cfd97810 */ /* 0x040fe40007ffe0ff */
[C---:B------:R-:W-:Y:S01]  /*06d0*/  IADD3 R216, R207.reuse, 0x3800, RZ ;  /* 0x00003800cfd87810 */ /* 0x040fe20007ffe0ff */
[----:B-1----:R-:W-:Y:S01]  /*06e0*/  IMAD R0, R12, 0x8, R8 ;  /* 0x000000080c007824 */ /* 0x002fe200078e0208 */
[C---:B------:R-:W-:Y:S02]  /*06f0*/  IADD3 R215, R207.reuse, 0x4000, RZ ;  /* 0x00004000cfd77810 */ /* 0x040fe40007ffe0ff */
[C---:B------:R-:W-:Y:S02]  /*0700*/  IADD3 R214, R207.reuse, 0x4800, RZ ;  /* 0x00004800cfd67810 */ /* 0x040fe40007ffe0ff */
[----:B------:R1:W-:Y:S01]  /*0710*/  STL [R1+0x54], R0 ;  /* 0x0000540001007387 */ /* 0x0003e20000100800 */
[----:B------:R-:W-:-:S02]  /*0720*/  IADD3 R213, R207, 0x5000, RZ ;  /* 0x00005000cfd57810 */ /* 0x000fc40007ffe0ff */
[C---:B------:R-:W-:Y:S02]  /*0730*/  IADD3 R212, R207.reuse, 0x5800, RZ ;  /* 0x00005800cfd47810 */ /* 0x040fe40007ffe0ff */
[C---:B------:R-:W-:Y:S02]  /*0740*/  IADD3 R211, R207.reuse, 0x6000, RZ ;  /* 0x00006000cfd37810 */ /* 0x040fe40007ffe0ff */
[C---:B------:R-:W-:Y:S02]  /*0750*/  IADD3 R210, R207.reuse, 0x6800, RZ ;  /* 0x00006800cfd27810 */ /* 0x040fe40007ffe0ff */
[C---:B------:R-:W-:Y:S02]  /*0760*/  IADD3 R209, R207.reuse, 0x7000, RZ ;  /* 0x00007000cfd17810 */ /* 0x040fe40007ffe0ff */
[----:B------:R-:W-:Y:S02]  /*0770*/  IADD3 R208, R207, 0x7800, RZ ;  /* 0x00007800cfd07810 */ /* 0x000fe40007ffe0ff */
[----:B-1----:R-:W-:-:S04]  /*0780*/  SEL R0, R2, 0xffffffc0, !P2 ;  /* 0xffffffc002007807 */ /* 0x002fc80005000000 */
[----:B------:R-:W-:Y:S01]  /*0790*/  IADD3 R206, R0, R200, R206 ;  /* 0x000000c800ce7210 */ /* 0x000fe20007ffe0ce */
[----:B------:R-:W-:Y:S02]  /*07a0*/  IMAD.IADD R203, R200, 0x1, R0 ;  /* 0x00000001c8cb7824 */ /* 0x000fe400078e0200 */
[C---:B------:R-:W-:Y:S02]  /*07b0*/  IMAD.IADD R227, R0.reuse, 0x1, R224 ;  /* 0x0000000100e37824 */ /* 0x040fe400078e02e0 */
[----:B------:R-:W-:Y:S02]  /*07c0*/  IMAD.IADD R226, R0, 0x1, R225 ;  /* 0x0000000100e27824 */ /* 0x000fe400078e02e1 */
.L_x_87:
[----:B------:R-:W2:Y:S01]  /*07d0*/  LDL R4, [R1+0x4c] ;  /* 0x00004c0001047983 */ /* 0x000ea20000100800 */
[----:B------:R-:W-:Y:S01]  /*07e0*/  IMAD.MOV.U32 R0, RZ, RZ, c[0x0][0x560] ;  /* 0x00015800ff007624 */ /* 0x000fe200078e00ff */
[----:B------:R-:W-:Y:S01]  /*07f0*/  YIELD ;  /* 0x0000000000007946 */ /* 0x000fe20003800000 */
[----:B------:R-:W-:Y:S03]  /*0800*/  BSSY B0, `(.L_x_62) ;  /* 0x0000016000007945 */ /* 0x000fe60003800000 */
[----:B------:R-:W-:-:S13]  /*0810*/  ISETP.NE.AND P0, PT, R0, 0x1, PT ;  /* 0x000000010000780c */ /* 0x000fda0003f05270 */
[----:B--2---:R-:W-:Y:S01]  /*0820*/  @P0 IMAD.HI.U32 R0, R4, c[0x0][0x564], RZ ;  /* 0x0001590004000a27 */ /* 0x004fe200078e00ff */
[----:B------:R-:W-:-:S04]  /*0830*/  MOV R3, R4 ;  /* 0x0000000400037202 */ /* 0x000fc80000000f00 */
[----:B------:R-:W-:-:S04]  /*0840*/  @P0 SHF.R.U32.HI R3, RZ, c[0x0][0x568], R0 ;  /* 0x00015a00ff030a19 */ /* 0x000fc80000011600 */
[----:B------:R-:W-:Y:S01]  /*0850*/  ISETP.GE.AND P0, PT, R3, c[0x0][0x578], PT ;  /* 0x00015e0003007a0c */ /* 0x000fe20003f06270 */
[----:B------:R-:W-:-:S04]  /*0860*/  IMAD.MOV R2, RZ, RZ, -R3 ;  /* 0x000000ffff027224 */ /* 0x000fc800078e0a03 */
[----:B------:R-:W-:-:S08]  /*0870*/  IMAD R2, R2, c[0x0][0x560], R4 ;  /* 0x0001580002027a24 */ /* 0x000fd000078e0204 */
[----:B------:R-:W-:Y:S05]  /*0880*/  @!P0 BRA `(.L_x_63) ;  /* 0x0000007000008947 */ /* 0x000fea0003800000 */
[----:B------:R-:W-:-:S04]  /*0890*/  MOV R0, c[0x0][0x56c] ;  /* 0x00015b0000007a02 */ /* 0x000fc80000000f00 */
[----:B------:R-:W-:Y:S02]  /*08a0*/  ISETP.NE.AND P0, PT, R0, 0x1, PT ;  /* 0x000000010000780c */ /* 0x000fe40003f05270 */
[----:B------:R-:W-:-:S11]  /*08b0*/  MOV R0, R2 ;  /* 0x0000000200007202 */ /* 0x000fd60000000f00 */
[----:B------:R-:W-:-:S05]  /*08c0*/  @P0 IMAD.HI.U32 R4, R2, c[0x0][0x570], RZ ;  /* 0x00015c0002040a27 */ /* 0x000fca00078e00ff */
[----:B------:R-:W-:-:S05]  /*08d0*/  @P0 SHF.R.U32.HI R0, RZ, c[0x0][0x574], R4 ;  /* 0x00015d00ff000a19 */ /* 0x000fca0000011604 */
[----:B------:R-:W-:Y:S01]  /*08e0*/  IMAD R4, R0, c[0x0][0x56c], RZ ;  /* 0x00015b0000047a24 */ /* 0x000fe200078e02ff */
[----:B------:R-:W-:Y:S05]  /*08f0*/  BRA `(.L_x_64) ;  /* 0x0000006000007947 */ /* 0x000fea0003800000 */
.L_x_63:
[----:B------:R-:W-:-:S04]  /*0900*/  MOV R0, c[0x0][0x554] ;  /* 0x0001550000007a02 */ /* 0x000fc80000000f00 */
[----:B------:R-:W-:Y:S02]  /*0910*/  ISETP.NE.AND P0, PT, R0, 0x1, PT ;  /* 0x000000010000780c */ /* 0x000fe40003f05270 */
[----:B------:R-:W-:-:S11]  /*0920*/  MOV R0, R2 ;  /* 0x0000000200007202 */ /* 0x000fd60000000f00 */
[----:B------:R-:W-:-:S05]  /*0930*/  @P0 IMAD.HI.U32 R4, R2, c[0x0][0x558], RZ ;  /* 0x0001560002040a27 */ /* 0x000fca00078e00ff */
[----:B------:R-:W-:-:S05]  /*0940*/  @P0 SHF.R.U32.HI R0, RZ, c[0x0][0x55c], R4 ;  /* 0x00015700ff000a19 */ /* 0x000fca0000011604 */
[----:B------:R-:W-:Y:S02]  /*0950*/  IMAD R4, R0, c[0x0][0x554], RZ ;  /* 0x0001550000047a24 */ /* 0x000fe400078e02ff */
.L_x_64:
[----:B------:R-:W-:Y:S05]  /*0960*/  BSYNC B0 ;  /* 0x0000000000007941 */ /* 0x000fea0003800000 */
.L_x_62:
[----:B------:R-:W-:Y:S01]  /*0970*/  IMAD.MOV.U32 R5, RZ, RZ, c[0x0][0x53c] ;  /* 0x00014f00ff057624 */ /* 0x000fe200078e00ff */
[----:B------:R-:W-:Y:S01]  /*0980*/  ULDC UR5, c[0x0][0x1d0] ;  /* 0x0000740000057ab9 */ /* 0x000fe20000000800 */
[----:B------:R-:W-:Y:S01]  /*0990*/  IMAD.MOV.U32 R11, RZ, RZ, R0 ;  /* 0x000000ffff0b7224 */ /* 0x000fe200078e0000 */
[----:B------:R-:W-:Y:S01]  /*09a0*/  UIADD3 UR5, UR5, 0x7f, URZ ;  /* 0x0000007f05057890 */ /* 0x000fe2000fffe03f */
[----:B------:R-:W-:Y:S01]  /*09b0*/  IMAD.MOV.U32 R17, RZ, RZ, c[0x0][0x2c4] ;  /* 0x0000b100ff117624 */ /* 0x000fe200078e00ff */
[----:B------:R-:W-:Y:S01]  /*09c0*/  ISETP.NE.AND P0, PT, R5, 0x1, PT ;  /* 0x000000010500780c */ /* 0x000fe20003f05270 */
[----:B------:R-:W-:Y:S01]  /*09d0*/  IMAD.MOV.U32 R7, RZ, RZ, c[0x0][0x548] ;  /* 0x00015200ff077624 */ /* 0x000fe200078e00ff */
[----:B------:R-:W-:Y:S01]  /*09e0*/  LOP3.LUT R5, RZ, R0, RZ, 0x33, !PT ;  /* 0x00000000ff057212 */ /* 0x000fe200078e33ff */
[----:B------:R-:W-:Y:S01]  /*09f0*/  IMAD.IADD R4, R2, 0x1, -R4 ;  /* 0x0000000102047824 */ /* 0x000fe200078e0a04 */
[----:B------:R-:W-:Y:S01]  /*0a00*/  ISETP.NE.AND P3, PT, R17, 0x1, PT ;  /* 0x000000011100780c */ /* 0x000fe20003f65270 */
[----:B------:R-:W-:Y:S01]  /*0a10*/  USHF.R.S32.HI UR4, URZ, 0x1f, UR5 ;  /* 0x0000001f3f047899 */ /* 0x000fe20008011405 */
[----:B------:R-:W-:Y:S01]  /*0a20*/  BSSY B0, `(.L_x_65) ;  /* 0x000003f000007945 */ /* 0x000fe20003800000 */
[----:B------:R-:W-:-:S02]  /*0a30*/  IMAD R3, R3, c[0x0][0x554], R4 ;  /* 0x0001550003037a24 */ /* 0x000fc400078e0204 */
[----:B------:R-:W-:Y:S01]  /*0a40*/  ULEA.HI UR4, UR4, UR5, URZ, 0x7 ;  /* 0x0000000504047291 */ /* 0x000fe2000f8f383f */
[----:B------:R-:W-:Y:S02]  /*0a50*/  IMAD.MOV.U32 R2, RZ, RZ, RZ ;  /* 0x000000ffff027224 */ /* 0x000fe400078e00ff */
[----:B------:R-:W-:Y:S01]  /*0a60*/  IMAD.MOV.U32 R20, RZ, RZ, R3 ;  /* 0x000000ffff147224 */ /* 0x000fe200078e0003 */
[----:B------:R-:W-:Y:S01]  /*0a70*/  USHF.R.S32.HI UR4, URZ, 0x7, UR4 ;  /* 0x000000073f047899 */ /* 0x000fe20008011404 */
[----:B------:R-:W-:Y:S01]  /*0a80*/  @P0 IMAD.HI.U32 R6, R0, c[0x0][0x540], RZ ;  /* 0x0001500000060a27 */ /* 0x000fe200078e00ff */
[----:B------:R-:W-:-:S04]  /*0a90*/  IADD3 R0, R5, c[0x0][0x53c], RZ ;  /* 0x00014f0005007a10 */ /* 0x000fc80007ffe0ff */
[----:B------:R-:W-:Y:S01]  /*0aa0*/  @P0 SHF.R.U32.HI R11, RZ, c[0x0][0x544], R6 ;  /* 0x00015100ff0b0a19 */ /* 0x000fe20000011606 */
[----:B------:R-:W-:Y:S01]  /*0ab0*/  IMAD.MOV.U32 R6, RZ, RZ, 0x80 ;  /* 0x00000080ff067424 */ /* 0x000fe200078e00ff */
[----:B------:R-:W-:-:S03]  /*0ac0*/  ISETP.NE.AND P0, PT, R7, 0x1, PT ;  /* 0x000000010700780c */ /* 0x000fc60003f05270 */
[----:B------:R-:W-:Y:S01]  /*0ad0*/  IMAD R0, R11, c[0x0][0x53c], R0 ;  /* 0x00014f000b007a24 */ /* 0x000fe200078e0200 */
[----:B------:R1:W-:Y:S03]  /*0ae0*/  STL [R1+0x3c], R11 ;  /* 0x00003c0b01007387 */ /* 0x0003e60000100800 */
[----:B------:R-:W-:-:S05]  /*0af0*/  IMAD.SHL.U32 R155, R0, 0x80, RZ ;  /* 0x00000080009b7824 */ /* 0x000fca00078e00ff */
[----:B------:R-:W-:Y:S01]  /*0b00*/  IADD3 R0, R155, 0x7f, RZ ;  /* 0x0000007f9b007810 */ /* 0x000fe20007ffe0ff */
[----:B------:R1:W-:Y:S04]  /*0b10*/  STL [R1+0x48], R155 ;  /* 0x0000489b01007387 */ /* 0x0003e80000100800 */
[----:B------:R-:W-:-:S05]  /*0b20*/  @P3 IMAD.HI.U32 R5, R0, c[0x0][0x2c8], RZ ;  /* 0x0000b20000053a27 */ /* 0x000fca00078e00ff */
[----:B------:R-:W-:Y:S02]  /*0b30*/  @P3 SHF.R.U32.HI R0, RZ, c[0x0][0x2cc], R5 ;  /* 0x0000b300ff003a19 */ /* 0x000fe40000011605 */
[----:B------:R-:W-:-:S04]  /*0b40*/  IADD3 R5, R6, -c[0x0][0x168], RZ ;  /* 0x80005a0006057a10 */ /* 0x000fc80007ffe0ff */
[----:B------:R-:W-:-:S04]  /*0b50*/  IADD3 R0, R0, c[0x0][0x1d0], R5 ;  /* 0x0000740000007a10 */ /* 0x000fc80007ffe005 */
[----:B------:R-:W-:-:S04]  /*0b60*/  SHF.R.S32.HI R6, RZ, 0x1f, R0 ;  /* 0x0000001fff067819 */ /* 0x000fc80000011400 */
[----:B------:R-:W-:Y:S01]  /*0b70*/  LEA.HI R6, R6, R0, RZ, 0x7 ;  /* 0x0000000006067211 */ /* 0x000fe200078f38ff */
[----:B------:R-:W-:-:S03]  /*0b80*/  @P0 IMAD.HI.U32 R0, R3, c[0x0][0x54c], RZ ;  /* 0x0001530003000a27 */ /* 0x000fc600078e00ff */
[----:B------:R-:W-:Y:S02]  /*0b90*/  SHF.R.S32.HI R6, RZ, 0x7, R6 ;  /* 0x00000007ff067819 */ /* 0x000fe40000011406 */
[----:B------:R-:W-:Y:S02]  /*0ba0*/  @P0 SHF.R.U32.HI R20, RZ, c[0x0][0x550], R0 ;  /* 0x00015400ff140a19 */ /* 0x000fe40000011600 */
[----:B------:R-:W-:-:S03]  /*0bb0*/  IMNMX R6, R6, UR4, PT ;  /* 0x0000000406067c17 */ /* 0x000fc6000b800200 */
[----:B------:R-:W-:Y:S01]  /*0bc0*/  IMAD.MOV R0, RZ, RZ, -R20 ;  /* 0x000000ffff007224 */ /* 0x000fe200078e0a14 */
[----:B------:R1:W-:Y:S01]  /*0bd0*/  STL [R1+0x38], R20 ;  /* 0x0000381401007387 */ /* 0x0003e20000100800 */
[----:B------:R-:W-:Y:S02]  /*0be0*/  ISETP.GE.AND P0, PT, R6, 0x1, PT ;  /* 0x000000010600780c */ /* 0x000fe40003f06270 */
[----:B------:R-:W-:-:S05]  /*0bf0*/  IMAD R12, R0, c[0x0][0x548], R3 ;  /* 0x00015200000c7a24 */ /* 0x000fca00078e0203 */
[----:B------:R1:W-:Y:S06]  /*0c00*/  STL [R1+0x34], R12 ;  /* 0x0000340c01007387 */ /* 0x0003ec0000100800 */
[----:B------:R-:W-:Y:S05]  /*0c10*/  @!P0 BRA `(.L_x_66) ;  /* 0x000001f000008947 */ /* 0x000fea0003800000 */
[----:B------:R-:W-:-:S04]  /*0c20*/  SHF.R.U32.HI R0, RZ, 0x10, R11 ;  /* 0x00000010ff007819 */ /* 0x000fc8000001160b */
[----:B------:R-:W-:-:S04]  /*0c30*/  ISETP.NE.AND P0, PT, R0, RZ, PT ;  /* 0x000000ff0000720c */ /* 0x000fc80003f05270 */
[----:B------:R-:W-:-:S04]  /*0c40*/  SEL R0, R0, c[0x0][0x338], P0 ;  /* 0x0000ce0000007a07 */ /* 0x000fc80000000000 */
[-C--:B------:R-:W-:Y:S02]  /*0c50*/  IABS R3, R0.reuse ;  /* 0x0000000000037213 */ /* 0x080fe40000000000 */
[----:B------:R-:W-:Y:S02]  /*0c60*/  IADD3 R7, R0, -0x1, R6 ;  /* 0xffffffff00077810 */ /* 0x000fe40007ffe006 */
[----:B------:R-:W2:Y:S02]  /*0c70*/  I2F.RP R4, R3 ;  /* 0x0000000300047306 */ /* 0x000ea40000209400 */
[----:B------:R-:W-:Y:S02]  /*0c80*/  IABS R10, R7 ;  /* 0x00000007000a7213 */ /* 0x000fe40000000000 */
[----:B------:R-:W-:-:S04]  /*0c90*/  LOP3.LUT R7, R7, R0, RZ, 0x3c, !PT ;  /* 0x0000000007077212 */ /* 0x000fc800078e3cff */
[----:B------:R-:W-:Y:S01]  /*0ca0*/  ISETP.GE.AND P0, PT, R7, RZ, PT ;  /* 0x000000ff0700720c */ /* 0x000fe20003f06270 */
[----:B--2---:R-:W2:Y:S02]  /*0cb0*/  MUFU.RCP R4, R4 ;  /* 0x0000000400047308 */ /* 0x004ea40000001000 */
[----:B--2---:R-:W-:-:S06]  /*0cc0*/  IADD3 R4, R4, 0xffffffe, RZ ;  /* 0x0ffffffe04047810 */ /* 0x004fcc0007ffe0ff */
[----:B------:R-:W2:Y:S02]  /*0cd0*/  F2I.FTZ.U32.TRUNC.NTZ R5, R4 ;  /* 0x0000000400057305 */ /* 0x000ea4000021f000 */
[----:B--2---:R-:W-:Y:S02]  /*0ce0*/  IMAD.MOV R2, RZ, RZ, -R5 ;  /* 0x000000ffff027224 */ /* 0x004fe400078e0a05 */
[----:B------:R-:W-:Y:S02]  /*0cf0*/  IMAD.MOV.U32 R4, RZ, RZ, RZ ;  /* 0x000000ffff047224 */ /* 0x000fe400078e00ff */
[----:B------:R-:W-:Y:S01]  /*0d00*/  IMAD.MOV.U32 R8, RZ, RZ, R2 ;  /* 0x000000ffff087224 */ /* 0x000fe200078e0002 */
[----:B------:R-:W-:-:S03]  /*0d10*/  IABS R2, R0 ;  /* 0x0000000000027213 */ /* 0x000fc60000000000 */
[----:B------:R-:W-:Y:S02]  /*0d20*/  IMAD R8, R8, R3, RZ ;  /* 0x0000000308087224 */ /* 0x000fe400078e02ff */
[----:B------:R-:W-:Y:S02]  /*0d30*/  IMAD.MOV R9, RZ, RZ, -R2 ;  /* 0x000000ffff097224 */ /* 0x000fe400078e0a02 */
[----:B------:R-:W-:-:S04]  /*0d40*/  IMAD.HI.U32 R2, R5, R8, R4 ;  /* 0x0000000805027227 */ /* 0x000fc800078e0004 */
[----:B------:R-:W-:Y:S02]  /*0d50*/  IMAD.MOV.U32 R4, RZ, RZ, R10 ;  /* 0x000000ffff047224 */ /* 0x000fe400078e000a */
[----:B------:R-:W-:Y:S02]  /*0d60*/  IMAD.MOV.U32 R5, RZ, RZ, R9 ;  /* 0x000000ffff057224 */ /* 0x000fe400078e0009 */
[----:B------:R-:W-:-:S04]  /*0d70*/  IMAD.HI.U32 R2, R2, R4, RZ ;  /* 0x0000000402027227 */ /* 0x000fc800078e00ff */
[----:B------:R-:W-:-:S05]  /*0d80*/  IMAD R4, R2, R5, R4 ;  /* 0x0000000502047224 */ /* 0x000fca00078e0204 */
[----:B------:R-:W-:-:S13]  /*0d90*/  ISETP.GT.U32.AND P1, PT, R3, R4, PT ;  /* 0x000000040300720c */ /* 0x000fda0003f24070 */
[----:B------:R-:W-:Y:S01]  /*0da0*/  @!P1 IMAD.IADD R4, R4, 0x1, -R3 ;  /* 0x0000000104049824 */ /* 0x000fe200078e0a03 */
[----:B------:R-:W-:Y:S02]  /*0db0*/  @!P1 IADD3 R2, R2, 0x1, RZ ;  /* 0x0000000102029810 */ /* 0x000fe40007ffe0ff */
[----:B------:R-:W-:Y:S02]  /*0dc0*/  ISETP.NE.AND P1, PT, R0, RZ, PT ;  /* 0x000000ff0000720c */ /* 0x000fe40003f25270 */
[----:B------:R-:W-:-:S13]  /*0dd0*/  ISETP.GE.U32.AND P2, PT, R4, R3, PT ;  /* 0x000000030400720c */ /* 0x000fda0003f46070 */
[----:B------:R-:W-:-:S05]  /*0de0*/  @P2 IADD3 R2, R2, 0x1, RZ ;  /* 0x0000000102022810 */ /* 0x000fca0007ffe0ff */
[----:B------:R-:W-:Y:S01]  /*0df0*/  @!P0 IMAD.MOV R2, RZ, RZ, -R2 ;  /* 0x000000ffff028224 */ /* 0x000fe200078e0a02 */
[----:B------:R-:W-:Y:S02]  /*0e00*/  @!P1 LOP3.LUT R2, RZ, R0, RZ, 0x33, !PT ;  /* 0x00000000ff029212 */ /* 0x000fe400078e33ff */
.L_x_66:
[----:B------:R-:W-:Y:S05]  /*0e10*/  BSYNC B0 ;  /* 0x0000000000007941 */ /* 0x000fea0003800000 */
.L_x_65:
[----:B------:R-:W-:Y:S01]  /*0e20*/  LOP3.LUT R0, R11, 0xffff, RZ, 0xc0, !PT ;  /* 0x0000ffff0b007812 */ /* 0x000fe200078ec0ff */
[----:B------:R-:W-:Y:S01]  /*0e30*/  IMAD.MOV.U32 R15, RZ, RZ, RZ ;  /* 0x000000ffff0f7224 */ /* 0x000fe200078e00ff */
[----:B------:R-:W-:Y:S01]  /*0e40*/  CS2R R134, SRZ ;  /* 0x0000000000867805 */ /* 0x000fe2000001ff00 */
[----:B------:R-:W-:Y:S01]  /*0e50*/  IMAD.MOV.U32 R16, RZ, RZ, RZ ;  /* 0x000000ffff107224 */ /* 0x000fe200078e00ff */
[----:B------:R-:W-:Y:S01]  /*0e60*/  CS2R R132, SRZ ;  /* 0x0000000000847805 */ /* 0x000fe2000001ff00 */
[----:B------:R-:W-:Y:S01]  /*0e70*/  IMAD R161, R0, R2, RZ ;  /* 0x0000000200a17224 */ /* 0x000fe200078e02ff */
[----:B------:R-:W-:Y:S01]  /*0e80*/  PRMT R0, RZ, 0x7610, R0 ;  /* 0x00007610ff007816 */ /* 0x000fe20000000000 */
[----:B------:R-:W-:Y:S01]  /*0e90*/  CS2R R130, SRZ ;  /* 0x0000000000827805 */ /* 0x000fe2000001ff00 */
[----:B------:R-:W-:Y:S01]  /*0ea0*/  CS2R R128, SRZ ;  /* 0x0000000000807805 */ /* 0x000fe2000001ff00 */
[----:B------:R-:W-:Y:S01]  /*0eb0*/  IMAD.IADD R2, R161, 0x1, R2 ;  /* 0x00000001a1027824 */ /* 0x000fe200078e0202 */
[----:B------:R2:W-:Y:S01]  /*0ec0*/  STL [R1+0x8], R161 ;  /* 0x000008a101007387 */ /* 0x0005e20000100800 */
[----:B------:R-:W-:Y:S01]  /*0ed0*/  CS2R R126, SRZ ;  /* 0x00000000007e7805 */ /* 0x000fe2000001ff00 */
[----:B------:R-:W-:Y:S01]  /*0ee0*/  CS2R R124, SRZ ;  /* 0x00000000007c7805 */ /* 0x000fe2000001ff00 */
[----:B------:R-:W-:Y:S01]  /*0ef0*/  CS2R R122, SRZ ;  /* 0x00000000007a7805 */ /* 0x000fe2000001ff00 */
[----:B------:R-:W-:Y:S01]  /*0f00*/  IMNMX R160, R6, R2, PT ;  /* 0x0000000206a07217 */ /* 0x000fe20003800200 */
        /* <DEDUP_REMOVED lines=27> */
[----:B--2---:R-:W2:Y:S01]  /*10c0*/  S2R R3, SR_TID.X ;  /* 0x0000000000037919 */ /* 0x004ea20000002100 */
[----:B------:R-:W-:-:S03]  /*10d0*/  ISETP.NE.U32.AND P0, PT, RZ, c[0x0][0x340], PT ;  /* 0x0000d000ff007a0c */ /* 0x000fc60003f05070 */
[----:B------:R-:W3:Y:S01]  /*10e0*/  LDL.64 R4, [R1+0x40] ;  /* 0x0000400001047983 */ /* 0x000ee20000100a00 */
[----:B------:R-:W-:-:S03]  /*10f0*/  ISETP.NE.AND.EX P0, PT, RZ, c[0x0][0x344], PT, P0 ;  /* 0x0000d100ff007a0c */ /* 0x000fc60003f05300 */
[----:B------:R4:W3:Y:S10]  /*1100*/  LDL.64 R18, [R1+0x40] ;  /* 0x0000400001127983 */ /* 0x0008f40000100a00 */
[----:B------:R-:W-:-:S02]  /*1110*/  @P0 MOV R2, 0x4 ;  /* 0x0000000400020802 */ /* 0x000fc40000000f00 */
[----:B--2---:R-:W-:-:S04]  /*1120*/  SHF.R.S32.HI R41, RZ, 0x1f, R3 ;  /* 0x0000001fff297819 */ /* 0x004fc80000011403 */
[----:B------:R-:W-:Y:S01]  /*1130*/  LEA.HI R41, R41, R3, RZ, 0x3 ;  /* 0x0000000329297211 */ /* 0x000fe200078f18ff */
[----:B------:R-:W-:-:S03]  /*1140*/  @P0 IMAD.WIDE R2, R20, R2, c[0x0][0x340] ;  /* 0x0000d00014020625 */ /* 0x000fc600078e0202 */
[----:B------:R-:W-:Y:S02]  /*1150*/  SHF.R.S32.HI R41, RZ, 0x3, R41 ;  /* 0x00000003ff297819 */ /* 0x000fe40000011429 */
[----:B-1----:R1:W2:Y:S01]  /*1160*/  @P0 LDG.E R11, [R2.64] ;  /* 0x00000006020b0981 */ /* 0x0022a2000c1e1900 */
[----:B------:R-:W-:Y:S01]  /*1170*/  SHF.R.S32.HI R10, RZ, 0x1f, R20 ;  /* 0x0000001fff0a7819 */ /* 0x000fe20000011414 */
[----:B------:R-:W-:Y:S01]  /*1180*/  WARPSYNC 0xffffffff ;  /* 0xffffffff00007948 */ /* 0x000fe20003800000 */
[----:B------:R-:W-:Y:S02]  /*1190*/  SHF.R.S32.HI R0, RZ, 0x1f, R41 ;  /* 0x0000001fff007819 */ /* 0x000fe40000011429 */
[----:B------:R-:W-:-:S03]  /*11a0*/  IADD3 R64, R160, -0x1, RZ ;  /* 0xffffffffa0407810 */ /* 0x000fc60007ffe0ff */
[C---:B-1----:R-:W-:Y:S02]  /*11b0*/  IMAD R2, R0.reuse, c[0x0][0x1e0], RZ ;  /* 0x0000780000027a24 */ /* 0x042fe400078e02ff */
[----:B------:R-:W-:Y:S02]  /*11c0*/  IMAD R0, R0, c[0x0][0x208], RZ ;  /* 0x0000820000007a24 */ /* 0x000fe400078e02ff */
[C---:B------:R-:W-:Y:S02]  /*11d0*/  IMAD R6, R41.reuse, c[0x0][0x1e4], R2 ;  /* 0x0000790029067a24 */ /* 0x040fe400078e0202 */
[----:B------:R-:W-:Y:S01]  /*11e0*/  IMAD R7, R41, c[0x0][0x20c], R0 ;  /* 0x0000830029077a24 */ /* 0x000fe200078e0200 */
[----:B------:R-:W-:-:S05]  /*11f0*/  SHF.R.S32.HI R0, RZ, 0x1f, R12 ;  /* 0x0000001fff007819 */ /* 0x000fca000001140c */
[C---:B------:R-:W-:Y:S02]  /*1200*/  IMAD R8, R0.reuse, c[0x0][0x210], RZ ;  /* 0x0000840000087a24 */ /* 0x040fe400078e02ff */
[----:B------:R-:W-:Y:S02]  /*1210*/  IMAD R13, R0, c[0x0][0x1b8], RZ ;  /* 0x00006e00000d7a24 */ /* 0x000fe400078e02ff */
[C---:B------:R-:W-:Y:S02]  /*1220*/  IMAD R8, R12.reuse, c[0x0][0x214], R8 ;  /* 0x000085000c087a24 */ /* 0x040fe400078e0208 */
[----:B------:R-:W-:Y:S01]  /*1230*/  IMAD R13, R12, c[0x0][0x1bc], R13 ;  /* 0x00006f000c0d7a24 */ /* 0x000fe200078e020d */
[----:B---3--:R-:W-:-:S04]  /*1240*/  MOV R18, R4 ;  /* 0x0000000400127202 */ /* 0x008fc80000000f00 */
[--C-:B------:R-:W-:Y:S02]  /*1250*/  SHF.R.S32.HI R19, RZ, 0x1f, R18.reuse ;  /* 0x0000001fff137819 */ /* 0x100fe40000011412 */
[C---:B------:R-:W-:Y:S02]  /*1260*/  IADD3 R15, R18.reuse, 0x40, RZ ;  /* 0x00000040120f7810 */ /* 0x040fe40007ffe0ff */
[----:B------:R-:W-:Y:S01]  /*1270*/  ISETP.GE.AND P6, PT, R18, c[0x0][0x1d4], PT ;  /* 0x0000750012007a0c */ /* 0x000fe20003fc6270 */
[--C-:B------:R-:W-:Y:S01]  /*1280*/  IMAD.WIDE.U32 R2, R41, c[0x0][0x208], R18.reuse ;  /* 0x0000820029027a25 */ /* 0x100fe200078e0012 */
[----:B------:R-:W-:Y:S01]  /*1290*/  ISETP.GE.AND P5, PT, R15, c[0x0][0x1d4], PT ;  /* 0x000075000f007a0c */ /* 0x000fe20003fa6270 */
[----:B------:R4:W-:Y:S01]  /*12a0*/  STL [R1+0x44], R19 ;  /* 0x0000441301007387 */ /* 0x0009e20000100800 */
[----:B------:R-:W-:Y:S01]  /*12b0*/  SEL R14, RZ, 0x1, P6 ;  /* 0x00000001ff0e7807 */ /* 0x000fe20003000000 */
[----:B------:R-:W-:Y:S01]  /*12c0*/  IMAD.WIDE.U32 R4, R41, c[0x0][0x1e0], R18 ;  /* 0x0000780029047a25 */ /* 0x000fe200078e0012 */
[----:B------:R-:W-:-:S03]  /*12d0*/  IADD3 R3, R3, R7, RZ ;  /* 0x0000000703037210 */ /* 0x000fc60007ffe0ff */
[----:B------:R-:W-:Y:S02]  /*12e0*/  IMAD.IADD R5, R5, 0x1, R6 ;  /* 0x0000000105057824 */ /* 0x000fe400078e0206 */
[----:B------:R-:W-:Y:S01]  /*12f0*/  IMAD R6, R0, c[0x0][0x1e8], RZ ;  /* 0x00007a0000067a24 */ /* 0x000fe200078e02ff */
[----:B------:R-:W-:Y:S01]  /*1300*/  SEL R0, RZ, 0xffffffff, P5 ;  /* 0xffffffffff007807 */ /* 0x000fe20002800000 */
[----:B------:R-:W-:-:S04]  /*1310*/  IMAD.WIDE.U32 R4, R12, c[0x0][0x1e8], R4 ;  /* 0x00007a000c047a25 */ /* 0x000fc800078e0004 */
[C---:B------:R-:W-:Y:S02]  /*1320*/  IMAD R6, R12.reuse, c[0x0][0x1ec], R6 ;  /* 0x00007b000c067a24 */ /* 0x040fe400078e0206 */
[----:B------:R-:W-:-:S04]  /*1330*/  IMAD.WIDE.U32 R2, R12, c[0x0][0x210], R2 ;  /* 0x000084000c027a25 */ /* 0x000fc800078e0002 */
[----:B------:R-:W-:Y:S01]  /*1340*/  IMAD.IADD R7, R5, 0x1, R6 ;  /* 0x0000000105077824 */ /* 0x000fe200078e0206 */
[----:B------:R-:W-:Y:S01]  /*1350*/  IADD3 R5, R3, R8, RZ ;  /* 0x0000000803057210 */ /* 0x000fe20007ffe0ff */
[----:B------:R-:W-:Y:S01]  /*1360*/  IMAD.MOV.U32 R6, RZ, RZ, R4 ;  /* 0x000000ffff067224 */ /* 0x000fe200078e0004 */
[--C-:B--2---:R-:W-:Y:S01]  /*1370*/  @P0 SHF.R.S32.HI R3, RZ, 0x1f, R11.reuse ;  /* 0x0000001fff030819 */ /* 0x104fe2000001140b */
[----:B------:R-:W-:Y:S01]  /*1380*/  IMAD.WIDE.U32 R8, R12, c[0x0][0x1b8], RZ ;  /* 0x00006e000c087a25 */ /* 0x000fe200078e00ff */
[----:B------:R-:W-:Y:S02]  /*1390*/  @!P0 MOV R3, R10 ;  /* 0x0000000a00038202 */ /* 0x000fe40000000f00 */
[----:B------:R-:W-:Y:S01]  /*13a0*/  MOV R4, R2 ;  /* 0x0000000200047202 */ /* 0x000fe20000000f00 */
[----:B------:R-:W-:Y:S01]  /*13b0*/  @P0 IMAD.MOV.U32 R2, RZ, RZ, R11 ;  /* 0x000000ffff020224 */ /* 0x000fe200078e000b */
[----:B------:R-:W-:Y:S01]  /*13c0*/  SHF.L.U32 R12, R0, 0x1, RZ ;  /* 0x00000001000c7819 */ /* 0x000fe200000006ff */
[C---:B------:R-:W-:Y:S01]  /*13d0*/  IMAD R0, R3.reuse, c[0x0][0x1f0], RZ ;  /* 0x00007c0003007a24 */ /* 0x040fe200078e02ff */
[----:B------:R-:W-:Y:S01]  /*13e0*/  @!P0 MOV R2, R20 ;  /* 0x0000001400028202 */ /* 0x000fe20000000f00 */
[----:B------:R-:W-:Y:S01]  /*13f0*/  IMAD R3, R3, c[0x0][0x218], RZ ;  /* 0x0000860003037a24 */ /* 0x000fe200078e02ff */
[----:B------:R-:W-:-:S03]  /*1400*/  LOP3.LUT R40, R12, 0x2, R14, 0xe2, !PT ;  /* 0x000000020c287812 */ /* 0x000fc600078ee20e */
[----:B------:R-:W-:-:S04]  /*1410*/  IMAD.WIDE.U32 R136, R2, c[0x0][0x1f0], R6 ;  /* 0x00007c0002887a25 */ /* 0x000fc800078e0006 */
[C---:B------:R-:W-:Y:S01]  /*1420*/  IMAD.WIDE.U32 R30, R2.reuse, c[0x0][0x218], R4 ;  /* 0x00008600021e7a25 */ /* 0x040fe200078e0004 */
[----:B------:R4:W-:Y:S03]  /*1430*/  STL.64 [R1+0x18], R136 ;  /* 0x0000188801007387 */ /* 0x0009e60000100a00 */
[C---:B------:R-:W-:Y:S01]  /*1440*/  IMAD R0, R2.reuse, c[0x0][0x1f4], R0 ;  /* 0x00007d0002007a24 */ /* 0x040fe200078e0200 */
[----:B------:R4:W-:Y:S01]  /*1450*/  STL.64 [R1+0x20], R30 ;  /* 0x0000201e01007387 */ /* 0x0009e20000100a00 */
[----:B------:R-:W-:Y:S02]  /*1460*/  IMAD R2, R2, c[0x0][0x21c], R3 ;  /* 0x0000870002027a24 */ /* 0x000fe400078e0203 */
[----:B------:R-:W-:Y:S01]  /*1470*/  IMAD.IADD R6, R9, 0x1, R13 ;  /* 0x0000000109067824 */ /* 0x000fe200078e020d */
[----:B------:R-:W-:Y:S02]  /*1480*/  IADD3 R134, R137, R0, RZ ;  /* 0x0000000089867210 */ /* 0x000fe40007ffe0ff */
[----:B------:R-:W-:-:S03]  /*1490*/  IADD3 R28, R31, R2, RZ ;  /* 0x000000021f1c7210 */ /* 0x000fc60007ffe0ff */
[----:B------:R4:W-:Y:S04]  /*14a0*/  STL [R1+0x28], R134 ;  /* 0x0000288601007387 */ /* 0x0009e80000100800 */
[----:B------:R4:W-:Y:S02]  /*14b0*/  STL [R1+0x2c], R28 ;  /* 0x00002c1c01007387 */ /* 0x0009e40000100800 */
[----:B------:R-:W2:Y:S04]  /*14c0*/  LDL R16, [R1+0x60] ;  /* 0x0000600001107983 */ /* 0x000ea80000100800 */
[----:B------:R-:W3:Y:S01]  /*14d0*/  LDL R13, [R1+0x50] ;  /* 0x00005000010d7983 */ /* 0x000ee20000100800 */
[----:B------:R-:W-:Y:S01]  /*14e0*/  MOV R7, R6 ;  /* 0x0000000600077202 */ /* 0x000fe20000000f00 */
[----:B------:R-:W-:Y:S01]  /*14f0*/  IMAD R3, R10, c[0x0][0x1c0], RZ ;  /* 0x000070000a037a24 */ /* 0x000fe200078e02ff */
[----:B------:R-:W-:-:S03]  /*1500*/  MOV R6, R8 ;  /* 0x0000000800067202 */ /* 0x000fc60000000f00 */
[C---:B------:R-:W-:Y:S02]  /*1510*/  IMAD R3, R20.reuse, c[0x0][0x1c4], R3 ;  /* 0x0000710014037a24 */ /* 0x040fe400078e0203 */
[----:B------:R-:W-:-:S05]  /*1520*/  IMAD.WIDE.U32 R6, R20, c[0x0][0x1c0], R6 ;  /* 0x0000700014067a25 */ /* 0x000fca00078e0006 */
[----:B------:R-:W-:Y:S01]  /*1530*/  IADD3 R3, R7, R3, RZ ;  /* 0x0000000307037210 */ /* 0x000fe20007ffe0ff */
[----:B------:R-:W-:Y:S01]  /*1540*/  IMAD R12, R17, c[0x0][0x168], RZ ;  /* 0x00005a00110c7a24 */ /* 0x000fe200078e02ff */
[----:B------:R-:W-:-:S04]  /*1550*/  IADD3 R9, R41, R155, RZ ;  /* 0x0000009b29097210 */ /* 0x000fc80007ffe0ff */
[----:B------:R-:W-:Y:S01]  /*1560*/  ISETP.GE.AND P1, PT, R9, R12, PT ;  /* 0x0000000c0900720c */ /* 0x000fe20003f26270 */
[----:B------:R-:W-:Y:S01]  /*1570*/  BAR.SYNC.DEFER_BLOCKING 0x0 ;  /* 0x0000000000007b1d */ /* 0x000fe20000010000 */
[----:B------:R-:W-:Y:S02]  /*1580*/  ISETP.GE.AND P4, PT, R18, c[0x0][0x198], PT ;  /* 0x0000660012007a0c */ /* 0x000fe40003f86270 */
[----:B------:R-:W-:Y:S02]  /*1590*/  ISETP.GE.AND P2, PT, R15, c[0x0][0x198], PT ;  /* 0x000066000f007a0c */ /* 0x000fe40003f46270 */
[----:B------:R-:W-:Y:S02]  /*15a0*/  MOV R131, c[0x0][0x1e0] ;  /* 0x0000780000837a02 */ /* 0x000fe40000000f00 */
[----:B------:R-:W-:Y:S02]  /*15b0*/  MOV R132, c[0x0][0x1e4] ;  /* 0x0000790000847a02 */ /* 0x000fe40000000f00 */
[----:B--2---:R-:W-:-:S05]  /*15c0*/  IADD3 R2, R16, R155, RZ ;  /* 0x0000009b10027210 */ /* 0x004fca0007ffe0ff */
[----:B------:R-:W-:Y:S01]  /*15d0*/  @P3 IMAD.HI.U32 R4, R2, c[0x0][0x2c8], RZ ;  /* 0x0000b20002043a27 */ /* 0x000fe200078e00ff */
[----:B------:R-:W-:-:S04]  /*15e0*/  MOV R0, R2 ;  /* 0x0000000200007202 */ /* 0x000fc80000000f00 */
[----:B------:R-:W-:-:S04]  /*15f0*/  @P3 SHF.R.U32.HI R0, RZ, c[0x0][0x2cc], R4 ;  /* 0x0000b300ff003a19 */ /* 0x000fc80000011604 */
[----:B------:R-:W-:Y:S02]  /*1600*/  IADD3 R4, -R0, RZ, RZ ;  /* 0x000000ff00047210 */ /* 0x000fe40007ffe1ff */
[----:B------:R-:W-:-:S03]  /*1610*/  SHF.R.S32.HI R5, RZ, 0x1f, R0 ;  /* 0x0000001fff057819 */ /* 0x000fc60000011400 */
[----:B------:R-:W-:Y:S01]  /*1620*/  IMAD R4, R4, c[0x0][0x2c4], R2 ;  /* 0x0000b10004047a24 */ /* 0x000fe200078e0202 */
[----:B------:R-:W-:Y:S01]  /*1630*/  MOV R2, R6 ;  /* 0x0000000600027202 */ /* 0x000fe20000000f00 */
[----:B------:R-:W-:-:S04]  /*1640*/  IMAD R5, R5, c[0x0][0x1b0], RZ ;  /* 0x00006c0005057a24 */ /* 0x000fc800078e02ff */
[----:B------:R-:W-:-:S04]  /*1650*/  IMAD.WIDE.U32 R2, R0, c[0x0][0x1b0], R2 ;  /* 0x00006c0000027a25 */ /* 0x000fc800078e0002 */
[----:B------:R-:W-:Y:S01]  /*1660*/  IMAD R0, R0, c[0x0][0x1b4], R5 ;  /* 0x00006d0000007a24 */ /* 0x000fe200078e0205 */
[----:B------:R-:W-:-:S04]  /*1670*/  SHF.R.S32.HI R5, RZ, 0x1f, R4 ;  /* 0x0000001fff057819 */ /* 0x000fc80000011404 */
[----:B------:R-:W-:Y:S01]  /*1680*/  IADD3 R3, R3, R0, RZ ;  /* 0x0000000003037210 */ /* 0x000fe20007ffe0ff */
[----:B------:R-:W-:-:S04]  /*1690*/  IMAD R0, R5, c[0x0][0x1a8], RZ ;  /* 0x00006a0005007a24 */ /* 0x000fc800078e02ff */
[C---:B------:R-:W-:Y:S02]  /*16a0*/  IMAD R0, R4.reuse, c[0x0][0x1ac], R0 ;  /* 0x00006b0004007a24 */ /* 0x040fe400078e0200 */
[----:B------:R-:W-:-:S05]  /*16b0*/  IMAD.WIDE.U32 R2, R4, c[0x0][0x1a8], R2 ;  /* 0x00006a0004027a25 */ /* 0x000fca00078e0002 */
[----:B------:R-:W-:Y:S02]  /*16c0*/  IADD3 R0, R3, R0, RZ ;  /* 0x0000000003007210 */ /* 0x000fe40007ffe0ff */
[----:B------:R-:W-:-:S04]  /*16d0*/  LEA R8, P0, R2, c[0x0][0x160], 0x1 ;  /* 0x0000580002087a11 */ /* 0x000fc800078008ff */
[----:B------:R-:W-:Y:S02]  /*16e0*/  LEA.HI.X R0, R2, c[0x0][0x164], R0, 0x1, P0 ;  /* 0x0000590002007a11 */ /* 0x000fe400000f0c00 */
[----:B------:R-:W1:Y:S04]  /*16f0*/  SHFL.IDX PT, R2, R8, RZ, 0x181f ;  /* 0x00181fff08027589 */ /* 0x000e6800000e0000 */
[----:B------:R-:W3:Y:S04]  /*1700*/  SHFL.IDX PT, R3, R0, RZ, 0x181f ;  /* 0x00181fff00037589 */ /* 0x000ee800000e0000 */
[----:B------:R-:W2:Y:S01]  /*1710*/  SHFL.IDX PT, R6, R8, 0x1, 0x181f ;  /* 0x00381f0008067f89 */ /* 0x000ea200000e0000 */
[----:B------:R-:W-:-:S03]  /*1720*/  IADD3 R4, R9, 0x20, RZ ;  /* 0x0000002009047810 */ /* 0x000fc60007ffe0ff */
[----:B------:R-:W5:Y:S01]  /*1730*/  SHFL.IDX PT, R7, R0, 0x1, 0x181f ;  /* 0x00381f0000077f89 */ /* 0x000f6200000e0000 */
[----:B-1----:R-:W-:-:S04]  /*1740*/  @!P1 LEA R10, P0, R15, R2, 0x1 ;  /* 0x000000020f0a9211 */ /* 0x002fc800078008ff */
[----:B---3--:R-:W-:Y:S02]  /*1750*/  @!P1 LEA.HI.X R11, R15, R3, R13, 0x1, P0 ;  /* 0x000000030f0b9211 */ /* 0x008fe400000f0c0d */
[----:B------:R-:W-:Y:S01]  /*1760*/  ISETP.GE.AND P0, PT, R4, R12, PT ;  /* 0x0000000c0400720c */ /* 0x000fe20003f06270 */
[----:B------:R-:W-:Y:S01]  /*1770*/  @!P1 IMAD.WIDE R2, R18, 0x2, R2 ;  /* 0x0000000212029825 */ /* 0x000fe200078e0202 */
[----:B------:R-:W1:Y:S04]  /*1780*/  SHFL.IDX PT, R4, R8, 0x2, 0x181f ;  /* 0x00581f0008047f89 */ /* 0x000e6800000e0000 */
[----:B------:R3:W-:Y:S04]  /*1790*/  @!P1 LDGSTS.E.BYPASS.LTC128B.128 [R228+0x100], [R2.64], !P4 ;  /* 0x0010000002e49fae */ /* 0x0007e8000e101d46 */
[----:B------:R-:W4:Y:S04]  /*17a0*/  SHFL.IDX PT, R5, R0, 0x2, 0x181f ;  /* 0x00581f0000057f89 */ /* 0x000f2800000e0000 */
[----:B------:R2:W-:Y:S01]  /*17b0*/  @!P1 LDGSTS.E.BYPASS.LTC128B.128 [R228+0x4100], [R10.64], !P2 ;  /* 0x041000000ae49fae */ /* 0x0005e2000d101d46 */
[----:B---3--:R-:W-:-:S02]  /*17c0*/  IADD3 R2, R9, 0x40, RZ ;  /* 0x0000004009027810 */ /* 0x008fc40007ffe0ff */
[----:B--2---:R-:W-:-:S04]  /*17d0*/  @!P0 LEA R10, P1, R15, R6, 0x1 ;  /* 0x000000060f0a8211 */ /* 0x004fc800078208ff */
[----:B-----5:R-:W-:Y:S02]  /*17e0*/  @!P0 LEA.HI.X R11, R15, R7, R13, 0x1, P1 ;  /* 0x000000070f0b8211 */ /* 0x020fe400008f0c0d */
[----:B------:R-:W-:Y:S01]  /*17f0*/  ISETP.GE.AND P1, PT, R2, R12, PT ;  /* 0x0000000c0200720c */ /* 0x000fe20003f26270 */
[----:B------:R-:W-:Y:S01]  /*1800*/  @!P0 IMAD.WIDE R6, R18, 0x2, R6 ;  /* 0x0000000212068825 */ /* 0x000fe200078e0206 */
[----:B------:R-:W-:Y:S04]  /*1810*/  SHFL.IDX PT, R2, R8, 0x3, 0x181f ;  /* 0x00781f0008027f89 */ /* 0x000fe800000e0000 */
[----:B------:R2:W3:Y:S01]  /*1820*/  SHFL.IDX PT, R3, R0, 0x3, 0x181f ;  /* 0x00781f0000037f89 */ /* 0x0004e200000e0000 */
[----:B------:R-:W-:-:S03]  /*1830*/  IADD3 R9, R9, 0x60, RZ ;  /* 0x0000006009097810 */ /* 0x000fc60007ffe0ff */
[----:B------:R1:W-:Y:S04]  /*1840*/  @!P0 LDGSTS.E.BYPASS.LTC128B.128 [R228+0x1100], [R6.64], !P4 ;  /* 0x0110000006e48fae */ /* 0x0003e8000e101d46 */
[----:B------:R5:W-:Y:S01]  /*1850*/  @!P0 LDGSTS.E.BYPASS.LTC128B.128 [R228+0x5100], [R10.64], !P2 ;  /* 0x051000000ae48fae */ /* 0x000be2000d101d46 */
[----:B-1----:R-:W-:-:S04]  /*1860*/  @!P1 LEA R6, P0, R15, R4, 0x1 ;  /* 0x000000040f069211 */ /* 0x002fc800078008ff */
[----:B----4-:R-:W-:Y:S02]  /*1870*/  @!P1 LEA.HI.X R7, R15, R5, R13, 0x1, P0 ;  /* 0x000000050f079211 */ /* 0x010fe400000f0c0d */
[----:B------:R-:W-:Y:S01]  /*1880*/  ISETP.GE.AND P0, PT, R9, R12, PT ;  /* 0x0000000c0900720c */ /* 0x000fe20003f06270 */
[----:B------:R-:W-:Y:S01]  /*1890*/  @!P1 IMAD.WIDE R4, R18, 0x2, R4 ;  /* 0x0000000212049825 */ /* 0x000fe200078e0204 */
[----:B--2---:R-:W-:Y:S02]  /*18a0*/  IADD3 R0, -R41, c[0x0][0x1d0], RZ ;  /* 0x0000740029007a10 */ /* 0x004fe40007ffe1ff */
[----:B-----5:R-:W-:Y:S02]  /*18b0*/  SHF.R.S32.HI R10, RZ, 0x1f, R64 ;  /* 0x0000001fff0a7819 */ /* 0x020fe40000011440 */
[----:B------:R3:W-:Y:S01]  /*18c0*/  @!P1 LDGSTS.E.BYPASS.LTC128B.128 [R228+0x2100], [R4.64], !P4 ;  /* 0x0210000004e49fae */ /* 0x0007e2000e101d46 */
[----:B------:R-:W-:Y:S02]  /*18d0*/  IMAD R0, R64, -0x80, R0 ;  /* 0xffffff8040007824 */ /* 0x000fe400078e0200 */
[----:B------:R-:W-:Y:S01]  /*18e0*/  IMAD R8, R10, c[0x0][0x1e0], RZ ;  /* 0x000078000a087a24 */ /* 0x000fe200078e02ff */
[----:B------:R1:W-:Y:S02]  /*18f0*/  @!P1 LDGSTS.E.BYPASS.LTC128B.128 [R228+0x6100], [R6.64], !P2 ;  /* 0x0610000006e49fae */ /* 0x0003e4000d101d46 */
[----:B------:R-:W-:Y:S01]  /*1900*/  ISETP.GE.AND P1, PT, R0, 0x1, PT ;  /* 0x000000010000780c */ /* 0x000fe20003f26270 */
[----:B------:R-:W-:-:S02]  /*1910*/  IMAD R8, R64, c[0x0][0x1e4], R8 ;  /* 0x0000790040087a24 */ /* 0x000fc400078e0208 */
[----:B---3--:R-:W-:-:S05]  /*1920*/  @!P0 IMAD.WIDE R4, R18, 0x2, R2 ;  /* 0x0000000212048825 */ /* 0x008fca00078e0202 */
[----:B------:R2:W-:Y:S01]  /*1930*/  @!P0 LDGSTS.E.BYPASS.LTC128B.128 [R228+0x3100], [R4.64], !P4 ;  /* 0x0310000004e48fae */ /* 0x0005e2000e101d46 */
[----:B-1----:R-:W-:-:S04]  /*1940*/  @!P0 LEA R6, P4, R15, R2, 0x1 ;  /* 0x000000020f068211 */ /* 0x002fc800078808ff */
[----:B------:R-:W-:-:S05]  /*1950*/  @!P0 LEA.HI.X R7, R15, R3, R13, 0x1, P4 ;  /* 0x000000030f078211 */ /* 0x000fca00020f0c0d */
[----:B------:R1:W-:Y:S01]  /*1960*/  @!P0 LDGSTS.E.BYPASS.LTC128B.128 [R228+0x7100], [R6.64], !P2 ;  /* 0x0710000006e48fae */ /* 0x0003e2000d101d46 */
[----:B--2---:R-:W-:Y:S01]  /*1970*/  IMAD.WIDE.U32 R4, R64, c[0x0][0x1e0], RZ ;  /* 0x0000780040047a25 */ /* 0x004fe200078e00ff */
[----:B------:R-:W-:Y:S02]  /*1980*/  ISETP.GE.AND P2, PT, R0, 0x41, PT ;  /* 0x000000410000780c */ /* 0x000fe40003f46270 */
[----:B------:R-:W0:Y:S02]  /*1990*/  LDGDEPBAR ;  /* 0x00000000000079af */ /* 0x000e240000000000 */
[----:B------:R-:W-:Y:S02]  /*19a0*/  LEA R2, P4, R4, R136, 0x7 ;  /* 0x0000008804027211 */ /* 0x000fe400078838ff */
[----:B------:R-:W-:-:S04]  /*19b0*/  IADD3 R8, R5, R8, RZ ;  /* 0x0000000805087210 */ /* 0x000fc80007ffe0ff */
[----:B------:R-:W-:Y:S02]  /*19c0*/  LEA.HI.X R3, R4, R134, R8, 0x7, P4 ;  /* 0x0000008604037211 */ /* 0x000fe400020f3c08 */
[----:B------:R-:W-:-:S04]  /*19d0*/  @P1 LEA R4, P4, R2, c[0x0][0x1c8], 0x1 ;  /* 0x0000720002041a11 */ /* 0x000fc800078808ff */
[----:B------:R-:W-:Y:S02]  /*19e0*/  @P1 LEA.HI.X R5, R2, c[0x0][0x1cc], R3, 0x1, P4 ;  /* 0x0000730002051a11 */ /* 0x000fe400020f0c03 */
[----:B------:R-:W-:-:S03]  /*19f0*/  ISETP.GE.AND P4, PT, R0, 0x21, PT ;  /* 0x000000210000780c */ /* 0x000fc60003f86270 */
[----:B------:R2:W-:Y:S04]  /*1a00*/  @P1 LDGSTS.E.BYPASS.LTC128B.128 [R228+0x8100], [R4.64], !P6 ;  /* 0x0810000004e41fae */ /* 0x0005e8000f101d46 */
[----:B------:R2:W-:Y:S01]  /*1a10*/  @P1 LDGSTS.E.BYPASS.LTC128B.128 [R228+0xc100], [R4.64+0x80], !P5 ;  /* 0x0c10008004e41fae */ /* 0x0005e2000e901d46 */
[----:B------:R-:W-:-:S05]  /*1a20*/  ISETP.GE.AND P1, PT, R0, 0x61, PT ;  /* 0x000000610000780c */ /* 0x000fca0003f26270 */
[----:B-1----:R-:W-:-:S04]  /*1a30*/  @P4 LEA R6, P0, R131, R2, 0x5 ;  /* 0x0000000283064211 */ /* 0x002fc800078028ff */
[----:B------:R-:W-:Y:S02]  /*1a40*/  @P4 LEA.HI.X R0, R131, R3, R132, 0x5, P0 ;  /* 0x0000000383004211 */ /* 0x000fe400000f2c84 */
[----:B------:R-:W-:-:S04]  /*1a50*/  @P4 LEA R8, P0, R6, c[0x0][0x1c8], 0x1 ;  /* 0x0000720006084a11 */ /* 0x000fc800078008ff */
[----:B------:R-:W-:Y:S02]  /*1a60*/  @P4 LEA.HI.X R9, R6, c[0x0][0x1cc], R0, 0x1, P0 ;  /* 0x0000730006094a11 */ /* 0x000fe400000f0c00 */
[----:B------:R-:W-:-:S03]  /*1a70*/  SHF.L.U32 R6, R132, 0x6, RZ ;  /* 0x0000000684067819 */ /* 0x000fc600000006ff */
[----:B------:R1:W-:Y:S04]  /*1a80*/  @P4 LDGSTS.E.BYPASS.LTC128B.128 [R228+0x9100], [R8.64], !P6 ;  /* 0x0910000008e44fae */ /* 0x0003e8000f101d46 */
[----:B------:R1:W-:Y:S01]  /*1a90*/  @P4 LDGSTS.E.BYPASS.LTC128B.128 [R228+0xd100], [R8.64+0x80], !P5 ;  /* 0x0d10008008e44fae */ /* 0x0003e2000e901d46 */
[----:B--2---:R-:W-:-:S05]  /*1aa0*/  IMAD.WIDE.U32 R4, R131, 0x40, RZ ;  /* 0x0000004083047825 */ /* 0x004fca00078e00ff */
[----:B------:R-:W-:Y:S01]  /*1ab0*/  @P2 IADD3 R0, P0, R2, R4, RZ ;  /* 0x0000000402002210 */ /* 0x000fe20007f1e0ff */
[----:B------:R-:W-:-:S03]  /*1ac0*/  @P1 IMAD R4, R132, 0x60, RZ ;  /* 0x0000006084041824 */ /* 0x000fc600078e02ff */
[----:B------:R-:W-:Y:S01]  /*1ad0*/  @P2 IADD3.X R5, R3, R5, R6, P0, !PT ;  /* 0x0000000503052210 */ /* 0x000fe200007fe406 */
[----:B------:R-:W-:Y:S01]  /*1ae0*/  @P1 IMAD.WIDE.U32 R2, R131, 0x60, R2 ;  /* 0x0000006083021825 */ /* 0x000fe200078e0002 */
[----:B------:R-:W-:-:S04]  /*1af0*/  @P2 LEA R6, P0, R0, c[0x0][0x1c8], 0x1 ;  /* 0x0000720000062a11 */ /* 0x000fc800078008ff */
[----:B------:R-:W-:Y:S02]  /*1b00*/  @P2 LEA.HI.X R7, R0, c[0x0][0x1cc], R5, 0x1, P0 ;  /* 0x0000730000072a11 */ /* 0x000fe400000f0c05 */
[----:B------:R-:W-:Y:S02]  /*1b10*/  @P1 IADD3 R0, R3, R4, RZ ;  /* 0x0000000403001210 */ /* 0x000fe40007ffe0ff */
[C---:B------:R-:W-:Y:S01]  /*1b20*/  @P1 LEA R4, P0, R2.reuse, c[0x0][0x1c8], 0x1 ;  /* 0x0000720002041a11 */ /* 0x040fe200078008ff */
[----:B------:R2:W-:Y:S03]  /*1b30*/  @P2 LDGSTS.E.BYPASS.LTC128B.128 [R228+0xa100], [R6.64], !P6 ;  /* 0x0a10000006e42fae */ /* 0x0005e6000f101d46 */
[----:B------:R-:W-:Y:S01]  /*1b40*/  @P1 LEA.HI.X R5, R2, c[0x0][0x1cc], R0, 0x1, P0 ;  /* 0x0000730002051a11 */ /* 0x000fe200000f0c00 */
[----:B------:R2:W-:Y:S04]  /*1b50*/  @P2 LDGSTS.E.BYPASS.LTC128B.128 [R228+0xe100], [R6.64+0x80], !P5 ;  /* 0x0e10008006e42fae */ /* 0x0005e8000e901d46 */
[----:B------:R2:W-:Y:S04]  /*1b60*/  @P1 LDGSTS.E.BYPASS.LTC128B.128 [R228+0xb100], [R4.64], !P6 ;  /* 0x0b10000004e41fae */ /* 0x0005e8000f101d46 */
[----:B------:R2:W-:Y:S04]  /*1b70*/  @P1 LDGSTS.E.BYPASS.LTC128B.128 [R228+0xf100], [R4.64+0x80], !P5 ;  /* 0x0f10008004e41fae */ /* 0x0005e8000e901d46 */
[----:B------:R-:W0:Y:S01]  /*1b80*/  LDGDEPBAR ;  /* 0x00000000000079af */ /* 0x000e220000000000 */
[----:B------:R-:W-:-:S04]  /*1b90*/  DEPBAR.LE SB0, 0x1 ;  /* 0x000080400000791a */ /* 0x000fc80000000000 */
[----:B------:R-:W-:Y:S06]  /*1ba0*/  BAR.SYNC.DEFER_BLOCKING 0x0 ;  /* 0x0000000000007b1d */ /* 0x000fec0000010000 */
[----:B------:R-:W-:Y:S04]  /*1bb0*/  LDSM.16.M88.4 R140, [R224] ;  /* 0x00000000e08c783b */ /* 0x000fe80000000200 */
[----:B------:R-:W-:Y:S04]  /*1bc0*/  LDSM.16.M88.4 R144, [R225] ;  /* 0x00000000e190783b */ /* 0x000fe80000000200 */
[----:B------:R-:W-:Y:S04]  /*1bd0*/  LDSM.16.M88.4 R168, [R227] ;  /* 0x00000000e3a8783b */ /* 0x000fe80000000200 */
[----:B------:R-:W-:Y:S04]  /*1be0*/  LDSM.16.M88.4 R172, [R226] ;  /* 0x00000000e2ac783b */ /* 0x000fe80000000200 */
[----:B------:R-:W-:Y:S04]  /*1bf0*/  LDSM.16.M88.4 R176, [R224+0x4000] ;  /* 0x00400000e0b0783b */ /* 0x000fe80000000200 */
[----:B------:R-:W-:Y:S04]  /*1c00*/  LDSM.16.M88.4 R184, [R225+0x4000] ;  /* 0x00400000e1b8783b */ /* 0x000fe80000000200 */
[----:B------:R-:W-:Y:S04]  /*1c10*/  LDSM.16.M88.4 R192, [R227+0x4000] ;  /* 0x00400000e3c0783b */ /* 0x000fe80000000200 */
[----:B------:R-:W-:Y:S04]  /*1c20*/  LDSM.16.M88.4 R196, [R226+0x4000] ;  /* 0x00400000e2c4783b */ /* 0x000fe80000000200 */
[----:B------:R-:W-:Y:S06]  /*1c30*/  BAR.SYNC.DEFER_BLOCKING 0x0 ;  /* 0x0000000000007b1d */ /* 0x000fec0000010000 */
[----:B------:R-:W-:-:S04]  /*1c40*/  DEPBAR.LE SB0, 0x0 ;  /* 0x000080000000791a */ /* 0x000fc80000000000 */
[----:B------:R-:W-:Y:S06]  /*1c50*/  BAR.SYNC.DEFER_BLOCKING 0x0 ;  /* 0x0000000000007b1d */ /* 0x000fec0000010000 */
[----:B------:R-:W2:Y:S04]  /*1c60*/  LDSM.16.M88.4 R12, [R201] ;  /* 0x00000000c90c783b */ /* 0x000ea80000000200 */
[----:B------:R-:W3:Y:S04]  /*1c70*/  LDSM.16.M88.4 R16, [R207] ;  /* 0x00000000cf10783b */ /* 0x000ee80000000200 */
[----:B------:R-:W4:Y:S04]  /*1c80*/  LDSM.16.M88.4 R24, [R201+0x800] ;  /* 0x00080000c918783b */ /* 0x000f280000000200 */
[----:B------:R-:W5:Y:S01]  /*1c90*/  LDSM.16.M88.4 R32, [R201+0x1000] ;  /* 0x00100000c920783b */ /* 0x000f620000000200 */
[----:B------:R-:W-:-:S03]  /*1ca0*/  IMAD R0, R10, c[0x0][0x208], RZ ;  /* 0x000082000a007a24 */ /* 0x000fc600078e02ff */
[----:B------:R-:W1:Y:S01]  /*1cb0*/  LDSM.16.M88.4 R36, [R222] ;  /* 0x00000000de24783b */ /* 0x000e620000000200 */
[----:B------:R-:W-:Y:S01]  /*1cc0*/  IMAD.WIDE.U32 R2, R64, c[0x0][0x208], RZ ;  /* 0x0000820040027a25 */ /* 0x000fe200078e00ff */
[----:B------:R-:W-:Y:S02]  /*1cd0*/  MOV R11, c[0x0][0x208] ;  /* 0x00008200000b7a02 */ /* 0x000fe40000000f00 */
[----:B------:R-:W-:Y:S01]  /*1ce0*/  MOV R133, 0xffffff80 ;  /* 0xffffff8000857802 */ /* 0x000fe20000000f00 */
[----:B------:R-:W-:Y:S04]  /*1cf0*/  LDSM.16.M88.4 R52, [R201+0x3000] ;  /* 0x00300000c934783b */ /* 0x000fe80000000200 */
[----:B------:R-:W-:Y:S04]  /*1d00*/  LDSM.16.M88.4 R48, [R201+0x2800] ;  /* 0x00280000c930783b */ /* 0x000fe80000000200 */
[----:B------:R-:W-:Y:S04]  /*1d10*/  LDSM.16.M88.4 R56, [R201+0x3800] ;  /* 0x00380000c938783b */ /* 0x000fe80000000200 */
[----:B------:R-:W-:Y:S04]  /*1d20*/  LDSM.16.M88.4 R76, [R220] ;  /* 0x00000000dc4c783b */ /* 0x000fe80000000200 */
[----:B------:R-:W-:Y:S01]  /*1d30*/  LDSM.16.M88.4 R60, [R219] ;  /* 0x00000000db3c783b */ /* 0x000fe20000000200 */
[C---:B--2---:R-:W-:Y:S03]  /*1d40*/  HMMA.16816.F32.BF16 R4, R140.reuse, R12, RZ ;  /* 0x0000000c8c04723c */ /* 0x044fe600000418ff */
[----:B------:R-:W-:Y:S04]  /*1d50*/  LDSM.16.M88.4 R80, [R218] ;  /* 0x00000000da50783b */ /* 0x000fe80000000200 */
[----:B------:R-:W-:Y:S01]  /*1d60*/  LDSM.16.M88.4 R96, [R217] ;  /* 0x00000000d960783b */ /* 0x000fe20000000200 */
[----:B------:R-:W-:Y:S01]  /*1d70*/  HMMA.16816.F32.BF16 R12, R140, R14, RZ ;  /* 0x0000000e8c0c723c */ /* 0x000fe200000418ff */
[----:B------:R-:W-:-:S02]  /*1d80*/  MOV R10, 0x6 ;  /* 0x00000006000a7802 */ /* 0x000fc40000000f00 */
[----:B------:R-:W-:Y:S02]  /*1d90*/  LDSM.16.M88.4 R100, [R216] ;  /* 0x00000000d864783b */ /* 0x000fe40000000200 */
[----:B------:R-:W-:-:S11]  /*1da0*/  SHF.L.U64.HI R10, R11, R10, c[0x0][0x20c] ;  /* 0x000083000b0a7619 */ /* 0x000fd6000001020a */
[----:B---3--:R-:W-:Y:S07]  /*1db0*/  HMMA.16816.F32.BF16 R124, R144, R16, R4 ;  /* 0x00000010907c723c */ /* 0x008fee0000041804 */
[----:B------:R-:W-:Y:S01]  /*1dc0*/  IMAD R4, R64, c[0x0][0x20c], R0 ;  /* 0x0000830040047a24 */ /* 0x000fe200078e0200 */
[----:B------:R-:W-:-:S04]  /*1dd0*/  LEA R0, P0, R2, R30, 0x7 ;  /* 0x0000001e02007211 */ /* 0x000fc800078038ff */
[----:B------:R-:W-:Y:S01]  /*1de0*/  IADD3 R3, R3, R4, RZ ;  /* 0x0000000403037210 */ /* 0x000fe20007ffe0ff */
[----:B----4-:R-:W-:Y:S01]  /*1df0*/  HMMA.16816.F32.BF16 R20, R140, R24, RZ ;  /* 0x000000188c14723c */ /* 0x010fe200000418ff */
[----:B------:R-:W-:Y:S02]  /*1e00*/  SHF.L.U32 R11, R11, 0x6, RZ ;  /* 0x000000060b0b7819 */ /* 0x000fe400000006ff */
[----:B------:R-:W-:Y:S02]  /*1e10*/  LEA.HI.X R3, R2, R28, R3, 0x7, P0 ;  /* 0x0000001c02037211 */ /* 0x000fe400000f3c03 */
[----:B------:R-:W-:Y:S01]  /*1e20*/  LEA R2, P0, R0, c[0x0][0x1f8], 0x1 ;  /* 0x00007e0000027a11 */ /* 0x000fe200078008ff */
[----:B------:R-:W-:Y:S01]  /*1e30*/  IMAD R130, R64, R133, c[0x0][0x1d0] ;  /* 0x0000740040827624 */ /* 0x000fe200078e0285 */
[----:B------:R-:W2:Y:S01]  /*1e40*/  LDSM.16.M88.4 R28, [R221] ;  /* 0x00000000dd1c783b */ /* 0x000ea20000000200 */
[----:B------:R-:W-:Y:S01]  /*1e50*/  HMMA.16816.F32.BF16 R120, R144, R18, R12 ;  /* 0x000000129078723c */ /* 0x000fe2000004180c */
[----:B------:R-:W-:-:S02]  /*1e60*/  LEA.HI.X R3, R0, c[0x0][0x1fc], R3, 0x1, P0 ;  /* 0x00007f0000037a11 */ /* 0x000fc400000f0c03 */
[----:B-1----:R-:W-:Y:S02]  /*1e70*/  IADD3 R8, P1, P0, R11, 0x80, R2 ;  /* 0x000000800b087810 */ /* 0x002fe4000783e002 */
[----:B------:R-:W-:-:S03]  /*1e80*/  LOP3.LUT R4, R40, 0x1, RZ, 0xc0, !PT ;  /* 0x0000000128047812 */ /* 0x000fc600078ec0ff */
[----:B------:R-:W-:Y:S01]  /*1e90*/  HMMA.16816.F32.BF16 R16, R140, R26, RZ ;  /* 0x0000001a8c10723c */ /* 0x000fe200000418ff */
[----:B------:R-:W1:Y:S01]  /*1ea0*/  LDSM.16.M88.4 R24, [R201+0x1800] ;  /* 0x00180000c918783b */ /* 0x000e620000000200 */
[----:B------:R-:W-:Y:S02]  /*1eb0*/  IADD3 R6, P4, R11, R2, RZ ;  /* 0x000000020b067210 */ /* 0x000fe40007f9e0ff */
[----:B------:R-:W-:Y:S02]  /*1ec0*/  IADD3.X R9, R10, RZ, R3, P1, P0 ;  /* 0x000000ff0a097210 */ /* 0x000fe40000fe0403 */
[----:B------:R-:W-:Y:S02]  /*1ed0*/  IADD3 R0, -R41, R130, RZ ;  /* 0x0000008229007210 */ /* 0x000fe40007ffe1ff */
[----:B------:R-:W-:Y:S02]  /*1ee0*/  LOP3.LUT P1, RZ, R40, 0x2, RZ, 0xc0, !PT ;  /* 0x0000000228ff7812 */ /* 0x000fe4000782c0ff */
[----:B------:R-:W-:Y:S01]  /*1ef0*/  ISETP.NE.U32.AND P2, PT, R4, 0x1, PT ;  /* 0x000000010400780c */ /* 0x000fe20003f45070 */
[----:B------:R-:W3:Y:S01]  /*1f00*/  LDSM.16.M88.4 R40, [R201+0x2000] ;  /* 0x00200000c928783b */ /* 0x000ee20000000200 */
[----:B------:R-:W-:-:S02]  /*1f10*/  IADD3.X R7, R10, R3, RZ, P4, !PT ;  /* 0x000000030a077210 */ /* 0x000fc400027fe4ff */
[----:B------:R-:W-:Y:S02]  /*1f20*/  IADD3 R4, P4, R6, R11, RZ ;  /* 0x0000000b06047210 */ /* 0x000fe40007f9e0ff */
[C---:B------:R-:W-:Y:S02]  /*1f30*/  ISETP.LT.OR P0, PT, R0.reuse, 0x1, P2 ;  /* 0x000000010000780c */ /* 0x040fe40001701670 */
[----:B------:R-:W-:Y:S02]  /*1f40*/  IADD3.X R5, R7, R10, RZ, P4, !PT ;  /* 0x0000000a07057210 */ /* 0x000fe400027fe4ff */
[C---:B------:R-:W-:Y:S01]  /*1f50*/  ISETP.LT.OR P4, PT, R0.reuse, 0x1, !P1 ;  /* 0x000000010000780c */ /* 0x040fe20004f81670 */
[----:B-----5:R-:W-:Y:S08]  /*1f60*/  HMMA.16816.F32.BF16 R12, R140, R32, RZ ;  /* 0x000000208c0c723c */ /* 0x020ff000000418ff */
[----:B------:R-:W-:Y:S01]  /*1f70*/  HMMA.16816.F32.BF16 R116, R144, R36, R20 ;  /* 0x000000249074723c */ /* 0x000fe20000041814 */
[----:B------:R-:W-:Y:S01]  /*1f80*/  @!PT LDS RZ, [RZ] ;  /* 0x00000000fffff984 */ /* 0x000fe20000000800 */
[----:B------:R-:W-:Y:S01]  /*1f90*/  @!PT LDS RZ, [RZ] ;  /* 0x00000000fffff984 */ /* 0x000fe20000000800 */
[----:B------:R-:W-:Y:S01]  /*1fa0*/  @!PT LDS RZ, [RZ] ;  /* 0x00000000fffff984 */ /* 0x000fe20000000800 */
[----:B------:R4:W-:Y:S01]  /*1fb0*/  LDGSTS.E.BYPASS.LTC128B.128 [R228+0x100], [R2.64], !P0 ;  /* 0x0010000002e47fae */ /* 0x0009e2000c101d46 */
[----:B------:R-:W-:-:S03]  /*1fc0*/  ISETP.LT.OR P0, PT, R0, 0x21, P2 ;  /* 0x000000210000780c */ /* 0x000fc60001701670 */
[----:B------:R4:W-:Y:S03]  /*1fd0*/  LDGSTS.E.BYPASS.LTC128B.128 [R228+0x4100], [R2.64+0x80], !P4 ;  /* 0x0410008002e47fae */ /* 0x0009e6000e101d46 */
[----:B------:R-:W-:Y:S01]  /*1fe0*/  HMMA.16816.F32.BF16 R20, R140, R34, RZ ;  /* 0x000000228c14723c */ /* 0x000fe200000418ff */
[----:B------:R-:W-:-:S06]  /*1ff0*/  ISETP.LT.OR P4, PT, R0, 0x21, !P1 ;  /* 0x000000210000780c */ /* 0x000fcc0004f81670 */
[----:B------:R5:W-:Y:S01]  /*2000*/  LDGSTS.E.BYPASS.LTC128B.128 [R228+0x1100], [R6.64], !P0 ;  /* 0x0110000006e47fae */ /* 0x000be2000c101d46 */
[----:B--2---:R-:W-:Y:S06]  /*2010*/  HMMA.16816.F32.BF16 R108, R144, R28, R12 ;  /* 0x0000001c906c723c */ /* 0x004fec000004180c */
[----:B------:R2:W-:Y:S02]  /*2020*/  LDGSTS.E.BYPASS.LTC128B.128 [R228+0x5100], [R8.64], !P4 ;  /* 0x0510000008e47fae */ /* 0x0005e4000e101d46 */
[----:B-1----:R-:W-:Y:S01]  /*2030*/  HMMA.16816.F32.BF16 R44, R140, R24, RZ ;  /* 0x000000188c2c723c */ /* 0x002fe200000418ff */
[----:B------:R-:W-:-:S02]  /*2040*/  ISETP.LT.OR P4, PT, R0, 0x41, P2 ;  /* 0x000000410000780c */ /* 0x000fc40001781670 */
[----:B----4-:R-:W-:-:S05]  /*2050*/  IADD3 R2, P0, R4, R11, RZ ;  /* 0x0000000b04027210 */ /* 0x010fca0007f1e0ff */
[----:B------:R-:W-:Y:S01]  /*2060*/  HMMA.16816.F32.BF16 R12, R140, R54, RZ ;  /* 0x000000368c0c723c */ /* 0x000fe200000418ff */
[C---:B------:R-:W-:Y:S02]  /*2070*/  ISETP.LT.OR P2, PT, R0.reuse, 0x61, P2 ;  /* 0x000000610000780c */ /* 0x040fe40001741670 */
[----:B------:R-:W-:Y:S02]  /*2080*/  IADD3.X R3, R5, R10, RZ, P0, !PT ;  /* 0x0000000a05037210 */ /* 0x000fe400007fe4ff */
[C---:B------:R-:W-:Y:S01]  /*2090*/  ISETP.LT.OR P0, PT, R0.reuse, 0x41, !P1 ;  /* 0x000000410000780c */ /* 0x040fe20004f01670 */
[----:B------:R5:W-:Y:S01]  /*20a0*/  LDGSTS.E.BYPASS.LTC128B.128 [R228+0x2100], [R4.64], !P4 ;  /* 0x0210000004e47fae */ /* 0x000be2000e101d46 */
[----:B------:R-:W-:Y:S01]  /*20b0*/  ISETP.LT.OR P1, PT, R0, 0x61, !P1 ;  /* 0x000000610000780c */ /* 0x000fe20004f21670 */
[----:B------:R-:W-:Y:S08]  /*20c0*/  HMMA.16816.F32.BF16 R104, R144, R38, R16 ;  /* 0x000000269068723c */ /* 0x000ff00000041810 */
[----:B------:R-:W-:Y:S02]  /*20d0*/  HMMA.16816.F32.BF16 R36, R140, R26, RZ ;  /* 0x0000001a8c24723c */ /* 0x000fe400000418ff */
[----:B------:R5:W-:Y:S04]  /*20e0*/  LDGSTS.E.BYPASS.LTC128B.128 [R228+0x6100], [R4.64+0x80], !P0 ;  /* 0x0610008004e47fae */ /* 0x000be8000c101d46 */
[----:B------:R1:W-:Y:S02]  /*20f0*/  LDGSTS.E.BYPASS.LTC128B.128 [R228+0x3100], [R2.64], !P2 ;  /* 0x0310000002e47fae */ /* 0x0003e4000d101d46 */
[----:B------:R-:W-:Y:S02]  /*2100*/  HMMA.16816.F32.BF16 R112, R144, R30, R20 ;  /* 0x0000001e9070723c */ /* 0x000fe40000041814 */
[----:B------:R1:W-:Y:S04]  /*2110*/  LDGSTS.E.BYPASS.LTC128B.128 [R228+0x7100], [R2.64+0x80], !P1 ;  /* 0x0710008002e47fae */ /* 0x0003e8000c901d46 */
[----:B------:R-:W4:Y:S02]  /*2120*/  LDSM.16.M88.4 R72, [R205] ;  /* 0x00000000cd48783b */ /* 0x000f240000000200 */
[C---:B---3--:R-:W-:Y:S02]  /*2130*/  HMMA.16816.F32.BF16 R32, R140.reuse, R40, RZ ;  /* 0x000000288c20723c */ /* 0x048fe400000418ff */
[----:B------:R-:W-:Y:S04]  /*2140*/  LDSM.16.M88.4 R68, [R205+0x800] ;  /* 0x00080000cd44783b */ /* 0x000fe80000000200 */
[----:B------:R-:W-:Y:S02]  /*2150*/  LDSM.16.M88.4 R88, [R205+0x1000] ;  /* 0x00100000cd58783b */ /* 0x000fe40000000200 */
[C---:B------:R-:W-:Y:S02]  /*2160*/  HMMA.16816.F32.BF16 R28, R140.reuse, R42, RZ ;  /* 0x0000002a8c1c723c */ /* 0x040fe400000418ff */
[----:B------:R-:W0:Y:S06]  /*2170*/  LDGDEPBAR ;  /* 0x00000000000079af */ /* 0x000e2c0000000000 */
[C---:B------:R-:W-:Y:S08]  /*2180*/  HMMA.16816.F32.BF16 R24, R140.reuse, R48, RZ ;  /* 0x000000308c18723c */ /* 0x040ff000000418ff */
[C---:B------:R-:W-:Y:S08]  /*2190*/  HMMA.16816.F32.BF16 R16, R140.reuse, R52, RZ ;  /* 0x000000348c10723c */ /* 0x040ff000000418ff */
[C---:B--2---:R-:W-:Y:S08]  /*21a0*/  HMMA.16816.F32.BF16 R8, R140.reuse, R56, RZ ;  /* 0x000000388c08723c */ /* 0x044ff000000418ff */
[----:B-----5:R-:W-:Y:S08]  /*21b0*/  HMMA.16816.F32.BF16 R4, R140, R58, RZ ;  /* 0x0000003a8c04723c */ /* 0x020ff000000418ff */
[----:B------:R-:W-:Y:S08]  /*21c0*/  HMMA.16816.F32.BF16 R92, R144, R76, R44 ;  /* 0x0000004c905c723c */ /* 0x000ff0000004182c */
[----:B------:R-:W-:Y:S08]  /*21d0*/  HMMA.16816.F32.BF16 R20, R140, R50, RZ ;  /* 0x000000328c14723c */ /* 0x000ff000000418ff */
[C---:B------:R-:W-:Y:S01]  /*21e0*/  HMMA.16816.F32.BF16 R44, R144.reuse, R98, R12 ;  /* 0x00000062902c723c */ /* 0x040fe2000004180c */
[----:B------:R-:W2:Y:S07]  /*21f0*/  LDSM.16.M88.4 R12, [R205+0x3800] ;  /* 0x00380000cd0c783b */ /* 0x000eae0000000200 */
[C---:B------:R-:W-:Y:S08]  /*2200*/  HMMA.16816.F32.BF16 R84, R144.reuse, R78, R36 ;  /* 0x0000004e9054723c */ /* 0x040ff00000041824 */
[C---:B------:R-:W-:Y:S01]  /*2210*/  HMMA.16816.F32.BF16 R76, R144.reuse, R60, R32 ;  /* 0x0000003c904c723c */ /* 0x040fe20000041820 */
[----:B------:R-:W-:Y:S07]  /*2220*/  LDSM.16.M88.4 R32, [R202] ;  /* 0x00000000ca20783b */ /* 0x000fee0000000200 */
[C---:B------:R-:W-:Y:S01]  /*2230*/  HMMA.16816.F32.BF16 R60, R144.reuse, R62, R28 ;  /* 0x0000003e903c723c */ /* 0x040fe2000004181c */
[----:B------:R-:W3:Y:S07]  /*2240*/  LDSM.16.M88.4 R28, [R205+0x1800] ;  /* 0x00180000cd1c783b */ /* 0x000eee0000000200 */
[C---:B------:R-:W-:Y:S01]  /*2250*/  HMMA.16816.F32.BF16 R56, R144.reuse, R80, R24 ;  /* 0x000000509038723c */ /* 0x040fe20000041818 */
[----:B------:R-:W5:Y:S07]  /*2260*/  LDSM.16.M88.4 R24, [R205+0x2000] ;  /* 0x00200000cd18783b */ /* 0x000f6e0000000200 */
[C---:B------:R-:W-:Y:S01]  /*2270*/  HMMA.16816.F32.BF16 R48, R144.reuse, R96, R16 ;  /* 0x000000609030723c */ /* 0x040fe20000041810 */
[----:B------:R-:W1:Y:S07]  /*2280*/  LDSM.16.M88.4 R16, [R205+0x3000] ;  /* 0x00300000cd10783b */ /* 0x000e6e0000000200 */
[C---:B------:R-:W-:Y:S08]  /*2290*/  HMMA.16816.F32.BF16 R40, R144.reuse, R100, R8 ;  /* 0x000000649028723c */ /* 0x040ff00000041808 */
[C---:B------:R-:W-:Y:S08]  /*22a0*/  HMMA.16816.F32.BF16 R8, R144.reuse, R102, R4 ;  /* 0x000000669008723c */ /* 0x040ff00000041804 */
[----:B------:R-:W-:Y:S01]  /*22b0*/  HMMA.16816.F32.BF16 R52, R144, R82, R20 ;  /* 0x000000529034723c */ /* 0x000fe20000041814 */
[----:B------:R-:W1:Y:S04]  /*22c0*/  LDSM.16.M88.4 R20, [R205+0x2800] ;  /* 0x00280000cd14783b */ /* 0x000e680000000200 */
[----:B------:R-:W-:Y:S03]  /*22d0*/  LDSM.16.M88.4 R80, [R202+0x1000] ;  /* 0x00100000ca50783b */ /* 0x000fe60000000200 */
[C---:B----4-:R-:W-:Y:S08]  /*22e0*/  HMMA.16816.F32.BF16 R4, R168.reuse, R72, R124 ;  /* 0x00000048a804723c */ /* 0x050ff0000004187c */
[C---:B------:R-:W-:Y:S08]  /*22f0*/  HMMA.16816.F32.BF16 R36, R168.reuse, R74, R120 ;  /* 0x0000004aa824723c */ /* 0x040ff00000041878 */
[C---:B--2---:R-:W-:Y:S01]  /*2300*/  HMMA.16816.F32.BF16 R120, R168.reuse, R14, R8 ;  /* 0x0000000ea878723c */ /* 0x044fe20000041808 */
[----:B------:R-:W2:Y:S07]  /*2310*/  LDSM.16.M88.4 R8, [R201+0x4000] ;  /* 0x00400000c908783b */ /* 0x000eae0000000200 */
[C---:B------:R-:W-:Y:S08]  /*2320*/  HMMA.16816.F32.BF16 R100, R168.reuse, R70, R104 ;  /* 0x00000046a864723c */ /* 0x040ff00000041868 */
[C---:B---3--:R-:W-:Y:S01]  /*2330*/  HMMA.16816.F32.BF16 R104, R168.reuse, R28, R92 ;  /* 0x0000001ca868723c */ /* 0x048fe2000004185c */
[----:B------:R-:W3:Y:S07]  /*2340*/  LDSM.16.M88.4 R92, [R202+0x1800] ;  /* 0x00180000ca5c783b */ /* 0x000eee0000000200 */
[C---:B-----5:R-:W-:Y:S08]  /*2350*/  HMMA.16816.F32.BF16 R76, R168.reuse, R24, R76 ;  /* 0x00000018a84c723c */ /* 0x060ff0000004184c */
[C---:B------:R-:W-:Y:S08]  /*2360*/  HMMA.16816.F32.BF16 R60, R168.reuse, R26, R60 ;  /* 0x0000001aa83c723c */ /* 0x040ff0000004183c */
[C---:B-1----:R-:W-:Y:S08]  /*2370*/  HMMA.16816.F32.BF16 R48, R168.reuse, R16, R48 ;  /* 0x00000010a830723c */ /* 0x042ff00000041830 */
[----:B------:R-:W-:Y:S01]  /*2380*/  HMMA.16816.F32.BF16 R24, R168, R18, R44 ;  /* 0x00000012a818723c */ /* 0x000fe2000004182c */
[----:B------:R-:W1:Y:S07]  /*2390*/  LDSM.16.M88.4 R16, [R202+0x3000] ;  /* 0x00300000ca10783b */ /* 0x000e6e0000000200 */
[----:B------:R-:W-:Y:S08]  /*23a0*/  HMMA.16816.F32.BF16 R4, R172, R32, R4 ;  /* 0x00000020ac04723c */ /* 0x000ff00000041804 */
[C---:B------:R-:W-:Y:S08]  /*23b0*/  HMMA.16816.F32.BF16 R96, R168.reuse, R30, R84 ;  /* 0x0000001ea860723c */ /* 0x040ff00000041854 */
[C---:B------:R-:W-:Y:S08]  /*23c0*/  HMMA.16816.F32.BF16 R56, R168.reuse, R20, R56 ;  /* 0x00000014a838723c */ /* 0x040ff00000041838 */
[C---:B------:R-:W-:Y:S01]  /*23d0*/  HMMA.16816.F32.BF16 R28, R168.reuse, R22, R52 ;  /* 0x00000016a81c723c */ /* 0x040fe20000041834 */
[----:B------:R-:W4:Y:S07]  /*23e0*/  LDSM.16.M88.4 R20, [R215] ;  /* 0x00000000d714783b */ /* 0x000f2e0000000200 */
[C---:B------:R-:W-:Y:S01]  /*23f0*/  HMMA.16816.F32.BF16 R44, R168.reuse, R12, R40 ;  /* 0x0000000ca82c723c */ /* 0x040fe20000041828 */
[----:B------:R-:W-:Y:S07]  /*2400*/  LDSM.16.M88.4 R40, [R202+0x3800] ;  /* 0x00380000ca28783b */ /* 0x000fee0000000200 */
[----:B------:R-:W-:Y:S01]  /*2410*/  HMMA.16816.F32.BF16 R72, R168, R68, R116 ;  /* 0x00000044a848723c */ /* 0x000fe20000041874 */
[----:B------:R-:W5:Y:S04]  /*2420*/  LDSM.16.M88.4 R68, [R202+0x800] ;  /* 0x00080000ca44783b */ /* 0x000f680000000200 */
[----:B------:R-:W-:Y:S03]  /*2430*/  LDSM.16.M88.4 R116, [R202+0x2000] ;  /* 0x00200000ca74783b */ /* 0x000fe60000000200 */
[----:B------:R-:W-:Y:S01]  /*2440*/  HMMA.16816.F32.BF16 R12, R172, R34, R36 ;  /* 0x00000022ac0c723c */ /* 0x000fe20000041824 */
[----:B------:R-:W-:Y:S04]  /*2450*/  LDSM.16.M88.4 R36, [R214] ;  /* 0x00000000d624783b */ /* 0x000fe80000000200 */
[----:B------:R-:W-:Y:S03]  /*2460*/  LDSM.16.M88.4 R32, [R201+0x5800] ;  /* 0x00580000c920783b */ /* 0x000fe60000000200 */
[----:B--2---:R-:W-:Y:S08]  /*2470*/  HMMA.16816.F32.BF16 R4, R176, R8, R4 ;  /* 0x00000008b004723c */ /* 0x004ff00000041804 */
[C---:B------:R-:W-:Y:S08]  /*2480*/  HMMA.16816.F32.BF16 R108, R168.reuse, R88, R108 ;  /* 0x00000058a86c723c */ /* 0x040ff0000004186c */
[----:B------:R-:W-:Y:S01]  /*2490*/  HMMA.16816.F32.BF16 R112, R168, R90, R112 ;  /* 0x0000005aa870723c */ /* 0x000fe20000041870 */
[----:B------:R-:W2:Y:S07]  /*24a0*/  LDSM.16.M88.4 R88, [R202+0x2800] ;  /* 0x00280000ca58783b */ /* 0x000eae0000000200 */
[C---:B---3--:R-:W-:Y:S08]  /*24b0*/  HMMA.16816.F32.BF16 R84, R172.reuse, R92, R104 ;  /* 0x0000005cac54723c */ /* 0x048ff00000041868 */
[----:B-1----:R-:W-:Y:S01]  /*24c0*/  HMMA.16816.F32.BF16 R104, R172, R18, R24 ;  /* 0x00000012ac68723c */ /* 0x002fe20000041818 */
[----:B------:R-:W1:Y:S07]  /*24d0*/  LDSM.16.M88.4 R24, [R205+0x4000] ;  /* 0x00400000cd18783b */ /* 0x000e6e0000000200 */
[----:B------:R-:W-:Y:S01]  /*24e0*/  HMMA.16816.F32.BF16 R8, R176, R10, R12 ;  /* 0x0000000ab008723c */ /* 0x000fe2000004180c */
[----:B------:R-:W3:Y:S07]  /*24f0*/  LDSM.16.M88.4 R12, [R201+0x4800] ;  /* 0x00480000c90c783b */ /* 0x000eee0000000200 */
[----:B----4-:R-:W-:Y:S08]  /*2500*/  HMMA.16816.F32.BF16 R4, R184, R20, R4 ;  /* 0x00000014b804723c */ /* 0x010ff00000041804 */
[C---:B-----5:R-:W-:Y:S08]  /*2510*/  HMMA.16816.F32.BF16 R52, R172.reuse, R68, R72 ;  /* 0x00000044ac34723c */ /* 0x060ff00000041848 */
[C---:B------:R-:W-:Y:S08]  /*2520*/  HMMA.16816.F32.BF16 R72, R172.reuse, R80, R108 ;  /* 0x00000050ac48723c */ /* 0x040ff0000004186c */
[C---:B------:R-:W-:Y:S01]  /*2530*/  HMMA.16816.F32.BF16 R108, R172.reuse, R40, R44 ;  /* 0x00000028ac6c723c */ /* 0x040fe2000004182c */
[----:B------:R-:W4:Y:S07]  /*2540*/  LDSM.16.M88.4 R44, [R202+0x4000] ;  /* 0x00400000ca2c783b */ /* 0x000f2e0000000200 */
[----:B------:R-:W-:Y:S08]  /*2550*/  HMMA.16816.F32.BF16 R68, R172, R70, R100 ;  /* 0x00000046ac44723c */ /* 0x000ff00000041864 */
[----:B------:R-:W-:Y:S08]  /*2560*/  HMMA.16816.F32.BF16 R8, R184, R22, R8 ;  /* 0x00000016b808723c */ /* 0x000ff00000041808 */
[C---:B------:R-:W-:Y:S08]  /*2570*/  HMMA.16816.F32.BF16 R96, R172.reuse, R94, R96 ;  /* 0x0000005eac60723c */ /* 0x040ff00000041860 */
[C---:B--2---:R-:W-:Y:S01]  /*2580*/  HMMA.16816.F32.BF16 R92, R172.reuse, R88, R56 ;  /* 0x00000058ac5c723c */ /* 0x044fe20000041838 */
[----:B------:R-:W-:Y:S07]  /*2590*/  LDSM.16.M88.4 R56, [R201+0x6000] ;  /* 0x00600000c938783b */ /* 0x000fee0000000200 */
[C---:B------:R-:W-:Y:S01]  /*25a0*/  HMMA.16816.F32.BF16 R88, R172.reuse, R90, R28 ;  /* 0x0000005aac58723c */ /* 0x040fe2000004181c */
[----:B------:R-:W2:Y:S07]  /*25b0*/  LDSM.16.M88.4 R28, [R201+0x5000] ;  /* 0x00500000c91c783b */ /* 0x000eae0000000200 */
[----:B------:R-:W-:Y:S01]  /*25c0*/  HMMA.16816.F32.BF16 R100, R172, R16, R48 ;  /* 0x00000010ac64723c */ /* 0x000fe20000041830 */
[----:B------:R-:W-:Y:S07]  /*25d0*/  LDSM.16.M88.4 R48, [R205+0x5000] ;  /* 0x00500000cd30783b */ /* 0x000fee0000000200 */
[----:B-1----:R-:W-:Y:S08]  /*25e0*/  HMMA.16816.F32.BF16 R4, R192, R24, R4 ;  /* 0x00000018c004723c */ /* 0x002ff00000041804 */
[C---:B---3--:R-:W-:Y:S08]  /*25f0*/  HMMA.16816.F32.BF16 R16, R176.reuse, R12, R52 ;  /* 0x0000000cb010723c */ /* 0x048ff00000041834 */
[----:B------:R-:W-:Y:S08]  /*2600*/  HMMA.16816.F32.BF16 R20, R176, R14, R68 ;  /* 0x0000000eb014723c */ /* 0x000ff00000041844 */
[----:B------:R-:W-:Y:S01]  /*2610*/  HMMA.16816.F32.BF16 R8, R192, R26, R8 ;  /* 0x0000001ac008723c */ /* 0x000fe20000041808 */
[----:B------:R-:W1:Y:S07]  /*2620*/  LDSM.16.M88.4 R24, [R205+0x4800] ;  /* 0x00480000cd18783b */ /* 0x000e6e0000000200 */
[----:B------:R-:W-:Y:S01]  /*2630*/  HMMA.16816.F32.BF16 R120, R172, R42, R120 ;  /* 0x0000002aac78723c */ /* 0x000fe20000041878 */
[----:B------:R-:W3:Y:S07]  /*2640*/  LDSM.16.M88.4 R40, [R213] ;  /* 0x00000000d528783b */ /* 0x000eee0000000200 */
[----:B----4-:R-:W-:Y:S08]  /*2650*/  HMMA.16816.F32.BF16 R12, R196, R44, R4 ;  /* 0x0000002cc40c723c */ /* 0x010ff00000041804 */
[----:B------:R-:W-:Y:S08]  /*2660*/  HMMA.16816.F32.BF16 R4, R184, R36, R16 ;  /* 0x00000024b804723c */ /* 0x000ff00000041810 */
[----:B------:R-:W-:Y:S08]  /*2670*/  HMMA.16816.F32.BF16 R80, R172, R82, R112 ;  /* 0x00000052ac50723c */ /* 0x000ff00000041870 */
[----:B------:R-:W-:Y:S01]  /*2680*/  HMMA.16816.F32.BF16 R16, R184, R38, R20 ;  /* 0x00000026b810723c */ /* 0x000fe20000041814 */
[----:B------:R-:W4:Y:S07]  /*2690*/  LDSM.16.M88.4 R36, [R202+0x4800] ;  /* 0x00480000ca24783b */ /* 0x000f2e0000000200 */
[----:B--2---:R-:W-:Y:S01]  /*26a0*/  HMMA.16816.F32.BF16 R52, R176, R28, R72 ;  /* 0x0000001cb034723c */ /* 0x004fe20000041848 */
[----:B------:R-:W-:Y:S01]  /*26b0*/  FMUL.FTZ R0, R12, c[0x0][0x320] ;  /* 0x0000c8000c007a20 */ /* 0x000fe20000410000 */
[----:B------:R-:W2:Y:S06]  /*26c0*/  LDSM.16.M88.4 R20, [R212] ;  /* 0x00000000d414783b */ /* 0x000eac0000000200 */
[----:B-1----:R-:W-:Y:S08]  /*26d0*/  HMMA.16816.F32.BF16 R4, R192, R24, R4 ;  /* 0x00000018c004723c */ /* 0x002ff00000041804 */
[C---:B------:R-:W-:Y:S01]  /*26e0*/  HMMA.16816.F32.BF16 R76, R172.reuse, R116, R76 ;  /* 0x00000074ac4c723c */ /* 0x040fe2000004184c */
[----:B------:R1:W1:Y:S07]  /*26f0*/  MUFU.TANH R127, R0 ;  /* 0x00000000007f7308 */ /* 0x00026e0000002400 */
[----:B------:R-:W-:Y:S08]  /*2700*/  HMMA.16816.F32.BF16 R116, R172, R118, R60 ;  /* 0x00000076ac74723c */ /* 0x000ff0000004183c */
[----:B------:R-:W-:Y:S01]  /*2710*/  HMMA.16816.F32.BF16 R60, R176, R30, R80 ;  /* 0x0000001eb03c723c */ /* 0x000fe20000041850 */
[----:B-1----:R-:W-:-:S07]  /*2720*/  FMUL.FTZ R0, R13, c[0x0][0x320] ;  /* 0x0000c8000d007a20 */ /* 0x002fce0000410000 */
[----:B------:R-:W-:Y:S01]  /*2730*/  HMMA.16816.F32.BF16 R28, R196, R46, R8 ;  /* 0x0000002ec41c723c */ /* 0x000fe20000041808 */
[----:B------:R1:W1:Y:S01]  /*2740*/  MUFU.TANH R126, R0 ;  /* 0x00000000007e7308 */ /* 0x0002620000002400 */
[----:B------:R-:W-:Y:S06]  /*2750*/  LDSM.16.M88.4 R44, [R201+0x6800] ;  /* 0x00680000c92c783b */ /* 0x000fec0000000200 */
[----:B---3--:R-:W-:Y:S01]  /*2760*/  HMMA.16816.F32.BF16 R8, R184, R40, R52 ;  /* 0x00000028b808723c */ /* 0x008fe20000041834 */
[----:B------:R-:W-:Y:S01]  /*2770*/  LDSM.16.M88.4 R52, [R205+0x5800] ;  /* 0x00580000cd34783b */ /* 0x000fe20000000200 */
[----:B-1----:R-:W-:-:S04]  /*2780*/  FMUL.FTZ R0, R14, c[0x0][0x320] ;  /* 0x0000c8000e007a20 */ /* 0x002fc80000410000 */
[----:B------:R1:W3:Y:S02]  /*2790*/  MUFU.TANH R129, R0 ;  /* 0x0000000000817308 */ /* 0x0002e40000002400 */
[C---:B------:R-:W-:Y:S08]  /*27a0*/  HMMA.16816.F32.BF16 R84, R176.reuse, R32, R84 ;  /* 0x00000020b054723c */ /* 0x040ff00000041854 */
[----:B------:R-:W-:Y:S01]  /*27b0*/  HMMA.16816.F32.BF16 R68, R176, R34, R96 ;  /* 0x00000022b044723c */ /* 0x000fe20000041860 */
[----:B------:R-:W5:Y:S01]  /*27c0*/  LDSM.16.M88.4 R32, [R202+0x5000] ;  /* 0x00500000ca20783b */ /* 0x000f620000000200 */
[----:B-1----:R-:W-:-:S06]  /*27d0*/  FMUL.FTZ R0, R15, c[0x0][0x320] ;  /* 0x0000c8000f007a20 */ /* 0x002fcc0000410000 */
[----:B------:R-:W-:Y:S01]  /*27e0*/  HMMA.16816.F32.BF16 R12, R192, R26, R16 ;  /* 0x0000001ac00c723c */ /* 0x000fe20000041810 */
[----:B------:R1:W1:Y:S07]  /*27f0*/  MUFU.TANH R128, R0 ;  /* 0x0000000000807308 */ /* 0x00026e0000002400 */
[----:B----4-:R-:W-:Y:S01]  /*2800*/  HMMA.16816.F32.BF16 R16, R196, R36, R4 ;  /* 0x00000024c410723c */ /* 0x010fe20000041804 */
[----:B-1----:R-:W-:-:S04]  /*2810*/  FMUL.FTZ R0, R28, c[0x0][0x320] ;  /* 0x0000c8001c007a20 */ /* 0x002fc80000410000 */
[----:B------:R1:W4:Y:S03]  /*2820*/  MUFU.TANH R115, R0 ;  /* 0x0000000000737308 */ /* 0x0003260000002400 */
[----:B------:R-:W-:Y:S01]  /*2830*/  HMMA.16816.F32.BF16 R4, R192, R48, R8 ;  /* 0x00000030c004723c */ /* 0x000fe20000041808 */
[----:B-1----:R-:W-:-:S04]  /*2840*/  FMUL.FTZ R0, R29, c[0x0][0x320] ;  /* 0x0000c8001d007a20 */ /* 0x002fc80000410000 */
[----:B------:R1:W1:Y:S03]  /*2850*/  MUFU.TANH R114, R0 ;  /* 0x0000000000727308 */ /* 0x0002660000002400 */
[----:B------:R-:W-:Y:S01]  /*2860*/  HMMA.16816.F32.BF16 R24, R184, R42, R60 ;  /* 0x0000002ab818723c */ /* 0x000fe2000004183c */
[----:B------:R-:W-:Y:S07]  /*2870*/  LDSM.16.M88.4 R40, [R202+0x5800] ;  /* 0x00580000ca28783b */ /* 0x000fee0000000200 */
[----:B------:R-:W-:Y:S01]  /*2880*/  HMMA.16816.F32.BF16 R8, R196, R38, R12 ;  /* 0x00000026c408723c */ /* 0x000fe2000004180c */
[----:B------:R-:W-:Y:S01]  /*2890*/  LDSM.16.M88.4 R36, [R210] ;  /* 0x00000000d224783b */ /* 0x000fe20000000200 */
[----:B-1----:R-:W-:-:S04]  /*28a0*/  FMUL.FTZ R0, R30, c[0x0][0x320] ;  /* 0x0000c8001e007a20 */ /* 0x002fc80000410000 */
[----:B------:R1:W1:Y:S02]  /*28b0*/  MUFU.TANH R125, R0 ;  /* 0x00000000007d7308 */ /* 0x0002640000002400 */
[----:B-1----:R-:W-:Y:S01]  /*28c0*/  FMUL.FTZ R0, R31, c[0x0][0x320] ;  /* 0x0000c8001f007a20 */ /* 0x002fe20000410000 */
[----:B--2---:R-:W-:Y:S01]  /*28d0*/  HMMA.16816.F32.BF16 R12, R184, R20, R84 ;  /* 0x00000014b80c723c */ /* 0x004fe20000041854 */
[----:B------:R-:W1:Y:S04]  /*28e0*/  LDSM.16.M88.4 R28, [R211] ;  /* 0x00000000d31c783b */ /* 0x000e680000000200 */
[----:B------:R2:W1:Y:S02]  /*28f0*/  MUFU.TANH R124, R0 ;  /* 0x00000000007c7308 */ /* 0x0004640000002400 */
[----:B--2---:R-:W-:-:S06]  /*2900*/  FMUL.FTZ R0, R16, c[0x0][0x320] ;  /* 0x0000c80010007a20 */ /* 0x004fcc0000410000 */
[----:B------:R2:W1:Y:S02]  /*2910*/  MUFU.TANH R99, R0 ;  /* 0x0000000000637308 */ /* 0x0004640000002400 */
[----:B--2---:R-:W-:-:S06]  /*2920*/  FMUL.FTZ R0, R17, c[0x0][0x320] ;  /* 0x0000c80011007a20 */ /* 0x004fcc0000410000 */
[----:B------:R2:W1:Y:S02]  /*2930*/  MUFU.TANH R98, R0 ;  /* 0x0000000000627308 */ /* 0x0004640000002400 */
[----:B--2---:R-:W-:-:S06]  /*2940*/  FMUL.FTZ R0, R18, c[0x0][0x320] ;  /* 0x0000c80012007a20 */ /* 0x004fcc0000410000 */
[----:B------:R2:W1:Y:S02]  /*2950*/  MUFU.TANH R113, R0 ;  /* 0x0000000000717308 */ /* 0x0004640000002400 */
[----:B--2---:R-:W-:Y:S02]  /*2960*/  FMUL.FTZ R0, R19, c[0x0][0x320] ;  /* 0x0000c80013007a20 */ /* 0x004fe40000410000 */
[----:B-----5:R-:W-:Y:S04]  /*2970*/  HMMA.16816.F32.BF16 R16, R196, R32, R4 ;  /* 0x00000020c410723c */ /* 0x020fe80000041804 */
[----:B------:R2:W1:Y:S04]  /*2980*/  MUFU.TANH R112, R0 ;  /* 0x0000000000707308 */ /* 0x0004680000002400 */
[----:B------:R-:W-:Y:S01]  /*2990*/  HMMA.16816.F32.BF16 R4, R192, R50, R24 ;  /* 0x00000032c004723c */ /* 0x000fe20000041818 */
[----:B------:R-:W-:Y:S01]  /*29a0*/  LDSM.16.M88.4 R48, [R202+0x6000] ;  /* 0x00600000ca30783b */ /* 0x000fe20000000200 */
[----:B--2---:R-:W-:-:S04]  /*29b0*/  FMUL.FTZ R0, R8, c[0x0][0x320] ;  /* 0x0000c80008007a20 */ /* 0x004fc80000410000 */
[----:B------:R2:W1:Y:S02]  /*29c0*/  MUFU.TANH R97, R0 ;  /* 0x0000000000617308 */ /* 0x0004640000002400 */
[----:B------:R-:W-:Y:S01]  /*29d0*/  HMMA.16816.F32.BF16 R76, R176, R56, R76 ;  /* 0x00000038b04c723c */ /* 0x000fe2000004184c */
[----:B--2---:R-:W-:-:S05]  /*29e0*/  FMUL.FTZ R0, R9, c[0x0][0x320] ;  /* 0x0000c80009007a20 */ /* 0x004fca0000410000 */
[----:B------:R2:W1:Y:S02]  /*29f0*/  MUFU.TANH R96, R0 ;  /* 0x0000000000607308 */ /* 0x0004640000002400 */
[----:B------:R-:W-:Y:S08]  /*2a00*/  HMMA.16816.F32.BF16 R60, R176, R44, R92 ;  /* 0x0000002cb03c723c */ /* 0x000ff0000004185c */
[----:B------:R-:W-:Y:S01]  /*2a10*/  HMMA.16816.F32.BF16 R20, R184, R22, R68 ;  /* 0x00000016b814723c */ /* 0x000fe20000041844 */
[----:B--2---:R-:W-:-:S04]  /*2a20*/  FMUL.FTZ R0, R10, c[0x0][0x320] ;  /* 0x0000c8000a007a20 */ /* 0x004fc80000410000 */
[----:B------:R2:W1:Y:S03]  /*2a30*/  MUFU.TANH R93, R0 ;  /* 0x00000000005d7308 */ /* 0x0004660000002400 */
[----:B------:R-:W-:Y:S01]  /*2a40*/  HMMA.16816.F32.BF16 R4, R196, R34, R4 ;  /* 0x00000022c404723c */ /* 0x000fe20000041804 */
[----:B------:R-:W5:Y:S01]  /*2a50*/  LDSM.16.M88.4 R32, [R205+0x6000] ;  /* 0x00600000cd20783b */ /* 0x000f620000000200 */
[----:B--2---:R-:W-:-:S06]  /*2a60*/  FMUL.FTZ R0, R11, c[0x0][0x320] ;  /* 0x0000c8000b007a20 */ /* 0x004fcc0000410000 */
[----:B------:R-:W-:Y:S01]  /*2a70*/  HMMA.16816.F32.BF16 R8, R192, R52, R12 ;  /* 0x00000034c008723c */ /* 0x000fe2000004180c */
[----:B------:R2:W1:Y:S07]  /*2a80*/  MUFU.TANH R92, R0 ;  /* 0x00000000005c7308 */ /* 0x00046e0000002400 */
[----:B------:R-:W-:Y:S01]  /*2a90*/  HMMA.16816.F32.BF16 R72, R176, R58, R116 ;  /* 0x0000003ab048723c */ /* 0x000fe20000041874 */
[----:B------:R-:W3:Y:S01]  /*2aa0*/  LDSM.16.M88.4 R56, [R201+0x7000] ;  /* 0x00700000c938783b */ /* 0x000ee20000000200 */
[----:B--2---:R-:W-:-:S04]  /*2ab0*/  FMUL.FTZ R0, R16, c[0x0][0x320] ;  /* 0x0000c80010007a20 */ /* 0x004fc80000410000 */
[----:B------:R2:W2:Y:S02]  /*2ac0*/  MUFU.TANH R85, R0 ;  /* 0x0000000000557308 */ /* 0x0004a40000002400 */
[----:B-1----:R-:W-:Y:S08]  /*2ad0*/  HMMA.16816.F32.BF16 R12, R184, R28, R76 ;  /* 0x0000001cb80c723c */ /* 0x002ff0000004184c */
[----:B------:R-:W-:Y:S01]  /*2ae0*/  HMMA.16816.F32.BF16 R24, R196, R40, R8 ;  /* 0x00000028c418723c */ /* 0x000fe20000041808 */
[----:B--2---:R-:W-:-:S07]  /*2af0*/  FMUL.FTZ R0, R17, c[0x0][0x320] ;  /* 0x0000c80011007a20 */ /* 0x004fce0000410000 */
[----:B------:R-:W-:Y:S01]  /*2b00*/  HMMA.16816.F32.BF16 R8, R192, R54, R20 ;  /* 0x00000036c008723c */ /* 0x000fe20000041814 */
[----:B------:R1:W2:Y:S02]  /*2b10*/  MUFU.TANH R83, R0 ;  /* 0x0000000000537308 */ /* 0x0002a40000002400 */
[----:B-1----:R-:W-:-:S06]  /*2b20*/  FMUL.FTZ R0, R18, c[0x0][0x320] ;  /* 0x0000c80012007a20 */ /* 0x002fcc0000410000 */
[----:B------:R1:W1:Y:S01]  /*2b30*/  MUFU.TANH R87, R0 ;  /* 0x0000000000577308 */ /* 0x0002620000002400 */
[----:B------:R-:W-:Y:S01]  /*2b40*/  HMMA.16816.F32.BF16 R20, R184, R30, R72 ;  /* 0x0000001eb814723c */ /* 0x000fe20000041848 */
[----:B------:R-:W-:Y:S01]  /*2b50*/  LDSM.16.M88.4 R28, [R209] ;  /* 0x00000000d11c783b */ /* 0x000fe20000000200 */
[----:B-1----:R-:W-:-:S05]  /*2b60*/  FMUL.FTZ R0, R19, c[0x0][0x320] ;  /* 0x0000c80013007a20 */ /* 0x002fca0000410000 */
[----:B------:R1:W1:Y:S01]  /*2b70*/  MUFU.TANH R86, R0 ;  /* 0x0000000000567308 */ /* 0x0002620000002400 */
[----:B-----5:R-:W-:Y:S01]  /*2b80*/  HMMA.16816.F32.BF16 R16, R192, R32, R12 ;  /* 0x00000020c010723c */ /* 0x020fe2000004180c */
[----:B-1----:R-:W-:-:S06]  /*2b90*/  FMUL.FTZ R0, R4, c[0x0][0x320] ;  /* 0x0000c80004007a20 */ /* 0x002fcc0000410000 */
[----:B------:R1:W1:Y:S02]  /*2ba0*/  MUFU.TANH R81, R0 ;  /* 0x0000000000517308 */ /* 0x0002640000002400 */
[----:B-1----:R-:W-:-:S06]  /*2bb0*/  FMUL.FTZ R0, R5, c[0x0][0x320] ;  /* 0x0000c80005007a20 */ /* 0x002fcc0000410000 */
[----:B------:R1:W1:Y:S02]  /*2bc0*/  MUFU.TANH R80, R0 ;  /* 0x0000000000507308 */ /* 0x0002640000002400 */
[----:B-1----:R-:W-:-:S06]  /*2bd0*/  FMUL.FTZ R0, R6, c[0x0][0x320] ;  /* 0x0000c80006007a20 */ /* 0x002fcc0000410000 */
[----:B------:R1:W1:Y:S02]  /*2be0*/  MUFU.TANH R84, R0 ;  /* 0x0000000000547308 */ /* 0x0002640000002400 */
[----:B-1----:R-:W-:Y:S02]  /*2bf0*/  FMUL.FTZ R0, R7, c[0x0][0x320] ;  /* 0x0000c80007007a20 */ /* 0x002fe40000410000 */
[----:B------:R-:W-:Y:S04]  /*2c00*/  HMMA.16816.F32.BF16 R4, R196, R42, R8 ;  /* 0x0000002ac404723c */ /* 0x000fe80000041808 */
[----:B------:R1:W1:Y:S02]  /*2c10*/  MUFU.TANH R82, R0 ;  /* 0x0000000000527308 */ /* 0x0002640000002400 */
[----:B-1----:R-:W-:-:S06]  /*2c20*/  FMUL.FTZ R0, R24, c[0x0][0x320] ;  /* 0x0000c80018007a20 */ /* 0x002fcc0000410000 */
[----:B------:R1:W1:Y:S01]  /*2c30*/  MUFU.TANH R72, R0 ;  /* 0x0000000000487308 */ /* 0x0002620000002400 */
[----:B------:R-:W-:Y:S01]  /*2c40*/  HMMA.16816.F32.BF16 R68, R176, R46, R88 ;  /* 0x0000002eb044723c */ /* 0x000fe20000041858 */
[----:B------:R-:W-:Y:S07]  /*2c50*/  LDSM.16.M88.4 R44, [R205+0x6800] ;  /* 0x00680000cd2c783b */ /* 0x000fee0000000200 */
[----:B------:R-:W-:Y:S01]  /*2c60*/  HMMA.16816.F32.BF16 R12, R184, R36, R60 ;  /* 0x00000024b80c723c */ /* 0x000fe2000004183c */
[----:B------:R-:W5:Y:S01]  /*2c70*/  LDSM.16.M88.4 R60, [R201+0x7800] ;  /* 0x00780000c93c783b */ /* 0x000f620000000200 */
[----:B-1----:R-:W-:-:S06]  /*2c80*/  FMUL.FTZ R0, R25, c[0x0][0x320] ;  /* 0x0000c80019007a20 */ /* 0x002fcc0000410000 */
[----:B------:R-:W-:Y:S01]  /*2c90*/  HMMA.16816.F32.BF16 R8, R192, R34, R20 ;  /* 0x00000022c008723c */ /* 0x000fe20000041814 */
[----:B------:R-:W1:Y:S01]  /*2ca0*/  LDSM.16.M88.4 R32, [R202+0x6800] ;  /* 0x00680000ca20783b */ /* 0x000e620000000200 */
[----:B------:R2:W1:Y:S02]  /*2cb0*/  MUFU.TANH R67, R0 ;  /* 0x0000000000437308 */ /* 0x0004640000002400 */
[----:B--2---:R-:W-:-:S06]  /*2cc0*/  FMUL.FTZ R0, R26, c[0x0][0x320] ;  /* 0x0000c8001a007a20 */ /* 0x004fcc0000410000 */
[----:B------:R2:W1:Y:S02]  /*2cd0*/  MUFU.TANH R75, R0 ;  /* 0x00000000004b7308 */ /* 0x0004640000002400 */
[----:B--2---:R-:W-:Y:S02]  /*2ce0*/  FMUL.FTZ R0, R27, c[0x0][0x320] ;  /* 0x0000c8001b007a20 */ /* 0x004fe40000410000 */
[----:B------:R-:W-:Y:S04]  /*2cf0*/  HMMA.16816.F32.BF16 R24, R196, R48, R16 ;  /* 0x00000030c418723c */ /* 0x000fe80000041810 */
[----:B------:R2:W1:Y:S02]  /*2d00*/  MUFU.TANH R74, R0 ;  /* 0x00000000004a7308 */ /* 0x0004640000002400 */
[----:B--2---:R-:W-:-:S06]  /*2d10*/  FMUL.FTZ R0, R4, c[0x0][0x320] ;  /* 0x0000c80004007a20 */ /* 0x004fcc0000410000 */
[----:B------:R2:W1:Y:S01]  /*2d20*/  MUFU.TANH R66, R0 ;  /* 0x0000000000427308 */ /* 0x0004620000002400 */
[----:B------:R-:W-:Y:S01]  /*2d30*/  HMMA.16816.F32.BF16 R20, R184, R38, R68 ;  /* 0x00000026b814723c */ /* 0x000fe20000041844 */
[----:B------:R-:W-:Y:S01]  /*2d40*/  LDSM.16.M88.4 R36, [R202+0x7000] ;  /* 0x00700000ca24783b */ /* 0x000fe20000000200 */
[----:B--2---:R-:W-:-:S05]  /*2d50*/  FMUL.FTZ R0, R5, c[0x0][0x320] ;  /* 0x0000c80005007a20 */ /* 0x004fca0000410000 */
[----:B------:R2:W1:Y:S01]  /*2d60*/  MUFU.TANH R65, R0 ;  /* 0x0000000000417308 */ /* 0x0004620000002400 */
[----:B---3--:R-:W-:Y:S01]  /*2d70*/  HMMA.16816.F32.BF16 R40, R176, R58, R104 ;  /* 0x0000003ab028723c */ /* 0x008fe20000041868 */
[----:B--2---:R-:W-:-:S06]  /*2d80*/  FMUL.FTZ R0, R6, c[0x0][0x320] ;  /* 0x0000c80006007a20 */ /* 0x004fcc0000410000 */
[----:B------:R2:W3:Y:S01]  /*2d90*/  MUFU.TANH R73, R0 ;  /* 0x0000000000497308 */ /* 0x0004e20000002400 */
[----:B------:R-:W-:Y:S01]  /*2da0*/  HMMA.16816.F32.BF16 R76, R176, R56, R100 ;  /* 0x00000038b04c723c */ /* 0x000fe20000041864 */
[----:B--2---:R-:W-:-:S07]  /*2db0*/  FMUL.FTZ R0, R7, c[0x0][0x320] ;  /* 0x0000c80007007a20 */ /* 0x004fce0000410000 */
[----:B------:R-:W-:Y:S01]  /*2dc0*/  HMMA.16816.F32.BF16 R4, R196, R50, R8 ;  /* 0x00000032c404723c */ /* 0x000fe20000041808 */
[----:B------:R-:W2:Y:S01]  /*2dd0*/  LDSM.16.M88.4 R48, [R205+0x7000] ;  /* 0x00700000cd30783b */ /* 0x000ea20000000200 */
[----:B------:R1:W1:Y:S02]  /*2de0*/  MUFU.TANH R68, R0 ;  /* 0x0000000000447308 */ /* 0x0002640000002400 */
[----:B-1----:R-:W-:-:S06]  /*2df0*/  FMUL.FTZ R0, R24, c[0x0][0x320] ;  /* 0x0000c80018007a20 */ /* 0x002fcc0000410000 */
[----:B------:R1:W1:Y:S01]  /*2e00*/  MUFU.TANH R58, R0 ;  /* 0x00000000003a7308 */ /* 0x0002620000002400 */
[----:B-----5:R-:W-:Y:S01]  /*2e10*/  HMMA.16816.F32.BF16 R52, R176, R60, R108 ;  /* 0x0000003cb034723c */ /* 0x020fe2000004186c */
[----:B-1----:R-:W-:-:S06]  /*2e20*/  FMUL.FTZ R0, R25, c[0x0][0x320] ;  /* 0x0000c80019007a20 */ /* 0x002fcc0000410000 */
[----:B------:R1:W1:Y:S01]  /*2e30*/  MUFU.TANH R57, R0 ;  /* 0x0000000000397308 */ /* 0x0002620000002400 */
[----:B------:R-:W-:Y:S01]  /*2e40*/  HMMA.16816.F32.BF16 R16, R192, R44, R12 ;  /* 0x0000002cc010723c */ /* 0x000fe2000004180c */
[----:B-1----:R-:W-:-:S06]  /*2e50*/  FMUL.FTZ R0, R26, c[0x0][0x320] ;  /* 0x0000c8001a007a20 */ /* 0x002fcc0000410000 */
[----:B------:R1:W1:Y:S01]  /*2e60*/  MUFU.TANH R61, R0 ;  /* 0x00000000003d7308 */ /* 0x0002620000002400 */
[----:B------:R-:W-:Y:S01]  /*2e70*/  HMMA.16816.F32.BF16 R8, R192, R46, R20 ;  /* 0x0000002ec008723c */ /* 0x000fe20000041814 */
[----:B------:R-:W5:Y:S01]  /*2e80*/  LDSM.16.M88.4 R44, [R208] ;  /* 0x00000000d02c783b */ /* 0x000f620000000200 */
[----:B-1----:R-:W-:-:S05]  /*2e90*/  FMUL.FTZ R0, R27, c[0x0][0x320] ;  /* 0x0000c8001b007a20 */ /* 0x002fca0000410000 */
[----:B------:R1:W1:Y:S01]  /*2ea0*/  MUFU.TANH R60, R0 ;  /* 0x00000000003c7308 */ /* 0x0002620000002400 */
[----:B------:R-:W-:Y:S01]  /*2eb0*/  HMMA.16816.F32.BF16 R24, R184, R30, R40 ;  /* 0x0000001eb818723c */ /* 0x000fe20000041828 */
[----:B-1----:R-:W-:-:S06]  /*2ec0*/  FMUL.FTZ R0, R4, c[0x0][0x320] ;  /* 0x0000c80004007a20 */ /* 0x002fcc0000410000 */
[----:B------:R1:W1:Y:S01]  /*2ed0*/  MUFU.TANH R56, R0 ;  /* 0x0000000000387308 */ /* 0x0002620000002400 */
[----:B------:R-:W-:Y:S01]  /*2ee0*/  HMMA.16816.F32.BF16 R12, R184, R28, R76 ;  /* 0x0000001cb80c723c */ /* 0x000fe2000004184c */
[----:B------:R-:W-:Y:S01]  /*2ef0*/  LDSM.16.M88.4 R28, [R202+0x7800] ;  /* 0x00780000ca1c783b */ /* 0x000fe20000000200 */
[----:B-1----:R-:W-:-:S05]  /*2f00*/  FMUL.FTZ R0, R5, c[0x0][0x320] ;  /* 0x0000c80005007a20 */ /* 0x002fca0000410000 */
[----:B------:R1:W1:Y:S01]  /*2f10*/  MUFU.TANH R43, R0 ;  /* 0x00000000002b7308 */ /* 0x0002620000002400 */
[----:B------:R-:W-:Y:S01]  /*2f20*/  HMMA.16816.F32.BF16 R20, R196, R32, R16 ;  /* 0x00000020c414723c */ /* 0x000fe20000041810 */
[----:B-1----:R-:W-:-:S06]  /*2f30*/  FMUL.FTZ R0, R6, c[0x0][0x320] ;  /* 0x0000c80006007a20 */ /* 0x002fcc0000410000 */
[----:B------:R1:W1:Y:S01]  /*2f40*/  MUFU.TANH R59, R0 ;  /* 0x00000000003b7308 */ /* 0x0002620000002400 */
[----:B------:R-:W-:Y:S01]  /*2f50*/  HMMA.16816.F32.BF16 R8, R196, R34, R8 ;  /* 0x00000022c408723c */ /* 0x000fe20000041808 */
[----:B------:R-:W3:Y:S01]  /*2f60*/  LDSM.16.M88.4 R32, [R205+0x7800] ;  /* 0x00780000cd20783b */ /* 0x000ee20000000200 */
[----:B------:R-:W-:Y:S01]  /*2f70*/  ISETP.GT.AND P0, PT, R64, R161, PT ;  /* 0x000000a14000720c */ /* 0x000fe20003f04270 */
[----:B------:R-:W-:-:S04]  /*2f80*/  DEPBAR.LE SB0, 0x0 ;  /* 0x000080000000791a */ /* 0x000fc80000000000 */
[----:B-1----:R-:W-:Y:S02]  /*2f90*/  FMUL.FTZ R0, R7, c[0x0][0x320] ;  /* 0x0000c80007007a20 */ /* 0x002fe40000410000 */
[----:B------:R-:W-:Y:S08]  /*2fa0*/  HMMA.16816.F32.BF16 R4, R176, R62, R120 ;  /* 0x0000003eb004723c */ /* 0x000ff00000041878 */
[----:B--2---:R-:W-:Y:S08]  /*2fb0*/  HMMA.16816.F32.BF16 R16, R192, R48, R12 ;  /* 0x00000030c010723c */ /* 0x004ff0000004180c */
[C---:B-----5:R-:W-:Y:S08]  /*2fc0*/  HMMA.16816.F32.BF16 R12, R184.reuse, R44, R52 ;  /* 0x0000002cb80c723c */ /* 0x060ff00000041834 */
[----:B------:R-:W-:Y:S08]  /*2fd0*/  HMMA.16816.F32.BF16 R4, R184, R46, R4 ;  /* 0x0000002eb804723c */ /* 0x000ff00000041804 */
[C---:B------:R-:W-:Y:S08]  /*2fe0*/  HMMA.16816.F32.BF16 R24, R192.reuse, R50, R24 ;  /* 0x00000032c018723c */ /* 0x040ff00000041818 */
[C---:B---3--:R-:W-:Y:S08]  /*2ff0*/  HMMA.16816.F32.BF16 R12, R192.reuse, R32, R12 ;  /* 0x00000020c00c723c */ /* 0x048ff0000004180c */
[----:B------:R-:W-:Y:S01]  /*3000*/  HMMA.16816.F32.BF16 R4, R192, R34, R4 ;  /* 0x00000022c004723c */ /* 0x000fe20000041804 */
[----:B------:R-:W-:-:S02]  /*3010*/  FMUL.FTZ R21, R21, c[0x0][0x320] ;  /* 0x0000c80015157a20 */ /* 0x000fc40000410000 */
[----:B------:R-:W-:Y:S02]  /*3020*/  FMUL.FTZ R22, R22, c[0x0][0x320] ;  /* 0x0000c80016167a20 */ /* 0x000fe40000410000 */
[----:B------:R-:W-:Y:S01]  /*3030*/  FMUL.FTZ R23, R23, c[0x0][0x320] ;  /* 0x0000c80017177a20 */ /* 0x000fe20000410000 */
[----:B------:R1:W2:Y:S01]  /*3040*/  MUFU.TANH R49, R0 ;  /* 0x0000000000317308 */ /* 0x0002a20000002400 */
[----:B------:R-:W-:Y:S02]  /*3050*/  FMUL.FTZ R8, R8, c[0x0][0x320] ;  /* 0x0000c80008087a20 */ /* 0x000fe40000410000 */
[----:B------:R-:W-:Y:S02]  /*3060*/  FMUL.FTZ R9, R9, c[0x0][0x320] ;  /* 0x0000c80009097a20 */ /* 0x000fe40000410000 */
[----:B------:R-:W-:Y:S02]  /*3070*/  FMUL.FTZ R10, R10, c[0x0][0x320] ;  /* 0x0000c8000a0a7a20 */ /* 0x000fe40000410000 */
[----:B------:R-:W-:Y:S01]  /*3080*/  FMUL.FTZ R11, R11, c[0x0][0x320] ;  /* 0x0000c8000b0b7a20 */ /* 0x000fe20000410000 */
[----:B------:R-:W3:Y:S01]  /*3090*/  MUFU.TANH R40, R21 ;  /* 0x0000001500287308 */ /* 0x000ee20000002400 */
[----:B-1----:R-:W-:-:S07]  /*30a0*/  FMUL.FTZ R0, R20, c[0x0][0x320] ;  /* 0x0000c80014007a20 */ /* 0x002fce0000410000 */
[----:B------:R-:W1:Y:S02]  /*30b0*/  MUFU.TANH R48, R22 ;  /* 0x0000001600307308 */ /* 0x000e640000002400 */
[C---:B------:R-:W-:Y:S06]  /*30c0*/  HMMA.16816.F32.BF16 R4, R196.reuse, R30, R4 ;  /* 0x0000001ec404723c */ /* 0x040fec0000041804 */
[----:B------:R5:W1:Y:S08]  /*30d0*/  MUFU.TANH R45, R23 ;  /* 0x00000017002d7308 */ /* 0x000a700000002400 */
[----:B------:R-:W1:Y:S01]  /*30e0*/  MUFU.TANH R44, R10 ;  /* 0x0000000a002c7308 */ /* 0x000e620000002400 */
[C---:B-----5:R-:W-:Y:S07]  /*30f0*/  HMMA.16816.F32.BF16 R20, R196.reuse, R36, R16 ;  /* 0x00000024c414723c */ /* 0x060fee0000041810 */
[----:B------:R-:W1:Y:S01]  /*3100*/  MUFU.TANH R37, R8 ;  /* 0x0000000800257308 */ /* 0x000e620000002400 */
[C---:B------:R-:W-:Y:S07]  /*3110*/  HMMA.16816.F32.BF16 R16, R196.reuse, R38, R24 ;  /* 0x00000026c410723c */ /* 0x040fee0000041818 */
[----:B------:R-:W1:Y:S08]  /*3120*/  MUFU.TANH R36, R9 ;  /* 0x0000000900247308 */ /* 0x000e700000002400 */
[----:B------:R5:W1:Y:S02]  /*3130*/  MUFU.TANH R42, R11 ;  /* 0x0000000b002a7308 */ /* 0x000a640000002400 */
[----:B-----5:R-:W-:Y:S01]  /*3140*/  HMMA.16816.F32.BF16 R8, R196, R28, R12 ;  /* 0x0000001cc408723c */ /* 0x020fe2000004180c */
[----:B------:R-:W-:-:S02]  /*3150*/  FMUL.FTZ R20, R20, c[0x0][0x320] ;  /* 0x0000c80014147a20 */ /* 0x000fc40000410000 */
[----:B------:R-:W-:Y:S02]  /*3160*/  FMUL.FTZ R21, R21, c[0x0][0x320] ;  /* 0x0000c80015157a20 */ /* 0x000fe40000410000 */
[----:B------:R-:W-:Y:S02]  /*3170*/  FMUL.FTZ R22, R22, c[0x0][0x320] ;  /* 0x0000c80016167a20 */ /* 0x000fe40000410000 */
[----:B------:R-:W-:Y:S02]  /*3180*/  FMUL.FTZ R23, R23, c[0x0][0x320] ;  /* 0x0000c80017177a20 */ /* 0x000fe40000410000 */
[----:B------:R-:W-:Y:S02]  /*3190*/  FMUL.FTZ R16, R16, c[0x0][0x320] ;  /* 0x0000c80010107a20 */ /* 0x000fe40000410000 */
[----:B------:R-:W-:Y:S02]  /*31a0*/  FMUL.FTZ R15, R17, c[0x0][0x320] ;  /* 0x0000c800110f7a20 */ /* 0x000fe40000410000 */
        /* <DEDUP_REMOVED lines=9> */
[----:B------:R-:W-:Y:S01]  /*3240*/  FMUL.FTZ R11, R11, c[0x0][0x320] ;  /* 0x0000c8000b0b7a20 */ /* 0x000fe20000410000 */
[----:B------:R1:W1:Y:S08]  /*3250*/  MUFU.TANH R27, R22 ;  /* 0x00000016001b7308 */ /* 0x0002700000002400 */
[----:B------:R1:W1:Y:S08]  /*3260*/  MUFU.TANH R26, R23 ;  /* 0x00000017001a7308 */ /* 0x0002700000002400 */
[----:B------:R1:W1:Y:S08]  /*3270*/  MUFU.TANH R25, R18 ;  /* 0x0000001200197308 */ /* 0x0002700000002400 */
[----:B------:R1:W1:Y:S08]  /*3280*/  MUFU.TANH R24, R19 ;  /* 0x0000001300187308 */ /* 0x0002700000002400 */
[----:B------:R1:W1:Y:S08]  /*3290*/  MUFU.TANH R41, R0 ;  /* 0x0000000000297308 */ /* 0x0002700000002400 */
[----:B------:R-:W1:Y:S08]  /*32a0*/  MUFU.TANH R20, R20 ;  /* 0x0000001400147308 */ /* 0x000e700000002400 */
[----:B------:R-:W1:Y:S08]  /*32b0*/  MUFU.TANH R21, R21 ;  /* 0x0000001500157308 */ /* 0x000e700000002400 */
[----:B------:R-:W1:Y:S08]  /*32c0*/  MUFU.TANH R16, R16 ;  /* 0x0000001000107308 */ /* 0x000e700000002400 */
[----:B------:R-:W1:Y:S08]  /*32d0*/  MUFU.TANH R15, R15 ;  /* 0x0000000f000f7308 */ /* 0x000e700000002400 */
[----:B------:R1:W1:Y:S08]  /*32e0*/  MUFU.TANH R14, R8 ;  /* 0x00000008000e7308 */ /* 0x0002700000002400 */
[----:B------:R1:W1:Y:S08]  /*32f0*/  MUFU.TANH R13, R9 ;  /* 0x00000009000d7308 */ /* 0x0002700000002400 */
[----:B------:R1:W1:Y:S08]  /*3300*/  MUFU.TANH R23, R10 ;  /* 0x0000000a00177308 */ /* 0x0002700000002400 */
[----:B------:R1:W1:Y:S08]  /*3310*/  MUFU.TANH R22, R11 ;  /* 0x0000000b00167308 */ /* 0x0002700000002400 */
[----:B------:R1:W1:Y:S08]  /*3320*/  MUFU.TANH R12, R4 ;  /* 0x00000004000c7308 */ /* 0x0002700000002400 */
[----:B------:R1:W1:Y:S08]  /*3330*/  MUFU.TANH R17, R5 ;  /* 0x0000000500117308 */ /* 0x0002700000002400 */
[----:B------:R1:W1:Y:S08]  /*3340*/  MUFU.TANH R19, R6 ;  /* 0x0000000600137308 */ /* 0x0002700000002400 */
[----:B------:R1:W1:Y:S01]  /*3350*/  MUFU.TANH R18, R7 ;  /* 0x0000000700127308 */ /* 0x0002620000002400 */
[----:B------:R-:W-:Y:S01]  /*3360*/  BSSY B0, `(.L_x_68) ;  /* 0x0000022000007945 */ /* 0x000fe20003800000 */
[----:B------:R-:W-:Y:S06]  /*3370*/  BAR.SYNC.DEFER_BLOCKING 0x0 ;  /* 0x0000000000007b1d */ /* 0x000fec0000010000 */
[----:B------:R-:W-:Y:S05]  /*3380*/  @!P0 BRA `(.L_x_69) ;  /* 0x000001f000008947 */ /* 0x000fea0003800000 */
[----:B-1234-:R-:W-:Y:S01]  /*3390*/  IADD3 R0, R160, -0x2, RZ ;  /* 0xfffffffea0007810 */ /* 0x01efe20007ffe0ff */
[C---:B------:R-:W-:Y:S01]  /*33a0*/  IMAD.SHL.U32 R8, R131.reuse, 0x40, RZ ;  /* 0x0000004083087824 */ /* 0x040fe200078e00ff */
[----:B------:R-:W-:-:S02]  /*33b0*/  SHF.L.U64.HI R9, R131, 0x6, R132 ;  /* 0x0000000683097819 */ /* 0x000fc40000010284 */
[----:B------:R-:W-:Y:S01]  /*33c0*/  SHF.R.S32.HI R2, RZ, 0x1f, R0 ;  /* 0x0000001fff027819 */ /* 0x000fe20000011400 */
[----:B------:R-:W-:-:S04]  /*33d0*/  IMAD.WIDE.U32 R4, R0, c[0x0][0x1e0], RZ ;  /* 0x0000780000047a25 */ /* 0x000fc800078e00ff */
[----:B------:R-:W-:-:S04]  /*33e0*/  IMAD R2, R2, c[0x0][0x1e0], RZ ;  /* 0x0000780002027a24 */ /* 0x000fc800078e02ff */
[----:B------:R-:W-:Y:S01]  /*33f0*/  IMAD R2, R0, c[0x0][0x1e4], R2 ;  /* 0x0000790000027a24 */ /* 0x000fe200078e0202 */
[----:B------:R-:W-:-:S03]  /*3400*/  LEA R0, P1, R4, R136, 0x7 ;  /* 0x0000008804007211 */ /* 0x000fc600078238ff */
[----:B------:R-:W-:Y:S01]  /*3410*/  IMAD.IADD R3, R5, 0x1, R2 ;  /* 0x0000000105037824 */ /* 0x000fe200078e0202 */
[----:B------:R-:W-:-:S04]  /*3420*/  LEA R2, P0, R0, c[0x0][0x1c8], 0x1 ;  /* 0x0000720000027a11 */ /* 0x000fc800078008ff */
[----:B------:R-:W-:Y:S02]  /*3430*/  LEA.HI.X R3, R4, R134, R3, 0x7, P1 ;  /* 0x0000008604037211 */ /* 0x000fe400008f3c03 */
[----:B------:R-:W-:Y:S02]  /*3440*/  IADD3 R6, P4, R8, R2, RZ ;  /* 0x0000000208067210 */ /* 0x000fe40007f9e0ff */
[----:B------:R-:W-:Y:S02]  /*3450*/  LEA.HI.X R3, R0, c[0x0][0x1cc], R3, 0x1, P0 ;  /* 0x0000730000037a11 */ /* 0x000fe400000f0c03 */
[----:B------:R-:W-:Y:S02]  /*3460*/  IADD3 R10, P2, P1, R8, 0x80, R2 ;  /* 0x00000080080a7810 */ /* 0x000fe4000795e002 */
[-C--:B------:R-:W-:Y:S01]  /*3470*/  IADD3 R4, P0, R6, R8.reuse, RZ ;  /* 0x0000000806047210 */ /* 0x080fe20007f1e0ff */
[C-C-:B------:R-:W-:Y:S01]  /*3480*/  IMAD.X R7, R9.reuse, 0x1, R3.reuse, P4 ;  /* 0x0000000109077824 */ /* 0x140fe200020e0603 */
[----:B------:R-:W-:Y:S01]  /*3490*/  IADD3.X R11, R9, RZ, R3, P2, P1 ;  /* 0x000000ff090b7210 */ /* 0x000fe200017e2403 */
[----:B------:R-:W-:Y:S01]  /*34a0*/  @!PT LDS RZ, [RZ] ;  /* 0x00000000fffff984 */ /* 0x000fe20000000800 */
[----:B------:R-:W-:Y:S01]  /*34b0*/  @!PT LDS RZ, [RZ] ;  /* 0x00000000fffff984 */ /* 0x000fe20000000800 */
[----:B------:R-:W-:Y:S01]  /*34c0*/  @!PT LDS RZ, [RZ] ;  /* 0x00000000fffff984 */ /* 0x000fe20000000800 */
[----:B------:R1:W-:Y:S01]  /*34d0*/  LDGSTS.E.BYPASS.LTC128B.128 [R228+0x8100], [R2.64], !P6 ;  /* 0x0810000002e47fae */ /* 0x0003e2000f101d46 */
[----:B------:R-:W-:Y:S01]  /*34e0*/  IADD3 R8, P1, R4, R8, RZ ;  /* 0x0000000804087210 */ /* 0x000fe20007f3e0ff */
[----:B------:R-:W-:-:S02]  /*34f0*/  IMAD.X R5, R7, 0x1, R9, P0 ;  /* 0x0000000107057824 */ /* 0x000fc400000e0609 */
[----:B------:R1:W-:Y:S02]  /*3500*/  LDGSTS.E.BYPASS.LTC128B.128 [R228+0xc100], [R2.64+0x80], !P5 ;  /* 0x0c10008002e47fae */ /* 0x0003e4000e901d46 */
[----:B------:R-:W-:Y:S02]  /*3510*/  IMAD.X R9, R5, 0x1, R9, P1 ;  /* 0x0000000105097824 */ /* 0x000fe400008e0609 */
[----:B------:R1:W-:Y:S04]  /*3520*/  LDGSTS.E.BYPASS.LTC128B.128 [R228+0x9100], [R6.64], !P6 ;  /* 0x0910000006e47fae */ /* 0x0003e8000f101d46 */
[----:B------:R1:W-:Y:S04]  /*3530*/  LDGSTS.E.BYPASS.LTC128B.128 [R228+0xd100], [R10.64], !P5 ;  /* 0x0d1000000ae47fae */ /* 0x0003e8000e901d46 */
[----:B------:R1:W-:Y:S04]  /*3540*/  LDGSTS.E.BYPASS.LTC128B.128 [R228+0xa100], [R4.64], !P6 ;  /* 0x0a10000004e47fae */ /* 0x0003e8000f101d46 */
[----:B------:R1:W-:Y:S04]  /*3550*/  LDGSTS.E.BYPASS.LTC128B.128 [R228+0xe100], [R4.64+0x80], !P5 ;  /* 0x0e10008004e47fae */ /* 0x0003e8000e901d46 */
[----:B------:R1:W-:Y:S04]  /*3560*/  LDGSTS.E.BYPASS.LTC128B.128 [R228+0xb100], [R8.64], !P6 ;  /* 0x0b10000008e47fae */ /* 0x0003e8000f101d46 */
[----:B------:R1:W-:Y:S02]  /*3570*/  LDGSTS.E.BYPASS.LTC128B.128 [R228+0xf100], [R8.64+0x80], !P5 ;  /* 0x0f10008008e47fae */ /* 0x0003e4000e901d46 */
.L_x_69:
[----:B--234-:R-:W-:Y:S05]  /*3580*/  BSYNC B0 ;  /* 0x0000000000007941 */ /* 0x01cfea0003800000 */
.L_x_68:
[----:B-1----:R-:W2:Y:S04]  /*3590*/  LDL R0, [R1+0x54] ;  /* 0x0000540001007983 */ /* 0x002ea80000100800 */
[----:B------:R-:W3:Y:S04]  /*35a0*/  LDL R3, [R1+0x30] ;  /* 0x0000300001037983 */ /* 0x000ee80000100800 */
[----:B------:R-:W0:Y:S01]  /*35b0*/  LDGDEPBAR ;  /* 0x00000000000079af */ /* 0x000e220000000000 */
[----:B--2---:R-:W-:-:S04]  /*35c0*/  IMAD.IADD R0, R0, 0x1, R155 ;  /* 0x0000000100007824 */ /* 0x004fc800078e029b */
[----:B------:R-:W-:Y:S01]  /*35d0*/  @P3 IMAD.HI.U32 R2, R0, c[0x0][0x2c8], RZ ;  /* 0x0000b20000023a27 */ /* 0x000fe200078e00ff */
[----:B------:R1:W-:Y:S04]  /*35e0*/  STL [R1], R0 ;  /* 0x0000000001007387 */ /* 0x0003e80000100800 */
[----:B-1----:R-:W-:-:S05]  /*35f0*/  @P3 SHF.R.U32.HI R0, RZ, c[0x0][0x2cc], R2 ;  /* 0x0000b300ff003a19 */ /* 0x002fca0000011602 */
[----:B------:R-:W1:Y:S04]  /*3600*/  SHFL.IDX PT, R2, R0, RZ, 0x1c1f ;  /* 0x001c1fff00027589 */ /* 0x000e6800000e0000 */
[----:B------:R2:W4:Y:S02]  /*3610*/  SHFL.IDX PT, R4, R0, 0x1, 0x1c1f ;  /* 0x003c1f0000047f89 */ /* 0x00052400000e0000 */
[----:B--2---:R-:W-:-:S05]  /*3620*/  IMAD R0, R64, R133, 0x1 ;  /* 0x0000000140007424 */ /* 0x004fca00078e0285 */
[----:B---3--:R-:W-:Y:S01]  /*3630*/  IADD3 R0, -R3, c[0x0][0x1d0], R0 ;  /* 0x0000740003007a10 */ /* 0x008fe20007ffe100 */
[----:B------:R-:W-:-:S03]  /*3640*/  IMAD.IADD R3, R130, 0x1, -R3 ;  /* 0x0000000182037824 */ /* 0x000fc600078e0a03 */
[----:B------:R-:W-:-:S05]  /*3650*/  IADD3 R0, R0, -c[0x0][0x168], RZ ;  /* 0x80005a0000007a10 */ /* 0x000fca0007ffe0ff */
[C---:B-1----:R-:W-:Y:S02]  /*3660*/  IMAD.IADD R2, R0.reuse, 0x1, R2 ;  /* 0x0000000100027824 */ /* 0x042fe400078e0202 */
[----:B----4-:R-:W-:-:S03]  /*3670*/  IMAD.IADD R0, R0, 0x1, R4 ;  /* 0x0000000100007824 */ /* 0x010fc600078e0204 */
[C---:B------:R-:W-:Y:S02]  /*3680*/  IMNMX R2, R3.reuse, R2, PT ;  /* 0x0000000203027217 */ /* 0x040fe40003800200 */
[----:B------:R-:W-:Y:S02]  /*3690*/  IMNMX R0, R3, R0, PT ;  /* 0x0000000003007217 */ /* 0x000fe40003800200 */
[C---:B------:R-:W-:Y:S02]  /*36a0*/  ISETP.GT.AND P0, PT, R2.reuse, RZ, PT ;  /* 0x000000ff0200720c */ /* 0x040fe40003f04270 */
[C---:B------:R-:W-:Y:S02]  /*36b0*/  ISETP.GT.AND P2, PT, R2.reuse, 0x1, PT ;  /* 0x000000010200780c */ /* 0x040fe40003f44270 */
[----:B------:R-:W-:Y:S02]  /*36c0*/  ISETP.GT.AND P1, PT, R2, 0x8, PT ;  /* 0x000000080200780c */ /* 0x000fe40003f24270 */
[----:B------:R-:W-:-:S02]  /*36d0*/  FSEL R4, R127, -INF , P0 ;  /* 0xff8000007f047808 */ /* 0x000fc40000000000 */
[----:B------:R-:W-:Y:S02]  /*36e0*/  FSEL R5, R126, -INF , P2 ;  /* 0xff8000007e057808 */ /* 0x000fe40001000000 */
[C---:B------:R-:W-:Y:S02]  /*36f0*/  ISETP.GT.AND P0, PT, R2.reuse, 0x10, PT ;  /* 0x000000100200780c */ /* 0x040fe40003f04270 */
[C---:B------:R-:W-:Y:S02]  /*3700*/  ISETP.GT.AND P2, PT, R2.reuse, 0x11, PT ;  /* 0x000000110200780c */ /* 0x040fe40003f44270 */
[----:B------:R-:W-:Y:S02]  /*3710*/  FSEL R7, R115, -INF , P1 ;  /* 0xff80000073077808 */ /* 0x000fe40000800000 */
[----:B------:R-:W-:Y:S02]  /*3720*/  ISETP.GT.AND P1, PT, R2, 0x18, PT ;  /* 0x000000180200780c */ /* 0x000fe40003f24270 */
[----:B------:R-:W-:-:S02]  /*3730*/  FSEL R28, R99, -INF , P0 ;  /* 0xff800000631c7808 */ /* 0x000fc40000000000 */
[----:B------:R-:W-:Y:S02]  /*3740*/  FSEL R33, R98, -INF , P2 ;  /* 0xff80000062217808 */ /* 0x000fe40001000000 */
[C---:B------:R-:W-:Y:S02]  /*3750*/  ISETP.GT.AND P0, PT, R2.reuse, 0x20, PT ;  /* 0x000000200200780c */ /* 0x040fe40003f04270 */
[C---:B------:R-:W-:Y:S02]  /*3760*/  ISETP.GT.AND P2, PT, R2.reuse, 0x21, PT ;  /* 0x000000210200780c */ /* 0x040fe40003f44270 */
[C---:B------:R-:W-:Y:S02]  /*3770*/  ISETP.GT.AND P4, PT, R2.reuse, 0x9, PT ;  /* 0x000000090200780c */ /* 0x040fe40003f84270 */
[----:B------:R-:W-:Y:S02]  /*3780*/  FSEL R34, R97, -INF , P1 ;  /* 0xff80000061227808 */ /* 0x000fe40000800000 */
[----:B------:R-:W-:-:S02]  /*3790*/  ISETP.GT.AND P1, PT, R2, 0x28, PT ;  /* 0x000000280200780c */ /* 0x000fc40003f24270 */
[----:B------:R-:W-:Y:S02]  /*37a0*/  FSEL R71, R85, -INF , P0 ;  /* 0xff80000055477808 */ /* 0x000fe40000000000 */
[----:B------:R-:W-:Y:S02]  /*37b0*/  FSEL R99, R83, -INF , P2 ;  /* 0xff80000053637808 */ /* 0x000fe40001000000 */
[C---:B------:R-:W-:Y:S02]  /*37c0*/  ISETP.GT.AND P0, PT, R2.reuse, 0x30, PT ;  /* 0x000000300200780c */ /* 0x040fe40003f04270 */
[----:B------:R-:W-:Y:S02]  /*37d0*/  ISETP.GT.AND P2, PT, R2, 0x31, PT ;  /* 0x000000310200780c */ /* 0x000fe40003f44270 */
[----:B------:R-:W-:Y:S02]  /*37e0*/  FSEL R8, R114, -INF , P4 ;  /* 0xff80000072087808 */ /* 0x000fe40002000000 */
[----:B------:R-:W-:-:S02]  /*37f0*/  ISETP.GT.AND P4, PT, R2, 0x19, PT ;  /* 0x000000190200780c */ /* 0x000fc40003f84270 */
[----:B------:R-:W-:Y:S02]  /*3800*/  FSEL R104, R81, -INF , P1 ;  /* 0xff80000051687808 */ /* 0x000fe40000800000 */
[----:B------:R-:W-:Y:S02]  /*3810*/  ISETP.GT.AND P1, PT, R2, 0x38, PT ;  /* 0x000000380200780c */ /* 0x000fe40003f24270 */
[----:B------:R-:W-:Y:S02]  /*3820*/  FSEL R132, R72, -INF , P0 ;  /* 0xff80000048847808 */ /* 0x000fe40000000000 */
[----:B------:R-:W-:Y:S02]  /*3830*/  FSEL R134, R67, -INF , P2 ;  /* 0xff80000043867808 */ /* 0x000fe40001000000 */
[C---:B------:R-:W-:Y:S02]  /*3840*/  ISETP.GT.AND P0, PT, R2.reuse, 0x40, PT ;  /* 0x000000400200780c */ /* 0x040fe40003f04270 */
[----:B------:R-:W-:-:S02]  /*3850*/  ISETP.GT.AND P2, PT, R2, 0x41, PT ;  /* 0x000000410200780c */ /* 0x000fc40003f44270 */
[----:B------:R-:W-:Y:S02]  /*3860*/  FSEL R35, R96, -INF , P4 ;  /* 0xff80000060237808 */ /* 0x000fe40002000000 */
[----:B------:R-:W-:Y:S02]  /*3870*/  ISETP.GT.AND P4, PT, R2, 0x29, PT ;  /* 0x000000290200780c */ /* 0x000fe40003f84270 */
[----:B------:R-:W-:Y:S02]  /*3880*/  FSEL R133, R66, -INF , P1 ;  /* 0xff80000042857808 */ /* 0x000fe40000800000 */
[----:B------:R-:W-:Y:S02]  /*3890*/  ISETP.GT.AND P1, PT, R2, 0x48, PT ;  /* 0x000000480200780c */ /* 0x000fe40003f24270 */
[----:B------:R-:W-:Y:S02]  /*38a0*/  FSEL R148, R58, -INF , P0 ;  /* 0xff8000003a947808 */ /* 0x000fe40000000000 */
[----:B------:R-:W-:-:S02]  /*38b0*/  FSEL R150, R57, -INF , P2 ;  /* 0xff80000039967808 */ /* 0x000fc40001000000 */
[C---:B------:R-:W-:Y:S02]  /*38c0*/  ISETP.GT.AND P0, PT, R2.reuse, 0x50, PT ;  /* 0x000000500200780c */ /* 0x040fe40003f04270 */
[----:B------:R-:W-:Y:S02]  /*38d0*/  ISETP.GT.AND P2, PT, R2, 0x51, PT ;  /* 0x000000510200780c */ /* 0x000fe40003f44270 */
[----:B------:R-:W-:Y:S02]  /*38e0*/  FSEL R105, R80, -INF , P4 ;  /* 0xff80000050697808 */ /* 0x000fe40002000000 */
[----:B------:R-:W-:Y:S02]  /*38f0*/  ISETP.GT.AND P4, PT, R2, 0x39, PT ;  /* 0x000000390200780c */ /* 0x000fe40003f84270 */
[----:B------:R-:W-:Y:S02]  /*3900*/  FSEL R149, R56, -INF , P1 ;  /* 0xff80000038957808 */ /* 0x000fe40000800000 */
[----:B------:R-:W-:-:S02]  /*3910*/  ISETP.GT.AND P1, PT, R2, 0x58, PT ;  /* 0x000000580200780c */ /* 0x000fc40003f24270 */
[----:B------:R-:W-:Y:S02]  /*3920*/  FSEL R162, R41, -INF , P0 ;  /* 0xff80000029a27808 */ /* 0x000fe40000000000 */
[----:B------:R-:W-:Y:S02]  /*3930*/  FSEL R164, R40, -INF , P2 ;  /* 0xff80000028a47808 */ /* 0x000fe40001000000 */
[C---:B------:R-:W-:Y:S02]  /*3940*/  ISETP.GT.AND P0, PT, R2.reuse, 0x60, PT ;  /* 0x000000600200780c */ /* 0x040fe40003f04270 */
[C---:B------:R-:W-:Y:S02]  /*3950*/  ISETP.GT.AND P2, PT, R2.reuse, 0x61, PT ;  /* 0x000000610200780c */ /* 0x040fe40003f44270 */
[----:B------:R-:W-:Y:S02]  /*3960*/  FSEL R135, R65, -INF , P4 ;  /* 0xff80000041877808 */ /* 0x000fe40002000000 */
[----:B------:R-:W-:-:S02]  /*3970*/  ISETP.GT.AND P4, PT, R2, 0x49, PT ;  /* 0x000000490200780c */ /* 0x000fc40003f84270 */
[----:B------:R-:W-:Y:S02]  /*3980*/  FSEL R165, R37, -INF , P1 ;  /* 0xff80000025a57808 */ /* 0x000fe40000800000 */
[----:B------:R-:W-:Y:S02]  /*3990*/  ISETP.GT.AND P1, PT, R2, 0x68, PT ;  /* 0x000000680200780c */ /* 0x000fe40003f24270 */
[----:B------:R-:W-:Y:S02]  /*39a0*/  FSEL R234, R20, -INF , P0 ;  /* 0xff80000014ea7808 */ /* 0x000fe40000000000 */
[----:B------:R-:W-:Y:S02]  /*39b0*/  FSEL R236, R21, -INF , P2 ;  /* 0xff80000015ec7808 */ /* 0x000fe40001000000 */
[----:B------:R-:W-:Y:S02]  /*39c0*/  FMNMX.FTZ R69, R4, R5, !PT ;  /* 0x0000000504457209 */ /* 0x000fe40007810000 */
[----:B------:R-:W-:-:S02]  /*39d0*/  ISETP.GT.AND P0, PT, R2, 0x70, PT ;  /* 0x000000700200780c */ /* 0x000fc40003f04270 */
[C---:B------:R-:W-:Y:S02]  /*39e0*/  ISETP.GT.AND P2, PT, R2.reuse, 0x71, PT ;  /* 0x000000710200780c */ /* 0x040fe40003f44270 */
[----:B------:R-:W-:Y:S02]  /*39f0*/  FSEL R151, R43, -INF , P4 ;  /* 0xff8000002b977808 */ /* 0x000fe40002000000 */
[----:B------:R-:W-:Y:S02]  /*3a00*/  ISETP.GT.AND P4, PT, R2, 0x59, PT ;  /* 0x000000590200780c */ /* 0x000fe40003f84270 */
[----:B------:R-:W-:Y:S02]  /*3a10*/  FSEL R239, R16, -INF , P1 ;  /* 0xff80000010ef7808 */ /* 0x000fe40000800000 */
[----:B------:R-:W-:Y:S02]  /*3a20*/  FMNMX.FTZ R69, R7, R69, !PT ;  /* 0x0000004507457209 */ /* 0x000fe40007810000 */
[----:B------:R-:W-:-:S02]  /*3a30*/  ISETP.GT.AND P1, PT, R2, 0x78, PT ;  /* 0x000000780200780c */ /* 0x000fc40003f24270 */
[----:B------:R-:W-:Y:S02]  /*3a40*/  FSEL R152, R14, -INF , P0 ;  /* 0xff8000000e987808 */ /* 0x000fe40000000000 */
[----:B------:R-:W-:Y:S02]  /*3a50*/  FSEL R153, R13, -INF , P2 ;  /* 0xff8000000d997808 */ /* 0x000fe40001000000 */
[C---:B------:R-:W-:Y:S02]  /*3a60*/  ISETP.GT.AND P0, PT, R0.reuse, RZ, PT ;  /* 0x000000ff0000720c */ /* 0x040fe40003f04270 */
[----:B------:R-:W-:Y:S02]  /*3a70*/  ISETP.GT.AND P2, PT, R0, 0x1, PT ;  /* 0x000000010000780c */ /* 0x000fe40003f44270 */
[----:B------:R-:W-:Y:S02]  /*3a80*/  FSEL R167, R36, -INF , P4 ;  /* 0xff80000024a77808 */ /* 0x000fe40002000000 */
[----:B------:R-:W-:-:S02]  /*3a90*/  ISETP.GT.AND P4, PT, R2, 0x69, PT ;  /* 0x000000690200780c */ /* 0x000fc40003f84270 */
[----:B------:R-:W-:Y:S02]  /*3aa0*/  FMNMX.FTZ R69, R8, R69, !PT ;  /* 0x0000004508457209 */ /* 0x000fe40007810000 */
[----:B------:R-:W-:Y:S02]  /*3ab0*/  FSEL R154, R12, -INF , P1 ;  /* 0xff8000000c9a7808 */ /* 0x000fe40000800000 */
[----:B------:R-:W-:Y:S02]  /*3ac0*/  ISETP.GT.AND P1, PT, R0, 0x8, PT ;  /* 0x000000080000780c */ /* 0x000fe40003f24270 */
[----:B------:R-:W-:Y:S02]  /*3ad0*/  FSEL R6, R129, -INF , P0 ;  /* 0xff80000081067808 */ /* 0x000fe40000000000 */
[----:B------:R-:W-:Y:S02]  /*3ae0*/  FSEL R9, R128, -INF , P2 ;  /* 0xff80000080097808 */ /* 0x000fe40001000000 */
[----:B------:R-:W-:-:S02]  /*3af0*/  FSEL R240, R15, -INF , P4 ;  /* 0xff8000000ff07808 */ /* 0x000fc40002000000 */
[----:B------:R-:W-:Y:S01]  /*3b00*/  FMNMX.FTZ R69, R28, R69, !PT ;  /* 0x000000451c457209 */ /* 0x000fe20007810000 */
[----:B------:R-:W-:Y:S01]  /*3b10*/  LDSM.16.MT88.4 R12, [R204] ;  /* 0x00000000cc0c783b */ /* 0x000fe20000004200 */
[----:B------:R-:W-:Y:S02]  /*3b20*/  ISETP.GT.AND P4, PT, R2, 0x79, PT ;  /* 0x000000790200780c */ /* 0x000fe40003f84270 */
[----:B------:R-:W-:Y:S02]  /*3b30*/  ISETP.GT.AND P0, PT, R0, 0x9, PT ;  /* 0x000000090000780c */ /* 0x000fe40003f04270 */
[----:B------:R-:W-:Y:S02]  /*3b40*/  FSEL R21, R125, -INF , P1 ;  /* 0xff8000007d157808 */ /* 0x000fe40000800000 */
[----:B------:R-:W-:Y:S02]  /*3b50*/  FMNMX.FTZ R2, R6, R9, !PT ;  /* 0x0000000906027209 */ /* 0x000fe40007810000 */
[----:B------:R-:W-:-:S02]  /*3b60*/  FMNMX.FTZ R69, R33, R69, !PT ;  /* 0x0000004521457209 */ /* 0x000fc40007810000 */
[----:B------:R-:W-:Y:S02]  /*3b70*/  ISETP.GT.AND P2, PT, R0, 0x10, PT ;  /* 0x000000100000780c */ /* 0x000fe40003f44270 */
[----:B------:R-:W-:Y:S02]  /*3b80*/  FSEL R20, R124, -INF , P0 ;  /* 0xff8000007c147808 */ /* 0x000fe40000000000 */
[----:B------:R-:W-:Y:S02]  /*3b90*/  FMNMX.FTZ R2, R21, R2, !PT ;  /* 0x0000000215027209 */ /* 0x000fe40007810000 */
[----:B------:R-:W-:Y:S02]  /*3ba0*/  FMNMX.FTZ R69, R34, R69, !PT ;  /* 0x0000004522457209 */ /* 0x000fe40007810000 */
[----:B------:R-:W-:Y:S02]  /*3bb0*/  ISETP.GT.AND P1, PT, R0, 0x11, PT ;  /* 0x000000110000780c */ /* 0x000fe40003f24270 */
[----:B------:R-:W-:-:S02]  /*3bc0*/  FSEL R29, R113, -INF , P2 ;  /* 0xff800000711d7808 */ /* 0x000fc40001000000 */
[----:B------:R-:W-:Y:S02]  /*3bd0*/  FMNMX.FTZ R2, R20, R2, !PT ;  /* 0x0000000214027209 */ /* 0x000fe40007810000 */
[----:B------:R-:W-:Y:S02]  /*3be0*/  FMNMX.FTZ R69, R35, R69, !PT ;  /* 0x0000004523457209 */ /* 0x000fe40007810000 */
        /* <DEDUP_REMOVED lines=28> */
[C---:B------:R-:W-:Y:S02]  /*3db0*/  ISETP.GT.AND P2, PT, R0.reuse, 0x31, PT ;  /* 0x000000310000780c */ /* 0x040fe40003f44270 */
        /* <DEDUP_REMOVED lines=61> */
[----:B------:R-:W-:Y:S01]  /*4190*/  FMNMX.FTZ R2, R191, R2, !PT ;  /* 0x00000002bf027209 */ /* 0x000fe20007810000 */
[----:B------:R-:W-:Y:S01]  /*41a0*/  LDSM.16.MT88.4 R24, [R200+0x4000] ;  /* 0x00400000c818783b */ /* 0x000fe20000004200 */
[----:B------:R-:W-:Y:S02]  /*41b0*/  FSEL R242, R17, -INF , P4 ;  /* 0xff80000011f27808 */ /* 0x000fe40002000000 */
[----:B------:R-:W-:Y:S02]  /*41c0*/  FMNMX.FTZ R69, R154, R69, !PT ;  /* 0x000000459a457209 */ /* 0x000fe40007810000 */
[----:B------:R-:W-:-:S02]  /*41d0*/  ISETP.GT.AND P0, PT, R0, 0x71, PT ;  /* 0x000000710000780c */ /* 0x000fc40003f04270 */
[----:B------:R-:W-:Y:S02]  /*41e0*/  FSEL R241, R23, -INF , P1 ;  /* 0xff80000017f17808 */ /* 0x000fe40000800000 */
[----:B------:R-:W-:Y:S02]  /*41f0*/  FMNMX.FTZ R2, R190, R2, !PT ;  /* 0x00000002be027209 */ /* 0x000fe40007810000 */
[----:B------:R-:W-:Y:S02]  /*4200*/  FMNMX.FTZ R69, R242, R69, !PT ;  /* 0x00000045f2457209 */ /* 0x000fe40007810000 */
[----:B------:R-:W-:Y:S02]  /*4210*/  ISETP.GT.AND P1, PT, R0, 0x78, PT ;  /* 0x000000780000780c */ /* 0x000fe40003f24270 */
[----:B------:R-:W-:Y:S01]  /*4220*/  FSEL R244, R22, -INF , P0 ;  /* 0xff80000016f47808 */ /* 0x000fe20000000000 */
[----:B------:R-:W1:Y:S01]  /*4230*/  SHFL.BFLY PT, R3, R69, 0x2, 0x1f ;  /* 0x0c401f0045037f89 */ /* 0x000e6200000e0000 */
[----:B------:R-:W-:-:S02]  /*4240*/  FMNMX.FTZ R2, R241, R2, !PT ;  /* 0x00000002f1027209 */ /* 0x000fc40007810000 */
[----:B------:R-:W-:Y:S02]  /*4250*/  ISETP.GT.AND P0, PT, R0, 0x79, PT ;  /* 0x000000790000780c */ /* 0x000fe40003f04270 */
[----:B------:R-:W-:Y:S02]  /*4260*/  FSEL R243, R19, -INF , P1 ;  /* 0xff80000013f37808 */ /* 0x000fe40000800000 */
[----:B------:R-:W-:Y:S02]  /*4270*/  FMNMX.FTZ R0, R244, R2, !PT ;  /* 0x00000002f4007209 */ /* 0x000fe40007810000 */
[----:B------:R-:W-:Y:S02]  /*4280*/  FSEL R248, R18, -INF , P0 ;  /* 0xff80000012f87808 */ /* 0x000fe40000000000 */
[----:B------:R-:W-:Y:S01]  /*4290*/  FMNMX.FTZ R0, R243, R0, !PT ;  /* 0x00000000f3007209 */ /* 0x000fe20007810000 */
[----:B------:R-:W-:Y:S03]  /*42a0*/  LDSM.16.MT88.4 R16, [R200] ;  /* 0x00000000c810783b */ /* 0x000fe60000004200 */
[----:B------:R-:W-:-:S05]  /*42b0*/  FMNMX.FTZ R0, R248, R0, !PT ;  /* 0x00000000f8007209 */ /* 0x000fca0007810000 */
[----:B------:R-:W2:Y:S01]  /*42c0*/  SHFL.BFLY PT, R2, R0, 0x2, 0x1f ;  /* 0x0c401f0000027f89 */ /* 0x000ea200000e0000 */
[----:B-1----:R-:W-:-:S05]  /*42d0*/  FMNMX.FTZ R69, R69, R3, !PT ;  /* 0x0000000345457209 */ /* 0x002fca0007810000 */
[----:B------:R-:W1:Y:S01]  /*42e0*/  SHFL.BFLY PT, R3, R69, 0x1, 0x1f ;  /* 0x0c201f0045037f89 */ /* 0x000e6200000e0000 */
[----:B--2---:R-:W-:-:S05]  /*42f0*/  FMNMX.FTZ R0, R0, R2, !PT ;  /* 0x0000000200007209 */ /* 0x004fca0007810000 */
[----:B------:R-:W2:Y:S01]  /*4300*/  SHFL.BFLY PT, R68, R0, 0x1, 0x1f ;  /* 0x0c201f0000447f89 */ /* 0x000ea200000e0000 */
[----:B-1----:R-:W-:-:S04]  /*4310*/  FMNMX.FTZ R69, R69, R3, !PT ;  /* 0x0000000345457209 */ /* 0x002fc80007810000 */
[C---:B------:R-:W-:Y:S01]  /*4320*/  FSETP.NEU.FTZ.AND P0, PT, R69.reuse, -INF , PT ;  /* 0xff8000004500780b */ /* 0x040fe20003f1d000 */
[----:B------:R-:W-:-:S05]  /*4330*/  FMUL.FTZ R2, R69, c[0x0][0x2d0] ;  /* 0x0000b40045027a20 */ /* 0x000fca0000410000 */
[----:B------:R-:W-:-:S05]  /*4340*/  FSEL R2, R2, RZ, P0 ;  /* 0x000000ff02027208 */ /* 0x000fca0000000000 */
[----:B------:R-:W-:-:S04]  /*4350*/  FFMA.FTZ R3, R4, c[0x0][0x2d0], -R2 ;  /* 0x0000b40004037a23 */ /* 0x000fc80000010802 */
[----:B------:R1:W-:Y:S01]  /*4360*/  MUFU.EX2 R183, R3 ;  /* 0x0000000300b77308 */ /* 0x0003e20000000800 */
[----:B--2---:R-:W-:Y:S01]  /*4370*/  FMNMX.FTZ R68, R0, R68, !PT ;  /* 0x0000004400447209 */ /* 0x004fe20007810000 */
[----:B------:R-:W-:-:S03]  /*4380*/  FFMA.FTZ R0, R5, c[0x0][0x2d0], -R2 ;  /* 0x0000b40005007a23 */ /* 0x000fc60000010802 */
[----:B------:R-:W-:-:S03]  /*4390*/  FSETP.NEU.FTZ.AND P0, PT, R68, -INF , PT ;  /* 0xff8000004400780b */ /* 0x000fc60003f1d000 */
[----:B------:R2:W3:Y:S01]  /*43a0*/  MUFU.EX2 R229, R0 ;  /* 0x0000000000e57308 */ /* 0x0004e20000000800 */
[----:B-1----:R-:W-:-:S07]  /*43b0*/  FFMA.FTZ R3, R7, c[0x0][0x2d0], -R2 ;  /* 0x0000b40007037a23 */ /* 0x002fce0000010802 */
[----:B------:R1:W-:Y:S01]  /*43c0*/  MUFU.EX2 R180, R3 ;  /* 0x0000000300b47308 */ /* 0x0003e20000000800 */
[----:B--2---:R-:W-:Y:S01]  /*43d0*/  FMUL.FTZ R0, R68, c[0x0][0x2d0] ;  /* 0x0000b40044007a20 */ /* 0x004fe20000410000 */
[----:B---3--:R-:W-:-:S04]  /*43e0*/  F2FP.BF16.PACK_AB R4, R229, R183 ;  /* 0x000000b7e504723e */ /* 0x008fc800000010ff */
[----:B------:R-:W-:Y:S01]  /*43f0*/  FSEL R0, R0, RZ, P0 ;  /* 0x000000ff00007208 */ /* 0x000fe20000000000 */
[----:B-1----:R-:W-:-:S04]  /*4400*/  FFMA.FTZ R3, R8, c[0x0][0x2d0], -R2 ;  /* 0x0000b40008037a23 */ /* 0x002fc80000010802 */
[----:B------:R1:W2:Y:S02]  /*4410*/  MUFU.EX2 R107, R3 ;  /* 0x00000003006b7308 */ /* 0x0002a40000000800 */
[----:B-1----:R-:W-:Y:S01]  /*4420*/  FFMA.FTZ R3, R6, c[0x0][0x2d0], -R0 ;  /* 0x0000b40006037a23 */ /* 0x002fe20000010800 */
[----:B--2---:R-:W-:-:S05]  /*4430*/  F2FP.BF16.PACK_AB R6, R107, R180 ;  /* 0x000000b46b06723e */ /* 0x004fca00000010ff */
[----:B------:R1:W-:Y:S02]  /*4440*/  MUFU.EX2 R181, R3 ;  /* 0x0000000300b57308 */ /* 0x0003e40000000800 */
[--C-:B-1----:R-:W-:Y:S02]  /*4450*/  FFMA.FTZ R3, R9, c[0x0][0x2d0], -R0.reuse ;  /* 0x0000b40009037a23 */ /* 0x102fe40000010800 */
[----:B------:R-:W1:Y:S04]  /*4460*/  LDSM.16.MT88.4 R8, [R203] ;  /* 0x00000000cb08783b */ /* 0x000e680000004200 */
[----:B------:R2:W3:Y:S02]  /*4470*/  MUFU.EX2 R182, R3 ;  /* 0x0000000300b67308 */ /* 0x0004e40000000800 */
[----:B--2---:R-:W-:Y:S01]  /*4480*/  FFMA.FTZ R3, R21, c[0x0][0x2d0], -R0 ;  /* 0x0000b40015037a23 */ /* 0x004fe20000010800 */
[----:B---3--:R-:W-:-:S05]  /*4490*/  F2FP.BF16.PACK_AB R5, R182, R181 ;  /* 0x000000b5b605723e */ /* 0x008fca00000010ff */
[----:B------:R2:W-:Y:S02]  /*44a0*/  MUFU.EX2 R166, R3 ;  /* 0x0000000300a67308 */ /* 0x0005e40000000800 */
[----:B--2---:R-:W-:Y:S02]  /*44b0*/  FFMA.FTZ R3, R20, c[0x0][0x2d0], -R0 ;  /* 0x0000b40014037a23 */ /* 0x004fe40000010800 */
[----:B------:R-:W2:Y:S04]  /*44c0*/  LDSM.16.MT88.4 R20, [R223] ;  /* 0x00000000df14783b */ /* 0x000ea80000004200 */
[----:B------:R-:W3:Y:S02]  /*44d0*/  MUFU.EX2 R106, R3 ;  /* 0x00000003006a7308 */ /* 0x000ee40000000800 */
[----:B---3--:R-:W-:Y:S01]  /*44e0*/  F2FP.BF16.PACK_AB R7, R106, R166 ;  /* 0x000000a66a07723e */ /* 0x008fe200000010ff */
[----:B------:R-:W-:-:S05]  /*44f0*/  FFMA.FTZ R3, R28, c[0x0][0x2d0], -R2 ;  /* 0x0000b4001c037a23 */ /* 0x000fca0000010802 */
[----:B------:R3:W-:Y:S01]  /*4500*/  MUFU.EX2 R251, R3 ;  /* 0x0000000300fb7308 */ /* 0x0007e20000000800 */
[C---:B-1----:R-:W-:Y:S08]  /*4510*/  HMMA.16816.F32.BF16 R36, R4.reuse, R8, RZ ;  /* 0x000000080424723c */ /* 0x042ff000000418ff */
[----:B------:R-:W-:Y:S01]  /*4520*/  HMMA.16816.F32.BF16 R64, R4, R10, RZ ;  /* 0x0000000a0440723c */ /* 0x000fe200000418ff */
[----:B------:R-:W1:Y:S01]  /*4530*/  LDSM.16.MT88.4 R8, [R206+0x4000] ;  /* 0x00400000ce08783b */ /* 0x000e620000004200 */
[----:B---3--:R-:W-:-:S06]  /*4540*/  FFMA.FTZ R3, R33, c[0x0][0x2d0], -R2 ;  /* 0x0000b40021037a23 */ /* 0x008fcc0000010802 */
[C---:B------:R-:W-:Y:S01]  /*4550*/  HMMA.16816.F32.BF16 R40, R4.reuse, R16, RZ ;  /* 0x000000100428723c */ /* 0x040fe200000418ff */
[----:B------:R3:W4:Y:S07]  /*4560*/  MUFU.EX2 R252, R3 ;  /* 0x0000000300fc7308 */ /* 0x00072e0000000800 */
[C---:B------:R-:W-:Y:S01]  /*4570*/  HMMA.16816.F32.BF16 R48, R4.reuse, R18, RZ ;  /* 0x000000120430723c */ /* 0x040fe200000418ff */
[----:B------:R-:W5:Y:S07]  /*4580*/  LDSM.16.MT88.4 R16, [R204+0x4000] ;  /* 0x00400000cc10783b */ /* 0x000f6e0000004200 */
[----:B------:R-:W-:Y:S01]  /*4590*/  HMMA.16816.F32.BF16 R52, R4, R12, RZ ;  /* 0x0000000c0434723c */ /* 0x000fe200000418ff */
[----:B---3--:R-:W-:-:S04]  /*45a0*/  FFMA.FTZ R3, R34, c[0x0][0x2d0], -R2 ;  /* 0x0000b40022037a23 */ /* 0x008fc80000010802 */
[----:B------:R3:W-:Y:S03]  /*45b0*/  MUFU.EX2 R250, R3 ;  /* 0x0000000300fa7308 */ /* 0x0007e60000000800 */
[C---:B------:R-:W-:Y:S01]  /*45c0*/  HMMA.16816.F32.BF16 R44, R4.reuse, R14, RZ ;  /* 0x0000000e042c723c */ /* 0x040fe200000418ff */
[----:B------:R-:W4:Y:S07]  /*45d0*/  LDSM.16.MT88.4 R12, [R203+0x4000] ;  /* 0x00400000cb0c783b */ /* 0x000f2e0000004200 */
[----:B--2---:R-:W-:Y:S01]  /*45e0*/  HMMA.16816.F32.BF16 R60, R4, R20, RZ ;  /* 0x00000014043c723c */ /* 0x004fe200000418ff */
[----:B---3--:R-:W-:-:S07]  /*45f0*/  FFMA.FTZ R3, R35, c[0x0][0x2d0], -R2 ;  /* 0x0000b40023037a23 */ /* 0x008fce0000010802 */
[C---:B------:R-:W-:Y:S01]  /*4600*/  HMMA.16816.F32.BF16 R56, R4.reuse, R22, RZ ;  /* 0x000000160438723c */ /* 0x040fe200000418ff */
[----:B------:R-:W2:Y:S01]  /*4610*/  LDSM.16.MT88.4 R20, [R204+0x800] ;  /* 0x00080000cc14783b */ /* 0x000ea20000004200 */
[----:B------:R3:W-:Y:S06]  /*4620*/  MUFU.EX2 R163, R3 ;  /* 0x0000000300a37308 */ /* 0x0007ec0000000800 */
[C---:B-1----:R-:W-:Y:S08]  /*4630*/  HMMA.16816.F32.BF16 R100, R4.reuse, R8, RZ ;  /* 0x000000080464723c */ /* 0x042ff000000418ff */
[----:B------:R-:W-:Y:S01]  /*4640*/  HMMA.16816.F32.BF16 R108, R4, R10, RZ ;  /* 0x0000000a046c723c */ /* 0x000fe200000418ff */
[----:B------:R-:W1:Y:S01]  /*4650*/  LDSM.16.MT88.4 R8, [R206+0x800] ;  /* 0x00080000ce08783b */ /* 0x000e620000004200 */
[----:B---3--:R-:W-:-:S04]  /*4660*/  FFMA.FTZ R3, R29, c[0x0][0x2d0], -R0 ;  /* 0x0000b4001d037a23 */ /* 0x008fc80000010800 */
[----:B------:R3:W-:Y:S02]  /*4670*/  MUFU.EX2 R247, R3 ;  /* 0x0000000300f77308 */ /* 0x0007e40000000800 */
[C---:B------:R-:W-:Y:S08]  /*4680*/  HMMA.16816.F32.BF16 R72, R4.reuse, R24, RZ ;  /* 0x000000180448723c */ /* 0x040ff000000418ff */
[----:B------:R-:W-:Y:S01]  /*4690*/  HMMA.16816.F32.BF16 R76, R4, R26, RZ ;  /* 0x0000001a044c723c */ /* 0x000fe200000418ff */
[----:B------:R-:W1:Y:S01]  /*46a0*/  LDSM.16.MT88.4 R24, [R200+0x800] ;  /* 0x00080000c818783b */ /* 0x000e620000004200 */
[----:B---3--:R-:W-:-:S06]  /*46b0*/  FFMA.FTZ R3, R32, c[0x0][0x2d0], -R0 ;  /* 0x0000b40020037a23 */ /* 0x008fcc0000010800 */
[C---:B-----5:R-:W-:Y:S01]  /*46c0*/  HMMA.16816.F32.BF16 R80, R4.reuse, R16, RZ ;  /* 0x000000100450723c */ /* 0x060fe200000418ff */
[----:B------:R3:W5:Y:S07]  /*46d0*/  MUFU.EX2 R245, R3 ;  /* 0x0000000300f57308 */ /* 0x00076e0000000800 */
[C---:B------:R-:W-:Y:S01]  /*46e0*/  HMMA.16816.F32.BF16 R84, R4.reuse, R18, RZ ;  /* 0x000000120454723c */ /* 0x040fe200000418ff */
[----:B------:R-:W1:Y:S07]  /*46f0*/  LDSM.16.MT88.4 R16, [R203+0x800] ;  /* 0x00080000cb10783b */ /* 0x000e6e0000004200 */
[----:B----4-:R-:W-:Y:S01]  /*4700*/  HMMA.16816.F32.BF16 R88, R4, R12, RZ ;  /* 0x0000000c0458723c */ /* 0x010fe200000418ff */
[----:B---3--:R-:W-:-:S04]  /*4710*/  FFMA.FTZ R3, R31, c[0x0][0x2d0], -R0 ;  /* 0x0000b4001f037a23 */ /* 0x008fc80000010800 */
[----:B------:R3:W-:Y:S03]  /*4720*/  MUFU.EX2 R246, R3 ;  /* 0x0000000300f67308 */ /* 0x0007e60000000800 */
[----:B------:R-:W-:Y:S01]  /*4730*/  HMMA.16816.F32.BF16 R92, R4, R14, RZ ;  /* 0x0000000e045c723c */ /* 0x000fe200000418ff */
[----:B------:R-:W-:Y:S06]  /*4740*/  LDSM.16.MT88.4 R12, [R200+0x4800] ;  /* 0x00480000c80c783b */ /* 0x000fec0000004200 */
[----:B------:R-:W-:-:S02]  /*4750*/  F2FP.BF16.PACK_AB R4, R252, R251 ;  /* 0x000000fbfc04723e */ /* 0x000fc400000010ff */
[----:B-----5:R-:W-:Y:S02]  /*4760*/  F2FP.BF16.PACK_AB R5, R245, R247 ;  /* 0x000000f7f505723e */ /* 0x020fe400000010ff */
[----:B------:R-:W-:Y:S01]  /*4770*/  F2FP.BF16.PACK_AB R6, R163, R250 ;  /* 0x000000faa306723e */ /* 0x000fe200000010ff */
[----:B---3--:R-:W-:-:S04]  /*4780*/  FFMA.FTZ R3, R30, c[0x0][0x2d0], -R0 ;  /* 0x0000b4001e037a23 */ /* 0x008fc80000010800 */
[----:B------:R-:W3:Y:S02]  /*4790*/  MUFU.EX2 R249, R3 ;  /* 0x0000000300f97308 */ /* 0x000ee40000000800 */
[----:B---3--:R-:W-:Y:S01]  /*47a0*/  F2FP.BF16.PACK_AB R7, R249, R246 ;  /* 0x000000f6f907723e */ /* 0x008fe200000010ff */
[----:B------:R-:W-:Y:S02]  /*47b0*/  FFMA.FTZ R3, R71, c[0x0][0x2d0], -R2 ;  /* 0x0000b40047037a23 */ /* 0x000fe40000010802 */
[----:B------:R-:W-:-:S03]  /*47c0*/  IMAD.MOV.U32 R71, RZ, RZ, R229 ;  /* 0x000000ffff477224 */ /* 0x000fc600078e00e5 */
[----:B------:R3:W-:Y:S01]  /*47d0*/  MUFU.EX2 R238, R3 ;  /* 0x0000000300ee7308 */ /* 0x0007e20000000800 */
[C---:B--2---:R-:W-:Y:S08]  /*47e0*/  HMMA.16816.F32.BF16 R124, R4.reuse, R20, R52 ;  /* 0x00000014047c723c */ /* 0x044ff00000041834 */
[----:B------:R-:W-:Y:S01]  /*47f0*/  HMMA.16816.F32.BF16 R112, R4, R22, R44 ;  /* 0x000000160470723c */ /* 0x000fe2000004182c */
[----:B------:R-:W2:Y:S01]  /*4800*/  LDSM.16.MT88.4 R20, [R204+0x4800] ;  /* 0x00480000cc14783b */ /* 0x000ea20000004200 */
[----:B---3--:R-:W-:-:S06]  /*4810*/  FFMA.FTZ R3, R99, c[0x0][0x2d0], -R2 ;  /* 0x0000b40063037a23 */ /* 0x008fcc0000010802 */
[C---:B-1----:R-:W-:Y:S01]  /*4820*/  HMMA.16816.F32.BF16 R32, R4.reuse, R8, R60 ;  /* 0x000000080420723c */ /* 0x042fe2000004183c */
[----:B------:R1:W3:Y:S07]  /*4830*/  MUFU.EX2 R235, R3 ;  /* 0x0000000300eb7308 */ /* 0x0002ee0000000800 */
[C---:B------:R-:W-:Y:S01]  /*4840*/  HMMA.16816.F32.BF16 R28, R4.reuse, R10, R56 ;  /* 0x0000000a041c723c */ /* 0x040fe20000041838 */
[----:B------:R-:W4:Y:S07]  /*4850*/  LDSM.16.MT88.4 R8, [R206+0x4800] ;  /* 0x00480000ce08783b */ /* 0x000f2e0000004200 */
[----:B------:R-:W-:Y:S01]  /*4860*/  HMMA.16816.F32.BF16 R116, R4, R24, R40 ;  /* 0x000000180474723c */ /* 0x000fe20000041828 */
[----:B-1----:R-:W-:-:S04]  /*4870*/  FFMA.FTZ R3, R104, c[0x0][0x2d0], -R2 ;  /* 0x0000b40068037a23 */ /* 0x002fc80000010802 */
[----:B------:R1:W-:Y:S03]  /*4880*/  MUFU.EX2 R233, R3 ;  /* 0x0000000300e97308 */ /* 0x0003e60000000800 */
[C---:B------:R-:W-:Y:S08]  /*4890*/  HMMA.16816.F32.BF16 R36, R4.reuse, R16, R36 ;  /* 0x000000100424723c */ /* 0x040ff00000041824 */
[----:B------:R-:W-:Y:S01]  /*48a0*/  HMMA.16816.F32.BF16 R40, R4, R18, R64 ;  /* 0x000000120428723c */ /* 0x000fe20000041840 */
[----:B------:R-:W5:Y:S01]  /*48b0*/  LDSM.16.MT88.4 R16, [R203+0x4800] ;  /* 0x00480000cb10783b */ /* 0x000f620000004200 */
[----:B-1----:R-:W-:-:S06]  /*48c0*/  FFMA.FTZ R3, R105, c[0x0][0x2d0], -R2 ;  /* 0x0000b40069037a23 */ /* 0x002fcc0000010802 */
[C---:B------:R-:W-:Y:S01]  /*48d0*/  HMMA.16816.F32.BF16 R120, R4.reuse, R26, R48 ;  /* 0x0000001a0478723c */ /* 0x040fe20000041830 */
[----:B------:R-:W1:Y:S01]  /*48e0*/  LDSM.16.MT88.4 R24, [R200+0x1000] ;  /* 0x00100000c818783b */ /* 0x000e620000004200 */
[----:B------:R3:W-:Y:S06]  /*48f0*/  MUFU.EX2 R237, R3 ;  /* 0x0000000300ed7308 */ /* 0x0007ec0000000800 */
[C---:B--2---:R-:W-:Y:S08]  /*4900*/  HMMA.16816.F32.BF16 R52, R4.reuse, R20, R80 ;  /* 0x000000140434723c */ /* 0x044ff00000041850 */
[----:B------:R-:W-:Y:S01]  /*4910*/  HMMA.16816.F32.BF16 R56, R4, R22, R84 ;  /* 0x000000160438723c */ /* 0x000fe20000041854 */
[----:B------:R-:W2:Y:S01]  /*4920*/  LDSM.16.MT88.4 R20, [R204+0x1000] ;  /* 0x00100000cc14783b */ /* 0x000ea20000004200 */
[----:B---3--:R-:W-:-:S04]  /*4930*/  FFMA.FTZ R3, R70, c[0x0][0x2d0], -R0 ;  /* 0x0000b40046037a23 */ /* 0x008fc80000010800 */
[----:B------:R3:W-:Y:S02]  /*4940*/  MUFU.EX2 R232, R3 ;  /* 0x0000000300e87308 */ /* 0x0007e40000000800 */
[C---:B------:R-:W-:Y:S08]  /*4950*/  HMMA.16816.F32.BF16 R44, R4.reuse, R12, R72 ;  /* 0x0000000c042c723c */ /* 0x040ff00000041848 */
[----:B------:R-:W-:Y:S01]  /*4960*/  HMMA.16816.F32.BF16 R48, R4, R14, R76 ;  /* 0x0000000e0430723c */ /* 0x000fe2000004184c */
[----:B------:R-:W1:Y:S01]  /*4970*/  LDSM.16.MT88.4 R12, [R203+0x1000] ;  /* 0x00100000cb0c783b */ /* 0x000e620000004200 */
[----:B---3--:R-:W-:-:S06]  /*4980*/  FFMA.FTZ R3, R96, c[0x0][0x2d0], -R0 ;  /* 0x0000b40060037a23 */ /* 0x008fcc0000010800 */
[C---:B----4-:R-:W-:Y:S01]  /*4990*/  HMMA.16816.F32.BF16 R76, R4.reuse, R8, R100 ;  /* 0x00000008044c723c */ /* 0x050fe20000041864 */
[----:B------:R3:W4:Y:S07]  /*49a0*/  MUFU.EX2 R231, R3 ;  /* 0x0000000300e77308 */ /* 0x00072e0000000800 */
[C---:B------:R-:W-:Y:S01]  /*49b0*/  HMMA.16816.F32.BF16 R80, R4.reuse, R10, R108 ;  /* 0x0000000a0450723c */ /* 0x040fe2000004186c */
[----:B------:R-:W1:Y:S06]  /*49c0*/  LDSM.16.MT88.4 R8, [R206+0x1000] ;  /* 0x00100000ce08783b */ /* 0x000e6c0000004200 */
[----:B------:R-:W-:Y:S01]  /*49d0*/  IMAD.MOV.U32 R108, RZ, RZ, R182 ;  /* 0x000000ffff6c7224 */ /* 0x000fe200078e00b6 */
[----:B-----5:R-:W-:Y:S01]  /*49e0*/  HMMA.16816.F32.BF16 R60, R4, R16, R88 ;  /* 0x00000010043c723c */ /* 0x020fe20000041858 */
[----:B------:R-:W-:-:S02]  /*49f0*/  IMAD.MOV.U32 R110, RZ, RZ, R180 ;  /* 0x000000ffff6e7224 */ /* 0x000fc400078e00b4 */
[----:B---3--:R-:W-:Y:S02]  /*4a00*/  FFMA.FTZ R3, R98, c[0x0][0x2d0], -R0 ;  /* 0x0000b40062037a23 */ /* 0x008fe40000010800 */
[----:B------:R-:W-:Y:S02]  /*4a10*/  IMAD.MOV.U32 R109, RZ, RZ, R181 ;  /* 0x000000ffff6d7224 */ /* 0x000fe400078e00b5 */
[----:B------:R3:W-:Y:S01]  /*4a20*/  MUFU.EX2 R230, R3 ;  /* 0x0000000300e67308 */ /* 0x0007e20000000800 */
[----:B------:R-:W-:Y:S01]  /*4a30*/  HMMA.16816.F32.BF16 R64, R4, R18, R92 ;  /* 0x000000120440723c */ /* 0x000fe2000004185c */
[----:B------:R-:W5:Y:S01]  /*4a40*/  LDSM.16.MT88.4 R16, [R200+0x5000] ;  /* 0x00500000c810783b */ /* 0x000f620000004200 */
[----:B------:R-:W-:-:S05]  /*4a50*/  IMAD.MOV.U32 R111, RZ, RZ, R166 ;  /* 0x000000ffff6f7224 */ /* 0x000fca00078e00a6 */
[----:B------:R-:W-:Y:S02]  /*4a60*/  F2FP.BF16.PACK_AB R4, R235, R238 ;  /* 0x000000eeeb04723e */ /* 0x000fe400000010ff */
[----:B----4-:R-:W-:Y:S02]  /*4a70*/  F2FP.BF16.PACK_AB R5, R231, R232 ;  /* 0x000000e8e705723e */ /* 0x010fe400000010ff */
[----:B------:R-:W-:Y:S01]  /*4a80*/  F2FP.BF16.PACK_AB R6, R237, R233 ;  /* 0x000000e9ed06723e */ /* 0x000fe200000010ff */
[----:B---3--:R-:W-:-:S04]  /*4a90*/  FFMA.FTZ R3, R97, c[0x0][0x2d0], -R0 ;  /* 0x0000b40061037a23 */ /* 0x008fc80000010800 */
[----:B------:R-:W3:Y:S02]  /*4aa0*/  MUFU.EX2 R229, R3 ;  /* 0x0000000300e57308 */ /* 0x000ee40000000800 */
[----:B---3--:R-:W-:Y:S01]  /*4ab0*/  F2FP.BF16.PACK_AB R7, R229, R230 ;  /* 0x000000e6e507723e */ /* 0x008fe200000010ff */
[----:B------:R-:W-:Y:S02]  /*4ac0*/  FFMA.FTZ R3, R132, c[0x0][0x2d0], -R2 ;  /* 0x0000b40084037a23 */ /* 0x000fe40000010802 */
[----:B------:R-:W-:-:S04]  /*4ad0*/  IMAD.MOV.U32 R132, RZ, RZ, R154 ;  /* 0x000000ffff847224 */ /* 0x000fc800078e009a */
[C---:B-1----:R-:W-:Y:S07]  /*4ae0*/  HMMA.16816.F32.BF16 R84, R4.reuse, R24, R116 ;  /* 0x000000180454723c */ /* 0x042fee0000041874 */
[----:B------:R-:W-:Y:S01]  /*4af0*/  IMAD.MOV.U32 R118, RZ, RZ, R107 ;  /* 0x000000ffff767224 */ /* 0x000fe200078e006b */
[----:B--2---:R-:W-:Y:S01]  /*4b00*/  HMMA.16816.F32.BF16 R100, R4, R22, R112 ;  /* 0x000000160464723c */ /* 0x004fe20000041870 */
[----:B------:R-:W-:Y:S02]  /*4b10*/  IMAD.MOV.U32 R119, RZ, RZ, R106 ;  /* 0x000000ffff777224 */ /* 0x000fe400078e006a */
[----:B------:R-:W-:-:S02]  /*4b20*/  IMAD.MOV.U32 R117, RZ, RZ, R183 ;  /* 0x000000ffff757224 */ /* 0x000fc400078e00b7 */
[----:B------:R1:W-:Y:S01]  /*4b30*/  MUFU.EX2 R183, R3 ;  /* 0x0000000300b77308 */ /* 0x0003e20000000800 */
[----:B------:R-:W-:Y:S02]  /*4b40*/  IMAD.MOV.U32 R116, RZ, RZ, R71 ;  /* 0x000000ffff747224 */ /* 0x000fe400078e0047 */
[----:B------:R-:W-:Y:S01]  /*4b50*/  HMMA.16816.F32.BF16 R104, R4, R20, R124 ;  /* 0x000000140468723c */ /* 0x000fe2000004187c */
[----:B------:R-:W2:Y:S01]  /*4b60*/  LDSM.16.MT88.4 R20, [R204+0x5000] ;  /* 0x00500000cc14783b */ /* 0x000ea20000004200 */
[----:B------:R-:W-:-:S05]  /*4b70*/  IMAD.MOV.U32 R115, RZ, RZ, R152 ;  /* 0x000000ffff737224 */ /* 0x000fca00078e0098 */
[----:B------:R-:W-:Y:S01]  /*4b80*/  IMAD.MOV.U32 R124, RZ, RZ, R163 ;  /* 0x000000ffff7c7224 */ /* 0x000fe200078e00a3 */
[C---:B------:R-:W-:Y:S01]  /*4b90*/  HMMA.16816.F32.BF16 R88, R4.reuse, R12, R36 ;  /* 0x0000000c0458723c */ /* 0x040fe20000041824 */
[----:B------:R-:W-:Y:S02]  /*4ba0*/  IMAD.MOV.U32 R125, RZ, RZ, R161 ;  /* 0x000000ffff7d7224 */ /* 0x000fe400078e00a1 */
[----:B------:R-:W-:Y:S02]  /*4bb0*/  IMAD.MOV.U32 R126, RZ, RZ, R160 ;  /* 0x000000ffff7e7224 */ /* 0x000fe400078e00a0 */
[----:B-1----:R-:W-:Y:S02]  /*4bc0*/  FFMA.FTZ R3, R134, c[0x0][0x2d0], -R2 ;  /* 0x0000b40086037a23 */ /* 0x002fe40000010802 */
[----:B------:R-:W-:Y:S01]  /*4bd0*/  IMAD.MOV.U32 R127, RZ, RZ, R155 ;  /* 0x000000ffff7f7224 */ /* 0x000fe200078e009b */
[----:B------:R-:W-:Y:S01]  /*4be0*/  HMMA.16816.F32.BF16 R92, R4, R14, R40 ;  /* 0x0000000e045c723c */ /* 0x000fe20000041828 */
[----:B------:R-:W1:Y:S01]  /*4bf0*/  LDSM.16.MT88.4 R12, [R203+0x5000] ;  /* 0x00500000cb0c783b */ /* 0x000e620000004200 */
[----:B------:R3:W4:Y:S01]  /*4c00*/  MUFU.EX2 R182, R3 ;  /* 0x0000000300b67308 */ /* 0x0007220000000800 */
[----:B------:R-:W-:-:S05]  /*4c10*/  IMAD.MOV.U32 R134, RZ, RZ, R153 ;  /* 0x000000ffff867224 */ /* 0x000fca00078e0099 */
[C---:B------:R-:W-:Y:S08]  /*4c20*/  HMMA.16816.F32.BF16 R72, R4.reuse, R8, R32 ;  /* 0x000000080448723c */ /* 0x040ff00000041820 */
[----:B------:R-:W-:Y:S01]  /*4c30*/  HMMA.16816.F32.BF16 R28, R4, R10, R28 ;  /* 0x0000000a041c723c */ /* 0x000fe2000004181c */
[----:B------:R-:W1:Y:S01]  /*4c40*/  LDSM.16.MT88.4 R8, [R206+0x5000] ;  /* 0x00500000ce08783b */ /* 0x000e620000004200 */
[----:B---3--:R-:W-:-:S04]  /*4c50*/  FFMA.FTZ R3, R133, c[0x0][0x2d0], -R2 ;  /* 0x0000b40085037a23 */ /* 0x008fc80000010802 */
[----:B------:R3:W-:Y:S02]  /*4c60*/  MUFU.EX2 R180, R3 ;  /* 0x0000000300b47308 */ /* 0x0007e40000000800 */
[C---:B-----5:R-:W-:Y:S08]  /*4c70*/  HMMA.16816.F32.BF16 R40, R4.reuse, R16, R44 ;  /* 0x000000100428723c */ /* 0x060ff0000004182c */
[----:B------:R-:W-:Y:S01]  /*4c80*/  HMMA.16816.F32.BF16 R32, R4, R18, R48 ;  /* 0x000000120420723c */ /* 0x000fe20000041830 */
[----:B------:R-:W5:Y:S01]  /*4c90*/  LDSM.16.MT88.4 R16, [R200+0x1800] ;  /* 0x00180000c810783b */ /* 0x000f620000004200 */
[----:B---3--:R-:W-:-:S06]  /*4ca0*/  FFMA.FTZ R3, R135, c[0x0][0x2d0], -R2 ;  /* 0x0000b40087037a23 */ /* 0x008fcc0000010802 */
[C---:B------:R-:W-:Y:S01]  /*4cb0*/  HMMA.16816.F32.BF16 R96, R4.reuse, R26, R120 ;  /* 0x0000001a0460723c */ /* 0x040fe20000041878 */
[----:B------:R3:W1:Y:S07]  /*4cc0*/  MUFU.EX2 R181, R3 ;  /* 0x0000000300b57308 */ /* 0x00066e0000000800 */
[C---:B--2---:R-:W-:Y:S08]  /*4cd0*/  HMMA.16816.F32.BF16 R36, R4.reuse, R20, R52 ;  /* 0x000000140424723c */ /* 0x044ff00000041834 */
[----:B------:R-:W-:Y:S01]  /*4ce0*/  HMMA.16816.F32.BF16 R24, R4, R22, R56 ;  /* 0x000000160418723c */ /* 0x000fe20000041838 */
[----:B------:R-:W2:Y:S01]  /*4cf0*/  LDSM.16.MT88.4 R20, [R204+0x1800] ;  /* 0x00180000cc14783b */ /* 0x000ea20000004200 */
[----:B---3--:R-:W-:-:S04]  /*4d00*/  FFMA.FTZ R3, R128, c[0x0][0x2d0], -R0 ;  /* 0x0000b40080037a23 */ /* 0x008fc80000010800 */
[----:B------:R3:W-:Y:S02]  /*4d10*/  MUFU.EX2 R166, R3 ;  /* 0x0000000300a67308 */ /* 0x0007e40000000800 */
[C---:B-1----:R-:W-:Y:S08]  /*4d20*/  HMMA.16816.F32.BF16 R48, R4.reuse, R12, R60 ;  /* 0x0000000c0430723c */ /* 0x042ff0000004183c */
[----:B------:R-:W-:Y:S01]  /*4d30*/  HMMA.16816.F32.BF16 R56, R4, R14, R64 ;  /* 0x0000000e0438723c */ /* 0x000fe20000041840 */
[----:B------:R-:W1:Y:S01]  /*4d40*/  LDSM.16.MT88.4 R12, [R203+0x1800] ;  /* 0x00180000cb0c783b */ /* 0x000e620000004200 */
[----:B---3--:R-:W-:-:S06]  /*4d50*/  FFMA.FTZ R3, R129, c[0x0][0x2d0], -R0 ;  /* 0x0000b40081037a23 */ /* 0x008fcc0000010800 */
[C---:B------:R-:W-:Y:S01]  /*4d60*/  HMMA.16816.F32.BF16 R60, R4.reuse, R8, R76 ;  /* 0x00000008043c723c */ /* 0x040fe2000004184c */
[----:B------:R3:W2:Y:S07]  /*4d70*/  MUFU.EX2 R163, R3 ;  /* 0x0000000300a37308 */ /* 0x0006ae0000000800 */
[----:B------:R-:W-:Y:S01]  /*4d80*/  HMMA.16816.F32.BF16 R64, R4, R10, R80 ;  /* 0x0000000a0440723c */ /* 0x000fe20000041850 */
[----:B------:R-:W1:Y:S06]  /*4d90*/  LDSM.16.MT88.4 R8, [R206+0x1800] ;  /* 0x00180000ce08783b */ /* 0x000e6c0000004200 */
[----:B----4-:R-:W-:-:S02]  /*4da0*/  F2FP.BF16.PACK_AB R4, R182, R183 ;  /* 0x000000b7b604723e */ /* 0x010fc400000010ff */
[----:B------:R-:W-:Y:S01]  /*4db0*/  F2FP.BF16.PACK_AB R6, R181, R180 ;  /* 0x000000b4b506723e */ /* 0x000fe200000010ff */
[----:B---3--:R-:W-:Y:S01]  /*4dc0*/  FFMA.FTZ R3, R131, c[0x0][0x2d0], -R0 ;  /* 0x0000b40083037a23 */ /* 0x008fe20000010800 */
[----:B--2---:R-:W-:-:S03]  /*4dd0*/  F2FP.BF16.PACK_AB R5, R163, R166 ;  /* 0x000000a6a305723e */ /* 0x004fc600000010ff */
[----:B------:R2:W-:Y:S02]  /*4de0*/  MUFU.EX2 R161, R3 ;  /* 0x0000000300a17308 */ /* 0x0005e40000000800 */
[----:B--2---:R-:W-:-:S06]  /*4df0*/  FFMA.FTZ R3, R130, c[0x0][0x2d0], -R0 ;  /* 0x0000b40082037a23 */ /* 0x004fcc0000010800 */
[----:B------:R-:W2:Y:S02]  /*4e00*/  MUFU.EX2 R160, R3 ;  /* 0x0000000300a07308 */ /* 0x000ea40000000800 */
[----:B--2---:R-:W-:Y:S01]  /*4e10*/  F2FP.BF16.PACK_AB R7, R160, R161 ;  /* 0x000000a1a007723e */ /* 0x004fe200000010ff */
[----:B------:R-:W-:-:S05]  /*4e20*/  FFMA.FTZ R3, R148, c[0x0][0x2d0], -R2 ;  /* 0x0000b40094037a23 */ /* 0x000fca0000010802 */
[----:B------:R2:W-:Y:S01]  /*4e30*/  MUFU.EX2 R155, R3 ;  /* 0x00000003009b7308 */ /* 0x0005e20000000800 */
[C---:B-----5:R-:W-:Y:S08]  /*4e40*/  HMMA.16816.F32.BF16 R84, R4.reuse, R16, R84 ;  /* 0x000000100454723c */ /* 0x060ff00000041854 */
[----:B------:R-:W-:Y:S01]  /*4e50*/  HMMA.16816.F32.BF16 R96, R4, R18, R96 ;  /* 0x000000120460723c */ /* 0x000fe20000041860 */
[----:B------:R-:W3:Y:S01]  /*4e60*/  LDSM.16.MT88.4 R16, [R200+0x5800] ;  /* 0x00580000c810783b */ /* 0x000ee20000004200 */
[----:B--2---:R-:W-:-:S06]  /*4e70*/  FFMA.FTZ R3, R150, c[0x0][0x2d0], -R2 ;  /* 0x0000b40096037a23 */ /* 0x004fcc0000010802 */
[C---:B------:R-:W-:Y:S01]  /*4e80*/  HMMA.16816.F32.BF16 R104, R4.reuse, R20, R104 ;  /* 0x000000140468723c */ /* 0x040fe20000041868 */
[----:B------:R2:W4:Y:S07]  /*4e90*/  MUFU.EX2 R154, R3 ;  /* 0x00000003009a7308 */ /* 0x00052e0000000800 */
[C---:B------:R-:W-:Y:S01]  /*4ea0*/  HMMA.16816.F32.BF16 R100, R4.reuse, R22, R100 ;  /* 0x000000160464723c */ /* 0x040fe20000041864 */
[----:B------:R-:W5:Y:S07]  /*4eb0*/  LDSM.16.MT88.4 R20, [R204+0x5800] ;  /* 0x00580000cc14783b */ /* 0x000f6e0000004200 */
[----:B-1----:R-:W-:Y:S01]  /*4ec0*/  HMMA.16816.F32.BF16 R88, R4, R12, R88 ;  /* 0x0000000c0458723c */ /* 0x002fe20000041858 */
[----:B--2---:R-:W-:-:S04]  /*4ed0*/  FFMA.FTZ R3, R149, c[0x0][0x2d0], -R2 ;  /* 0x0000b40095037a23 */ /* 0x004fc80000010802 */
[----:B------:R1:W-:Y:S03]  /*4ee0*/  MUFU.EX2 R152, R3 ;  /* 0x0000000300987308 */ /* 0x0003e60000000800 */
[C---:B------:R-:W-:Y:S01]  /*4ef0*/  HMMA.16816.F32.BF16 R92, R4.reuse, R14, R92 ;  /* 0x0000000e045c723c */ /* 0x040fe2000004185c */
[----:B------:R-:W2:Y:S07]  /*4f00*/  LDSM.16.MT88.4 R12, [R203+0x5800] ;  /* 0x00580000cb0c783b */ /* 0x000eae0000004200 */
[----:B------:R-:W-:Y:S01]  /*4f10*/  HMMA.16816.F32.BF16 R80, R4, R8, R72 ;  /* 0x000000080450723c */ /* 0x000fe20000041848 */
[----:B-1----:R-:W-:-:S07]  /*4f20*/  FFMA.FTZ R3, R151, c[0x0][0x2d0], -R2 ;  /* 0x0000b40097037a23 */ /* 0x002fce0000010802 */
[C---:B------:R-:W-:Y:S01]  /*4f30*/  HMMA.16816.F32.BF16 R76, R4.reuse, R10, R28 ;  /* 0x0000000a044c723c */ /* 0x040fe2000004181c */
[----:B------:R-:W1:Y:S01]  /*4f40*/  LDSM.16.MT88.4 R8, [R206+0x5800] ;  /* 0x00580000ce08783b */ /* 0x000e620000004200 */
[----:B------:R4:W-:Y:S06]  /*4f50*/  MUFU.EX2 R153, R3 ;  /* 0x0000000300997308 */ /* 0x0009ec0000000800 */
[C---:B---3--:R-:W-:Y:S08]  /*4f60*/  HMMA.16816.F32.BF16 R72, R4.reuse, R16, R40 ;  /* 0x000000100448723c */ /* 0x048ff00000041828 */
[----:B------:R-:W-:Y:S01]  /*4f70*/  HMMA.16816.F32.BF16 R52, R4, R18, R32 ;  /* 0x000000120434723c */ /* 0x000fe20000041820 */
[----:B------:R-:W3:Y:S01]  /*4f80*/  LDSM.16.MT88.4 R16, [R200+0x2000] ;  /* 0x00200000c810783b */ /* 0x000ee20000004200 */
[----:B----4-:R-:W-:-:S04]  /*4f90*/  FFMA.FTZ R3, R136, c[0x0][0x2d0], -R0 ;  /* 0x0000b40088037a23 */ /* 0x010fc80000010800 */
[----:B------:R4:W-:Y:S02]  /*4fa0*/  MUFU.EX2 R151, R3 ;  /* 0x0000000300977308 */ /* 0x0009e40000000800 */
[C---:B-----5:R-:W-:Y:S08]  /*4fb0*/  HMMA.16816.F32.BF16 R44, R4.reuse, R20, R36 ;  /* 0x00000014042c723c */ /* 0x060ff00000041824 */
[----:B------:R-:W-:Y:S01]  /*4fc0*/  HMMA.16816.F32.BF16 R32, R4, R22, R24 ;  /* 0x000000160420723c */ /* 0x000fe20000041818 */
[----:B------:R-:W5:Y:S01]  /*4fd0*/  LDSM.16.MT88.4 R20, [R204+0x2000] ;  /* 0x00200000cc14783b */ /* 0x000f620000004200 */
[----:B----4-:R-:W-:-:S06]  /*4fe0*/  FFMA.FTZ R3, R138, c[0x0][0x2d0], -R0 ;  /* 0x0000b4008a037a23 */ /* 0x010fcc0000010800 */
[C---:B--2---:R-:W-:Y:S01]  /*4ff0*/  HMMA.16816.F32.BF16 R40, R4.reuse, R12, R48 ;  /* 0x0000000c0428723c */ /* 0x044fe20000041830 */
[----:B------:R2:W4:Y:S07]  /*5000*/  MUFU.EX2 R123, R3 ;  /* 0x00000003007b7308 */ /* 0x00052e0000000800 */
[C---:B------:R-:W-:Y:S01]  /*5010*/  HMMA.16816.F32.BF16 R36, R4.reuse, R14, R56 ;  /* 0x0000000e0424723c */ /* 0x040fe20000041838 */
[----:B------:R-:W3:Y:S07]  /*5020*/  LDSM.16.MT88.4 R12, [R203+0x2000] ;  /* 0x00200000cb0c783b */ /* 0x000eee0000004200 */
[----:B-1----:R-:W-:Y:S01]  /*5030*/  HMMA.16816.F32.BF16 R28, R4, R8, R60 ;  /* 0x00000008041c723c */ /* 0x002fe2000004183c */
[----:B--2---:R-:W-:-:S04]  /*5040*/  FFMA.FTZ R3, R139, c[0x0][0x2d0], -R0 ;  /* 0x0000b4008b037a23 */ /* 0x004fc80000010800 */
[----:B------:R1:W-:Y:S03]  /*5050*/  MUFU.EX2 R122, R3 ;  /* 0x00000003007a7308 */ /* 0x0003e60000000800 */
[----:B------:R-:W-:Y:S01]  /*5060*/  HMMA.16816.F32.BF16 R24, R4, R10, R64 ;  /* 0x0000000a0418723c */ /* 0x000fe20000041840 */
[----:B------:R-:W2:Y:S06]  /*5070*/  LDSM.16.MT88.4 R8, [R206+0x2000] ;  /* 0x00200000ce08783b */ /* 0x000eac0000004200 */
[----:B------:R-:W-:-:S02]  /*5080*/  F2FP.BF16.PACK_AB R4, R154, R155 ;  /* 0x0000009b9a04723e */ /* 0x000fc400000010ff */
[----:B----4-:R-:W-:Y:S02]  /*5090*/  F2FP.BF16.PACK_AB R5, R123, R151 ;  /* 0x000000977b05723e */ /* 0x010fe400000010ff */
[----:B------:R-:W-:Y:S01]  /*50a0*/  F2FP.BF16.PACK_AB R6, R153, R152 ;  /* 0x000000989906723e */ /* 0x000fe200000010ff */
[----:B-1----:R-:W-:-:S04]  /*50b0*/  FFMA.FTZ R3, R137, c[0x0][0x2d0], -R0 ;  /* 0x0000b40089037a23 */ /* 0x002fc80000010800 */
[----:B------:R-:W1:Y:S02]  /*50c0*/  MUFU.EX2 R121, R3 ;  /* 0x0000000300797308 */ /* 0x000e640000000800 */
[----:B-1----:R-:W-:Y:S01]  /*50d0*/  F2FP.BF16.PACK_AB R7, R121, R122 ;  /* 0x0000007a7907723e */ /* 0x002fe200000010ff */
[----:B------:R-:W-:Y:S02]  /*50e0*/  FFMA.FTZ R3, R162, c[0x0][0x2d0], -R2 ;  /* 0x0000b400a2037a23 */ /* 0x000fe40000010802 */
[----:B------:R-:W-:-:S03]  /*50f0*/  IMAD.MOV.U32 R162, RZ, RZ, R125 ;  /* 0x000000ffffa27224 */ /* 0x000fc600078e007d */
[----:B------:R1:W-:Y:S01]  /*5100*/  MUFU.EX2 R120, R3 ;  /* 0x0000000300787308 */ /* 0x0003e20000000800 */
[C---:B---3--:R-:W-:Y:S08]  /*5110*/  HMMA.16816.F32.BF16 R56, R4.reuse, R16, R84 ;  /* 0x000000100438723c */ /* 0x048ff00000041854 */
[----:B------:R-:W-:Y:S01]  /*5120*/  HMMA.16816.F32.BF16 R64, R4, R18, R96 ;  /* 0x000000120440723c */ /* 0x000fe20000041860 */
[----:B------:R-:W3:Y:S01]  /*5130*/  LDSM.16.MT88.4 R16, [R200+0x6000] ;  /* 0x00600000c810783b */ /* 0x000ee20000004200 */
[----:B-1----:R-:W-:-:S06]  /*5140*/  FFMA.FTZ R3, R164, c[0x0][0x2d0], -R2 ;  /* 0x0000b400a4037a23 */ /* 0x002fcc0000010802 */
[C---:B-----5:R-:W-:Y:S01]  /*5150*/  HMMA.16816.F32.BF16 R104, R4.reuse, R20, R104 ;  /* 0x000000140468723c */ /* 0x060fe20000041868 */
[----:B------:R-:W-:Y:S01]  /*5160*/  IMAD.MOV.U32 R164, RZ, RZ, R126 ;  /* 0x000000ffffa47224 */ /* 0x000fe200078e007e */
[----:B------:R1:W4:Y:S06]  /*5170*/  MUFU.EX2 R149, R3 ;  /* 0x0000000300957308 */ /* 0x00032c0000000800 */
[C---:B------:R-:W-:Y:S01]  /*5180*/  HMMA.16816.F32.BF16 R84, R4.reuse, R22, R100 ;  /* 0x000000160454723c */ /* 0x040fe20000041864 */
[----:B------:R-:W5:Y:S07]  /*5190*/  LDSM.16.MT88.4 R20, [R204+0x6000] ;  /* 0x00600000cc14783b */ /* 0x000f6e0000004200 */
[----:B------:R-:W-:Y:S01]  /*51a0*/  HMMA.16816.F32.BF16 R88, R4, R12, R88 ;  /* 0x0000000c0458723c */ /* 0x000fe20000041858 */
[----:B-1----:R-:W-:-:S02]  /*51b0*/  FFMA.FTZ R3, R165, c[0x0][0x2d0], -R2 ;  /* 0x0000b400a5037a23 */ /* 0x002fc40000010802 */
[----:B------:R-:W-:Y:S02]  /*51c0*/  IMAD.MOV.U32 R165, RZ, RZ, R127 ;  /* 0x000000ffffa57224 */ /* 0x000fe400078e007f */
[----:B------:R1:W-:Y:S03]  /*51d0*/  MUFU.EX2 R148, R3 ;  /* 0x0000000300947308 */ /* 0x0003e60000000800 */
[C---:B------:R-:W-:Y:S01]  /*51e0*/  HMMA.16816.F32.BF16 R60, R4.reuse, R14, R92 ;  /* 0x0000000e043c723c */ /* 0x040fe2000004185c */
[----:B------:R-:W4:Y:S07]  /*51f0*/  LDSM.16.MT88.4 R12, [R203+0x6000] ;  /* 0x00600000cb0c783b */ /* 0x000f2e0000004200 */
[----:B--2---:R-:W-:Y:S01]  /*5200*/  HMMA.16816.F32.BF16 R80, R4, R8, R80 ;  /* 0x000000080450723c */ /* 0x004fe20000041850 */
[----:B-1----:R-:W-:-:S07]  /*5210*/  FFMA.FTZ R3, R167, c[0x0][0x2d0], -R2 ;  /* 0x0000b400a7037a23 */ /* 0x002fce0000010802 */
[C---:B------:R-:W-:Y:S01]  /*5220*/  HMMA.16816.F32.BF16 R76, R4.reuse, R10, R76 ;  /* 0x0000000a044c723c */ /* 0x040fe2000004184c */
[----:B------:R-:W1:Y:S01]  /*5230*/  LDSM.16.MT88.4 R8, [R206+0x6000] ;  /* 0x00600000ce08783b */ /* 0x000e620000004200 */
[----:B------:R2:W-:Y:S06]  /*5240*/  MUFU.EX2 R150, R3 ;  /* 0x0000000300967308 */ /* 0x0005ec0000000800 */
[C---:B---3--:R-:W-:Y:S08]  /*5250*/  HMMA.16816.F32.BF16 R48, R4.reuse, R16, R72 ;  /* 0x000000100430723c */ /* 0x048ff00000041848 */
[----:B------:R-:W-:Y:S01]  /*5260*/  HMMA.16816.F32.BF16 R52, R4, R18, R52 ;  /* 0x000000120434723c */ /* 0x000fe20000041834 */
[----:B------:R-:W3:Y:S01]  /*5270*/  LDSM.16.MT88.4 R16, [R200+0x2800] ;  /* 0x00280000c810783b */ /* 0x000ee20000004200 */
[----:B--2---:R-:W-:-:S04]  /*5280*/  FFMA.FTZ R3, R156, c[0x0][0x2d0], -R0 ;  /* 0x0000b4009c037a23 */ /* 0x004fc80000010800 */
[----:B------:R2:W-:Y:S02]  /*5290*/  MUFU.EX2 R139, R3 ;  /* 0x00000003008b7308 */ /* 0x0005e40000000800 */
[C---:B-----5:R-:W-:Y:S08]  /*52a0*/  HMMA.16816.F32.BF16 R44, R4.reuse, R20, R44 ;  /* 0x00000014042c723c */ /* 0x060ff0000004182c */
[----:B------:R-:W-:Y:S01]  /*52b0*/  HMMA.16816.F32.BF16 R32, R4, R22, R32 ;  /* 0x000000160420723c */ /* 0x000fe20000041820 */
[----:B------:R-:W5:Y:S01]  /*52c0*/  LDSM.16.MT88.4 R20, [R204+0x2800] ;  /* 0x00280000cc14783b */ /* 0x000f620000004200 */
[----:B--2---:R-:W-:-:S06]  /*52d0*/  FFMA.FTZ R3, R157, c[0x0][0x2d0], -R0 ;  /* 0x0000b4009d037a23 */ /* 0x004fcc0000010800 */
[C---:B----4-:R-:W-:Y:S01]  /*52e0*/  HMMA.16816.F32.BF16 R40, R4.reuse, R12, R40 ;  /* 0x0000000c0428723c */ /* 0x050fe20000041828 */
        /* <DEDUP_REMOVED lines=14> */
[----:B------:R-:W-:-:S05]  /*53d0*/  FFMA.FTZ R3, R234, c[0x0][0x2d0], -R2 ;  /* 0x0000b400ea037a23 */ /* 0x000fca0000010802 */
[----:B------:R1:W-:Y:S01]  /*53e0*/  MUFU.EX2 R128, R3 ;  /* 0x0000000300807308 */ /* 0x0003e20000000800 */
[C---:B---3--:R-:W-:Y:S08]  /*53f0*/  HMMA.16816.F32.BF16 R72, R4.reuse, R16, R56 ;  /* 0x000000100448723c */ /* 0x048ff00000041838 */
[----:B------:R-:W-:Y:S01]  /*5400*/  HMMA.16816.F32.BF16 R56, R4, R18, R64 ;  /* 0x000000120438723c */ /* 0x000fe20000041840 */
[----:B------:R-:W3:Y:S01]  /*5410*/  LDSM.16.MT88.4 R16, [R200+0x6800] ;  /* 0x00680000c810783b */ /* 0x000ee20000004200 */
[----:B-1----:R-:W-:-:S06]  /*5420*/  FFMA.FTZ R3, R236, c[0x0][0x2d0], -R2 ;  /* 0x0000b400ec037a23 */ /* 0x002fcc0000010802 */
[C---:B-----5:R-:W-:Y:S01]  /*5430*/  HMMA.16816.F32.BF16 R104, R4.reuse, R20, R104 ;  /* 0x000000140468723c */ /* 0x060fe20000041868 */
[----:B------:R1:W4:Y:S07]  /*5440*/  MUFU.EX2 R137, R3 ;  /* 0x0000000300897308 */ /* 0x00032e0000000800 */
[C---:B------:R-:W-:Y:S01]  /*5450*/  HMMA.16816.F32.BF16 R100, R4.reuse, R22, R84 ;  /* 0x000000160464723c */ /* 0x040fe20000041854 */
[----:B------:R-:W5:Y:S07]  /*5460*/  LDSM.16.MT88.4 R20, [R204+0x6800] ;  /* 0x00680000cc14783b */ /* 0x000f6e0000004200 */
[----:B------:R-:W-:Y:S01]  /*5470*/  HMMA.16816.F32.BF16 R88, R4, R12, R88 ;  /* 0x0000000c0458723c */ /* 0x000fe20000041858 */
[----:B-1----:R-:W-:-:S04]  /*5480*/  FFMA.FTZ R3, R239, c[0x0][0x2d0], -R2 ;  /* 0x0000b400ef037a23 */ /* 0x002fc80000010802 */
        /* <DEDUP_REMOVED lines=14> */
[----:B----4-:R-:W-:Y:S01]  /*5570*/  HMMA.16816.F32.BF16 R44, R4, R12, R40 ;  /* 0x0000000c042c723c */ /* 0x010fe20000041828 */
[----:B--2---:R-:W-:-:S07]  /*5580*/  FFMA.FTZ R3, R189, c[0x0][0x2d0], -R0 ;  /* 0x0000b400bd037a23 */ /* 0x004fce0000010800 */
[C---:B------:R-:W-:Y:S01]  /*5590*/  HMMA.16816.F32.BF16 R40, R4.reuse, R14, R36 ;  /* 0x0000000e0428723c */ /* 0x040fe20000041824 */
[----:B------:R-:W2:Y:S01]  /*55a0*/  LDSM.16.MT88.4 R12, [R203+0x3000] ;  /* 0x00300000cb0c783b */ /* 0x000ea20000004200 */
[----:B------:R4:W5:Y:S06]  /*55b0*/  MUFU.EX2 R70, R3 ;  /* 0x0000000300467308 */ /* 0x00096c0000000800 */
[C---:B------:R-:W-:Y:S01]  /*55c0*/  HMMA.16816.F32.BF16 R48, R4.reuse, R22, R32 ;  /* 0x000000160430723c */ /* 0x040fe20000041820 */
[----:B------:R-:W2:Y:S07]  /*55d0*/  LDSM.16.MT88.4 R20, [R204+0x3000] ;  /* 0x00300000cc14783b */ /* 0x000eae0000004200 */
[----:B-1----:R-:W-:Y:S01]  /*55e0*/  HMMA.16816.F32.BF16 R32, R4, R8, R28 ;  /* 0x000000080420723c */ /* 0x002fe2000004181c */
[----:B----4-:R-:W-:-:S04]  /*55f0*/  FFMA.FTZ R3, R191, c[0x0][0x2d0], -R0 ;  /* 0x0000b400bf037a23 */ /* 0x010fc80000010800 */
[----:B------:R1:W-:Y:S03]  /*5600*/  MUFU.EX2 R55, R3 ;  /* 0x0000000300377308 */ /* 0x0003e60000000800 */
[----:B------:R-:W-:Y:S01]  /*5610*/  HMMA.16816.F32.BF16 R24, R4, R10, R24 ;  /* 0x0000000a0418723c */ /* 0x000fe20000041818 */
[----:B------:R-:W4:Y:S06]  /*5620*/  LDSM.16.MT88.4 R8, [R206+0x3000] ;  /* 0x00300000ce08783b */ /* 0x000f2c0000004200 */
[----:B------:R-:W-:-:S02]  /*5630*/  F2FP.BF16.PACK_AB R4, R137, R128 ;  /* 0x000000808904723e */ /* 0x000fc400000010ff */
[----:B-----5:R-:W-:Y:S02]  /*5640*/  F2FP.BF16.PACK_AB R5, R70, R71 ;  /* 0x000000474605723e */ /* 0x020fe400000010ff */
        /* <DEDUP_REMOVED lines=10> */
[C---:B--2---:R-:W-:Y:S01]  /*56f0*/  HMMA.16816.F32.BF16 R88, R4.reuse, R12, R88 ;  /* 0x0000000c0458723c */ /* 0x044fe20000041858 */
[----:B------:R1:W2:Y:S07]  /*5700*/  MUFU.EX2 R52, R3 ;  /* 0x0000000300347308 */ /* 0x0002ae0000000800 */
[C---:B------:R-:W-:Y:S01]  /*5710*/  HMMA.16816.F32.BF16 R56, R4.reuse, R14, R96 ;  /* 0x0000000e0438723c */ /* 0x040fe20000041860 */
[----:B------:R-:W5:Y:S07]  /*5720*/  LDSM.16.MT88.4 R12, [R203+0x7000] ;  /* 0x00700000cb0c783b */ /* 0x000f6e0000004200 */
[----:B------:R-:W-:Y:S01]  /*5730*/  HMMA.16816.F32.BF16 R80, R4, R20, R104 ;  /* 0x000000140450723c */ /* 0x000fe20000041868 */
[--C-:B-1----:R-:W-:Y:S01]  /*5740*/  FFMA.FTZ R3, R132, c[0x0][0x2d0], -R2.reuse ;  /* 0x0000b40084037a23 */ /* 0x102fe20000010802 */
[----:B--2---:R-:W-:Y:S01]  /*5750*/  F2FP.BF16.PACK_AB R132, R52, R53 ;  /* 0x000000353484723e */ /* 0x004fe200000010ff */
[----:B------:R-:W-:-:S05]  /*5760*/  FFMA.FTZ R2, R242, c[0x0][0x2d0], -R2 ;  /* 0x0000b400f2027a23 */ /* 0x000fca0000010802 */
[C---:B------:R-:W-:Y:S01]  /*5770*/  HMMA.16816.F32.BF16 R36, R4.reuse, R22, R100 ;  /* 0x000000160424723c */ /* 0x040fe20000041864 */
[----:B------:R-:W1:Y:S04]  /*5780*/  LDSM.16.MT88.4 R20, [R204+0x7000] ;  /* 0x00700000cc14783b */ /* 0x000e680000004200 */
[----:B------:R-:W-:Y:S03]  /*5790*/  LDSM.16.MT88.4 R100, [R206+0x3800] ;  /* 0x00380000ce64783b */ /* 0x000fe60000004200 */
[C---:B----4-:R-:W-:Y:S01]  /*57a0*/  HMMA.16816.F32.BF16 R96, R4.reuse, R8, R92 ;  /* 0x000000080460723c */ /* 0x050fe2000004185c */
[----:B------:R-:W-:Y:S07]  /*57b0*/  LDSM.16.MT88.4 R92, [R203+0x3800] ;  /* 0x00380000cb5c783b */ /* 0x000fee0000004200 */
[C---:B---3--:R-:W-:Y:S01]  /*57c0*/  HMMA.16816.F32.BF16 R64, R4.reuse, R18, R64 ;  /* 0x000000120440723c */ /* 0x048fe20000041840 */
[----:B------:R2:W-:Y:S07]  /*57d0*/  MUFU.EX2 R18, R2 ;  /* 0x0000000200127308 */ /* 0x0005ee0000000800 */
[C---:B------:R-:W-:Y:S01]  /*57e0*/  HMMA.16816.F32.BF16 R112, R4.reuse, R16, R76 ;  /* 0x000000100470723c */ /* 0x040fe2000004184c */
[----:B------:R-:W3:Y:S01]  /*57f0*/  MUFU.EX2 R19, R3 ;  /* 0x0000000300137308 */ /* 0x000ee20000000800 */
[----:B------:R-:W-:Y:S06]  /*5800*/  LDSM.16.MT88.4 R76, [R200+0x3800] ;  /* 0x00380000c84c783b */ /* 0x000fec0000004200 */
[----:B-----5:R-:W-:Y:S01]  /*5810*/  HMMA.16816.F32.BF16 R44, R4, R12, R44 ;  /* 0x0000000c042c723c */ /* 0x020fe2000004182c */
[----:B--2---:R-:W-:-:S04]  /*5820*/  FFMA.FTZ R2, R241, c[0x0][0x2d0], -R0 ;  /* 0x0000b400f1027a23 */ /* 0x004fc80000010800 */
[----:B------:R2:W-:Y:S03]  /*5830*/  MUFU.EX2 R17, R2 ;  /* 0x0000000200117308 */ /* 0x0005e60000000800 */
[----:B------:R-:W-:Y:S01]  /*5840*/  HMMA.16816.F32.BF16 R104, R4, R10, R84 ;  /* 0x0000000a0468723c */ /* 0x000fe20000041854 */
[----:B------:R-:W4:Y:S01]  /*5850*/  LDSM.16.MT88.4 R8, [R206+0x7000] ;  /* 0x00700000ce08783b */ /* 0x000f220000004200 */
[----:B---3--:R-:W-:-:S03]  /*5860*/  F2FP.BF16.PACK_AB R134, R18, R19 ;  /* 0x000000131286723e */ /* 0x008fc600000010ff */
[----:B------:R-:W3:Y:S03]  /*5870*/  LDSM.16.MT88.4 R84, [R204+0x3800] ;  /* 0x00380000cc54783b */ /* 0x000ee60000004200 */
[----:B-1----:R-:W-:Y:S01]  /*5880*/  HMMA.16816.F32.BF16 R60, R4, R20, R60 ;  /* 0x00000014043c723c */ /* 0x002fe2000004183c */
[----:B--2---:R-:W-:-:S07]  /*5890*/  FFMA.FTZ R2, R244, c[0x0][0x2d0], -R0 ;  /* 0x0000b400f4027a23 */ /* 0x004fce0000010800 */
[C---:B------:R-:W-:Y:S01]  /*58a0*/  HMMA.16816.F32.BF16 R48, R4.reuse, R22, R48 ;  /* 0x000000160430723c */ /* 0x040fe20000041830 */
[----:B------:R1:W2:Y:S07]  /*58b0*/  MUFU.EX2 R16, R2 ;  /* 0x0000000200107308 */ /* 0x0002ae0000000800 */
[----:B------:R-:W-:Y:S01]  /*58c0*/  HMMA.16816.F32.BF16 R40, R4, R14, R40 ;  /* 0x0000000e0428723c */ /* 0x000fe20000041828 */
[--C-:B-1----:R-:W-:Y:S01]  /*58d0*/  FFMA.FTZ R2, R243, c[0x0][0x2d0], -R0.reuse ;  /* 0x0000b400f3027a23 */ /* 0x102fe20000010800 */
[----:B--2---:R-:W-:Y:S01]  /*58e0*/  F2FP.BF16.PACK_AB R133, R16, R17 ;  /* 0x000000111085723e */ /* 0x004fe200000010ff */
[----:B------:R-:W-:-:S02]  /*58f0*/  FFMA.FTZ R0, R248, c[0x0][0x2d0], -R0 ;  /* 0x0000b400f8007a23 */ /* 0x000fc40000010800 */
[----:B------:R1:W-:Y:S03]  /*5900*/  MUFU.EX2 R13, R2 ;  /* 0x00000002000d7308 */ /* 0x0003e60000000800 */
[C---:B----4-:R-:W-:Y:S05]  /*5910*/  HMMA.16816.F32.BF16 R32, R4.reuse, R8, R32 ;  /* 0x000000080420723c */ /* 0x050fea0000041820 */
[----:B------:R2:W4:Y:S03]  /*5920*/  MUFU.EX2 R12, R0 ;  /* 0x00000000000c7308 */ /* 0x0005260000000800 */
[----:B------:R-:W-:Y:S01]  /*5930*/  HMMA.16816.F32.BF16 R24, R4, R10, R24 ;  /* 0x0000000a0418723c */ /* 0x000fe20000041818 */
[----:B------:R-:W-:Y:S01]  /*5940*/  LDSM.16.MT88.4 R8, [R206+0x7800] ;  /* 0x00780000ce08783b */ /* 0x000fe20000004200 */
[----:B-1----:R-:W-:-:S05]  /*5950*/  FADD.FTZ R2, R117, R116 ;  /* 0x0000007475027221 */ /* 0x002fca0000010000 */
[----:B------:R-:W-:Y:S02]  /*5960*/  IMAD.MOV.U32 R5, RZ, RZ, c[0x0][0x168] ;  /* 0x00005a00ff057624 */ /* 0x000fe400078e00ff */
[----:B------:R-:W-:Y:S02]  /*5970*/  FADD.FTZ R3, R110, R2 ;  /* 0x000000026e037221 */ /* 0x000fe40000010000 */
[----:B--2---:R-:W-:Y:S01]  /*5980*/  FADD.FTZ R0, R109, R108 ;  /* 0x0000006c6d007221 */ /* 0x004fe20000010000 */
[----:B----4-:R-:W-:-:S03]  /*5990*/  F2FP.BF16.PACK_AB R135, R12, R13 ;  /* 0x0000000d0c87723e */ /* 0x010fc600000010ff */
[----:B------:R-:W-:Y:S02]  /*59a0*/  FADD.FTZ R2, R111, R0 ;  /* 0x000000006f027221 */ /* 0x000fe40000010000 */
[----:B------:R-:W-:Y:S01]  /*59b0*/  FADD.FTZ R0, R118, R3 ;  /* 0x0000000376007221 */ /* 0x000fe20000010000 */
[----:B------:R-:W1:Y:S01]  /*59c0*/  LDSM.16.MT88.4 R108, [R200+0x7800] ;  /* 0x00780000c86c783b */ /* 0x000e620000004200 */
[----:B------:R-:W-:Y:S01]  /*59d0*/  FADD.FTZ R2, R119, R2 ;  /* 0x0000000277027221 */ /* 0x000fe20000010000 */
[----:B------:R-:W-:Y:S01]  /*59e0*/  HMMA.16816.F32.BF16 R96, R132, R100, R96 ;  /* 0x000000648460723c */ /* 0x000fe20000041860 */
[----:B------:R-:W-:Y:S01]  /*59f0*/  FADD.FTZ R0, R251, R0 ;  /* 0x00000000fb007221 */ /* 0x000fe20000010000 */
[----:B------:R-:W2:Y:S01]  /*5a00*/  LDSM.16.MT88.4 R116, [R204+0x7800] ;  /* 0x00780000cc74783b */ /* 0x000ea20000004200 */
[----:B------:R-:W-:Y:S02]  /*5a10*/  FADD.FTZ R2, R247, R2 ;  /* 0x00000002f7027221 */ /* 0x000fe40000010000 */
[----:B------:R-:W-:-:S02]  /*5a20*/  FADD.FTZ R0, R252, R0 ;  /* 0x00000000fc007221 */ /* 0x000fc40000010000 */
[----:B------:R-:W-:Y:S01]  /*5a30*/  FADD.FTZ R2, R245, R2 ;  /* 0x00000002f5027221 */ /* 0x000fe20000010000 */
[C---:B------:R-:W-:Y:S01]  /*5a40*/  HMMA.16816.F32.BF16 R100, R132.reuse, R102, R104 ;  /* 0x000000668464723c */ /* 0x040fe20000041868 */
[----:B------:R-:W-:Y:S02]  /*5a50*/  FADD.FTZ R0, R250, R0 ;  /* 0x00000000fa007221 */ /* 0x000fe40000010000 */
[----:B------:R-:W-:Y:S02]  /*5a60*/  FADD.FTZ R2, R246, R2 ;  /* 0x00000002f6027221 */ /* 0x000fe40000010000 */
[----:B------:R-:W-:Y:S02]  /*5a70*/  FADD.FTZ R0, R124, R0 ;  /* 0x000000007c007221 */ /* 0x000fe40000010000 */
[----:B------:R-:W-:Y:S01]  /*5a80*/  FADD.FTZ R2, R249, R2 ;  /* 0x00000002f9027221 */ /* 0x000fe20000010000 */
[----:B------:R-:W4:Y:S01]  /*5a90*/  LDSM.16.MT88.4 R124, [R203+0x7800] ;  /* 0x00780000cb7c783b */ /* 0x000f220000004200 */
[----:B------:R-:W-:Y:S01]  /*5aa0*/  FADD.FTZ R0, R238, R0 ;  /* 0x00000000ee007221 */ /* 0x000fe20000010000 */
[----:B------:R-:W-:Y:S01]  /*5ab0*/  HMMA.16816.F32.BF16 R72, R132, R76, R72 ;  /* 0x0000004c8448723c */ /* 0x000fe20000041848 */
[----:B------:R-:W-:-:S02]  /*5ac0*/  FADD.FTZ R2, R232, R2 ;  /* 0x00000002e8027221 */ /* 0x000fc40000010000 */
[----:B------:R-:W-:Y:S02]  /*5ad0*/  FADD.FTZ R0, R235, R0 ;  /* 0x00000000eb007221 */ /* 0x000fe40000010000 */
[----:B------:R-:W-:Y:S02]  /*5ae0*/  FADD.FTZ R2, R231, R2 ;  /* 0x00000002e7027221 */ /* 0x000fe40000010000 */
[----:B------:R-:W-:Y:S01]  /*5af0*/  FADD.FTZ R0, R233, R0 ;  /* 0x00000000e9007221 */ /* 0x000fe20000010000 */
[----:B---3--:R-:W-:Y:S01]  /*5b00*/  HMMA.16816.F32.BF16 R80, R132, R84, R80 ;  /* 0x000000548450723c */ /* 0x008fe20000041850 */
[----:B------:R-:W-:Y:S01]  /*5b10*/  FADD.FTZ R2, R230, R2 ;  /* 0x00000002e6027221 */ /* 0x000fe20000010000 */
[----:B------:R-:W-:Y:S01]  /*5b20*/  IADD3 R230, R164, -0x2, RZ ;  /* 0xfffffffea4e67810 */ /* 0x000fe20007ffe0ff */
        /* <DEDUP_REMOVED lines=8> */
[----:B-1----:R-:W-:Y:S01]  /*5bb0*/  HMMA.16816.F32.BF16 R104, R132, R108, R112 ;  /* 0x0000006c8468723c */ /* 0x002fe20000041870 */
[----:B------:R-:W-:-:S02]  /*5bc0*/  FADD.FTZ R2, R161, R2 ;  /* 0x00000002a1027221 */ /* 0x000fc40000010000 */
[----:B------:R-:W-:Y:S02]  /*5bd0*/  FADD.FTZ R0, R181, R0 ;  /* 0x00000000b5007221 */ /* 0x000fe40000010000 */
[----:B------:R-:W-:Y:S02]  /*5be0*/  FADD.FTZ R2, R160, R2 ;  /* 0x00000002a0027221 */ /* 0x000fe40000010000 */
[----:B------:R-:W-:Y:S01]  /*5bf0*/  FADD.FTZ R0, R155, R0 ;  /* 0x000000009b007221 */ /* 0x000fe20000010000 */
[----:B--2---:R-:W-:Y:S01]  /*5c00*/  HMMA.16816.F32.BF16 R112, R132, R116, R60 ;  /* 0x000000748470723c */ /* 0x004fe2000004183c */
[----:B------:R-:W-:Y:S02]  /*5c10*/  FADD.FTZ R2, R151, R2 ;  /* 0x0000000297027221 */ /* 0x000fe40000010000 */
        /* <DEDUP_REMOVED lines=8> */
[----:B------:R-:W-:Y:S01]  /*5ca0*/  HMMA.16816.F32.BF16 R84, R132, R86, R36 ;  /* 0x000000568454723c */ /* 0x000fe20000041824 */
[----:B------:R-:W-:-:S02]  /*5cb0*/  FADD.FTZ R3, R139, R2 ;  /* 0x000000028b037221 */ /* 0x000fc40000010000 */
[----:B------:R-:W-:Y:S02]  /*5cc0*/  FADD.FTZ R4, R149, R0 ;  /* 0x0000000095047221 */ /* 0x000fe40000010000 */
[----:B------:R-:W-:-:S03]  /*5cd0*/  @P3 IMAD.HI.U32 R2, R165, c[0x0][0x2c8], RZ ;  /* 0x0000b200a5023a27 */ /* 0x000fc600078e00ff */
[C---:B----4-:R-:W-:Y:S01]  /*5ce0*/  HMMA.16816.F32.BF16 R120, R132.reuse, R124, R44 ;  /* 0x0000007c8478723c */ /* 0x050fe2000004182c */
[----:B------:R-:W-:Y:S02]  /*5cf0*/  FADD.FTZ R3, R131, R3 ;  /* 0x0000000383037221 */ /* 0x000fe40000010000 */
[----:B------:R-:W-:Y:S02]  /*5d00*/  FADD.FTZ R4, R148, R4 ;  /* 0x0000000494047221 */ /* 0x000fe40000010000 */
[----:B------:R-:W-:Y:S01]  /*5d10*/  IMAD.MOV.U32 R0, RZ, RZ, R165 ;  /* 0x000000ffff007224 */ /* 0x000fe200078e00a5 */
[----:B------:R-:W-:Y:S01]  /*5d20*/  @P3 SHF.R.U32.HI R0, RZ, c[0x0][0x2cc], R2 ;  /* 0x0000b300ff003a19 */ /* 0x000fe20000011602 */
[----:B------:R-:W-:Y:S01]  /*5d30*/  FADD.FTZ R3, R130, R3 ;  /* 0x0000000382037221 */ /* 0x000fe20000010000 */
[----:B------:R-:W-:Y:S01]  /*5d40*/  HMMA.16816.F32.BF16 R92, R132, R94, R56 ;  /* 0x0000005e845c723c */ /* 0x000fe20000041838 */
[----:B------:R-:W-:Y:S01]  /*5d50*/  FADD.FTZ R2, R150, R4 ;  /* 0x0000000496027221 */ /* 0x000fe20000010000 */
[----:B------:R-:W-:Y:S01]  /*5d60*/  IADD3 R0, R0, c[0x0][0x1d0], -R5 ;  /* 0x0000740000007a10 */ /* 0x000fe20007ffe805 */
[----:B------:R-:W-:-:S02]  /*5d70*/  FADD.FTZ R3, R129, R3 ;  /* 0x0000000381037221 */ /* 0x000fc40000010000 */
[----:B------:R-:W-:Y:S02]  /*5d80*/  FADD.FTZ R4, R128, R2 ;  /* 0x0000000280047221 */ /* 0x000fe40000010000 */
[----:B------:R-:W-:Y:S01]  /*5d90*/  FADD.FTZ R2, R71, R3 ;  /* 0x0000000347027221 */ /* 0x000fe20000010000 */
[C---:B------:R-:W-:Y:S01]  /*5da0*/  HMMA.16816.F32.BF16 R108, R132.reuse, R110, R64 ;  /* 0x0000006e846c723c */ /* 0x040fe20000041840 */
[----:B------:R-:W-:Y:S01]  /*5db0*/  FADD.FTZ R3, R137, R4 ;  /* 0x0000000489037221 */ /* 0x000fe20000010000 */
[----:B------:R-:W-:Y:S01]  /*5dc0*/  SHF.R.S32.HI R4, RZ, 0x1f, R0 ;  /* 0x0000001fff047819 */ /* 0x000fe20000011400 */
[----:B------:R-:W-:Y:S02]  /*5dd0*/  FADD.FTZ R2, R70, R2 ;  /* 0x0000000246027221 */ /* 0x000fe40000010000 */
[----:B------:R-:W-:Y:S01]  /*5de0*/  FADD.FTZ R3, R136, R3 ;  /* 0x0000000388037221 */ /* 0x000fe20000010000 */
[----:B------:R-:W-:Y:S01]  /*5df0*/  LEA.HI R4, R4, R0, RZ, 0x7 ;  /* 0x0000000004047211 */ /* 0x000fe200078f38ff */
[----:B------:R-:W-:Y:S01]  /*5e00*/  FADD.FTZ R0, R55, R2 ;  /* 0x0000000237007221 */ /* 0x000fe20000010000 */
[----:B------:R-:W-:Y:S01]  /*5e10*/  HMMA.16816.F32.BF16 R116, R132, R118, R48 ;  /* 0x000000768474723c */ /* 0x000fe20000041830 */
[----:B------:R-:W-:Y:S01]  /*5e20*/  FADD.FTZ R2, R138, R3 ;  /* 0x000000038a027221 */ /* 0x000fe20000010000 */
[----:B------:R-:W-:Y:S01]  /*5e30*/  SHF.R.S32.HI R3, RZ, 0x7, R4 ;  /* 0x00000007ff037819 */ /* 0x000fe20000011404 */
[----:B------:R-:W-:-:S02]  /*5e40*/  FADD.FTZ R0, R54, R0 ;  /* 0x0000000036007221 */ /* 0x000fc40000010000 */
[----:B------:R-:W-:Y:S01]  /*5e50*/  FADD.FTZ R2, R53, R2 ;  /* 0x0000000235027221 */ /* 0x000fe20000010000 */
[----:B------:R-:W-:Y:S01]  /*5e60*/  IMNMX R3, R162, R3, !PT ;  /* 0x00000003a2037217 */ /* 0x000fe20007800200 */
[----:B------:R-:W-:Y:S01]  /*5e70*/  FADD.FTZ R0, R17, R0 ;  /* 0x0000000011007221 */ /* 0x000fe20000010000 */
[C---:B------:R-:W-:Y:S01]  /*5e80*/  HMMA.16816.F32.BF16 R124, R132.reuse, R126, R40 ;  /* 0x0000007e847c723c */ /* 0x040fe20000041828 */
[----:B------:R-:W-:Y:S01]  /*5e90*/  FADD.FTZ R2, R52, R2 ;  /* 0x0000000234027221 */ /* 0x000fe20000010000 */
[----:B------:R-:W-:Y:S01]  /*5ea0*/  ISETP.GE.AND P0, PT, R230, R3, PT ;  /* 0x00000003e600720c */ /* 0x000fe20003f06270 */
[----:B------:R-:W-:Y:S01]  /*5eb0*/  FADD.FTZ R0, R16, R0 ;  /* 0x0000000010007221 */ /* 0x000fe20000010000 */
[----:B------:R1:W-:Y:S01]  /*5ec0*/  STL [R1+0x4], R3 ;  /* 0x0000040301007387 */ /* 0x0003e20000100800 */
[----:B------:R-:W-:Y:S02]  /*5ed0*/  FADD.FTZ R2, R19, R2 ;  /* 0x0000000213027221 */ /* 0x000fe40000010000 */
[----:B------:R-:W-:Y:S01]  /*5ee0*/  FADD.FTZ R0, R13, R0 ;  /* 0x000000000d007221 */ /* 0x000fe20000010000 */
[----:B------:R-:W-:Y:S01]  /*5ef0*/  HMMA.16816.F32.BF16 R128, R132, R8, R32 ;  /* 0x000000088480723c */ /* 0x000fe20000041820 */
[----:B------:R-:W-:-:S02]  /*5f00*/  FADD.FTZ R2, R18, R2 ;  /* 0x0000000212027221 */ /* 0x000fc40000010000 */
[----:B------:R-:W-:-:S05]  /*5f10*/  FADD.FTZ R0, R12, R0 ;  /* 0x000000000c007221 */ /* 0x000fca0000010000 */
[----:B------:R1:W-:Y:S01]  /*5f20*/  STL [R1+0x10], R0 ;  /* 0x0000100001007387 */ /* 0x0003e20000100800 */
[----:B------:R-:W-:Y:S03]  /*5f30*/  HMMA.16816.F32.BF16 R132, R132, R10, R24 ;  /* 0x0000000a8484723c */ /* 0x000fe60000041818 */
[----:B------:R1:W-:Y:S01]  /*5f40*/  STL [R1+0xc], R2 ;  /* 0x00000c0201007387 */ /* 0x0003e20000100800 */
[----:B------:R-:W-:Y:S09]  /*5f50*/  @!P0 BRA `(.L_x_70) ;  /* 0x000048c000008947 */ /* 0x000ff20003800000 */
[----:B------:R-:W-:Y:S02]  /*5f60*/  MOV R70, R68 ;  /* 0x0000004400467202 */ /* 0x000fe40000000f00 */
[----:B-1----:R-:W-:Y:S02]  /*5f70*/  MOV R3, R69 ;  /* 0x0000004500037202 */ /* 0x002fe40000000f00 */
[----:B------:R-:W-:-:S07]  /*5f80*/  MOV R229, R230 ;  /* 0x000000e600e57202 */ /* 0x000fce0000000f00 */
.L_x_71:
[----:B------:R-:W2:Y:S01]  /*5f90*/  LDL R230, [R1+0x8] ;  /* 0x0000080001e67983 */ /* 0x000ea20000100800 */
[----:B------:R-:W-:Y:S04]  /*5fa0*/  DEPBAR.LE SB0, 0x0 ;  /* 0x000080000000791a */ /* 0x000fe80000000000 */
[----:B------:R-:W3:Y:S01]  /*5fb0*/  LDL.64 R182, [R1+0x20] ;  /* 0x0000200001b67983 */ /* 0x000ee20000100a00 */
[----:B------:R-:W-:Y:S05]  /*5fc0*/  WARPSYNC 0xffffffff ;  /* 0xffffffff00007948 */ /* 0x000fea0003800000 */
[----:B------:R-:W4:Y:S04]  /*5fd0*/  LDL R180, [R1+0x2c] ;  /* 0x00002c0001b47983 */ /* 0x000f280000100800 */
[----:B------:R-:W-:Y:S08]  /*5fe0*/  BAR.SYNC.DEFER_BLOCKING 0x0 ;  /* 0x0000000000007b1d */ /* 0x000ff00000010000 */
[----:B------:R-:W1:Y:S08]  /*5ff0*/  LDSM.16.M88.4 R8, [R201] ;  /* 0x00000000c908783b */ /* 0x000e700000000200 */
[----:B------:R-:W5:Y:S08]  /*6000*/  LDSM.16.M88.4 R16, [R201+0x800] ;  /* 0x00080000c910783b */ /* 0x000f700000000200 */
[----:B------:R-:W5:Y:S08]  /*6010*/  LDSM.16.M88.4 R24, [R201+0x1000] ;  /* 0x00100000c918783b */ /* 0x000f700000000200 */
[----:B------:R-:W5:Y:S08]  /*6020*/  LDSM.16.M88.4 R32, [R201+0x1800] ;  /* 0x00180000c920783b */ /* 0x000f700000000200 */
[----:B------:R-:W5:Y:S01]  /*6030*/  LDSM.16.M88.4 R40, [R201+0x2000] ;  /* 0x00200000c928783b */ /* 0x000f620000000200 */
[C---:B-1----:R-:W-:Y:S07]  /*6040*/  HMMA.16816.F32.BF16 R4, R140.reuse, R8, RZ ;  /* 0x000000088c04723c */ /* 0x042fee00000418ff */
[----:B------:R-:W1:Y:S01]  /*6050*/  LDSM.16.M88.4 R48, [R201+0x2800] ;  /* 0x00280000c930783b */ /* 0x000e620000000200 */
[C---:B------:R-:W-:Y:S07]  /*6060*/  HMMA.16816.F32.BF16 R8, R140.reuse, R10, RZ ;  /* 0x0000000a8c08723c */ /* 0x040fee00000418ff */
[----:B------:R-:W1:Y:S01]  /*6070*/  LDSM.16.M88.4 R56, [R201+0x3000] ;  /* 0x00300000c938783b */ /* 0x000e620000000200 */
[C---:B-----5:R-:W-:Y:S07]  /*6080*/  HMMA.16816.F32.BF16 R12, R140.reuse, R16, RZ ;  /* 0x000000108c0c723c */ /* 0x060fee00000418ff */
[----:B------:R-:W5:Y:S01]  /*6090*/  LDSM.16.M88.4 R64, [R201+0x3800] ;  /* 0x00380000c940783b */ /* 0x000f620000000200 */
[C---:B------:R-:W-:Y:S07]  /*60a0*/  HMMA.16816.F32.BF16 R16, R140.reuse, R18, RZ ;  /* 0x000000128c10723c */ /* 0x040fee00000418ff */
[----:B------:R-:W1:Y:S01]  /*60b0*/  LDSM.16.M88.4 R136, [R207] ;  /* 0x00000000cf88783b */ /* 0x000e620000000200 */
[C---:B------:R-:W-:Y:S07]  /*60c0*/  HMMA.16816.F32.BF16 R20, R140.reuse, R24, RZ ;  /* 0x000000188c14723c */ /* 0x040fee00000418ff */
[----:B------:R-:W1:Y:S01]  /*60d0*/  LDSM.16.M88.4 R148, [R222] ;  /* 0x00000000de94783b */ /* 0x000e620000000200 */
[C---:B------:R-:W-:Y:S07]  /*60e0*/  HMMA.16816.F32.BF16 R24, R140.reuse, R26, RZ ;  /* 0x0000001a8c18723c */ /* 0x040fee00000418ff */
[----:B------:R-:W-:Y:S01]  /*60f0*/  LDSM.16.M88.4 R152, [R219] ;  /* 0x00000000db98783b */ /* 0x000fe20000000200 */
[C---:B------:R-:W-:Y:S07]  /*6100*/  HMMA.16816.F32.BF16 R28, R140.reuse, R32, RZ ;  /* 0x000000208c1c723c */ /* 0x040fee00000418ff */
[----:B------:R-:W-:Y:S01]  /*6110*/  LDSM.16.M88.4 R156, [R218] ;  /* 0x00000000da9c783b */ /* 0x000fe20000000200 */
[C---:B------:R-:W-:Y:S07]  /*6120*/  HMMA.16816.F32.BF16 R32, R140.reuse, R34, RZ ;  /* 0x000000228c20723c */ /* 0x040fee00000418ff */
[----:B------:R-:W-:Y:S01]  /*6130*/  LDSM.16.M88.4 R160, [R217] ;  /* 0x00000000d9a0783b */ /* 0x000fe20000000200 */
[C---:B------:R-:W-:Y:S07]  /*6140*/  HMMA.16816.F32.BF16 R36, R140.reuse, R40, RZ ;  /* 0x000000288c24723c */ /* 0x040fee00000418ff */
[----:B------:R-:W-:Y:S01]  /*6150*/  LDSM.16.M88.4 R164, [R216] ;  /* 0x00000000d8a4783b */ /* 0x000fe20000000200 */
[C---:B------:R-:W-:Y:S07]  /*6160*/  HMMA.16816.F32.BF16 R40, R140.reuse, R42, RZ ;  /* 0x0000002a8c28723c */ /* 0x040fee00000418ff */
[----:B------:R-:W4:Y:S04]  /*6170*/  LDL R232, [R1] ;  /* 0x0000000001e87983 */ /* 0x000f280000100800 */
[----:B------:R-:W4:Y:S01]  /*6180*/  LDL R231, [R1+0x30] ;  /* 0x0000300001e77983 */ /* 0x000f220000100800 */
[C---:B-1----:R-:W-:Y:S08]  /*6190*/  HMMA.16816.F32.BF16 R44, R140.reuse, R48, RZ ;  /* 0x000000308c2c723c */ /* 0x042ff000000418ff */
[C---:B------:R-:W-:Y:S08]  /*61a0*/  HMMA.16816.F32.BF16 R48, R140.reuse, R50, RZ ;  /* 0x000000328c30723c */ /* 0x040ff000000418ff */
[C---:B------:R-:W-:Y:S08]  /*61b0*/  HMMA.16816.F32.BF16 R52, R140.reuse, R56, RZ ;  /* 0x000000388c34723c */ /* 0x040ff000000418ff */
[C---:B------:R-:W-:Y:S08]  /*61c0*/  HMMA.16816.F32.BF16 R56, R140.reuse, R58, RZ ;  /* 0x0000003a8c38723c */ /* 0x040ff000000418ff */
[C---:B-----5:R-:W-:Y:S08]  /*61d0*/  HMMA.16816.F32.BF16 R60, R140.reuse, R64, RZ ;  /* 0x000000408c3c723c */ /* 0x060ff000000418ff */
[----:B------:R-:W-:Y:S08]  /*61e0*/  HMMA.16816.F32.BF16 R64, R140, R66, RZ ;  /* 0x000000428c40723c */ /* 0x000ff000000418ff */
[C---:B------:R-:W-:Y:S08]  /*61f0*/  HMMA.16816.F32.BF16 R4, R144.reuse, R136, R4 ;  /* 0x000000889004723c */ /* 0x040ff00000041804 */
[C---:B------:R-:W-:Y:S01]  /*6200*/  HMMA.16816.F32.BF16 R8, R144.reuse, R138, R8 ;  /* 0x0000008a9008723c */ /* 0x040fe20000041808 */
[----:B------:R-:W1:Y:S07]  /*6210*/  LDSM.16.M88.4 R136, [R221] ;  /* 0x00000000dd88783b */ /* 0x000e6e0000000200 */
[C---:B------:R-:W-:Y:S08]  /*6220*/  HMMA.16816.F32.BF16 R12, R144.reuse, R148, R12 ;  /* 0x00000094900c723c */ /* 0x040ff0000004180c */
[C---:B------:R-:W-:Y:S01]  /*6230*/  HMMA.16816.F32.BF16 R16, R144.reuse, R150, R16 ;  /* 0x000000969010723c */ /* 0x040fe20000041810 */
[----:B------:R-:W5:Y:S07]  /*6240*/  LDSM.16.M88.4 R148, [R220] ;  /* 0x00000000dc94783b */ /* 0x000f6e0000000200 */
[C---:B-1----:R-:W-:Y:S08]  /*6250*/  HMMA.16816.F32.BF16 R20, R144.reuse, R136, R20 ;  /* 0x000000889014723c */ /* 0x042ff00000041814 */
[C---:B------:R-:W-:Y:S08]  /*6260*/  HMMA.16816.F32.BF16 R24, R144.reuse, R138, R24 ;  /* 0x0000008a9018723c */ /* 0x040ff00000041818 */
[C---:B-----5:R-:W-:Y:S08]  /*6270*/  HMMA.16816.F32.BF16 R28, R144.reuse, R148, R28 ;  /* 0x00000094901c723c */ /* 0x060ff0000004181c */
[C---:B------:R-:W-:Y:S08]  /*6280*/  HMMA.16816.F32.BF16 R32, R144.reuse, R150, R32 ;  /* 0x000000969020723c */ /* 0x040ff00000041820 */
[C---:B------:R-:W-:Y:S08]  /*6290*/  HMMA.16816.F32.BF16 R36, R144.reuse, R152, R36 ;  /* 0x000000989024723c */ /* 0x040ff00000041824 */
[C---:B------:R-:W-:Y:S03]  /*62a0*/  HMMA.16816.F32.BF16 R40, R144.reuse, R154, R40 ;  /* 0x0000009a9028723c */ /* 0x040fe60000041828 */
[----:B--2---:R-:W-:Y:S05]  /*62b0*/  ISETP.GT.AND P4, PT, R230, R229, PT ;  /* 0x000000e5e600720c */ /* 0x004fea0003f84270 */
[C---:B------:R-:W-:Y:S08]  /*62c0*/  HMMA.16816.F32.BF16 R44, R144.reuse, R156, R44 ;  /* 0x0000009c902c723c */ /* 0x040ff0000004182c */
[C---:B------:R-:W-:Y:S01]  /*62d0*/  HMMA.16816.F32.BF16 R48, R144.reuse, R158, R48 ;  /* 0x0000009e9030723c */ /* 0x040fe20000041830 */
[----:B------:R-:W-:Y:S03]  /*62e0*/  @!P4 IMAD.MOV.U32 R188, RZ, RZ, c[0x0][0x208] ;  /* 0x00008200ffbcc624 */ /* 0x000fe600078e00ff */
[----:B------:R-:W-:Y:S01]  /*62f0*/  @!P4 SHF.R.S32.HI R0, RZ, 0x1f, R229 ;  /* 0x0000001fff00c819 */ /* 0x000fe200000114e5 */
[C---:B------:R-:W-:Y:S03]  /*6300*/  @!P4 IMAD.WIDE.U32 R68, R229.reuse, c[0x0][0x208], RZ ;  /* 0x00008200e544ca25 */ /* 0x040fe600078e00ff */
[C---:B------:R-:W-:Y:S04]  /*6310*/  HMMA.16816.F32.BF16 R52, R144.reuse, R160, R52 ;  /* 0x000000a09034723c */ /* 0x040fe80000041834 */
[----:B------:R-:W-:Y:S01]  /*6320*/  @!P4 IMAD R0, R0, c[0x0][0x208], RZ ;  /* 0x000082000000ca24 */ /* 0x000fe200078e02ff */
[----:B------:R-:W-:Y:S03]  /*6330*/  @!P4 SHF.L.U32 R2, R68, 0x7, RZ ;  /* 0x000000074402c819 */ /* 0x000fe600000006ff */
[C---:B------:R-:W-:Y:S04]  /*6340*/  HMMA.16816.F32.BF16 R56, R144.reuse, R162, R56 ;  /* 0x000000a29038723c */ /* 0x040fe80000041838 */
[----:B------:R-:W-:Y:S04]  /*6350*/  @!P4 IMAD R0, R229, c[0x0][0x20c], R0 ;  /* 0x00008300e500ca24 */ /* 0x000fe800078e0200 */
[C---:B------:R-:W-:Y:S04]  /*6360*/  HMMA.16816.F32.BF16 R60, R144.reuse, R164, R60 ;  /* 0x000000a4903c723c */ /* 0x040fe8000004183c */
[----:B------:R-:W-:Y:S01]  /*6370*/  @!P4 IMAD.IADD R71, R69, 0x1, R0 ;  /* 0x000000014547c824 */ /* 0x000fe200078e0200 */
[----:B---3--:R-:W-:Y:S03]  /*6380*/  @!P4 IADD3 R0, P1, R2, R182, RZ ;  /* 0x000000b60200c210 */ /* 0x008fe60007f3e0ff */
[----:B------:R-:W-:Y:S04]  /*6390*/  HMMA.16816.F32.BF16 R64, R144, R166, R64 ;  /* 0x000000a69040723c */ /* 0x000fe80000041840 */
[----:B------:R-:W-:Y:S02]  /*63a0*/  @!P4 SHF.L.U64.HI R71, R68, 0x7, R71 ;  /* 0x000000074447c819 */ /* 0x000fe40000010247 */
[C---:B------:R-:W-:Y:S02]  /*63b0*/  @!P4 LEA R68, P0, R0.reuse, c[0x0][0x1f8], 0x1 ;  /* 0x00007e000044ca11 */ /* 0x040fe400078008ff */
[C---:B----4-:R-:W-:Y:S04]  /*63c0*/  @!P4 IADD3.X R69, R71.reuse, R180, RZ, P1, !PT ;  /* 0x000000b44745c210 */ /* 0x050fe80000ffe4ff */
[----:B------:R-:W-:Y:S02]  /*63d0*/  @!P4 LEA.HI.X R69, R0, c[0x0][0x1fc], R69, 0x1, P0 ;  /* 0x00007f000045ca11 */ /* 0x000fe400000f0c45 */
[----:B------:R-:W-:Y:S02]  /*63e0*/  @!P4 IADD3 R2, P2, P1, R2, 0x40, R182 ;  /* 0x000000400202c810 */ /* 0x000fe4000795e0b6 */
[----:B------:R-:W-:Y:S01]  /*63f0*/  @!P4 MOV R0, 0x6 ;  /* 0x000000060000c802 */ /* 0x000fe20000000f00 */
[----:B------:R-:W-:Y:S01]  /*6400*/  @!PT LDS RZ, [RZ] ;  /* 0x00000000fffff984 */ /* 0x000fe20000000800 */
[----:B------:R-:W-:Y:S01]  /*6410*/  @!PT LDS RZ, [RZ] ;  /* 0x00000000fffff984 */ /* 0x000fe20000000800 */
[----:B------:R-:W-:Y:S01]  /*6420*/  @!PT LDS RZ, [RZ] ;  /* 0x00000000fffff984 */ /* 0x000fe20000000800 */
[----:B------:R1:W-:Y:S01]  /*6430*/  @!P4 LDGSTS.E.BYPASS.LTC128B.128 [R228+0x100], [R68.64], !P6 ;  /* 0x0010000044e4cfae */ /* 0x0003e2000f101d46 */
[----:B------:R-:W-:Y:S02]  /*6440*/  @!P4 LEA R182, P0, R2, c[0x0][0x1f8], 0x1 ;  /* 0x00007e0002b6ca11 */ /* 0x000fe400078008ff */
[----:B------:R-:W-:Y:S02]  /*6450*/  @!P4 IADD3.X R71, R71, RZ, R180, P2, P1 ;  /* 0x000000ff4747c210 */ /* 0x000fe400017e24b4 */
[C---:B------:R-:W-:Y:S01]  /*6460*/  @!P4 SHF.L.U64.HI R0, R188.reuse, R0, c[0x0][0x20c] ;  /* 0x00008300bc00c619 */ /* 0x040fe20000010200 */
[----:B------:R-:W-:Y:S01]  /*6470*/  @!P4 IMAD.SHL.U32 R188, R188, 0x40, RZ ;  /* 0x00000040bcbcc824 */ /* 0x000fe200078e00ff */
[----:B------:R-:W-:Y:S04]  /*6480*/  @!P4 LEA.HI.X R183, R2, c[0x0][0x1fc], R71, 0x1, P0 ;  /* 0x00007f0002b7ca11 */ /* 0x000fe800000f0c47 */
[----:B------:R-:W-:Y:S01]  /*6490*/  @!P4 IADD3 R180, P1, R68, R188, RZ ;  /* 0x000000bc44b4c210 */ /* 0x000fe20007f3e0ff */
[----:B------:R2:W-:Y:S03]  /*64a0*/  @!P4 LDGSTS.E.BYPASS.LTC128B.128 [R228+0x4100], [R182.64], !P5 ;  /* 0x04100000b6e4cfae */ /* 0x0005e6000e901d46 */
[----:B------:R-:W-:Y:S05]  /*64b0*/  @!P4 IADD3.X R181, R69, R0, RZ, P1, !PT ;  /* 0x0000000045b5c210 */ /* 0x000fea0000ffe4ff */
[----:B------:R3:W-:Y:S01]  /*64c0*/  @!P4 LDGSTS.E.BYPASS.LTC128B.128 [R228+0x1100], [R180.64], !P6 ;  /* 0x01100000b4e4cfae */ /* 0x0007e2000f101d46 */
[-C--:B-1----:R-:W-:Y:S07]  /*64d0*/  @!P4 IADD3 R68, P0, R180, R188.reuse, RZ ;  /* 0x000000bcb444c210 */ /* 0x082fee0007f1e0ff */
[----:B------:R3:W-:Y:S01]  /*64e0*/  @!P4 LDGSTS.E.BYPASS.LTC128B.128 [R228+0x5100], [R180.64+0x80], !P5 ;  /* 0x05100080b4e4cfae */ /* 0x0007e2000e901d46 */
[----:B------:R-:W-:Y:S07]  /*64f0*/  @!P4 IMAD.X R69, R181, 0x1, R0, P0 ;  /* 0x00000001b545c824 */ /* 0x000fee00000e0600 */
[----:B------:R1:W-:Y:S01]  /*6500*/  @!P4 LDGSTS.E.BYPASS.LTC128B.128 [R228+0x2100], [R68.64], !P6 ;  /* 0x0210000044e4cfae */ /* 0x0003e2000f101d46 */
[----:B--2---:R-:W-:Y:S04]  /*6510*/  @!P4 IADD3 R182, P1, R68, R188, RZ ;  /* 0x000000bc44b6c210 */ /* 0x004fe80007f3e0ff */
[----:B------:R-:W-:Y:S03]  /*6520*/  @!P4 IADD3.X R183, R69, R0, RZ, P1, !PT ;  /* 0x0000000045b7c210 */ /* 0x000fe60000ffe4ff */
[----:B------:R1:W-:Y:S08]  /*6530*/  @!P4 LDGSTS.E.BYPASS.LTC128B.128 [R228+0x6100], [R68.64+0x80], !P5 ;  /* 0x0610008044e4cfae */ /* 0x0003f0000e901d46 */
[----:B------:R3:W-:Y:S08]  /*6540*/  @!P4 LDGSTS.E.BYPASS.LTC128B.128 [R228+0x3100], [R182.64], !P6 ;  /* 0x03100000b6e4cfae */ /* 0x0007f0000f101d46 */
[----:B------:R3:W-:Y:S08]  /*6550*/  @!P4 LDGSTS.E.BYPASS.LTC128B.128 [R228+0x7100], [R182.64+0x80], !P5 ;  /* 0x07100080b6e4cfae */ /* 0x0007f0000e901d46 */
[----:B------:R-:W2:Y:S08]  /*6560*/  LDSM.16.M88.4 R136, [R205] ;  /* 0x00000000cd88783b */ /* 0x000eb00000000200 */
[----:B------:R-:W4:Y:S08]  /*6570*/  LDSM.16.M88.4 R148, [R205+0x800] ;  /* 0x00080000cd94783b */ /* 0x000f300000000200 */
[----:B------:R-:W5:Y:S01]  /*6580*/  LDSM.16.M88.4 R152, [R205+0x1000] ;  /* 0x00100000cd98783b */ /* 0x000f620000000200 */
[----:B------:R-:W-:Y:S07]  /*6590*/  @P3 IMAD.HI.U32 R2, R232, c[0x0][0x2c8], RZ ;  /* 0x0000b200e8023a27 */ /* 0x000fee00078e00ff */
[----:B------:R-:W0:Y:S01]  /*65a0*/  LDGDEPBAR ;  /* 0x00000000000079af */ /* 0x000e220000000000 */
[----:B------:R-:W-:Y:S01]  /*65b0*/  IMAD.MOV.U32 R0, RZ, RZ, R232 ;  /* 0x000000ffff007224 */ /* 0x000fe200078e00e8 */
[----:B------:R-:W-:Y:S06]  /*65c0*/  @P3 SHF.R.U32.HI R0, RZ, c[0x0][0x2cc], R2 ;  /* 0x0000b300ff003a19 */ /* 0x000fec0000011602 */
[----:B------:R-:W1:Y:S01]  /*65d0*/  LDSM.16.M88.4 R156, [R205+0x1800] ;  /* 0x00180000cd9c783b */ /* 0x000e620000000200 */
[C---:B--2---:R-:W-:Y:S07]  /*65e0*/  HMMA.16816.F32.BF16 R4, R168.reuse, R136, R4 ;  /* 0x00000088a804723c */ /* 0x044fee0000041804 */
[----:B------:R-:W2:Y:S01]  /*65f0*/  LDSM.16.M88.4 R160, [R205+0x2000] ;  /* 0x00200000cda0783b */ /* 0x000ea20000000200 */
[C---:B------:R-:W-:Y:S07]  /*6600*/  HMMA.16816.F32.BF16 R8, R168.reuse, R138, R8 ;  /* 0x0000008aa808723c */ /* 0x040fee0000041808 */
[----:B------:R-:W2:Y:S01]  /*6610*/  LDSM.16.M88.4 R136, [R205+0x2800] ;  /* 0x00280000cd88783b */ /* 0x000ea20000000200 */
[C---:B----4-:R-:W-:Y:S07]  /*6620*/  HMMA.16816.F32.BF16 R12, R168.reuse, R148, R12 ;  /* 0x00000094a80c723c */ /* 0x050fee000004180c */
[----:B------:R-:W-:Y:S01]  /*6630*/  LDSM.16.M88.4 R164, [R201+0x4800] ;  /* 0x00480000c9a4783b */ /* 0x000fe20000000200 */
[C---:B------:R-:W-:Y:S07]  /*6640*/  HMMA.16816.F32.BF16 R16, R168.reuse, R150, R16 ;  /* 0x00000096a810723c */ /* 0x040fee0000041810 */
[----:B------:R-:W4:Y:S01]  /*6650*/  LDSM.16.M88.4 R148, [R205+0x3000] ;  /* 0x00300000cd94783b */ /* 0x000f220000000200 */
[C---:B-----5:R-:W-:Y:S07]  /*6660*/  HMMA.16816.F32.BF16 R20, R168.reuse, R152, R20 ;  /* 0x00000098a814723c */ /* 0x060fee0000041814 */
[----:B---3--:R-:W-:Y:S01]  /*6670*/  LDSM.16.M88.4 R180, [R201+0x7800] ;  /* 0x00780000c9b4783b */ /* 0x008fe20000000200 */
[C---:B------:R-:W-:Y:S07]  /*6680*/  HMMA.16816.F32.BF16 R24, R168.reuse, R154, R24 ;  /* 0x0000009aa818723c */ /* 0x040fee0000041818 */
[----:B------:R-:W3:Y:S01]  /*6690*/  LDSM.16.M88.4 R152, [R205+0x3800] ;  /* 0x00380000cd98783b */ /* 0x000ee20000000200 */
[C---:B-1----:R-:W-:Y:S07]  /*66a0*/  HMMA.16816.F32.BF16 R28, R168.reuse, R156, R28 ;  /* 0x0000009ca81c723c */ /* 0x042fee000004181c */
[----:B------:R-:W-:Y:S01]  /*66b0*/  LDSM.16.M88.4 R188, [R215] ;  /* 0x00000000d7bc783b */ /* 0x000fe20000000200 */
[C---:B------:R-:W-:Y:S07]  /*66c0*/  HMMA.16816.F32.BF16 R32, R168.reuse, R158, R32 ;  /* 0x0000009ea820723c */ /* 0x040fee0000041820 */
[----:B------:R-:W1:Y:S01]  /*66d0*/  LDSM.16.M88.4 R156, [R202] ;  /* 0x00000000ca9c783b */ /* 0x000e620000000200 */
[C---:B--2---:R-:W-:Y:S07]  /*66e0*/  HMMA.16816.F32.BF16 R36, R168.reuse, R160, R36 ;  /* 0x000000a0a824723c */ /* 0x044fee0000041824 */
[----:B------:R-:W-:Y:S01]  /*66f0*/  SHFL.IDX PT, R2, R0, RZ, 0x1c1f ;  /* 0x001c1fff00027589 */ /* 0x000fe200000e0000 */
[C---:B------:R-:W-:Y:S07]  /*6700*/  HMMA.16816.F32.BF16 R40, R168.reuse, R162, R40 ;  /* 0x000000a2a828723c */ /* 0x040fee0000041828 */
[----:B------:R-:W2:Y:S01]  /*6710*/  LDSM.16.M88.4 R160, [R202+0x800] ;  /* 0x00080000caa0783b */ /* 0x000ea20000000200 */
[C---:B------:R-:W-:Y:S08]  /*6720*/  HMMA.16816.F32.BF16 R44, R168.reuse, R136, R44 ;  /* 0x00000088a82c723c */ /* 0x040ff0000004182c */
[C---:B------:R-:W-:Y:S01]  /*6730*/  HMMA.16816.F32.BF16 R48, R168.reuse, R138, R48 ;  /* 0x0000008aa830723c */ /* 0x040fe20000041830 */
[----:B------:R-:W5:Y:S07]  /*6740*/  LDSM.16.M88.4 R136, [R202+0x1000] ;  /* 0x00100000ca88783b */ /* 0x000f6e0000000200 */
[C---:B----4-:R-:W-:Y:S08]  /*6750*/  HMMA.16816.F32.BF16 R52, R168.reuse, R148, R52 ;  /* 0x00000094a834723c */ /* 0x050ff00000041834 */
[C---:B------:R-:W-:Y:S01]  /*6760*/  HMMA.16816.F32.BF16 R56, R168.reuse, R150, R56 ;  /* 0x00000096a838723c */ /* 0x040fe20000041838 */
[----:B------:R-:W4:Y:S07]  /*6770*/  LDSM.16.M88.4 R148, [R202+0x1800] ;  /* 0x00180000ca94783b */ /* 0x000f2e0000000200 */
[C---:B---3--:R-:W-:Y:S08]  /*6780*/  HMMA.16816.F32.BF16 R60, R168.reuse, R152, R60 ;  /* 0x00000098a83c723c */ /* 0x048ff0000004183c */
[----:B------:R-:W-:Y:S01]  /*6790*/  HMMA.16816.F32.BF16 R64, R168, R154, R64 ;  /* 0x0000009aa840723c */ /* 0x000fe20000041840 */
        /* <DEDUP_REMOVED lines=10> */
[C---:B----4-:R-:W-:Y:S08]  /*6840*/  HMMA.16816.F32.BF16 R28, R172.reuse, R148, R28 ;  /* 0x00000094ac1c723c */ /* 0x050ff0000004181c */
[C---:B------:R-:W-:Y:S01]  /*6850*/  HMMA.16816.F32.BF16 R32, R172.reuse, R150, R32 ;  /* 0x00000096ac20723c */ /* 0x040fe20000041820 */
[----:B------:R-:W4:Y:S07]  /*6860*/  LDSM.16.M88.4 R148, [R201+0x4000] ;  /* 0x00400000c994783b */ /* 0x000f2e0000000200 */
[C---:B---3--:R-:W-:Y:S08]  /*6870*/  HMMA.16816.F32.BF16 R36, R172.reuse, R152, R36 ;  /* 0x00000098ac24723c */ /* 0x048ff00000041824 */
[C---:B------:R-:W-:Y:S01]  /*6880*/  HMMA.16816.F32.BF16 R40, R172.reuse, R154, R40 ;  /* 0x0000009aac28723c */ /* 0x040fe20000041828 */
[----:B------:R-:W3:Y:S07]  /*6890*/  LDSM.16.M88.4 R152, [R201+0x5000] ;  /* 0x00500000c998783b */ /* 0x000eee0000000200 */
[C---:B-1----:R-:W-:Y:S08]  /*68a0*/  HMMA.16816.F32.BF16 R44, R172.reuse, R156, R44 ;  /* 0x0000009cac2c723c */ /* 0x042ff0000004182c */
[C---:B------:R-:W-:Y:S01]  /*68b0*/  HMMA.16816.F32.BF16 R48, R172.reuse, R158, R48 ;  /* 0x0000009eac30723c */ /* 0x040fe20000041830 */
[----:B------:R-:W1:Y:S07]  /*68c0*/  LDSM.16.M88.4 R156, [R201+0x5800] ;  /* 0x00580000c99c783b */ /* 0x000e6e0000000200 */
[C---:B--2---:R-:W-:Y:S08]  /*68d0*/  HMMA.16816.F32.BF16 R52, R172.reuse, R160, R52 ;  /* 0x000000a0ac34723c */ /* 0x044ff00000041834 */
[C---:B------:R-:W-:Y:S01]  /*68e0*/  HMMA.16816.F32.BF16 R56, R172.reuse, R162, R56 ;  /* 0x000000a2ac38723c */ /* 0x040fe20000041838 */
[----:B------:R-:W-:Y:S07]  /*68f0*/  LDSM.16.M88.4 R160, [R201+0x7000] ;  /* 0x00700000c9a0783b */ /* 0x000fee0000000200 */
[C---:B-----5:R-:W-:Y:S08]  /*6900*/  HMMA.16816.F32.BF16 R60, R172.reuse, R136, R60 ;  /* 0x00000088ac3c723c */ /* 0x060ff0000004183c */
[----:B------:R-:W-:Y:S01]  /*6910*/  HMMA.16816.F32.BF16 R64, R172, R138, R64 ;  /* 0x0000008aac40723c */ /* 0x000fe20000041840 */
[----:B------:R-:W2:Y:S07]  /*6920*/  LDSM.16.M88.4 R136, [R201+0x6000] ;  /* 0x00600000c988783b */ /* 0x000eae0000000200 */
[C---:B----4-:R-:W-:Y:S08]  /*6930*/  HMMA.16816.F32.BF16 R4, R176.reuse, R148, R4 ;  /* 0x00000094b004723c */ /* 0x050ff00000041804 */
[C---:B------:R-:W-:Y:S01]  /*6940*/  HMMA.16816.F32.BF16 R8, R176.reuse, R150, R8 ;  /* 0x00000096b008723c */ /* 0x040fe20000041808 */
[----:B------:R-:W4:Y:S07]  /*6950*/  LDSM.16.M88.4 R148, [R201+0x6800] ;  /* 0x00680000c994783b */ /* 0x000f2e0000000200 */
[C---:B------:R-:W-:Y:S08]  /*6960*/  HMMA.16816.F32.BF16 R12, R176.reuse, R164, R12 ;  /* 0x000000a4b00c723c */ /* 0x040ff0000004180c */
[C---:B------:R-:W-:Y:S01]  /*6970*/  HMMA.16816.F32.BF16 R16, R176.reuse, R166, R16 ;  /* 0x000000a6b010723c */ /* 0x040fe20000041810 */
[----:B------:R-:W5:Y:S07]  /*6980*/  LDSM.16.M88.4 R164, [R214] ;  /* 0x00000000d6a4783b */ /* 0x000f6e0000000200 */
[C---:B---3--:R-:W-:Y:S08]  /*6990*/  HMMA.16816.F32.BF16 R20, R176.reuse, R152, R20 ;  /* 0x00000098b014723c */ /* 0x048ff00000041814 */
[C---:B------:R-:W-:Y:S01]  /*69a0*/  HMMA.16816.F32.BF16 R24, R176.reuse, R154, R24 ;  /* 0x0000009ab018723c */ /* 0x040fe20000041818 */
[----:B------:R-:W3:Y:S07]  /*69b0*/  LDSM.16.M88.4 R152, [R213] ;  /* 0x00000000d598783b */ /* 0x000eee0000000200 */
[C---:B-1----:R-:W-:Y:S08]  /*69c0*/  HMMA.16816.F32.BF16 R28, R176.reuse, R156, R28 ;  /* 0x0000009cb01c723c */ /* 0x042ff0000004181c */
[C---:B------:R-:W-:Y:S01]  /*69d0*/  HMMA.16816.F32.BF16 R32, R176.reuse, R158, R32 ;  /* 0x0000009eb020723c */ /* 0x040fe20000041820 */
[----:B------:R-:W-:Y:S07]  /*69e0*/  LDSM.16.M88.4 R156, [R210] ;  /* 0x00000000d29c783b */ /* 0x000fee0000000200 */
[C---:B--2---:R-:W-:Y:S08]  /*69f0*/  HMMA.16816.F32.BF16 R36, R176.reuse, R136, R36 ;  /* 0x00000088b024723c */ /* 0x044ff00000041824 */
[C---:B------:R-:W-:Y:S01]  /*6a00*/  HMMA.16816.F32.BF16 R40, R176.reuse, R138, R40 ;  /* 0x0000008ab028723c */ /* 0x040fe20000041828 */
[----:B------:R-:W1:Y:S07]  /*6a10*/  LDSM.16.M88.4 R136, [R212] ;  /* 0x00000000d488783b */ /* 0x000e6e0000000200 */
[C---:B----4-:R-:W-:Y:S08]  /*6a20*/  HMMA.16816.F32.BF16 R44, R176.reuse, R148, R44 ;  /* 0x00000094b02c723c */ /* 0x050ff0000004182c */
[C---:B------:R-:W-:Y:S01]  /*6a30*/  HMMA.16816.F32.BF16 R48, R176.reuse, R150, R48 ;  /* 0x00000096b030723c */ /* 0x040fe20000041830 */
[----:B------:R-:W2:Y:S07]  /*6a40*/  LDSM.16.M88.4 R148, [R211] ;  /* 0x00000000d394783b */ /* 0x000eae0000000200 */
[C---:B------:R-:W-:Y:S08]  /*6a50*/  HMMA.16816.F32.BF16 R52, R176.reuse, R160, R52 ;  /* 0x000000a0b034723c */ /* 0x040ff00000041834 */
[C---:B------:R-:W-:Y:S01]  /*6a60*/  HMMA.16816.F32.BF16 R56, R176.reuse, R162, R56 ;  /* 0x000000a2b038723c */ /* 0x040fe20000041838 */
[----:B------:R-:W4:Y:S07]  /*6a70*/  LDSM.16.M88.4 R160, [R209] ;  /* 0x00000000d1a0783b */ /* 0x000f2e0000000200 */
[C---:B------:R-:W-:Y:S08]  /*6a80*/  HMMA.16816.F32.BF16 R60, R176.reuse, R180, R60 ;  /* 0x000000b4b03c723c */ /* 0x040ff0000004183c */
[----:B------:R-:W-:Y:S01]  /*6a90*/  HMMA.16816.F32.BF16 R64, R176, R182, R64 ;  /* 0x000000b6b040723c */ /* 0x000fe20000041840 */
[----:B------:R-:W1:Y:S07]  /*6aa0*/  LDSM.16.M88.4 R180, [R208] ;  /* 0x00000000d0b4783b */ /* 0x000e6e0000000200 */
[C---:B------:R-:W-:Y:S08]  /*6ab0*/  HMMA.16816.F32.BF16 R4, R184.reuse, R188, R4 ;  /* 0x000000bcb804723c */ /* 0x040ff00000041804 */
[C---:B------:R-:W-:Y:S01]  /*6ac0*/  HMMA.16816.F32.BF16 R8, R184.reuse, R190, R8 ;  /* 0x000000beb808723c */ /* 0x040fe20000041808 */
[----:B------:R-:W2:Y:S07]  /*6ad0*/  LDSM.16.M88.4 R188, [R205+0x4000] ;  /* 0x00400000cdbc783b */ /* 0x000eae0000000200 */
[C---:B-----5:R-:W-:Y:S08]  /*6ae0*/  HMMA.16816.F32.BF16 R12, R184.reuse, R164, R12 ;  /* 0x000000a4b80c723c */ /* 0x060ff0000004180c */
[C---:B------:R-:W-:Y:S01]  /*6af0*/  HMMA.16816.F32.BF16 R16, R184.reuse, R166, R16 ;  /* 0x000000a6b810723c */ /* 0x040fe20000041810 */
[----:B------:R-:W5:Y:S07]  /*6b00*/  LDSM.16.M88.4 R164, [R205+0x4800] ;  /* 0x00480000cda4783b */ /* 0x000f6e0000000200 */
[C---:B---3--:R-:W-:Y:S08]  /*6b10*/  HMMA.16816.F32.BF16 R20, R184.reuse, R152, R20 ;  /* 0x00000098b814723c */ /* 0x048ff00000041814 */
[C---:B------:R-:W-:Y:S01]  /*6b20*/  HMMA.16816.F32.BF16 R24, R184.reuse, R154, R24 ;  /* 0x0000009ab818723c */ /* 0x040fe20000041818 */
[----:B------:R-:W-:Y:S07]  /*6b30*/  LDSM.16.M88.4 R152, [R205+0x6000] ;  /* 0x00600000cd98783b */ /* 0x000fee0000000200 */
[C---:B-1----:R-:W-:Y:S08]  /*6b40*/  HMMA.16816.F32.BF16 R28, R184.reuse, R136, R28 ;  /* 0x00000088b81c723c */ /* 0x042ff0000004181c */
[C---:B------:R-:W-:Y:S01]  /*6b50*/  HMMA.16816.F32.BF16 R32, R184.reuse, R138, R32 ;  /* 0x0000008ab820723c */ /* 0x040fe20000041820 */
[----:B------:R-:W1:Y:S07]  /*6b60*/  LDSM.16.M88.4 R136, [R205+0x5000] ;  /* 0x00500000cd88783b */ /* 0x000e6e0000000200 */
[C---:B--2---:R-:W-:Y:S08]  /*6b70*/  HMMA.16816.F32.BF16 R36, R184.reuse, R148, R36 ;  /* 0x00000094b824723c */ /* 0x044ff00000041824 */
[C---:B------:R-:W-:Y:S01]  /*6b80*/  HMMA.16816.F32.BF16 R40, R184.reuse, R150, R40 ;  /* 0x00000096b828723c */ /* 0x040fe20000041828 */
[----:B------:R-:W2:Y:S07]  /*6b90*/  LDSM.16.M88.4 R148, [R205+0x5800] ;  /* 0x00580000cd94783b */ /* 0x000eae0000000200 */
[C---:B------:R-:W-:Y:S08]  /*6ba0*/  HMMA.16816.F32.BF16 R44, R184.reuse, R156, R44 ;  /* 0x0000009cb82c723c */ /* 0x040ff0000004182c */
[C---:B------:R-:W-:Y:S01]  /*6bb0*/  HMMA.16816.F32.BF16 R48, R184.reuse, R158, R48 ;  /* 0x0000009eb830723c */ /* 0x040fe20000041830 */
[----:B------:R-:W3:Y:S07]  /*6bc0*/  LDSM.16.M88.4 R156, [R205+0x6800] ;  /* 0x00680000cd9c783b */ /* 0x000eee0000000200 */
[C---:B----4-:R-:W-:Y:S08]  /*6bd0*/  HMMA.16816.F32.BF16 R52, R184.reuse, R160, R52 ;  /* 0x000000a0b834723c */ /* 0x050ff00000041834 */
[C---:B------:R-:W-:Y:S01]  /*6be0*/  HMMA.16816.F32.BF16 R56, R184.reuse, R162, R56 ;  /* 0x000000a2b838723c */ /* 0x040fe20000041838 */
[----:B------:R-:W4:Y:S07]  /*6bf0*/  LDSM.16.M88.4 R160, [R205+0x7000] ;  /* 0x00700000cda0783b */ /* 0x000f2e0000000200 */
[C---:B------:R-:W-:Y:S08]  /*6c00*/  HMMA.16816.F32.BF16 R60, R184.reuse, R180, R60 ;  /* 0x000000b4b83c723c */ /* 0x040ff0000004183c */
[----:B------:R-:W-:Y:S01]  /*6c10*/  HMMA.16816.F32.BF16 R64, R184, R182, R64 ;  /* 0x000000b6b840723c */ /* 0x000fe20000041840 */
[----:B------:R-:W2:Y:S07]  /*6c20*/  LDSM.16.M88.4 R180, [R205+0x7800] ;  /* 0x00780000cdb4783b */ /* 0x000eae0000000200 */
[C---:B------:R-:W-:Y:S08]  /*6c30*/  HMMA.16816.F32.BF16 R4, R192.reuse, R188, R4 ;  /* 0x000000bcc004723c */ /* 0x040ff00000041804 */
[C---:B------:R-:W-:Y:S01]  /*6c40*/  HMMA.16816.F32.BF16 R8, R192.reuse, R190, R8 ;  /* 0x000000bec008723c */ /* 0x040fe20000041808 */
[----:B------:R-:W3:Y:S07]  /*6c50*/  LDSM.16.M88.4 R188, [R202+0x4000] ;  /* 0x00400000cabc783b */ /* 0x000eee0000000200 */
[C---:B-----5:R-:W-:Y:S08]  /*6c60*/  HMMA.16816.F32.BF16 R12, R192.reuse, R164, R12 ;  /* 0x000000a4c00c723c */ /* 0x060ff0000004180c */
[C---:B------:R-:W-:Y:S08]  /*6c70*/  HMMA.16816.F32.BF16 R16, R192.reuse, R166, R16 ;  /* 0x000000a6c010723c */ /* 0x040ff00000041810 */
[C---:B-1----:R-:W-:Y:S08]  /*6c80*/  HMMA.16816.F32.BF16 R20, R192.reuse, R136, R20 ;  /* 0x00000088c014723c */ /* 0x042ff00000041814 */
[C---:B------:R-:W-:Y:S01]  /*6c90*/  HMMA.16816.F32.BF16 R24, R192.reuse, R138, R24 ;  /* 0x0000008ac018723c */ /* 0x040fe20000041818 */
[----:B------:R-:W1:Y:S07]  /*6ca0*/  LDSM.16.M88.4 R136, [R202+0x4800] ;  /* 0x00480000ca88783b */ /* 0x000e6e0000000200 */
[C---:B--2---:R-:W-:Y:S08]  /*6cb0*/  HMMA.16816.F32.BF16 R28, R192.reuse, R148, R28 ;  /* 0x00000094c01c723c */ /* 0x044ff0000004181c */
[C---:B------:R-:W-:Y:S08]  /*6cc0*/  HMMA.16816.F32.BF16 R32, R192.reuse, R150, R32 ;  /* 0x00000096c020723c */ /* 0x040ff00000041820 */
[C---:B------:R-:W-:Y:S08]  /*6cd0*/  HMMA.16816.F32.BF16 R36, R192.reuse, R152, R36 ;  /* 0x00000098c024723c */ /* 0x040ff00000041824 */
[C---:B------:R-:W-:Y:S08]  /*6ce0*/  HMMA.16816.F32.BF16 R40, R192.reuse, R154, R40 ;  /* 0x0000009ac028723c */ /* 0x040ff00000041828 */
[C---:B---3--:R-:W-:Y:S08]  /*6cf0*/  HMMA.16816.F32.BF16 R44, R192.reuse, R156, R44 ;  /* 0x0000009cc02c723c */ /* 0x048ff0000004182c */
[C---:B------:R-:W-:Y:S08]  /*6d00*/  HMMA.16816.F32.BF16 R48, R192.reuse, R158, R48 ;  /* 0x0000009ec030723c */ /* 0x040ff00000041830 */
[C---:B----4-:R-:W-:Y:S08]  /*6d10*/  HMMA.16816.F32.BF16 R52, R192.reuse, R160, R52 ;  /* 0x000000a0c034723c */ /* 0x050ff00000041834 */
[C---:B------:R-:W-:Y:S08]  /*6d20*/  HMMA.16816.F32.BF16 R56, R192.reuse, R162, R56 ;  /* 0x000000a2c038723c */ /* 0x040ff00000041838 */
[C---:B------:R-:W-:Y:S08]  /*6d30*/  HMMA.16816.F32.BF16 R60, R192.reuse, R180, R60 ;  /* 0x000000b4c03c723c */ /* 0x040ff0000004183c */
[----:B------:R-:W-:Y:S08]  /*6d40*/  HMMA.16816.F32.BF16 R64, R192, R182, R64 ;  /* 0x000000b6c040723c */ /* 0x000ff00000041840 */
[C---:B------:R-:W-:Y:S08]  /*6d50*/  HMMA.16816.F32.BF16 R4, R196.reuse, R188, R4 ;  /* 0x000000bcc404723c */ /* 0x040ff00000041804 */
[C---:B------:R-:W-:Y:S08]  /*6d60*/  HMMA.16816.F32.BF16 R8, R196.reuse, R190, R8 ;  /* 0x000000bec408723c */ /* 0x040ff00000041808 */
[C---:B-1----:R-:W-:Y:S08]  /*6d70*/  HMMA.16816.F32.BF16 R12, R196.reuse, R136, R12 ;  /* 0x00000088c40c723c */ /* 0x042ff0000004180c */
[----:B------:R-:W-:Y:S01]  /*6d80*/  FMUL.FTZ R4, R4, c[0x0][0x320] ;  /* 0x0000c80004047a20 */ /* 0x000fe20000410000 */
[C---:B------:R-:W-:Y:S01]  /*6d90*/  HMMA.16816.F32.BF16 R16, R196.reuse, R138, R16 ;  /* 0x0000008ac410723c */ /* 0x040fe20000041810 */
[----:B------:R-:W2:Y:S02]  /*6da0*/  LDL R139, [R1+0x28] ;  /* 0x00002800018b7983 */ /* 0x000ea40000100800 */
[----:B------:R-:W-:Y:S01]  /*6db0*/  MUFU.TANH R156, R4 ;  /* 0x00000004009c7308 */ /* 0x000fe20000002400 */
[----:B------:R-:W-:Y:S02]  /*6dc0*/  FMUL.FTZ R5, R5, c[0x0][0x320] ;  /* 0x0000c80005057a20 */ /* 0x000fe40000410000 */
[----:B------:R-:W-:Y:S02]  /*6dd0*/  FMUL.FTZ R6, R6, c[0x0][0x320] ;  /* 0x0000c80006067a20 */ /* 0x000fe40000410000 */
[----:B------:R-:W-:Y:S04]  /*6de0*/  FMUL.FTZ R7, R7, c[0x0][0x320] ;  /* 0x0000c80007077a20 */ /* 0x000fe80000410000 */
[----:B------:R-:W-:Y:S01]  /*6df0*/  FMUL.FTZ R8, R8, c[0x0][0x320] ;  /* 0x0000c80008087a20 */ /* 0x000fe20000410000 */
[----:B------:R-:W-:Y:S01]  /*6e00*/  MUFU.TANH R155, R5 ;  /* 0x00000005009b7308 */ /* 0x000fe20000002400 */
[----:B------:R-:W-:Y:S02]  /*6e10*/  FMUL.FTZ R9, R9, c[0x0][0x320] ;  /* 0x0000c80009097a20 */ /* 0x000fe40000410000 */
[----:B------:R-:W-:Y:S02]  /*6e20*/  FMUL.FTZ R10, R10, c[0x0][0x320] ;  /* 0x0000c8000a0a7a20 */ /* 0x000fe40000410000 */
[----:B------:R-:W-:Y:S02]  /*6e30*/  FMUL.FTZ R11, R11, c[0x0][0x320] ;  /* 0x0000c8000b0b7a20 */ /* 0x000fe40000410000 */
[----:B------:R-:W-:Y:S02]  /*6e40*/  FMUL.FTZ R12, R12, c[0x0][0x320] ;  /* 0x0000c8000c0c7a20 */ /* 0x000fe40000410000 */
[----:B------:R-:W-:Y:S01]  /*6e50*/  FMUL.FTZ R13, R13, c[0x0][0x320] ;  /* 0x0000c8000d0d7a20 */ /* 0x000fe20000410000 */
[----:B------:R-:W1:Y:S01]  /*6e60*/  MUFU.TANH R154, R6 ;  /* 0x00000006009a7308 */ /* 0x000e620000002400 */
[----:B------:R-:W-:Y:S02]  /*6e70*/  FMUL.FTZ R14, R14, c[0x0][0x320] ;  /* 0x0000c8000e0e7a20 */ /* 0x000fe40000410000 */
[----:B------:R-:W-:Y:S02]  /*6e80*/  FMUL.FTZ R15, R15, c[0x0][0x320] ;  /* 0x0000c8000f0f7a20 */ /* 0x000fe40000410000 */
[----:B------:R-:W-:Y:S02]  /*6e90*/  FMUL.FTZ R18, R18, c[0x0][0x320] ;  /* 0x0000c80012127a20 */ /* 0x000fe40000410000 */
[----:B------:R-:W-:Y:S02]  /*6ea0*/  FMUL.FTZ R19, R19, c[0x0][0x320] ;  /* 0x0000c80013137a20 */ /* 0x000fe40000410000 */
[----:B------:R-:W-:Y:S01]  /*6eb0*/  FMUL.FTZ R17, R17, c[0x0][0x320] ;  /* 0x0000c80011117a20 */ /* 0x000fe20000410000 */
[----:B------:R3:W-:Y:S01]  /*6ec0*/  MUFU.TANH R153, R7 ;  /* 0x0000000700997308 */ /* 0x0007e20000002400 */
[----:B------:R-:W-:Y:S09]  /*6ed0*/  FMUL.FTZ R16, R16, c[0x0][0x320] ;  /* 0x0000c80010107a20 */ /* 0x000ff20000410000 */
[----:B------:R-:W-:Y:S10]  /*6ee0*/  MUFU.TANH R152, R8 ;  /* 0x0000000800987308 */ /* 0x000ff40000002400 */
[----:B------:R-:W-:Y:S01]  /*6ef0*/  MUFU.TANH R151, R9 ;  /* 0x0000000900977308 */ /* 0x000fe20000002400 */
[----:B---3--:R-:W3:Y:S09]  /*6f00*/  LDSM.16.M88.4 R4, [R202+0x5000] ;  /* 0x00500000ca04783b */ /* 0x008ef20000000200 */
[----:B------:R-:W4:Y:S10]  /*6f10*/  MUFU.TANH R149, R10 ;  /* 0x0000000a00957308 */ /* 0x000f340000002400 */
[----:B------:R5:W-:Y:S10]  /*6f20*/  MUFU.TANH R148, R11 ;  /* 0x0000000b00947308 */ /* 0x000bf40000002400 */
[----:B------:R-:W-:Y:S10]  /*6f30*/  MUFU.TANH R138, R12 ;  /* 0x0000000c008a7308 */ /* 0x000ff40000002400 */
[----:B------:R-:W1:Y:S01]  /*6f40*/  MUFU.TANH R137, R13 ;  /* 0x0000000d00897308 */ /* 0x000e620000002400 */
[----:B-----5:R-:W5:Y:S01]  /*6f50*/  LDSM.16.M88.4 R8, [R202+0x5800] ;  /* 0x00580000ca08783b */ /* 0x020f620000000200 */
[C---:B---3--:R-:W-:Y:S08]  /*6f60*/  HMMA.16816.F32.BF16 R20, R196.reuse, R4, R20 ;  /* 0x00000004c414723c */ /* 0x048ff00000041814 */
[----:B------:R-:W3:Y:S01]  /*6f70*/  MUFU.TANH R136, R14 ;  /* 0x0000000e00887308 */ /* 0x000ee20000002400 */
[C---:B------:R-:W-:Y:S01]  /*6f80*/  HMMA.16816.F32.BF16 R24, R196.reuse, R6, R24 ;  /* 0x00000006c418723c */ /* 0x040fe20000041818 */
[----:B------:R-:W1:Y:S08]  /*6f90*/  LDSM.16.M88.4 R4, [R202+0x6000] ;  /* 0x00600000ca04783b */ /* 0x000e700000000200 */
[----:B------:R3:W-:Y:S06]  /*6fa0*/  MUFU.TANH R71, R15 ;  /* 0x0000000f00477308 */ /* 0x0007ec0000002400 */
[----:B------:R-:W-:Y:S04]  /*6fb0*/  FMUL.FTZ R20, R20, c[0x0][0x320] ;  /* 0x0000c80014147a20 */ /* 0x000fe80000410000 */
[----:B------:R-:W-:Y:S01]  /*6fc0*/  MUFU.TANH R68, R17 ;  /* 0x0000001100447308 */ /* 0x000fe20000002400 */
[----:B------:R-:W-:Y:S02]  /*6fd0*/  FMUL.FTZ R21, R21, c[0x0][0x320] ;  /* 0x0000c80015157a20 */ /* 0x000fe40000410000 */
[----:B------:R-:W-:Y:S02]  /*6fe0*/  FMUL.FTZ R22, R22, c[0x0][0x320] ;  /* 0x0000c80016167a20 */ /* 0x000fe40000410000 */
[----:B------:R-:W-:Y:S02]  /*6ff0*/  FMUL.FTZ R23, R23, c[0x0][0x320] ;  /* 0x0000c80017177a20 */ /* 0x000fe40000410000 */
[----:B------:R-:W-:Y:S02]  /*7000*/  FMUL.FTZ R24, R24, c[0x0][0x320] ;  /* 0x0000c80018187a20 */ /* 0x000fe40000410000 */
[----:B------:R-:W-:Y:S01]  /*7010*/  FMUL.FTZ R25, R25, c[0x0][0x320] ;  /* 0x0000c80019197a20 */ /* 0x000fe20000410000 */
[----:B------:R-:W4:Y:S01]  /*7020*/  MUFU.TANH R17, R18 ;  /* 0x0000001200117308 */ /* 0x000f220000002400 */
[----:B------:R-:W-:Y:S02]  /*7030*/  FMUL.FTZ R26, R26, c[0x0][0x320] ;  /* 0x0000c8001a1a7a20 */ /* 0x000fe40000410000 */
[----:B------:R-:W-:Y:S01]  /*7040*/  FMUL.FTZ R27, R27, c[0x0][0x320] ;  /* 0x0000c8001b1b7a20 */ /* 0x000fe20000410000 */
[C---:B-----5:R-:W-:Y:S01]  /*7050*/  HMMA.16816.F32.BF16 R28, R196.reuse, R8, R28 ;  /* 0x00000008c41c723c */ /* 0x060fe2000004181c */
[----:B---3--:R-:W-:Y:S05]  /*7060*/  LDSM.16.M88.4 R12, [R202+0x7800] ;  /* 0x00780000ca0c783b */ /* 0x008fea0000000200 */
[----:B------:R-:W-:Y:S02]  /*7070*/  MUFU.TANH R150, R19 ;  /* 0x0000001300967308 */ /* 0x000fe40000002400 */
[C---:B------:R-:W-:Y:S01]  /*7080*/  HMMA.16816.F32.BF16 R32, R196.reuse, R10, R32 ;  /* 0x0000000ac420723c */ /* 0x040fe20000041820 */
[----:B------:R-:W3:Y:S07]  /*7090*/  LDSM.16.M88.4 R8, [R202+0x6800] ;  /* 0x00680000ca08783b */ /* 0x000eee0000000200 */
[----:B------:R5:W3:Y:S01]  /*70a0*/  MUFU.TANH R69, R16 ;  /* 0x0000001000457308 */ /* 0x000ae20000002400 */
[C---:B-1----:R-:W-:Y:S07]  /*70b0*/  HMMA.16816.F32.BF16 R36, R196.reuse, R4, R36 ;  /* 0x00000004c424723c */ /* 0x042fee0000041824 */
[----:B------:R-:W-:Y:S01]  /*70c0*/  FMUL.FTZ R28, R28, c[0x0][0x320] ;  /* 0x0000c8001c1c7a20 */ /* 0x000fe20000410000 */
[C---:B------:R-:W-:Y:S01]  /*70d0*/  HMMA.16816.F32.BF16 R40, R196.reuse, R6, R40 ;  /* 0x00000006c428723c */ /* 0x040fe20000041828 */
[----:B------:R-:W1:Y:S01]  /*70e0*/  MUFU.TANH R20, R20 ;  /* 0x0000001400147308 */ /* 0x000e620000002400 */
[----:B------:R-:W1:Y:S01]  /*70f0*/  LDSM.16.M88.4 R4, [R202+0x7000] ;  /* 0x00700000ca04783b */ /* 0x000e620000000200 */
[----:B------:R-:W-:Y:S04]  /*7100*/  DEPBAR.LE SB0, 0x0 ;  /* 0x000080000000791a */ /* 0x000fe80000000000 */
[----:B------:R-:W-:Y:S02]  /*7110*/  FMUL.FTZ R32, R32, c[0x0][0x320] ;  /* 0x0000c80020207a20 */ /* 0x000fe40000410000 */
[----:B------:R-:W-:Y:S02]  /*7120*/  FMUL.FTZ R29, R29, c[0x0][0x320] ;  /* 0x0000c8001d1d7a20 */ /* 0x000fe40000410000 */
[----:B------:R-:W-:Y:S01]  /*7130*/  MUFU.TANH R163, R32 ;  /* 0x0000002000a37308 */ /* 0x000fe20000002400 */
[----:B------:R-:W-:Y:S01]  /*7140*/  BAR.SYNC.DEFER_BLOCKING 0x0 ;  /* 0x0000000000007b1d */ /* 0x000fe20000010000 */
[----:B------:R-:W-:Y:S02]  /*7150*/  FMUL.FTZ R30, R30, c[0x0][0x320] ;  /* 0x0000c8001e1e7a20 */ /* 0x000fe40000410000 */
[----:B------:R-:W-:Y:S02]  /*7160*/  FMUL.FTZ R31, R31, c[0x0][0x320] ;  /* 0x0000c8001f1f7a20 */ /* 0x000fe40000410000 */
[----:B------:R-:W-:Y:S02]  /*7170*/  FMUL.FTZ R36, R36, c[0x0][0x320] ;  /* 0x0000c80024247a20 */ /* 0x000fe40000410000 */
[----:B------:R-:W-:Y:S02]  /*7180*/  FMUL.FTZ R37, R37, c[0x0][0x320] ;  /* 0x0000c80025257a20 */ /* 0x000fe40000410000 */
[----:B------:R-:W2:Y:S01]  /*7190*/  MUFU.TANH R21, R21 ;  /* 0x0000001500157308 */ /* 0x000ea20000002400 */
[----:B------:R-:W-:Y:S01]  /*71a0*/  FMUL.FTZ R38, R38, c[0x0][0x320] ;  /* 0x0000c80026267a20 */ /* 0x000fe20000410000 */
[C---:B---3--:R-:W-:Y:S01]  /*71b0*/  HMMA.16816.F32.BF16 R44, R196.reuse, R8, R44 ;  /* 0x00000008c42c723c */ /* 0x048fe2000004182c */
[----:B------:R3:W4:Y:S04]  /*71c0*/  SHFL.IDX PT, R8, R0, 0x1, 0x1c1f ;  /* 0x003c1f0000087f89 */ /* 0x00072800000e0000 */
[----:B------:R-:W-:Y:S03]  /*71d0*/  FMUL.FTZ R40, R40, c[0x0][0x320] ;  /* 0x0000c80028287a20 */ /* 0x000fe60000410000 */
[----:B------:R-:W2:Y:S01]  /*71e0*/  MUFU.TANH R24, R24 ;  /* 0x0000001800187308 */ /* 0x000ea20000002400 */
[C---:B------:R-:W-:Y:S03]  /*71f0*/  HMMA.16816.F32.BF16 R48, R196.reuse, R10, R48 ;  /* 0x0000000ac430723c */ /* 0x040fe60000041830 */
[----:B------:R-:W-:Y:S02]  /*7200*/  FMUL.FTZ R41, R41, c[0x0][0x320] ;  /* 0x0000c80029297a20 */ /* 0x000fe40000410000 */
[----:B------:R-:W-:Y:S02]  /*7210*/  FMUL.FTZ R39, R39, c[0x0][0x320] ;  /* 0x0000c80027277a20 */ /* 0x000fe40000410000 */
[----:B------:R-:W-:Y:S02]  /*7220*/  FMUL.FTZ R42, R42, c[0x0][0x320] ;  /* 0x0000c8002a2a7a20 */ /* 0x000fe40000410000 */
[----:B------:R4:W-:Y:S01]  /*7230*/  MUFU.TANH R18, R40 ;  /* 0x0000002800127308 */ /* 0x0009e20000002400 */
[C---:B-1----:R-:W-:Y:S03]  /*7240*/  HMMA.16816.F32.BF16 R52, R196.reuse, R4, R52 ;  /* 0x00000004c434723c */ /* 0x042fe60000041834 */
[----:B------:R-:W-:Y:S02]  /*7250*/  FMUL.FTZ R33, R33, c[0x0][0x320] ;  /* 0x0000c80021217a20 */ /* 0x000fe40000410000 */
[----:B------:R-:W-:Y:S01]  /*7260*/  FMUL.FTZ R35, R35, c[0x0][0x320] ;  /* 0x0000c80023237a20 */ /* 0x000fe20000410000 */
[----:B---3--:R-:W-:Y:S01]  /*7270*/  MOV R0, 0xffffff80 ;  /* 0xffffff8000007802 */ /* 0x008fe20000000f00 */
[----:B------:R-:W-:Y:S01]  /*7280*/  FMUL.FTZ R44, R44, c[0x0][0x320] ;  /* 0x0000c8002c2c7a20 */ /* 0x000fe20000410000 */
[C---:B------:R-:W-:Y:S01]  /*7290*/  HMMA.16816.F32.BF16 R56, R196.reuse, R6, R56 ;  /* 0x00000006c438723c */ /* 0x040fe20000041838 */
[----:B------:R-:W-:Y:S03]  /*72a0*/  MUFU.TANH R42, R42 ;  /* 0x0000002a002a7308 */ /* 0x000fe60000002400 */
[----:B------:R-:W-:Y:S02]  /*72b0*/  IMAD R0, R229, R0, 0x1 ;  /* 0x00000001e5007424 */ /* 0x000fe400078e0200 */
[----:B------:R-:W-:Y:S02]  /*72c0*/  FMUL.FTZ R49, R49, c[0x0][0x320] ;  /* 0x0000c80031317a20 */ /* 0x000fe40000410000 */
[C---:B------:R-:W-:Y:S03]  /*72d0*/  HMMA.16816.F32.BF16 R60, R196.reuse, R12, R60 ;  /* 0x0000000cc43c723c */ /* 0x040fe6000004183c */
[----:B------:R1:W-:Y:S01]  /*72e0*/  MUFU.TANH R19, R41 ;  /* 0x0000002900137308 */ /* 0x0003e20000002400 */
[----:B------:R-:W-:Y:S01]  /*72f0*/  IADD3 R0, R0, c[0x0][0x1d0], -R231 ;  /* 0x0000740000007a10 */ /* 0x000fe20007ffe8e7 */
[----:B------:R-:W-:Y:S02]  /*7300*/  FMUL.FTZ R45, R45, c[0x0][0x320] ;  /* 0x0000c8002d2d7a20 */ /* 0x000fe40000410000 */
[----:B------:R-:W-:Y:S01]  /*7310*/  FMUL.FTZ R46, R46, c[0x0][0x320] ;  /* 0x0000c8002e2e7a20 */ /* 0x000fe20000410000 */
[----:B------:R-:W-:Y:S01]  /*7320*/  IADD3 R0, R0, -c[0x0][0x168], RZ ;  /* 0x80005a0000007a10 */ /* 0x000fe20007ffe0ff */
[----:B------:R-:W-:Y:S03]  /*7330*/  HMMA.16816.F32.BF16 R64, R196, R14, R64 ;  /* 0x0000000ec440723c */ /* 0x000fe60000041840 */
[----:B------:R-:W-:Y:S01]  /*7340*/  FMUL.FTZ R47, R47, c[0x0][0x320] ;  /* 0x0000c8002f2f7a20 */ /* 0x000fe20000410000 */
[----:B------:R3:W-:Y:S01]  /*7350*/  MUFU.TANH R15, R49 ;  /* 0x00000031000f7308 */ /* 0x0007e20000002400 */
[C---:B------:R-:W-:Y:S01]  /*7360*/  IMAD.IADD R2, R0.reuse, 0x1, R2 ;  /* 0x0000000100027824 */ /* 0x040fe200078e0202 */
[----:B----4-:R-:W-:Y:S01]  /*7370*/  IADD3 R0, R0, R8, RZ ;  /* 0x0000000800007210 */ /* 0x010fe20007ffe0ff */
[----:B------:R-:W-:Y:S02]  /*7380*/  FMUL.FTZ R5, R56, c[0x0][0x320] ;  /* 0x0000c80038057a20 */ /* 0x000fe40000410000 */
[----:B-----5:R-:W-:Y:S01]  /*7390*/  FMUL.FTZ R16, R57, c[0x0][0x320] ;  /* 0x0000c80039107a20 */ /* 0x020fe20000410000 */
[----:B------:R-:W-:Y:S02]  /*73a0*/  ISETP.GT.AND P4, PT, R0, RZ, PT ;  /* 0x000000ff0000720c */ /* 0x000fe40003f84270 */
[----:B------:R-:W-:Y:S01]  /*73b0*/  ISETP.GT.AND P0, PT, R2, 0x1, PT ;  /* 0x000000010200780c */ /* 0x000fe20003f04270 */
[----:B------:R-:W-:Y:S01]  /*73c0*/  FMUL.FTZ R52, R52, c[0x0][0x320] ;  /* 0x0000c80034347a20 */ /* 0x000fe20000410000 */
[----:B------:R-:W4:Y:S01]  /*73d0*/  MUFU.TANH R25, R25 ;  /* 0x0000001900197308 */ /* 0x000f220000002400 */
[----:B------:R-:W-:Y:S01]  /*73e0*/  FSEL R11, R154, -INF , P4 ;  /* 0xff8000009a0b7808 */ /* 0x000fe20002000000 */
[----:B------:R-:W-:Y:S01]  /*73f0*/  FMUL.FTZ R48, R48, c[0x0][0x320] ;  /* 0x0000c80030307a20 */ /* 0x000fe20000410000 */
[----:B------:R-:W-:Y:S01]  /*7400*/  FSEL R8, R155, -INF , P0 ;  /* 0xff8000009b087808 */ /* 0x000fe20000000000 */
[----:B------:R-:W-:Y:S01]  /*7410*/  FMUL.FTZ R53, R53, c[0x0][0x320] ;  /* 0x0000c80035357a20 */ /* 0x000fe20000410000 */
[----:B------:R-:W-:Y:S01]  /*7420*/  ISETP.GT.AND P4, PT, R0, 0x8, PT ;  /* 0x000000080000780c */ /* 0x000fe20003f84270 */
[----:B------:R-:W-:Y:S01]  /*7430*/  FMUL.FTZ R54, R54, c[0x0][0x320] ;  /* 0x0000c80036367a20 */ /* 0x000fe20000410000 */
[----:B------:R-:W-:Y:S01]  /*7440*/  ISETP.GT.AND P0, PT, R2, 0x9, PT ;  /* 0x000000090200780c */ /* 0x000fe20003f04270 */
[----:B------:R-:W-:Y:S01]  /*7450*/  FMUL.FTZ R55, R55, c[0x0][0x320] ;  /* 0x0000c80037377a20 */ /* 0x000fe20000410000 */
[----:B------:R-:W-:Y:S01]  /*7460*/  FSEL R13, R149, -INF , P4 ;  /* 0xff800000950d7808 */ /* 0x000fe20002000000 */
[----:B------:R-:W2:Y:S01]  /*7470*/  MUFU.TANH R28, R28 ;  /* 0x0000001c001c7308 */ /* 0x000ea20000002400 */
[----:B------:R-:W-:Y:S01]  /*7480*/  FSEL R10, R151, -INF , P0 ;  /* 0xff800000970a7808 */ /* 0x000fe20000000000 */
[----:B------:R-:W-:Y:S01]  /*7490*/  FMUL.FTZ R60, R60, c[0x0][0x320] ;  /* 0x0000c8003c3c7a20 */ /* 0x000fe20000410000 */
[----:B------:R-:W-:Y:S01]  /*74a0*/  ISETP.GT.AND P0, PT, R2, 0x11, PT ;  /* 0x000000110200780c */ /* 0x000fe20003f04270 */
[----:B------:R-:W-:Y:S01]  /*74b0*/  FMUL.FTZ R61, R61, c[0x0][0x320] ;  /* 0x0000c8003d3d7a20 */ /* 0x000fe20000410000 */
[----:B------:R-:W-:Y:S01]  /*74c0*/  ISETP.GT.AND P4, PT, R0, 0x10, PT ;  /* 0x000000100000780c */ /* 0x000fe20003f84270 */
[----:B------:R-:W-:Y:S01]  /*74d0*/  FMUL.FTZ R62, R62, c[0x0][0x320] ;  /* 0x0000c8003e3e7a20 */ /* 0x000fe20000410000 */
[----:B------:R-:W-:Y:S01]  /*74e0*/  FSEL R40, R137, -INF , P0 ;  /* 0xff80000089287808 */ /* 0x000fe20000000000 */
[----:B------:R-:W-:Y:S01]  /*74f0*/  FMUL.FTZ R63, R63, c[0x0][0x320] ;  /* 0x0000c8003f3f7a20 */ /* 0x000fe20000410000 */
[----:B-1----:R-:W-:Y:S01]  /*7500*/  FSEL R41, R136, -INF , P4 ;  /* 0xff80000088297808 */ /* 0x002fe20002000000 */
[----:B------:R-:W-:Y:S01]  /*7510*/  MUFU.TANH R6, R48 ;  /* 0x0000003000067308 */ /* 0x000fe20000002400 */
[----:B------:R-:W5:Y:S01]  /*7520*/  LDL.64 R136, [R1+0x18] ;  /* 0x0000180001887983 */ /* 0x000f620000100a00 */
[----:B------:R-:W-:Y:S01]  /*7530*/  ISETP.GT.AND P1, PT, R2, RZ, PT ;  /* 0x000000ff0200720c */ /* 0x000fe20003f24270 */
[----:B------:R-:W-:Y:S01]  /*7540*/  FMUL.FTZ R65, R65, c[0x0][0x320] ;  /* 0x0000c80041417a20 */ /* 0x000fe20000410000 */
[----:B------:R-:W-:Y:S01]  /*7550*/  ISETP.GT.AND P4, PT, R0, 0x18, PT ;  /* 0x000000180000780c */ /* 0x000fe20003f84270 */
[----:B------:R-:W-:Y:S01]  /*7560*/  FMUL.FTZ R43, R43, c[0x0][0x320] ;  /* 0x0000c8002b2b7a20 */ /* 0x000fe20000410000 */
[----:B------:R-:W-:Y:S01]  /*7570*/  FSEL R7, R156, -INF , P1 ;  /* 0xff8000009c077808 */ /* 0x000fe20000800000 */
[----:B------:R-:W-:Y:S01]  /*7580*/  FMUL.FTZ R59, R59, c[0x0][0x320] ;  /* 0x0000c8003b3b7a20 */ /* 0x000fe20000410000 */
[----:B------:R-:W-:Y:S01]  /*7590*/  ISETP.GT.AND P1, PT, R2, 0x8, PT ;  /* 0x000000080200780c */ /* 0x000fe20003f24270 */
[----:B------:R-:W-:Y:S01]  /*75a0*/  FMUL.FTZ R50, R50, c[0x0][0x320] ;  /* 0x0000c80032327a20 */ /* 0x000fe20000410000 */
[----:B------:R-:W-:Y:S01]  /*75b0*/  MUFU.TANH R65, R65 ;  /* 0x0000004100417308 */ /* 0x000fe20000002400 */
[----:B------:R-:W-:Y:S01]  /*75c0*/  FMNMX.FTZ R4, R7, R3, !PT ;  /* 0x0000000307047209 */ /* 0x000fe20007810000 */
[----:B------:R-:W-:Y:S01]  /*75d0*/  FMUL.FTZ R34, R34, c[0x0][0x320] ;  /* 0x0000c80022227a20 */ /* 0x000fe20000410000 */
[----:B------:R-:W-:Y:S01]  /*75e0*/  FSEL R57, R17, -INF , P4 ;  /* 0xff80000011397808 */ /* 0x000fe20002000000 */
[----:B------:R-:W-:Y:S01]  /*75f0*/  FMUL.FTZ R51, R51, c[0x0][0x320] ;  /* 0x0000c80033337a20 */ /* 0x000fe20000410000 */
[----:B------:R-:W-:Y:S01]  /*7600*/  FMNMX.FTZ R4, R8, R4, !PT ;  /* 0x0000000408047209 */ /* 0x000fe20007810000 */
[----:B------:R-:W-:Y:S01]  /*7610*/  FMUL.FTZ R64, R64, c[0x0][0x320] ;  /* 0x0000c80040407a20 */ /* 0x000fe20000410000 */
[----:B------:R-:W-:Y:S01]  /*7620*/  FSEL R9, R152, -INF , P1 ;  /* 0xff80000098097808 */ /* 0x000fe20000800000 */
[----:B------:R-:W-:Y:S01]  /*7630*/  FMUL.FTZ R58, R58, c[0x0][0x320] ;  /* 0x0000c8003a3a7a20 */ /* 0x000fe20000410000 */
[----:B------:R-:W-:Y:S01]  /*7640*/  ISETP.GT.AND P1, PT, R2, 0x10, PT ;  /* 0x000000100200780c */ /* 0x000fe20003f24270 */
[----:B------:R1:W-:Y:S01]  /*7650*/  MUFU.TANH R17, R5 ;  /* 0x0000000500117308 */ /* 0x0003e20000002400 */
[----:B------:R-:W-:Y:S01]  /*7660*/  FMNMX.FTZ R4, R9, R4, !PT ;  /* 0x0000000409047209 */ /* 0x000fe20007810000 */
[----:B------:R-:W-:Y:S01]  /*7670*/  FMUL.FTZ R67, R67, c[0x0][0x320] ;  /* 0x0000c80043437a20 */ /* 0x000fe20000410000 */
[----:B------:R-:W-:Y:S02]  /*7680*/  FSEL R32, R138, -INF , P1 ;  /* 0xff8000008a207808 */ /* 0x000fe40000800000 */
[----:B------:R-:W-:Y:S02]  /*7690*/  FMNMX.FTZ R4, R10, R4, !PT ;  /* 0x000000040a047209 */ /* 0x000fe40007810000 */
[----:B------:R-:W-:Y:S02]  /*76a0*/  ISETP.GT.AND P1, PT, R2, 0x18, PT ;  /* 0x000000180200780c */ /* 0x000fe40003f24270 */
[----:B------:R-:W-:Y:S01]  /*76b0*/  FMNMX.FTZ R4, R32, R4, !PT ;  /* 0x0000000420047209 */ /* 0x000fe20007810000 */
[----:B------:R-:W2:Y:S01]  /*76c0*/  MUFU.TANH R29, R29 ;  /* 0x0000001d001d7308 */ /* 0x000ea20000002400 */
[----:B------:R-:W-:Y:S02]  /*76d0*/  ISETP.GT.AND P0, PT, R2, 0x19, PT ;  /* 0x000000190200780c */ /* 0x000fe40003f04270 */
[----:B---3--:R-:W-:Y:S02]  /*76e0*/  FSEL R49, R69, -INF , P1 ;  /* 0xff80000045317808 */ /* 0x008fe40000800000 */
[----:B------:R-:W-:Y:S02]  /*76f0*/  FMNMX.FTZ R4, R40, R4, !PT ;  /* 0x0000000428047209 */ /* 0x000fe40007810000 */
[----:B------:R-:W-:Y:S02]  /*7700*/  ISETP.GT.AND P2, PT, R0, 0x1, PT ;  /* 0x000000010000780c */ /* 0x000fe40003f44270 */
[----:B------:R-:W-:Y:S01]  /*7710*/  ISETP.GT.AND P1, PT, R2, 0x20, PT ;  /* 0x000000200200780c */ /* 0x000fe20003f24270 */
[----:B------:R-:W3:Y:S01]  /*7720*/  MUFU.TANH R22, R22 ;  /* 0x0000001600167308 */ /* 0x000ee20000002400 */
[----:B------:R-:W-:Y:S02]  /*7730*/  FSEL R56, R68, -INF , P0 ;  /* 0xff80000044387808 */ /* 0x000fe40000000000 */
[----:B------:R-:W-:Y:S02]  /*7740*/  FMNMX.FTZ R4, R49, R4, !PT ;  /* 0x0000000431047209 */ /* 0x000fe40007810000 */
[----:B------:R-:W-:Y:S02]  /*7750*/  FSEL R12, R153, -INF , P2 ;  /* 0xff800000990c7808 */ /* 0x000fe40001000000 */
[----:B------:R-:W-:Y:S02]  /*7760*/  FSEL R151, R20, -INF , P1 ;  /* 0xff80000014977808 */ /* 0x000fe40000800000 */
[----:B------:R-:W-:Y:S01]  /*7770*/  ISETP.GT.AND P0, PT, R2, 0x21, PT ;  /* 0x000000210200780c */ /* 0x000fe20003f04270 */
[----:B------:R-:W3:Y:S01]  /*7780*/  MUFU.TANH R36, R36 ;  /* 0x0000002400247308 */ /* 0x000ee20000002400 */
[----:B-1----:R-:W-:Y:S02]  /*7790*/  FMNMX.FTZ R5, R11, R70, !PT ;  /* 0x000000460b057209 */ /* 0x002fe40007810000 */
[----:B------:R-:W-:Y:S02]  /*77a0*/  FMNMX.FTZ R4, R56, R4, !PT ;  /* 0x0000000438047209 */ /* 0x000fe40007810000 */
[----:B--2---:R-:W-:Y:S02]  /*77b0*/  FSEL R152, R21, -INF , P0 ;  /* 0xff80000015987808 */ /* 0x004fe40000000000 */
[----:B------:R-:W-:Y:S02]  /*77c0*/  FMNMX.FTZ R5, R12, R5, !PT ;  /* 0x000000050c057209 */ /* 0x000fe40007810000 */
[----:B------:R-:W-:Y:S01]  /*77d0*/  ISETP.GT.AND P2, PT, R0, 0x9, PT ;  /* 0x000000090000780c */ /* 0x000fe20003f44270 */
[----:B------:R-:W1:Y:S01]  /*77e0*/  MUFU.TANH R33, R33 ;  /* 0x0000002100217308 */ /* 0x000e620000002400 */
[----:B------:R-:W-:Y:S02]  /*77f0*/  ISETP.GT.AND P1, PT, R2, 0x28, PT ;  /* 0x000000280200780c */ /* 0x000fe40003f24270 */
[----:B------:R-:W-:Y:S02]  /*7800*/  FMNMX.FTZ R4, R151, R4, !PT ;  /* 0x0000000497047209 */ /* 0x000fe40007810000 */
[----:B------:R-:W-:Y:S02]  /*7810*/  FSEL R14, R148, -INF , P2 ;  /* 0xff800000940e7808 */ /* 0x000fe40001000000 */
[----:B------:R-:W-:Y:S02]  /*7820*/  FMNMX.FTZ R5, R13, R5, !PT ;  /* 0x000000050d057209 */ /* 0x000fe40007810000 */
[----:B------:R-:W-:Y:S01]  /*7830*/  ISETP.GT.AND P0, PT, R2, 0x29, PT ;  /* 0x000000290200780c */ /* 0x000fe20003f04270 */
[----:B------:R-:W2:Y:S01]  /*7840*/  MUFU.TANH R23, R23 ;  /* 0x0000001700177308 */ /* 0x000ea20000002400 */
[----:B------:R-:W-:Y:S02]  /*7850*/  FSEL R155, R24, -INF , P1 ;  /* 0xff800000189b7808 */ /* 0x000fe40000800000 */
[----:B------:R-:W-:Y:S02]  /*7860*/  FMNMX.FTZ R4, R152, R4, !PT ;  /* 0x0000000498047209 */ /* 0x000fe40007810000 */
[----:B------:R-:W-:Y:S02]  /*7870*/  FMNMX.FTZ R5, R14, R5, !PT ;  /* 0x000000050e057209 */ /* 0x000fe40007810000 */
[----:B------:R-:W-:Y:S02]  /*7880*/  ISETP.GT.AND P1, PT, R2, 0x30, PT ;  /* 0x000000300200780c */ /* 0x000fe40003f24270 */
[----:B----4-:R-:W-:Y:S01]  /*7890*/  FSEL R156, R25, -INF , P0 ;  /* 0xff800000199c7808 */ /* 0x010fe20000000000 */
[----:B------:R-:W4:Y:S01]  /*78a0*/  MUFU.TANH R37, R37 ;  /* 0x0000002500257308 */ /* 0x000f220000002400 */
[----:B------:R-:W-:Y:S02]  /*78b0*/  ISETP.GT.AND P2, PT, R0, 0x11, PT ;  /* 0x000000110000780c */ /* 0x000fe40003f44270 */
[----:B------:R-:W-:Y:S02]  /*78c0*/  FMNMX.FTZ R4, R155, R4, !PT ;  /* 0x000000049b047209 */ /* 0x000fe40007810000 */
[----:B------:R-:W-:Y:S02]  /*78d0*/  FSEL R159, R28, -INF , P1 ;  /* 0xff8000001c9f7808 */ /* 0x000fe40000800000 */
[----:B------:R-:W-:Y:S02]  /*78e0*/  ISETP.GT.AND P0, PT, R2, 0x31, PT ;  /* 0x000000310200780c */ /* 0x000fe40003f04270 */
[----:B------:R-:W-:Y:S01]  /*78f0*/  FSEL R48, R71, -INF , P2 ;  /* 0xff80000047307808 */ /* 0x000fe20001000000 */
[----:B------:R-:W1:Y:S01]  /*7900*/  MUFU.TANH R44, R44 ;  /* 0x0000002c002c7308 */ /* 0x000e620000002400 */
[----:B------:R-:W-:Y:S02]  /*7910*/  FMNMX.FTZ R5, R41, R5, !PT ;  /* 0x0000000529057209 */ /* 0x000fe40007810000 */
[----:B------:R-:W-:Y:S02]  /*7920*/  FMNMX.FTZ R4, R156, R4, !PT ;  /* 0x000000049c047209 */ /* 0x000fe40007810000 */
[----:B------:R-:W-:Y:S02]  /*7930*/  FSEL R160, R29, -INF , P0 ;  /* 0xff8000001da07808 */ /* 0x000fe40000000000 */
[----:B------:R-:W-:Y:S02]  /*7940*/  ISETP.GT.AND P2, PT, R0, 0x19, PT ;  /* 0x000000190000780c */ /* 0x000fe40003f44270 */
[----:B------:R-:W-:Y:S01]  /*7950*/  ISETP.GT.AND P1, PT, R2, 0x38, PT ;  /* 0x000000380200780c */ /* 0x000fe20003f24270 */
[----:B------:R-:W1:Y:S01]  /*7960*/  MUFU.TANH R26, R26 ;  /* 0x0000001a001a7308 */ /* 0x000e620000002400 */
[----:B------:R-:W-:Y:S02]  /*7970*/  FMNMX.FTZ R5, R48, R5, !PT ;  /* 0x0000000530057209 */ /* 0x000fe40007810000 */
[----:B------:R-:W-:Y:S02]  /*7980*/  FMNMX.FTZ R4, R159, R4, !PT ;  /* 0x000000049f047209 */ /* 0x000fe40007810000 */
[----:B------:R-:W-:Y:S02]  /*7990*/  ISETP.GT.AND P4, PT, R0, 0x20, PT ;  /* 0x000000200000780c */ /* 0x000fe40003f84270 */
[----:B------:R-:W-:Y:S02]  /*79a0*/  FSEL R150, R150, -INF , P2 ;  /* 0xff80000096967808 */ /* 0x000fe40001000000 */
[C---:B------:R-:W-:Y:S01]  /*79b0*/  ISETP.GT.AND P0, PT, R2.reuse, 0x39, PT ;  /* 0x000000390200780c */ /* 0x040fe20003f04270 */
[----:B------:R-:W4:Y:S01]  /*79c0*/  MUFU.TANH R27, R27 ;  /* 0x0000001b001b7308 */ /* 0x000f220000002400 */
[----:B------:R-:W-:Y:S02]  /*79d0*/  FSEL R163, R163, -INF , P1 ;  /* 0xff800000a3a37808 */ /* 0x000fe40000800000 */
[----:B------:R-:W-:Y:S02]  /*79e0*/  ISETP.GT.AND P1, PT, R2, 0x40, PT ;  /* 0x000000400200780c */ /* 0x000fe40003f24270 */
[----:B------:R-:W-:Y:S02]  /*79f0*/  FMNMX.FTZ R5, R57, R5, !PT ;  /* 0x0000000539057209 */ /* 0x000fe40007810000 */
[----:B------:R-:W-:Y:S02]  /*7a00*/  FMNMX.FTZ R4, R160, R4, !PT ;  /* 0x00000004a0047209 */ /* 0x000fe40007810000 */
[----:B---3--:R-:W-:Y:S01]  /*7a10*/  FSEL R153, R22, -INF , P4 ;  /* 0xff80000016997808 */ /* 0x008fe20002000000 */
[----:B------:R-:W3:Y:S01]  /*7a20*/  MUFU.TANH R30, R30 ;  /* 0x0000001e001e7308 */ /* 0x000ee20000002400 */
[----:B------:R-:W-:Y:S02]  /*7a30*/  FSEL R167, R36, -INF , P1 ;  /* 0xff80000024a77808 */ /* 0x000fe40000800000 */
[----:B------:R-:W-:Y:S02]  /*7a40*/  ISETP.GT.AND P2, PT, R0, 0x21, PT ;  /* 0x000000210000780c */ /* 0x000fe40003f44270 */
[----:B-1----:R-:W-:Y:S02]  /*7a50*/  FSEL R164, R33, -INF , P0 ;  /* 0xff80000021a47808 */ /* 0x002fe40000000000 */
[----:B------:R-:W-:Y:S02]  /*7a60*/  FMNMX.FTZ R5, R150, R5, !PT ;  /* 0x0000000596057209 */ /* 0x000fe40007810000 */
[C---:B------:R-:W-:Y:S01]  /*7a70*/  ISETP.GT.AND P1, PT, R2.reuse, 0x48, PT ;  /* 0x000000480200780c */ /* 0x040fe20003f24270 */
[----:B------:R-:W1:Y:S01]  /*7a80*/  MUFU.TANH R31, R31 ;  /* 0x0000001f001f7308 */ /* 0x000e620000002400 */
[----:B------:R-:W-:Y:S02]  /*7a90*/  FMNMX.FTZ R4, R163, R4, !PT ;  /* 0x00000004a3047209 */ /* 0x000fe40007810000 */
[----:B--2---:R-:W-:Y:S02]  /*7aa0*/  FSEL R154, R23, -INF , P2 ;  /* 0xff800000179a7808 */ /* 0x004fe40001000000 */
[----:B------:R-:W-:Y:S02]  /*7ab0*/  ISETP.GT.AND P0, PT, R2, 0x41, PT ;  /* 0x000000410200780c */ /* 0x000fe40003f04270 */
[----:B------:R-:W-:Y:S02]  /*7ac0*/  FSEL R189, R18, -INF , P1 ;  /* 0xff80000012bd7808 */ /* 0x000fe40000800000 */
[----:B------:R-:W-:Y:S01]  /*7ad0*/  ISETP.GT.AND P1, PT, R2, 0x50, PT ;  /* 0x000000500200780c */ /* 0x000fe20003f24270 */
[----:B------:R-:W-:Y:S01]  /*7ae0*/  MUFU.TANH R35, R35 ;  /* 0x0000002300237308 */ /* 0x000fe20000002400 */
[----:B------:R-:W-:Y:S02]  /*7af0*/  FMNMX.FTZ R4, R164, R4, !PT ;  /* 0x00000004a4047209 */ /* 0x000fe40007810000 */
[----:B------:R-:W-:Y:S02]  /*7b00*/  ISETP.GT.AND P4, PT, R0, 0x28, PT ;  /* 0x000000280000780c */ /* 0x000fe40003f84270 */
[----:B------:R-:W-:Y:S02]  /*7b10*/  FMNMX.FTZ R5, R153, R5, !PT ;  /* 0x0000000599057209 */ /* 0x000fe40007810000 */
[----:B----4-:R-:W-:Y:S02]  /*7b20*/  FSEL R180, R37, -INF , P0 ;  /* 0xff80000025b47808 */ /* 0x010fe40000000000 */
[----:B------:R-:W-:Y:S01]  /*7b30*/  FSEL R233, R44, -INF , P1 ;  /* 0xff8000002ce97808 */ /* 0x000fe20000800000 */
[----:B------:R-:W2:Y:S01]  /*7b40*/  MUFU.TANH R34, R34 ;  /* 0x0000002200227308 */ /* 0x000ea20000002400 */
[----:B------:R-:W-:Y:S02]  /*7b50*/  ISETP.GT.AND P2, PT, R0, 0x29, PT ;  /* 0x000000290000780c */ /* 0x000fe40003f44270 */
[----:B------:R-:W-:Y:S02]  /*7b60*/  FSEL R157, R26, -INF , P4 ;  /* 0xff8000001a9d7808 */ /* 0x000fe40002000000 */
[----:B------:R-:W-:Y:S02]  /*7b70*/  ISETP.GT.AND P1, PT, R2, 0x58, PT ;  /* 0x000000580200780c */ /* 0x000fe40003f24270 */
[----:B------:R-:W-:Y:S02]  /*7b80*/  FMNMX.FTZ R5, R154, R5, !PT ;  /* 0x000000059a057209 */ /* 0x000fe40007810000 */
[----:B------:R-:W-:Y:S01]  /*7b90*/  FMNMX.FTZ R4, R167, R4, !PT ;  /* 0x00000004a7047209 */ /* 0x000fe20007810000 */
[----:B------:R-:W4:Y:S01]  /*7ba0*/  MUFU.TANH R45, R45 ;  /* 0x0000002d002d7308 */ /* 0x000f220000002400 */
[----:B------:R-:W-:Y:S02]  /*7bb0*/  ISETP.GT.AND P4, PT, R0, 0x30, PT ;  /* 0x000000300000780c */ /* 0x000fe40003f84270 */
[----:B------:R-:W-:Y:S02]  /*7bc0*/  FSEL R158, R27, -INF , P2 ;  /* 0xff8000001b9e7808 */ /* 0x000fe40001000000 */
[----:B------:R-:W-:Y:S02]  /*7bd0*/  ISETP.GT.AND P0, PT, R2, 0x49, PT ;  /* 0x000000490200780c */ /* 0x000fe40003f04270 */
[----:B------:R-:W-:Y:S02]  /*7be0*/  FSEL R240, R6, -INF , P1 ;  /* 0xff80000006f07808 */ /* 0x000fe40000800000 */
[----:B------:R-:W-:Y:S01]  /*7bf0*/  FMNMX.FTZ R6, R157, R5, !PT ;  /* 0x000000059d067209 */ /* 0x000fe20007810000 */
[----:B------:R-:W2:Y:S01]  /*7c00*/  MUFU.TANH R38, R38 ;  /* 0x0000002600267308 */ /* 0x000ea20000002400 */
[----:B------:R-:W-:Y:S02]  /*7c10*/  FMNMX.FTZ R4, R180, R4, !PT ;  /* 0x00000004b4047209 */ /* 0x000fe40007810000 */
[----:B------:R-:W-:Y:S02]  /*7c20*/  ISETP.GT.AND P2, PT, R0, 0x31, PT ;  /* 0x000000310000780c */ /* 0x000fe40003f44270 */
[----:B---3--:R-:W-:Y:S02]  /*7c30*/  FSEL R161, R30, -INF , P4 ;  /* 0xff8000001ea17808 */ /* 0x008fe40002000000 */
[----:B------:R-:W-:Y:S02]  /*7c40*/  FSEL R190, R19, -INF , P0 ;  /* 0xff80000013be7808 */ /* 0x000fe40000000000 */
[----:B------:R-:W-:Y:S01]  /*7c50*/  FMNMX.FTZ R6, R158, R6, !PT ;  /* 0x000000069e067209 */ /* 0x000fe20007810000 */
[----:B------:R-:W3:Y:S01]  /*7c60*/  MUFU.TANH R39, R39 ;  /* 0x0000002700277308 */ /* 0x000ee20000002400 */
[----:B------:R-:W-:Y:S02]  /*7c70*/  FMNMX.FTZ R4, R189, R4, !PT ;  /* 0x00000004bd047209 */ /* 0x000fe40007810000 */
[----:B-1----:R-:W-:Y:S02]  /*7c80*/  FSEL R162, R31, -INF , P2 ;  /* 0xff8000001fa27808 */ /* 0x002fe40001000000 */
[C---:B------:R-:W-:Y:S02]  /*7c90*/  ISETP.GT.AND P4, PT, R0.reuse, 0x38, PT ;  /* 0x000000380000780c */ /* 0x040fe40003f84270 */
[----:B------:R-:W-:Y:S02]  /*7ca0*/  ISETP.GT.AND P2, PT, R0, 0x39, PT ;  /* 0x000000390000780c */ /* 0x000fe40003f44270 */
[----:B------:R-:W-:Y:S01]  /*7cb0*/  ISETP.GT.AND P0, PT, R2, 0x51, PT ;  /* 0x000000510200780c */ /* 0x000fe20003f04270 */
[----:B------:R-:W1:Y:S01]  /*7cc0*/  MUFU.TANH R43, R43 ;  /* 0x0000002b002b7308 */ /* 0x000e620000002400 */
[----:B------:R-:W-:Y:S02]  /*7cd0*/  FMNMX.FTZ R6, R161, R6, !PT ;  /* 0x00000006a1067209 */ /* 0x000fe40007810000 */
[----:B------:R-:W-:Y:S02]  /*7ce0*/  FMNMX.FTZ R4, R190, R4, !PT ;  /* 0x00000004be047209 */ /* 0x000fe40007810000 */
[----:B--2---:R-:W-:Y:S02]  /*7cf0*/  FSEL R165, R34, -INF , P4 ;  /* 0xff80000022a57808 */ /* 0x004fe40002000000 */
[C---:B------:R-:W-:Y:S02]  /*7d00*/  ISETP.GT.AND P4, PT, R0.reuse, 0x40, PT ;  /* 0x000000400000780c */ /* 0x040fe40003f84270 */
[----:B------:R-:W-:Y:S01]  /*7d10*/  FSEL R166, R35, -INF , P2 ;  /* 0xff80000023a67808 */ /* 0x000fe20001000000 */
[----:B------:R-:W2:Y:S01]  /*7d20*/  MUFU.TANH R46, R46 ;  /* 0x0000002e002e7308 */ /* 0x000ea20000002400 */
[----:B------:R-:W-:Y:S02]  /*7d30*/  ISETP.GT.AND P2, PT, R0, 0x41, PT ;  /* 0x000000410000780c */ /* 0x000fe40003f44270 */
[----:B----4-:R-:W-:Y:S02]  /*7d40*/  FSEL R235, R45, -INF , P0 ;  /* 0xff8000002deb7808 */ /* 0x010fe40000000000 */
[----:B------:R-:W-:Y:S02]  /*7d50*/  FMNMX.FTZ R6, R162, R6, !PT ;  /* 0x00000006a2067209 */ /* 0x000fe40007810000 */
[----:B------:R-:W-:Y:S02]  /*7d60*/  FMNMX.FTZ R4, R233, R4, !PT ;  /* 0x00000004e9047209 */ /* 0x000fe40007810000 */
[----:B------:R-:W-:Y:S01]  /*7d70*/  FSEL R182, R38, -INF , P4 ;  /* 0xff80000026b67808 */ /* 0x000fe20002000000 */
[----:B------:R-:W4:Y:S01]  /*7d80*/  MUFU.TANH R47, R47 ;  /* 0x0000002f002f7308 */ /* 0x000f220000002400 */
[----:B---3--:R-:W-:Y:S02]  /*7d90*/  FSEL R183, R39, -INF , P2 ;  /* 0xff80000027b77808 */ /* 0x008fe40001000000 */
[C---:B------:R-:W-:Y:S02]  /*7da0*/  ISETP.GT.AND P4, PT, R0.reuse, 0x48, PT ;  /* 0x000000480000780c */ /* 0x040fe40003f84270 */
[----:B------:R-:W-:Y:S02]  /*7db0*/  ISETP.GT.AND P2, PT, R0, 0x49, PT ;  /* 0x000000490000780c */ /* 0x000fe40003f44270 */
[----:B------:R-:W-:Y:S02]  /*7dc0*/  ISETP.GT.AND P0, PT, R2, 0x59, PT ;  /* 0x000000590200780c */ /* 0x000fe40003f04270 */
[----:B------:R-:W-:Y:S01]  /*7dd0*/  FMNMX.FTZ R6, R165, R6, !PT ;  /* 0x00000006a5067209 */ /* 0x000fe20007810000 */
[----:B------:R-:W3:Y:S01]  /*7de0*/  MUFU.TANH R52, R52 ;  /* 0x0000003400347308 */ /* 0x000ee20000002400 */
[----:B------:R-:W-:Y:S02]  /*7df0*/  FMNMX.FTZ R4, R235, R4, !PT ;  /* 0x00000004eb047209 */ /* 0x000fe40007810000 */
[----:B------:R-:W-:Y:S02]  /*7e00*/  FSEL R191, R42, -INF , P4 ;  /* 0xff8000002abf7808 */ /* 0x000fe40002000000 */
[C---:B------:R-:W-:Y:S02]  /*7e10*/  ISETP.GT.AND P4, PT, R0.reuse, 0x50, PT ;  /* 0x000000500000780c */ /* 0x040fe40003f84270 */
[----:B-1----:R-:W-:Y:S02]  /*7e20*/  FSEL R231, R43, -INF , P2 ;  /* 0xff8000002be77808 */ /* 0x002fe40001000000 */
[----:B------:R-:W-:Y:S01]  /*7e30*/  ISETP.GT.AND P2, PT, R0, 0x51, PT ;  /* 0x000000510000780c */ /* 0x000fe20003f44270 */
[----:B------:R-:W1:Y:S01]  /*7e40*/  MUFU.TANH R50, R50 ;  /* 0x0000003200327308 */ /* 0x000e620000002400 */
[----:B------:R-:W-:Y:S02]  /*7e50*/  FSEL R239, R15, -INF , P0 ;  /* 0xff8000000fef7808 */ /* 0x000fe40000000000 */
[----:B------:R-:W-:Y:S02]  /*7e60*/  FMNMX.FTZ R6, R166, R6, !PT ;  /* 0x00000006a6067209 */ /* 0x000fe40007810000 */
[----:B------:R-:W-:Y:S02]  /*7e70*/  FMNMX.FTZ R4, R240, R4, !PT ;  /* 0x00000004f0047209 */ /* 0x000fe40007810000 */
[----:B--2---:R-:W-:Y:S02]  /*7e80*/  FSEL R238, R46, -INF , P4 ;  /* 0xff8000002eee7808 */ /* 0x004fe40002000000 */
[----:B----4-:R-:W-:Y:S01]  /*7e90*/  FSEL R237, R47, -INF , P2 ;  /* 0xff8000002fed7808 */ /* 0x010fe20001000000 */
[----:B------:R-:W2:Y:S01]  /*7ea0*/  MUFU.TANH R53, R53 ;  /* 0x0000003500357308 */ /* 0x000ea20000002400 */
[----:B------:R-:W-:Y:S02]  /*7eb0*/  ISETP.GT.AND P2, PT, R2, 0x60, PT ;  /* 0x000000600200780c */ /* 0x000fe40003f44270 */
[----:B------:R-:W-:Y:S02]  /*7ec0*/  ISETP.GT.AND P4, PT, R0, 0x58, PT ;  /* 0x000000580000780c */ /* 0x000fe40003f84270 */
[----:B------:R-:W-:Y:S02]  /*7ed0*/  FMNMX.FTZ R5, R239, R4, !PT ;  /* 0x00000004ef057209 */ /* 0x000fe40007810000 */
[----:B------:R-:W-:Y:S02]  /*7ee0*/  FMNMX.FTZ R4, R182, R6, !PT ;  /* 0x00000006b6047209 */ /* 0x000fe40007810000 */
[----:B---3--:R-:W-:Y:S01]  /*7ef0*/  FSEL R251, R52, -INF , P2 ;  /* 0xff80000034fb7808 */ /* 0x008fe20001000000 */
[----:B------:R-:W3:Y:S01]  /*7f00*/  MUFU.TANH R16, R16 ;  /* 0x0000001000107308 */ /* 0x000ee20000002400 */
[C---:B------:R-:W-:Y:S02]  /*7f10*/  ISETP.GT.AND P1, PT, R2.reuse, 0x61, PT ;  /* 0x000000610200780c */ /* 0x040fe40003f24270 */
[----:B------:R-:W-:Y:S02]  /*7f20*/  ISETP.GT.AND P0, PT, R2, 0x68, PT ;  /* 0x000000680200780c */ /* 0x000fe40003f04270 */
[----:B-1----:R-:W-:Y:S02]  /*7f30*/  FSEL R241, R50, -INF , P4 ;  /* 0xff80000032f17808 */ /* 0x002fe40002000000 */
[C---:B------:R-:W-:Y:S02]  /*7f40*/  ISETP.GT.AND P4, PT, R2.reuse, 0x69, PT ;  /* 0x000000690200780c */ /* 0x040fe40003f84270 */
[----:B------:R-:W-:Y:S01]  /*7f50*/  FMNMX.FTZ R4, R183, R4, !PT ;  /* 0x00000004b7047209 */ /* 0x000fe20007810000 */
[----:B------:R-:W1:Y:S01]  /*7f60*/  MUFU.TANH R60, R60 ;  /* 0x0000003c003c7308 */ /* 0x000e620000002400 */
[----:B------:R-:W-:Y:S02]  /*7f70*/  FSEL R181, R17, -INF , P0 ;  /* 0xff80000011b57808 */ /* 0x000fe40000000000 */
[C---:B------:R-:W-:Y:S02]  /*7f80*/  ISETP.GT.AND P2, PT, R2.reuse, 0x70, PT ;  /* 0x000000700200780c */ /* 0x040fe40003f44270 */
[----:B--2---:R-:W-:Y:S02]  /*7f90*/  FSEL R252, R53, -INF , P1 ;  /* 0xff80000035fc7808 */ /* 0x004fe40000800000 */
[C---:B------:R-:W-:Y:S02]  /*7fa0*/  ISETP.GT.AND P1, PT, R2.reuse, 0x71, PT ;  /* 0x000000710200780c */ /* 0x040fe40003f24270 */
[----:B------:R-:W-:Y:S01]  /*7fb0*/  ISETP.GT.AND P0, PT, R2, 0x78, PT ;  /* 0x000000780200780c */ /* 0x000fe20003f04270 */
[----:B------:R-:W2:Y:S01]  /*7fc0*/  MUFU.TANH R61, R61 ;  /* 0x0000003d003d7308 */ /* 0x000ea20000002400 */
[----:B------:R-:W-:Y:S02]  /*7fd0*/  FMNMX.FTZ R4, R191, R4, !PT ;  /* 0x00000004bf047209 */ /* 0x000fe40007810000 */
[----:B---3--:R-:W-:Y:S02]  /*7fe0*/  FSEL R245, R16, -INF , P4 ;  /* 0xff80000010f57808 */ /* 0x008fe40002000000 */
[----:B------:R-:W-:Y:S02]  /*7ff0*/  ISETP.GT.AND P4, PT, R2, 0x79, PT ;  /* 0x000000790200780c */ /* 0x000fe40003f84270 */
[----:B------:R-:W-:Y:S01]  /*8000*/  FMNMX.FTZ R2, R251, R5, !PT ;  /* 0x00000005fb027209 */ /* 0x000fe20007810000 */
[----:B------:R-:W-:Y:S02]  /*8010*/  FMUL.FTZ R5, R66, c[0x0][0x320] ;  /* 0x0000c80042057a20 */ /* 0x000fe40000410000 */
[----:B------:R-:W3:Y:S01]  /*8020*/  MUFU.TANH R51, R51 ;  /* 0x0000003300337308 */ /* 0x000ee20000002400 */
[----:B------:R-:W-:Y:S02]  /*8030*/  FMNMX.FTZ R4, R231, R4, !PT ;  /* 0x00000004e7047209 */ /* 0x000fe40007810000 */
[----:B------:R-:W-:Y:S02]  /*8040*/  FMNMX.FTZ R2, R252, R2, !PT ;  /* 0x00000002fc027209 */ /* 0x000fe40007810000 */
[----:B------:R-:W-:Y:S02]  /*8050*/  FMNMX.FTZ R4, R238, R4, !PT ;  /* 0x00000004ee047209 */ /* 0x000fe40007810000 */
[----:B------:R-:W-:Y:S02]  /*8060*/  FMNMX.FTZ R2, R181, R2, !PT ;  /* 0x00000002b5027209 */ /* 0x000fe40007810000 */
[----:B-1----:R-:W-:Y:S01]  /*8070*/  FSEL R188, R60, -INF , P2 ;  /* 0xff8000003cbc7808 */ /* 0x002fe20001000000 */
[----:B------:R-:W1:Y:S01]  /*8080*/  MUFU.TANH R64, R64 ;  /* 0x0000004000407308 */ /* 0x000e620000002400 */
[----:B------:R-:W-:Y:S02]  /*8090*/  FMNMX.FTZ R2, R245, R2, !PT ;  /* 0x00000002f5027209 */ /* 0x000fe40007810000 */
[----:B------:R-:W-:Y:S02]  /*80a0*/  ISETP.GT.AND P2, PT, R0, 0x59, PT ;  /* 0x000000590000780c */ /* 0x000fe40003f44270 */
[----:B------:R-:W-:Y:S02]  /*80b0*/  FMNMX.FTZ R4, R237, R4, !PT ;  /* 0x00000004ed047209 */ /* 0x000fe40007810000 */
[----:B--2---:R-:W-:Y:S02]  /*80c0*/  FSEL R234, R61, -INF , P1 ;  /* 0xff8000003dea7808 */ /* 0x004fe40000800000 */
[----:B------:R-:W-:Y:S01]  /*80d0*/  FMNMX.FTZ R2, R188, R2, !PT ;  /* 0x00000002bc027209 */ /* 0x000fe20007810000 */
[----:B------:R-:W2:Y:S01]  /*80e0*/  MUFU.TANH R54, R54 ;  /* 0x0000003600367308 */ /* 0x000ea20000002400 */
[----:B------:R-:W-:Y:S02]  /*80f0*/  ISETP.GT.AND P1, PT, R0, 0x60, PT ;  /* 0x000000600000780c */ /* 0x000fe40003f24270 */
[----:B------:R-:W-:Y:S02]  /*8100*/  FMNMX.FTZ R4, R241, R4, !PT ;  /* 0x00000004f1047209 */ /* 0x000fe40007810000 */
[----:B---3--:R-:W-:Y:S02]  /*8110*/  FSEL R232, R51, -INF , P2 ;  /* 0xff80000033e87808 */ /* 0x008fe40001000000 */
[----:B------:R-:W-:Y:S02]  /*8120*/  FMNMX.FTZ R2, R234, R2, !PT ;  /* 0x00000002ea027209 */ /* 0x000fe40007810000 */
[----:B------:R-:W-:Y:S01]  /*8130*/  FMNMX.FTZ R4, R232, R4, !PT ;  /* 0x00000004e8047209 */ /* 0x000fe20007810000 */
[----:B------:R-:W3:Y:S01]  /*8140*/  MUFU.TANH R55, R55 ;  /* 0x0000003700377308 */ /* 0x000ee20000002400 */
[----:B------:R-:W-:Y:S02]  /*8150*/  FSEL R242, R65, -INF , P4 ;  /* 0xff80000041f27808 */ /* 0x000fe40002000000 */
[----:B------:R-:W-:Y:S02]  /*8160*/  ISETP.GT.AND P2, PT, R0, 0x68, PT ;  /* 0x000000680000780c */ /* 0x000fe40003f44270 */
[----:B-1----:R-:W-:Y:S02]  /*8170*/  FSEL R236, R64, -INF , P0 ;  /* 0xff80000040ec7808 */ /* 0x002fe40000000000 */
[----:B------:R-:W-:Y:S02]  /*8180*/  ISETP.GT.AND P0, PT, R0, 0x61, PT ;  /* 0x000000610000780c */ /* 0x000fe40003f04270 */
[----:B------:R-:W-:Y:S01]  /*8190*/  FMNMX.FTZ R2, R236, R2, !PT ;  /* 0x00000002ec027209 */ /* 0x000fe20007810000 */
[----:B------:R-:W1:Y:S01]  /*81a0*/  MUFU.TANH R58, R58 ;  /* 0x0000003a003a7308 */ /* 0x000e620000002400 */
[----:B------:R-:W-:Y:S02]  /*81b0*/  ISETP.GT.AND P4, PT, R229, R230, PT ;  /* 0x000000e6e500720c */ /* 0x000fe40003f84270 */
[----:B------:R-:W-:Y:S02]  /*81c0*/  FMNMX.FTZ R2, R242, R2, !PT ;  /* 0x00000002f2027209 */ /* 0x000fe40007810000 */
[----:B--2---:R-:W-:Y:S02]  /*81d0*/  FSEL R243, R54, -INF , P1 ;  /* 0xff80000036f37808 */ /* 0x004fe40000800000 */
[C---:B------:R-:W-:Y:S01]  /*81e0*/  ISETP.GT.AND P1, PT, R0.reuse, 0x70, PT ;  /* 0x000000700000780c */ /* 0x040fe20003f24270 */
[----:B------:R-:W2:Y:S01]  /*81f0*/  SHFL.BFLY PT, R69, R2, 0x2, 0x1f ;  /* 0x0c401f0002457f89 */ /* 0x000ea200000e0000 */
[----:B------:R-:W-:Y:S01]  /*8200*/  FMNMX.FTZ R4, R243, R4, !PT ;  /* 0x00000004f3047209 */ /* 0x000fe20007810000 */
[----:B------:R-:W4:Y:S01]  /*8210*/  MUFU.TANH R59, R59 ;  /* 0x0000003b003b7308 */ /* 0x000f220000002400 */
[----:B------:R-:W-:Y:S02]  /*8220*/  IADD3 R230, R229, -0x1, RZ ;  /* 0xffffffffe5e67810 */ /* 0x000fe40007ffe0ff */
[----:B---3--:R-:W-:Y:S02]  /*8230*/  FSEL R244, R55, -INF , P0 ;  /* 0xff80000037f47808 */ /* 0x008fe40000000000 */
[----:B------:R-:W-:Y:S02]  /*8240*/  ISETP.GT.AND P0, PT, R0, 0x69, PT ;  /* 0x000000690000780c */ /* 0x000fe40003f04270 */
[----:B------:R-:W-:Y:S03]  /*8250*/  FMNMX.FTZ R4, R244, R4, !PT ;  /* 0x00000004f4047209 */ /* 0x000fe60007810000 */
[----:B------:R-:W3:Y:S01]  /*8260*/  MUFU.TANH R62, R62 ;  /* 0x0000003e003e7308 */ /* 0x000ee20000002400 */
[----:B------:R-:W-:Y:S02]  /*8270*/  @P4 SHF.R.S32.HI R6, RZ, 0x1f, R230 ;  /* 0x0000001fff064819 */ /* 0x000fe400000114e6 */
[----:B-1----:R-:W-:Y:S03]  /*8280*/  FSEL R247, R58, -INF , P2 ;  /* 0xff8000003af77808 */ /* 0x002fe60001000000 */
[----:B------:R-:W-:Y:S01]  /*8290*/  @P4 IMAD R6, R6, c[0x0][0x1e0], RZ ;  /* 0x0000780006064a24 */ /* 0x000fe200078e02ff */
[----:B------:R-:W-:Y:S03]  /*82a0*/  FMNMX.FTZ R4, R247, R4, !PT ;  /* 0x00000004f7047209 */ /* 0x000fe60007810000 */
[----:B------:R-:W1:Y:S01]  /*82b0*/  MUFU.TANH R63, R63 ;  /* 0x0000003f003f7308 */ /* 0x000e620000002400 */
[----:B------:R-:W-:Y:S01]  /*82c0*/  @P4 IMAD R6, R230, c[0x0][0x1e4], R6 ;  /* 0x00007900e6064a24 */ /* 0x000fe200078e0206 */
[----:B--2---:R-:W-:Y:S02]  /*82d0*/  FMNMX.FTZ R69, R2, R69, !PT ;  /* 0x0000004502457209 */ /* 0x004fe40007810000 */
[----:B----4-:R-:W-:Y:S02]  /*82e0*/  FSEL R250, R59, -INF , P0 ;  /* 0xff8000003bfa7808 */ /* 0x010fe40000000000 */
[----:B------:R-:W-:Y:S02]  /*82f0*/  ISETP.GT.AND P0, PT, R0, 0x71, PT ;  /* 0x000000710000780c */ /* 0x000fe40003f04270 */
[----:B------:R-:W-:Y:S02]  /*8300*/  FMNMX.FTZ R4, R250, R4, !PT ;  /* 0x00000004fa047209 */ /* 0x000fe40007810000 */
[----:B------:R-:W2:Y:S01]  /*8310*/  MUFU.TANH R5, R5 ;  /* 0x0000000500057308 */ /* 0x000ea20000002400 */
[----:B---3--:R-:W-:Y:S02]  /*8320*/  FSEL R62, R62, -INF , P1 ;  /* 0xff8000003e3e7808 */ /* 0x008fe40000800000 */
[----:B------:R-:W-:Y:S02]  /*8330*/  ISETP.GT.AND P1, PT, R0, 0x78, PT ;  /* 0x000000780000780c */ /* 0x000fe40003f24270 */
[----:B------:R-:W-:Y:S05]  /*8340*/  FMNMX.FTZ R4, R62, R4, !PT ;  /* 0x000000043e047209 */ /* 0x000fea0007810000 */
[----:B------:R-:W3:Y:S01]  /*8350*/  MUFU.TANH R71, R67 ;  /* 0x0000004300477308 */ /* 0x000ee20000002400 */
[----:B-1----:R-:W-:Y:S02]  /*8360*/  FSEL R248, R63, -INF , P0 ;  /* 0xff8000003ff87808 */ /* 0x002fe40000000000 */
[----:B------:R-:W-:Y:S02]  /*8370*/  ISETP.GT.AND P0, PT, R0, 0x79, PT ;  /* 0x000000790000780c */ /* 0x000fe40003f04270 */
[----:B------:R-:W-:Y:S02]  /*8380*/  FMNMX.FTZ R0, R248, R4, !PT ;  /* 0x00000004f8007209 */ /* 0x000fe40007810000 */
[----:B------:R-:W1:Y:S01]  /*8390*/  SHFL.BFLY PT, R4, R69, 0x1, 0x1f ;  /* 0x0c201f0045047f89 */ /* 0x000e6200000e0000 */
[----:B--2---:R-:W-:Y:S04]  /*83a0*/  FSEL R246, R5, -INF , P1 ;  /* 0xff80000005f67808 */ /* 0x004fe80000800000 */
[----:B------:R-:W-:Y:S02]  /*83b0*/  FMNMX.FTZ R0, R246, R0, !PT ;  /* 0x00000000f6007209 */ /* 0x000fe40007810000 */
[----:B---3--:R-:W-:Y:S04]  /*83c0*/  FSEL R71, R71, -INF , P0 ;  /* 0xff80000047477808 */ /* 0x008fe80000000000 */
[----:B------:R-:W-:Y:S05]  /*83d0*/  FMNMX.FTZ R0, R71, R0, !PT ;  /* 0x0000000047007209 */ /* 0x000fea0007810000 */
[----:B------:R-:W2:Y:S01]  /*83e0*/  SHFL.BFLY PT, R2, R0, 0x2, 0x1f ;  /* 0x0c401f0000027f89 */ /* 0x000ea200000e0000 */
[----:B-1----:R-:W-:Y:S04]  /*83f0*/  FMNMX.FTZ R69, R69, R4, !PT ;  /* 0x0000000445457209 */ /* 0x002fe80007810000 */
[C---:B------:R-:W-:Y:S01]  /*8400*/  FSETP.NEU.FTZ.AND P1, PT, R69.reuse, -INF , PT ;  /* 0xff8000004500780b */ /* 0x040fe20003f3d000 */
[----:B------:R-:W-:Y:S05]  /*8410*/  FMUL.FTZ R149, R69, c[0x0][0x2d0] ;  /* 0x0000b40045957a20 */ /* 0x000fea0000410000 */
[----:B------:R-:W-:Y:S05]  /*8420*/  FSEL R149, R149, RZ, P1 ;  /* 0x000000ff95957208 */ /* 0x000fea0000800000 */
[--C-:B------:R-:W-:Y:S02]  /*8430*/  FFMA.FTZ R4, R7, c[0x0][0x2d0], -R149.reuse ;  /* 0x0000b40007047a23 */ /* 0x100fe40000010895 */
[--C-:B------:R-:W-:Y:S02]  /*8440*/  FFMA.FTZ R7, R8, c[0x0][0x2d0], -R149.reuse ;  /* 0x0000b40008077a23 */ /* 0x100fe40000010895 */
[----:B------:R1:W-:Y:S01]  /*8450*/  MUFU.EX2 R61, R4 ;  /* 0x00000004003d7308 */ /* 0x0003e20000000800 */
[----:B--2---:R-:W-:Y:S05]  /*8460*/  FMNMX.FTZ R0, R0, R2, !PT ;  /* 0x0000000200007209 */ /* 0x004fea0007810000 */
[----:B------:R-:W2:Y:S04]  /*8470*/  SHFL.BFLY PT, R2, R0, 0x1, 0x1f ;  /* 0x0c201f0000027f89 */ /* 0x000ea800000e0000 */
[----:B------:R-:W3:Y:S01]  /*8480*/  MUFU.EX2 R42, R7 ;  /* 0x00000007002a7308 */ /* 0x000ee20000000800 */
[----:B-1----:R-:W-:Y:S04]  /*8490*/  @P4 IMAD.WIDE.U32 R4, R230, c[0x0][0x1e0], RZ ;  /* 0x00007800e6044a25 */ /* 0x002fe800078e00ff */
[----:B------:R-:W-:Y:S01]  /*84a0*/  @P4 IMAD.IADD R5, R5, 0x1, R6 ;  /* 0x0000000105054824 */ /* 0x000fe200078e0206 */
[----:B------:R-:W-:Y:S02]  /*84b0*/  @P4 SHF.L.U32 R6, R4, 0x7, RZ ;  /* 0x0000000704064819 */ /* 0x000fe400000006ff */
[----:B--2---:R-:W-:Y:S01]  /*84c0*/  FMNMX.FTZ R68, R0, R2, !PT ;  /* 0x0000000200447209 */ /* 0x004fe20007810000 */
[----:B------:R-:W-:Y:S01]  /*84d0*/  FFMA.FTZ R0, R9, c[0x0][0x2d0], -R149 ;  /* 0x0000b40009007a23 */ /* 0x000fe20000010895 */
[----:B------:R-:W-:Y:S02]  /*84e0*/  @P4 SHF.L.U64.HI R4, R4, 0x7, R5 ;  /* 0x0000000704044819 */ /* 0x000fe40000010205 */
[----:B-----5:R-:W-:Y:S01]  /*84f0*/  @P4 IADD3 R5, P2, P0, R6, 0x40, R136 ;  /* 0x0000004006054810 */ /* 0x020fe2000785e088 */
[----:B------:R1:W-:Y:S01]  /*8500*/  MUFU.EX2 R50, R0 ;  /* 0x0000000000327308 */ /* 0x0003e20000000800 */
[----:B------:R-:W-:Y:S02]  /*8510*/  FMUL.FTZ R148, R68, c[0x0][0x2d0] ;  /* 0x0000b40044947a20 */ /* 0x000fe40000410000 */
[----:B------:R-:W-:Y:S02]  /*8520*/  @P4 IADD3.X R9, R4, RZ, R139, P2, P0 ;  /* 0x000000ff04094210 */ /* 0x000fe400017e048b */
[----:B------:R-:W-:Y:S04]  /*8530*/  FSETP.NEU.FTZ.AND P0, PT, R68, -INF , PT ;  /* 0xff8000004400780b */ /* 0x000fe80003f1d000 */
[----:B------:R-:W-:Y:S05]  /*8540*/  FSEL R148, R148, RZ, P0 ;  /* 0x000000ff94947208 */ /* 0x000fea0000000000 */
[----:B------:R-:W-:Y:S01]  /*8550*/  FFMA.FTZ R2, R11, c[0x0][0x2d0], -R148 ;  /* 0x0000b4000b027a23 */ /* 0x000fe20000010894 */
[----:B------:R-:W-:Y:S03]  /*8560*/  @P4 MOV R11, c[0x0][0x1e0] ;  /* 0x00007800000b4a02 */ /* 0x000fe60000000f00 */
[----:B------:R2:W-:Y:S01]  /*8570*/  MUFU.EX2 R60, R2 ;  /* 0x00000002003c7308 */ /* 0x0005e20000000800 */
[----:B-1----:R-:W-:Y:S01]  /*8580*/  FFMA.FTZ R0, R10, c[0x0][0x2d0], -R149 ;  /* 0x0000b4000a007a23 */ /* 0x002fe20000010895 */
[C---:B------:R-:W-:Y:S08]  /*8590*/  @P4 SHF.L.U32 R10, R11.reuse, 0x6, RZ ;  /* 0x000000060b0a4819 */ /* 0x040ff000000006ff */
[----:B------:R1:W4:Y:S01]  /*85a0*/  MUFU.EX2 R58, R0 ;  /* 0x00000000003a7308 */ /* 0x0003220000000800 */
[----:B--2---:R-:W-:Y:S05]  /*85b0*/  @P4 IMAD.MOV.U32 R2, RZ, RZ, 0x6 ;  /* 0x00000006ff024424 */ /* 0x004fea00078e00ff */
[----:B------:R-:W-:Y:S02]  /*85c0*/  @P4 SHF.L.U64.HI R2, R11, R2, c[0x0][0x1e4] ;  /* 0x000079000b024619 */ /* 0x000fe40000010202 */
[----:B-1----:R-:W-:Y:S02]  /*85d0*/  @P4 IADD3 R0, P2, R6, R136, RZ ;  /* 0x0000008806004210 */ /* 0x002fe40007f5e0ff */
[----:B---3--:R-:W-:Y:S02]  /*85e0*/  F2FP.BF16.PACK_AB R136, R42, R61 ;  /* 0x0000003d2a88723e */ /* 0x008fe400000010ff */
[----:B----4-:R-:W-:Y:S01]  /*85f0*/  F2FP.BF16.PACK_AB R138, R58, R50 ;  /* 0x000000323a8a723e */ /* 0x010fe200000010ff */
[----:B------:R-:W-:Y:S01]  /*8600*/  @P4 IMAD.X R4, R4, 0x1, R139, P2 ;  /* 0x0000000104044824 */ /* 0x000fe200010e068b */
[C---:B------:R-:W-:Y:S04]  /*8610*/  @P4 LEA R6, P2, R0.reuse, c[0x0][0x1c8], 0x1 ;  /* 0x0000720000064a11 */ /* 0x040fe800078408ff */
[----:B------:R-:W-:Y:S01]  /*8620*/  @P4 LEA.HI.X R7, R0, c[0x0][0x1cc], R4, 0x1, P2 ;  /* 0x0000730000074a11 */ /* 0x000fe200010f0c04 */
[--C-:B------:R-:W-:Y:S01]  /*8630*/  FFMA.FTZ R0, R12, c[0x0][0x2d0], -R148.reuse ;  /* 0x0000b4000c007a23 */ /* 0x100fe20000010894 */
[C---:B------:R-:W-:Y:S03]  /*8640*/  @P4 LEA R8, P2, R5.reuse, c[0x0][0x1c8], 0x1 ;  /* 0x0000720005084a11 */ /* 0x040fe600078408ff */
[----:B------:R1:W2:Y:S01]  /*8650*/  MUFU.EX2 R43, R0 ;  /* 0x00000000002b7308 */ /* 0x0002a20000000800 */
[----:B------:R3:W-:Y:S01]  /*8660*/  @P4 LDGSTS.E.BYPASS.LTC128B.128 [R228+0x8100], [R6.64], !P6 ;  /* 0x0810000006e44fae */ /* 0x0007e2000f101d46 */
[----:B------:R-:W-:Y:S02]  /*8670*/  @P4 LEA.HI.X R9, R5, c[0x0][0x1cc], R9, 0x1, P2 ;  /* 0x0000730005094a11 */ /* 0x000fe400010f0c09 */
[----:B------:R-:W-:Y:S05]  /*8680*/  @P4 IADD3 R4, P2, R6, R10, RZ ;  /* 0x0000000a06044210 */ /* 0x000fea0007f5e0ff */
[----:B------:R4:W-:Y:S01]  /*8690*/  @P4 LDGSTS.E.BYPASS.LTC128B.128 [R228+0xc100], [R8.64], !P5 ;  /* 0x0c10000008e44fae */ /* 0x0009e2000e901d46 */
[----:B------:R-:W-:Y:S07]  /*86a0*/  @P4 IMAD.X R5, R2, 0x1, R7, P2 ;  /* 0x0000000102054824 */ /* 0x000fee00010e0607 */
[----:B------:R5:W-:Y:S01]  /*86b0*/  @P4 LDGSTS.E.BYPASS.LTC128B.128 [R228+0x9100], [R4.64], !P6 ;  /* 0x0910000004e44fae */ /* 0x000be2000f101d46 */
[--C-:B-1----:R-:W-:Y:S07]  /*86c0*/  FFMA.FTZ R0, R13, c[0x0][0x2d0], -R148.reuse ;  /* 0x0000b4000d007a23 */ /* 0x102fee0000010894 */
[----:B------:R5:W-:Y:S01]  /*86d0*/  @P4 LDGSTS.E.BYPASS.LTC128B.128 [R228+0xd100], [R4.64+0x80], !P5 ;  /* 0x0d10008004e44fae */ /* 0x000be2000e901d46 */
[----:B--2---:R-:W-:Y:S01]  /*86e0*/  F2FP.BF16.PACK_AB R137, R43, R60 ;  /* 0x0000003c2b89723e */ /* 0x004fe200000010ff */
[----:B------:R1:W-:Y:S01]  /*86f0*/  MUFU.EX2 R51, R0 ;  /* 0x0000000000337308 */ /* 0x0003e20000000800 */
[----:B---3--:R-:W-:Y:S04]  /*8700*/  @P4 IADD3 R6, P2, R4, R10, RZ ;  /* 0x0000000a04064210 */ /* 0x008fe80007f5e0ff */
[----:B------:R-:W-:Y:S01]  /*8710*/  @P4 IADD3.X R7, R5, R2, RZ, P2, !PT ;  /* 0x0000000205074210 */ /* 0x000fe200017fe4ff */
[----:B----4-:R-:W-:Y:S04]  /*8720*/  FFMA.FTZ R9, R14, c[0x0][0x2d0], -R148 ;  /* 0x0000b4000e097a23 */ /* 0x010fe80000010894 */
[----:B------:R2:W-:Y:S01]  /*8730*/  @P4 LDGSTS.E.BYPASS.LTC128B.128 [R228+0xa100], [R6.64], !P6 ;  /* 0x0a10000006e44fae */ /* 0x0005e2000f101d46 */
[----:B------:R3:W4:Y:S07]  /*8740*/  MUFU.EX2 R59, R9 ;  /* 0x00000009003b7308 */ /* 0x00072e0000000800 */
[----:B------:R2:W-:Y:S01]  /*8750*/  @P4 LDGSTS.E.BYPASS.LTC128B.128 [R228+0xe100], [R6.64+0x80], !P5 ;  /* 0x0e10008006e44fae */ /* 0x0005e2000e901d46 */
[----:B-1----:R-:W-:Y:S02]  /*8760*/  FSEL R0, R69, RZ, P1 ;  /* 0x000000ff45007208 */ /* 0x002fe40000800000 */
[----:B------:R-:W-:Y:S03]  /*8770*/  @P4 IADD3 R8, P1, R6, R10, RZ ;  /* 0x0000000a06084210 */ /* 0x000fe60007f3e0ff */
[----:B------:R-:W-:Y:S04]  /*8780*/  FADD.FTZ R0, -R0, R3 ;  /* 0x0000000300007221 */ /* 0x000fe80000010100 */
[----:B------:R-:W-:Y:S02]  /*8790*/  FMUL.FTZ R0, R0, c[0x0][0x2d0] ;  /* 0x0000b40000007a20 */ /* 0x000fe40000410000 */
[----:B---3--:R-:W-:Y:S02]  /*87a0*/  @P4 IMAD.X R9, R7, 0x1, R2, P1 ;  /* 0x0000000107094824 */ /* 0x008fe400008e0602 */
[----:B------:R1:W5:Y:S01]  /*87b0*/  MUFU.EX2 R3, R0 ;  /* 0x0000000000037308 */ /* 0x0003620000000800 */
[----:B------:R-:W-:Y:S02]  /*87c0*/  FSEL R2, R68, RZ, P0 ;  /* 0x000000ff44027208 */ /* 0x000fe40000000000 */
[----:B----4-:R-:W-:Y:S01]  /*87d0*/  F2FP.BF16.PACK_AB R139, R59, R51 ;  /* 0x000000333b8b723e */ /* 0x010fe200000010ff */
[----:B------:R3:W-:Y:S08]  /*87e0*/  @P4 LDGSTS.E.BYPASS.LTC128B.128 [R228+0xb100], [R8.64], !P6 ;  /* 0x0b10000008e44fae */ /* 0x0007f0000f101d46 */
[----:B------:R3:W-:Y:S08]  /*87f0*/  @P4 LDGSTS.E.BYPASS.LTC128B.128 [R228+0xf100], [R8.64+0x80], !P5 ;  /* 0x0f10008008e44fae */ /* 0x0007f0000e901d46 */
[----:B------:R-:W4:Y:S01]  /*8800*/  LDSM.16.MT88.4 R12, [R200] ;  /* 0x00000000c80c783b */ /* 0x000f220000004200 */
[----:B-1----:R-:W-:Y:S02]  /*8810*/  FADD.FTZ R0, -R2, R70 ;  /* 0x0000004602007221 */ /* 0x002fe40000010100 */
[C---:B-----5:R-:W-:Y:S02]  /*8820*/  FMUL.FTZ R4, R3.reuse, R72 ;  /* 0x0000004803047220 */ /* 0x060fe40000410000 */
[----:B------:R-:W-:Y:S03]  /*8830*/  FMUL.FTZ R0, R0, c[0x0][0x2d0] ;  /* 0x0000b40000007a20 */ /* 0x000fe60000410000 */
[----:B------:R-:W1:Y:S01]  /*8840*/  LDSM.16.MT88.4 R20, [R204] ;  /* 0x00000000cc14783b */ /* 0x000e620000004200 */
[C---:B------:R-:W-:Y:S02]  /*8850*/  FMUL.FTZ R5, R3.reuse, R73 ;  /* 0x0000004903057220 */ /* 0x040fe40000410000 */
[C---:B------:R-:W-:Y:S01]  /*8860*/  FMUL.FTZ R16, R3.reuse, R84 ;  /* 0x0000005403107220 */ /* 0x040fe20000410000 */
[----:B------:R-:W2:Y:S01]  /*8870*/  MUFU.EX2 R0, R0 ;  /* 0x0000000000007308 */ /* 0x000ea20000000800 */
[C---:B------:R-:W-:Y:S03]  /*8880*/  FMUL.FTZ R17, R3.reuse, R85 ;  /* 0x0000005503117220 */ /* 0x040fe60000410000 */
[----:B------:R-:W5:Y:S01]  /*8890*/  LDSM.16.MT88.4 R28, [R203] ;  /* 0x00000000cb1c783b */ /* 0x000f620000004200 */
[----:B------:R-:W-:Y:S02]  /*88a0*/  FFMA.FTZ R2, R32, c[0x0][0x2d0], -R149 ;  /* 0x0000b40020027a23 */ /* 0x000fe40000010895 */
[C---:B---3--:R-:W-:Y:S02]  /*88b0*/  FMUL.FTZ R8, R3.reuse, R76 ;  /* 0x0000004c03087220 */ /* 0x048fe40000410000 */
[C---:B------:R-:W-:Y:S01]  /*88c0*/  FMUL.FTZ R9, R3.reuse, R77 ;  /* 0x0000004d03097220 */ /* 0x040fe20000410000 */
[----:B------:R3:W1:Y:S01]  /*88d0*/  MUFU.EX2 R63, R2 ;  /* 0x00000002003f7308 */ /* 0x0006620000000800 */
[C---:B------:R-:W-:Y:S01]  /*88e0*/  FMUL.FTZ R24, R3.reuse, R92 ;  /* 0x0000005c03187220 */ /* 0x040fe20000410000 */
[----:B------:R-:W1:Y:S01]  /*88f0*/  LDSM.16.MT88.4 R36, [R223] ;  /* 0x00000000df24783b */ /* 0x000e620000004200 */
[C---:B------:R-:W-:Y:S01]  /*8900*/  FMUL.FTZ R25, R3.reuse, R93 ;  /* 0x0000005d03197220 */ /* 0x040fe20000410000 */
[----:B------:R-:W-:Y:S01]  /*8910*/  MOV R92, R59 ;  /* 0x0000003b005c7202 */ /* 0x000fe20000000f00 */
[C---:B------:R-:W-:Y:S02]  /*8920*/  FMUL.FTZ R32, R3.reuse, R100 ;  /* 0x0000006403207220 */ /* 0x040fe40000410000 */
[C---:B------:R-:W-:Y:S02]  /*8930*/  FMUL.FTZ R33, R3.reuse, R101 ;  /* 0x0000006503217220 */ /* 0x040fe40000410000 */
[----:B------:R-:W-:Y:S01]  /*8940*/  IMAD.MOV.U32 R93, RZ, RZ, R58 ;  /* 0x000000ffff5d7224 */ /* 0x000fe200078e003a */
[----:B------:R-:W1:Y:S01]  /*8950*/  LDSM.16.MT88.4 R44, [R200+0x4000] ;  /* 0x00400000c82c783b */ /* 0x000e620000004200 */
[----:B------:R-:W-:Y:S02]  /*8960*/  IMAD.MOV.U32 R70, RZ, RZ, R62 ;  /* 0x000000ffff467224 */ /* 0x000fe400078e003e */
[C---:B------:R-:W-:Y:S02]  /*8970*/  FMUL.FTZ R64, R3.reuse, R132 ;  /* 0x0000008403407220 */ /* 0x040fe40000410000 */
[C---:B--2---:R-:W-:Y:S02]  /*8980*/  FMUL.FTZ R6, R0.reuse, R74 ;  /* 0x0000004a00067220 */ /* 0x044fe40000410000 */
[C---:B------:R-:W-:Y:S01]  /*8990*/  FMUL.FTZ R7, R0.reuse, R75 ;  /* 0x0000004b00077220 */ /* 0x040fe20000410000 */
[----:B------:R-:W2:Y:S01]  /*89a0*/  LDSM.16.MT88.4 R52, [R204+0x4000] ;  /* 0x00400000cc34783b */ /* 0x000ea20000004200 */
[C---:B------:R-:W-:Y:S02]  /*89b0*/  FMUL.FTZ R10, R0.reuse, R78 ;  /* 0x0000004e000a7220 */ /* 0x040fe40000410000 */
[C---:B------:R-:W-:Y:S02]  /*89c0*/  FMUL.FTZ R11, R0.reuse, R79 ;  /* 0x0000004f000b7220 */ /* 0x040fe40000410000 */
[C---:B------:R-:W-:Y:S01]  /*89d0*/  FMUL.FTZ R18, R0.reuse, R86 ;  /* 0x0000005600127220 */ /* 0x040fe20000410000 */
[C---:B----4-:R-:W-:Y:S02]  /*89e0*/  HMMA.16816.F32.BF16 R4, R136.reuse, R12, R4 ;  /* 0x0000000c8804723c */ /* 0x050fe40000041804 */
[----:B------:R-:W-:Y:S03]  /*89f0*/  LDSM.16.MT88.4 R72, [R206+0x4000] ;  /* 0x00400000ce48783b */ /* 0x000fe60000004200 */
[C---:B------:R-:W-:Y:S02]  /*8a00*/  FMUL.FTZ R19, R0.reuse, R87 ;  /* 0x0000005700137220 */ /* 0x040fe40000410000 */
[C---:B------:R-:W-:Y:S01]  /*8a10*/  FMUL.FTZ R12, R3.reuse, R80 ;  /* 0x00000050030c7220 */ /* 0x040fe20000410000 */
[C---:B------:R-:W-:Y:S02]  /*8a20*/  HMMA.16816.F32.BF16 R8, R136.reuse, R14, R8 ;  /* 0x0000000e8808723c */ /* 0x040fe40000041808 */
[----:B------:R-:W-:Y:S02]  /*8a30*/  LDSM.16.MT88.4 R76, [R200+0x800] ;  /* 0x00080000c84c783b */ /* 0x000fe40000004200 */
[C---:B------:R-:W-:Y:S02]  /*8a40*/  FMUL.FTZ R13, R3.reuse, R81 ;  /* 0x00000051030d7220 */ /* 0x040fe40000410000 */
[C---:B------:R-:W-:Y:S01]  /*8a50*/  FMUL.FTZ R26, R0.reuse, R94 ;  /* 0x0000005e001a7220 */ /* 0x040fe20000410000 */
[----:B------:R-:W-:Y:S01]  /*8a60*/  MOV R94, R51 ;  /* 0x00000033005e7202 */ /* 0x000fe20000000f00 */
[C---:B------:R-:W-:Y:S02]  /*8a70*/  FMUL.FTZ R14, R0.reuse, R82 ;  /* 0x00000052000e7220 */ /* 0x040fe40000410000 */
[----:B------:R-:W-:Y:S02]  /*8a80*/  LDSM.16.MT88.4 R84, [R203+0x800] ;  /* 0x00080000cb54783b */ /* 0x000fe40000004200 */
[C---:B------:R-:W-:Y:S02]  /*8a90*/  FMUL.FTZ R15, R0.reuse, R83 ;  /* 0x00000053000f7220 */ /* 0x040fe40000410000 */
[----:B------:R-:W-:Y:S02]  /*8aa0*/  FMUL.FTZ R27, R0, R95 ;  /* 0x0000005f001b7220 */ /* 0x000fe40000410000 */
[----:B------:R-:W-:Y:S02]  /*8ab0*/  IMAD.MOV.U32 R95, RZ, RZ, R50 ;  /* 0x000000ffff5f7224 */ /* 0x000fe400078e0032 */
[----:B------:R-:W-:Y:S01]  /*8ac0*/  LDSM.16.MT88.4 R80, [R204+0x800] ;  /* 0x00080000cc50783b */ /* 0x000fe20000004200 */
[C---:B-1----:R-:W-:Y:S03]  /*8ad0*/  HMMA.16816.F32.BF16 R12, R136.reuse, R20, R12 ;  /* 0x00000014880c723c */ /* 0x042fe6000004180c */
[----:B------:R-:W-:Y:S02]  /*8ae0*/  IMAD.MOV.U32 R132, RZ, RZ, R95 ;  /* 0x000000ffff847224 */ /* 0x000fe400078e005f */
[--C-:B---3--:R-:W-:Y:S02]  /*8af0*/  FFMA.FTZ R2, R40, c[0x0][0x2d0], -R149.reuse ;  /* 0x0000b40028027a23 */ /* 0x108fe40000010895 */
[----:B------:R-:W0:Y:S01]  /*8b00*/  LDGDEPBAR ;  /* 0x00000000000079af */ /* 0x000e220000000000 */
[C---:B------:R-:W-:Y:S04]  /*8b10*/  HMMA.16816.F32.BF16 R16, R136.reuse, R22, R16 ;  /* 0x000000168810723c */ /* 0x040fe80000041810 */
[C---:B------:R-:W-:Y:S01]  /*8b20*/  FMUL.FTZ R20, R3.reuse, R88 ;  /* 0x0000005803147220 */ /* 0x040fe20000410000 */
[----:B------:R-:W-:Y:S01]  /*8b30*/  MOV R88, R248 ;  /* 0x000000f800587202 */ /* 0x000fe20000000f00 */
[----:B------:R-:W-:Y:S02]  /*8b40*/  FMUL.FTZ R21, R3, R89 ;  /* 0x0000005903157220 */ /* 0x000fe40000410000 */
[C---:B------:R-:W-:Y:S01]  /*8b50*/  FMUL.FTZ R22, R0.reuse, R90 ;  /* 0x0000005a00167220 */ /* 0x040fe20000410000 */
[----:B------:R-:W-:Y:S03]  /*8b60*/  MOV R90, R61 ;  /* 0x0000003d005a7202 */ /* 0x000fe60000000f00 */
[C---:B------:R-:W-:Y:S01]  /*8b70*/  FMUL.FTZ R23, R0.reuse, R91 ;  /* 0x0000005b00177220 */ /* 0x040fe20000410000 */
[----:B------:R-:W-:Y:S01]  /*8b80*/  MOV R101, R88 ;  /* 0x0000005800657202 */ /* 0x000fe20000000f00 */
[----:B------:R-:W-:Y:S02]  /*8b90*/  IMAD.MOV.U32 R89, RZ, RZ, R246 ;  /* 0x000000ffff597224 */ /* 0x000fe400078e00f6 */
[----:B------:R-:W-:Y:S02]  /*8ba0*/  IMAD.MOV.U32 R91, RZ, RZ, R60 ;  /* 0x000000ffff5b7224 */ /* 0x000fe400078e003c */
[----:B------:R-:W-:Y:S01]  /*8bb0*/  FFMA.FTZ R101, R101, c[0x0][0x2d0], -R148 ;  /* 0x0000b40065657a23 */ /* 0x000fe20000010894 */
[C---:B-----5:R-:W-:Y:S03]  /*8bc0*/  HMMA.16816.F32.BF16 R20, R136.reuse, R28, R20 ;  /* 0x0000001c8814723c */ /* 0x060fe60000041814 */
[C---:B------:R-:W-:Y:S02]  /*8bd0*/  FMUL.FTZ R51, R0.reuse, R119 ;  /* 0x0000007700337220 */ /* 0x040fe40000410000 */
[C---:B------:R-:W-:Y:S02]  /*8be0*/  FMUL.FTZ R50, R0.reuse, R118 ;  /* 0x0000007600327220 */ /* 0x040fe40000410000 */
[C---:B------:R-:W-:Y:S01]  /*8bf0*/  FMUL.FTZ R59, R0.reuse, R127 ;  /* 0x0000007f003b7220 */ /* 0x040fe20000410000 */
[C---:B------:R-:W-:Y:S04]  /*8c00*/  HMMA.16816.F32.BF16 R24, R136.reuse, R30, R24 ;  /* 0x0000001e8818723c */ /* 0x040fe80000041818 */
[C---:B------:R-:W-:Y:S01]  /*8c10*/  FMUL.FTZ R66, R0.reuse, R134 ;  /* 0x0000008600427220 */ /* 0x040fe20000410000 */
[----:B------:R-:W-:Y:S01]  /*8c20*/  MOV R134, R242 ;  /* 0x000000f200867202 */ /* 0x000fe20000000f00 */
[C---:B------:R-:W-:Y:S02]  /*8c30*/  FMUL.FTZ R34, R0.reuse, R102 ;  /* 0x0000006600227220 */ /* 0x040fe40000410000 */
[C---:B------:R-:W-:Y:S02]  /*8c40*/  FMUL.FTZ R31, R0.reuse, R99 ;  /* 0x00000063001f7220 */ /* 0x040fe40000410000 */
[----:B------:R1:W-:Y:S02]  /*8c50*/  MUFU.EX2 R99, R2 ;  /* 0x0000000200637308 */ /* 0x0003e40000000800 */
[C---:B------:R-:W-:Y:S01]  /*8c60*/  FMUL.FTZ R30, R0.reuse, R98 ;  /* 0x00000062001e7220 */ /* 0x040fe20000410000 */
[----:B------:R-:W-:Y:S01]  /*8c70*/  MOV R98, R245 ;  /* 0x000000f500627202 */ /* 0x000fe20000000f00 */
[----:B------:R-:W-:Y:S02]  /*8c80*/  IMAD.MOV.U32 R102, RZ, RZ, R236 ;  /* 0x000000ffff667224 */ /* 0x000fe400078e00ec */
[----:B------:R-:W-:Y:S01]  /*8c90*/  FMUL.FTZ R67, R0, R135 ;  /* 0x0000008700437220 */ /* 0x000fe20000410000 */
[----:B------:R-:W-:Y:S01]  /*8ca0*/  MOV R135, R234 ;  /* 0x000000ea00877202 */ /* 0x000fe20000000f00 */
[C---:B------:R-:W-:Y:S01]  /*8cb0*/  FMUL.FTZ R28, R3.reuse, R96 ;  /* 0x00000060031c7220 */ /* 0x040fe20000410000 */
[----:B------:R-:W-:Y:S01]  /*8cc0*/  MOV R96, R43 ;  /* 0x0000002b00607202 */ /* 0x000fe20000000f00 */
[----:B------:R-:W-:Y:S02]  /*8cd0*/  FMUL.FTZ R29, R3, R97 ;  /* 0x00000061031d7220 */ /* 0x000fe40000410000 */
[----:B------:R-:W-:Y:S02]  /*8ce0*/  IMAD.MOV.U32 R97, RZ, RZ, R42 ;  /* 0x000000ffff617224 */ /* 0x000fe400078e002a */
[----:B------:R-:W-:Y:S02]  /*8cf0*/  FFMA.FTZ R102, R102, c[0x0][0x2d0], -R149 ;  /* 0x0000b40066667a23 */ /* 0x000fe40000010895 */
[C---:B------:R-:W-:Y:S01]  /*8d00*/  FMUL.FTZ R35, R0.reuse, R103 ;  /* 0x0000006700237220 */ /* 0x040fe20000410000 */
[C---:B------:R-:W-:Y:S03]  /*8d10*/  HMMA.16816.F32.BF16 R28, R136.reuse, R36, R28 ;  /* 0x00000024881c723c */ /* 0x040fe6000004181c */
[----:B------:R-:W-:Y:S02]  /*8d20*/  IMAD.MOV.U32 R103, RZ, RZ, R89 ;  /* 0x000000ffff677224 */ /* 0x000fe400078e0059 */
[C---:B------:R-:W-:Y:S02]  /*8d30*/  FMUL.FTZ R58, R0.reuse, R126 ;  /* 0x0000007e003a7220 */ /* 0x040fe40000410000 */
[--C-:B-1----:R-:W-:Y:S01]  /*8d40*/  FFMA.FTZ R2, R41, c[0x0][0x2d0], -R148.reuse ;  /* 0x0000b40029027a23 */ /* 0x102fe20000010894 */
[C---:B------:R-:W-:Y:S03]  /*8d50*/  HMMA.16816.F32.BF16 R32, R136.reuse, R38, R32 ;  /* 0x000000268820723c */ /* 0x040fe60000041820 */
[----:B------:R1:W-:Y:S01]  /*8d60*/  MUFU.EX2 R249, R2 ;  /* 0x0000000200f97308 */ /* 0x0003e20000000800 */
[C---:B------:R-:W-:Y:S01]  /*8d70*/  FMUL.FTZ R36, R3.reuse, R104 ;  /* 0x0000006803247220 */ /* 0x040fe20000410000 */
[----:B------:R-:W-:Y:S01]  /*8d80*/  MOV R104, R90 ;  /* 0x0000005a00687202 */ /* 0x000fe20000000f00 */
[----:B------:R-:W-:Y:S02]  /*8d90*/  FMUL.FTZ R37, R3, R105 ;  /* 0x0000006903257220 */ /* 0x000fe40000410000 */
[C---:B------:R-:W-:Y:S04]  /*8da0*/  FMUL.FTZ R38, R0.reuse, R106 ;  /* 0x0000006a00267220 */ /* 0x040fe80000410000 */
[C---:B------:R-:W-:Y:S02]  /*8db0*/  FMUL.FTZ R39, R0.reuse, R107 ;  /* 0x0000006b00277220 */ /* 0x040fe40000410000 */
[--C-:B------:R-:W-:Y:S02]  /*8dc0*/  FFMA.FTZ R103, R103, c[0x0][0x2d0], -R148.reuse ;  /* 0x0000b40067677a23 */ /* 0x100fe40000010894 */
[C---:B------:R-:W-:Y:S01]  /*8dd0*/  FMUL.FTZ R40, R3.reuse, R108 ;  /* 0x0000006c03287220 */ /* 0x040fe20000410000 */
[----:B------:R-:W-:Y:S01]  /*8de0*/  MOV R108, R63 ;  /* 0x0000003f006c7202 */ /* 0x000fe20000000f00 */
[C---:B------:R-:W-:Y:S01]  /*8df0*/  FMUL.FTZ R41, R3.reuse, R109 ;  /* 0x0000006d03297220 */ /* 0x040fe20000410000 */
[C---:B------:R-:W-:Y:S01]  /*8e00*/  HMMA.16816.F32.BF16 R36, R136.reuse, R44, R36 ;  /* 0x0000002c8824723c */ /* 0x040fe20000041824 */
[----:B------:R-:W3:Y:S02]  /*8e10*/  LDSM.16.MT88.4 R60, [R203+0x4000] ;  /* 0x00400000cb3c783b */ /* 0x000ee40000004200 */
[C---:B------:R-:W-:Y:S01]  /*8e20*/  FMUL.FTZ R42, R0.reuse, R110 ;  /* 0x0000006e002a7220 */ /* 0x040fe20000410000 */
[----:B------:R-:W-:Y:S01]  /*8e30*/  MOV R109, R92 ;  /* 0x0000005c006d7202 */ /* 0x000fe20000000f00 */
[----:B------:R-:W-:Y:S01]  /*8e40*/  FMUL.FTZ R43, R0, R111 ;  /* 0x0000006f002b7220 */ /* 0x000fe20000410000 */
[----:B------:R-:W-:Y:S01]  /*8e50*/  MOV R111, R94 ;  /* 0x0000005e006f7202 */ /* 0x000fe20000000f00 */
[----:B------:R-:W-:Y:S02]  /*8e60*/  IMAD.MOV.U32 R110, RZ, RZ, R93 ;  /* 0x000000ffff6e7224 */ /* 0x000fe400078e005d */
[----:B-1----:R-:W-:Y:S01]  /*8e70*/  FFMA.FTZ R2, R48, c[0x0][0x2d0], -R148 ;  /* 0x0000b40030027a23 */ /* 0x002fe20000010894 */
[----:B------:R-:W-:Y:S02]  /*8e80*/  LDSM.16.MT88.4 R92, [R206+0x4800] ;  /* 0x00480000ce5c783b */ /* 0x000fe40000004200 */
[C---:B------:R-:W-:Y:S01]  /*8e90*/  HMMA.16816.F32.BF16 R40, R136.reuse, R46, R40 ;  /* 0x0000002e8828723c */ /* 0x040fe20000041828 */
[----:B------:R1:W4:Y:S02]  /*8ea0*/  MUFU.EX2 R248, R2 ;  /* 0x0000000200f87308 */ /* 0x0003240000000800 */
[C---:B------:R-:W-:Y:S02]  /*8eb0*/  FMUL.FTZ R48, R3.reuse, R116 ;  /* 0x0000007403307220 */ /* 0x040fe40000410000 */
[C---:B------:R-:W-:Y:S02]  /*8ec0*/  FMUL.FTZ R44, R3.reuse, R112 ;  /* 0x00000070032c7220 */ /* 0x040fe40000410000 */
[C---:B------:R-:W-:Y:S02]  /*8ed0*/  FMUL.FTZ R45, R3.reuse, R113 ;  /* 0x00000071032d7220 */ /* 0x040fe40000410000 */
[C---:B------:R-:W-:Y:S03]  /*8ee0*/  FMUL.FTZ R46, R0.reuse, R114 ;  /* 0x00000072002e7220 */ /* 0x040fe60000410000 */
[----:B------:R-:W-:Y:S02]  /*8ef0*/  FMUL.FTZ R47, R0, R115 ;  /* 0x00000073002f7220 */ /* 0x000fe40000410000 */
[----:B------:R-:W-:Y:S02]  /*8f00*/  FMUL.FTZ R65, R3, R133 ;  /* 0x0000008503417220 */ /* 0x000fe40000410000 */
[----:B------:R-:W-:Y:S02]  /*8f10*/  IMAD.MOV.U32 R133, RZ, RZ, R91 ;  /* 0x000000ffff857224 */ /* 0x000fe400078e005b */
[----:B------:R-:W5:Y:S01]  /*8f20*/  LDSM.16.MT88.4 R88, [R206+0x800] ;  /* 0x00080000ce58783b */ /* 0x000f620000004200 */
[C---:B--2---:R-:W-:Y:S03]  /*8f30*/  HMMA.16816.F32.BF16 R44, R136.reuse, R52, R44 ;  /* 0x00000034882c723c */ /* 0x044fe6000004182c */
[----:B------:R-:W-:Y:S02]  /*8f40*/  IMAD.MOV.U32 R100, RZ, RZ, R70 ;  /* 0x000000ffff647224 */ /* 0x000fe400078e0046 */
[--C-:B------:R-:W-:Y:S02]  /*8f50*/  FFMA.FTZ R70, R163, c[0x0][0x2d0], -R149.reuse ;  /* 0x0000b400a3467a23 */ /* 0x100fe40000010895 */
[--C-:B-1----:R-:W-:Y:S02]  /*8f60*/  FFMA.FTZ R2, R49, c[0x0][0x2d0], -R149.reuse ;  /* 0x0000b40031027a23 */ /* 0x102fe40000010895 */
[C---:B------:R-:W-:Y:S01]  /*8f70*/  FMUL.FTZ R49, R3.reuse, R117 ;  /* 0x0000007503317220 */ /* 0x040fe20000410000 */
[----:B------:R-:W-:Y:S02]  /*8f80*/  MUFU.EX2 R106, R70 ;  /* 0x00000046006a7308 */ /* 0x000fe40000000800 */
[--C-:B------:R-:W-:Y:S02]  /*8f90*/  FFMA.FTZ R100, R100, c[0x0][0x2d0], -R148.reuse ;  /* 0x0000b40064647a23 */ /* 0x100fe40000010894 */
[C---:B------:R-:W-:Y:S02]  /*8fa0*/  FMUL.FTZ R52, R3.reuse, R120 ;  /* 0x0000007803347220 */ /* 0x040fe40000410000 */
[C---:B------:R-:W-:Y:S03]  /*8fb0*/  HMMA.16816.F32.BF16 R48, R136.reuse, R54, R48 ;  /* 0x000000368830723c */ /* 0x040fe60000041830 */
[C---:B------:R-:W-:Y:S01]  /*8fc0*/  FMUL.FTZ R53, R3.reuse, R121 ;  /* 0x0000007903357220 */ /* 0x040fe20000410000 */
[----:B------:R1:W-:Y:S03]  /*8fd0*/  MUFU.EX2 R246, R2 ;  /* 0x0000000200f67308 */ /* 0x0003e60000000800 */
[C---:B------:R-:W-:Y:S02]  /*8fe0*/  FMUL.FTZ R54, R0.reuse, R122 ;  /* 0x0000007a00367220 */ /* 0x040fe40000410000 */
[----:B------:R-:W-:Y:S07]  /*8ff0*/  FMUL.FTZ R55, R0, R123 ;  /* 0x0000007b00377220 */ /* 0x000fee0000410000 */
[C---:B---3--:R-:W-:Y:S07]  /*9000*/  HMMA.16816.F32.BF16 R52, R136.reuse, R60, R52 ;  /* 0x0000003c8834723c */ /* 0x048fee0000041834 */
[C---:B------:R-:W-:Y:S02]  /*9010*/  FMUL.FTZ R60, R3.reuse, R128 ;  /* 0x00000080033c7220 */ /* 0x040fe40000410000 */
[C---:B------:R-:W-:Y:S03]  /*9020*/  FMUL.FTZ R61, R3.reuse, R129 ;  /* 0x00000081033d7220 */ /* 0x040fe60000410000 */
[----:B-1----:R-:W-:Y:S01]  /*9030*/  FFMA.FTZ R2, R56, c[0x0][0x2d0], -R149 ;  /* 0x0000b40038027a23 */ /* 0x002fe20000010895 */
[----:B------:R-:W-:Y:S01]  /*9040*/  MOV R129, R96 ;  /* 0x0000006000817202 */ /* 0x000fe20000000f00 */
[----:B------:R-:W-:Y:S02]  /*9050*/  FMUL.FTZ R56, R3, R124 ;  /* 0x0000007c03387220 */ /* 0x000fe40000410000 */
[----:B------:R1:W2:Y:S01]  /*9060*/  MUFU.EX2 R245, R2 ;  /* 0x0000000200f57308 */ /* 0x0002a20000000800 */
[----:B------:R-:W-:Y:S02]  /*9070*/  IMAD.MOV.U32 R128, RZ, RZ, R97 ;  /* 0x000000ffff807224 */ /* 0x000fe400078e0061 */
[--C-:B-1----:R-:W-:Y:S02]  /*9080*/  FFMA.FTZ R2, R57, c[0x0][0x2d0], -R148.reuse ;  /* 0x0000b40039027a23 */ /* 0x102fe40000010894 */
[----:B------:R-:W-:Y:S05]  /*9090*/  FMUL.FTZ R57, R3, R125 ;  /* 0x0000007d03397220 */ /* 0x000fea0000410000 */
[----:B------:R1:W-:Y:S02]  /*90a0*/  MUFU.EX2 R119, R2 ;  /* 0x0000000200777308 */ /* 0x0003e40000000800 */
[C---:B------:R-:W-:Y:S07]  /*90b0*/  HMMA.16816.F32.BF16 R56, R136.reuse, R62, R56 ;  /* 0x0000003e8838723c */ /* 0x040fee0000041838 */
[C---:B------:R-:W-:Y:S02]  /*90c0*/  FMUL.FTZ R62, R0.reuse, R130 ;  /* 0x00000082003e7220 */ /* 0x040fe40000410000 */
[----:B------:R-:W-:Y:S07]  /*90d0*/  FMUL.FTZ R63, R0, R131 ;  /* 0x00000083003f7220 */ /* 0x000fee0000410000 */
[C---:B------:R-:W-:Y:S03]  /*90e0*/  HMMA.16816.F32.BF16 R60, R136.reuse, R72, R60 ;  /* 0x00000048883c723c */ /* 0x040fe6000004183c */
[----:B-1----:R-:W-:Y:S01]  /*90f0*/  FFMA.FTZ R2, R150, c[0x0][0x2d0], -R148 ;  /* 0x0000b40096027a23 */ /* 0x002fe20000010894 */
[----:B------:R-:W-:Y:S03]  /*9100*/  MOV R150, R98 ;  /* 0x0000006200967202 */ /* 0x000fe60000000f00 */
[----:B------:R1:W3:Y:S01]  /*9110*/  MUFU.EX2 R118, R2 ;  /* 0x0000000200767308 */ /* 0x0002e20000000800 */
[----:B------:R-:W-:Y:S04]  /*9120*/  HMMA.16816.F32.BF16 R64, R136, R74, R64 ;  /* 0x0000004a8840723c */ /* 0x000fe80000041840 */
[----:B----4-:R-:W-:Y:S03]  /*9130*/  F2FP.BF16.PACK_AB R73, R248, R249 ;  /* 0x000000f9f849723e */ /* 0x010fe600000010ff */
[----:B------:R-:W-:Y:S01]  /*9140*/  IMAD.MOV.U32 R139, RZ, RZ, R188 ;  /* 0x000000ffff8b7224 */ /* 0x000fe200078e00bc */
[----:B--2---:R-:W-:Y:S01]  /*9150*/  F2FP.BF16.PACK_AB R74, R245, R246 ;  /* 0x000000f6f54a723e */ /* 0x004fe200000010ff */
[----:B------:R-:W-:Y:S02]  /*9160*/  IMAD.MOV.U32 R138, RZ, RZ, R99 ;  /* 0x000000ffff8a7224 */ /* 0x000fe400078e0063 */
[----:B------:R-:W-:Y:S01]  /*9170*/  LDSM.16.MT88.4 R96, [R204+0x1000] ;  /* 0x00100000cc60783b */ /* 0x000fe20000004200 */
[----:B------:R-:W-:Y:S01]  /*9180*/  MOV R137, R181 ;  /* 0x000000b500897202 */ /* 0x000fe20000000f00 */
[----:B------:R-:W-:Y:S01]  /*9190*/  IMAD.MOV.U32 R163, RZ, RZ, R139 ;  /* 0x000000ffffa37224 */ /* 0x000fe200078e008b */
[----:B------:R-:W-:Y:S02]  /*91a0*/  F2FP.BF16.PACK_AB R72, R138, R108 ;  /* 0x0000006c8a48723e */ /* 0x000fe400000010ff */
[----:B------:R-:W-:Y:S02]  /*91b0*/  MOV R136, R135 ;  /* 0x0000008700887202 */ /* 0x000fe40000000f00 */
[----:B------:R-:W-:Y:S02]  /*91c0*/  MOV R135, R133 ;  /* 0x0000008500877202 */ /* 0x000fe40000000f00 */
[----:B------:R-:W-:Y:S01]  /*91d0*/  MOV R133, R129 ;  /* 0x0000008100857202 */ /* 0x000fe20000000f00 */
[--C-:B------:R-:W-:Y:S02]  /*91e0*/  FFMA.FTZ R70, R136, c[0x0][0x2d0], -R149.reuse ;  /* 0x0000b40088467a23 */ /* 0x100fe40000010895 */
[--C-:B-1----:R-:W-:Y:S01]  /*91f0*/  FFMA.FTZ R2, R151, c[0x0][0x2d0], -R149.reuse ;  /* 0x0000b40097027a23 */ /* 0x102fe20000010895 */
[----:B---3--:R-:W-:Y:S01]  /*9200*/  F2FP.BF16.PACK_AB R75, R118, R119 ;  /* 0x00000077764b723e */ /* 0x008fe200000010ff */
[----:B------:R-:W-:Y:S06]  /*9210*/  MUFU.EX2 R136, R101 ;  /* 0x0000006500887308 */ /* 0x000fec0000000800 */
[C---:B------:R-:W-:Y:S04]  /*9220*/  HMMA.16816.F32.BF16 R4, R72.reuse, R76, R4 ;  /* 0x0000004c4804723c */ /* 0x040fe80000041804 */
[----:B------:R1:W-:Y:S04]  /*9230*/  MUFU.EX2 R117, R2 ;  /* 0x0000000200757308 */ /* 0x0003e80000000800 */
[C---:B------:R-:W-:Y:S01]  /*9240*/  HMMA.16816.F32.BF16 R8, R72.reuse, R78, R8 ;  /* 0x0000004e4808723c */ /* 0x040fe20000041808 */
[----:B------:R-:W2:Y:S07]  /*9250*/  LDSM.16.MT88.4 R76, [R200+0x4800] ;  /* 0x00480000c84c783b */ /* 0x000eae0000004200 */
[C---:B------:R-:W-:Y:S08]  /*9260*/  HMMA.16816.F32.BF16 R12, R72.reuse, R80, R12 ;  /* 0x00000050480c723c */ /* 0x040ff0000004180c */
[C---:B------:R-:W-:Y:S01]  /*9270*/  HMMA.16816.F32.BF16 R16, R72.reuse, R82, R16 ;  /* 0x000000524810723c */ /* 0x040fe20000041810 */
[----:B------:R-:W3:Y:S03]  /*9280*/  LDSM.16.MT88.4 R80, [R204+0x4800] ;  /* 0x00480000cc50783b */ /* 0x000ee60000004200 */
[--C-:B-1----:R-:W-:Y:S04]  /*9290*/  FFMA.FTZ R2, R152, c[0x0][0x2d0], -R149.reuse ;  /* 0x0000b40098027a23 */ /* 0x102fe80000010895 */
[C---:B------:R-:W-:Y:S01]  /*92a0*/  HMMA.16816.F32.BF16 R20, R72.reuse, R84, R20 ;  /* 0x000000544814723c */ /* 0x040fe20000041814 */
[----:B------:R1:W4:Y:S07]  /*92b0*/  MUFU.EX2 R242, R2 ;  /* 0x0000000200f27308 */ /* 0x00032e0000000800 */
[C---:B------:R-:W-:Y:S01]  /*92c0*/  HMMA.16816.F32.BF16 R24, R72.reuse, R86, R24 ;  /* 0x000000564818723c */ /* 0x040fe20000041818 */
[----:B------:R-:W4:Y:S07]  /*92d0*/  LDSM.16.MT88.4 R84, [R203+0x4800] ;  /* 0x00480000cb54783b */ /* 0x000f2e0000004200 */
[C---:B-----5:R-:W-:Y:S08]  /*92e0*/  HMMA.16816.F32.BF16 R28, R72.reuse, R88, R28 ;  /* 0x00000058481c723c */ /* 0x060ff0000004181c */
[C---:B------:R-:W-:Y:S01]  /*92f0*/  HMMA.16816.F32.BF16 R32, R72.reuse, R90, R32 ;  /* 0x0000005a4820723c */ /* 0x040fe20000041820 */
[----:B------:R-:W5:Y:S03]  /*9300*/  LDSM.16.MT88.4 R88, [R200+0x1000] ;  /* 0x00100000c858783b */ /* 0x000f660000004200 */
[--C-:B-1----:R-:W-:Y:S04]  /*9310*/  FFMA.FTZ R2, R153, c[0x0][0x2d0], -R148.reuse ;  /* 0x0000b40099027a23 */ /* 0x102fe80000010894 */
[C---:B--2---:R-:W-:Y:S01]  /*9320*/  HMMA.16816.F32.BF16 R36, R72.reuse, R76, R36 ;  /* 0x0000004c4824723c */ /* 0x044fe20000041824 */
[----:B------:R1:W-:Y:S07]  /*9330*/  MUFU.EX2 R116, R2 ;  /* 0x0000000200747308 */ /* 0x0003ee0000000800 */
[C---:B------:R-:W-:Y:S01]  /*9340*/  HMMA.16816.F32.BF16 R40, R72.reuse, R78, R40 ;  /* 0x0000004e4828723c */ /* 0x040fe20000041828 */
[----:B------:R-:W2:Y:S07]  /*9350*/  LDSM.16.MT88.4 R76, [R203+0x1000] ;  /* 0x00100000cb4c783b */ /* 0x000eae0000004200 */
[C---:B---3--:R-:W-:Y:S08]  /*9360*/  HMMA.16816.F32.BF16 R44, R72.reuse, R80, R44 ;  /* 0x00000050482c723c */ /* 0x048ff0000004182c */
[C---:B------:R-:W-:Y:S01]  /*9370*/  HMMA.16816.F32.BF16 R48, R72.reuse, R82, R48 ;  /* 0x000000524830723c */ /* 0x040fe20000041830 */
[----:B------:R-:W3:Y:S03]  /*9380*/  LDSM.16.MT88.4 R80, [R206+0x1000] ;  /* 0x00100000ce50783b */ /* 0x000ee60000004200 */
[--C-:B-1----:R-:W-:Y:S04]  /*9390*/  FFMA.FTZ R2, R154, c[0x0][0x2d0], -R148.reuse ;  /* 0x0000b4009a027a23 */ /* 0x102fe80000010894 */
[C---:B----4-:R-:W-:Y:S01]  /*93a0*/  HMMA.16816.F32.BF16 R52, R72.reuse, R84, R52 ;  /* 0x000000544834723c */ /* 0x050fe20000041834 */
[----:B------:R1:W4:Y:S07]  /*93b0*/  MUFU.EX2 R236, R2 ;  /* 0x0000000200ec7308 */ /* 0x00032e0000000800 */
[C---:B------:R-:W-:Y:S01]  /*93c0*/  HMMA.16816.F32.BF16 R56, R72.reuse, R86, R56 ;  /* 0x000000564838723c */ /* 0x040fe20000041838 */
[----:B------:R-:W2:Y:S07]  /*93d0*/  LDSM.16.MT88.4 R84, [R200+0x5000] ;  /* 0x00500000c854783b */ /* 0x000eae0000004200 */
[C---:B------:R-:W-:Y:S08]  /*93e0*/  HMMA.16816.F32.BF16 R60, R72.reuse, R92, R60 ;  /* 0x0000005c483c723c */ /* 0x040ff0000004183c */
[----:B------:R-:W-:Y:S01]  /*93f0*/  HMMA.16816.F32.BF16 R64, R72, R94, R64 ;  /* 0x0000005e4840723c */ /* 0x000fe20000041840 */
[----:B------:R-:W-:Y:S03]  /*9400*/  LDSM.16.MT88.4 R92, [R206+0x5800] ;  /* 0x00580000ce5c783b */ /* 0x000fe60000004200 */
[--C-:B-1----:R-:W-:Y:S03]  /*9410*/  FFMA.FTZ R2, R155, c[0x0][0x2d0], -R149.reuse ;  /* 0x0000b4009b027a23 */ /* 0x102fe60000010895 */
[----:B------:R-:W-:Y:S01]  /*9420*/  F2FP.BF16.PACK_AB R72, R242, R117 ;  /* 0x00000075f248723e */ /* 0x000fe200000010ff */
[----:B------:R1:W-:Y:S01]  /*9430*/  MUFU.EX2 R234, R2 ;  /* 0x0000000200ea7308 */ /* 0x0003e20000000800 */
[----:B----4-:R-:W-:Y:S03]  /*9440*/  F2FP.BF16.PACK_AB R73, R236, R116 ;  /* 0x00000074ec49723e */ /* 0x010fe600000010ff */
[--C-:B-1----:R-:W-:Y:S06]  /*9450*/  FFMA.FTZ R2, R156, c[0x0][0x2d0], -R149.reuse ;  /* 0x0000b4009c027a23 */ /* 0x102fec0000010895 */
[----:B------:R1:W4:Y:S02]  /*9460*/  MUFU.EX2 R127, R2 ;  /* 0x00000002007f7308 */ /* 0x0003240000000800 */
[--C-:B-1----:R-:W-:Y:S01]  /*9470*/  FFMA.FTZ R2, R157, c[0x0][0x2d0], -R148.reuse ;  /* 0x0000b4009d027a23 */ /* 0x102fe20000010894 */
[----:B----4-:R-:W-:Y:S07]  /*9480*/  F2FP.BF16.PACK_AB R74, R127, R234 ;  /* 0x000000ea7f4a723e */ /* 0x010fee00000010ff */
[----:B------:R1:W-:Y:S02]  /*9490*/  MUFU.EX2 R126, R2 ;  /* 0x00000002007e7308 */ /* 0x0003e40000000800 */
[--C-:B-1----:R-:W-:Y:S08]  /*94a0*/  FFMA.FTZ R2, R158, c[0x0][0x2d0], -R148.reuse ;  /* 0x0000b4009e027a23 */ /* 0x102ff00000010894 */
[----:B------:R1:W4:Y:S02]  /*94b0*/  MUFU.EX2 R125, R2 ;  /* 0x00000002007d7308 */ /* 0x0003240000000800 */
[--C-:B-1----:R-:W-:Y:S01]  /*94c0*/  FFMA.FTZ R2, R159, c[0x0][0x2d0], -R149.reuse ;  /* 0x0000b4009f027a23 */ /* 0x102fe20000010895 */
[----:B----4-:R-:W-:Y:S07]  /*94d0*/  F2FP.BF16.PACK_AB R75, R125, R126 ;  /* 0x0000007e7d4b723e */ /* 0x010fee00000010ff */
[----:B------:R1:W-:Y:S01]  /*94e0*/  MUFU.EX2 R124, R2 ;  /* 0x00000002007c7308 */ /* 0x0003e20000000800 */
[C---:B-----5:R-:W-:Y:S08]  /*94f0*/  HMMA.16816.F32.BF16 R4, R72.reuse, R88, R4 ;  /* 0x000000584804723c */ /* 0x060ff00000041804 */
[C---:B------:R-:W-:Y:S01]  /*9500*/  HMMA.16816.F32.BF16 R8, R72.reuse, R90, R8 ;  /* 0x0000005a4808723c */ /* 0x040fe20000041808 */
[----:B------:R-:W4:Y:S07]  /*9510*/  LDSM.16.MT88.4 R88, [R204+0x5000] ;  /* 0x00500000cc58783b */ /* 0x000f2e0000004200 */
[C---:B------:R-:W-:Y:S04]  /*9520*/  HMMA.16816.F32.BF16 R12, R72.reuse, R96, R12 ;  /* 0x00000060480c723c */ /* 0x040fe8000004180c */
[--C-:B-1----:R-:W-:Y:S04]  /*9530*/  FFMA.FTZ R2, R160, c[0x0][0x2d0], -R149.reuse ;  /* 0x0000b400a0027a23 */ /* 0x102fe80000010895 */
[C---:B------:R-:W-:Y:S01]  /*9540*/  HMMA.16816.F32.BF16 R16, R72.reuse, R98, R16 ;  /* 0x000000624810723c */ /* 0x040fe20000041810 */
[----:B------:R1:W5:Y:S01]  /*9550*/  MUFU.EX2 R188, R2 ;  /* 0x0000000200bc7308 */ /* 0x0003620000000800 */
[----:B------:R-:W-:Y:S06]  /*9560*/  LDSM.16.MT88.4 R96, [R204+0x2000] ;  /* 0x00200000cc60783b */ /* 0x000fec0000004200 */
[C---:B--2---:R-:W-:Y:S08]  /*9570*/  HMMA.16816.F32.BF16 R20, R72.reuse, R76, R20 ;  /* 0x0000004c4814723c */ /* 0x044ff00000041814 */
[C---:B------:R-:W-:Y:S01]  /*9580*/  HMMA.16816.F32.BF16 R24, R72.reuse, R78, R24 ;  /* 0x0000004e4818723c */ /* 0x040fe20000041818 */
[----:B------:R-:W2:Y:S07]  /*9590*/  LDSM.16.MT88.4 R76, [R203+0x5000] ;  /* 0x00500000cb4c783b */ /* 0x000eae0000004200 */
[C---:B---3--:R-:W-:Y:S04]  /*95a0*/  HMMA.16816.F32.BF16 R28, R72.reuse, R80, R28 ;  /* 0x00000050481c723c */ /* 0x048fe8000004181c */
[--C-:B-1----:R-:W-:Y:S04]  /*95b0*/  FFMA.FTZ R2, R161, c[0x0][0x2d0], -R148.reuse ;  /* 0x0000b400a1027a23 */ /* 0x102fe80000010894 */
[C---:B------:R-:W-:Y:S01]  /*95c0*/  HMMA.16816.F32.BF16 R32, R72.reuse, R82, R32 ;  /* 0x000000524820723c */ /* 0x040fe20000041820 */
[----:B------:R1:W-:Y:S01]  /*95d0*/  MUFU.EX2 R107, R2 ;  /* 0x00000002006b7308 */ /* 0x0003e20000000800 */
[----:B------:R-:W3:Y:S06]  /*95e0*/  LDSM.16.MT88.4 R80, [R206+0x5000] ;  /* 0x00500000ce50783b */ /* 0x000eec0000004200 */
[C---:B------:R-:W-:Y:S08]  /*95f0*/  HMMA.16816.F32.BF16 R36, R72.reuse, R84, R36 ;  /* 0x000000544824723c */ /* 0x040ff00000041824 */
[C---:B------:R-:W-:Y:S01]  /*9600*/  HMMA.16816.F32.BF16 R40, R72.reuse, R86, R40 ;  /* 0x000000564828723c */ /* 0x040fe20000041828 */
[----:B------:R-:W5:Y:S07]  /*9610*/  LDSM.16.MT88.4 R84, [R200+0x1800] ;  /* 0x00180000c854783b */ /* 0x000f6e0000004200 */
[C---:B----4-:R-:W-:Y:S04]  /*9620*/  HMMA.16816.F32.BF16 R44, R72.reuse, R88, R44 ;  /* 0x00000058482c723c */ /* 0x050fe8000004182c */
[--C-:B-1----:R-:W-:Y:S04]  /*9630*/  FFMA.FTZ R2, R162, c[0x0][0x2d0], -R148.reuse ;  /* 0x0000b400a2027a23 */ /* 0x102fe80000010894 */
[C---:B------:R-:W-:Y:S01]  /*9640*/  HMMA.16816.F32.BF16 R48, R72.reuse, R90, R48 ;  /* 0x0000005a4830723c */ /* 0x040fe20000041830 */
[----:B------:R1:W4:Y:S01]  /*9650*/  MUFU.EX2 R181, R2 ;  /* 0x0000000200b57308 */ /* 0x0003220000000800 */
[----:B------:R-:W4:Y:S06]  /*9660*/  LDSM.16.MT88.4 R88, [R204+0x1800] ;  /* 0x00180000cc58783b */ /* 0x000f2c0000004200 */
[C---:B--2---:R-:W-:Y:S08]  /*9670*/  HMMA.16816.F32.BF16 R52, R72.reuse, R76, R52 ;  /* 0x0000004c4834723c */ /* 0x044ff00000041834 */
[C---:B------:R-:W-:Y:S01]  /*9680*/  HMMA.16816.F32.BF16 R56, R72.reuse, R78, R56 ;  /* 0x0000004e4838723c */ /* 0x040fe20000041838 */
[----:B------:R-:W2:Y:S07]  /*9690*/  LDSM.16.MT88.4 R76, [R203+0x1800] ;  /* 0x00180000cb4c783b */ /* 0x000eae0000004200 */
[C---:B---3--:R-:W-:Y:S04]  /*96a0*/  HMMA.16816.F32.BF16 R60, R72.reuse, R80, R60 ;  /* 0x00000050483c723c */ /* 0x048fe8000004183c */
[--C-:B-1----:R-:W-:Y:S01]  /*96b0*/  FFMA.FTZ R2, R164, c[0x0][0x2d0], -R149.reuse ;  /* 0x0000b400a4027a23 */ /* 0x102fe20000010895 */
[----:B------:R-:W-:Y:S03]  /*96c0*/  MOV R164, R135 ;  /* 0x0000008700a47202 */ /* 0x000fe60000000f00 */
[----:B------:R-:W-:Y:S01]  /*96d0*/  HMMA.16816.F32.BF16 R64, R72, R82, R64 ;  /* 0x000000524840723c */ /* 0x000fe20000041840 */
[----:B------:R1:W3:Y:S01]  /*96e0*/  MUFU.EX2 R162, R2 ;  /* 0x0000000200a27308 */ /* 0x0002e20000000800 */
[----:B------:R-:W2:Y:S05]  /*96f0*/  LDSM.16.MT88.4 R80, [R206+0x1800] ;  /* 0x00180000ce50783b */ /* 0x000eaa0000004200 */
[----:B-----5:R-:W-:Y:S02]  /*9700*/  F2FP.BF16.PACK_AB R72, R188, R124 ;  /* 0x0000007cbc48723e */ /* 0x020fe400000010ff */
[----:B----4-:R-:W-:Y:S03]  /*9710*/  F2FP.BF16.PACK_AB R73, R181, R107 ;  /* 0x0000006bb549723e */ /* 0x010fe600000010ff */
[--C-:B-1----:R-:W-:Y:S01]  /*9720*/  FFMA.FTZ R2, R165, c[0x0][0x2d0], -R148.reuse ;  /* 0x0000b400a5027a23 */ /* 0x102fe20000010894 */
[----:B---3--:R-:W-:Y:S03]  /*9730*/  F2FP.BF16.PACK_AB R74, R162, R106 ;  /* 0x0000006aa24a723e */ /* 0x008fe600000010ff */
[----:B------:R1:W-:Y:S02]  /*9740*/  MUFU.EX2 R105, R2 ;  /* 0x0000000200697308 */ /* 0x0003e40000000800 */
[--C-:B-1----:R-:W-:Y:S08]  /*9750*/  FFMA.FTZ R2, R166, c[0x0][0x2d0], -R148.reuse ;  /* 0x0000b400a6027a23 */ /* 0x102ff00000010894 */
[----:B------:R1:W3:Y:S02]  /*9760*/  MUFU.EX2 R161, R2 ;  /* 0x0000000200a17308 */ /* 0x0002e40000000800 */
[--C-:B-1----:R-:W-:Y:S01]  /*9770*/  FFMA.FTZ R2, R167, c[0x0][0x2d0], -R149.reuse ;  /* 0x0000b400a7027a23 */ /* 0x102fe20000010895 */
[----:B---3--:R-:W-:Y:S07]  /*9780*/  F2FP.BF16.PACK_AB R75, R161, R105 ;  /* 0x00000069a14b723e */ /* 0x008fee00000010ff */
[----:B------:R1:W-:Y:S01]  /*9790*/  MUFU.EX2 R159, R2 ;  /* 0x00000002009f7308 */ /* 0x0003e20000000800 */
[C---:B------:R-:W-:Y:S08]  /*97a0*/  HMMA.16816.F32.BF16 R4, R72.reuse, R84, R4 ;  /* 0x000000544804723c */ /* 0x040ff00000041804 */
[C---:B------:R-:W-:Y:S01]  /*97b0*/  HMMA.16816.F32.BF16 R8, R72.reuse, R86, R8 ;  /* 0x000000564808723c */ /* 0x040fe20000041808 */
[----:B------:R-:W3:Y:S07]  /*97c0*/  LDSM.16.MT88.4 R84, [R200+0x5800] ;  /* 0x00580000c854783b */ /* 0x000eee0000004200 */
[C---:B------:R-:W-:Y:S04]  /*97d0*/  HMMA.16816.F32.BF16 R12, R72.reuse, R88, R12 ;  /* 0x00000058480c723c */ /* 0x040fe8000004180c */
[--C-:B-1----:R-:W-:Y:S04]  /*97e0*/  FFMA.FTZ R2, R180, c[0x0][0x2d0], -R149.reuse ;  /* 0x0000b400b4027a23 */ /* 0x102fe80000010895 */
[C---:B------:R-:W-:Y:S01]  /*97f0*/  HMMA.16816.F32.BF16 R16, R72.reuse, R90, R16 ;  /* 0x0000005a4810723c */ /* 0x040fe20000041810 */
[----:B------:R1:W4:Y:S01]  /*9800*/  MUFU.EX2 R160, R2 ;  /* 0x0000000200a07308 */ /* 0x0003220000000800 */
[----:B------:R-:W5:Y:S06]  /*9810*/  LDSM.16.MT88.4 R88, [R204+0x5800] ;  /* 0x00580000cc58783b */ /* 0x000f6c0000004200 */
[C---:B--2---:R-:W-:Y:S08]  /*9820*/  HMMA.16816.F32.BF16 R20, R72.reuse, R76, R20 ;  /* 0x0000004c4814723c */ /* 0x044ff00000041814 */
[C---:B------:R-:W-:Y:S01]  /*9830*/  HMMA.16816.F32.BF16 R24, R72.reuse, R78, R24 ;  /* 0x0000004e4818723c */ /* 0x040fe20000041818 */
[----:B------:R-:W2:Y:S07]  /*9840*/  LDSM.16.MT88.4 R76, [R203+0x5800] ;  /* 0x00580000cb4c783b */ /* 0x000eae0000004200 */
[C---:B------:R-:W-:Y:S04]  /*9850*/  HMMA.16816.F32.BF16 R28, R72.reuse, R80, R28 ;  /* 0x00000050481c723c */ /* 0x040fe8000004181c */
[--C-:B-1----:R-:W-:Y:S04]  /*9860*/  FFMA.FTZ R2, R182, c[0x0][0x2d0], -R148.reuse ;  /* 0x0000b400b6027a23 */ /* 0x102fe80000010894 */
[C---:B------:R-:W-:Y:S01]  /*9870*/  HMMA.16816.F32.BF16 R32, R72.reuse, R82, R32 ;  /* 0x000000524820723c */ /* 0x040fe20000041820 */
[----:B------:R1:W-:Y:S01]  /*9880*/  MUFU.EX2 R115, R2 ;  /* 0x0000000200737308 */ /* 0x0003e20000000800 */
[----:B------:R-:W4:Y:S06]  /*9890*/  LDSM.16.MT88.4 R80, [R200+0x2000] ;  /* 0x00200000c850783b */ /* 0x000f2c0000004200 */
[C---:B---3--:R-:W-:Y:S08]  /*98a0*/  HMMA.16816.F32.BF16 R36, R72.reuse, R84, R36 ;  /* 0x000000544824723c */ /* 0x048ff00000041824 */
[C---:B------:R-:W-:Y:S01]  /*98b0*/  HMMA.16816.F32.BF16 R40, R72.reuse, R86, R40 ;  /* 0x000000564828723c */ /* 0x040fe20000041828 */
[----:B------:R-:W3:Y:S07]  /*98c0*/  LDSM.16.MT88.4 R84, [R203+0x2000] ;  /* 0x00200000cb54783b */ /* 0x000eee0000004200 */
[C---:B-----5:R-:W-:Y:S04]  /*98d0*/  HMMA.16816.F32.BF16 R44, R72.reuse, R88, R44 ;  /* 0x00000058482c723c */ /* 0x060fe8000004182c */
[--C-:B-1----:R-:W-:Y:S04]  /*98e0*/  FFMA.FTZ R2, R183, c[0x0][0x2d0], -R148.reuse ;  /* 0x0000b400b7027a23 */ /* 0x102fe80000010894 */
[C---:B------:R-:W-:Y:S01]  /*98f0*/  HMMA.16816.F32.BF16 R48, R72.reuse, R90, R48 ;  /* 0x0000005a4830723c */ /* 0x040fe20000041830 */
[----:B------:R1:W5:Y:S01]  /*9900*/  MUFU.EX2 R114, R2 ;  /* 0x0000000200727308 */ /* 0x0003620000000800 */
[----:B------:R-:W-:Y:S06]  /*9910*/  LDSM.16.MT88.4 R88, [R204+0x6000] ;  /* 0x00600000cc58783b */ /* 0x000fec0000004200 */
[C---:B--2---:R-:W-:Y:S08]  /*9920*/  HMMA.16816.F32.BF16 R52, R72.reuse, R76, R52 ;  /* 0x0000004c4834723c */ /* 0x044ff00000041834 */
[C---:B------:R-:W-:Y:S01]  /*9930*/  HMMA.16816.F32.BF16 R56, R72.reuse, R78, R56 ;  /* 0x0000004e4838723c */ /* 0x040fe20000041838 */
[----:B------:R-:W2:Y:S07]  /*9940*/  LDSM.16.MT88.4 R76, [R206+0x2000] ;  /* 0x00200000ce4c783b */ /* 0x000eae0000004200 */
[C---:B------:R-:W-:Y:S04]  /*9950*/  HMMA.16816.F32.BF16 R60, R72.reuse, R92, R60 ;  /* 0x0000005c483c723c */ /* 0x040fe8000004183c */
[--C-:B-1----:R-:W-:Y:S04]  /*9960*/  FFMA.FTZ R2, R189, c[0x0][0x2d0], -R149.reuse ;  /* 0x0000b400bd027a23 */ /* 0x102fe80000010895 */
[----:B------:R-:W-:Y:S01]  /*9970*/  HMMA.16816.F32.BF16 R64, R72, R94, R64 ;  /* 0x0000005e4840723c */ /* 0x000fe20000041840 */
[----:B------:R1:W-:Y:S01]  /*9980*/  MUFU.EX2 R113, R2 ;  /* 0x0000000200717308 */ /* 0x0003e20000000800 */
[----:B------:R-:W-:Y:S05]  /*9990*/  LDSM.16.MT88.4 R92, [R206+0x6000] ;  /* 0x00600000ce5c783b */ /* 0x000fea0000004200 */
[----:B----4-:R-:W-:Y:S02]  /*99a0*/  F2FP.BF16.PACK_AB R72, R160, R159 ;  /* 0x0000009fa048723e */ /* 0x010fe400000010ff */
[----:B-----5:R-:W-:Y:S03]  /*99b0*/  F2FP.BF16.PACK_AB R73, R114, R115 ;  /* 0x000000737249723e */ /* 0x020fe600000010ff */
[--C-:B-1----:R-:W-:Y:S04]  /*99c0*/  FFMA.FTZ R2, R190, c[0x0][0x2d0], -R149.reuse ;  /* 0x0000b400be027a23 */ /* 0x102fe80000010895 */
        /* <DEDUP_REMOVED lines=9> */
[C---:B------:R-:W-:Y:S08]  /*9a60*/  HMMA.16816.F32.BF16 R4, R72.reuse, R80, R4 ;  /* 0x000000504804723c */ /* 0x040ff00000041804 */
[C---:B------:R-:W-:Y:S01]  /*9a70*/  HMMA.16816.F32.BF16 R8, R72.reuse, R82, R8 ;  /* 0x000000524808723c */ /* 0x040fe20000041808 */
[----:B------:R-:W4:Y:S07]  /*9a80*/  LDSM.16.MT88.4 R80, [R200+0x6000] ;  /* 0x00600000c850783b */ /* 0x000f2e0000004200 */
[C---:B------:R-:W-:Y:S04]  /*9a90*/  HMMA.16816.F32.BF16 R12, R72.reuse, R96, R12 ;  /* 0x00000060480c723c */ /* 0x040fe8000004180c */
[--C-:B-1----:R-:W-:Y:S04]  /*9aa0*/  FFMA.FTZ R2, R235, c[0x0][0x2d0], -R149.reuse ;  /* 0x0000b400eb027a23 */ /* 0x102fe80000010895 */
[C---:B------:R-:W-:Y:S01]  /*9ab0*/  HMMA.16816.F32.BF16 R16, R72.reuse, R98, R16 ;  /* 0x000000624810723c */ /* 0x040fe20000041810 */
[----:B------:R1:W5:Y:S01]  /*9ac0*/  MUFU.EX2 R155, R2 ;  /* 0x00000002009b7308 */ /* 0x0003620000000800 */
[----:B------:R-:W-:Y:S06]  /*9ad0*/  LDSM.16.MT88.4 R96, [R203+0x2800] ;  /* 0x00280000cb60783b */ /* 0x000fec0000004200 */
[C---:B---3--:R-:W-:Y:S08]  /*9ae0*/  HMMA.16816.F32.BF16 R20, R72.reuse, R84, R20 ;  /* 0x000000544814723c */ /* 0x048ff00000041814 */
[C---:B------:R-:W-:Y:S01]  /*9af0*/  HMMA.16816.F32.BF16 R24, R72.reuse, R86, R24 ;  /* 0x000000564818723c */ /* 0x040fe20000041818 */
[----:B------:R-:W3:Y:S07]  /*9b00*/  LDSM.16.MT88.4 R84, [R203+0x6000] ;  /* 0x00600000cb54783b */ /* 0x000eee0000004200 */
[C---:B--2---:R-:W-:Y:S04]  /*9b10*/  HMMA.16816.F32.BF16 R28, R72.reuse, R76, R28 ;  /* 0x0000004c481c723c */ /* 0x044fe8000004181c */
[--C-:B-1----:R-:W-:Y:S04]  /*9b20*/  FFMA.FTZ R2, R238, c[0x0][0x2d0], -R148.reuse ;  /* 0x0000b400ee027a23 */ /* 0x102fe80000010894 */
[C---:B------:R-:W-:Y:S01]  /*9b30*/  HMMA.16816.F32.BF16 R32, R72.reuse, R78, R32 ;  /* 0x0000004e4820723c */ /* 0x040fe20000041820 */
[----:B------:R1:W-:Y:S01]  /*9b40*/  MUFU.EX2 R123, R2 ;  /* 0x00000002007b7308 */ /* 0x0003e20000000800 */
[----:B------:R-:W2:Y:S06]  /*9b50*/  LDSM.16.MT88.4 R76, [R200+0x2800] ;  /* 0x00280000c84c783b */ /* 0x000eac0000004200 */
[C---:B----4-:R-:W-:Y:S08]  /*9b60*/  HMMA.16816.F32.BF16 R36, R72.reuse, R80, R36 ;  /* 0x000000504824723c */ /* 0x050ff00000041824 */
[C---:B------:R-:W-:Y:S01]  /*9b70*/  HMMA.16816.F32.BF16 R40, R72.reuse, R82, R40 ;  /* 0x000000524828723c */ /* 0x040fe20000041828 */
[----:B------:R-:W4:Y:S07]  /*9b80*/  LDSM.16.MT88.4 R80, [R204+0x2800] ;  /* 0x00280000cc50783b */ /* 0x000f2e0000004200 */
[C---:B------:R-:W-:Y:S04]  /*9b90*/  HMMA.16816.F32.BF16 R44, R72.reuse, R88, R44 ;  /* 0x00000058482c723c */ /* 0x040fe8000004182c */
[--C-:B-1----:R-:W-:Y:S04]  /*9ba0*/  FFMA.FTZ R2, R237, c[0x0][0x2d0], -R148.reuse ;  /* 0x0000b400ed027a23 */ /* 0x102fe80000010894 */
[C---:B------:R-:W-:Y:S01]  /*9bb0*/  HMMA.16816.F32.BF16 R48, R72.reuse, R90, R48 ;  /* 0x0000005a4830723c */ /* 0x040fe20000041830 */
[----:B------:R1:W1:Y:S01]  /*9bc0*/  MUFU.EX2 R122, R2 ;  /* 0x00000002007a7308 */ /* 0x0002620000000800 */
[----:B------:R-:W-:Y:S06]  /*9bd0*/  LDSM.16.MT88.4 R88, [R200+0x6800] ;  /* 0x00680000c858783b */ /* 0x000fec0000004200 */
[C---:B---3--:R-:W-:Y:S08]  /*9be0*/  HMMA.16816.F32.BF16 R52, R72.reuse, R84, R52 ;  /* 0x000000544834723c */ /* 0x048ff00000041834 */
[C---:B------:R-:W-:Y:S01]  /*9bf0*/  HMMA.16816.F32.BF16 R56, R72.reuse, R86, R56 ;  /* 0x000000564838723c */ /* 0x040fe20000041838 */
[----:B------:R-:W2:Y:S07]  /*9c00*/  LDSM.16.MT88.4 R84, [R206+0x2800] ;  /* 0x00280000ce54783b */ /* 0x000eae0000004200 */
[C---:B------:R-:W-:Y:S01]  /*9c10*/  HMMA.16816.F32.BF16 R60, R72.reuse, R92, R60 ;  /* 0x0000005c483c723c */ /* 0x040fe2000004183c */
[----:B------:R-:W3:Y:S03]  /*9c20*/  LDL.LU R92, [R1+0xc] ;  /* 0x00000c00015c7983 */ /* 0x000ee60000300800 */
[--C-:B-1----:R-:W-:Y:S01]  /*9c30*/  FFMA.FTZ R2, R240, c[0x0][0x2d0], -R149.reuse ;  /* 0x0000b400f0027a23 */ /* 0x102fe20000010895 */
[----:B------:R-:W3:Y:S03]  /*9c40*/  LDL.LU R135, [R1+0x10] ;  /* 0x0000100001877983 */ /* 0x000ee60000300800 */
[----:B------:R-:W-:Y:S01]  /*9c50*/  HMMA.16816.F32.BF16 R64, R72, R94, R64 ;  /* 0x0000005e4840723c */ /* 0x000fe20000041840 */
[----:B------:R1:W-:Y:S06]  /*9c60*/  MUFU.EX2 R121, R2 ;  /* 0x0000000200797308 */ /* 0x0003ec0000000800 */
[----:B-----5:R-:W-:Y:S02]  /*9c70*/  F2FP.BF16.PACK_AB R72, R155, R156 ;  /* 0x0000009c9b48723e */ /* 0x020fe400000010ff */
[----:B------:R-:W-:Y:S03]  /*9c80*/  F2FP.BF16.PACK_AB R73, R122, R123 ;  /* 0x0000007b7a49723e */ /* 0x000fe600000010ff */
[--C-:B-1----:R-:W-:Y:S04]  /*9c90*/  FFMA.FTZ R2, R239, c[0x0][0x2d0], -R149.reuse ;  /* 0x0000b400ef027a23 */ /* 0x102fe80000010895 */
[----:B------:R1:W5:Y:S02]  /*9ca0*/  MUFU.EX2 R154, R2 ;  /* 0x00000002009a7308 */ /* 0x0003640000000800 */
[--C-:B-1----:R-:W-:Y:S01]  /*9cb0*/  FFMA.FTZ R2, R241, c[0x0][0x2d0], -R148.reuse ;  /* 0x0000b400f1027a23 */ /* 0x102fe20000010894 */
[----:B-----5:R-:W-:Y:S07]  /*9cc0*/  F2FP.BF16.PACK_AB R74, R154, R121 ;  /* 0x000000799a4a723e */ /* 0x020fee00000010ff */
[----:B------:R1:W-:Y:S02]  /*9cd0*/  MUFU.EX2 R120, R2 ;  /* 0x0000000200787308 */ /* 0x0003e40000000800 */
[--C-:B-1----:R-:W-:Y:S08]  /*9ce0*/  FFMA.FTZ R2, R232, c[0x0][0x2d0], -R148.reuse ;  /* 0x0000b400e8027a23 */ /* 0x102ff00000010894 */
[----:B------:R1:W5:Y:S02]  /*9cf0*/  MUFU.EX2 R153, R2 ;  /* 0x0000000200997308 */ /* 0x0003640000000800 */
[--C-:B-1----:R-:W-:Y:S01]  /*9d00*/  FFMA.FTZ R2, R251, c[0x0][0x2d0], -R149.reuse ;  /* 0x0000b400fb027a23 */ /* 0x102fe20000010895 */
[----:B-----5:R-:W-:Y:S07]  /*9d10*/  F2FP.BF16.PACK_AB R75, R153, R120 ;  /* 0x00000078994b723e */ /* 0x020fee00000010ff */
[----:B------:R1:W-:Y:S01]  /*9d20*/  MUFU.EX2 R152, R2 ;  /* 0x0000000200987308 */ /* 0x0003e20000000800 */
[C---:B--2---:R-:W-:Y:S08]  /*9d30*/  HMMA.16816.F32.BF16 R4, R72.reuse, R76, R4 ;  /* 0x0000004c4804723c */ /* 0x044ff00000041804 */
[C---:B------:R-:W-:Y:S01]  /*9d40*/  HMMA.16816.F32.BF16 R8, R72.reuse, R78, R8 ;  /* 0x0000004e4808723c */ /* 0x040fe20000041808 */
[----:B------:R-:W2:Y:S07]  /*9d50*/  LDSM.16.MT88.4 R76, [R204+0x6800] ;  /* 0x00680000cc4c783b */ /* 0x000eae0000004200 */
[C---:B----4-:R-:W-:Y:S04]  /*9d60*/  HMMA.16816.F32.BF16 R12, R72.reuse, R80, R12 ;  /* 0x00000050480c723c */ /* 0x050fe8000004180c */
[--C-:B-1----:R-:W-:Y:S04]  /*9d70*/  FFMA.FTZ R2, R252, c[0x0][0x2d0], -R149.reuse ;  /* 0x0000b400fc027a23 */ /* 0x102fe80000010895 */
[C---:B------:R-:W-:Y:S01]  /*9d80*/  HMMA.16816.F32.BF16 R16, R72.reuse, R82, R16 ;  /* 0x000000524810723c */ /* 0x040fe20000041810 */
[----:B------:R1:W4:Y:S01]  /*9d90*/  MUFU.EX2 R151, R2 ;  /* 0x0000000200977308 */ /* 0x0003220000000800 */
[----:B------:R-:W5:Y:S06]  /*9da0*/  LDSM.16.MT88.4 R80, [R203+0x6800] ;  /* 0x00680000cb50783b */ /* 0x000f6c0000004200 */
[C---:B------:R-:W-:Y:S08]  /*9db0*/  HMMA.16816.F32.BF16 R20, R72.reuse, R96, R20 ;  /* 0x000000604814723c */ /* 0x040ff00000041814 */
[C---:B------:R-:W-:Y:S01]  /*9dc0*/  HMMA.16816.F32.BF16 R24, R72.reuse, R98, R24 ;  /* 0x000000624818723c */ /* 0x040fe20000041818 */
[----:B------:R-:W-:Y:S07]  /*9dd0*/  LDSM.16.MT88.4 R96, [R204+0x7000] ;  /* 0x00700000cc60783b */ /* 0x000fee0000004200 */
[C---:B------:R-:W-:Y:S04]  /*9de0*/  HMMA.16816.F32.BF16 R28, R72.reuse, R84, R28 ;  /* 0x00000054481c723c */ /* 0x040fe8000004181c */
[--C-:B-1----:R-:W-:Y:S04]  /*9df0*/  FFMA.FTZ R2, R243, c[0x0][0x2d0], -R148.reuse ;  /* 0x0000b400f3027a23 */ /* 0x102fe80000010894 */
[C---:B------:R-:W-:Y:S01]  /*9e00*/  HMMA.16816.F32.BF16 R32, R72.reuse, R86, R32 ;  /* 0x000000564820723c */ /* 0x040fe20000041820 */
[----:B------:R1:W-:Y:S01]  /*9e10*/  MUFU.EX2 R131, R2 ;  /* 0x0000000200837308 */ /* 0x0003e20000000800 */
[----:B------:R-:W4:Y:S06]  /*9e20*/  LDSM.16.MT88.4 R84, [R206+0x6800] ;  /* 0x00680000ce54783b */ /* 0x000f2c0000004200 */
[C---:B------:R-:W-:Y:S08]  /*9e30*/  HMMA.16816.F32.BF16 R36, R72.reuse, R88, R36 ;  /* 0x000000584824723c */ /* 0x040ff00000041824 */
[C---:B------:R-:W-:Y:S01]  /*9e40*/  HMMA.16816.F32.BF16 R40, R72.reuse, R90, R40 ;  /* 0x0000005a4828723c */ /* 0x040fe20000041828 */
[----:B------:R-:W-:Y:S07]  /*9e50*/  LDSM.16.MT88.4 R88, [R203+0x3000] ;  /* 0x00300000cb58783b */ /* 0x000fee0000004200 */
[C---:B--2---:R-:W-:Y:S04]  /*9e60*/  HMMA.16816.F32.BF16 R44, R72.reuse, R76, R44 ;  /* 0x0000004c482c723c */ /* 0x044fe8000004182c */
[----:B-1----:R-:W-:Y:S04]  /*9e70*/  FFMA.FTZ R2, R244, c[0x0][0x2d0], -R148 ;  /* 0x0000b400f4027a23 */ /* 0x002fe80000010894 */
[C---:B------:R-:W-:Y:S01]  /*9e80*/  HMMA.16816.F32.BF16 R48, R72.reuse, R78, R48 ;  /* 0x0000004e4830723c */ /* 0x040fe20000041830 */
[----:B------:R1:W2:Y:S01]  /*9e90*/  MUFU.EX2 R130, R2 ;  /* 0x0000000200827308 */ /* 0x0002a20000000800 */
[----:B------:R-:W3:Y:S06]  /*9ea0*/  LDSM.16.MT88.4 R76, [R200+0x3000] ;  /* 0x00300000c84c783b */ /* 0x000eec0000004200 */
[C---:B-----5:R-:W-:Y:S08]  /*9eb0*/  HMMA.16816.F32.BF16 R52, R72.reuse, R80, R52 ;  /* 0x000000504834723c */ /* 0x060ff00000041834 */
[C---:B------:R-:W-:Y:S01]  /*9ec0*/  HMMA.16816.F32.BF16 R56, R72.reuse, R82, R56 ;  /* 0x000000524838723c */ /* 0x040fe20000041838 */
[----:B------:R-:W5:Y:S07]  /*9ed0*/  LDSM.16.MT88.4 R80, [R204+0x3000] ;  /* 0x00300000cc50783b */ /* 0x000f6e0000004200 */
[C---:B----4-:R-:W-:Y:S04]  /*9ee0*/  HMMA.16816.F32.BF16 R60, R72.reuse, R84, R60 ;  /* 0x00000054483c723c */ /* 0x050fe8000004183c */
[--C-:B-1----:R-:W-:Y:S02]  /*9ef0*/  FFMA.FTZ R2, R137, c[0x0][0x2d0], -R149.reuse ;  /* 0x0000b40089027a23 */ /* 0x102fe40000010895 */
[----:B------:R-:W-:Y:S02]  /*9f00*/  IMAD.MOV.U32 R137, RZ, RZ, R134 ;  /* 0x000000ffff897224 */ /* 0x000fe400078e0086 */
[----:B------:R-:W-:Y:S01]  /*9f10*/  HMMA.16816.F32.BF16 R64, R72, R86, R64 ;  /* 0x000000564840723c */ /* 0x000fe20000041840 */
[----:B------:R1:W-:Y:S01]  /*9f20*/  MUFU.EX2 R129, R2 ;  /* 0x0000000200817308 */ /* 0x0003e20000000800 */
[----:B------:R-:W-:Y:S02]  /*9f30*/  LDSM.16.MT88.4 R84, [R200+0x7000] ;  /* 0x00700000c854783b */ /* 0x000fe40000004200 */
[----:B------:R-:W-:Y:S03]  /*9f40*/  IMAD.MOV.U32 R134, RZ, RZ, R128 ;  /* 0x000000ffff867224 */ /* 0x000fe600078e0080 */
[----:B------:R-:W-:Y:S02]  /*9f50*/  F2FP.BF16.PACK_AB R72, R151, R152 ;  /* 0x000000989748723e */ /* 0x000fe400000010ff */
[----:B--2---:R-:W-:Y:S03]  /*9f60*/  F2FP.BF16.PACK_AB R73, R130, R131 ;  /* 0x000000838249723e */ /* 0x004fe600000010ff */
[--C-:B-1----:R-:W-:Y:S04]  /*9f70*/  FFMA.FTZ R2, R150, c[0x0][0x2d0], -R149.reuse ;  /* 0x0000b40096027a23 */ /* 0x102fe80000010895 */
[----:B------:R1:W2:Y:S02]  /*9f80*/  MUFU.EX2 R150, R2 ;  /* 0x0000000200967308 */ /* 0x0002a40000000800 */
[----:B-1----:R-:W-:Y:S01]  /*9f90*/  FFMA.FTZ R2, R247, c[0x0][0x2d0], -R148 ;  /* 0x0000b400f7027a23 */ /* 0x002fe20000010894 */
[----:B--2---:R-:W-:Y:S01]  /*9fa0*/  F2FP.BF16.PACK_AB R74, R150, R129 ;  /* 0x00000081964a723e */ /* 0x004fe200000010ff */
[----:B---3--:R-:W-:Y:S06]  /*9fb0*/  FFMA.FTZ R104, R3, R92, R104 ;  /* 0x0000005c03687223 */ /* 0x008fec0000010068 */
[----:B------:R1:W-:Y:S01]  /*9fc0*/  MUFU.EX2 R128, R2 ;  /* 0x0000000200807308 */ /* 0x0003e20000000800 */
[----:B------:R-:W2:Y:S01]  /*9fd0*/  LDSM.16.MT88.4 R92, [R206+0x3000] ;  /* 0x00300000ce5c783b */ /* 0x000ea20000004200 */
[----:B------:R-:W-:Y:S04]  /*9fe0*/  FFMA.FTZ R0, R0, R135, R164 ;  /* 0x0000008700007223 */ /* 0x000fe800000100a4 */
[----:B------:R-:W-:Y:S04]  /*9ff0*/  FADD.FTZ R0, R133, R0 ;  /* 0x0000000085007221 */ /* 0x000fe80000010000 */
[----:B------:R-:W3:Y:S01]  /*a000*/  MUFU.EX2 R3, R100 ;  /* 0x0000006400037308 */ /* 0x000ee20000000800 */
[----:B------:R-:W-:Y:S04]  /*a010*/  FADD.FTZ R0, R111, R0 ;  /* 0x000000006f007221 */ /* 0x000fe80000010000 */
[----:B------:R-:W-:Y:S04]  /*a020*/  FADD.FTZ R0, R109, R0 ;  /* 0x000000006d007221 */ /* 0x000fe80000010000 */
[----:B------:R-:W-:Y:S04]  /*a030*/  FADD.FTZ R0, R249, R0 ;  /* 0x00000000f9007221 */ /* 0x000fe80000010000 */
[----:B------:R-:W-:Y:S02]  /*a040*/  FADD.FTZ R0, R248, R0 ;  /* 0x00000000f8007221 */ /* 0x000fe40000010000 */
[--C-:B-1----:R-:W-:Y:S02]  /*a050*/  FFMA.FTZ R2, R250, c[0x0][0x2d0], -R148.reuse ;  /* 0x0000b400fa027a23 */ /* 0x102fe40000010894 */
[----:B------:R-:W-:Y:S02]  /*a060*/  FFMA.FTZ R148, R71, c[0x0][0x2d0], -R148 ;  /* 0x0000b40047947a23 */ /* 0x000fe40000010894 */
[----:B------:R-:W1:Y:S01]  /*a070*/  MUFU.EX2 R139, R2 ;  /* 0x00000002008b7308 */ /* 0x000e620000000800 */
[----:B------:R-:W-:Y:S01]  /*a080*/  FADD.FTZ R0, R119, R0 ;  /* 0x0000000077007221 */ /* 0x000fe20000010000 */
[----:B---3--:R-:W-:Y:S03]  /*a090*/  F2FP.BF16.PACK_AB R133, R136, R3 ;  /* 0x000000038885723e */ /* 0x008fe600000010ff */
[----:B------:R-:W-:Y:S05]  /*a0a0*/  FADD.FTZ R0, R118, R0 ;  /* 0x0000000076007221 */ /* 0x000fea0000010000 */
[----:B------:R-:W-:Y:S01]  /*a0b0*/  MUFU.EX2 R71, R102 ;  /* 0x0000006600477308 */ /* 0x000fe20000000800 */
[----:B------:R-:W-:Y:S04]  /*a0c0*/  FADD.FTZ R0, R116, R0 ;  /* 0x0000000074007221 */ /* 0x000fe80000010000 */
[----:B------:R-:W-:Y:S04]  /*a0d0*/  FADD.FTZ R0, R236, R0 ;  /* 0x00000000ec007221 */ /* 0x000fe80000010000 */
[----:B------:R-:W-:Y:S01]  /*a0e0*/  FADD.FTZ R0, R126, R0 ;  /* 0x000000007e007221 */ /* 0x000fe20000010000 */
[----:B------:R-:W-:Y:S03]  /*a0f0*/  MUFU.EX2 R148, R148 ;  /* 0x0000009400947308 */ /* 0x000fe60000000800 */
[----:B------:R-:W-:Y:S01]  /*a100*/  FADD.FTZ R0, R125, R0 ;  /* 0x000000007d007221 */ /* 0x000fe20000010000 */
[----:B-1----:R-:W-:Y:S01]  /*a110*/  F2FP.BF16.PACK_AB R75, R139, R128 ;  /* 0x000000808b4b723e */ /* 0x002fe200000010ff */
[--C-:B------:R-:W-:Y:S01]  /*a120*/  FFMA.FTZ R2, R163, c[0x0][0x2d0], -R149.reuse ;  /* 0x0000b400a3027a23 */ /* 0x100fe20000010895 */
[----:B------:R-:W-:Y:S01]  /*a130*/  MOV R163, R138 ;  /* 0x0000008a00a37202 */ /* 0x000fe20000000f00 */
[----:B------:R-:W-:Y:S02]  /*a140*/  FFMA.FTZ R149, R137, c[0x0][0x2d0], -R149 ;  /* 0x0000b40089957a23 */ /* 0x000fe40000010895 */
[----:B------:R-:W-:Y:S01]  /*a150*/  FADD.FTZ R0, R107, R0 ;  /* 0x000000006b007221 */ /* 0x000fe20000010000 */
[----:B------:R-:W-:Y:S01]  /*a160*/  MUFU.EX2 R137, R70 ;  /* 0x0000004600897308 */ /* 0x000fe20000000800 */
[C---:B------:R-:W-:Y:S03]  /*a170*/  HMMA.16816.F32.BF16 R4, R72.reuse, R76, R4 ;  /* 0x0000004c4804723c */ /* 0x040fe60000041804 */
[----:B------:R-:W-:Y:S04]  /*a180*/  FADD.FTZ R0, R181, R0 ;  /* 0x00000000b5007221 */ /* 0x000fe80000010000 */
[----:B------:R-:W-:Y:S01]  /*a190*/  FADD.FTZ R0, R105, R0 ;  /* 0x0000000069007221 */ /* 0x000fe20000010000 */
[C---:B------:R-:W-:Y:S01]  /*a1a0*/  HMMA.16816.F32.BF16 R8, R72.reuse, R78, R8 ;  /* 0x0000004e4808723c */ /* 0x040fe20000041808 */
[----:B------:R-:W1:Y:S01]  /*a1b0*/  LDSM.16.MT88.4 R76, [R203+0x7000] ;  /* 0x00700000cb4c783b */ /* 0x000e620000004200 */
[----:B------:R3:W4:Y:S02]  /*a1c0*/  MUFU.EX2 R70, R103 ;  /* 0x0000006700467308 */ /* 0x0007240000000800 */
[----:B------:R-:W-:Y:S04]  /*a1d0*/  FADD.FTZ R0, R161, R0 ;  /* 0x00000000a1007221 */ /* 0x000fe80000010000 */
[C---:B-----5:R-:W-:Y:S04]  /*a1e0*/  HMMA.16816.F32.BF16 R12, R72.reuse, R80, R12 ;  /* 0x00000050480c723c */ /* 0x060fe8000004180c */
[----:B------:R-:W5:Y:S01]  /*a1f0*/  MUFU.EX2 R149, R149 ;  /* 0x0000009500957308 */ /* 0x000f620000000800 */
[----:B------:R-:W-:Y:S03]  /*a200*/  FADD.FTZ R0, R115, R0 ;  /* 0x0000000073007221 */ /* 0x000fe60000010000 */
[C---:B------:R-:W-:Y:S01]  /*a210*/  HMMA.16816.F32.BF16 R16, R72.reuse, R82, R16 ;  /* 0x000000524810723c */ /* 0x040fe20000041810 */
[----:B------:R-:W1:Y:S03]  /*a220*/  LDSM.16.MT88.4 R80, [R206+0x7000] ;  /* 0x00700000ce50783b */ /* 0x000e660000004200 */
[----:B------:R-:W-:Y:S02]  /*a230*/  FADD.FTZ R0, R114, R0 ;  /* 0x0000000072007221 */ /* 0x000fe40000010000 */
[----:B------:R5:W5:Y:S02]  /*a240*/  MUFU.EX2 R138, R2 ;  /* 0x00000002008a7308 */ /* 0x000b640000000800 */
[C---:B------:R-:W-:Y:S01]  /*a250*/  HMMA.16816.F32.BF16 R20, R72.reuse, R88, R20 ;  /* 0x000000584814723c */ /* 0x040fe20000041814 */
[----:B---3--:R-:W-:Y:S03]  /*a260*/  LDSM.16.MT88.4 R100, [R206+0x3800] ;  /* 0x00380000ce64783b */ /* 0x008fe60000004200 */
[----:B----4-:R-:W-:Y:S01]  /*a270*/  F2FP.BF16.PACK_AB R135, R148, R70 ;  /* 0x000000469487723e */ /* 0x010fe200000010ff */
[----:B------:R-:W-:Y:S03]  /*a280*/  FADD.FTZ R0, R112, R0 ;  /* 0x0000000070007221 */ /* 0x000fe60000010000 */
[C---:B------:R-:W-:Y:S01]  /*a290*/  HMMA.16816.F32.BF16 R24, R72.reuse, R90, R24 ;  /* 0x0000005a4818723c */ /* 0x040fe20000041818 */
[----:B------:R-:W-:Y:S03]  /*a2a0*/  LDSM.16.MT88.4 R88, [R204+0x3800] ;  /* 0x00380000cc58783b */ /* 0x000fe60000004200 */
[----:B------:R-:W-:Y:S04]  /*a2b0*/  FADD.FTZ R0, R157, R0 ;  /* 0x000000009d007221 */ /* 0x000fe80000010000 */
[C---:B--2---:R-:W-:Y:S04]  /*a2c0*/  HMMA.16816.F32.BF16 R28, R72.reuse, R92, R28 ;  /* 0x0000005c481c723c */ /* 0x044fe8000004181c */
[----:B------:R-:W-:Y:S02]  /*a2d0*/  FADD.FTZ R0, R123, R0 ;  /* 0x000000007b007221 */ /* 0x000fe40000010000 */
[----:B-----5:R-:W-:Y:S01]  /*a2e0*/  FADD.FTZ R2, R134, R104 ;  /* 0x0000006886027221 */ /* 0x020fe20000010000 */
[----:B------:R-:W-:Y:S01]  /*a2f0*/  F2FP.BF16.PACK_AB R134, R149, R71 ;  /* 0x000000479586723e */ /* 0x000fe200000010ff */
[C---:B------:R-:W-:Y:S01]  /*a300*/  HMMA.16816.F32.BF16 R32, R72.reuse, R94, R32 ;  /* 0x0000005e4820723c */ /* 0x040fe20000041820 */
[----:B------:R-:W-:Y:S03]  /*a310*/  LDSM.16.MT88.4 R92, [R203+0x3800] ;  /* 0x00380000cb5c783b */ /* 0x000fe60000004200 */
[----:B------:R-:W-:Y:S01]  /*a320*/  FADD.FTZ R2, R132, R2 ;  /* 0x0000000284027221 */ /* 0x000fe20000010000 */
[----:B------:R-:W-:Y:S01]  /*a330*/  F2FP.BF16.PACK_AB R132, R137, R138 ;  /* 0x0000008a8984723e */ /* 0x000fe200000010ff */
[----:B------:R-:W-:Y:S02]  /*a340*/  FADD.FTZ R0, R122, R0 ;  /* 0x000000007a007221 */ /* 0x000fe40000010000 */
[C---:B------:R-:W-:Y:S04]  /*a350*/  HMMA.16816.F32.BF16 R36, R72.reuse, R84, R36 ;  /* 0x000000544824723c */ /* 0x040fe80000041824 */
[----:B------:R-:W-:Y:S02]  /*a360*/  FADD.FTZ R2, R110, R2 ;  /* 0x000000026e027221 */ /* 0x000fe40000010000 */
[----:B------:R-:W-:Y:S02]  /*a370*/  FADD.FTZ R0, R120, R0 ;  /* 0x0000000078007221 */ /* 0x000fe40000010000 */
[C---:B------:R-:W-:Y:S01]  /*a380*/  HMMA.16816.F32.BF16 R40, R72.reuse, R86, R40 ;  /* 0x000000564828723c */ /* 0x040fe20000041828 */
[----:B------:R-:W2:Y:S03]  /*a390*/  LDSM.16.MT88.4 R84, [R200+0x3800] ;  /* 0x00380000c854783b */ /* 0x000ea60000004200 */
[----:B------:R-:W-:Y:S02]  /*a3a0*/  FADD.FTZ R2, R108, R2 ;  /* 0x000000026c027221 */ /* 0x000fe40000010000 */
[----:B------:R-:W-:Y:S02]  /*a3b0*/  FADD.FTZ R0, R153, R0 ;  /* 0x0000000099007221 */ /* 0x000fe40000010000 */
[C---:B------:R-:W-:Y:S01]  /*a3c0*/  HMMA.16816.F32.BF16 R44, R72.reuse, R96, R44 ;  /* 0x00000060482c723c */ /* 0x040fe2000004182c */
[----:B------:R-:W3:Y:S03]  /*a3d0*/  LDSM.16.MT88.4 R108, [R200+0x7800] ;  /* 0x00780000c86c783b */ /* 0x000ee60000004200 */
[----:B------:R-:W-:Y:S02]  /*a3e0*/  FADD.FTZ R2, R163, R2 ;  /* 0x00000002a3027221 */ /* 0x000fe40000010000 */
[----:B------:R-:W-:Y:S02]  /*a3f0*/  FADD.FTZ R0, R131, R0 ;  /* 0x0000000083007221 */ /* 0x000fe40000010000 */
[C---:B------:R-:W-:Y:S04]  /*a400*/  HMMA.16816.F32.BF16 R48, R72.reuse, R98, R48 ;  /* 0x000000624830723c */ /* 0x040fe80000041830 */
[----:B------:R-:W-:Y:S02]  /*a410*/  FADD.FTZ R2, R246, R2 ;  /* 0x00000002f6027221 */ /* 0x000fe40000010000 */
[----:B------:R-:W-:Y:S02]  /*a420*/  FADD.FTZ R0, R130, R0 ;  /* 0x0000000082007221 */ /* 0x000fe40000010000 */
[C---:B-1----:R-:W-:Y:S04]  /*a430*/  HMMA.16816.F32.BF16 R52, R72.reuse, R76, R52 ;  /* 0x0000004c4834723c */ /* 0x042fe80000041834 */
[----:B------:R-:W-:Y:S02]  /*a440*/  FADD.FTZ R2, R245, R2 ;  /* 0x00000002f5027221 */ /* 0x000fe40000010000 */
[----:B------:R-:W-:Y:S02]  /*a450*/  FADD.FTZ R0, R128, R0 ;  /* 0x0000000080007221 */ /* 0x000fe40000010000 */
[C---:B------:R-:W-:Y:S04]  /*a460*/  HMMA.16816.F32.BF16 R56, R72.reuse, R78, R56 ;  /* 0x0000004e4838723c */ /* 0x040fe80000041838 */
[----:B------:R-:W-:Y:S02]  /*a470*/  FADD.FTZ R2, R117, R2 ;  /* 0x0000000275027221 */ /* 0x000fe40000010000 */
[----:B------:R-:W1:Y:S01]  /*a480*/  LDSM.16.MT88.4 R116, [R204+0x7800] ;  /* 0x00780000cc74783b */ /* 0x000e620000004200 */
[----:B------:R-:W-:Y:S01]  /*a490*/  FADD.FTZ R0, R139, R0 ;  /* 0x000000008b007221 */ /* 0x000fe20000010000 */
[C---:B------:R-:W-:Y:S04]  /*a4a0*/  HMMA.16816.F32.BF16 R60, R72.reuse, R80, R60 ;  /* 0x00000050483c723c */ /* 0x040fe8000004183c */
[----:B------:R-:W-:Y:S02]  /*a4b0*/  FADD.FTZ R2, R242, R2 ;  /* 0x00000002f2027221 */ /* 0x000fe40000010000 */
[----:B------:R-:W-:Y:S02]  /*a4c0*/  FADD.FTZ R3, R3, R0 ;  /* 0x0000000003037221 */ /* 0x000fe40000010000 */
[----:B------:R-:W-:Y:S04]  /*a4d0*/  HMMA.16816.F32.BF16 R64, R72, R82, R64 ;  /* 0x000000524840723c */ /* 0x000fe80000041840 */
[----:B------:R-:W-:Y:S02]  /*a4e0*/  FADD.FTZ R2, R234, R2 ;  /* 0x00000002ea027221 */ /* 0x000fe40000010000 */
[----:B------:R-:W-:Y:S02]  /*a4f0*/  FADD.FTZ R3, R136, R3 ;  /* 0x0000000388037221 */ /* 0x000fe40000010000 */
[C---:B--2---:R-:W-:Y:S01]  /*a500*/  HMMA.16816.F32.BF16 R72, R132.reuse, R84, R4 ;  /* 0x000000548448723c */ /* 0x044fe20000041804 */
[----:B------:R-:W-:Y:S04]  /*a510*/  LDSM.16.MT88.4 R4, [R206+0x7800] ;  /* 0x00780000ce04783b */ /* 0x000fe80000004200 */
[----:B------:R-:W-:Y:S03]  /*a520*/  FADD.FTZ R2, R127, R2 ;  /* 0x000000027f027221 */ /* 0x000fe60000010000 */
[C---:B------:R-:W-:Y:S01]  /*a530*/  HMMA.16816.F32.BF16 R76, R132.reuse, R86, R8 ;  /* 0x00000056844c723c */ /* 0x040fe20000041808 */
[----:B------:R-:W2:Y:S03]  /*a540*/  LDL R8, [R1+0x4] ;  /* 0x0000040001087983 */ /* 0x000ea60000100800 */
[----:B------:R-:W-:Y:S02]  /*a550*/  FADD.FTZ R2, R124, R2 ;  /* 0x000000027c027221 */ /* 0x000fe40000010000 */
[----:B------:R-:W4:Y:S02]  /*a560*/  LDSM.16.MT88.4 R124, [R203+0x7800] ;  /* 0x00780000cb7c783b */ /* 0x000f240000004200 */
[C---:B------:R-:W-:Y:S04]  /*a570*/  HMMA.16816.F32.BF16 R80, R132.reuse, R88, R12 ;  /* 0x000000588450723c */ /* 0x040fe8000004180c */
[----:B------:R-:W-:Y:S04]  /*a580*/  FADD.FTZ R2, R188, R2 ;  /* 0x00000002bc027221 */ /* 0x000fe80000010000 */
        /* <DEDUP_REMOVED lines=10> */
[C---:B---3--:R-:W-:Y:S04]  /*a630*/  HMMA.16816.F32.BF16 R104, R132.reuse, R108, R36 ;  /* 0x0000006c8468723c */ /* 0x048fe80000041824 */
[----:B------:R-:W-:Y:S04]  /*a640*/  FADD.FTZ R2, R158, R2 ;  /* 0x000000029e027221 */ /* 0x000fe80000010000 */
[C---:B------:R-:W-:Y:S04]  /*a650*/  HMMA.16816.F32.BF16 R108, R132.reuse, R110, R40 ;  /* 0x0000006e846c723c */ /* 0x040fe80000041828 */
[----:B------:R-:W-:Y:S04]  /*a660*/  FADD.FTZ R2, R156, R2 ;  /* 0x000000029c027221 */ /* 0x000fe80000010000 */
[C---:B-1----:R-:W-:Y:S04]  /*a670*/  HMMA.16816.F32.BF16 R112, R132.reuse, R116, R44 ;  /* 0x000000748470723c */ /* 0x042fe8000004182c */
[----:B------:R-:W-:Y:S04]  /*a680*/  FADD.FTZ R2, R155, R2 ;  /* 0x000000029b027221 */ /* 0x000fe80000010000 */
[C---:B------:R-:W-:Y:S04]  /*a690*/  HMMA.16816.F32.BF16 R116, R132.reuse, R118, R48 ;  /* 0x000000768474723c */ /* 0x040fe80000041830 */
[----:B------:R-:W-:Y:S04]  /*a6a0*/  FADD.FTZ R2, R121, R2 ;  /* 0x0000000279027221 */ /* 0x000fe80000010000 */
[C---:B----4-:R-:W-:Y:S04]  /*a6b0*/  HMMA.16816.F32.BF16 R120, R132.reuse, R124, R52 ;  /* 0x0000007c8478723c */ /* 0x050fe80000041834 */
[----:B------:R-:W-:Y:S04]  /*a6c0*/  FADD.FTZ R2, R154, R2 ;  /* 0x000000029a027221 */ /* 0x000fe80000010000 */
[C---:B------:R-:W-:Y:S04]  /*a6d0*/  HMMA.16816.F32.BF16 R124, R132.reuse, R126, R56 ;  /* 0x0000007e847c723c */ /* 0x040fe80000041838 */
[----:B------:R-:W-:Y:S04]  /*a6e0*/  FADD.FTZ R2, R152, R2 ;  /* 0x0000000298027221 */ /* 0x000fe80000010000 */
[----:B------:R-:W-:Y:S04]  /*a6f0*/  FADD.FTZ R2, R151, R2 ;  /* 0x0000000297027221 */ /* 0x000fe80000010000 */
[----:B------:R-:W-:Y:S02]  /*a700*/  FADD.FTZ R2, R129, R2 ;  /* 0x0000000281027221 */ /* 0x000fe40000010000 */
[C---:B------:R-:W-:Y:S03]  /*a710*/  HMMA.16816.F32.BF16 R128, R132.reuse, R4, R60 ;  /* 0x000000048480723c */ /* 0x040fe6000004183c */
[----:B------:R-:W-:Y:S04]  /*a720*/  FADD.FTZ R2, R150, R2 ;  /* 0x0000000296027221 */ /* 0x000fe80000010000 */
[----:B------:R-:W-:Y:S01]  /*a730*/  FADD.FTZ R2, R138, R2 ;  /* 0x000000028a027221 */ /* 0x000fe20000010000 */
[----:B------:R-:W-:Y:S04]  /*a740*/  HMMA.16816.F32.BF16 R132, R132, R6, R64 ;  /* 0x000000068484723c */ /* 0x000fe80000041840 */
[----:B------:R-:W-:Y:S04]  /*a750*/  FADD.FTZ R0, R137, R2 ;  /* 0x0000000289007221 */ /* 0x000fe80000010000 */
[----:B------:R-:W-:Y:S04]  /*a760*/  FADD.FTZ R2, R71, R0 ;  /* 0x0000000047027221 */ /* 0x000fe80000010000 */
[----:B------:R-:W-:Y:S02]  /*a770*/  FADD.FTZ R2, R149, R2 ;  /* 0x0000000295027221 */ /* 0x000fe40000010000 */
[----:B------:R-:W-:Y:S01]  /*a780*/  FADD.FTZ R0, R70, R3 ;  /* 0x0000000346007221 */ /* 0x000fe20000010000 */
[----:B------:R-:W-:Y:S02]  /*a790*/  MOV R70, R68 ;  /* 0x0000004400467202 */ /* 0x000fe40000000f00 */
[----:B------:R1:W-:Y:S01]  /*a7a0*/  STL [R1+0xc], R2 ;  /* 0x00000c0201007387 */ /* 0x0003e20000100800 */
[----:B------:R-:W-:Y:S01]  /*a7b0*/  FADD.FTZ R0, R148, R0 ;  /* 0x0000000094007221 */ /* 0x000fe20000010000 */
[----:B------:R-:W-:Y:S04]  /*a7c0*/  MOV R3, R69 ;  /* 0x0000004500037202 */ /* 0x000fe80000000f00 */
[----:B------:R1:W-:Y:S01]  /*a7d0*/  STL [R1+0x10], R0 ;  /* 0x0000100001007387 */ /* 0x0003e20000100800 */
[----:B--2---:R-:W-:Y:S01]  /*a7e0*/  ISETP.GT.AND P0, PT, R229, R8, PT ;  /* 0x00000008e500720c */ /* 0x004fe20003f04270 */
[----:B------:R-:W-:Y:S11]  /*a7f0*/  IMAD.MOV.U32 R229, RZ, RZ, R230 ;  /* 0x000000ffffe57224 */ /* 0x000ff600078e00e6 */
[----:B------:R-:W-:Y:S01]  /*a800*/  @!UPT UIADD3 URZ, URZ, URZ, URZ ;  /* 0x0000003f3f3ff290 */ /* 0x000fe2000fffe03f */
[----:B-1----:R-:W-:-:S05]  /*a810*/  @P0 BRA `(.L_x_71) ;  /* 0xffffb77000000947 */ /* 0x002fca000383ffff */
.L_x_70:
[----:B-1----:R-:W2:Y:S02]  /*a820*/  LDL R0, [R1+0x8] ;  /* 0x0000080001007983 */ /* 0x002ea40000100800 */
[----:B--2---:R-:W-:-:S13]  /*a830*/  ISETP.GE.AND P0, PT, R230, R0, PT ;  /* 0x00000000e600720c */ /* 0x004fda0003f06270 */
[----:B------:R-:W-:Y:S05]  /*a840*/  @!P0 BRA `(.L_x_72) ;  /* 0x00003f8000008947 */ /* 0x000fea0003800000 */
[----:B------:R-:W-:Y:S02]  /*a850*/  MOV R71, R68 ;  /* 0x0000004400477202 */ /* 0x000fe40000000f00 */
[----:B------:R-:W-:Y:S02]  /*a860*/  MOV R70, R69 ;  /* 0x0000004500467202 */ /* 0x000fe40000000f00 */
.L_x_73:
[----:B------:R-:W2:Y:S01]  /*a870*/  LDL.64 R162, [R1+0x20] ;  /* 0x0000200001a27983 */ /* 0x000ea20000100a00 */
[----:B------:R-:W-:Y:S04]  /*a880*/  DEPBAR.LE SB0, 0x0 ;  /* 0x000080000000791a */ /* 0x000fe80000000000 */
[----:B------:R-:W-:Y:S01]  /*a890*/  WARPSYNC 0xffffffff ;  /* 0xffffffff00007948 */ /* 0x000fe20003800000 */
[----:B------:R-:W3:Y:S01]  /*a8a0*/  LDL R164, [R1+0x2c] ;  /* 0x00002c0001a47983 */ /* 0x000ee20000100800 */
[----:B-1----:R-:W-:Y:S01]  /*a8b0*/  SHF.R.S32.HI R0, RZ, 0x1f, R230 ;  /* 0x0000001fff007819 */ /* 0x002fe200000114e6 */
[----:B------:R-:W-:Y:S01]  /*a8c0*/  IMAD.WIDE.U32 R68, R230, c[0x0][0x208], RZ ;  /* 0x00008200e6447a25 */ /* 0x000fe200078e00ff */
[----:B------:R-:W-:Y:S01]  /*a8d0*/  MOV R229, 0x6 ;  /* 0x0000000600e57802 */ /* 0x000fe20000000f00 */
[----:B------:R-:W-:Y:S02]  /*a8e0*/  BAR.SYNC.DEFER_BLOCKING 0x0 ;  /* 0x0000000000007b1d */ /* 0x000fe40000010000 */
[----:B------:R-:W-:Y:S01]  /*a8f0*/  IMAD R0, R0, c[0x0][0x208], RZ ;  /* 0x0000820000007a24 */ /* 0x000fe200078e02ff */
[----:B------:R-:W-:Y:S03]  /*a900*/  SHF.L.U32 R3, R68, 0x7, RZ ;  /* 0x0000000744037819 */ /* 0x000fe600000006ff */
[----:B------:R-:W-:Y:S05]  /*a910*/  IMAD R0, R230, c[0x0][0x20c], R0 ;  /* 0x00008300e6007a24 */ /* 0x000fea00078e0200 */
[----:B------:R-:W-:Y:S04]  /*a920*/  IADD3 R0, R69, R0, RZ ;  /* 0x0000000045007210 */ /* 0x000fe80007ffe0ff */
[----:B------:R-:W-:Y:S01]  /*a930*/  SHF.L.U64.HI R0, R68, 0x7, R0 ;  /* 0x0000000744007819 */ /* 0x000fe20000010200 */
[----:B------:R-:W1:Y:S08]  /*a940*/  LDSM.16.M88.4 R8, [R201] ;  /* 0x00000000c908783b */ /* 0x000e700000000200 */
        /* <DEDUP_REMOVED lines=16> */
[C---:B------:R-:W-:Y:S07]  /*aa50*/  HMMA.16816.F32.BF16 R28, R140.reuse, R32, RZ ;  /* 0x000000208c1c723c */ /* 0x040fee00000418ff */
[----:B------:R-:W4:Y:S01]  /*aa60*/  LDSM.16.M88.4 R156, [R220] ;  /* 0x00000000dc9c783b */ /* 0x000f220000000200 */
[C---:B------:R-:W-:Y:S08]  /*aa70*/  HMMA.16816.F32.BF16 R32, R140.reuse, R34, RZ ;  /* 0x000000228c20723c */ /* 0x040ff000000418ff */
[C---:B------:R-:W-:Y:S08]  /*aa80*/  HMMA.16816.F32.BF16 R36, R140.reuse, R40, RZ ;  /* 0x000000288c24723c */ /* 0x040ff000000418ff */
[C---:B------:R-:W-:Y:S08]  /*aa90*/  HMMA.16816.F32.BF16 R40, R140.reuse, R42, RZ ;  /* 0x0000002a8c28723c */ /* 0x040ff000000418ff */
[C---:B-1----:R-:W-:Y:S08]  /*aaa0*/  HMMA.16816.F32.BF16 R44, R140.reuse, R48, RZ ;  /* 0x000000308c2c723c */ /* 0x042ff000000418ff */
[C---:B------:R-:W-:Y:S08]  /*aab0*/  HMMA.16816.F32.BF16 R48, R140.reuse, R50, RZ ;  /* 0x000000328c30723c */ /* 0x040ff000000418ff */
[C---:B------:R-:W-:Y:S08]  /*aac0*/  HMMA.16816.F32.BF16 R52, R140.reuse, R56, RZ ;  /* 0x000000388c34723c */ /* 0x040ff000000418ff */
[C---:B------:R-:W-:Y:S08]  /*aad0*/  HMMA.16816.F32.BF16 R56, R140.reuse, R58, RZ ;  /* 0x0000003a8c38723c */ /* 0x040ff000000418ff */
[C---:B----4-:R-:W-:Y:S08]  /*aae0*/  HMMA.16816.F32.BF16 R60, R140.reuse, R64, RZ ;  /* 0x000000408c3c723c */ /* 0x050ff000000418ff */
[----:B------:R-:W-:Y:S08]  /*aaf0*/  HMMA.16816.F32.BF16 R64, R140, R66, RZ ;  /* 0x000000428c40723c */ /* 0x000ff000000418ff */
[C---:B------:R-:W-:Y:S08]  /*ab00*/  HMMA.16816.F32.BF16 R4, R144.reuse, R136, R4 ;  /* 0x000000889004723c */ /* 0x040ff00000041804 */
[C---:B------:R-:W-:Y:S01]  /*ab10*/  HMMA.16816.F32.BF16 R8, R144.reuse, R138, R8 ;  /* 0x0000008a9008723c */ /* 0x040fe20000041808 */
[----:B------:R-:W1:Y:S07]  /*ab20*/  LDSM.16.M88.4 R136, [R219] ;  /* 0x00000000db88783b */ /* 0x000e6e0000000200 */
[C---:B-----5:R-:W-:Y:S08]  /*ab30*/  HMMA.16816.F32.BF16 R12, R144.reuse, R148, R12 ;  /* 0x00000094900c723c */ /* 0x060ff0000004180c */
[C---:B------:R-:W-:Y:S01]  /*ab40*/  HMMA.16816.F32.BF16 R16, R144.reuse, R150, R16 ;  /* 0x000000969010723c */ /* 0x040fe20000041810 */
[----:B------:R-:W4:Y:S07]  /*ab50*/  LDSM.16.M88.4 R148, [R218] ;  /* 0x00000000da94783b */ /* 0x000f2e0000000200 */
[C---:B------:R-:W-:Y:S08]  /*ab60*/  HMMA.16816.F32.BF16 R20, R144.reuse, R152, R20 ;  /* 0x000000989014723c */ /* 0x040ff00000041814 */
[C---:B------:R-:W-:Y:S01]  /*ab70*/  HMMA.16816.F32.BF16 R24, R144.reuse, R154, R24 ;  /* 0x0000009a9018723c */ /* 0x040fe20000041818 */
[----:B------:R-:W5:Y:S07]  /*ab80*/  LDSM.16.M88.4 R152, [R217] ;  /* 0x00000000d998783b */ /* 0x000f6e0000000200 */
[C---:B------:R-:W-:Y:S07]  /*ab90*/  HMMA.16816.F32.BF16 R28, R144.reuse, R156, R28 ;  /* 0x0000009c901c723c */ /* 0x040fee000004181c */
[----:B------:R-:W-:Y:S01]  /*aba0*/  MOV R156, c[0x0][0x208] ;  /* 0x00008200009c7a02 */ /* 0x000fe20000000f00 */
[C---:B------:R-:W-:Y:S04]  /*abb0*/  HMMA.16816.F32.BF16 R32, R144.reuse, R158, R32 ;  /* 0x0000009e9020723c */ /* 0x040fe80000041820 */
[----:B------:R-:W-:Y:S04]  /*abc0*/  SHF.L.U32 R69, R156, 0x6, RZ ;  /* 0x000000069c457819 */ /* 0x000fe800000006ff */
[C---:B-1----:R-:W-:Y:S08]  /*abd0*/  HMMA.16816.F32.BF16 R36, R144.reuse, R136, R36 ;  /* 0x000000889024723c */ /* 0x042ff00000041824 */
[C---:B------:R-:W-:Y:S08]  /*abe0*/  HMMA.16816.F32.BF16 R40, R144.reuse, R138, R40 ;  /* 0x0000008a9028723c */ /* 0x040ff00000041828 */
[C---:B----4-:R-:W-:Y:S08]  /*abf0*/  HMMA.16816.F32.BF16 R44, R144.reuse, R148, R44 ;  /* 0x00000094902c723c */ /* 0x050ff0000004182c */
[C---:B------:R-:W-:Y:S08]  /*ac00*/  HMMA.16816.F32.BF16 R48, R144.reuse, R150, R48 ;  /* 0x000000969030723c */ /* 0x040ff00000041830 */
[C---:B-----5:R-:W-:Y:S04]  /*ac10*/  HMMA.16816.F32.BF16 R52, R144.reuse, R152, R52 ;  /* 0x000000989034723c */ /* 0x060fe80000041834 */
[C---:B--2---:R-:W-:Y:S04]  /*ac20*/  IADD3 R2, P1, R3.reuse, R162, RZ ;  /* 0x000000a203027210 */ /* 0x044fe80007f3e0ff */
[C---:B------:R-:W-:Y:S04]  /*ac30*/  HMMA.16816.F32.BF16 R56, R144.reuse, R154, R56 ;  /* 0x0000009a9038723c */ /* 0x040fe80000041838 */
[----:B---3--:R-:W-:Y:S02]  /*ac40*/  IADD3.X R68, R0, R164, RZ, P1, !PT ;  /* 0x000000a400447210 */ /* 0x008fe40000ffe4ff */
[----:B------:R-:W-:Y:S02]  /*ac50*/  LEA R160, P0, R2, c[0x0][0x1f8], 0x1 ;  /* 0x00007e0002a07a11 */ /* 0x000fe400078008ff */
[----:B------:R-:W-:Y:S04]  /*ac60*/  IADD3 R3, P2, P1, R3, 0x40, R162 ;  /* 0x0000004003037810 */ /* 0x000fe8000795e0a2 */
[----:B------:R-:W-:Y:S02]  /*ac70*/  IADD3.X R0, R0, RZ, R164, P2, P1 ;  /* 0x000000ff00007210 */ /* 0x000fe400017e24a4 */
[----:B------:R-:W-:Y:S02]  /*ac80*/  LEA.HI.X R161, R2, c[0x0][0x1fc], R68, 0x1, P0 ;  /* 0x00007f0002a17a11 */ /* 0x000fe400000f0c44 */
[C---:B------:R-:W-:Y:S02]  /*ac90*/  LEA R162, P0, R3.reuse, c[0x0][0x1f8], 0x1 ;  /* 0x00007e0003a27a11 */ /* 0x040fe400078008ff */
[----:B------:R-:W-:Y:S02]  /*aca0*/  IADD3 R2, P1, R160, R69, RZ ;  /* 0x00000045a0027210 */ /* 0x000fe40007f3e0ff */
[----:B------:R-:W-:Y:S02]  /*acb0*/  LEA.HI.X R163, R3, c[0x0][0x1fc], R0, 0x1, P0 ;  /* 0x00007f0003a37a11 */ /* 0x000fe400000f0c00 */
[----:B------:R-:W-:Y:S02]  /*acc0*/  SHF.L.U64.HI R0, R156, R229, c[0x0][0x20c] ;  /* 0x000083009c007619 */ /* 0x000fe400000102e5 */
[----:B------:R-:W1:Y:S01]  /*acd0*/  LDSM.16.M88.4 R156, [R216] ;  /* 0x00000000d89c783b */ /* 0x000e620000000200 */
[-C--:B------:R-:W-:Y:S02]  /*ace0*/  IADD3 R68, P0, R2, R69.reuse, RZ ;  /* 0x0000004502447210 */ /* 0x080fe40007f1e0ff */
[-C--:B------:R-:W-:Y:S02]  /*acf0*/  IADD3.X R3, R161, R0.reuse, RZ, P1, !PT ;  /* 0x00000000a1037210 */ /* 0x080fe40000ffe4ff */
[----:B------:R-:W-:Y:S02]  /*ad00*/  IADD3 R136, P1, R68, R69, RZ ;  /* 0x0000004544887210 */ /* 0x000fe40007f3e0ff */
[-C--:B------:R-:W-:Y:S01]  /*ad10*/  IADD3.X R69, R3, R0.reuse, RZ, P0, !PT ;  /* 0x0000000003457210 */ /* 0x080fe200007fe4ff */
[----:B------:R-:W-:Y:S01]  /*ad20*/  @!PT LDS RZ, [RZ] ;  /* 0x00000000fffff984 */ /* 0x000fe20000000800 */
[----:B------:R-:W-:Y:S01]  /*ad30*/  @!PT LDS RZ, [RZ] ;  /* 0x00000000fffff984 */ /* 0x000fe20000000800 */
[----:B------:R-:W-:Y:S01]  /*ad40*/  @!PT LDS RZ, [RZ] ;  /* 0x00000000fffff984 */ /* 0x000fe20000000800 */
[----:B------:R2:W-:Y:S03]  /*ad50*/  LDGSTS.E.BYPASS.LTC128B.128 [R228+0x100], [R160.64], !P6 ;  /* 0x00100000a0e47fae */ /* 0x0005e6000f101d46 */
[----:B------:R-:W-:Y:S05]  /*ad60*/  IADD3.X R137, R69, R0, RZ, P1, !PT ;  /* 0x0000000045897210 */ /* 0x000fea0000ffe4ff */
[----:B------:R2:W-:Y:S08]  /*ad70*/  LDGSTS.E.BYPASS.LTC128B.128 [R228+0x4100], [R162.64], !P5 ;  /* 0x04100000a2e47fae */ /* 0x0005f0000e901d46 */
[----:B------:R3:W-:Y:S08]  /*ad80*/  LDGSTS.E.BYPASS.LTC128B.128 [R228+0x1100], [R2.64], !P6 ;  /* 0x0110000002e47fae */ /* 0x0007f0000f101d46 */
[----:B------:R3:W-:Y:S01]  /*ad90*/  LDGSTS.E.BYPASS.LTC128B.128 [R228+0x5100], [R2.64+0x80], !P5 ;  /* 0x0510008002e47fae */ /* 0x0007e2000e901d46 */
[C---:B-1----:R-:W-:Y:S07]  /*ada0*/  HMMA.16816.F32.BF16 R60, R144.reuse, R156, R60 ;  /* 0x0000009c903c723c */ /* 0x042fee000004183c */
[----:B------:R1:W-:Y:S01]  /*adb0*/  LDGSTS.E.BYPASS.LTC128B.128 [R228+0x2100], [R68.64], !P6 ;  /* 0x0210000044e47fae */ /* 0x0003e2000f101d46 */
[----:B------:R-:W-:Y:S07]  /*adc0*/  HMMA.16816.F32.BF16 R64, R144, R158, R64 ;  /* 0x0000009e9040723c */ /* 0x000fee0000041840 */
[----:B------:R1:W-:Y:S08]  /*add0*/  LDGSTS.E.BYPASS.LTC128B.128 [R228+0x6100], [R68.64+0x80], !P5 ;  /* 0x0610008044e47fae */ /* 0x0003f0000e901d46 */
[----:B------:R4:W-:Y:S08]  /*ade0*/  LDGSTS.E.BYPASS.LTC128B.128 [R228+0x3100], [R136.64], !P6 ;  /* 0x0310000088e47fae */ /* 0x0009f0000f101d46 */
[----:B------:R4:W-:Y:S08]  /*adf0*/  LDGSTS.E.BYPASS.LTC128B.128 [R228+0x7100], [R136.64+0x80], !P5 ;  /* 0x0710008088e47fae */ /* 0x0009f0000e901d46 */
[----:B------:R-:W-:Y:S08]  /*ae00*/  LDSM.16.M88.4 R148, [R205+0x800] ;  /* 0x00080000cd94783b */ /* 0x000ff00000000200 */
[----:B--2---:R-:W-:Y:S08]  /*ae10*/  LDSM.16.M88.4 R160, [R205+0x1000] ;  /* 0x00100000cda0783b */ /* 0x004ff00000000200 */
[----:B------:R-:W-:Y:S08]  /*ae20*/  LDSM.16.M88.4 R164, [R205+0x1800] ;  /* 0x00180000cda4783b */ /* 0x000ff00000000200 */
[----:B----4-:R-:W2:Y:S08]  /*ae30*/  LDSM.16.M88.4 R136, [R205] ;  /* 0x00000000cd88783b */ /* 0x010eb00000000200 */
[----:B------:R-:W0:Y:S08]  /*ae40*/  LDGDEPBAR ;  /* 0x00000000000079af */ /* 0x000e300000000000 */
[----:B------:R-:W4:Y:S08]  /*ae50*/  LDSM.16.M88.4 R180, [R205+0x2000] ;  /* 0x00200000cdb4783b */ /* 0x000f300000000200 */
[----:B------:R-:W5:Y:S08]  /*ae60*/  LDSM.16.M88.4 R188, [R205+0x2800] ;  /* 0x00280000cdbc783b */ /* 0x000f700000000200 */
[----:B------:R-:W1:Y:S01]  /*ae70*/  LDSM.16.M88.4 R152, [R205+0x3000] ;  /* 0x00300000cd98783b */ /* 0x000e620000000200 */
[C---:B--2---:R-:W-:Y:S07]  /*ae80*/  HMMA.16816.F32.BF16 R4, R168.reuse, R136, R4 ;  /* 0x00000088a804723c */ /* 0x044fee0000041804 */
[----:B------:R-:W2:Y:S01]  /*ae90*/  LDSM.16.M88.4 R156, [R205+0x3800] ;  /* 0x00380000cd9c783b */ /* 0x000ea20000000200 */
[C---:B------:R-:W-:Y:S07]  /*aea0*/  HMMA.16816.F32.BF16 R8, R168.reuse, R138, R8 ;  /* 0x0000008aa808723c */ /* 0x040fee0000041808 */
[----:B------:R-:W1:Y:S01]  /*aeb0*/  LDSM.16.M88.4 R136, [R202] ;  /* 0x00000000ca88783b */ /* 0x000e620000000200 */
[C---:B------:R-:W-:Y:S08]  /*aec0*/  HMMA.16816.F32.BF16 R12, R168.reuse, R148, R12 ;  /* 0x00000094a80c723c */ /* 0x040ff0000004180c */
[C---:B------:R-:W-:Y:S01]  /*aed0*/  HMMA.16816.F32.BF16 R16, R168.reuse, R150, R16 ;  /* 0x00000096a810723c */ /* 0x040fe20000041810 */
[----:B------:R-:W1:Y:S07]  /*aee0*/  LDSM.16.M88.4 R148, [R202+0x800] ;  /* 0x00080000ca94783b */ /* 0x000e6e0000000200 */
[C---:B------:R-:W-:Y:S08]  /*aef0*/  HMMA.16816.F32.BF16 R20, R168.reuse, R160, R20 ;  /* 0x000000a0a814723c */ /* 0x040ff00000041814 */
[C---:B------:R-:W-:Y:S01]  /*af00*/  HMMA.16816.F32.BF16 R24, R168.reuse, R162, R24 ;  /* 0x000000a2a818723c */ /* 0x040fe20000041818 */
[----:B------:R-:W-:Y:S07]  /*af10*/  LDSM.16.M88.4 R160, [R202+0x1800] ;  /* 0x00180000caa0783b */ /* 0x000fee0000000200 */
[C---:B------:R-:W-:Y:S08]  /*af20*/  HMMA.16816.F32.BF16 R28, R168.reuse, R164, R28 ;  /* 0x000000a4a81c723c */ /* 0x040ff0000004181c */
[C---:B------:R-:W-:Y:S01]  /*af30*/  HMMA.16816.F32.BF16 R32, R168.reuse, R166, R32 ;  /* 0x000000a6a820723c */ /* 0x040fe20000041820 */
[----:B------:R-:W-:Y:S07]  /*af40*/  LDSM.16.M88.4 R164, [R202+0x2000] ;  /* 0x00200000caa4783b */ /* 0x000fee0000000200 */
[C---:B----4-:R-:W-:Y:S08]  /*af50*/  HMMA.16816.F32.BF16 R36, R168.reuse, R180, R36 ;  /* 0x000000b4a824723c */ /* 0x050ff00000041824 */
[C---:B------:R-:W-:Y:S01]  /*af60*/  HMMA.16816.F32.BF16 R40, R168.reuse, R182, R40 ;  /* 0x000000b6a828723c */ /* 0x040fe20000041828 */
[----:B------:R-:W-:Y:S07]  /*af70*/  LDSM.16.M88.4 R180, [R202+0x2800] ;  /* 0x00280000cab4783b */ /* 0x000fee0000000200 */
[C---:B-----5:R-:W-:Y:S08]  /*af80*/  HMMA.16816.F32.BF16 R44, R168.reuse, R188, R44 ;  /* 0x000000bca82c723c */ /* 0x060ff0000004182c */
[C---:B------:R-:W-:Y:S01]  /*af90*/  HMMA.16816.F32.BF16 R48, R168.reuse, R190, R48 ;  /* 0x000000bea830723c */ /* 0x040fe20000041830 */
[----:B------:R-:W-:Y:S07]  /*afa0*/  LDSM.16.M88.4 R188, [R202+0x3000] ;  /* 0x00300000cabc783b */ /* 0x000fee0000000200 */
[C---:B-1----:R-:W-:Y:S08]  /*afb0*/  HMMA.16816.F32.BF16 R52, R168.reuse, R152, R52 ;  /* 0x00000098a834723c */ /* 0x042ff00000041834 */
[C---:B------:R-:W-:Y:S01]  /*afc0*/  HMMA.16816.F32.BF16 R56, R168.reuse, R154, R56 ;  /* 0x0000009aa838723c */ /* 0x040fe20000041838 */
[----:B------:R-:W1:Y:S07]  /*afd0*/  LDSM.16.M88.4 R152, [R202+0x1000] ;  /* 0x00100000ca98783b */ /* 0x000e6e0000000200 */
[C---:B--2---:R-:W-:Y:S08]  /*afe0*/  HMMA.16816.F32.BF16 R60, R168.reuse, R156, R60 ;  /* 0x0000009ca83c723c */ /* 0x044ff0000004183c */
[----:B------:R-:W-:Y:S01]  /*aff0*/  HMMA.16816.F32.BF16 R64, R168, R158, R64 ;  /* 0x0000009ea840723c */ /* 0x000fe20000041840 */
[----:B------:R-:W2:Y:S07]  /*b000*/  LDSM.16.M88.4 R156, [R202+0x3800] ;  /* 0x00380000ca9c783b */ /* 0x000eae0000000200 */
[C---:B------:R-:W-:Y:S08]  /*b010*/  HMMA.16816.F32.BF16 R4, R172.reuse, R136, R4 ;  /* 0x00000088ac04723c */ /* 0x040ff00000041804 */
[C---:B------:R-:W-:Y:S01]  /*b020*/  HMMA.16816.F32.BF16 R8, R172.reuse, R138, R8 ;  /* 0x0000008aac08723c */ /* 0x040fe20000041808 */
[----:B------:R-:W4:Y:S07]  /*b030*/  LDSM.16.M88.4 R136, [R201+0x4000] ;  /* 0x00400000c988783b */ /* 0x000f2e0000000200 */
[C---:B------:R-:W-:Y:S08]  /*b040*/  HMMA.16816.F32.BF16 R12, R172.reuse, R148, R12 ;  /* 0x00000094ac0c723c */ /* 0x040ff0000004180c */
[C---:B------:R-:W-:Y:S01]  /*b050*/  HMMA.16816.F32.BF16 R16, R172.reuse, R150, R16 ;  /* 0x00000096ac10723c */ /* 0x040fe20000041810 */
[----:B------:R-:W5:Y:S07]  /*b060*/  LDSM.16.M88.4 R148, [R201+0x4800] ;  /* 0x00480000c994783b */ /* 0x000f6e0000000200 */
[C---:B-1----:R-:W-:Y:S08]  /*b070*/  HMMA.16816.F32.BF16 R20, R172.reuse, R152, R20 ;  /* 0x00000098ac14723c */ /* 0x042ff00000041814 */
[C---:B------:R-:W-:Y:S01]  /*b080*/  HMMA.16816.F32.BF16 R24, R172.reuse, R154, R24 ;  /* 0x0000009aac18723c */ /* 0x040fe20000041818 */
[----:B------:R-:W1:Y:S07]  /*b090*/  LDSM.16.M88.4 R152, [R201+0x5000] ;  /* 0x00500000c998783b */ /* 0x000e6e0000000200 */
        /* <DEDUP_REMOVED lines=12> */
[C---:B--2---:R-:W-:Y:S08]  /*b160*/  HMMA.16816.F32.BF16 R60, R172.reuse, R156, R60 ;  /* 0x0000009cac3c723c */ /* 0x044ff0000004183c */
[----:B------:R-:W-:Y:S01]  /*b170*/  HMMA.16816.F32.BF16 R64, R172, R158, R64 ;  /* 0x0000009eac40723c */ /* 0x000fe20000041840 */
[----:B------:R-:W2:Y:S07]  /*b180*/  LDSM.16.M88.4 R156, [R201+0x7800] ;  /* 0x00780000c99c783b */ /* 0x000eae0000000200 */
[C---:B----4-:R-:W-:Y:S08]  /*b190*/  HMMA.16816.F32.BF16 R4, R176.reuse, R136, R4 ;  /* 0x00000088b004723c */ /* 0x050ff00000041804 */
[C---:B------:R-:W-:Y:S01]  /*b1a0*/  HMMA.16816.F32.BF16 R8, R176.reuse, R138, R8 ;  /* 0x0000008ab008723c */ /* 0x040fe20000041808 */
[----:B------:R-:W4:Y:S07]  /*b1b0*/  LDSM.16.M88.4 R136, [R215] ;  /* 0x00000000d788783b */ /* 0x000f2e0000000200 */
[C---:B-----5:R-:W-:Y:S08]  /*b1c0*/  HMMA.16816.F32.BF16 R12, R176.reuse, R148, R12 ;  /* 0x00000094b00c723c */ /* 0x060ff0000004180c */
[C---:B------:R-:W-:Y:S01]  /*b1d0*/  HMMA.16816.F32.BF16 R16, R176.reuse, R150, R16 ;  /* 0x00000096b010723c */ /* 0x040fe20000041810 */
[----:B------:R-:W5:Y:S07]  /*b1e0*/  LDSM.16.M88.4 R148, [R214] ;  /* 0x00000000d694783b */ /* 0x000f6e0000000200 */
[C---:B-1----:R-:W-:Y:S08]  /*b1f0*/  HMMA.16816.F32.BF16 R20, R176.reuse, R152, R20 ;  /* 0x00000098b014723c */ /* 0x042ff00000041814 */
[C---:B------:R-:W-:Y:S01]  /*b200*/  HMMA.16816.F32.BF16 R24, R176.reuse, R154, R24 ;  /* 0x0000009ab018723c */ /* 0x040fe20000041818 */
[----:B------:R-:W1:Y:S07]  /*b210*/  LDSM.16.M88.4 R152, [R213] ;  /* 0x00000000d598783b */ /* 0x000e6e0000000200 */
[C---:B------:R-:W-:Y:S08]  /*b220*/  HMMA.16816.F32.BF16 R28, R176.reuse, R160, R28 ;  /* 0x000000a0b01c723c */ /* 0x040ff0000004181c */
[C---:B------:R-:W-:Y:S01]  /*b230*/  HMMA.16816.F32.BF16 R32, R176.reuse, R162, R32 ;  /* 0x000000a2b020723c */ /* 0x040fe20000041820 */
[----:B------:R-:W-:Y:S07]  /*b240*/  LDSM.16.M88.4 R160, [R211] ;  /* 0x00000000d3a0783b */ /* 0x000fee0000000200 */
        /* <DEDUP_REMOVED lines=9> */
[C---:B--2---:R-:W-:Y:S08]  /*b2e0*/  HMMA.16816.F32.BF16 R60, R176.reuse, R156, R60 ;  /* 0x0000009cb03c723c */ /* 0x044ff0000004183c */
[----:B------:R-:W-:Y:S01]  /*b2f0*/  HMMA.16816.F32.BF16 R64, R176, R158, R64 ;  /* 0x0000009eb040723c */ /* 0x000fe20000041840 */
[----:B------:R-:W2:Y:S07]  /*b300*/  LDSM.16.M88.4 R156, [R212] ;  /* 0x00000000d49c783b */ /* 0x000eae0000000200 */
[C---:B----4-:R-:W-:Y:S08]  /*b310*/  HMMA.16816.F32.BF16 R4, R184.reuse, R136, R4 ;  /* 0x00000088b804723c */ /* 0x050ff00000041804 */
[C---:B------:R-:W-:Y:S01]  /*b320*/  HMMA.16816.F32.BF16 R8, R184.reuse, R138, R8 ;  /* 0x0000008ab808723c */ /* 0x040fe20000041808 */
[----:B------:R-:W4:Y:S07]  /*b330*/  LDSM.16.M88.4 R136, [R205+0x4000] ;  /* 0x00400000cd88783b */ /* 0x000f2e0000000200 */
[C---:B-----5:R-:W-:Y:S08]  /*b340*/  HMMA.16816.F32.BF16 R12, R184.reuse, R148, R12 ;  /* 0x00000094b80c723c */ /* 0x060ff0000004180c */
[C---:B------:R-:W-:Y:S01]  /*b350*/  HMMA.16816.F32.BF16 R16, R184.reuse, R150, R16 ;  /* 0x00000096b810723c */ /* 0x040fe20000041810 */
[----:B------:R-:W5:Y:S07]  /*b360*/  LDSM.16.M88.4 R148, [R205+0x4800] ;  /* 0x00480000cd94783b */ /* 0x000f6e0000000200 */
        /* <DEDUP_REMOVED lines=21> */
[C---:B-----5:R-:W-:Y:S08]  /*b4c0*/  HMMA.16816.F32.BF16 R12, R192.reuse, R148, R12 ;  /* 0x00000094c00c723c */ /* 0x060ff0000004180c */
[C---:B------:R-:W-:Y:S01]  /*b4d0*/  HMMA.16816.F32.BF16 R16, R192.reuse, R150, R16 ;  /* 0x00000096c010723c */ /* 0x040fe20000041810 */
[----:B------:R-:W5:Y:S07]  /*b4e0*/  LDSM.16.M88.4 R148, [R202+0x4800] ;  /* 0x00480000ca94783b */ /* 0x000f6e0000000200 */
[C---:B-1----:R-:W-:Y:S08]  /*b4f0*/  HMMA.16816.F32.BF16 R20, R192.reuse, R152, R20 ;  /* 0x00000098c014723c */ /* 0x042ff00000041814 */
[C---:B------:R-:W-:Y:S08]  /*b500*/  HMMA.16816.F32.BF16 R24, R192.reuse, R154, R24 ;  /* 0x0000009ac018723c */ /* 0x040ff00000041818 */
[C---:B--2---:R-:W-:Y:S08]  /*b510*/  HMMA.16816.F32.BF16 R28, R192.reuse, R156, R28 ;  /* 0x0000009cc01c723c */ /* 0x044ff0000004181c */
        /* <DEDUP_REMOVED lines=11> */
[C---:B-----5:R-:W-:Y:S08]  /*b5d0*/  HMMA.16816.F32.BF16 R12, R196.reuse, R148, R12 ;  /* 0x00000094c40c723c */ /* 0x060ff0000004180c */
[----:B------:R-:W-:Y:S01]  /*b5e0*/  FMUL.FTZ R4, R4, c[0x0][0x320] ;  /* 0x0000c80004047a20 */ /* 0x000fe20000410000 */
[C---:B------:R-:W-:Y:S03]  /*b5f0*/  HMMA.16816.F32.BF16 R16, R196.reuse, R150, R16 ;  /* 0x00000096c410723c */ /* 0x040fe60000041810 */
        /* <DEDUP_REMOVED lines=17> */
[----:B------:R1:W2:Y:S01]  /*b710*/  MUFU.TANH R156, R7 ;  /* 0x00000007009c7308 */ /* 0x0002a20000002400 */
[----:B------:R-:W-:Y:S09]  /*b720*/  FMUL.FTZ R19, R19, c[0x0][0x320] ;  /* 0x0000c80013137a20 */ /* 0x000ff20000410000 */
[----:B------:R-:W-:Y:S01]  /*b730*/  MUFU.TANH R152, R8 ;  /* 0x0000000800987308 */ /* 0x000fe20000002400 */
[----:B---3--:R-:W-:Y:S09]  /*b740*/  FMNMX.FTZ R2, R155, R71, !PT ;  /* 0x000000479b027209 */ /* 0x008ff20007810000 */
[----:B------:R-:W-:Y:S01]  /*b750*/  MUFU.TANH R148, R9 ;  /* 0x0000000900947308 */ /* 0x000fe20000002400 */
[----:B-1----:R-:W1:Y:S01]  /*b760*/  LDSM.16.M88.4 R4, [R202+0x5000] ;  /* 0x00500000ca04783b */ /* 0x002e620000000200 */
[----:B--2---:R-:W-:Y:S08]  /*b770*/  FMNMX.FTZ R2, R156, R2, !PT ;  /* 0x000000029c027209 */ /* 0x004ff00007810000 */
[----:B------:R-:W2:Y:S10]  /*b780*/  MUFU.TANH R149, R10 ;  /* 0x0000000a00957308 */ /* 0x000eb40000002400 */
[----:B------:R3:W4:Y:S10]  /*b790*/  MUFU.TANH R154, R11 ;  /* 0x0000000b009a7308 */ /* 0x0007340000002400 */
[----:B------:R5:W-:Y:S01]  /*b7a0*/  MUFU.TANH R151, R13 ;  /* 0x0000000d00977308 */ /* 0x000be20000002400 */
[----:B--2---:R-:W-:Y:S09]  /*b7b0*/  FMNMX.FTZ R2, R149, R2, !PT ;  /* 0x0000000295027209 */ /* 0x004ff20007810000 */
[----:B------:R-:W-:Y:S01]  /*b7c0*/  MUFU.TANH R150, R12 ;  /* 0x0000000c00967308 */ /* 0x000fe20000002400 */
[----:B---3--:R-:W2:Y:S01]  /*b7d0*/  LDSM.16.M88.4 R8, [R202+0x5800] ;  /* 0x00580000ca08783b */ /* 0x008ea20000000200 */
[C---:B-1----:R-:W-:Y:S03]  /*b7e0*/  HMMA.16816.F32.BF16 R20, R196.reuse, R4, R20 ;  /* 0x00000004c414723c */ /* 0x042fe60000041814 */
[----:B----4-:R-:W-:Y:S05]  /*b7f0*/  FMNMX.FTZ R2, R154, R2, !PT ;  /* 0x000000029a027209 */ /* 0x010fea0007810000 */
[----:B------:R-:W1:Y:S01]  /*b800*/  MUFU.TANH R157, R14 ;  /* 0x0000000e009d7308 */ /* 0x000e620000002400 */
[C---:B------:R-:W-:Y:S01]  /*b810*/  HMMA.16816.F32.BF16 R24, R196.reuse, R6, R24 ;  /* 0x00000006c418723c */ /* 0x040fe20000041818 */
[----:B------:R-:W3:Y:S08]  /*b820*/  LDSM.16.M88.4 R4, [R202+0x6000] ;  /* 0x00600000ca04783b */ /* 0x000ef00000000200 */
[----:B------:R-:W-:Y:S01]  /*b830*/  MUFU.TANH R159, R16 ;  /* 0x00000010009f7308 */ /* 0x000fe20000002400 */
[----:B-----5:R-:W4:Y:S05]  /*b840*/  LDL R13, [R1+0x28] ;  /* 0x00002800010d7983 */ /* 0x020f2a0000100800 */
[----:B------:R-:W-:Y:S04]  /*b850*/  FMUL.FTZ R20, R20, c[0x0][0x320] ;  /* 0x0000c80014147a20 */ /* 0x000fe80000410000 */
[----:B------:R-:W5:Y:S01]  /*b860*/  MUFU.TANH R158, R15 ;  /* 0x0000000f009e7308 */ /* 0x000f620000002400 */
[----:B------:R-:W-:Y:S02]  /*b870*/  FMUL.FTZ R21, R21, c[0x0][0x320] ;  /* 0x0000c80015157a20 */ /* 0x000fe40000410000 */
[----:B------:R-:W-:Y:S01]  /*b880*/  FMUL.FTZ R22, R22, c[0x0][0x320] ;  /* 0x0000c80016167a20 */ /* 0x000fe20000410000 */
[----:B-1----:R-:W-:Y:S01]  /*b890*/  FMNMX.FTZ R2, R157, R2, !PT ;  /* 0x000000029d027209 */ /* 0x002fe20007810000 */
[----:B------:R-:W-:Y:S02]  /*b8a0*/  FMUL.FTZ R23, R23, c[0x0][0x320] ;  /* 0x0000c80017177a20 */ /* 0x000fe40000410000 */
[----:B------:R-:W-:Y:S02]  /*b8b0*/  FMUL.FTZ R24, R24, c[0x0][0x320] ;  /* 0x0000c80018187a20 */ /* 0x000fe40000410000 */
[----:B------:R-:W-:Y:S01]  /*b8c0*/  FMUL.FTZ R25, R25, c[0x0][0x320] ;  /* 0x0000c80019197a20 */ /* 0x000fe20000410000 */
[----:B------:R-:W-:Y:S01]  /*b8d0*/  MUFU.TANH R160, R17 ;  /* 0x0000001100a07308 */ /* 0x000fe20000002400 */
[----:B------:R-:W-:Y:S02]  /*b8e0*/  FMUL.FTZ R26, R26, c[0x0][0x320] ;  /* 0x0000c8001a1a7a20 */ /* 0x000fe40000410000 */
[----:B------:R-:W-:Y:S01]  /*b8f0*/  FMUL.FTZ R27, R27, c[0x0][0x320] ;  /* 0x0000c8001b1b7a20 */ /* 0x000fe20000410000 */
[C---:B--2---:R-:W-:Y:S06]  /*b900*/  HMMA.16816.F32.BF16 R28, R196.reuse, R8, R28 ;  /* 0x00000008c41c723c */ /* 0x044fec000004181c */
[----:B------:R-:W1:Y:S02]  /*b910*/  MUFU.TANH R167, R18 ;  /* 0x0000001200a77308 */ /* 0x000e640000002400 */
[C---:B------:R-:W-:Y:S01]  /*b920*/  HMMA.16816.F32.BF16 R32, R196.reuse, R10, R32 ;  /* 0x0000000ac420723c */ /* 0x040fe20000041820 */
[----:B------:R-:W2:Y:S03]  /*b930*/  LDSM.16.M88.4 R8, [R202+0x6800] ;  /* 0x00680000ca08783b */ /* 0x000ea60000000200 */
[----:B-----5:R-:W-:Y:S04]  /*b940*/  FMNMX.FTZ R2, R158, R2, !PT ;  /* 0x000000029e027209 */ /* 0x020fe80007810000 */
[----:B------:R-:W-:Y:S01]  /*b950*/  MUFU.TANH R181, R20 ;  /* 0x0000001400b57308 */ /* 0x000fe20000002400 */
[C---:B---3--:R-:W-:Y:S07]  /*b960*/  HMMA.16816.F32.BF16 R36, R196.reuse, R4, R36 ;  /* 0x00000004c424723c */ /* 0x048fee0000041824 */
[----:B------:R-:W-:Y:S01]  /*b970*/  FMUL.FTZ R28, R28, c[0x0][0x320] ;  /* 0x0000c8001c1c7a20 */ /* 0x000fe20000410000 */
[C---:B------:R-:W-:Y:S01]  /*b980*/  HMMA.16816.F32.BF16 R40, R196.reuse, R6, R40 ;  /* 0x00000006c428723c */ /* 0x040fe20000041828 */
[----:B------:R-:W3:Y:S01]  /*b990*/  MUFU.TANH R180, R19 ;  /* 0x0000001300b47308 */ /* 0x000ee20000002400 */
[----:B------:R-:W5:Y:S02]  /*b9a0*/  LDSM.16.M88.4 R4, [R202+0x7000] ;  /* 0x00700000ca04783b */ /* 0x000f640000000200 */
[----:B------:R-:W-:Y:S01]  /*b9b0*/  FMUL.FTZ R29, R29, c[0x0][0x320] ;  /* 0x0000c8001d1d7a20 */ /* 0x000fe20000410000 */
[----:B-1----:R-:W-:Y:S01]  /*b9c0*/  FMNMX.FTZ R2, R167, R2, !PT ;  /* 0x00000002a7027209 */ /* 0x002fe20007810000 */
[----:B------:R-:W-:Y:S02]  /*b9d0*/  FMUL.FTZ R30, R30, c[0x0][0x320] ;  /* 0x0000c8001e1e7a20 */ /* 0x000fe40000410000 */
[----:B------:R-:W-:Y:S03]  /*b9e0*/  FMUL.FTZ R31, R31, c[0x0][0x320] ;  /* 0x0000c8001f1f7a20 */ /* 0x000fe60000410000 */
[----:B------:R-:W-:Y:S01]  /*b9f0*/  MUFU.TANH R182, R21 ;  /* 0x0000001500b67308 */ /* 0x000fe20000002400 */
[----:B------:R-:W-:Y:S02]  /*ba00*/  FMUL.FTZ R33, R33, c[0x0][0x320] ;  /* 0x0000c80021217a20 */ /* 0x000fe40000410000 */
[----:B------:R-:W-:Y:S02]  /*ba10*/  FMUL.FTZ R34, R34, c[0x0][0x320] ;  /* 0x0000c80022227a20 */ /* 0x000fe40000410000 */
[----:B------:R-:W-:Y:S02]  /*ba20*/  FMUL.FTZ R36, R36, c[0x0][0x320] ;  /* 0x0000c80024247a20 */ /* 0x000fe40000410000 */
[----:B------:R-:W-:Y:S02]  /*ba30*/  FMUL.FTZ R37, R37, c[0x0][0x320] ;  /* 0x0000c80025257a20 */ /* 0x000fe40000410000 */
[----:B------:R-:W-:Y:S01]  /*ba40*/  FMUL.FTZ R38, R38, c[0x0][0x320] ;  /* 0x0000c80026267a20 */ /* 0x000fe20000410000 */
[----:B------:R-:W1:Y:S01]  /*ba50*/  MUFU.TANH R183, R22 ;  /* 0x0000001600b77308 */ /* 0x000e620000002400 */
[----:B------:R-:W-:Y:S01]  /*ba60*/  FMUL.FTZ R39, R39, c[0x0][0x320] ;  /* 0x0000c80027277a20 */ /* 0x000fe20000410000 */
[C---:B--2---:R-:W-:Y:S03]  /*ba70*/  HMMA.16816.F32.BF16 R44, R196.reuse, R8, R44 ;  /* 0x00000008c42c723c */ /* 0x044fe6000004182c */
[----:B------:R-:W-:Y:S01]  /*ba80*/  FMUL.FTZ R42, R42, c[0x0][0x320] ;  /* 0x0000c8002a2a7a20 */ /* 0x000fe20000410000 */
[----:B---3--:R-:W-:Y:S01]  /*ba90*/  FMNMX.FTZ R2, R180, R2, !PT ;  /* 0x00000002b4027209 */ /* 0x008fe20007810000 */
[----:B------:R-:W-:Y:S03]  /*baa0*/  FMUL.FTZ R43, R43, c[0x0][0x320] ;  /* 0x0000c8002b2b7a20 */ /* 0x000fe60000410000 */
[----:B------:R-:W-:Y:S01]  /*bab0*/  MUFU.TANH R3, R42 ;  /* 0x0000002a00037308 */ /* 0x000fe20000002400 */
[C---:B------:R-:W-:Y:S01]  /*bac0*/  HMMA.16816.F32.BF16 R48, R196.reuse, R10, R48 ;  /* 0x0000000ac430723c */ /* 0x040fe20000041830 */
[----:B------:R-:W2:Y:S01]  /*bad0*/  LDSM.16.M88.4 R8, [R202+0x7800] ;  /* 0x00780000ca08783b */ /* 0x000ea20000000200 */
[----:B------:R-:W-:Y:S04]  /*bae0*/  DEPBAR.LE SB0, 0x0 ;  /* 0x000080000000791a */ /* 0x000fe80000000000 */
[----:B------:R-:W-:Y:S02]  /*baf0*/  FMUL.FTZ R35, R35, c[0x0][0x320] ;  /* 0x0000c80023237a20 */ /* 0x000fe40000410000 */
[----:B------:R-:W-:Y:S01]  /*bb00*/  FMUL.FTZ R41, R41, c[0x0][0x320] ;  /* 0x0000c80029297a20 */ /* 0x000fe20000410000 */
[----:B------:R-:W-:Y:S01]  /*bb10*/  MUFU.TANH R0, R43 ;  /* 0x0000002b00007308 */ /* 0x000fe20000002400 */
[C---:B-----5:R-:W-:Y:S01]  /*bb20*/  HMMA.16816.F32.BF16 R52, R196.reuse, R4, R52 ;  /* 0x00000004c434723c */ /* 0x060fe20000041834 */
[----:B------:R-:W-:Y:S04]  /*bb30*/  BAR.SYNC.DEFER_BLOCKING 0x0 ;  /* 0x0000000000007b1d */ /* 0x000fe80000010000 */
[----:B------:R-:W-:Y:S01]  /*bb40*/  FMUL.FTZ R32, R32, c[0x0][0x320] ;  /* 0x0000c80020207a20 */ /* 0x000fe20000410000 */
[----:B-1----:R-:W-:Y:S01]  /*bb50*/  FMNMX.FTZ R2, R183, R2, !PT ;  /* 0x00000002b7027209 */ /* 0x002fe20007810000 */
[----:B------:R-:W-:Y:S01]  /*bb60*/  FMUL.FTZ R44, R44, c[0x0][0x320] ;  /* 0x0000c8002c2c7a20 */ /* 0x000fe20000410000 */
[C---:B------:R-:W-:Y:S01]  /*bb70*/  HMMA.16816.F32.BF16 R56, R196.reuse, R6, R56 ;  /* 0x00000006c438723c */ /* 0x040fe20000041838 */
[----:B------:R-:W-:Y:S03]  /*bb80*/  MUFU.TANH R189, R24 ;  /* 0x0000001800bd7308 */ /* 0x000fe60000002400 */
[----:B------:R-:W-:Y:S02]  /*bb90*/  FMUL.FTZ R45, R45, c[0x0][0x320] ;  /* 0x0000c8002d2d7a20 */ /* 0x000fe40000410000 */
        /* <DEDUP_REMOVED lines=11> */
[----:B------:R-:W-:Y:S02]  /*bc50*/  FMUL.FTZ R56, R56, c[0x0][0x320] ;  /* 0x0000c80038387a20 */ /* 0x000fe40000410000 */
[----:B------:R-:W-:Y:S02]  /*bc60*/  FMUL.FTZ R58, R58, c[0x0][0x320] ;  /* 0x0000c8003a3a7a20 */ /* 0x000fe40000410000 */
[----:B------:R-:W-:Y:S01]  /*bc70*/  FMUL.FTZ R59, R59, c[0x0][0x320] ;  /* 0x0000c8003b3b7a20 */ /* 0x000fe20000410000 */
[----:B------:R2:W-:Y:S01]  /*bc80*/  MUFU.TANH R247, R56 ;  /* 0x0000003800f77308 */ /* 0x0005e20000002400 */
[----:B------:R-:W-:Y:S01]  /*bc90*/  HMMA.16816.F32.BF16 R64, R196, R10, R64 ;  /* 0x0000000ac440723c */ /* 0x000fe20000041840 */
[----:B------:R-:W3:Y:S02]  /*bca0*/  LDL.64 R10, [R1+0x18] ;  /* 0x00001800010a7983 */ /* 0x000ee40000100a00 */
[----:B------:R-:W-:Y:S02]  /*bcb0*/  FMUL.FTZ R57, R57, c[0x0][0x320] ;  /* 0x0000c80039397a20 */ /* 0x000fe40000410000 */
[----:B------:R-:W-:Y:S02]  /*bcc0*/  FMUL.FTZ R48, R48, c[0x0][0x320] ;  /* 0x0000c80030307a20 */ /* 0x000fe40000410000 */
[----:B------:R-:W-:Y:S02]  /*bcd0*/  FMUL.FTZ R49, R49, c[0x0][0x320] ;  /* 0x0000c80031317a20 */ /* 0x000fe40000410000 */
[----:B------:R5:W-:Y:S03]  /*bce0*/  MUFU.TANH R51, R57 ;  /* 0x0000003900337308 */ /* 0x000be60000002400 */
[----:B------:R-:W-:Y:S01]  /*bcf0*/  FMUL.FTZ R40, R40, c[0x0][0x320] ;  /* 0x0000c80028287a20 */ /* 0x000fe20000410000 */
[----:B-1----:R-:W-:Y:S02]  /*bd00*/  FMNMX.FTZ R2, R188, R2, !PT ;  /* 0x00000002bc027209 */ /* 0x002fe40007810000 */
[----:B------:R-:W-:Y:S02]  /*bd10*/  FMUL.FTZ R62, R62, c[0x0][0x320] ;  /* 0x0000c8003e3e7a20 */ /* 0x000fe40000410000 */
[----:B------:R-:W-:Y:S02]  /*bd20*/  FMUL.FTZ R61, R61, c[0x0][0x320] ;  /* 0x0000c8003d3d7a20 */ /* 0x000fe40000410000 */
[----:B------:R-:W1:Y:S01]  /*bd30*/  MUFU.TANH R5, R62 ;  /* 0x0000003e00057308 */ /* 0x000e620000002400 */
[----:B------:R-:W-:Y:S02]  /*bd40*/  FMUL.FTZ R63, R63, c[0x0][0x320] ;  /* 0x0000c8003f3f7a20 */ /* 0x000fe40000410000 */
[----:B------:R-:W-:Y:S01]  /*bd50*/  FMUL.FTZ R60, R60, c[0x0][0x320] ;  /* 0x0000c8003c3c7a20 */ /* 0x000fe20000410000 */
[----:B--2---:R-:W-:Y:S01]  /*bd60*/  MOV R56, R3 ;  /* 0x0000000300387202 */ /* 0x004fe20000000f00 */
[----:B------:R-:W-:Y:S02]  /*bd70*/  FMUL.FTZ R64, R64, c[0x0][0x320] ;  /* 0x0000c80040407a20 */ /* 0x000fe40000410000 */
[----:B------:R-:W-:Y:S02]  /*bd80*/  FMUL.FTZ R66, R66, c[0x0][0x320] ;  /* 0x0000c80042427a20 */ /* 0x000fe40000410000 */
[----:B------:R-:W-:Y:S01]  /*bd90*/  FMUL.FTZ R65, R65, c[0x0][0x320] ;  /* 0x0000c80041417a20 */ /* 0x000fe20000410000 */
[----:B------:R1:W-:Y:S01]  /*bda0*/  MUFU.TANH R3, R64 ;  /* 0x0000004000037308 */ /* 0x0003e20000002400 */
[----:B-----5:R-:W-:Y:S02]  /*bdb0*/  MOV R57, R0 ;  /* 0x0000000000397202 */ /* 0x020fe40000000f00 */
[----:B------:R-:W-:Y:S04]  /*bdc0*/  FMNMX.FTZ R0, R139, R70, !PT ;  /* 0x000000468b007209 */ /* 0x000fe80007810000 */
[----:B------:R-:W-:Y:S03]  /*bdd0*/  FMNMX.FTZ R0, R153, R0, !PT ;  /* 0x0000000099007209 */ /* 0x000fe60007810000 */
[----:B------:R-:W2:Y:S01]  /*bde0*/  MUFU.TANH R190, R25 ;  /* 0x0000001900be7308 */ /* 0x000ea20000002400 */
[----:B------:R-:W-:Y:S04]  /*bdf0*/  FMNMX.FTZ R0, R152, R0, !PT ;  /* 0x0000000098007209 */ /* 0x000fe80007810000 */
[----:B------:R-:W-:Y:S05]  /*be00*/  FMNMX.FTZ R0, R148, R0, !PT ;  /* 0x0000000094007209 */ /* 0x000fea0007810000 */
[----:B------:R-:W-:Y:S01]  /*be10*/  MUFU.TANH R236, R28 ;  /* 0x0000001c00ec7308 */ /* 0x000fe20000002400 */
[----:B------:R-:W-:Y:S02]  /*be20*/  FMNMX.FTZ R0, R150, R0, !PT ;  /* 0x0000000096007209 */ /* 0x000fe40007810000 */
[----:B-1----:R-:W-:Y:S02]  /*be30*/  MOV R64, R5 ;  /* 0x0000000500407202 */ /* 0x002fe40000000f00 */
[----:B------:R-:W5:Y:S01]  /*be40*/  LDL R5, [R1+0x8] ;  /* 0x0000080001057983 */ /* 0x000f620000100800 */
[----:B------:R-:W-:Y:S04]  /*be50*/  FMNMX.FTZ R0, R151, R0, !PT ;  /* 0x0000000097007209 */ /* 0x000fe80007810000 */
[----:B------:R-:W1:Y:S01]  /*be60*/  MUFU.TANH R231, R26 ;  /* 0x0000001a00e77308 */ /* 0x000e620000002400 */
[----:B------:R-:W-:Y:S04]  /*be70*/  FMNMX.FTZ R0, R159, R0, !PT ;  /* 0x000000009f007209 */ /* 0x000fe80007810000 */
[----:B------:R-:W-:Y:S04]  /*be80*/  FMNMX.FTZ R0, R160, R0, !PT ;  /* 0x00000000a0007209 */ /* 0x000fe80007810000 */
[----:B------:R-:W-:Y:S01]  /*be90*/  FMNMX.FTZ R0, R181, R0, !PT ;  /* 0x00000000b5007209 */ /* 0x000fe20007810000 */
[----:B------:R-:W1:Y:S03]  /*bea0*/  MUFU.TANH R237, R29 ;  /* 0x0000001d00ed7308 */ /* 0x000e660000002400 */
[----:B------:R-:W-:Y:S04]  /*beb0*/  FMNMX.FTZ R0, R182, R0, !PT ;  /* 0x00000000b6007209 */ /* 0x000fe80007810000 */
[----:B------:R-:W-:Y:S03]  /*bec0*/  FMNMX.FTZ R0, R189, R0, !PT ;  /* 0x00000000bd007209 */ /* 0x000fe60007810000 */
[----:B------:R-:W1:Y:S01]  /*bed0*/  MUFU.TANH R232, R27 ;  /* 0x0000001b00e87308 */ /* 0x000e620000002400 */
[----:B--2---:R-:W-:Y:S02]  /*bee0*/  FMNMX.FTZ R0, R190, R0, !PT ;  /* 0x00000000be007209 */ /* 0x004fe40007810000 */
[----:B-1----:R-:W-:Y:S02]  /*bef0*/  FMNMX.FTZ R2, R231, R2, !PT ;  /* 0x00000002e7027209 */ /* 0x002fe40007810000 */
[----:B------:R-:W-:Y:S05]  /*bf00*/  FMNMX.FTZ R0, R236, R0, !PT ;  /* 0x00000000ec007209 */ /* 0x000fea0007810000 */
[----:B------:R-:W1:Y:S01]  /*bf10*/  MUFU.TANH R238, R30 ;  /* 0x0000001e00ee7308 */ /* 0x000e620000002400 */
[----:B------:R-:W-:Y:S09]  /*bf20*/  FMNMX.FTZ R0, R237, R0, !PT ;  /* 0x00000000ed007209 */ /* 0x000ff20007810000 */
[----:B------:R-:W2:Y:S01]  /*bf30*/  MUFU.TANH R241, R32 ;  /* 0x0000002000f17308 */ /* 0x000ea20000002400 */
[----:B------:R-:W-:Y:S09]  /*bf40*/  FMNMX.FTZ R2, R232, R2, !PT ;  /* 0x00000002e8027209 */ /* 0x000ff20007810000 */
[----:B------:R-:W2:Y:S01]  /*bf50*/  MUFU.TANH R239, R31 ;  /* 0x0000001f00ef7308 */ /* 0x000ea20000002400 */
[----:B-1----:R-:W-:Y:S09]  /*bf60*/  FMNMX.FTZ R2, R238, R2, !PT ;  /* 0x00000002ee027209 */ /* 0x002ff20007810000 */
[----:B------:R-:W1:Y:S01]  /*bf70*/  MUFU.TANH R240, R33 ;  /* 0x0000002100f07308 */ /* 0x000e620000002400 */
[----:B--2---:R-:W-:Y:S09]  /*bf80*/  FMNMX.FTZ R0, R241, R0, !PT ;  /* 0x00000000f1007209 */ /* 0x004ff20007810000 */
[----:B------:R-:W2:Y:S01]  /*bf90*/  MUFU.TANH R248, R36 ;  /* 0x0000002400f87308 */ /* 0x000ea20000002400 */
[----:B------:R-:W-:Y:S09]  /*bfa0*/  FMNMX.FTZ R2, R239, R2, !PT ;  /* 0x00000002ef027209 */ /* 0x000ff20007810000 */
[----:B------:R-:W4:Y:S01]  /*bfb0*/  MUFU.TANH R242, R34 ;  /* 0x0000002200f27308 */ /* 0x000f220000002400 */
[----:B-1----:R-:W-:Y:S09]  /*bfc0*/  FMNMX.FTZ R0, R240, R0, !PT ;  /* 0x00000000f0007209 */ /* 0x002ff20007810000 */
[----:B------:R-:W1:Y:S01]  /*bfd0*/  MUFU.TANH R249, R37 ;  /* 0x0000002500f97308 */ /* 0x000e620000002400 */
[----:B--2---:R-:W-:Y:S09]  /*bfe0*/  FMNMX.FTZ R0, R248, R0, !PT ;  /* 0x00000000f8007209 */ /* 0x004ff20007810000 */
[----:B------:R-:W2:Y:S01]  /*bff0*/  MUFU.TANH R246, R35 ;  /* 0x0000002300f67308 */ /* 0x000ea20000002400 */
[----:B----4-:R-:W-:Y:S09]  /*c000*/  FMNMX.FTZ R2, R242, R2, !PT ;  /* 0x00000002f2027209 */ /* 0x010ff20007810000 */
        /* <DEDUP_REMOVED lines=9> */
[----:B--2---:R-:W-:Y:S04]  /*c0a0*/  FMNMX.FTZ R2, R251, R2, !PT ;  /* 0x00000002fb027209 */ /* 0x004fe80007810000 */
[----:B------:R-:W-:Y:S05]  /*c0b0*/  FMNMX.FTZ R2, R56, R2, !PT ;  /* 0x0000000238027209 */ /* 0x000fea0007810000 */
[----:B------:R-:W2:Y:S01]  /*c0c0*/  MUFU.TANH R163, R45 ;  /* 0x0000002d00a37308 */ /* 0x000ea20000002400 */
[----:B------:R-:W-:Y:S02]  /*c0d0*/  FMNMX.FTZ R2, R57, R2, !PT ;  /* 0x0000000239027209 */ /* 0x000fe40007810000 */
[----:B----4-:R-:W-:Y:S07]  /*c0e0*/  FMNMX.FTZ R0, R191, R0, !PT ;  /* 0x00000000bf007209 */ /* 0x010fee0007810000 */
[----:B------:R-:W4:Y:S01]  /*c0f0*/  MUFU.TANH R244, R48 ;  /* 0x0000003000f47308 */ /* 0x000f220000002400 */
[----:B-1----:R-:W-:Y:S09]  /*c100*/  FMNMX.FTZ R0, R162, R0, !PT ;  /* 0x00000000a2007209 */ /* 0x002ff20007810000 */
[----:B------:R4:W1:Y:S01]  /*c110*/  MUFU.TANH R233, R49 ;  /* 0x0000003100e97308 */ /* 0x0008620000002400 */
[----:B--2---:R-:W-:Y:S09]  /*c120*/  FMNMX.FTZ R0, R163, R0, !PT ;  /* 0x00000000a3007209 */ /* 0x004ff20007810000 */
[----:B------:R-:W2:Y:S10]  /*c130*/  MUFU.TANH R234, R46 ;  /* 0x0000002e00ea7308 */ /* 0x000eb40000002400 */
[----:B------:R-:W3:Y:S01]  /*c140*/  MUFU.TANH R243, R47 ;  /* 0x0000002f00f37308 */ /* 0x000ee20000002400 */
[----:B----4-:R-:W-:Y:S04]  /*c150*/  MOV R49, R244 ;  /* 0x000000f400317202 */ /* 0x010fe80000000f00 */
[----:B------:R-:W-:Y:S05]  /*c160*/  FMNMX.FTZ R0, R49, R0, !PT ;  /* 0x0000000031007209 */ /* 0x000fea0007810000 */
[----:B------:R3:W-:Y:S01]  /*c170*/  MUFU.TANH R9, R60 ;  /* 0x0000003c00097308 */ /* 0x0007e20000002400 */
[----:B-1----:R-:W-:Y:S02]  /*c180*/  FMNMX.FTZ R0, R233, R0, !PT ;  /* 0x00000000e9007209 */ /* 0x002fe40007810000 */
[----:B--2---:R-:W-:Y:S07]  /*c190*/  FMNMX.FTZ R2, R234, R2, !PT ;  /* 0x00000002ea027209 */ /* 0x004fee0007810000 */
[----:B------:R-:W1:Y:S10]  /*c1a0*/  MUFU.TANH R161, R50 ;  /* 0x0000003200a17308 */ /* 0x000e740000002400 */
[----:B------:R-:W2:Y:S01]  /*c1b0*/  MUFU.TANH R50, R52 ;  /* 0x0000003400327308 */ /* 0x000ea20000002400 */
[----:B---3--:R-:W-:Y:S04]  /*c1c0*/  MOV R60, R243 ;  /* 0x000000f3003c7202 */ /* 0x008fe80000000f00 */
[----:B------:R-:W-:Y:S05]  /*c1d0*/  FMNMX.FTZ R2, R60, R2, !PT ;  /* 0x000000023c027209 */ /* 0x000fea0007810000 */
[----:B------:R-:W3:Y:S01]  /*c1e0*/  MUFU.TANH R164, R53 ;  /* 0x0000003500a47308 */ /* 0x000ee20000002400 */
[----:B-1----:R-:W-:Y:S09]  /*c1f0*/  FMNMX.FTZ R2, R161, R2, !PT ;  /* 0x00000002a1027209 */ /* 0x002ff20007810000 */
[----:B------:R1:W-:Y:S01]  /*c200*/  MUFU.TANH R137, R66 ;  /* 0x0000004200897308 */ /* 0x0003e20000002400 */
[----:B--2---:R-:W-:Y:S09]  /*c210*/  FMNMX.FTZ R0, R50, R0, !PT ;  /* 0x0000000032007209 */ /* 0x004ff20007810000 */
[----:B------:R-:W2:Y:S10]  /*c220*/  MUFU.TANH R4, R61 ;  /* 0x0000003d00047308 */ /* 0x000eb40000002400 */
[----:B------:R-:W4:Y:S01]  /*c230*/  MUFU.TANH R245, R54 ;  /* 0x0000003600f57308 */ /* 0x000f220000002400 */
[----:B-1----:R-:W-:Y:S02]  /*c240*/  MOV R66, R3 ;  /* 0x0000000300427202 */ /* 0x002fe40000000f00 */
[----:B------:R-:W-:Y:S02]  /*c250*/  FMNMX.FTZ R3, R235, R2, !PT ;  /* 0x00000002eb037209 */ /* 0x000fe40007810000 */
[----:B---3--:R-:W-:Y:S01]  /*c260*/  FMNMX.FTZ R2, R164, R0, !PT ;  /* 0x00000000a4027209 */ /* 0x008fe20007810000 */
[----:B------:R-:W-:Y:S04]  /*c270*/  FMUL.FTZ R0, R67, c[0x0][0x320] ;  /* 0x0000c80043007a20 */ /* 0x000fe80000410000 */
[----:B------:R4:W-:Y:S01]  /*c280*/  MUFU.TANH R12, R58 ;  /* 0x0000003a000c7308 */ /* 0x0009e20000002400 */
[----:B------:R-:W-:Y:S02]  /*c290*/  FMNMX.FTZ R2, R247, R2, !PT ;  /* 0x00000002f7027209 */ /* 0x000fe40007810000 */
[----:B--2---:R-:W-:Y:S07]  /*c2a0*/  MOV R67, R4 ;  /* 0x0000000400437202 */ /* 0x004fee0000000f00 */
[----:B------:R1:W-:Y:S01]  /*c2b0*/  MUFU.TANH R136, R0 ;  /* 0x0000000000887308 */ /* 0x0003e20000002400 */
[C---:B-----5:R-:W-:Y:S02]  /*c2c0*/  ISETP.GT.AND P0, PT, R230.reuse, R5, PT ;  /* 0x00000005e600720c */ /* 0x060fe40003f04270 */
[----:B------:R-:W-:Y:S07]  /*c2d0*/  IADD3 R230, R230, -0x1, RZ ;  /* 0xffffffffe6e67810 */ /* 0x000fee0007ffe0ff */
[----:B------:R-:W2:Y:S01]  /*c2e0*/  MUFU.TANH R165, R55 ;  /* 0x0000003700a57308 */ /* 0x000ea20000002400 */
[----:B----4-:R-:W-:Y:S04]  /*c2f0*/  MOV R58, R245 ;  /* 0x000000f5003a7202 */ /* 0x010fe80000000f00 */
[----:B------:R-:W-:Y:S05]  /*c300*/  FMNMX.FTZ R3, R58, R3, !PT ;  /* 0x000000033a037209 */ /* 0x000fea0007810000 */
[----:B------:R-:W3:Y:S01]  /*c310*/  MUFU.TANH R65, R65 ;  /* 0x0000004100417308 */ /* 0x000ee20000002400 */
[----:B-1----:R-:W-:Y:S04]  /*c320*/  FMNMX.FTZ R0, R51, R2, !PT ;  /* 0x0000000233007209 */ /* 0x002fe80007810000 */
[----:B------:R-:W-:Y:S05]  /*c330*/  FMNMX.FTZ R0, R9, R0, !PT ;  /* 0x0000000009007209 */ /* 0x000fea0007810000 */
[----:B------:R-:W1:Y:S01]  /*c340*/  MUFU.TANH R48, R59 ;  /* 0x0000003b00307308 */ /* 0x000e620000002400 */
[----:B------:R-:W-:Y:S02]  /*c350*/  FMNMX.FTZ R0, R67, R0, !PT ;  /* 0x0000000043007209 */ /* 0x000fe40007810000 */
[----:B--2---:R-:W-:Y:S02]  /*c360*/  FMNMX.FTZ R3, R165, R3, !PT ;  /* 0x00000003a5037209 */ /* 0x004fe40007810000 */
[----:B------:R-:W-:Y:S02]  /*c370*/  FMNMX.FTZ R69, R66, R0, !PT ;  /* 0x0000000042457209 */ /* 0x000fe40007810000 */
[----:B------:R-:W-:Y:S03]  /*c380*/  FMNMX.FTZ R2, R12, R3, !PT ;  /* 0x000000030c027209 */ /* 0x000fe60007810000 */
[----:B------:R-:W2:Y:S01]  /*c390*/  MUFU.TANH R59, R63 ;  /* 0x0000003f003b7308 */ /* 0x000ea20000002400 */
[----:B---3--:R-:W-:Y:S05]  /*c3a0*/  FMNMX.FTZ R69, R65, R69, !PT ;  /* 0x0000004541457209 */ /* 0x008fea0007810000 */
[----:B------:R-:W3:Y:S01]  /*c3b0*/  SHFL.BFLY PT, R3, R69, 0x2, 0x1f ;  /* 0x0c401f0045037f89 */ /* 0x000ee200000e0000 */
[----:B-1----:R-:W-:Y:S04]  /*c3c0*/  FMNMX.FTZ R2, R48, R2, !PT ;  /* 0x0000000230027209 */ /* 0x002fe80007810000 */
[----:B------:R-:W-:Y:S04]  /*c3d0*/  FMNMX.FTZ R2, R64, R2, !PT ;  /* 0x0000000240027209 */ /* 0x000fe80007810000 */
[----:B--2---:R-:W-:Y:S04]  /*c3e0*/  FMNMX.FTZ R0, R59, R2, !PT ;  /* 0x000000023b007209 */ /* 0x004fe80007810000 */
[----:B------:R-:W-:Y:S04]  /*c3f0*/  FMNMX.FTZ R0, R137, R0, !PT ;  /* 0x0000000089007209 */ /* 0x000fe80007810000 */
[----:B------:R-:W-:Y:S02]  /*c400*/  FMNMX.FTZ R0, R136, R0, !PT ;  /* 0x0000000088007209 */ /* 0x000fe40007810000 */
[----:B---3--:R-:W-:Y:S03]  /*c410*/  FMNMX.FTZ R69, R69, R3, !PT ;  /* 0x0000000345457209 */ /* 0x008fe60007810000 */
[----:B------:R-:W1:Y:S08]  /*c420*/  SHFL.BFLY PT, R2, R0, 0x2, 0x1f ;  /* 0x0c401f0000027f89 */ /* 0x000e7000000e0000 */
[----:B------:R-:W2:Y:S01]  /*c430*/  SHFL.BFLY PT, R4, R69, 0x1, 0x1f ;  /* 0x0c201f0045047f89 */ /* 0x000ea200000e0000 */
[----:B-1----:R-:W-:Y:S07]  /*c440*/  FMNMX.FTZ R0, R0, R2, !PT ;  /* 0x0000000200007209 */ /* 0x002fee0007810000 */
[----:B------:R-:W1:Y:S01]  /*c450*/  SHFL.BFLY PT, R3, R0, 0x1, 0x1f ;  /* 0x0c201f0000037f89 */ /* 0x000e6200000e0000 */
[----:B--2---:R-:W-:Y:S05]  /*c460*/  FMNMX.FTZ R69, R69, R4, !PT ;  /* 0x0000000445457209 */ /* 0x004fea0007810000 */
[C---:B------:R-:W-:Y:S02]  /*c470*/  FMUL.FTZ R138, R69.reuse, c[0x0][0x2d0] ;  /* 0x0000b400458a7a20 */ /* 0x040fe40000410000 */
[----:B------:R-:W-:Y:S01]  /*c480*/  FADD.FTZ R2, -R69, R70 ;  /* 0x0000004645027221 */ /* 0x000fe20000010100 */
[----:B------:R-:W-:Y:S01]  /*c490*/  MOV R70, R9 ;  /* 0x0000000900467202 */ /* 0x000fe20000000f00 */
[--C-:B------:R-:W-:Y:S01]  /*c4a0*/  FFMA.FTZ R4, R139, c[0x0][0x2d0], -R138.reuse ;  /* 0x0000b4008b047a23 */ /* 0x100fe2000001088a */
[----:B------:R-:W-:Y:S01]  /*c4b0*/  MOV R139, R235 ;  /* 0x000000eb008b7202 */ /* 0x000fe20000000f00 */
[--C-:B------:R-:W-:Y:S01]  /*c4c0*/  FFMA.FTZ R7, R153, c[0x0][0x2d0], -R138.reuse ;  /* 0x0000b40099077a23 */ /* 0x100fe2000001088a */
[----:B------:R-:W-:Y:S01]  /*c4d0*/  MOV R153, R12 ;  /* 0x0000000c00997202 */ /* 0x000fe20000000f00 */
[----:B------:R2:W-:Y:S01]  /*c4e0*/  MUFU.EX2 R244, R4 ;  /* 0x0000000400f47308 */ /* 0x0005e20000000800 */
[--C-:B------:R-:W-:Y:S01]  /*c4f0*/  FFMA.FTZ R8, R152, c[0x0][0x2d0], -R138.reuse ;  /* 0x0000b40098087a23 */ /* 0x100fe2000001088a */
[----:B------:R-:W-:Y:S01]  /*c500*/  MOV R152, R165 ;  /* 0x000000a500987202 */ /* 0x000fe20000000f00 */
[----:B------:R-:W-:Y:S01]  /*c510*/  FFMA.FTZ R32, R150, c[0x0][0x2d0], -R138 ;  /* 0x0000b40096207a23 */ /* 0x000fe2000001088a */
[----:B------:R-:W-:Y:S02]  /*c520*/  MOV R150, R66 ;  /* 0x0000004200967202 */ /* 0x000fe40000000f00 */
[----:B-1----:R-:W-:Y:S01]  /*c530*/  FMNMX.FTZ R68, R0, R3, !PT ;  /* 0x0000000300447209 */ /* 0x002fe20007810000 */
[----:B------:R-:W-:Y:S03]  /*c540*/  FMUL.FTZ R0, R2, c[0x0][0x2d0] ;  /* 0x0000b40002007a20 */ /* 0x000fe60000410000 */
[----:B------:R1:W-:Y:S01]  /*c550*/  MUFU.EX2 R245, R7 ;  /* 0x0000000700f57308 */ /* 0x0003e20000000800 */
[----:B------:R-:W-:Y:S05]  /*c560*/  @P0 SHF.R.S32.HI R3, RZ, 0x1f, R230 ;  /* 0x0000001fff030819 */ /* 0x000fea00000114e6 */
[----:B------:R-:W-:Y:S04]  /*c570*/  @P0 IMAD R3, R3, c[0x0][0x1e0], RZ ;  /* 0x0000780003030a24 */ /* 0x000fe800078e02ff */
[----:B------:R3:W-:Y:S01]  /*c580*/  MUFU.EX2 R243, R8 ;  /* 0x0000000800f37308 */ /* 0x0007e20000000800 */
[C---:B------:R-:W-:Y:S02]  /*c590*/  @P0 IMAD R3, R230.reuse, c[0x0][0x1e4], R3 ;  /* 0x00007900e6030a24 */ /* 0x040fe400078e0203 */
[----:B--2---:R-:W-:Y:S05]  /*c5a0*/  @P0 IMAD.WIDE.U32 R4, R230, c[0x0][0x1e0], RZ ;  /* 0x00007800e6040a25 */ /* 0x004fea00078e00ff */
[----:B------:R-:W-:Y:S02]  /*c5b0*/  @P0 SHF.L.U32 R6, R4, 0x7, RZ ;  /* 0x0000000704060819 */ /* 0x000fe400000006ff */
[----:B------:R2:W4:Y:S01]  /*c5c0*/  MUFU.EX2 R2, R0 ;  /* 0x0000000000027308 */ /* 0x0005220000000800 */
[----:B------:R-:W-:Y:S02]  /*c5d0*/  @P0 IADD3 R3, R5, R3, RZ ;  /* 0x0000000305030210 */ /* 0x000fe40007ffe0ff */
[----:B------:R-:W-:Y:S02]  /*c5e0*/  @P0 IADD3 R5, P2, R6, R10, RZ ;  /* 0x0000000a06050210 */ /* 0x000fe40007f5e0ff */
[----:B------:R-:W-:Y:S02]  /*c5f0*/  @P0 SHF.L.U64.HI R3, R4, 0x7, R3 ;  /* 0x0000000704030819 */ /* 0x000fe40000010203 */
[----:B------:R-:W-:Y:S02]  /*c600*/  @P0 LEA R4, P1, R5, c[0x0][0x1c8], 0x1 ;  /* 0x0000720005040a11 */ /* 0x000fe400078208ff */
[----:B-1----:R-:W-:Y:S01]  /*c610*/  @P0 IADD3.X R7, R3, R13, RZ, P2, !PT ;  /* 0x0000000d03070210 */ /* 0x002fe200017fe4ff */
[----:B------:R1:W-:Y:S01]  /*c620*/  MUFU.EX2 R235, R32 ;  /* 0x0000002000eb7308 */ /* 0x0003e20000000800 */
[----:B------:R-:W-:Y:S02]  /*c630*/  @P0 IADD3 R6, P3, P2, R6, 0x40, R10 ;  /* 0x0000004006060810 */ /* 0x000fe40007a7e00a */
[----:B------:R-:W-:Y:S01]  /*c640*/  @P0 LEA.HI.X R5, R5, c[0x0][0x1cc], R7, 0x1, P1 ;  /* 0x0000730005050a11 */ /* 0x000fe200008f0c07 */
[--C-:B------:R-:W-:Y:S01]  /*c650*/  FFMA.FTZ R7, R148, c[0x0][0x2d0], -R138.reuse ;  /* 0x0000b40094077a23 */ /* 0x100fe2000001088a */
[----:B---3--:R-:W-:Y:S02]  /*c660*/  @P0 MOV R8, c[0x0][0x1e0] ;  /* 0x0000780000080a02 */ /* 0x008fe40000000f00 */
[----:B------:R-:W-:Y:S01]  /*c670*/  @P0 IADD3.X R3, R3, RZ, R13, P3, P2 ;  /* 0x000000ff03030210 */ /* 0x000fe20001fe440d */
[----:B------:R3:W-:Y:S01]  /*c680*/  @P0 LDGSTS.E.BYPASS.LTC128B.128 [R228+0x8100], [R4.64], !P6 ;  /* 0x0810000004e40fae */ /* 0x0007e2000f101d46 */
[----:B------:R-:W-:Y:S02]  /*c690*/  @P0 SHF.L.U64.HI R9, R8, R229, c[0x0][0x1e4] ;  /* 0x0000790008090619 */ /* 0x000fe400000102e5 */
[----:B------:R-:W-:Y:S02]  /*c6a0*/  MOV R229, R247 ;  /* 0x000000f700e57202 */ /* 0x000fe40000000f00 */
[----:B------:R5:W-:Y:S01]  /*c6b0*/  MUFU.EX2 R247, R7 ;  /* 0x0000000700f77308 */ /* 0x000be20000000800 */
[----:B------:R-:W-:Y:S01]  /*c6c0*/  @P0 LEA R10, P1, R6, c[0x0][0x1c8], 0x1 ;  /* 0x00007200060a0a11 */ /* 0x000fe200078208ff */
[----:B--2---:R-:W-:Y:S01]  /*c6d0*/  FADD.FTZ R0, -R68, R71 ;  /* 0x0000004744007221 */ /* 0x004fe20000010100 */
[----:B------:R-:W-:Y:S01]  /*c6e0*/  @P0 SHF.L.U32 R8, R8, 0x6, RZ ;  /* 0x0000000608080819 */ /* 0x000fe200000006ff */
[----:B----4-:R-:W-:Y:S01]  /*c6f0*/  FMUL.FTZ R16, R2, R84 ;  /* 0x0000005402107220 */ /* 0x010fe20000410000 */
[----:B------:R-:W-:Y:S01]  /*c700*/  @P0 LEA.HI.X R11, R6, c[0x0][0x1cc], R3, 0x1, P1 ;  /* 0x00007300060b0a11 */ /* 0x000fe200008f0c03 */
[----:B------:R-:W-:Y:S01]  /*c710*/  FMUL.FTZ R3, R68, c[0x0][0x2d0] ;  /* 0x0000b40044037a20 */ /* 0x000fe20000410000 */
[----:B------:R-:W-:Y:S01]  /*c720*/  @P0 IADD3 R6, P1, R4, R8, RZ ;  /* 0x0000000804060210 */ /* 0x000fe20007f3e0ff */
[----:B------:R-:W-:Y:S01]  /*c730*/  FMUL.FTZ R0, R0, c[0x0][0x2d0] ;  /* 0x0000b40000007a20 */ /* 0x000fe20000410000 */
[----:B------:R-:W-:Y:S01]  /*c740*/  MOV R148, R163 ;  /* 0x000000a300947202 */ /* 0x000fe20000000f00 */
[----:B------:R2:W-:Y:S01]  /*c750*/  @P0 LDGSTS.E.BYPASS.LTC128B.128 [R228+0xc100], [R10.64], !P5 ;  /* 0x0c1000000ae40fae */ /* 0x0005e2000e901d46 */
[----:B------:R-:W-:Y:S01]  /*c760*/  MOV R71, R164 ;  /* 0x000000a400477202 */ /* 0x000fe20000000f00 */
[C---:B------:R-:W-:Y:S02]  /*c770*/  FMUL.FTZ R17, R2.reuse, R85 ;  /* 0x0000005502117220 */ /* 0x040fe40000410000 */
[----:B------:R-:W4:Y:S01]  /*c780*/  MUFU.EX2 R0, R0 ;  /* 0x0000000000007308 */ /* 0x000f220000000800 */
[C---:B------:R-:W-:Y:S02]  /*c790*/  FMUL.FTZ R24, R2.reuse, R92 ;  /* 0x0000005c02187220 */ /* 0x040fe40000410000 */
[C---:B------:R-:W-:Y:S02]  /*c7a0*/  FMUL.FTZ R25, R2.reuse, R93 ;  /* 0x0000005d02197220 */ /* 0x040fe40000410000 */
[C---:B-1----:R-:W-:Y:S01]  /*c7b0*/  FMUL.FTZ R32, R2.reuse, R100 ;  /* 0x0000006402207220 */ /* 0x042fe20000410000 */
[----:B------:R-:W-:Y:S01]  /*c7c0*/  MOV R100, R70 ;  /* 0x0000004600647202 */ /* 0x000fe20000000f00 */
[----:B------:R-:W-:Y:S01]  /*c7d0*/  FMUL.FTZ R33, R2, R101 ;  /* 0x0000006502217220 */ /* 0x000fe20000410000 */
[----:B---3--:R-:W-:Y:S01]  /*c7e0*/  @P0 IADD3 R4, P2, R6, R8, RZ ;  /* 0x0000000806040210 */ /* 0x008fe20007f5e0ff */
[--C-:B------:R-:W-:Y:S01]  /*c7f0*/  FFMA.FTZ R40, R157, c[0x0][0x2d0], -R3.reuse ;  /* 0x0000b4009d287a23 */ /* 0x100fe20000010803 */
[----:B------:R-:W-:Y:S01]  /*c800*/  MOV R157, R233 ;  /* 0x000000e9009d7202 */ /* 0x000fe20000000f00 */
[--C-:B-----5:R-:W-:Y:S01]  /*c810*/  FFMA.FTZ R7, R155, c[0x0][0x2d0], -R3.reuse ;  /* 0x0000b4009b077a23 */ /* 0x120fe20000010803 */
[----:B------:R-:W-:Y:S01]  /*c820*/  MOV R155, R162 ;  /* 0x000000a2009b7202 */ /* 0x000fe20000000f00 */
[----:B------:R-:W-:Y:S01]  /*c830*/  FMUL.FTZ R41, R2, R109 ;  /* 0x0000006d02297220 */ /* 0x000fe20000410000 */
[----:B------:R1:W-:Y:S01]  /*c840*/  MUFU.EX2 R162, R40 ;  /* 0x0000002800a27308 */ /* 0x0003e20000000800 */
[----:B------:R-:W-:Y:S01]  /*c850*/  MOV R109, R161 ;  /* 0x000000a1006d7202 */ /* 0x000fe20000000f00 */
[--C-:B------:R-:W-:Y:S01]  /*c860*/  FFMA.FTZ R70, R181, c[0x0][0x2d0], -R138.reuse ;  /* 0x0000b400b5467a23 */ /* 0x100fe2000001088a */
[----:B------:R-:W-:Y:S01]  /*c870*/  MOV R101, R67 ;  /* 0x0000004300657202 */ /* 0x000fe20000000f00 */
[--C-:B------:R-:W-:Y:S02]  /*c880*/  FFMA.FTZ R100, R100, c[0x0][0x2d0], -R138.reuse ;  /* 0x0000b40064647a23 */ /* 0x100fe4000001088a */
[--C-:B------:R-:W-:Y:S02]  /*c890*/  FFMA.FTZ R137, R137, c[0x0][0x2d0], -R3.reuse ;  /* 0x0000b40089897a23 */ /* 0x100fe40000010803 */
[--C-:B------:R-:W-:Y:S02]  /*c8a0*/  FFMA.FTZ R101, R101, c[0x0][0x2d0], -R138.reuse ;  /* 0x0000b40065657a23 */ /* 0x100fe4000001088a */
[----:B------:R3:W-:Y:S01]  /*c8b0*/  MUFU.EX2 R165, R7 ;  /* 0x0000000700a57308 */ /* 0x0007e20000000800 */
[--C-:B--2---:R-:W-:Y:S01]  /*c8c0*/  FFMA.FTZ R10, R156, c[0x0][0x2d0], -R3.reuse ;  /* 0x0000b4009c0a7a23 */ /* 0x104fe20000010803 */
[----:B------:R-:W-:Y:S01]  /*c8d0*/  MOV R156, R234 ;  /* 0x000000ea009c7202 */ /* 0x000fe20000000f00 */
[C---:B----4-:R-:W-:Y:S02]  /*c8e0*/  FMUL.FTZ R11, R0.reuse, R79 ;  /* 0x0000004f000b7220 */ /* 0x050fe40000410000 */
[C---:B------:R-:W-:Y:S02]  /*c8f0*/  FMUL.FTZ R18, R0.reuse, R86 ;  /* 0x0000005600127220 */ /* 0x040fe40000410000 */
[C---:B------:R-:W-:Y:S02]  /*c900*/  FMUL.FTZ R19, R0.reuse, R87 ;  /* 0x0000005700137220 */ /* 0x040fe40000410000 */
[C---:B------:R-:W-:Y:S01]  /*c910*/  FMUL.FTZ R26, R0.reuse, R94 ;  /* 0x0000005e001a7220 */ /* 0x040fe20000410000 */
[----:B------:R2:W4:Y:S01]  /*c920*/  MUFU.EX2 R164, R10 ;  /* 0x0000000a00a47308 */ /* 0x0005220000000800 */
[C---:B------:R-:W-:Y:S02]  /*c930*/  FMUL.FTZ R27, R0.reuse, R95 ;  /* 0x0000005f001b7220 */ /* 0x040fe40000410000 */
[C---:B------:R-:W-:Y:S01]  /*c940*/  FMUL.FTZ R34, R0.reuse, R102 ;  /* 0x0000006600227220 */ /* 0x040fe20000410000 */
[----:B------:R-:W-:Y:S01]  /*c950*/  MOV R102, R71 ;  /* 0x0000004700667202 */ /* 0x000fe20000000f00 */
[----:B------:R-:W-:Y:S01]  /*c960*/  FMUL.FTZ R35, R0, R103 ;  /* 0x0000006700237220 */ /* 0x000fe20000410000 */
[----:B------:R-:W-:Y:S01]  /*c970*/  MOV R103, R152 ;  /* 0x0000009800677202 */ /* 0x000fe20000000f00 */
[----:B-1----:R-:W-:Y:S01]  /*c980*/  FMUL.FTZ R40, R2, R108 ;  /* 0x0000006c02287220 */ /* 0x002fe20000410000 */
[----:B------:R-:W-:Y:S01]  /*c990*/  MOV R152, R59 ;  /* 0x0000003b00987202 */ /* 0x000fe20000000f00 */
[C---:B------:R-:W-:Y:S01]  /*c9a0*/  FMUL.FTZ R42, R0.reuse, R110 ;  /* 0x0000006e002a7220 */ /* 0x040fe20000410000 */
[----:B------:R-:W-:Y:S01]  /*c9b0*/  MOV R110, R49 ;  /* 0x00000031006e7202 */ /* 0x000fe20000000f00 */
[----:B------:R-:W-:Y:S01]  /*c9c0*/  FMUL.FTZ R43, R0, R111 ;  /* 0x0000006f002b7220 */ /* 0x000fe20000410000 */
[----:B------:R-:W-:Y:S01]  /*c9d0*/  MOV R108, R139 ;  /* 0x0000008b006c7202 */ /* 0x000fe20000000f00 */
[----:B------:R-:W-:Y:S01]  /*c9e0*/  FMUL.FTZ R49, R2, R117 ;  /* 0x0000007502317220 */ /* 0x000fe20000410000 */
[----:B---3--:R-:W-:Y:S01]  /*c9f0*/  @P0 IADD3.X R7, R5, R9, RZ, P1, !PT ;  /* 0x0000000905070210 */ /* 0x008fe20000ffe4ff */
[----:B------:R-:W-:Y:S01]  /*ca00*/  FMUL.FTZ R59, R0, R127 ;  /* 0x0000007f003b7220 */ /* 0x000fe20000410000 */
[----:B------:R-:W-:Y:S01]  /*ca10*/  @P0 IADD3 R8, P1, R4, R8, RZ ;  /* 0x0000000804080210 */ /* 0x000fe20007f3e0ff */
[C---:B------:R-:W-:Y:S01]  /*ca20*/  FMUL.FTZ R66, R0.reuse, R134 ;  /* 0x0000008600427220 */ /* 0x040fe20000410000 */
[-C--:B------:R-:W-:Y:S01]  /*ca30*/  @P0 IADD3.X R5, R7, R9.reuse, RZ, P2, !PT ;  /* 0x0000000907050210 */ /* 0x080fe200017fe4ff */
[----:B------:R1:W-:Y:S01]  /*ca40*/  @P0 LDGSTS.E.BYPASS.LTC128B.128 [R228+0x9100], [R6.64], !P6 ;  /* 0x0910000006e40fae */ /* 0x0003e2000f101d46 */
[----:B------:R-:W-:Y:S01]  /*ca50*/  MOV R139, R48 ;  /* 0x00000030008b7202 */ /* 0x000fe20000000f00 */
[--C-:B------:R-:W-:Y:S01]  /*ca60*/  FFMA.FTZ R48, R159, c[0x0][0x2d0], -R138.reuse ;  /* 0x0000b4009f307a23 */ /* 0x100fe2000001088a */
[----:B------:R-:W-:Y:S01]  /*ca70*/  @P0 IADD3.X R9, R5, R9, RZ, P1, !PT ;  /* 0x0000000905090210 */ /* 0x000fe20000ffe4ff */
[C---:B------:R-:W-:Y:S01]  /*ca80*/  FMUL.FTZ R67, R0.reuse, R135 ;  /* 0x0000008700437220 */ /* 0x040fe20000410000 */
[----:B------:R-:W-:Y:S01]  /*ca90*/  MOV R111, R60 ;  /* 0x0000003c006f7202 */ /* 0x000fe20000000f00 */
[C---:B--2---:R-:W-:Y:S01]  /*caa0*/  FMUL.FTZ R10, R0.reuse, R78 ;  /* 0x0000004e000a7220 */ /* 0x044fe20000410000 */
[----:B------:R2:W-:Y:S01]  /*cab0*/  MUFU.EX2 R233, R48 ;  /* 0x0000003000e97308 */ /* 0x0005e20000000800 */
[----:B------:R1:W-:Y:S01]  /*cac0*/  @P0 LDGSTS.E.BYPASS.LTC128B.128 [R228+0xd100], [R6.64+0x80], !P5 ;  /* 0x0d10008006e40fae */ /* 0x0003e2000e901d46 */
[----:B------:R-:W-:Y:S01]  /*cad0*/  MOV R159, R148 ;  /* 0x00000094009f7202 */ /* 0x000fe20000000f00 */
[--C-:B------:R-:W-:Y:S01]  /*cae0*/  FFMA.FTZ R71, R241, c[0x0][0x2d0], -R138.reuse ;  /* 0x0000b400f1477a23 */ /* 0x100fe2000001088a */
[----:B------:R-:W-:Y:S02]  /*caf0*/  MOV R148, R153 ;  /* 0x0000009900947202 */ /* 0x000fe40000000f00 */
[----:B------:R-:W-:Y:S01]  /*cb00*/  MOV R153, R51 ;  /* 0x0000003300997202 */ /* 0x000fe20000000f00 */
[----:B------:R-:W-:Y:S01]  /*cb10*/  FMUL.FTZ R51, R0, R119 ;  /* 0x0000007700337220 */ /* 0x000fe20000410000 */
[----:B------:R-:W-:Y:S01]  /*cb20*/  MOV R119, R155 ;  /* 0x0000009b00777202 */ /* 0x000fe20000000f00 */
[----:B------:R3:W-:Y:S01]  /*cb30*/  @P0 LDGSTS.E.BYPASS.LTC128B.128 [R228+0xa100], [R4.64], !P6 ;  /* 0x0a10000004e40fae */ /* 0x0007e2000f101d46 */
[----:B------:R-:W-:Y:S01]  /*cb40*/  MOV R155, R64 ;  /* 0x00000040009b7202 */ /* 0x000fe20000000f00 */
[C---:B------:R-:W-:Y:S06]  /*cb50*/  FMUL.FTZ R64, R2.reuse, R132 ;  /* 0x0000008402407220 */ /* 0x040fec0000410000 */
[----:B------:R3:W-:Y:S01]  /*cb60*/  @P0 LDGSTS.E.BYPASS.LTC128B.128 [R228+0xe100], [R4.64+0x80], !P5 ;  /* 0x0e10008004e40fae */ /* 0x0007e2000e901d46 */
[----:B--2---:R-:W-:Y:S07]  /*cb70*/  FMUL.FTZ R48, R2, R116 ;  /* 0x0000007402307220 */ /* 0x004fee0000410000 */
[----:B------:R2:W-:Y:S01]  /*cb80*/  @P0 LDGSTS.E.BYPASS.LTC128B.128 [R228+0xb100], [R8.64], !P6 ;  /* 0x0b10000008e40fae */ /* 0x0005e2000f101d46 */
[C---:B-1----:R-:W-:Y:S01]  /*cb90*/  FMUL.FTZ R6, R0.reuse, R74 ;  /* 0x0000004a00067220 */ /* 0x042fe20000410000 */
[----:B------:R-:W-:Y:S01]  /*cba0*/  F2FP.BF16.PACK_AB R74, R247, R243 ;  /* 0x000000f3f74a723e */ /* 0x000fe200000010ff */
[----:B------:R-:W-:Y:S05]  /*cbb0*/  FMUL.FTZ R7, R0, R75 ;  /* 0x0000004b00077220 */ /* 0x000fea0000410000 */
[----:B------:R2:W-:Y:S08]  /*cbc0*/  @P0 LDGSTS.E.BYPASS.LTC128B.128 [R228+0xf100], [R8.64+0x80], !P5 ;  /* 0x0f10008008e40fae */ /* 0x0005f0000e901d46 */
[----:B------:R-:W1:Y:S01]  /*cbd0*/  LDSM.16.MT88.4 R12, [R200] ;  /* 0x00000000c80c783b */ /* 0x000e620000004200 */
[--C-:B---3--:R-:W-:Y:S01]  /*cbe0*/  FFMA.FTZ R4, R149, c[0x0][0x2d0], -R3.reuse ;  /* 0x0000b40095047a23 */ /* 0x108fe20000010803 */
[----:B------:R-:W-:Y:S01]  /*cbf0*/  MOV R149, R65 ;  /* 0x0000004100957202 */ /* 0x000fe20000000f00 */
[----:B------:R-:W-:Y:S01]  /*cc00*/  FMUL.FTZ R5, R2, R73 ;  /* 0x0000004902057220 */ /* 0x000fe20000410000 */
[----:B----4-:R-:W-:Y:S01]  /*cc10*/  F2FP.BF16.PACK_AB R73, R164, R165 ;  /* 0x000000a5a449723e */ /* 0x010fe200000010ff */
[----:B------:R3:W-:Y:S03]  /*cc20*/  MUFU.EX2 R163, R4 ;  /* 0x0000000400a37308 */ /* 0x0007e60000000800 */
[----:B------:R-:W4:Y:S01]  /*cc30*/  LDSM.16.MT88.4 R20, [R204] ;  /* 0x00000000cc14783b */ /* 0x000f220000004200 */
[C---:B------:R-:W-:Y:S07]  /*cc40*/  FMUL.FTZ R65, R2.reuse, R133 ;  /* 0x0000008502417220 */ /* 0x040fee0000410000 */
[----:B------:R-:W5:Y:S01]  /*cc50*/  LDSM.16.MT88.4 R28, [R203] ;  /* 0x00000000cb1c783b */ /* 0x000f620000004200 */
[C---:B--2---:R-:W-:Y:S02]  /*cc60*/  FMUL.FTZ R8, R2.reuse, R76 ;  /* 0x0000004c02087220 */ /* 0x044fe40000410000 */
[----:B------:R-:W-:Y:S05]  /*cc70*/  FMUL.FTZ R9, R2, R77 ;  /* 0x0000004d02097220 */ /* 0x000fea0000410000 */
[----:B------:R-:W2:Y:S01]  /*cc80*/  LDSM.16.MT88.4 R36, [R223] ;  /* 0x00000000df24783b */ /* 0x000ea20000004200 */
[--C-:B---3--:R-:W-:Y:S07]  /*cc90*/  FFMA.FTZ R4, R154, c[0x0][0x2d0], -R3.reuse ;  /* 0x0000b4009a047a23 */ /* 0x108fee0000010803 */
[----:B------:R-:W3:Y:S01]  /*cca0*/  LDSM.16.MT88.4 R44, [R200+0x4000] ;  /* 0x00400000c82c783b */ /* 0x000ee20000004200 */
[----:B------:R-:W-:Y:S01]  /*ccb0*/  MOV R154, R229 ;  /* 0x000000e5009a7202 */ /* 0x000fe20000000f00 */
[----:B------:R1:W1:Y:S06]  /*ccc0*/  MUFU.EX2 R166, R4 ;  /* 0x0000000400a67308 */ /* 0x00026c0000000800 */
[----:B------:R-:W2:Y:S04]  /*ccd0*/  LDSM.16.MT88.4 R52, [R204+0x4000] ;  /* 0x00400000cc34783b */ /* 0x000ea80000004200 */
[----:B------:R3:W-:Y:S04]  /*cce0*/  MUFU.EX2 R229, R70 ;  /* 0x0000004600e57308 */ /* 0x0007e80000000800 */
[----:B------:R-:W2:Y:S08]  /*ccf0*/  LDSM.16.MT88.4 R60, [R203+0x4000] ;  /* 0x00400000cb3c783b */ /* 0x000eb00000004200 */
[----:B------:R-:W2:Y:S01]  /*cd00*/  LDSM.16.MT88.4 R76, [R206+0x4000] ;  /* 0x00400000ce4c783b */ /* 0x000ea20000004200 */
[----:B-1----:R-:W-:Y:S01]  /*cd10*/  FMUL.FTZ R4, R2, R72 ;  /* 0x0000004802047220 */ /* 0x002fe20000410000 */
[----:B------:R-:W-:Y:S02]  /*cd20*/  F2FP.BF16.PACK_AB R72, R245, R244 ;  /* 0x000000f4f548723e */ /* 0x000fe400000010ff */
[----:B------:R-:W-:Y:S04]  /*cd30*/  F2FP.BF16.PACK_AB R75, R166, R163 ;  /* 0x000000a3a64b723e */ /* 0x000fe800000010ff */
[----:B------:R-:W-:Y:S03]  /*cd40*/  LDSM.16.MT88.4 R84, [R204+0x800] ;  /* 0x00080000cc54783b */ /* 0x000fe60000004200 */
[C---:B------:R-:W-:Y:S05]  /*cd50*/  HMMA.16816.F32.BF16 R4, R72.reuse, R12, R4 ;  /* 0x0000000c4804723c */ /* 0x040fea0000041804 */
[----:B------:R-:W-:Y:S01]  /*cd60*/  LDSM.16.MT88.4 R92, [R203+0x4800] ;  /* 0x00480000cb5c783b */ /* 0x000fe20000004200 */
[--C-:B---3--:R-:W-:Y:S02]  /*cd70*/  FFMA.FTZ R70, R182, c[0x0][0x2d0], -R138.reuse ;  /* 0x0000b400b6467a23 */ /* 0x108fe4000001088a */
[C---:B------:R-:W-:Y:S01]  /*cd80*/  FMUL.FTZ R12, R2.reuse, R80 ;  /* 0x00000050020c7220 */ /* 0x040fe20000410000 */
[C---:B------:R-:W-:Y:S04]  /*cd90*/  HMMA.16816.F32.BF16 R8, R72.reuse, R14, R8 ;  /* 0x0000000e4808723c */ /* 0x040fe80000041808 */
[----:B------:R-:W0:Y:S01]  /*cda0*/  LDGDEPBAR ;  /* 0x00000000000079af */ /* 0x000e220000000000 */
[----:B------:R-:W-:Y:S02]  /*cdb0*/  FMUL.FTZ R13, R2, R81 ;  /* 0x00000051020d7220 */ /* 0x000fe40000410000 */
[C---:B------:R-:W-:Y:S02]  /*cdc0*/  FMUL.FTZ R14, R0.reuse, R82 ;  /* 0x00000052000e7220 */ /* 0x040fe40000410000 */
[----:B------:R-:W-:Y:S03]  /*cdd0*/  FMUL.FTZ R15, R0, R83 ;  /* 0x00000053000f7220 */ /* 0x000fe60000410000 */
[----:B------:R-:W1:Y:S04]  /*cde0*/  LDSM.16.MT88.4 R80, [R200+0x800] ;  /* 0x00080000c850783b */ /* 0x000e680000004200 */
[C---:B----4-:R-:W-:Y:S07]  /*cdf0*/  HMMA.16816.F32.BF16 R12, R72.reuse, R20, R12 ;  /* 0x00000014480c723c */ /* 0x050fee000004180c */
[C---:B------:R-:W-:Y:S01]  /*ce00*/  FMUL.FTZ R20, R2.reuse, R88 ;  /* 0x0000005802147220 */ /* 0x040fe20000410000 */
[C---:B------:R-:W-:Y:S04]  /*ce10*/  HMMA.16816.F32.BF16 R16, R72.reuse, R22, R16 ;  /* 0x000000164810723c */ /* 0x040fe80000041810 */
[----:B------:R-:W-:Y:S03]  /*ce20*/  FMUL.FTZ R21, R2, R89 ;  /* 0x0000005902157220 */ /* 0x000fe60000410000 */
[C---:B------:R-:W-:Y:S02]  /*ce30*/  FMUL.FTZ R22, R0.reuse, R90 ;  /* 0x0000005a00167220 */ /* 0x040fe40000410000 */
[----:B------:R-:W-:Y:S02]  /*ce40*/  FMUL.FTZ R23, R0, R91 ;  /* 0x0000005b00177220 */ /* 0x000fe40000410000 */
[----:B------:R-:W3:Y:S05]  /*ce50*/  LDSM.16.MT88.4 R88, [R203+0x800] ;  /* 0x00080000cb58783b */ /* 0x000eea0000004200 */
[C---:B-----5:R-:W-:Y:S07]  /*ce60*/  HMMA.16816.F32.BF16 R20, R72.reuse, R28, R20 ;  /* 0x0000001c4814723c */ /* 0x060fee0000041814 */
[C---:B------:R-:W-:Y:S01]  /*ce70*/  FMUL.FTZ R28, R2.reuse, R96 ;  /* 0x00000060021c7220 */ /* 0x040fe20000410000 */
[C---:B------:R-:W-:Y:S04]  /*ce80*/  HMMA.16816.F32.BF16 R24, R72.reuse, R30, R24 ;  /* 0x0000001e4818723c */ /* 0x040fe80000041818 */
[----:B------:R-:W-:Y:S03]  /*ce90*/  FMUL.FTZ R29, R2, R97 ;  /* 0x00000061021d7220 */ /* 0x000fe60000410000 */
[C---:B------:R-:W-:Y:S02]  /*cea0*/  FMUL.FTZ R30, R0.reuse, R98 ;  /* 0x00000062001e7220 */ /* 0x040fe40000410000 */
[----:B------:R-:W-:Y:S02]  /*ceb0*/  FMUL.FTZ R31, R0, R99 ;  /* 0x00000063001f7220 */ /* 0x000fe40000410000 */
[----:B------:R-:W-:Y:S05]  /*cec0*/  LDSM.16.MT88.4 R96, [R204+0x1000] ;  /* 0x00100000cc60783b */ /* 0x000fea0000004200 */
[C---:B--2---:R-:W-:Y:S07]  /*ced0*/  HMMA.16816.F32.BF16 R28, R72.reuse, R36, R28 ;  /* 0x00000024481c723c */ /* 0x044fee000004181c */
[--C-:B------:R-:W-:Y:S01]  /*cee0*/  FFMA.FTZ R36, R151, c[0x0][0x2d0], -R138.reuse ;  /* 0x0000b40097247a23 */ /* 0x100fe2000001088a */
[C---:B------:R-:W-:Y:S03]  /*cef0*/  HMMA.16816.F32.BF16 R32, R72.reuse, R38, R32 ;  /* 0x000000264820723c */ /* 0x040fe60000041820 */
[----:B------:R2:W-:Y:S01]  /*cf00*/  MUFU.EX2 R234, R36 ;  /* 0x0000002400ea7308 */ /* 0x0005e20000000800 */
[----:B------:R-:W-:Y:S01]  /*cf10*/  FMUL.FTZ R37, R2, R105 ;  /* 0x0000006902257220 */ /* 0x000fe20000410000 */
[----:B------:R-:W-:Y:S01]  /*cf20*/  MOV R151, R58 ;  /* 0x0000003a00977202 */ /* 0x000fe20000000f00 */
[C---:B------:R-:W-:Y:S02]  /*cf30*/  FMUL.FTZ R58, R0.reuse, R126 ;  /* 0x0000007e003a7220 */ /* 0x040fe40000410000 */
[C---:B------:R-:W-:Y:S04]  /*cf40*/  FMUL.FTZ R38, R0.reuse, R106 ;  /* 0x0000006a00267220 */ /* 0x040fe80000410000 */
[----:B------:R-:W-:Y:S02]  /*cf50*/  FMUL.FTZ R39, R0, R107 ;  /* 0x0000006b00277220 */ /* 0x000fe40000410000 */
[----:B--2---:R-:W-:Y:S07]  /*cf60*/  FMUL.FTZ R36, R2, R104 ;  /* 0x0000006802247220 */ /* 0x004fee0000410000 */
[C---:B------:R-:W-:Y:S07]  /*cf70*/  HMMA.16816.F32.BF16 R36, R72.reuse, R44, R36 ;  /* 0x0000002c4824723c */ /* 0x040fee0000041824 */
[--C-:B------:R-:W-:Y:S01]  /*cf80*/  FFMA.FTZ R44, R158, c[0x0][0x2d0], -R3.reuse ;  /* 0x0000b4009e2c7a23 */ /* 0x100fe20000010803 */
[C---:B------:R-:W-:Y:S03]  /*cf90*/  HMMA.16816.F32.BF16 R40, R72.reuse, R46, R40 ;  /* 0x0000002e4828723c */ /* 0x040fe60000041828 */
[----:B------:R2:W-:Y:S01]  /*cfa0*/  MUFU.EX2 R161, R44 ;  /* 0x0000002c00a17308 */ /* 0x0005e20000000800 */
[----:B------:R-:W-:Y:S01]  /*cfb0*/  FMUL.FTZ R45, R2, R113 ;  /* 0x00000071022d7220 */ /* 0x000fe20000410000 */
[----:B------:R-:W-:Y:S02]  /*cfc0*/  MOV R158, R156 ;  /* 0x0000009c009e7202 */ /* 0x000fe40000000f00 */
[C---:B------:R-:W-:Y:S01]  /*cfd0*/  FMUL.FTZ R46, R0.reuse, R114 ;  /* 0x00000072002e7220 */ /* 0x040fe20000410000 */
[----:B------:R-:W-:Y:S01]  /*cfe0*/  MOV R156, R50 ;  /* 0x00000032009c7202 */ /* 0x000fe20000000f00 */
[C---:B------:R-:W-:Y:S03]  /*cff0*/  FMUL.FTZ R47, R0.reuse, R115 ;  /* 0x00000073002f7220 */ /* 0x040fe60000410000 */
[----:B------:R-:W-:Y:S02]  /*d000*/  FMUL.FTZ R50, R0, R118 ;  /* 0x0000007600327220 */ /* 0x000fe40000410000 */
[----:B--2---:R-:W-:Y:S07]  /*d010*/  FMUL.FTZ R44, R2, R112 ;  /* 0x00000070022c7220 */ /* 0x004fee0000410000 */
[C---:B------:R-:W-:Y:S07]  /*d020*/  HMMA.16816.F32.BF16 R44, R72.reuse, R52, R44 ;  /* 0x00000034482c723c */ /* 0x040fee000004182c */
[--C-:B------:R-:W-:Y:S01]  /*d030*/  FFMA.FTZ R52, R160, c[0x0][0x2d0], -R138.reuse ;  /* 0x0000b400a0347a23 */ /* 0x100fe2000001088a */
[C---:B------:R-:W-:Y:S03]  /*d040*/  HMMA.16816.F32.BF16 R48, R72.reuse, R54, R48 ;  /* 0x000000364830723c */ /* 0x040fe60000041830 */
[----:B------:R2:W4:Y:S01]  /*d050*/  MUFU.EX2 R118, R52 ;  /* 0x0000003400767308 */ /* 0x0005220000000800 */
[C---:B------:R-:W-:Y:S01]  /*d060*/  FMUL.FTZ R53, R2.reuse, R121 ;  /* 0x0000007902357220 */ /* 0x040fe20000410000 */
[----:B------:R-:W-:Y:S02]  /*d070*/  MOV R121, R191 ;  /* 0x000000bf00797202 */ /* 0x000fe40000000f00 */
[----:B------:R-:W-:Y:S01]  /*d080*/  MOV R160, R57 ;  /* 0x0000003900a07202 */ /* 0x000fe20000000f00 */
[----:B------:R-:W-:Y:S04]  /*d090*/  FMUL.FTZ R57, R2, R125 ;  /* 0x0000007d02397220 */ /* 0x000fe80000410000 */
[C---:B------:R-:W-:Y:S01]  /*d0a0*/  FMUL.FTZ R54, R0.reuse, R122 ;  /* 0x0000007a00367220 */ /* 0x040fe20000410000 */
[----:B------:R5:W-:Y:S01]  /*d0b0*/  MUFU.EX2 R191, R70 ;  /* 0x0000004600bf7308 */ /* 0x000be20000000800 */
[----:B------:R-:W-:Y:S02]  /*d0c0*/  FMUL.FTZ R55, R0, R123 ;  /* 0x0000007b00377220 */ /* 0x000fe40000410000 */
[----:B--2---:R-:W-:Y:S01]  /*d0d0*/  FMUL.FTZ R52, R2, R120 ;  /* 0x0000007802347220 */ /* 0x004fe20000410000 */
[----:B------:R-:W-:Y:S01]  /*d0e0*/  MOV R120, R56 ;  /* 0x0000003800787202 */ /* 0x000fe20000000f00 */
[--C-:B------:R-:W-:Y:S05]  /*d0f0*/  FFMA.FTZ R56, R167, c[0x0][0x2d0], -R3.reuse ;  /* 0x0000b400a7387a23 */ /* 0x100fea0000010803 */
[----:B------:R2:W-:Y:S01]  /*d100*/  MUFU.EX2 R117, R56 ;  /* 0x0000003800757308 */ /* 0x0005e20000000800 */
[C---:B------:R-:W-:Y:S03]  /*d110*/  HMMA.16816.F32.BF16 R52, R72.reuse, R60, R52 ;  /* 0x0000003c4834723c */ /* 0x040fe60000041834 */
[--C-:B-----5:R-:W-:Y:S04]  /*d120*/  FFMA.FTZ R70, R183, c[0x0][0x2d0], -R3.reuse ;  /* 0x0000b400b7467a23 */ /* 0x120fe80000010803 */
[--C-:B------:R-:W-:Y:S02]  /*d130*/  FFMA.FTZ R60, R180, c[0x0][0x2d0], -R3.reuse ;  /* 0x0000b400b43c7a23 */ /* 0x100fe40000010803 */
[----:B------:R5:W-:Y:S03]  /*d140*/  MUFU.EX2 R125, R70 ;  /* 0x00000046007d7308 */ /* 0x000be60000000800 */
[C---:B------:R-:W-:Y:S07]  /*d150*/  FMUL.FTZ R61, R2.reuse, R129 ;  /* 0x00000081023d7220 */ /* 0x040fee0000410000 */
[----:B------:R1:W1:Y:S01]  /*d160*/  MUFU.EX2 R116, R60 ;  /* 0x0000003c00747308 */ /* 0x0002620000000800 */
[----:B--2---:R-:W-:Y:S07]  /*d170*/  FMUL.FTZ R56, R2, R124 ;  /* 0x0000007c02387220 */ /* 0x004fee0000410000 */
[C---:B------:R-:W-:Y:S03]  /*d180*/  HMMA.16816.F32.BF16 R56, R72.reuse, R62, R56 ;  /* 0x0000003e4838723c */ /* 0x040fe60000041838 */
[--C-:B-----5:R-:W-:Y:S02]  /*d190*/  FFMA.FTZ R70, R188, c[0x0][0x2d0], -R3.reuse ;  /* 0x0000b400bc467a23 */ /* 0x120fe40000010803 */
[----:B------:R2:W-:Y:S02]  /*d1a0*/  MUFU.EX2 R188, R71 ;  /* 0x0000004700bc7308 */ /* 0x0005e40000000800 */
[C---:B------:R-:W-:Y:S02]  /*d1b0*/  FMUL.FTZ R62, R0.reuse, R130 ;  /* 0x00000082003e7220 */ /* 0x040fe40000410000 */
[----:B------:R-:W-:Y:S03]  /*d1c0*/  FMUL.FTZ R63, R0, R131 ;  /* 0x00000083003f7220 */ /* 0x000fe60000410000 */
[----:B-1----:R-:W-:Y:S03]  /*d1d0*/  FMUL.FTZ R60, R2, R128 ;  /* 0x00000080023c7220 */ /* 0x002fe60000410000 */
[----:B------:R1:W5:Y:S04]  /*d1e0*/  MUFU.EX2 R124, R70 ;  /* 0x00000046007c7308 */ /* 0x0003680000000800 */
[C---:B------:R-:W-:Y:S08]  /*d1f0*/  HMMA.16816.F32.BF16 R60, R72.reuse, R76, R60 ;  /* 0x0000004c483c723c */ /* 0x040ff0000004183c */
[----:B------:R-:W-:Y:S01]  /*d200*/  HMMA.16816.F32.BF16 R64, R72, R78, R64 ;  /* 0x0000004e4840723c */ /* 0x000fe20000041840 */
[----:B------:R-:W3:Y:S03]  /*d210*/  LDSM.16.MT88.4 R76, [R206+0x800] ;  /* 0x00080000ce4c783b */ /* 0x000ee60000004200 */
[--C-:B--2---:R-:W-:Y:S02]  /*d220*/  FFMA.FTZ R71, R152, c[0x0][0x2d0], -R3.reuse ;  /* 0x0000b40098477a23 */ /* 0x104fe40000010803 */
[----:B------:R-:W-:Y:S01]  /*d230*/  MUFU.EX2 R152, R100 ;  /* 0x0000006400987308 */ /* 0x000fe20000000800 */
[----:B----4-:R-:W-:Y:S02]  /*d240*/  F2FP.BF16.PACK_AB R74, R118, R233 ;  /* 0x000000e9764a723e */ /* 0x010fe400000010ff */
[----:B------:R-:W-:Y:S03]  /*d250*/  F2FP.BF16.PACK_AB R75, R116, R117 ;  /* 0x00000075744b723e */ /* 0x000fe600000010ff */
[--C-:B-1----:R-:W-:Y:S01]  /*d260*/  FFMA.FTZ R70, R189, c[0x0][0x2d0], -R138.reuse ;  /* 0x0000b400bd467a23 */ /* 0x102fe2000001088a */
[----:B------:R-:W-:Y:S02]  /*d270*/  F2FP.BF16.PACK_AB R72, R234, R235 ;  /* 0x000000ebea48723e */ /* 0x000fe400000010ff */
[----:B------:R-:W-:Y:S01]  /*d280*/  F2FP.BF16.PACK_AB R73, R161, R162 ;  /* 0x000000a2a149723e */ /* 0x000fe200000010ff */
[----:B------:R1:W-:Y:S06]  /*d290*/  MUFU.EX2 R127, R70 ;  /* 0x00000046007f7308 */ /* 0x0003ec0000000800 */
[C---:B------:R-:W-:Y:S08]  /*d2a0*/  HMMA.16816.F32.BF16 R4, R72.reuse, R80, R4 ;  /* 0x000000504804723c */ /* 0x040ff00000041804 */
[C---:B------:R-:W-:Y:S01]  /*d2b0*/  HMMA.16816.F32.BF16 R8, R72.reuse, R82, R8 ;  /* 0x000000524808723c */ /* 0x040fe20000041808 */
[----:B------:R-:W2:Y:S07]  /*d2c0*/  LDSM.16.MT88.4 R80, [R200+0x4800] ;  /* 0x00480000c850783b */ /* 0x000eae0000004200 */
[C---:B------:R-:W-:Y:S04]  /*d2d0*/  HMMA.16816.F32.BF16 R12, R72.reuse, R84, R12 ;  /* 0x00000054480c723c */ /* 0x040fe8000004180c */
[--C-:B-1----:R-:W-:Y:S04]  /*d2e0*/  FFMA.FTZ R70, R190, c[0x0][0x2d0], -R138.reuse ;  /* 0x0000b400be467a23 */ /* 0x102fe8000001088a */
[C---:B------:R-:W-:Y:S01]  /*d2f0*/  HMMA.16816.F32.BF16 R16, R72.reuse, R86, R16 ;  /* 0x000000564810723c */ /* 0x040fe20000041810 */
[----:B------:R1:W4:Y:S01]  /*d300*/  MUFU.EX2 R126, R70 ;  /* 0x00000046007e7308 */ /* 0x0003220000000800 */
[----:B------:R-:W4:Y:S06]  /*d310*/  LDSM.16.MT88.4 R84, [R204+0x4800] ;  /* 0x00480000cc54783b */ /* 0x000f2c0000004200 */
[C---:B---3--:R-:W-:Y:S08]  /*d320*/  HMMA.16816.F32.BF16 R20, R72.reuse, R88, R20 ;  /* 0x000000584814723c */ /* 0x048ff00000041814 */
[C---:B------:R-:W-:Y:S01]  /*d330*/  HMMA.16816.F32.BF16 R24, R72.reuse, R90, R24 ;  /* 0x0000005a4818723c */ /* 0x040fe20000041818 */
[----:B------:R-:W3:Y:S07]  /*d340*/  LDSM.16.MT88.4 R88, [R206+0x4800] ;  /* 0x00480000ce58783b */ /* 0x000eee0000004200 */
[C---:B------:R-:W-:Y:S04]  /*d350*/  HMMA.16816.F32.BF16 R28, R72.reuse, R76, R28 ;  /* 0x0000004c481c723c */ /* 0x040fe8000004181c */
[--C-:B-1----:R-:W-:Y:S04]  /*d360*/  FFMA.FTZ R70, R231, c[0x0][0x2d0], -R3.reuse ;  /* 0x0000b400e7467a23 */ /* 0x102fe80000010803 */
[C---:B------:R-:W-:Y:S01]  /*d370*/  HMMA.16816.F32.BF16 R32, R72.reuse, R78, R32 ;  /* 0x0000004e4820723c */ /* 0x040fe20000041820 */
[----:B------:R1:W-:Y:S01]  /*d380*/  MUFU.EX2 R107, R70 ;  /* 0x00000046006b7308 */ /* 0x0003e20000000800 */
[----:B------:R-:W3:Y:S06]  /*d390*/  LDSM.16.MT88.4 R76, [R200+0x1000] ;  /* 0x00100000c84c783b */ /* 0x000eec0000004200 */
[C---:B--2---:R-:W-:Y:S08]  /*d3a0*/  HMMA.16816.F32.BF16 R36, R72.reuse, R80, R36 ;  /* 0x000000504824723c */ /* 0x044ff00000041824 */
[C---:B------:R-:W-:Y:S01]  /*d3b0*/  HMMA.16816.F32.BF16 R40, R72.reuse, R82, R40 ;  /* 0x000000524828723c */ /* 0x040fe20000041828 */
[----:B------:R-:W2:Y:S07]  /*d3c0*/  LDSM.16.MT88.4 R80, [R203+0x1000] ;  /* 0x00100000cb50783b */ /* 0x000eae0000004200 */
[C---:B----4-:R-:W-:Y:S04]  /*d3d0*/  HMMA.16816.F32.BF16 R44, R72.reuse, R84, R44 ;  /* 0x00000054482c723c */ /* 0x050fe8000004182c */
[--C-:B-1----:R-:W-:Y:S04]  /*d3e0*/  FFMA.FTZ R70, R232, c[0x0][0x2d0], -R3.reuse ;  /* 0x0000b400e8467a23 */ /* 0x102fe80000010803 */
[C---:B------:R-:W-:Y:S01]  /*d3f0*/  HMMA.16816.F32.BF16 R48, R72.reuse, R86, R48 ;  /* 0x000000564830723c */ /* 0x040fe20000041830 */
[----:B------:R1:W4:Y:S01]  /*d400*/  MUFU.EX2 R106, R70 ;  /* 0x00000046006a7308 */ /* 0x0003220000000800 */
[----:B------:R-:W2:Y:S06]  /*d410*/  LDSM.16.MT88.4 R84, [R206+0x1000] ;  /* 0x00100000ce54783b */ /* 0x000eac0000004200 */
[C---:B------:R-:W-:Y:S08]  /*d420*/  HMMA.16816.F32.BF16 R52, R72.reuse, R92, R52 ;  /* 0x0000005c4834723c */ /* 0x040ff00000041834 */
[C---:B------:R-:W-:Y:S01]  /*d430*/  HMMA.16816.F32.BF16 R56, R72.reuse, R94, R56 ;  /* 0x0000005e4838723c */ /* 0x040fe20000041838 */
[----:B------:R-:W-:Y:S07]  /*d440*/  LDSM.16.MT88.4 R92, [R206+0x5800] ;  /* 0x00580000ce5c783b */ /* 0x000fee0000004200 */
[C---:B---3--:R-:W-:Y:S04]  /*d450*/  HMMA.16816.F32.BF16 R60, R72.reuse, R88, R60 ;  /* 0x00000058483c723c */ /* 0x048fe8000004183c */
[--C-:B-1----:R-:W-:Y:S04]  /*d460*/  FFMA.FTZ R70, R236, c[0x0][0x2d0], -R138.reuse ;  /* 0x0000b400ec467a23 */ /* 0x102fe8000001088a */
[----:B------:R-:W-:Y:S01]  /*d470*/  HMMA.16816.F32.BF16 R64, R72, R90, R64 ;  /* 0x0000005a4840723c */ /* 0x000fe20000041840 */
[----:B------:R1:W-:Y:S01]  /*d480*/  MUFU.EX2 R190, R70 ;  /* 0x0000004600be7308 */ /* 0x0003e20000000800 */
[----:B------:R-:W-:Y:S05]  /*d490*/  LDSM.16.MT88.4 R88, [R204+0x5000] ;  /* 0x00500000cc58783b */ /* 0x000fea0000004200 */
[----:B-----5:R-:W-:Y:S02]  /*d4a0*/  F2FP.BF16.PACK_AB R73, R124, R125 ;  /* 0x0000007d7c49723e */ /* 0x020fe400000010ff */
[----:B------:R-:W-:Y:S03]  /*d4b0*/  F2FP.BF16.PACK_AB R74, R126, R127 ;  /* 0x0000007f7e4a723e */ /* 0x000fe600000010ff */
[----:B------:R-:W-:Y:S02]  /*d4c0*/  F2FP.BF16.PACK_AB R72, R191, R229 ;  /* 0x000000e5bf48723e */ /* 0x000fe400000010ff */
[----:B----4-:R-:W-:Y:S07]  /*d4d0*/  F2FP.BF16.PACK_AB R75, R106, R107 ;  /* 0x0000006b6a4b723e */ /* 0x010fee00000010ff */
[C---:B------:R-:W-:Y:S03]  /*d4e0*/  HMMA.16816.F32.BF16 R4, R72.reuse, R76, R4 ;  /* 0x0000004c4804723c */ /* 0x040fe60000041804 */
[--C-:B-1----:R-:W-:Y:S05]  /*d4f0*/  FFMA.FTZ R70, R237, c[0x0][0x2d0], -R138.reuse ;  /* 0x0000b400ed467a23 */ /* 0x102fea000001088a */
[C---:B------:R-:W-:Y:S01]  /*d500*/  HMMA.16816.F32.BF16 R8, R72.reuse, R78, R8 ;  /* 0x0000004e4808723c */ /* 0x040fe20000041808 */
[----:B------:R1:W3:Y:S01]  /*d510*/  MUFU.EX2 R189, R70 ;  /* 0x0000004600bd7308 */ /* 0x0002e20000000800 */
[----:B------:R-:W4:Y:S06]  /*d520*/  LDSM.16.MT88.4 R76, [R200+0x5000] ;  /* 0x00500000c84c783b */ /* 0x000f2c0000004200 */
[C---:B------:R-:W-:Y:S08]  /*d530*/  HMMA.16816.F32.BF16 R12, R72.reuse, R96, R12 ;  /* 0x00000060480c723c */ /* 0x040ff0000004180c */
[C---:B------:R-:W-:Y:S01]  /*d540*/  HMMA.16816.F32.BF16 R16, R72.reuse, R98, R16 ;  /* 0x000000624810723c */ /* 0x040fe20000041810 */
[----:B------:R-:W-:Y:S07]  /*d550*/  LDSM.16.MT88.4 R96, [R204+0x2000] ;  /* 0x00200000cc60783b */ /* 0x000fee0000004200 */
[C---:B--2---:R-:W-:Y:S04]  /*d560*/  HMMA.16816.F32.BF16 R20, R72.reuse, R80, R20 ;  /* 0x000000504814723c */ /* 0x044fe80000041814 */
[--C-:B-1----:R-:W-:Y:S04]  /*d570*/  FFMA.FTZ R70, R238, c[0x0][0x2d0], -R3.reuse ;  /* 0x0000b400ee467a23 */ /* 0x102fe80000010803 */
[C---:B------:R-:W-:Y:S01]  /*d580*/  HMMA.16816.F32.BF16 R24, R72.reuse, R82, R24 ;  /* 0x000000524818723c */ /* 0x040fe20000041818 */
[----:B------:R1:W-:Y:S01]  /*d590*/  MUFU.EX2 R105, R70 ;  /* 0x0000004600697308 */ /* 0x0003e20000000800 */
[----:B------:R-:W2:Y:S06]  /*d5a0*/  LDSM.16.MT88.4 R80, [R203+0x5000] ;  /* 0x00500000cb50783b */ /* 0x000eac0000004200 */
[C---:B------:R-:W-:Y:S08]  /*d5b0*/  HMMA.16816.F32.BF16 R28, R72.reuse, R84, R28 ;  /* 0x00000054481c723c */ /* 0x040ff0000004181c */
[C---:B------:R-:W-:Y:S01]  /*d5c0*/  HMMA.16816.F32.BF16 R32, R72.reuse, R86, R32 ;  /* 0x000000564820723c */ /* 0x040fe20000041820 */
[----:B------:R-:W5:Y:S07]  /*d5d0*/  LDSM.16.MT88.4 R84, [R206+0x5000] ;  /* 0x00500000ce54783b */ /* 0x000f6e0000004200 */
[C---:B----4-:R-:W-:Y:S04]  /*d5e0*/  HMMA.16816.F32.BF16 R36, R72.reuse, R76, R36 ;  /* 0x0000004c4824723c */ /* 0x050fe80000041824 */
[--C-:B-1----:R-:W-:Y:S04]  /*d5f0*/  FFMA.FTZ R70, R239, c[0x0][0x2d0], -R3.reuse ;  /* 0x0000b400ef467a23 */ /* 0x102fe80000010803 */
[C---:B------:R-:W-:Y:S01]  /*d600*/  HMMA.16816.F32.BF16 R40, R72.reuse, R78, R40 ;  /* 0x0000004e4828723c */ /* 0x040fe20000041828 */
[----:B------:R1:W4:Y:S01]  /*d610*/  MUFU.EX2 R104, R70 ;  /* 0x0000004600687308 */ /* 0x0003220000000800 */
[----:B------:R-:W3:Y:S06]  /*d620*/  LDSM.16.MT88.4 R76, [R200+0x1800] ;  /* 0x00180000c84c783b */ /* 0x000eec0000004200 */
[C---:B------:R-:W-:Y:S08]  /*d630*/  HMMA.16816.F32.BF16 R44, R72.reuse, R88, R44 ;  /* 0x00000058482c723c */ /* 0x040ff0000004182c */
[C---:B------:R-:W-:Y:S01]  /*d640*/  HMMA.16816.F32.BF16 R48, R72.reuse, R90, R48 ;  /* 0x0000005a4830723c */ /* 0x040fe20000041830 */
[----:B------:R-:W4:Y:S07]  /*d650*/  LDSM.16.MT88.4 R88, [R204+0x1800] ;  /* 0x00180000cc58783b */ /* 0x000f2e0000004200 */
[C---:B--2---:R-:W-:Y:S04]  /*d660*/  HMMA.16816.F32.BF16 R52, R72.reuse, R80, R52 ;  /* 0x000000504834723c */ /* 0x044fe80000041834 */
[--C-:B-1----:R-:W-:Y:S04]  /*d670*/  FFMA.FTZ R70, R240, c[0x0][0x2d0], -R138.reuse ;  /* 0x0000b400f0467a23 */ /* 0x102fe8000001088a */
[C---:B------:R-:W-:Y:S01]  /*d680*/  HMMA.16816.F32.BF16 R56, R72.reuse, R82, R56 ;  /* 0x000000524838723c */ /* 0x040fe20000041838 */
[----:B------:R1:W2:Y:S01]  /*d690*/  MUFU.EX2 R183, R70 ;  /* 0x0000004600b77308 */ /* 0x0002a20000000800 */
[----:B------:R-:W2:Y:S06]  /*d6a0*/  LDSM.16.MT88.4 R80, [R203+0x1800] ;  /* 0x00180000cb50783b */ /* 0x000eac0000004200 */
[C---:B-----5:R-:W-:Y:S08]  /*d6b0*/  HMMA.16816.F32.BF16 R60, R72.reuse, R84, R60 ;  /* 0x00000054483c723c */ /* 0x060ff0000004183c */
[----:B------:R-:W-:Y:S01]  /*d6c0*/  HMMA.16816.F32.BF16 R64, R72, R86, R64 ;  /* 0x000000564840723c */ /* 0x000fe20000041840 */
[----:B------:R-:W5:Y:S06]  /*d6d0*/  LDSM.16.MT88.4 R84, [R206+0x1800] ;  /* 0x00180000ce54783b */ /* 0x000f6c0000004200 */
[----:B---3--:R-:W-:Y:S01]  /*d6e0*/  F2FP.BF16.PACK_AB R72, R189, R190 ;  /* 0x000000bebd48723e */ /* 0x008fe200000010ff */
[--C-:B-1----:R-:W-:Y:S01]  /*d6f0*/  FFMA.FTZ R70, R242, c[0x0][0x2d0], -R3.reuse ;  /* 0x0000b400f2467a23 */ /* 0x102fe20000010803 */
[----:B----4-:R-:W-:Y:S03]  /*d700*/  F2FP.BF16.PACK_AB R73, R104, R105 ;  /* 0x000000696849723e */ /* 0x010fe600000010ff */
[----:B------:R1:W-:Y:S01]  /*d710*/  MUFU.EX2 R115, R70 ;  /* 0x0000004600737308 */ /* 0x0003e20000000800 */
[----:B--2---:R-:W-:Y:S01]  /*d720*/  F2FP.BF16.PACK_AB R74, R183, R188 ;  /* 0x000000bcb74a723e */ /* 0x004fe200000010ff */
[--C-:B-1----:R-:W-:Y:S08]  /*d730*/  FFMA.FTZ R70, R246, c[0x0][0x2d0], -R3.reuse ;  /* 0x0000b400f6467a23 */ /* 0x102ff00000010803 */
[----:B------:R1:W2:Y:S02]  /*d740*/  MUFU.EX2 R114, R70 ;  /* 0x0000004600727308 */ /* 0x0002a40000000800 */
[--C-:B-1----:R-:W-:Y:S01]  /*d750*/  FFMA.FTZ R70, R248, c[0x0][0x2d0], -R138.reuse ;  /* 0x0000b400f8467a23 */ /* 0x102fe2000001088a */
[----:B--2---:R-:W-:Y:S07]  /*d760*/  F2FP.BF16.PACK_AB R75, R114, R115 ;  /* 0x00000073724b723e */ /* 0x004fee00000010ff */
[----:B------:R1:W-:Y:S01]  /*d770*/  MUFU.EX2 R182, R70 ;  /* 0x0000004600b67308 */ /* 0x0003e20000000800 */
[C---:B------:R-:W-:Y:S08]  /*d780*/  HMMA.16816.F32.BF16 R4, R72.reuse, R76, R4 ;  /* 0x0000004c4804723c */ /* 0x040ff00000041804 */
[C---:B------:R-:W-:Y:S01]  /*d790*/  HMMA.16816.F32.BF16 R8, R72.reuse, R78, R8 ;  /* 0x0000004e4808723c */ /* 0x040fe20000041808 */
[----:B------:R-:W2:Y:S07]  /*d7a0*/  LDSM.16.MT88.4 R76, [R200+0x5800] ;  /* 0x00580000c84c783b */ /* 0x000eae0000004200 */
[C---:B------:R-:W-:Y:S04]  /*d7b0*/  HMMA.16816.F32.BF16 R12, R72.reuse, R88, R12 ;  /* 0x00000058480c723c */ /* 0x040fe8000004180c */
[--C-:B-1----:R-:W-:Y:S04]  /*d7c0*/  FFMA.FTZ R70, R249, c[0x0][0x2d0], -R138.reuse ;  /* 0x0000b400f9467a23 */ /* 0x102fe8000001088a */
[C---:B------:R-:W-:Y:S01]  /*d7d0*/  HMMA.16816.F32.BF16 R16, R72.reuse, R90, R16 ;  /* 0x0000005a4810723c */ /* 0x040fe20000041810 */
[----:B------:R1:W3:Y:S01]  /*d7e0*/  MUFU.EX2 R181, R70 ;  /* 0x0000004600b57308 */ /* 0x0002e20000000800 */
[----:B------:R-:W4:Y:S06]  /*d7f0*/  LDSM.16.MT88.4 R88, [R204+0x5800] ;  /* 0x00580000cc58783b */ /* 0x000f2c0000004200 */
[C---:B------:R-:W-:Y:S08]  /*d800*/  HMMA.16816.F32.BF16 R20, R72.reuse, R80, R20 ;  /* 0x000000504814723c */ /* 0x040ff00000041814 */
[C---:B------:R-:W-:Y:S01]  /*d810*/  HMMA.16816.F32.BF16 R24, R72.reuse, R82, R24 ;  /* 0x000000524818723c */ /* 0x040fe20000041818 */
[----:B------:R-:W3:Y:S07]  /*d820*/  LDSM.16.MT88.4 R80, [R203+0x5800] ;  /* 0x00580000cb50783b */ /* 0x000eee0000004200 */
[C---:B-----5:R-:W-:Y:S04]  /*d830*/  HMMA.16816.F32.BF16 R28, R72.reuse, R84, R28 ;  /* 0x00000054481c723c */ /* 0x060fe8000004181c */
[--C-:B-1----:R-:W-:Y:S04]  /*d840*/  FFMA.FTZ R70, R250, c[0x0][0x2d0], -R3.reuse ;  /* 0x0000b400fa467a23 */ /* 0x102fe80000010803 */
[C---:B------:R-:W-:Y:S01]  /*d850*/  HMMA.16816.F32.BF16 R32, R72.reuse, R86, R32 ;  /* 0x000000564820723c */ /* 0x040fe20000041820 */
[----:B------:R1:W-:Y:S01]  /*d860*/  MUFU.EX2 R113, R70 ;  /* 0x0000004600717308 */ /* 0x0003e20000000800 */
[----:B------:R-:W5:Y:S06]  /*d870*/  LDSM.16.MT88.4 R84, [R200+0x2000] ;  /* 0x00200000c854783b */ /* 0x000f6c0000004200 */
[C---:B--2---:R-:W-:Y:S08]  /*d880*/  HMMA.16816.F32.BF16 R36, R72.reuse, R76, R36 ;  /* 0x0000004c4824723c */ /* 0x044ff00000041824 */
[C---:B------:R-:W-:Y:S01]  /*d890*/  HMMA.16816.F32.BF16 R40, R72.reuse, R78, R40 ;  /* 0x0000004e4828723c */ /* 0x040fe20000041828 */
[----:B------:R-:W2:Y:S07]  /*d8a0*/  LDSM.16.MT88.4 R76, [R203+0x2000] ;  /* 0x00200000cb4c783b */ /* 0x000eae0000004200 */
[C---:B----4-:R-:W-:Y:S04]  /*d8b0*/  HMMA.16816.F32.BF16 R44, R72.reuse, R88, R44 ;  /* 0x00000058482c723c */ /* 0x050fe8000004182c */
[--C-:B-1----:R-:W-:Y:S04]  /*d8c0*/  FFMA.FTZ R70, R251, c[0x0][0x2d0], -R3.reuse ;  /* 0x0000b400fb467a23 */ /* 0x102fe80000010803 */
[C---:B------:R-:W-:Y:S01]  /*d8d0*/  HMMA.16816.F32.BF16 R48, R72.reuse, R90, R48 ;  /* 0x0000005a4830723c */ /* 0x040fe20000041830 */
[----:B------:R1:W4:Y:S01]  /*d8e0*/  MUFU.EX2 R112, R70 ;  /* 0x0000004600707308 */ /* 0x0003220000000800 */
[----:B------:R-:W-:Y:S06]  /*d8f0*/  LDSM.16.MT88.4 R88, [R204+0x6000] ;  /* 0x00600000cc58783b */ /* 0x000fec0000004200 */
[C---:B---3--:R-:W-:Y:S08]  /*d900*/  HMMA.16816.F32.BF16 R52, R72.reuse, R80, R52 ;  /* 0x000000504834723c */ /* 0x048ff00000041834 */
[C---:B------:R-:W-:Y:S01]  /*d910*/  HMMA.16816.F32.BF16 R56, R72.reuse, R82, R56 ;  /* 0x000000524838723c */ /* 0x040fe20000041838 */
[----:B------:R-:W3:Y:S07]  /*d920*/  LDSM.16.MT88.4 R80, [R206+0x2000] ;  /* 0x00200000ce50783b */ /* 0x000eee0000004200 */
[C---:B------:R-:W-:Y:S04]  /*d930*/  HMMA.16816.F32.BF16 R60, R72.reuse, R92, R60 ;  /* 0x0000005c483c723c */ /* 0x040fe8000004183c */
[--C-:B-1----:R-:W-:Y:S04]  /*d940*/  FFMA.FTZ R70, R252, c[0x0][0x2d0], -R138.reuse ;  /* 0x0000b400fc467a23 */ /* 0x102fe8000001088a */
[----:B------:R-:W-:Y:S01]  /*d950*/  HMMA.16816.F32.BF16 R64, R72, R94, R64 ;  /* 0x0000005e4840723c */ /* 0x000fe20000041840 */
[----:B------:R1:W-:Y:S01]  /*d960*/  MUFU.EX2 R180, R70 ;  /* 0x0000004600b47308 */ /* 0x0003e20000000800 */
[----:B------:R-:W-:Y:S05]  /*d970*/  LDSM.16.MT88.4 R92, [R206+0x6000] ;  /* 0x00600000ce5c783b */ /* 0x000fea0000004200 */
[----:B------:R-:W-:Y:S02]  /*d980*/  F2FP.BF16.PACK_AB R72, R181, R182 ;  /* 0x000000b6b548723e */ /* 0x000fe400000010ff */
[----:B----4-:R-:W-:Y:S03]  /*d990*/  F2FP.BF16.PACK_AB R73, R112, R113 ;  /* 0x000000717049723e */ /* 0x010fe600000010ff */
        /* <DEDUP_REMOVED lines=42> */
[----:B-----5:R-:W-:Y:S02]  /*dc40*/  F2FP.BF16.PACK_AB R72, R159, R160 ;  /* 0x000000a09f48723e */ /* 0x020fe400000010ff */
[----:B------:R-:W-:Y:S03]  /*dc50*/  F2FP.BF16.PACK_AB R73, R120, R121 ;  /* 0x000000797849723e */ /* 0x000fe600000010ff */
[--C-:B-1----:R-:W-:Y:S04]  /*dc60*/  FFMA.FTZ R70, R157, c[0x0][0x2d0], -R138.reuse ;  /* 0x0000b4009d467a23 */ /* 0x102fe8000001088a */
[----:B------:R1:W5:Y:S02]  /*dc70*/  MUFU.EX2 R157, R70 ;  /* 0x00000046009d7308 */ /* 0x0003640000000800 */
[--C-:B-1----:R-:W-:Y:S01]  /*dc80*/  FFMA.FTZ R70, R109, c[0x0][0x2d0], -R3.reuse ;  /* 0x0000b4006d467a23 */ /* 0x102fe20000010803 */
[----:B-----5:R-:W-:Y:S01]  /*dc90*/  F2FP.BF16.PACK_AB R74, R157, R158 ;  /* 0x0000009e9d4a723e */ /* 0x020fe200000010ff */
[----:B------:R-:W5:Y:S06]  /*dca0*/  LDL.LU R109, [R1+0xc] ;  /* 0x00000c00016d7983 */ /* 0x000f6c0000300800 */
[----:B------:R1:W-:Y:S02]  /*dcb0*/  MUFU.EX2 R131, R70 ;  /* 0x0000004600837308 */ /* 0x0003e40000000800 */
[--C-:B-1----:R-:W-:Y:S02]  /*dcc0*/  FFMA.FTZ R70, R108, c[0x0][0x2d0], -R3.reuse ;  /* 0x0000b4006c467a23 */ /* 0x102fe40000010803 */
[----:B------:R-:W5:Y:S06]  /*dcd0*/  LDL.LU R108, [R1+0x10] ;  /* 0x00001000016c7983 */ /* 0x000f6c0000300800 */
[----:B------:R1:W1:Y:S02]  /*dce0*/  MUFU.EX2 R130, R70 ;  /* 0x0000004600827308 */ /* 0x0002640000000800 */
[--C-:B-1----:R-:W-:Y:S01]  /*dcf0*/  FFMA.FTZ R70, R156, c[0x0][0x2d0], -R138.reuse ;  /* 0x0000b4009c467a23 */ /* 0x102fe2000001088a */
[----:B------:R-:W-:Y:S07]  /*dd00*/  F2FP.BF16.PACK_AB R75, R130, R131 ;  /* 0x00000083824b723e */ /* 0x000fee00000010ff */
[----:B------:R1:W-:Y:S01]  /*dd10*/  MUFU.EX2 R156, R70 ;  /* 0x00000046009c7308 */ /* 0x0003e20000000800 */
[C---:B---3--:R-:W-:Y:S08]  /*dd20*/  HMMA.16816.F32.BF16 R4, R72.reuse, R80, R4 ;  /* 0x000000504804723c */ /* 0x048ff00000041804 */
[C---:B------:R-:W-:Y:S01]  /*dd30*/  HMMA.16816.F32.BF16 R8, R72.reuse, R82, R8 ;  /* 0x000000524808723c */ /* 0x040fe20000041808 */
[----:B------:R-:W3:Y:S07]  /*dd40*/  LDSM.16.MT88.4 R80, [R204+0x6800] ;  /* 0x00680000cc50783b */ /* 0x000eee0000004200 */
[C---:B----4-:R-:W-:Y:S04]  /*dd50*/  HMMA.16816.F32.BF16 R12, R72.reuse, R84, R12 ;  /* 0x00000054480c723c */ /* 0x050fe8000004180c */
[--C-:B-1----:R-:W-:Y:S01]  /*dd60*/  FFMA.FTZ R70, R102, c[0x0][0x2d0], -R138.reuse ;  /* 0x0000b40066467a23 */ /* 0x102fe2000001088a */
[----:B------:R-:W-:Y:S02]  /*dd70*/  MOV R102, R150 ;  /* 0x0000009600667202 */ /* 0x000fe40000000f00 */
[----:B------:R-:W-:Y:S01]  /*dd80*/  MOV R150, R149 ;  /* 0x0000009500967202 */ /* 0x000fe20000000f00 */
[C---:B------:R-:W-:Y:S01]  /*dd90*/  HMMA.16816.F32.BF16 R16, R72.reuse, R86, R16 ;  /* 0x000000564810723c */ /* 0x040fe20000041810 */
[----:B------:R-:W1:Y:S03]  /*dda0*/  LDSM.16.MT88.4 R84, [R203+0x6800] ;  /* 0x00680000cb54783b */ /* 0x000e660000004200 */
[----:B------:R-:W-:Y:S01]  /*ddb0*/  MOV R149, R155 ;  /* 0x0000009b00957202 */ /* 0x000fe20000000f00 */
[--C-:B------:R-:W-:Y:S01]  /*ddc0*/  FFMA.FTZ R102, R102, c[0x0][0x2d0], -R138.reuse ;  /* 0x0000b40066667a23 */ /* 0x100fe2000001088a */
[----:B------:R4:W-:Y:S02]  /*ddd0*/  MUFU.EX2 R155, R70 ;  /* 0x00000046009b7308 */ /* 0x0009e40000000800 */
[C---:B------:R-:W-:Y:S08]  /*dde0*/  HMMA.16816.F32.BF16 R20, R72.reuse, R96, R20 ;  /* 0x000000604814723c */ /* 0x040ff00000041814 */
[C---:B------:R-:W-:Y:S01]  /*ddf0*/  HMMA.16816.F32.BF16 R24, R72.reuse, R98, R24 ;  /* 0x000000624818723c */ /* 0x040fe20000041818 */
[----:B------:R-:W-:Y:S07]  /*de00*/  LDSM.16.MT88.4 R96, [R204+0x7000] ;  /* 0x00700000cc60783b */ /* 0x000fee0000004200 */
[C---:B--2---:R-:W-:Y:S04]  /*de10*/  HMMA.16816.F32.BF16 R28, R72.reuse, R76, R28 ;  /* 0x0000004c481c723c */ /* 0x044fe8000004181c */
[--C-:B----4-:R-:W-:Y:S04]  /*de20*/  FFMA.FTZ R70, R151, c[0x0][0x2d0], -R3.reuse ;  /* 0x0000b40097467a23 */ /* 0x110fe80000010803 */
[C---:B------:R-:W-:Y:S01]  /*de30*/  HMMA.16816.F32.BF16 R32, R72.reuse, R78, R32 ;  /* 0x0000004e4820723c */ /* 0x040fe20000041820 */
[----:B------:R-:W2:Y:S01]  /*de40*/  LDSM.16.MT88.4 R76, [R206+0x6800] ;  /* 0x00680000ce4c783b */ /* 0x000ea20000004200 */
[----:B------:R4:W-:Y:S06]  /*de50*/  MUFU.EX2 R129, R70 ;  /* 0x0000004600817308 */ /* 0x0009ec0000000800 */
[C---:B------:R-:W-:Y:S04]  /*de60*/  HMMA.16816.F32.BF16 R36, R72.reuse, R88, R36 ;  /* 0x000000584824723c */ /* 0x040fe80000041824 */
[----:B------:R-:W1:Y:S04]  /*de70*/  MUFU.EX2 R151, R101 ;  /* 0x0000006500977308 */ /* 0x000e680000000800 */
[C---:B------:R-:W-:Y:S01]  /*de80*/  HMMA.16816.F32.BF16 R40, R72.reuse, R90, R40 ;  /* 0x0000005a4828723c */ /* 0x040fe20000041828 */
[----:B------:R-:W-:Y:S07]  /*de90*/  LDSM.16.MT88.4 R88, [R203+0x3000] ;  /* 0x00300000cb58783b */ /* 0x000fee0000004200 */
[C---:B---3--:R-:W-:Y:S04]  /*dea0*/  HMMA.16816.F32.BF16 R44, R72.reuse, R80, R44 ;  /* 0x00000050482c723c */ /* 0x048fe8000004182c */
[--C-:B----4-:R-:W-:Y:S02]  /*deb0*/  FFMA.FTZ R70, R103, c[0x0][0x2d0], -R3.reuse ;  /* 0x0000b40067467a23 */ /* 0x110fe40000010803 */
[--C-:B------:R-:W-:Y:S02]  /*dec0*/  FFMA.FTZ R103, R150, c[0x0][0x2d0], -R138.reuse ;  /* 0x0000b40096677a23 */ /* 0x100fe4000001088a */
[C---:B------:R-:W-:Y:S01]  /*ded0*/  HMMA.16816.F32.BF16 R48, R72.reuse, R82, R48 ;  /* 0x000000524830723c */ /* 0x040fe20000041830 */
[----:B------:R3:W4:Y:S01]  /*dee0*/  MUFU.EX2 R128, R70 ;  /* 0x0000004600807308 */ /* 0x0007220000000800 */
[----:B------:R-:W4:Y:S02]  /*def0*/  LDSM.16.MT88.4 R80, [R200+0x3000] ;  /* 0x00300000c850783b */ /* 0x000f240000004200 */
[----:B-1----:R-:W-:Y:S04]  /*df00*/  F2FP.BF16.PACK_AB R132, R151, R152 ;  /* 0x000000989784723e */ /* 0x002fe800000010ff */
[C---:B------:R-:W-:Y:S03]  /*df10*/  HMMA.16816.F32.BF16 R52, R72.reuse, R84, R52 ;  /* 0x000000544834723c */ /* 0x040fe60000041834 */
[----:B------:R-:W-:Y:S05]  /*df20*/  MUFU.EX2 R150, R102 ;  /* 0x0000006600967308 */ /* 0x000fea0000000800 */
[C---:B------:R-:W-:Y:S01]  /*df30*/  HMMA.16816.F32.BF16 R56, R72.reuse, R86, R56 ;  /* 0x000000564838723c */ /* 0x040fe20000041838 */
[----:B------:R-:W1:Y:S07]  /*df40*/  LDSM.16.MT88.4 R84, [R204+0x3000] ;  /* 0x00300000cc54783b */ /* 0x000e6e0000004200 */
[C---:B--2---:R-:W-:Y:S04]  /*df50*/  HMMA.16816.F32.BF16 R60, R72.reuse, R76, R60 ;  /* 0x0000004c483c723c */ /* 0x044fe8000004183c */
[--C-:B---3--:R-:W-:Y:S04]  /*df60*/  FFMA.FTZ R70, R154, c[0x0][0x2d0], -R138.reuse ;  /* 0x0000b4009a467a23 */ /* 0x108fe8000001088a */
[----:B------:R-:W-:Y:S01]  /*df70*/  HMMA.16816.F32.BF16 R64, R72, R78, R64 ;  /* 0x0000004e4840723c */ /* 0x000fe20000041840 */
[----:B------:R2:W-:Y:S01]  /*df80*/  MUFU.EX2 R154, R70 ;  /* 0x00000046009a7308 */ /* 0x0005e20000000800 */
[----:B------:R-:W3:Y:S05]  /*df90*/  LDSM.16.MT88.4 R76, [R200+0x7000] ;  /* 0x00700000c84c783b */ /* 0x000eea0000004200 */
[----:B------:R-:W-:Y:S02]  /*dfa0*/  F2FP.BF16.PACK_AB R72, R155, R156 ;  /* 0x0000009c9b48723e */ /* 0x000fe400000010ff */
[----:B----4-:R-:W-:Y:S03]  /*dfb0*/  F2FP.BF16.PACK_AB R73, R128, R129 ;  /* 0x000000818049723e */ /* 0x010fe600000010ff */
[----:B--2---:R-:W-:Y:S04]  /*dfc0*/  FFMA.FTZ R70, R153, c[0x0][0x2d0], -R138 ;  /* 0x0000b40099467a23 */ /* 0x004fe8000001088a */
[----:B------:R2:W4:Y:S02]  /*dfd0*/  MUFU.EX2 R153, R70 ;  /* 0x0000004600997308 */ /* 0x0005240000000800 */
[--C-:B--2---:R-:W-:Y:S01]  /*dfe0*/  FFMA.FTZ R70, R148, c[0x0][0x2d0], -R3.reuse ;  /* 0x0000b40094467a23 */ /* 0x104fe20000010803 */
[----:B----4-:R-:W-:Y:S07]  /*dff0*/  F2FP.BF16.PACK_AB R74, R153, R154 ;  /* 0x0000009a994a723e */ /* 0x010fee00000010ff */
[----:B------:R2:W-:Y:S02]  /*e000*/  MUFU.EX2 R148, R70 ;  /* 0x0000004600947308 */ /* 0x0005e40000000800 */
[--C-:B--2---:R-:W-:Y:S08]  /*e010*/  FFMA.FTZ R70, R139, c[0x0][0x2d0], -R3.reuse ;  /* 0x0000b4008b467a23 */ /* 0x104ff00000010803 */
[----:B------:R-:W2:Y:S02]  /*e020*/  MUFU.EX2 R139, R70 ;  /* 0x00000046008b7308 */ /* 0x000ea40000000800 */
[----:B--2---:R-:W-:Y:S01]  /*e030*/  F2FP.BF16.PACK_AB R75, R139, R148 ;  /* 0x000000948b4b723e */ /* 0x004fe200000010ff */
[--C-:B------:R-:W-:Y:S07]  /*e040*/  FFMA.FTZ R70, R149, c[0x0][0x2d0], -R3.reuse ;  /* 0x0000b40095467a23 */ /* 0x100fee0000010803 */
[----:B------:R2:W4:Y:S01]  /*e050*/  MUFU.EX2 R149, R103 ;  /* 0x0000006700957308 */ /* 0x0005220000000800 */
[----:B------:R-:W-:Y:S01]  /*e060*/  FFMA.FTZ R3, R136, c[0x0][0x2d0], -R3 ;  /* 0x0000b40088037a23 */ /* 0x000fe20000010803 */
[C---:B------:R-:W-:Y:S03]  /*e070*/  HMMA.16816.F32.BF16 R4, R72.reuse, R80, R4 ;  /* 0x000000504804723c */ /* 0x040fe60000041804 */
[----:B-----5:R-:W-:Y:S05]  /*e080*/  FFMA.FTZ R2, R2, R109, R244 ;  /* 0x0000006d02027223 */ /* 0x020fea00000100f4 */
[----:B------:R-:W-:Y:S01]  /*e090*/  MUFU.EX2 R138, R70 ;  /* 0x00000046008a7308 */ /* 0x000fe20000000800 */
[----:B------:R-:W-:Y:S01]  /*e0a0*/  FADD.FTZ R2, R245, R2 ;  /* 0x00000002f5027221 */ /* 0x000fe20000010000 */
[C---:B------:R-:W-:Y:S01]  /*e0b0*/  HMMA.16816.F32.BF16 R8, R72.reuse, R82, R8 ;  /* 0x000000524808723c */ /* 0x040fe20000041808 */
[----:B------:R-:W5:Y:S02]  /*e0c0*/  LDSM.16.MT88.4 R80, [R203+0x7000] ;  /* 0x00700000cb50783b */ /* 0x000f640000004200 */
[----:B------:R-:W-:Y:S05]  /*e0d0*/  FADD.FTZ R2, R243, R2 ;  /* 0x00000002f3027221 */ /* 0x000fea0000010000 */
[C---:B-1----:R-:W-:Y:S01]  /*e0e0*/  HMMA.16816.F32.BF16 R12, R72.reuse, R84, R12 ;  /* 0x00000054480c723c */ /* 0x042fe2000004180c */
[----:B------:R-:W-:Y:S01]  /*e0f0*/  MUFU.EX2 R70, R3 ;  /* 0x0000000300467308 */ /* 0x000fe20000000800 */
[----:B--2---:R-:W-:Y:S02]  /*e100*/  LDSM.16.MT88.4 R100, [R206+0x3800] ;  /* 0x00380000ce64783b */ /* 0x004fe40000004200 */
[----:B----4-:R-:W-:Y:S01]  /*e110*/  F2FP.BF16.PACK_AB R134, R149, R150 ;  /* 0x000000969586723e */ /* 0x010fe200000010ff */
[----:B------:R-:W-:Y:S03]  /*e120*/  FADD.FTZ R2, R247, R2 ;  /* 0x00000002f7027221 */ /* 0x000fe60000010000 */
[C---:B------:R-:W-:Y:S03]  /*e130*/  HMMA.16816.F32.BF16 R16, R72.reuse, R86, R16 ;  /* 0x000000564810723c */ /* 0x040fe60000041810 */
[----:B------:R-:W1:Y:S01]  /*e140*/  MUFU.EX2 R136, R71 ;  /* 0x0000004700887308 */ /* 0x000e620000000800 */
[----:B------:R-:W2:Y:S01]  /*e150*/  LDSM.16.MT88.4 R84, [R206+0x7000] ;  /* 0x00700000ce54783b */ /* 0x000ea20000004200 */
[----:B------:R-:W-:Y:S02]  /*e160*/  FADD.FTZ R2, R235, R2 ;  /* 0x00000002eb027221 */ /* 0x000fe40000010000 */
[----:B------:R-:W-:Y:S01]  /*e170*/  FFMA.FTZ R0, R0, R108, R165 ;  /* 0x0000006c00007223 */ /* 0x000fe200000100a5 */
[C---:B------:R-:W-:Y:S04]  /*e180*/  HMMA.16816.F32.BF16 R20, R72.reuse, R88, R20 ;  /* 0x000000584814723c */ /* 0x040fe80000041814 */
[----:B------:R-:W-:Y:S01]  /*e190*/  LDSM.16.MT88.4 R108, [R200+0x7800] ;  /* 0x00780000c86c783b */ /* 0x000fe20000004200 */
[----:B------:R-:W4:Y:S01]  /*e1a0*/  MUFU.EX2 R71, R137 ;  /* 0x0000008900477308 */ /* 0x000f220000000800 */
[----:B------:R-:W-:Y:S02]  /*e1b0*/  FADD.FTZ R2, R234, R2 ;  /* 0x00000002ea027221 */ /* 0x000fe40000010000 */
[C---:B------:R-:W-:Y:S04]  /*e1c0*/  HMMA.16816.F32.BF16 R24, R72.reuse, R90, R24 ;  /* 0x0000005a4818723c */ /* 0x040fe80000041818 */
[----:B------:R-:W-:Y:S01]  /*e1d0*/  LDSM.16.MT88.4 R88, [R204+0x3800] ;  /* 0x00380000cc58783b */ /* 0x000fe20000004200 */
[----:B------:R-:W-:Y:S02]  /*e1e0*/  FADD.FTZ R2, R233, R2 ;  /* 0x00000002e9027221 */ /* 0x000fe40000010000 */
[----:B------:R-:W-:Y:S01]  /*e1f0*/  FADD.FTZ R0, R164, R0 ;  /* 0x00000000a4007221 */ /* 0x000fe20000010000 */
[C---:B------:R-:W-:Y:S04]  /*e200*/  HMMA.16816.F32.BF16 R28, R72.reuse, R92, R28 ;  /* 0x0000005c481c723c */ /* 0x040fe8000004181c */
[----:B------:R-:W-:Y:S01]  /*e210*/  FADD.FTZ R2, R118, R2 ;  /* 0x0000000276027221 */ /* 0x000fe20000010000 */
[----:B-1----:R-:W-:Y:S01]  /*e220*/  F2FP.BF16.PACK_AB R133, R136, R138 ;  /* 0x0000008a8885723e */ /* 0x002fe200000010ff */
[----:B------:R-:W-:Y:S02]  /*e230*/  FADD.FTZ R0, R163, R0 ;  /* 0x00000000a3007221 */ /* 0x000fe40000010000 */
[C---:B------:R-:W-:Y:S01]  /*e240*/  HMMA.16816.F32.BF16 R32, R72.reuse, R94, R32 ;  /* 0x0000005e4820723c */ /* 0x040fe20000041820 */
[----:B------:R-:W-:Y:S03]  /*e250*/  LDSM.16.MT88.4 R92, [R203+0x3800] ;  /* 0x00380000cb5c783b */ /* 0x000fe60000004200 */
[----:B------:R-:W-:Y:S01]  /*e260*/  FADD.FTZ R2, R229, R2 ;  /* 0x00000002e5027221 */ /* 0x000fe20000010000 */
[----:B----4-:R-:W-:Y:S01]  /*e270*/  F2FP.BF16.PACK_AB R135, R70, R71 ;  /* 0x000000474687723e */ /* 0x010fe200000010ff */
[----:B------:R-:W-:Y:S02]  /*e280*/  FADD.FTZ R0, R166, R0 ;  /* 0x00000000a6007221 */ /* 0x000fe40000010000 */
[C---:B---3--:R-:W-:Y:S04]  /*e290*/  HMMA.16816.F32.BF16 R36, R72.reuse, R76, R36 ;  /* 0x0000004c4824723c */ /* 0x048fe80000041824 */
[----:B------:R-:W-:Y:S02]  /*e2a0*/  FADD.FTZ R2, R191, R2 ;  /* 0x00000002bf027221 */ /* 0x000fe40000010000 */
[----:B------:R-:W-:Y:S02]  /*e2b0*/  FADD.FTZ R0, R162, R0 ;  /* 0x00000000a2007221 */ /* 0x000fe40000010000 */
[C---:B------:R-:W-:Y:S01]  /*e2c0*/  HMMA.16816.F32.BF16 R40, R72.reuse, R78, R40 ;  /* 0x0000004e4828723c */ /* 0x040fe20000041828 */
[----:B------:R-:W1:Y:S03]  /*e2d0*/  LDSM.16.MT88.4 R76, [R200+0x3800] ;  /* 0x00380000c84c783b */ /* 0x000e660000004200 */
[----:B------:R-:W-:Y:S02]  /*e2e0*/  FADD.FTZ R2, R127, R2 ;  /* 0x000000027f027221 */ /* 0x000fe40000010000 */
[----:B------:R-:W-:Y:S02]  /*e2f0*/  FADD.FTZ R0, R161, R0 ;  /* 0x00000000a1007221 */ /* 0x000fe40000010000 */
[C---:B------:R-:W-:Y:S04]  /*e300*/  HMMA.16816.F32.BF16 R44, R72.reuse, R96, R44 ;  /* 0x00000060482c723c */ /* 0x040fe8000004182c */
[----:B------:R-:W-:Y:S02]  /*e310*/  FADD.FTZ R0, R117, R0 ;  /* 0x0000000075007221 */ /* 0x000fe40000010000 */
[----:B------:R-:W-:Y:S02]  /*e320*/  FADD.FTZ R2, R126, R2 ;  /* 0x000000027e027221 */ /* 0x000fe40000010000 */
[C---:B------:R-:W-:Y:S04]  /*e330*/  HMMA.16816.F32.BF16 R48, R72.reuse, R98, R48 ;  /* 0x000000624830723c */ /* 0x040fe80000041830 */
[----:B------:R-:W-:Y:S02]  /*e340*/  FADD.FTZ R0, R116, R0 ;  /* 0x0000000074007221 */ /* 0x000fe40000010000 */
[----:B------:R-:W3:Y:S01]  /*e350*/  LDSM.16.MT88.4 R116, [R204+0x7800] ;  /* 0x00780000cc74783b */ /* 0x000ee20000004200 */
[----:B------:R-:W-:Y:S01]  /*e360*/  FADD.FTZ R2, R190, R2 ;  /* 0x00000002be027221 */ /* 0x000fe20000010000 */
[C---:B-----5:R-:W-:Y:S04]  /*e370*/  HMMA.16816.F32.BF16 R52, R72.reuse, R80, R52 ;  /* 0x000000504834723c */ /* 0x060fe80000041834 */
[----:B------:R-:W-:Y:S02]  /*e380*/  FADD.FTZ R0, R125, R0 ;  /* 0x000000007d007221 */ /* 0x000fe40000010000 */
[----:B------:R-:W-:Y:S02]  /*e390*/  FADD.FTZ R2, R189, R2 ;  /* 0x00000002bd027221 */ /* 0x000fe40000010000 */
[C---:B------:R-:W-:Y:S04]  /*e3a0*/  HMMA.16816.F32.BF16 R56, R72.reuse, R82, R56 ;  /* 0x000000524838723c */ /* 0x040fe80000041838 */
[----:B------:R-:W-:Y:S02]  /*e3b0*/  FADD.FTZ R0, R124, R0 ;  /* 0x000000007c007221 */ /* 0x000fe40000010000 */
[----:B------:R-:W4:Y:S01]  /*e3c0*/  LDSM.16.MT88.4 R124, [R203+0x7800] ;  /* 0x00780000cb7c783b */ /* 0x000f220000004200 */
[----:B------:R-:W-:Y:S01]  /*e3d0*/  FADD.FTZ R2, R188, R2 ;  /* 0x00000002bc027221 */ /* 0x000fe20000010000 */
[C---:B--2---:R-:W-:Y:S04]  /*e3e0*/  HMMA.16816.F32.BF16 R60, R72.reuse, R84, R60 ;  /* 0x00000054483c723c */ /* 0x044fe8000004183c */
[----:B------:R-:W-:Y:S02]  /*e3f0*/  FADD.FTZ R2, R183, R2 ;  /* 0x00000002b7027221 */ /* 0x000fe40000010000 */
[----:B------:R-:W-:Y:S02]  /*e400*/  FADD.FTZ R0, R107, R0 ;  /* 0x000000006b007221 */ /* 0x000fe40000010000 */
[----:B------:R-:W-:Y:S04]  /*e410*/  HMMA.16816.F32.BF16 R64, R72, R86, R64 ;  /* 0x000000564840723c */ /* 0x000fe80000041840 */
[----:B------:R-:W-:Y:S02]  /*e420*/  FADD.FTZ R2, R182, R2 ;  /* 0x00000002b6027221 */ /* 0x000fe40000010000 */
[----:B------:R-:W-:Y:S02]  /*e430*/  FADD.FTZ R0, R106, R0 ;  /* 0x000000006a007221 */ /* 0x000fe40000010000 */
[C---:B-1----:R-:W-:Y:S01]  /*e440*/  HMMA.16816.F32.BF16 R72, R132.reuse, R76, R4 ;  /* 0x0000004c8448723c */ /* 0x042fe20000041804 */
[----:B------:R-:W1:Y:S04]  /*e450*/  LDSM.16.MT88.4 R4, [R206+0x7800] ;  /* 0x00780000ce04783b */ /* 0x000e680000004200 */
[----:B------:R-:W-:Y:S02]  /*e460*/  FADD.FTZ R2, R181, R2 ;  /* 0x00000002b5027221 */ /* 0x000fe40000010000 */
[----:B------:R-:W-:Y:S01]  /*e470*/  FADD.FTZ R0, R105, R0 ;  /* 0x0000000069007221 */ /* 0x000fe20000010000 */
[C---:B------:R-:W-:Y:S04]  /*e480*/  HMMA.16816.F32.BF16 R76, R132.reuse, R78, R8 ;  /* 0x0000004e844c723c */ /* 0x040fe80000041808 */
[----:B------:R-:W-:Y:S02]  /*e490*/  FADD.FTZ R2, R180, R2 ;  /* 0x00000002b4027221 */ /* 0x000fe40000010000 */
[----:B------:R-:W-:Y:S02]  /*e4a0*/  FADD.FTZ R0, R104, R0 ;  /* 0x0000000068007221 */ /* 0x000fe40000010000 */
        /* <DEDUP_REMOVED lines=24> */
[C---:B---3--:R-:W-:Y:S04]  /*e630*/  HMMA.16816.F32.BF16 R112, R132.reuse, R116, R44 ;  /* 0x000000748470723c */ /* 0x048fe8000004182c */
[----:B------:R-:W-:Y:S02]  /*e640*/  FADD.FTZ R0, R131, R0 ;  /* 0x0000000083007221 */ /* 0x000fe40000010000 */
[----:B------:R-:W-:Y:S02]  /*e650*/  FADD.FTZ R2, R153, R2 ;  /* 0x0000000299027221 */ /* 0x000fe40000010000 */
[C---:B------:R-:W-:Y:S04]  /*e660*/  HMMA.16816.F32.BF16 R116, R132.reuse, R118, R48 ;  /* 0x000000768474723c */ /* 0x040fe80000041830 */
[----:B------:R-:W-:Y:S04]  /*e670*/  FADD.FTZ R0, R130, R0 ;  /* 0x0000000082007221 */ /* 0x000fe80000010000 */
[C---:B----4-:R-:W-:Y:S04]  /*e680*/  HMMA.16816.F32.BF16 R120, R132.reuse, R124, R52 ;  /* 0x0000007c8478723c */ /* 0x050fe80000041834 */
[----:B------:R-:W-:Y:S04]  /*e690*/  FADD.FTZ R0, R129, R0 ;  /* 0x0000000081007221 */ /* 0x000fe80000010000 */
[C---:B------:R-:W-:Y:S04]  /*e6a0*/  HMMA.16816.F32.BF16 R124, R132.reuse, R126, R56 ;  /* 0x0000007e847c723c */ /* 0x040fe80000041838 */
[----:B------:R-:W-:Y:S04]  /*e6b0*/  FADD.FTZ R0, R128, R0 ;  /* 0x0000000080007221 */ /* 0x000fe80000010000 */
        /* <DEDUP_REMOVED lines=16> */
[----:B------:R-:W-:-:S05]  /*e7c0*/  @P0 BRA `(.L_x_73) ;  /* 0xffffc0a000000947 */ /* 0x000fca000383ffff */
.L_x_72:
[----:B------:R-:W-:Y:S02]  /*e7d0*/  MOV R7, 0x1f ;  /* 0x0000001f00077802 */ /* 0x000fe40000000f00 */
[----:B------:R-:W-:Y:S01]  /*e7e0*/  MOV R6, 0xffffffff ;  /* 0xffffffff00067802 */ /* 0x000fe20000000f00 */
[----:B------:R-:W-:Y:S05]  /*e7f0*/  BRA.DIV ~URZ, `(.L_x_74) ;  /* 0x00001c427f007947 */ /* 0x000fea000b800000 */
[----:B-1----:R-:W2:Y:S04]  /*e800*/  LDL R2, [R1+0xc] ;  /* 0x00000c0001027983 */ /* 0x002ea80000100800 */
[----:B--2---:R1:W2:Y:S02]  /*e810*/  SHFL.BFLY PT, R0, R2, 0x2, 0x1f ;  /* 0x0c401f0002007f89 */ /* 0x0042a400000e0000 */
.L_x_88:
[----:B-1----:R-:W3:Y:S02]  /*e820*/  LDL.LU R2, [R1+0xc] ;  /* 0x00000c0001027983 */ /* 0x002ee40000300800 */
[----:B--23--:R-:W-:Y:S01]  /*e830*/  FADD.FTZ R0, R0, R2 ;  /* 0x0000000200007221 */ /* 0x00cfe20000010000 */
[----:B------:R-:W-:Y:S05]  /*e840*/  BRA.DIV ~URZ, `(.L_x_75) ;  /* 0x00001c527f007947 */ /* 0x000fea000b800000 */
[----:B------:R-:W2:Y:S04]  /*e850*/  LDL.LU R5, [R1+0x10] ;  /* 0x0000100001057983 */ /* 0x000ea80000300800 */
[----:B------:R-:W1:Y:S02]  /*e860*/  SHFL.BFLY PT, R2, R0, 0x1, 0x1f ;  /* 0x0c201f0000027f89 */ /* 0x000e6400000e0000 */
[----:B-1----:R-:W-:-:S02]  /*e870*/  FADD.FTZ R0, R0, R2 ;  /* 0x0000000200007221 */ /* 0x002fc40000010000 */
[----:B--2---:R-:W1:Y:S02]  /*e880*/  SHFL.BFLY PT, R3, R5, 0x2, 0x1f ;  /* 0x0c401f0005037f89 */ /* 0x004e6400000e0000 */
[----:B-1----:R-:W-:-:S05]  /*e890*/  FADD.FTZ R3, R3, R5 ;  /* 0x0000000503037221 */ /* 0x002fca0000010000 */
[----:B------:R1:W2:Y:S02]  /*e8a0*/  SHFL.BFLY PT, R4, R3, 0x1, 0x1f ;  /* 0x0c201f0003047f89 */ /* 0x0002a400000e0000 */
.L_x_89:
[----:B------:R-:W-:Y:S01]  /*e8b0*/  FSETP.NE.FTZ.AND P1, PT, R0, RZ, PT ;  /* 0x000000ff0000720b */ /* 0x000fe20003f35000 */
[----:B-12---:R-:W-:Y:S01]  /*e8c0*/  FADD.FTZ R3, R4, R3 ;  /* 0x0000000304037221 */ /* 0x006fe20000010000 */
[----:B------:R-:W-:Y:S02]  /*e8d0*/  MOV R2, RZ ;  /* 0x000000ff00027202 */ /* 0x000fe40000000f00 */
[----:B------:R-:W-:Y:S02]  /*e8e0*/  MOV R16, 0xff800000 ;  /* 0xff80000000107802 */ /* 0x000fe40000000f00 */
[----:B------:R-:W-:Y:S02]  /*e8f0*/  FSETP.NE.FTZ.AND P0, PT, R3, RZ, PT ;  /* 0x000000ff0300720b */ /* 0x000fe40003f15000 */
[----:B------:R-:W-:-:S05]  /*e900*/  MOV R15, 0xff800000 ;  /* 0xff800000000f7802 */ /* 0x000fca0000000f00 */
[----:B------:R-:W1:Y:S01]  /*e910*/  @P1 MUFU.RCP R2, R0 ;  /* 0x0000000000021308 */ /* 0x000e620000001000 */
[----:B------:R-:W-:-:S05]  /*e920*/  @P1 MOV R4, 0x3f317218 ;  /* 0x3f31721800041802 */ /* 0x000fca0000000f00 */
[----:B------:R-:W-:Y:S02]  /*e930*/  @P1 FMUL.FTZ R4, R4, c[0x0][0x2d0] ;  /* 0x0000b40004041a20 */ /* 0x000fe40000410000 */
[----:B------:R2:W3:Y:S01]  /*e940*/  @P1 MUFU.LG2 R5, R0 ;  /* 0x0000000000051308 */ /* 0x0004e20000000c00 */
[C---:B-1----:R-:W-:Y:S02]  /*e950*/  FMUL.FTZ R72, R2.reuse, R72 ;  /* 0x0000004802487220 */ /* 0x042fe40000410000 */
[C---:B------:R-:W-:Y:S02]  /*e960*/  FMUL.FTZ R73, R2.reuse, R73 ;  /* 0x0000004902497220 */ /* 0x040fe40000410000 */
[C---:B------:R-:W-:Y:S02]  /*e970*/  FMUL.FTZ R76, R2.reuse, R76 ;  /* 0x0000004c024c7220 */ /* 0x040fe40000410000 */
[C---:B------:R-:W-:Y:S01]  /*e980*/  FMUL.FTZ R77, R2.reuse, R77 ;  /* 0x0000004d024d7220 */ /* 0x040fe20000410000 */
[----:B--2---:R-:W-:Y:S01]  /*e990*/  MOV R0, RZ ;  /* 0x000000ff00007202 */ /* 0x004fe20000000f00 */
[----:B------:R-:W-:-:S02]  /*e9a0*/  FMUL.FTZ R80, R2, R80 ;  /* 0x0000005002507220 */ /* 0x000fc40000410000 */
[C---:B------:R-:W-:Y:S02]  /*e9b0*/  FMUL.FTZ R81, R2.reuse, R81 ;  /* 0x0000005102517220 */ /* 0x040fe40000410000 */
[C---:B------:R-:W-:Y:S01]  /*e9c0*/  FMUL.FTZ R84, R2.reuse, R84 ;  /* 0x0000005402547220 */ /* 0x040fe20000410000 */
[----:B------:R-:W1:Y:S01]  /*e9d0*/  @P0 MUFU.RCP R0, R3 ;  /* 0x0000000300000308 */ /* 0x000e620000001000 */
        /* <DEDUP_REMOVED lines=24> */
[----:B------:R-:W-:Y:S02]  /*eb60*/  FMUL.FTZ R133, R2, R133 ;  /* 0x0000008502857220 */ /* 0x000fe40000410000 */
[----:B------:R2:W4:Y:S01]  /*eb70*/  @P0 MUFU.LG2 R2, R3 ;  /* 0x0000000300020308 */ /* 0x0005220000000c00 */
[----:B---3--:R-:W-:Y:S02]  /*eb80*/  @P1 FMUL.FTZ R5, R5, 0.69314718246459960938 ;  /* 0x3f31721805051820 */ /* 0x008fe40000410000 */
[----:B-1----:R-:W-:Y:S02]  /*eb90*/  FMUL.FTZ R74, R0, R74 ;  /* 0x0000004a004a7220 */ /* 0x002fe40000410000 */
[----:B------:R-:W-:Y:S01]  /*eba0*/  @P1 FFMA.FTZ R16, R4, R69, R5 ;  /* 0x0000004504101223 */ /* 0x000fe20000010005 */
[----:B------:R-:W-:Y:S01]  /*ebb0*/  MOV R4, 0x1 ;  /* 0x0000000100047802 */ /* 0x000fe20000000f00 */
[----:B------:R-:W-:-:S02]  /*ebc0*/  FMUL.FTZ R75, R0, R75 ;  /* 0x0000004b004b7220 */ /* 0x000fc40000410000 */
[C---:B------:R-:W-:Y:S02]  /*ebd0*/  FMUL.FTZ R78, R0.reuse, R78 ;  /* 0x0000004e004e7220 */ /* 0x040fe40000410000 */
[C---:B------:R-:W-:Y:S02]  /*ebe0*/  FMUL.FTZ R79, R0.reuse, R79 ;  /* 0x0000004f004f7220 */ /* 0x040fe40000410000 */
[C---:B------:R-:W-:Y:S02]  /*ebf0*/  FMUL.FTZ R82, R0.reuse, R82 ;  /* 0x0000005200527220 */ /* 0x040fe40000410000 */
[----:B------:R-:W-:Y:S01]  /*ec00*/  FMUL.FTZ R83, R0, R83 ;  /* 0x0000005300537220 */ /* 0x000fe20000410000 */
[----:B--2---:R-:W-:Y:S01]  /*ec10*/  @P0 MOV R3, 0x3f317218 ;  /* 0x3f31721800030802 */ /* 0x004fe20000000f00 */
[----:B----4-:R-:W-:Y:S02]  /*ec20*/  @P0 FMUL.FTZ R2, R2, 0.69314718246459960938 ;  /* 0x3f31721802020820 */ /* 0x010fe40000410000 */
[----:B------:R-:W-:-:S02]  /*ec30*/  FMUL.FTZ R86, R0, R86 ;  /* 0x0000005600567220 */ /* 0x000fc40000410000 */
[----:B------:R-:W-:Y:S02]  /*ec40*/  @P0 FMUL.FTZ R3, R3, c[0x0][0x2d0] ;  /* 0x0000b40003030a20 */ /* 0x000fe40000410000 */
        /* <DEDUP_REMOVED lines=24> */
[----:B------:R-:W-:Y:S01]  /*edd0*/  FMUL.FTZ R135, R0, R135 ;  /* 0x0000008700877220 */ /* 0x000fe20000410000 */
[----:B------:R-:W-:Y:S01]  /*ede0*/  PRMT R0, R4, 0x7610, R0 ;  /* 0x0000761004007816 */ /* 0x000fe20000000000 */
[----:B------:R-:W-:Y:S02]  /*edf0*/  @P0 FFMA.FTZ R15, R3, R68, R2 ;  /* 0x00000044030f0223 */ /* 0x000fe40000010002 */
.L_x_67:
[----:B--2---:R2:W5:Y:S01]  /*ee00*/  LDL R7, [R1+0x4c] ;  /* 0x00004c0001077983 */ /* 0x0045620000100800 */
[----:B------:R-:W-:Y:S03]  /*ee10*/  BSSY B0, `(.L_x_76) ;  /* 0x0000012000007945 */ /* 0x000fe60003800000 */
[----:B------:R-:W3:Y:S02]  /*ee20*/  S2R R6, SR_TID.X ;  /* 0x0000000000067919 */ /* 0x000ee40000002100 */
[----:B---3--:R-:W-:-:S13]  /*ee30*/  LOP3.LUT P6, RZ, R6, 0xff, RZ, 0xc0, !PT ;  /* 0x000000ff06ff7812 */ /* 0x008fda00078cc0ff */
[----:B------:R-:W-:Y:S05]  /*ee40*/  @P6 BRA `(.L_x_77) ;  /* 0x000000e000006947 */ /* 0x000fea0003800000 */
[----:B--2---:R-:W2:Y:S01]  /*ee50*/  S2R R4, SR_LANEID ;  /* 0x0000000000047919 */ /* 0x004ea20000000000 */
[----:B------:R-:W-:Y:S01]  /*ee60*/  VOTEU.ANY UR4, UPT, PT ;  /* 0x0000000000047886 */ /* 0x000fe200038e0100 */
[----:B------:R-:W-:Y:S01]  /*ee70*/  IMAD.MOV.U32 R5, RZ, RZ, c[0x0][0x584] ;  /* 0x00016100ff057624 */ /* 0x000fe200078e00ff */
[----:B------:R-:W2:Y:S08]  /*ee80*/  FLO.U32 R3, UR4 ;  /* 0x0000000400037d00 */ /* 0x000eb000080e0000 */
[----:B------:R-:W3:Y:S01]  /*ee90*/  POPC R2, UR4 ;  /* 0x0000000400027d09 */ /* 0x000ee20008000000 */
[----:B--2---:R-:W-:Y:S01]  /*eea0*/  ISETP.EQ.U32.AND P0, PT, R3, R4, PT ;  /* 0x000000040300720c */ /* 0x004fe20003f02070 */
[----:B------:R-:W-:-:S12]  /*eeb0*/  IMAD.MOV.U32 R4, RZ, RZ, c[0x0][0x580] ;  /* 0x00016000ff047624 */ /* 0x000fd800078e00ff */
[----:B---3--:R2:W3:Y:S04]  /*eec0*/  @P0 ATOMG.E.ADD.STRONG.GPU PT, R2, [R4.64], R2 ;  /* 0x00000002040209a8 */ /* 0x0084e800081ee1c6 */
[----:B--2---:R-:W2:Y:S04]  /*eed0*/  S2R R4, SR_LTMASK ;  /* 0x0000000000047919 */ /* 0x004ea80000003900 */
[----:B---3--:R2:W3:Y:S02]  /*eee0*/  SHFL.IDX PT, R3, R2, R3, 0x1f ;  /* 0x00001f0302037589 */ /* 0x0084e400000e0000 */
[----:B--2---:R-:W-:-:S06]  /*eef0*/  LOP3.LUT R2, R4, UR4, RZ, 0xc0, !PT ;  /* 0x0000000404027c12 */ /* 0x004fcc000f8ec0ff */
[----:B------:R-:W3:Y:S02]  /*ef00*/  POPC R2, R2 ;  /* 0x0000000200027309 */ /* 0x000ee40000000000 */
[----:B---3-5:R-:W-:-:S05]  /*ef10*/  IADD3 R7, R3, c[0x0][0xc], R2 ;  /* 0x0000030003077a10 */ /* 0x028fca0007ffe002 */
[----:B------:R2:W-:Y:S02]  /*ef20*/  STL [R1+0x4c], R7 ;  /* 0x00004c0701007387 */ /* 0x0005e40000100800 */
.L_x_77:
[----:B--2---:R-:W-:Y:S05]  /*ef30*/  BSYNC B0 ;  /* 0x0000000000007941 */ /* 0x004fea0003800000 */
.L_x_76:
[----:B------:R-:W-:Y:S01]  /*ef40*/  PRMT R0, R0, 0x9910, RZ ;  /* 0x0000991000007816 */ /* 0x000fe200000000ff */
[----:B------:R-:W-:Y:S01]  /*ef50*/  BSSY B1, `(.L_x_78) ;  /* 0x000013a000017945 */ /* 0x000fe20003800000 */
[----:B-----5:R-:W-:Y:S01]  /*ef60*/  IMAD.MOV.U32 R41, RZ, RZ, R7 ;  /* 0x000000ffff297224 */ /* 0x020fe200078e0007 */
[----:B------:R-:W-:Y:S01]  /*ef70*/  MOV R43, 0x1f ;  /* 0x0000001f002b7802 */ /* 0x000fe20000000f00 */
[----:B------:R-:W-:Y:S01]  /*ef80*/  IMAD.MOV.U32 R44, RZ, RZ, RZ ;  /* 0x000000ffff2c7224 */ /* 0x000fe200078e00ff */
[----:B------:R-:W-:Y:S01]  /*ef90*/  ISETP.NE.AND P0, PT, R0, RZ, PT ;  /* 0x000000ff0000720c */ /* 0x000fe20003f05270 */
[----:B------:R-:W-:-:S12]  /*efa0*/  IMAD.MOV.U32 R42, RZ, RZ, -0x1 ;  /* 0xffffffffff2a7424 */ /* 0x000fd800078e00ff */
[----:B------:R-:W-:Y:S05]  /*efb0*/  @!P0 BRA `(.L_x_79) ;  /* 0x0000107000008947 */ /* 0x000fea0003800000 */
[----:B------:R-:W-:Y:S01]  /*efc0*/  WARPSYNC 0xffffffff ;  /* 0xffffffff00007948 */ /* 0x000fe20003800000 */
[----:B------:R-:W-:Y:S06]  /*efd0*/  BAR.SYNC.DEFER_BLOCKING 0x1, 0x100 ;  /* 0x0044000000007b1d */ /* 0x000fec0000010000 */
[----:B------:R-:W-:Y:S05]  /*efe0*/  BRA.CONV ~URZ, `(.L_x_80) ;  /* 0x000000537f007947 */ /* 0x000fea000b800000 */
[----:B------:R-:W-:Y:S02]  /*eff0*/  SHF.R.S32.HI R0, RZ, 0x1f, R6 ;  /* 0x0000001fff007819 */ /* 0x000fe40000011406 */
[----:B------:R-:W-:Y:S02]  /*f000*/  MOV R2, 0xf040 ;  /* 0x0000f04000027802 */ /* 0x000fe40000000f00 */
[----:B------:R-:W-:-:S04]  /*f010*/  LEA.HI R0, R0, R6, RZ, 0x7 ;  /* 0x0000000600007211 */ /* 0x000fc800078f38ff */
[----:B------:R-:W-:Y:S02]  /*f020*/  SHF.R.S32.HI R0, RZ, 0x7, R0 ;  /* 0x00000007ff007819 */ /* 0x000fe40000011400 */
[----:B-1----:R-:W-:Y:S05]  /*f030*/  CALL.REL.NOINC `($__internal_1_$__cuda_sm70_shflsync_idx_p) ;  /* 0x000015f000007944 */ /* 0x002fea0003c00000 */
.L_x_80:
[----:B------:R-:W3:Y:S04]  /*f040*/  LDL R8, [R1+0x54] ;  /* 0x0000540001087983 */ /* 0x000ee80000100800 */
[----:B------:R-:W4:Y:S04]  /*f050*/  LDL.LU R5, [R1+0x34] ;  /* 0x0000340001057983 */ /* 0x000f280000300800 */
[----:B-1----:R-:W5:Y:S04]  /*f060*/  LDL.LU R11, [R1+0x38] ;  /* 0x00003800010b7983 */ /* 0x002f680000300800 */
[----:B--2---:R-:W2:Y:S04]  /*f070*/  LDL.LU R17, [R1+0x3c] ;  /* 0x00003c0001117983 */ /* 0x004ea80000300800 */
[----:B------:R-:W3:Y:S01]  /*f080*/  LDL.LU R19, [R1+0x48] ;  /* 0x0000480001137983 */ /* 0x000ee20000300800 */
[----:B------:R-:W-:-:S03]  /*f090*/  IMAD.MOV.U32 R3, RZ, RZ, 0x1 ;  /* 0x00000001ff037424 */ /* 0x000fc600078e00ff */
[----:B------:R-:W2:Y:S02]  /*f0a0*/  LDL R18, [R1+0x5c] ;  /* 0x00005c0001127983 */ /* 0x000ea40000100800 */
[----:B------:R-:W-:Y:S02]  /*f0b0*/  ISETP.NE.AND P1, PT, R3, c[0x0][0x4e8], PT ;  /* 0x00013a0003007a0c */ /* 0x000fe40003f25270 */
[----:B------:R-:W2:Y:S04]  /*f0c0*/  LDL R45, [R1+0x30] ;  /* 0x00003000012d7983 */ /* 0x000ea80000100800 */
[----:B------:R-:W1:Y:S01]  /*f0d0*/  S2R R20, SR_TID.X ;  /* 0x0000000000147919 */ /* 0x000e620000002100 */
[----:B------:R-:W-:Y:S02]  /*f0e0*/  ULDC UR5, c[0x0][0x4e8] ;  /* 0x00013a0000057ab9 */ /* 0x000fe40000000800 */
[----:B------:R-:W-:-:S02]  /*f0f0*/  ULDC UR4, c[0x0][0x388] ;  /* 0x0000e20000047ab9 */ /* 0x000fc40000000800 */
[----:B------:R-:W-:Y:S01]  /*f100*/  UIMAD UR4, UR5, UR4, URZ ;  /* 0x00000004050472a4 */ /* 0x000fe2000f8e023f */
[----:B------:R-:W-:Y:S01]  /*f110*/  BSSY B0, `(.L_x_81) ;  /* 0x00000ad000007945 */ /* 0x000fe20003800000 */
[----:B----4-:R-:W-:Y:S01]  /*f120*/  SHF.R.S32.HI R0, RZ, 0x1f, R5 ;  /* 0x0000001fff007819 */ /* 0x010fe20000011405 */
[----:B------:R-:W-:-:S04]  /*f130*/  IMAD.WIDE.U32 R6, R5, c[0x0][0x4d0], RZ ;  /* 0x0001340005067a25 */ /* 0x000fc800078e00ff */
[C---:B------:R-:W-:Y:S02]  /*f140*/  IMAD R2, R0.reuse, c[0x0][0x4d0], RZ ;  /* 0x0001340000027a24 */ /* 0x040fe400078e02ff */
[----:B------:R-:W-:Y:S02]  /*f150*/  IMAD R4, R0, c[0x0][0x438], RZ ;  /* 0x00010e0000047a24 */ /* 0x000fe400078e02ff */
[----:B------:R-:W-:Y:S01]  /*f160*/  IMAD R3, R5, c[0x0][0x4d4], R2 ;  /* 0x0001350005037a24 */ /* 0x000fe200078e0202 */
[----:B-----5:R-:W-:Y:S01]  /*f170*/  SHF.R.S32.HI R2, RZ, 0x1f, R11 ;  /* 0x0000001fff027819 */ /* 0x020fe2000001140b */
[----:B---3--:R-:W-:Y:S02]  /*f180*/  IMAD.IADD R0, R8, 0x1, R19 ;  /* 0x0000000108007824 */ /* 0x008fe400078e0213 */
[----:B------:R-:W-:Y:S02]  /*f190*/  IMAD.IADD R7, R7, 0x1, R3 ;  /* 0x0000000107077824 */ /* 0x000fe400078e0203 */
[----:B------:R-:W-:-:S02]  /*f1a0*/  IMAD R9, R2, c[0x0][0x4d8], RZ ;  /* 0x0001360002097a24 */ /* 0x000fc400078e02ff */
[----:B------:R-:W-:-:S04]  /*f1b0*/  @P1 IMAD.HI.U32 R10, R0, c[0x0][0x4ec], RZ ;  /* 0x00013b00000a1a27 */ /* 0x000fc800078e00ff */
[----:B------:R-:W-:Y:S02]  /*f1c0*/  IMAD R8, R5, c[0x0][0x43c], R4 ;  /* 0x00010f0005087a24 */ /* 0x000fe400078e0204 */
[----:B------:R-:W-:Y:S01]  /*f1d0*/  IMAD.MOV.U32 R3, RZ, RZ, R0 ;  /* 0x000000ffff037224 */ /* 0x000fe200078e0000 */
[----:B------:R-:W-:Y:S01]  /*f1e0*/  @P1 SHF.R.U32.HI R3, RZ, c[0x0][0x4f0], R10 ;  /* 0x00013c00ff031a19 */ /* 0x000fe2000001160a */
[C---:B------:R-:W-:Y:S02]  /*f1f0*/  IMAD R9, R11.reuse, c[0x0][0x4dc], R9 ;  /* 0x000137000b097a24 */ /* 0x040fe400078e0209 */
[----:B------:R-:W-:-:S04]  /*f200*/  IMAD.WIDE.U32 R6, R11, c[0x0][0x4d8], R6 ;  /* 0x000136000b067a25 */ /* 0x000fc800078e0006 */
[----:B------:R-:W-:-:S04]  /*f210*/  IMAD.WIDE.U32 R4, R5, c[0x0][0x438], RZ ;  /* 0x00010e0005047a25 */ /* 0x000fc800078e00ff */
[----:B------:R-:W-:Y:S01]  /*f220*/  IMAD.IADD R7, R7, 0x1, R9 ;  /* 0x0000000107077824 */ /* 0x000fe200078e0209 */
[----:B--2---:R-:W-:Y:S01]  /*f230*/  SHF.R.S32.HI R9, RZ, 0x1f, R17 ;  /* 0x0000001fff097819 */ /* 0x004fe20000011411 */
[----:B------:R-:W-:Y:S02]  /*f240*/  IMAD.IADD R5, R5, 0x1, R8 ;  /* 0x0000000105057824 */ /* 0x000fe400078e0208 */
[----:B------:R-:W-:Y:S02]  /*f250*/  IMAD.MOV R8, RZ, RZ, -R3 ;  /* 0x000000ffff087224 */ /* 0x000fe400078e0a03 */
[----:B------:R-:W-:Y:S02]  /*f260*/  IMAD R2, R2, c[0x0][0x440], RZ ;  /* 0x0001100002027a24 */ /* 0x000fe400078e02ff */
[----:B------:R-:W-:Y:S02]  /*f270*/  IMAD R10, R9, c[0x0][0x4e0], RZ ;  /* 0x00013800090a7a24 */ /* 0x000fe400078e02ff */
[----:B------:R-:W-:-:S02]  /*f280*/  IMAD R8, R8, c[0x0][0x4e8], R0 ;  /* 0x00013a0008087a24 */ /* 0x000fc400078e0200 */
[----:B------:R-:W-:Y:S01]  /*f290*/  IMAD.WIDE.U32 R6, R17, c[0x0][0x4e0], R6 ;  /* 0x0001380011067a25 */ /* 0x000fe200078e0006 */
[----:B------:R-:W-:-:S03]  /*f2a0*/  SHF.R.S32.HI R12, RZ, 0x1f, R3 ;  /* 0x0000001fff0c7819 */ /* 0x000fc60000011403 */
[C---:B------:R-:W-:Y:S02]  /*f2b0*/  IMAD R14, R11.reuse, c[0x0][0x444], R2 ;  /* 0x000111000b0e7a24 */ /* 0x040fe400078e0202 */
[----:B------:R-:W-:Y:S01]  /*f2c0*/  IMAD.WIDE.U32 R4, R11, c[0x0][0x440], R4 ;  /* 0x000110000b047a25 */ /* 0x000fe200078e0004 */
[----:B------:R-:W-:Y:S02]  /*f2d0*/  SHF.R.S32.HI R13, RZ, 0x1f, R8 ;  /* 0x0000001fff0d7819 */ /* 0x000fe40000011408 */
[----:B------:R-:W-:Y:S01]  /*f2e0*/  IADD3 R6, P0, R3, R6, RZ ;  /* 0x0000000603067210 */ /* 0x000fe20007f1e0ff */
[----:B------:R-:W-:Y:S02]  /*f2f0*/  IMAD R11, R17, c[0x0][0x4e4], R10 ;  /* 0x00013900110b7a24 */ /* 0x000fe400078e020a */
[----:B------:R-:W-:-:S03]  /*f300*/  @P1 IMAD.HI.U32 R10, R0, c[0x0][0x4ec], RZ ;  /* 0x00013b00000a1a27 */ /* 0x000fc600078e00ff */
[----:B------:R-:W-:Y:S01]  /*f310*/  IADD3.X R7, R12, R7, R11, P0, !PT ;  /* 0x000000070c077210 */ /* 0x000fe200007fe40b */
[----:B------:R-:W-:Y:S02]  /*f320*/  IMAD R9, R9, c[0x0][0x448], RZ ;  /* 0x0001120009097a24 */ /* 0x000fe400078e02ff */
[----:B------:R-:W-:Y:S01]  /*f330*/  IMAD.MOV.U32 R2, RZ, RZ, R0 ;  /* 0x000000ffff027224 */ /* 0x000fe200078e0000 */
[----:B------:R-:W-:Y:S01]  /*f340*/  @P1 SHF.R.U32.HI R2, RZ, c[0x0][0x4f0], R10 ;  /* 0x00013c00ff021a19 */ /* 0x000fe2000001160a */
[----:B------:R-:W-:Y:S02]  /*f350*/  IMAD.IADD R5, R5, 0x1, R14 ;  /* 0x0000000105057824 */ /* 0x000fe400078e020e */
[----:B------:R-:W-:Y:S02]  /*f360*/  IMAD R3, R13, c[0x0][0x4c8], RZ ;  /* 0x000132000d037a24 */ /* 0x000fe400078e02ff */
[C---:B------:R-:W-:Y:S02]  /*f370*/  IMAD R10, R17.reuse, c[0x0][0x44c], R9 ;  /* 0x00011300110a7a24 */ /* 0x040fe400078e0209 */
[----:B------:R-:W-:Y:S01]  /*f380*/  IMAD.WIDE.U32 R4, R17, c[0x0][0x448], R4 ;  /* 0x0001120011047a25 */ /* 0x000fe200078e0004 */
[----:B-1----:R-:W-:-:S03]  /*f390*/  SHF.R.S32.HI R17, RZ, 0x1f, R20 ;  /* 0x0000001fff117819 */ /* 0x002fc60000011414 */
[C---:B------:R-:W-:Y:S02]  /*f3a0*/  IMAD R9, R8.reuse, c[0x0][0x4cc], R3 ;  /* 0x0001330008097a24 */ /* 0x040fe400078e0203 */
[----:B------:R-:W-:Y:S01]  /*f3b0*/  IMAD.WIDE.U32 R6, R8, c[0x0][0x4c8], R6 ;  /* 0x0001320008067a25 */ /* 0x000fe200078e0006 */
[----:B------:R-:W-:-:S03]  /*f3c0*/  SHF.R.S32.HI R8, RZ, 0x1f, R2 ;  /* 0x0000001fff087819 */ /* 0x000fc60000011402 */
[----:B------:R-:W-:Y:S02]  /*f3d0*/  IMAD.MOV R3, RZ, RZ, -R2 ;  /* 0x000000ffff037224 */ /* 0x000fe400078e0a02 */
[----:B------:R-:W-:Y:S01]  /*f3e0*/  IMAD.IADD R5, R5, 0x1, R10 ;  /* 0x0000000105057824 */ /* 0x000fe200078e020a */
[----:B------:R-:W-:Y:S01]  /*f3f0*/  LEA R10, P0, R6, c[0x0][0x4a8], 0x2 ;  /* 0x00012a00060a7a11 */ /* 0x000fe200078010ff */
[----:B------:R-:W-:Y:S01]  /*f400*/  IMAD.IADD R9, R7, 0x1, R9 ;  /* 0x0000000107097824 */ /* 0x000fe200078e0209 */
[----:B------:R-:W-:Y:S01]  /*f410*/  LEA.HI R17, R17, R20, RZ, 0x5 ;  /* 0x0000001411117211 */ /* 0x000fe200078f28ff */
[----:B------:R-:W-:Y:S02]  /*f420*/  IMAD R7, R3, c[0x0][0x4e8], R0 ;  /* 0x00013a0003077a24 */ /* 0x000fe400078e0200 */
[----:B------:R-:W-:Y:S01]  /*f430*/  IMAD R0, R8, c[0x0][0x430], RZ ;  /* 0x00010c0008007a24 */ /* 0x000fe200078e02ff */
[----:B------:R-:W-:Y:S02]  /*f440*/  LEA.HI.X R6, R6, c[0x0][0x4ac], R9, 0x2, P0 ;  /* 0x00012b0006067a11 */ /* 0x000fe400000f1409 */
[----:B------:R-:W-:Y:S01]  /*f450*/  LOP3.LUT R17, R17, 0xffffffe0, RZ, 0xc0, !PT ;  /* 0xffffffe011117812 */ /* 0x000fe200078ec0ff */
[----:B------:R-:W-:-:S02]  /*f460*/  IMAD R0, R2, c[0x0][0x434], R0 ;  /* 0x00010d0002007a24 */ /* 0x000fc400078e0200 */
[----:B------:R-:W-:Y:S01]  /*f470*/  IMAD.WIDE.U32 R2, R2, c[0x0][0x430], R4 ;  /* 0x00010c0002027a25 */ /* 0x000fe200078e0004 */
[----:B------:R-:W-:Y:S04]  /*f480*/  SHFL.IDX PT, R8, R10, RZ, 0x1c1f ;  /* 0x001c1fff0a087589 */ /* 0x000fe800000e0000 */
[----:B------:R-:W1:Y:S01]  /*f490*/  SHFL.IDX PT, R9, R6, RZ, 0x1c1f ;  /* 0x001c1fff06097589 */ /* 0x000e6200000e0000 */
[----:B------:R-:W-:Y:S02]  /*f4a0*/  IMAD.IADD R17, R20, 0x1, -R17 ;  /* 0x0000000114117824 */ /* 0x000fe400078e0a11 */
[----:B------:R-:W-:Y:S01]  /*f4b0*/  IMAD.IADD R3, R3, 0x1, R0 ;  /* 0x0000000103037824 */ /* 0x000fe200078e0200 */
[----:B------:R-:W-:Y:S01]  /*f4c0*/  SHFL.IDX PT, R4, R10, 0x1, 0x1c1f ;  /* 0x003c1f000a047f89 */ /* 0x000fe200000e0000 */
[----:B------:R-:W-:-:S03]  /*f4d0*/  IMAD.IADD R0, R18, 0x1, R19 ;  /* 0x0000000112007824 */ /* 0x000fc600078e0213 */
[----:B------:R2:W3:Y:S01]  /*f4e0*/  SHFL.IDX PT, R5, R6, 0x1, 0x1c1f ;  /* 0x003c1f0006057f89 */ /* 0x0004e200000e0000 */
[----:B------:R-:W-:Y:S01]  /*f4f0*/  LOP3.LUT P3, RZ, R17, 0x3, RZ, 0xc0, !PT ;  /* 0x0000000311ff7812 */ /* 0x000fe2000786c0ff */
[----:B------:R-:W-:-:S03]  /*f500*/  IMAD.WIDE.U32 R2, R7, c[0x0][0x428], R2 ;  /* 0x00010a0007027a25 */ /* 0x000fc600078e0002 */
[C---:B------:R-:W-:Y:S02]  /*f510*/  ISETP.GE.OR P4, PT, R0.reuse, UR4, P3 ;  /* 0x0000000400007c0c */ /* 0x040fe40009f86670 */
[----:B------:R-:W-:Y:S02]  /*f520*/  ISETP.GE.AND P1, PT, R0, UR4, PT ;  /* 0x0000000400007c0c */ /* 0x000fe4000bf26270 */
[----:B--2---:R-:W-:-:S05]  /*f530*/  SHF.R.S32.HI R6, RZ, 0x1f, R7 ;  /* 0x0000001fff067819 */ /* 0x004fca0000011407 */
[----:B------:R-:W-:Y:S01]  /*f540*/  IMAD R10, R6, c[0x0][0x428], RZ ;  /* 0x00010a00060a7a24 */ /* 0x000fe200078e02ff */
[----:B------:R-:W-:-:S03]  /*f550*/  IADD3 R6, R0, 0x8, RZ ;  /* 0x0000000800067810 */ /* 0x000fc60007ffe0ff */
[----:B------:R-:W-:Y:S01]  /*f560*/  IMAD R10, R7, c[0x0][0x42c], R10 ;  /* 0x00010b00070a7a24 */ /* 0x000fe200078e020a */
[----:B------:R-:W-:Y:S02]  /*f570*/  ISETP.GE.OR P3, PT, R6, UR4, P3 ;  /* 0x0000000406007c0c */ /* 0x000fe40009f66670 */
[----:B------:R-:W-:Y:S01]  /*f580*/  LEA R27, P2, R2, c[0x0][0x400], 0x2 ;  /* 0x00010000021b7a11 */ /* 0x000fe200078410ff */
[----:B------:R-:W-:Y:S01]  /*f590*/  IMAD.IADD R3, R3, 0x1, R10 ;  /* 0x0000000103037824 */ /* 0x000fe200078e020a */
[----:B-1----:R1:W-:Y:S01]  /*f5a0*/  @!P4 ST.E [R8.64], R16 ;  /* 0x000000100800c985 */ /* 0x0023e2000c101906 */
[----:B------:R-:W-:-:S03]  /*f5b0*/  ISETP.GE.AND P0, PT, R6, UR4, PT ;  /* 0x0000000406007c0c */ /* 0x000fc6000bf06270 */
[----:B------:R-:W-:Y:S02]  /*f5c0*/  LEA.HI.X R24, R2, c[0x0][0x404], R3, 0x2, P2 ;  /* 0x0001010002187a11 */ /* 0x000fe400010f1403 */
[C---:B------:R-:W-:Y:S01]  /*f5d0*/  IADD3 R17, R45.reuse, 0x8, RZ ;  /* 0x000000082d117810 */ /* 0x040fe20007ffe0ff */
[----:B------:R-:W2:Y:S01]  /*f5e0*/  SHFL.IDX PT, R2, R27, RZ, 0x1c1f ;  /* 0x001c1fff1b027589 */ /* 0x000ea200000e0000 */
[C---:B------:R-:W-:Y:S02]  /*f5f0*/  IADD3 R14, R45.reuse, 0x20, RZ ;  /* 0x000000202d0e7810 */ /* 0x040fe40007ffe0ff */
[C---:B------:R-:W-:Y:S01]  /*f600*/  IADD3 R13, R45.reuse, 0x28, RZ ;  /* 0x000000282d0d7810 */ /* 0x040fe20007ffe0ff */
[----:B---3--:R3:W-:Y:S01]  /*f610*/  @!P3 ST.E [R4.64], R15 ;  /* 0x0000000f0400b985 */ /* 0x0087e2000c101906 */
[C---:B------:R-:W-:Y:S02]  /*f620*/  IADD3 R12, R45.reuse, 0x30, RZ ;  /* 0x000000302d0c7810 */ /* 0x040fe40007ffe0ff */
[C---:B------:R-:W-:Y:S01]  /*f630*/  IADD3 R11, R45.reuse, 0x38, RZ ;  /* 0x000000382d0b7810 */ /* 0x040fe20007ffe0ff */
[----:B------:R4:W2:Y:S01]  /*f640*/  SHFL.IDX PT, R3, R24, RZ, 0x1c1f ;  /* 0x001c1fff18037589 */ /* 0x0008a200000e0000 */
[----:B------:R-:W-:-:S02]  /*f650*/  IADD3 R10, R45, 0x40, RZ ;  /* 0x000000402d0a7810 */ /* 0x000fc40007ffe0ff */
[C---:B------:R-:W-:Y:S02]  /*f660*/  IADD3 R7, R45.reuse, 0x58, RZ ;  /* 0x000000582d077810 */ /* 0x040fe40007ffe0ff */
[C---:B------:R-:W-:Y:S02]  /*f670*/  IADD3 R6, R45.reuse, 0x60, RZ ;  /* 0x000000602d067810 */ /* 0x040fe40007ffe0ff */
[C---:B------:R-:W-:Y:S02]  /*f680*/  IADD3 R0, R45.reuse, 0x78, RZ ;  /* 0x000000782d007810 */ /* 0x040fe40007ffe0ff */
[C---:B-1----:R-:W-:Y:S02]  /*f690*/  IADD3 R16, R45.reuse, 0x10, RZ ;  /* 0x000000102d107810 */ /* 0x042fe40007ffe0ff */
[C---:B------:R-:W-:Y:S02]  /*f6a0*/  IADD3 R9, R45.reuse, 0x48, RZ ;  /* 0x000000482d097810 */ /* 0x040fe40007ffe0ff */
[----:B------:R-:W-:-:S02]  /*f6b0*/  IADD3 R8, R45, 0x50, RZ ;  /* 0x000000502d087810 */ /* 0x000fc40007ffe0ff */
[----:B------:R-:W-:Y:S02]  /*f6c0*/  SHF.R.S32.HI R25, RZ, 0x1f, R17 ;  /* 0x0000001fff197819 */ /* 0x000fe40000011411 */
[C---:B---3--:R-:W-:Y:S02]  /*f6d0*/  IADD3 R15, R45.reuse, 0x18, RZ ;  /* 0x000000182d0f7810 */ /* 0x048fe40007ffe0ff */
[C---:B------:R-:W-:Y:S02]  /*f6e0*/  IADD3 R5, R45.reuse, 0x68, RZ ;  /* 0x000000682d057810 */ /* 0x040fe40007ffe0ff */
[----:B------:R-:W-:Y:S02]  /*f6f0*/  IADD3 R4, R45, 0x70, RZ ;  /* 0x000000702d047810 */ /* 0x000fe40007ffe0ff */
[----:B------:R-:W-:Y:S02]  /*f700*/  SHF.R.S32.HI R26, RZ, 0x1f, R16 ;  /* 0x0000001fff1a7819 */ /* 0x000fe40000011410 */
[----:B------:R-:W-:-:S02]  /*f710*/  SHF.R.S32.HI R29, RZ, 0x1f, R15 ;  /* 0x0000001fff1d7819 */ /* 0x000fc4000001140f */
[----:B------:R-:W-:Y:S02]  /*f720*/  SHF.R.S32.HI R28, RZ, 0x1f, R14 ;  /* 0x0000001fff1c7819 */ /* 0x000fe4000001140e */
[----:B------:R-:W-:Y:S02]  /*f730*/  SHF.R.S32.HI R30, RZ, 0x1f, R13 ;  /* 0x0000001fff1e7819 */ /* 0x000fe4000001140d */
[----:B------:R-:W-:Y:S02]  /*f740*/  SHF.R.S32.HI R31, RZ, 0x1f, R12 ;  /* 0x0000001fff1f7819 */ /* 0x000fe4000001140c */
[----:B------:R-:W-:Y:S02]  /*f750*/  SHF.R.S32.HI R32, RZ, 0x1f, R11 ;  /* 0x0000001fff207819 */ /* 0x000fe4000001140b */
[----:B------:R-:W-:Y:S02]  /*f760*/  SHF.R.S32.HI R33, RZ, 0x1f, R10 ;  /* 0x0000001fff217819 */ /* 0x000fe4000001140a */
[----:B------:R-:W-:-:S02]  /*f770*/  SHF.R.S32.HI R34, RZ, 0x1f, R9 ;  /* 0x0000001fff227819 */ /* 0x000fc40000011409 */
[----:B------:R-:W-:Y:S02]  /*f780*/  SHF.R.S32.HI R36, RZ, 0x1f, R8 ;  /* 0x0000001fff247819 */ /* 0x000fe40000011408 */
[----:B------:R-:W-:Y:S02]  /*f790*/  SHF.R.S32.HI R35, RZ, 0x1f, R7 ;  /* 0x0000001fff237819 */ /* 0x000fe40000011407 */
[----:B------:R-:W-:Y:S02]  /*f7a0*/  SHF.R.S32.HI R37, RZ, 0x1f, R6 ;  /* 0x0000001fff257819 */ /* 0x000fe40000011406 */
[----:B------:R-:W-:Y:S02]  /*f7b0*/  SHF.R.S32.HI R38, RZ, 0x1f, R5 ;  /* 0x0000001fff267819 */ /* 0x000fe40000011405 */
[----:B------:R-:W-:Y:S02]  /*f7c0*/  SHF.R.S32.HI R39, RZ, 0x1f, R4 ;  /* 0x0000001fff277819 */ /* 0x000fe40000011404 */
[----:B------:R-:W-:Y:S01]  /*f7d0*/  SHF.R.S32.HI R40, RZ, 0x1f, R0 ;  /* 0x0000001fff287819 */ /* 0x000fe20000011400 */
[----:B------:R-:W-:Y:S05]  /*f7e0*/  @P1 BRA `(.L_x_82) ;  /* 0x000003f000001947 */ /* 0x000fea0003800000 */
[----:B--2-4-:R-:W-:Y:S02]  /*f7f0*/  ISETP.GE.AND P5, PT, R45, c[0x0][0x3c8], PT ;  /* 0x0000f2002d007a0c */ /* 0x014fe40003fa6270 */
[----:B------:R-:W-:-:S02]  /*f800*/  ISETP.GE.AND P1, PT, R17, c[0x0][0x3c8], PT ;  /* 0x0000f20011007a0c */ /* 0x000fc40003f26270 */
[----:B------:R-:W-:Y:S02]  /*f810*/  ISETP.GE.AND P4, PT, R16, c[0x0][0x3c8], PT ;  /* 0x0000f20010007a0c */ /* 0x000fe40003f86270 */
[----:B------:R-:W-:-:S07]  /*f820*/  ISETP.GE.AND P2, PT, R15, c[0x0][0x3c8], PT ;  /* 0x0000f2000f007a0c */ /* 0x000fce0003f46270 */
[----:B------:R-:W-:Y:S02]  /*f830*/  @!P5 IMAD.WIDE R20, R45, 0x4, R2 ;  /* 0x000000042d14d825 */ /* 0x000fe400078e0202 */
[----:B------:R-:W-:-:S03]  /*f840*/  @!P1 LEA R18, P3, R17, R2, 0x2 ;  /* 0x0000000211129211 */ /* 0x000fc600078610ff */
[----:B------:R1:W-:Y:S01]  /*f850*/  @!P5 ST.E.64 [R20.64], R72 ;  /* 0x000000481400d985 */ /* 0x0003e2000c101b06 */
[----:B------:R-:W-:Y:S02]  /*f860*/  @!P1 LEA.HI.X R19, R17, R3, R25, 0x2, P3 ;  /* 0x0000000311139211 */ /* 0x000fe400018f1419 */
[----:B------:R-:W-:-:S03]  /*f870*/  ISETP.GE.AND P5, PT, R14, c[0x0][0x3c8], PT ;  /* 0x0000f2000e007a0c */ /* 0x000fc60003fa6270 */
[----:B------:R2:W-:Y:S01]  /*f880*/  @!P1 ST.E.64 [R18.64], R76 ;  /* 0x0000004c12009985 */ /* 0x0005e2000c101b06 */
[----:B------:R-:W-:Y:S02]  /*f890*/  ISETP.GE.AND P1, PT, R13, c[0x0][0x3c8], PT ;  /* 0x0000f2000d007a0c */ /* 0x000fe40003f26270 */
[----:B-1----:R-:W-:-:S04]  /*f8a0*/  @!P4 LEA R20, P3, R16, R2, 0x2 ;  /* 0x000000021014c211 */ /* 0x002fc800078610ff */
[----:B------:R-:W-:Y:S02]  /*f8b0*/  @!P4 LEA.HI.X R21, R16, R3, R26, 0x2, P3 ;  /* 0x000000031015c211 */ /* 0x000fe400018f141a */
[----:B--2---:R-:W-:-:S03]  /*f8c0*/  @!P2 LEA R18, P3, R15, R2, 0x2 ;  /* 0x000000020f12a211 */ /* 0x004fc600078610ff */
        /* <DEDUP_REMOVED lines=28> */
[----:B-1----:R-:W-:-:S04]  /*fa90*/  @!P3 LEA R20, P4, R8, R2, 0x2 ;  /* 0x000000020814b211 */ /* 0x002fc800078810ff */
[-C--:B------:R-:W-:Y:S02]  /*faa0*/  @!P3 LEA.HI.X R21, R8, R3.reuse, R36, 0x2, P4 ;  /* 0x000000030815b211 */ /* 0x080fe400020f1424 */
[-C--:B--2---:R-:W-:Y:S02]  /*fab0*/  @!P2 LEA R18, P1, R7, R2.reuse, 0x2 ;  /* 0x000000020712a211 */ /* 0x084fe400078210ff */
[----:B------:R-:W-:Y:S01]  /*fac0*/  ISETP.GE.AND P4, PT, R5, c[0x0][0x3c8], PT ;  /* 0x0000f20005007a0c */ /* 0x000fe20003f86270 */
[----:B------:R1:W-:Y:S01]  /*fad0*/  @!P3 ST.E.64 [R20.64], R112 ;  /* 0x000000701400b985 */ /* 0x0003e2000c101b06 */
[----:B------:R-:W-:Y:S02]  /*fae0*/  @!P2 LEA.HI.X R19, R7, R3, R35, 0x2, P1 ;  /* 0x000000030713a211 */ /* 0x000fe400008f1423 */
[----:B------:R-:W-:Y:S02]  /*faf0*/  ISETP.GE.AND P3, PT, R4, c[0x0][0x3c8], PT ;  /* 0x0000f20004007a0c */ /* 0x000fe40003f66270 */
[----:B------:R-:W-:Y:S01]  /*fb00*/  @!P5 LEA R22, P1, R6, R2, 0x2 ;  /* 0x000000020616d211 */ /* 0x000fe200078210ff */
[----:B------:R2:W-:Y:S01]  /*fb10*/  @!P2 ST.E.64 [R18.64], R116 ;  /* 0x000000741200a985 */ /* 0x0005e2000c101b06 */
[----:B------:R-:W-:-:S02]  /*fb20*/  ISETP.GE.AND P2, PT, R0, c[0x0][0x3c8], PT ;  /* 0x0000f20000007a0c */ /* 0x000fc40003f46270 */
[----:B------:R-:W-:-:S05]  /*fb30*/  @!P5 LEA.HI.X R23, R6, R3, R37, 0x2, P1 ;  /* 0x000000030617d211 */ /* 0x000fca00008f1425 */
[----:B------:R3:W-:Y:S01]  /*fb40*/  @!P5 ST.E.64 [R22.64], R120 ;  /* 0x000000781600d985 */ /* 0x0007e2000c101b06 */
[----:B-1----:R-:W-:-:S04]  /*fb50*/  @!P4 LEA R20, P1, R5, R2, 0x2 ;  /* 0x000000020514c211 */ /* 0x002fc800078210ff */
[----:B------:R-:W-:Y:S02]  /*fb60*/  @!P4 LEA.HI.X R21, R5, R3, R38, 0x2, P1 ;  /* 0x000000030515c211 */ /* 0x000fe400008f1426 */
[----:B--2---:R-:W-:-:S03]  /*fb70*/  @!P3 LEA R18, P1, R4, R2, 0x2 ;  /* 0x000000020412b211 */ /* 0x004fc600078210ff */
[----:B------:R3:W-:Y:S01]  /*fb80*/  @!P4 ST.E.64 [R20.64], R124 ;  /* 0x0000007c1400c985 */ /* 0x0007e2000c101b06 */
[----:B------:R-:W-:Y:S02]  /*fb90*/  @!P3 LEA.HI.X R19, R4, R3, R39, 0x2, P1 ;  /* 0x000000030413b211 */ /* 0x000fe400008f1427 */
[----:B------:R-:W-:-:S03]  /*fba0*/  @!P2 LEA R2, P1, R0, R2, 0x2 ;  /* 0x000000020002a211 */ /* 0x000fc600078210ff */
[----:B------:R3:W-:Y:S01]  /*fbb0*/  @!P3 ST.E.64 [R18.64], R128 ;  /* 0x000000801200b985 */ /* 0x0007e2000c101b06 */
[----:B------:R-:W-:-:S05]  /*fbc0*/  @!P2 LEA.HI.X R3, R0, R3, R40, 0x2, P1 ;  /* 0x000000030003a211 */ /* 0x000fca00008f1428 */
[----:B------:R3:W-:Y:S04]  /*fbd0*/  @!P2 ST.E.64 [R2.64], R132 ;  /* 0x000000840200a985 */ /* 0x0007e8000c101b06 */
.L_x_82:
[----:B--2-4-:R-:W-:Y:S05]  /*fbe0*/  BSYNC B0 ;  /* 0x0000000000007941 */ /* 0x014fea0003800000 */
.L_x_81:
[----:B---3--:R1:W2:Y:S04]  /*fbf0*/  SHFL.IDX PT, R3, R24, 0x1, 0x1c1f ;  /* 0x003c1f0018037f89 */ /* 0x0082a800000e0000 */
[----:B------:R1:W3:Y:S01]  /*fc00*/  SHFL.IDX PT, R2, R27, 0x1, 0x1c1f ;  /* 0x003c1f001b027f89 */ /* 0x0002e200000e0000 */
[----:B------:R-:W-:Y:S05]  /*fc10*/  @P0 BRA `(.L_x_83) ;  /* 0x000006d000000947 */ /* 0x000fea0003800000 */
[----:B------:R-:W-:Y:S02]  /*fc20*/  ISETP.GE.AND P2, PT, R17, c[0x0][0x3c8], PT ;  /* 0x0000f20011007a0c */ /* 0x000fe40003f46270 */
[----:B------:R-:W-:Y:S02]  /*fc30*/  ISETP.GE.AND P3, PT, R45, c[0x0][0x3c8], PT ;  /* 0x0000f2002d007a0c */ /* 0x000fe40003f66270 */
[----:B------:R-:W-:Y:S02]  /*fc40*/  ISETP.GE.AND P1, PT, R16, c[0x0][0x3c8], PT ;  /* 0x0000f20010007a0c */ /* 0x000fe40003f26270 */
[----:B------:R-:W-:-:S02]  /*fc50*/  ISETP.GE.AND P0, PT, R15, c[0x0][0x3c8], PT ;  /* 0x0000f2000f007a0c */ /* 0x000fc40003f06270 */
[----:B------:R-:W-:-:S05]  /*fc60*/  ISETP.GE.AND P4, PT, R14, c[0x0][0x3c8], PT ;  /* 0x0000f2000e007a0c */ /* 0x000fca0003f86270 */
[----:B---3--:R-:W-:Y:S02]  /*fc70*/  @!P2 LEA R20, P5, R17, R2, 0x2 ;  /* 0x000000021114a211 */ /* 0x008fe400078a10ff */
[----:B--2---:R-:W-:Y:S02]  /*fc80*/  @!P3 IMAD.WIDE R18, R45, 0x4, R2 ;  /* 0x000000042d12b825 */ /* 0x004fe400078e0202 */
[----:B------:R-:W-:-:S03]  /*fc90*/  @!P2 LEA.HI.X R21, R17, R3, R25, 0x2, P5 ;  /* 0x000000031115a211 */ /* 0x000fc600028f1419 */
[----:B------:R2:W-:Y:S01]  /*fca0*/  @!P3 ST.E.64 [R18.64], R74 ;  /* 0x0000004a1200b985 */ /* 0x0005e2000c101b06 */
[----:B------:R-:W-:-:S03]  /*fcb0*/  ISETP.GE.AND P3, PT, R13, c[0x0][0x3c8], PT ;  /* 0x0000f2000d007a0c */ /* 0x000fc60003f66270 */
[----:B------:R3:W-:Y:S01]  /*fcc0*/  @!P2 ST.E.64 [R20.64], R78 ;  /* 0x0000004e1400a985 */ /* 0x0007e2000c101b06 */
[CC--:B--2---:R-:W-:Y:S02]  /*fcd0*/  @!P1 LEA R18, P5, R16.reuse, R2.reuse, 0x2 ;  /* 0x0000000210129211 */ /* 0x0c4fe400078a10ff */
[CC--:B---3--:R-:W-:Y:S02]  /*fce0*/  @!P0 LEA R20, P2, R15.reuse, R2.reuse, 0x2 ;  /* 0x000000020f148211 */ /* 0x0c8fe400078410ff */
[-C--:B------:R-:W-:Y:S02]  /*fcf0*/  @!P1 LEA.HI.X R19, R16, R3.reuse, R26, 0x2, P5 ;  /* 0x0000000310139211 */ /* 0x080fe400028f141a */
[----:B------:R-:W-:Y:S02]  /*fd00*/  @!P0 LEA.HI.X R21, R15, R3, R29, 0x2, P2 ;  /* 0x000000030f158211 */ /* 0x000fe400010f141d */
[----:B------:R-:W-:Y:S01]  /*fd10*/  ISETP.GE.AND P2, PT, R12, c[0x0][0x3c8], PT ;  /* 0x0000f2000c007a0c */ /* 0x000fe20003f46270 */
[----:B------:R2:W-:Y:S01]  /*fd20*/  @!P1 ST.E.64 [R18.64], R82 ;  /* 0x0000005212009985 */ /* 0x0005e2000c101b06 */
[----:B------:R-:W-:-:S02]  /*fd30*/  @!P4 LEA R22, P5, R14, R2, 0x2 ;  /* 0x000000020e16c211 */ /* 0x000fc400078a10ff */
[----:B------:R-:W-:Y:S01]  /*fd40*/  ISETP.GE.AND P1, PT, R11, c[0x0][0x3c8], PT ;  /* 0x0000f2000b007a0c */ /* 0x000fe20003f26270 */
[----:B------:R-:W-:Y:S01]  /*fd50*/  @!P0 ST.E.64 [R20.64], R86 ;  /* 0x0000005614008985 */ /* 0x000fe2000c101b06 */
[----:B------:R-:W-:Y:S02]  /*fd60*/  @!P4 LEA.HI.X R23, R14, R3, R28, 0x2, P5 ;  /* 0x000000030e17c211 */ /* 0x000fe400028f141c */
[----:B------:R-:W-:-:S03]  /*fd70*/  ISETP.GE.AND P0, PT, R10, c[0x0][0x3c8], PT ;  /* 0x0000f2000a007a0c */ /* 0x000fc60003f06270 */
[----:B------:R-:W-:Y:S01]  /*fd80*/  @!P4 ST.E.64 [R22.64], R90 ;  /* 0x0000005a1600c985 */ /* 0x000fe2000c101b06 */
[----:B--2---:R-:W-:-:S04]  /*fd90*/  @!P3 LEA R18, P5, R13, R2, 0x2 ;  /* 0x000000020d12b211 */ /* 0x004fc800078a10ff */
[----:B------:R-:W-:Y:S02]  /*fda0*/  @!P3 LEA.HI.X R19, R13, R3, R30, 0x2, P5 ;  /* 0x000000030d13b211 */ /* 0x000fe400028f141e */
[----:B------:R-:W-:-:S03]  /*fdb0*/  @!P2 LEA R16, P5, R12, R2, 0x2 ;  /* 0x000000020c10a211 */ /* 0x000fc600078a10ff */
[----:B------:R-:W-:Y:S01]  /*fdc0*/  @!P3 ST.E.64 [R18.64], R94 ;  /* 0x0000005e1200b985 */ /* 0x000fe2000c101b06 */
[-C--:B------:R-:W-:Y:S02]  /*fdd0*/  @!P2 LEA.HI.X R17, R12, R3.reuse, R31, 0x2, P5 ;  /* 0x000000030c11a211 */ /* 0x080fe400028f141f */
[CC--:B------:R-:W-:Y:S02]  /*fde0*/  @!P1 LEA R14, P5, R11.reuse, R2.reuse, 0x2 ;  /* 0x000000020b0e9211 */ /* 0x0c0fe400078a10ff */
[C---:B------:R-:W-:Y:S01]  /*fdf0*/  @!P0 LEA R12, P4, R10.reuse, R2, 0x2 ;  /* 0x000000020a0c8211 */ /* 0x040fe200078810ff */
[----:B------:R-:W-:Y:S01]  /*fe00*/  @!P2 ST.E.64 [R16.64], R98 ;  /* 0x000000621000a985 */ /* 0x000fe2000c101b06 */
[-C--:B------:R-:W-:Y:S02]  /*fe10*/  @!P1 LEA.HI.X R15, R11, R3.reuse, R32, 0x2, P5 ;  /* 0x000000030b0f9211 */ /* 0x080fe400028f1420 */
[----:B------:R-:W-:Y:S02]  /*fe20*/  ISETP.GE.AND P5, PT, R9, c[0x0][0x3c8], PT ;  /* 0x0000f20009007a0c */ /* 0x000fe40003fa6270 */
[----:B------:R-:W-:Y:S01]  /*fe30*/  @!P0 LEA.HI.X R13, R10, R3, R33, 0x2, P4 ;  /* 0x000000030a0d8211 */ /* 0x000fe200020f1421 */
[----:B------:R2:W-:Y:S01]  /*fe40*/  @!P1 ST.E.64 [R14.64], R102 ;  /* 0x000000660e009985 */ /* 0x0005e2000c101b06 */
[----:B------:R-:W-:-:S02]  /*fe50*/  ISETP.GE.AND P4, PT, R8, c[0x0][0x3c8], PT ;  /* 0x0000f20008007a0c */ /* 0x000fc40003f86270 */
[----:B------:R-:W-:Y:S01]  /*fe60*/  ISETP.GE.AND P3, PT, R7, c[0x0][0x3c8], PT ;  /* 0x0000f20007007a0c */ /* 0x000fe20003f66270 */
[----:B------:R3:W-:Y:S01]  /*fe70*/  @!P0 ST.E.64 [R12.64], R106 ;  /* 0x0000006a0c008985 */ /* 0x0007e2000c101b06 */
[----:B------:R-:W-:-:S05]  /*fe80*/  ISETP.GE.AND P2, PT, R6, c[0x0][0x3c8], PT ;  /* 0x0000f20006007a0c */ /* 0x000fca0003f46270 */
[----:B------:R-:W-:-:S04]  /*fe90*/  @!P5 LEA R10, P1, R9, R2, 0x2 ;  /* 0x00000002090ad211 */ /* 0x000fc800078210ff */
[----:B------:R-:W-:Y:S02]  /*fea0*/  @!P5 LEA.HI.X R11, R9, R3, R34, 0x2, P1 ;  /* 0x00000003090bd211 */ /* 0x000fe400008f1422 */
[----:B------:R-:W-:-:S03]  /*feb0*/  ISETP.GE.AND P1, PT, R5, c[0x0][0x3c8], PT ;  /* 0x0000f20005007a0c */ /* 0x000fc60003f26270 */
[----:B------:R4:W-:Y:S01]  /*fec0*/  @!P5 ST.E.64 [R10.64], R110 ;  /* 0x0000006e0a00d985 */ /* 0x0009e2000c101b06 */
[CC--:B--2---:R-:W-:Y:S02]  /*fed0*/  @!P4 LEA R14, P0, R8.reuse, R2.reuse, 0x2 ;  /* 0x00000002080ec211 */ /* 0x0c4fe400078010ff */
[CC--:B---3--:R-:W-:Y:S02]  /*fee0*/  @!P3 LEA R12, P5, R7.reuse, R2.reuse, 0x2 ;  /* 0x00000002070cb211 */ /* 0x0c8fe400078a10ff */
[-C--:B------:R-:W-:Y:S02]  /*fef0*/  @!P4 LEA.HI.X R15, R8, R3.reuse, R36, 0x2, P0 ;  /* 0x00000003080fc211 */ /* 0x080fe400000f1424 */
[----:B------:R-:W-:Y:S02]  /*ff00*/  ISETP.GE.AND P0, PT, R4, c[0x0][0x3c8], PT ;  /* 0x0000f20004007a0c */ /* 0x000fe40003f06270 */
[----:B------:R-:W-:Y:S01]  /*ff10*/  @!P3 LEA.HI.X R13, R7, R3, R35, 0x2, P5 ;  /* 0x00000003070db211 */ /* 0x000fe200028f1423 */
[----:B------:R2:W-:Y:S04]  /*ff20*/  @!P4 ST.E.64 [R14.64], R114 ;  /* 0x000000720e00c985 */ /* 0x0005e8000c101b06 */
[----:B------:R2:W-:Y:S01]  /*ff30*/  @!P3 ST.E.64 [R12.64], R118 ;  /* 0x000000760c00b985 */ /* 0x0005e2000c101b06 */
[----:B----4-:R-:W-:-:S04]  /*ff40*/  @!P2 LEA R10, P5, R6, R2, 0x2 ;  /* 0x00000002060aa211 */ /* 0x010fc800078a10ff */
[----:B------:R-:W-:Y:S02]  /*ff50*/  @!P2 LEA.HI.X R11, R6, R3, R37, 0x2, P5 ;  /* 0x00000003060ba211 */ /* 0x000fe400028f1425 */
[----:B------:R-:W-:-:S03]  /*ff60*/  @!P1 LEA R8, P5, R5, R2, 0x2 ;  /* 0x0000000205089211 */ /* 0x000fc600078a10ff */
[----:B------:R2:W-:Y:S01]  /*ff70*/  @!P2 ST.E.64 [R10.64], R122 ;  /* 0x0000007a0a00a985 */ /* 0x0005e2000c101b06 */
[----:B------:R-:W-:Y:S02]  /*ff80*/  @!P1 LEA.HI.X R9, R5, R3, R38, 0x2, P5 ;  /* 0x0000000305099211 */ /* 0x000fe400028f1426 */
[----:B------:R-:W-:-:S03]  /*ff90*/  @!P0 LEA R6, P5, R4, R2, 0x2 ;  /* 0x0000000204068211 */ /* 0x000fc600078a10ff */
[----:B------:R2:W-:Y:S01]  /*ffa0*/  @!P1 ST.E.64 [R8.64], R126 ;  /* 0x0000007e08009985 */ /* 0x0005e2000c101b06 */
[----:B------:R-:W-:-:S05]  /*ffb0*/  @!P0 LEA.HI.X R7, R4, R3, R39, 0x2, P5 ;  /* 0x0000000304078211 */ /* 0x000fca00028f1427 */
[----:B------:R2:W-:Y:S01]  /*ffc0*/  @!P0 ST.E.64 [R6.64], R130 ;  /* 0x0000008206008985 */ /* 0x0005e2000c101b06 */
[----:B------:R-:W-:-:S13]  /*ffd0*/  ISETP.GE.AND P0, PT, R0, c[0x0][0x3c8], PT ;  /* 0x0000f20000007a0c */ /* 0x000fda0003f06270 */
[----:B------:R-:W-:Y:S05]  /*ffe0*/  @P0 BRA `(.L_x_83) ;  /* 0x0000030000000947 */ /* 0x000fea0003800000 */
[----:B------:R-:W-:-:S04]  /*fff0*/  LEA R2, P0, R0, R2, 0x2 ;  /* 0x0000000200027211 */ /* 0x000fc800078010ff */
[----:B------:R-:W-:-:S05]  /*10000*/  LEA.HI.X R3, R0, R3, R40, 0x2, P0 ;  /* 0x0000000300037211 */ /* 0x000fca00000f1428 */
[----:B------:R3:W-:Y:S01]  /*10010*/  ST.E.64 [R2.64], R134 ;  /* 0x0000008602007985 */ /* 0x0007e2000c101b06 */
[----:B------:R-:W-:Y:S05]  /*10020*/  BRA `(.L_x_83) ;  /* 0x000002c000007947 */ /* 0x000fea0003800000 */
.L_x_79:
[----:B------:R-:W2:Y:S02]  /*10030*/  S2R R4, SR_TID.X ;  /* 0x0000000000047919 */ /* 0x000ea40000002100 */
[----:B--2---:R-:W-:-:S13]  /*10040*/  ISETP.GT.AND P0, PT, R4, 0x7f, PT ;  /* 0x0000007f0400780c */ /* 0x004fda0003f04270 */
[----:B------:R-:W-:Y:S05]  /*10050*/  @P0 BRA `(.L_x_83) ;  /* 0x0000029000000947 */ /* 0x000fea0003800000 */
[----:B------:R-:W2:Y:S01]  /*10060*/  LDL.LU R3, [R1+0x48] ;  /* 0x0000480001037983 */ /* 0x000ea20000300800 */
[----:B------:R-:W-:-:S05]  /*10070*/  MOV R2, c[0x0][0x4e8] ;  /* 0x00013a0000027a02 */ /* 0x000fca0000000f00 */
[----:B------:R-:W-:Y:S01]  /*10080*/  IMAD R0, R2, c[0x0][0x388], RZ ;  /* 0x0000e20002007a24 */ /* 0x000fe200078e02ff */
[----:B--2---:R-:W-:-:S04]  /*10090*/  IADD3 R4, R3, R4, RZ ;  /* 0x0000000403047210 */ /* 0x004fc80007ffe0ff */
[----:B------:R-:W-:-:S13]  /*100a0*/  ISETP.GE.AND P0, PT, R4, R0, PT ;  /* 0x000000000400720c */ /* 0x000fda0003f06270 */
[----:B------:R-:W-:Y:S05]  /*100b0*/  @P0 BRA `(.L_x_83) ;  /* 0x0000023000000947 */ /* 0x000fea0003800000 */
[----:B------:R-:W2:Y:S04]  /*100c0*/  LDL.LU R3, [R1+0x34] ;  /* 0x0000340001037983 */ /* 0x000ea80000300800 */
[----:B------:R-:W3:Y:S04]  /*100d0*/  LDL.LU R9, [R1+0x38] ;  /* 0x0000380001097983 */ /* 0x000ee80000300800 */
[----:B------:R-:W4:Y:S01]  /*100e0*/  LDL.LU R8, [R1+0x3c] ;  /* 0x00003c0001087983 */ /* 0x000f220000300800 */
[----:B------:R-:W-:-:S13]  /*100f0*/  ISETP.NE.AND P0, PT, R2, 0x1, PT ;  /* 0x000000010200780c */ /* 0x000fda0003f05270 */
[----:B------:R-:W-:Y:S01]  /*10100*/  @P0 IMAD.HI.U32 R7, R4, c[0x0][0x4ec], RZ ;  /* 0x00013b0004070a27 */ /* 0x000fe200078e00ff */
[----:B--2---:R-:W-:Y:S02]  /*10110*/  SHF.R.S32.HI R0, RZ, 0x1f, R3 ;  /* 0x0000001fff007819 */ /* 0x004fe40000011403 */
[----:B---3--:R-:W-:-:S03]  /*10120*/  SHF.R.S32.HI R6, RZ, 0x1f, R9 ;  /* 0x0000001fff067819 */ /* 0x008fc60000011409 */
[----:B------:R-:W-:-:S04]  /*10130*/  IMAD R0, R0, c[0x0][0x4d0], RZ ;  /* 0x0001340000007a24 */ /* 0x000fc800078e02ff */
[C---:B------:R-:W-:Y:S01]  /*10140*/  IMAD R5, R3.reuse, c[0x0][0x4d4], R0 ;  /* 0x0001350003057a24 */ /* 0x040fe200078e0200 */
[----:B------:R-:W-:Y:S01]  /*10150*/  MOV R0, R4 ;  /* 0x0000000400007202 */ /* 0x000fe20000000f00 */
[----:B------:R-:W-:Y:S01]  /*10160*/  IMAD.WIDE.U32 R2, R3, c[0x0][0x4d0], RZ ;  /* 0x0001340003027a25 */ /* 0x000fe200078e00ff */
[----:B------:R-:W-:-:S03]  /*10170*/  @P0 SHF.R.U32.HI R0, RZ, c[0x0][0x4f0], R7 ;  /* 0x00013c00ff000a19 */ /* 0x000fc60000011607 */
[----:B------:R-:W-:Y:S01]  /*10180*/  IMAD R6, R6, c[0x0][0x4d8], RZ ;  /* 0x0001360006067a24 */ /* 0x000fe200078e02ff */
[----:B------:R-:W-:Y:S02]  /*10190*/  IADD3 R3, R3, R5, RZ ;  /* 0x0000000503037210 */ /* 0x000fe40007ffe0ff */
[----:B----4-:R-:W-:Y:S01]  /*101a0*/  SHF.R.S32.HI R5, RZ, 0x1f, R8 ;  /* 0x0000001fff057819 */ /* 0x010fe20000011408 */
[C---:B------:R-:W-:Y:S01]  /*101b0*/  IMAD R7, R9.reuse, c[0x0][0x4dc], R6 ;  /* 0x0001370009077a24 */ /* 0x040fe200078e0206 */
[----:B------:R-:W-:Y:S01]  /*101c0*/  IADD3 R6, -R0, RZ, RZ ;  /* 0x000000ff00067210 */ /* 0x000fe20007ffe1ff */
[----:B------:R-:W-:-:S04]  /*101d0*/  IMAD.WIDE.U32 R2, R9, c[0x0][0x4d8], R2 ;  /* 0x0001360009027a25 */ /* 0x000fc800078e0002 */
[----:B------:R-:W-:Y:S01]  /*101e0*/  IMAD R5, R5, c[0x0][0x4e0], RZ ;  /* 0x0001380005057a24 */ /* 0x000fe200078e02ff */
[----:B------:R-:W-:Y:S01]  /*101f0*/  IADD3 R3, R3, R7, RZ ;  /* 0x0000000703037210 */ /* 0x000fe20007ffe0ff */
[----:B------:R-:W-:Y:S01]  /*10200*/  IMAD R4, R6, c[0x0][0x4e8], R4 ;  /* 0x00013a0006047a24 */ /* 0x000fe200078e0204 */
[----:B------:R-:W-:Y:S01]  /*10210*/  SHF.R.S32.HI R7, RZ, 0x1f, R0 ;  /* 0x0000001fff077819 */ /* 0x000fe20000011400 */
[C---:B------:R-:W-:Y:S02]  /*10220*/  IMAD R6, R8.reuse, c[0x0][0x4e4], R5 ;  /* 0x0001390008067a24 */ /* 0x040fe400078e0205 */
[----:B------:R-:W-:Y:S01]  /*10230*/  IMAD.WIDE.U32 R2, R8, c[0x0][0x4e0], R2 ;  /* 0x0001380008027a25 */ /* 0x000fe200078e0002 */
[----:B------:R-:W-:-:S04]  /*10240*/  SHF.R.S32.HI R5, RZ, 0x1f, R4 ;  /* 0x0000001fff057819 */ /* 0x000fc80000011404 */
[----:B------:R-:W-:Y:S01]  /*10250*/  IADD3 R2, P0, R0, R2, RZ ;  /* 0x0000000200027210 */ /* 0x000fe20007f1e0ff */
[----:B------:R-:W-:-:S03]  /*10260*/  IMAD R0, R5, c[0x0][0x4c8], RZ ;  /* 0x0001320005007a24 */ /* 0x000fc600078e02ff */
[----:B------:R-:W-:Y:S01]  /*10270*/  IADD3.X R3, R7, R3, R6, P0, !PT ;  /* 0x0000000307037210 */ /* 0x000fe200007fe406 */
[----:B------:R-:W-:-:S04]  /*10280*/  IMAD R0, R4, c[0x0][0x4cc], R0 ;  /* 0x0001330004007a24 */ /* 0x000fc800078e0200 */
[----:B------:R-:W-:-:S05]  /*10290*/  IMAD.WIDE.U32 R2, R4, c[0x0][0x4c8], R2 ;  /* 0x0001320004027a25 */ /* 0x000fca00078e0002 */
[----:B------:R-:W-:Y:S02]  /*102a0*/  IADD3 R0, R3, R0, RZ ;  /* 0x0000000003007210 */ /* 0x000fe40007ffe0ff */
[----:B------:R-:W-:-:S04]  /*102b0*/  LEA R4, P0, R2, c[0x0][0x4a8], 0x2 ;  /* 0x00012a0002047a11 */ /* 0x000fc800078010ff */
[----:B------:R-:W-:Y:S02]  /*102c0*/  LEA.HI.X R5, R2, c[0x0][0x4ac], R0, 0x2, P0 ;  /* 0x00012b0002057a11 */ /* 0x000fe400000f1400 */
[----:B------:R-:W-:-:S05]  /*102d0*/  MOV R0, 0xff800000 ;  /* 0xff80000000007802 */ /* 0x000fca0000000f00 */
[----:B------:R2:W-:Y:S02]  /*102e0*/  STG.E [R4.64], R0 ;  /* 0x0000000004007986 */ /* 0x0005e4000c101906 */
.L_x_83:
[----:B------:R-:W-:Y:S05]  /*102f0*/  BSYNC B1 ;  /* 0x0000000000017941 */ /* 0x000fea0003800000 */
.L_x_78:
[----:B--2---:R-:W2:Y:S02]  /*10300*/  LDL R0, [R1+0x58] ;  /* 0x0000580001007983 */ /* 0x004ea40000100800 */
[----:B--2---:R-:W-:-:S13]  /*10310*/  ISETP.NE.AND P0, PT, R0, RZ, PT ;  /* 0x000000ff0000720c */ /* 0x004fda0003f05270 */
[----:B------:R-:W-:Y:S01]  /*10320*/  @P0 WARPSYNC 0xffffffff ;  /* 0xffffffff00000948 */ /* 0x000fe20003800000 */
[----:B------:R-:W-:Y:S06]  /*10330*/  @P0 BAR.SYNC.DEFER_BLOCKING 0x5, 0x100 ;  /* 0x0144000000000b1d */ /* 0x000fec0000010000 */
[----:B------:R-:W2:Y:S04]  /*10340*/  @P0 LDS R0, [0x10100] ;  /* 0x01010000ff000984 */ /* 0x000ea80000000800 */
[----:B--2---:R2:W-:Y:S04]  /*10350*/  @P0 STL [R1+0x4c], R0 ;  /* 0x00004c0001000387 */ /* 0x0045e80000100800 */
[----:B------:R-:W-:Y:S06]  /*10360*/  @P0 BAR.ARV 0x4, 0x100 ;  /* 0x0104000000000b1d */ /* 0x000fec0000002000 */
[----:B------:R-:W-:Y:S05]  /*10370*/  @P0 BRA `(.L_x_84) ;  /* 0x0000007000000947 */ /* 0x000fea0003800000 */
[----:B------:R-:W-:Y:S05]  /*10380*/  BRA.DIV ~URZ, `(.L_x_85) ;  /* 0x000002227f007947 */ /* 0x000fea000b800000 */
[----:B--2---:R2:W4:Y:S02]  /*10390*/  SHFL.IDX PT, R0, R41, RZ, 0x1f ;  /* 0x00001fff29007589 */ /* 0x00452400000e0000 */
.L_x_90:
[----:B------:R-:W-:Y:S01]  /*103a0*/  WARPSYNC 0xffffffff ;  /* 0xffffffff00007948 */ /* 0x000fe20003800000 */
[----:B------:R-:W-:Y:S06]  /*103b0*/  BAR.SYNC.DEFER_BLOCKING 0x4, 0x100 ;  /* 0x0104000000007b1d */ /* 0x000fec0000010000 */
[----:B----4-:R4:W-:Y:S04]  /*103c0*/  STL [R1+0x4c], R0 ;  /* 0x00004c0001007387 */ /* 0x0109e80000100800 */
[----:B------:R4:W-:Y:S04]  /*103d0*/  @!P6 STS [0x10100], R41 ;  /* 0x01010029ff00e388 */ /* 0x0009e80000000800 */
[----:B------:R-:W-:Y:S06]  /*103e0*/  BAR.ARV 0x5, 0x100 ;  /* 0x0144000000007b1d */ /* 0x000fec0000002000 */
.L_x_84:
[----:B--2-4-:R-:W2:Y:S02]  /*103f0*/  LDL R0, [R1+0x4c] ;  /* 0x00004c0001007983 */ /* 0x014ea40000100800 */
[----:B--2---:R-:W-:-:S13]  /*10400*/  ISETP.GE.AND P0, PT, R0, c[0x0][0x538], PT ;  /* 0x00014e0000007a0c */ /* 0x004fda0003f06270 */
[----:B-1-3--:R-:W-:Y:S01]  /*10410*/  @P0 CALL.REL.NOINC `(.L_x_86) ;  /* 0x0000001000000944 */ /* 0x00afe20003c00000 */
[----:B------:R-:W-:Y:S05]  /*10420*/  BRA `(.L_x_87) ;  /* 0xffff03a000007947 */ /* 0x000fea000383ffff */
.L_x_86:
[----:B------:R-:W-:Y:S05]  /*10430*/  EXIT ;  /* 0x000000000000794d */ /* 0x000fea0003800000 */
.L_x_74:
[----:B-1----:R1:W5:Y:S01]  /*10440*/  LDL R2, [R1+0xc] ;  /* 0x00000c0001027983 */ /* 0x0023620000100800 */
[----:B------:R-:W-:Y:S02]  /*10450*/  MOV R5, 0x2 ;  /* 0x0000000200057802 */ /* 0x000fe40000000f00 */
[----:B------:R-:W-:Y:S02]  /*10460*/  MOV R4, 0x10480 ;  /* 0x0001048000047802 */ /* 0x000fe40000000f00 */
[----:B-1---5:R-:W-:Y:S05]  /*10470*/  CALL.REL.NOINC `($__internal_0_$__cuda_sm70_shflsync_bfly_p) ;  /* 0x0000017000007944 */ /* 0x022fea0003c00000 */
[----:B------:R-:W-:Y:S01]  /*10480*/  MOV R0, R2 ;  /* 0x0000000200007202 */ /* 0x000fe20000000f00 */
[----:B------:R-:W-:Y:S05]  /*10490*/  BRA `(.L_x_88) ;  /* 0xffffe38000007947 */ /* 0x000fea000383ffff */
.L_x_75:
[----:B------:R-:W-:Y:S01]  /*104a0*/  IMAD.MOV.U32 R2, RZ, RZ, R0 ;  /* 0x000000ffff027224 */ /* 0x000fe200078e0000 */
[----:B------:R-:W-:Y:S02]  /*104b0*/  MOV R5, 0x1 ;  /* 0x0000000100057802 */ /* 0x000fe40000000f00 */
[----:B------:R-:W-:Y:S02]  /*104c0*/  MOV R4, 0x104e0 ;  /* 0x000104e000047802 */ /* 0x000fe40000000f00 */
[----:B------:R-:W-:Y:S05]  /*104d0*/  CALL.REL.NOINC `($__internal_0_$__cuda_sm70_shflsync_bfly_p) ;  /* 0x0000011000007944 */ /* 0x000fea0003c00000 */
[----:B------:R-:W-:Y:S02]  /*104e0*/  FADD.FTZ R0, R0, R2 ;  /* 0x0000000200007221 */ /* 0x000fe40000010000 */
[----:B------:R1:W5:Y:S01]  /*104f0*/  LDL R2, [R1+0x10] ;  /* 0x0000100001027983 */ /* 0x0003620000100800 */
[----:B------:R-:W-:-:S02]  /*10500*/  MOV R5, 0x2 ;  /* 0x0000000200057802 */ /* 0x000fc40000000f00 */
[----:B------:R-:W-:Y:S02]  /*10510*/  MOV R4, 0x10530 ;  /* 0x0001053000047802 */ /* 0x000fe40000000f00 */
[----:B-1---5:R-:W-:Y:S05]  /*10520*/  CALL.REL.NOINC `($__internal_0_$__cuda_sm70_shflsync_bfly_p) ;  /* 0x000000c000007944 */ /* 0x022fea0003c00000 */
[----:B------:R-:W2:Y:S01]  /*10530*/  LDL.LU R3, [R1+0x10] ;  /* 0x0000100001037983 */ /* 0x000ea20000300800 */
[----:B------:R-:W-:Y:S02]  /*10540*/  MOV R5, 0x1 ;  /* 0x0000000100057802 */ /* 0x000fe40000000f00 */
[----:B------:R-:W-:Y:S01]  /*10550*/  MOV R4, 0x10590 ;  /* 0x0001059000047802 */ /* 0x000fe20000000f00 */
[----:B--2---:R-:W-:-:S05]  /*10560*/  FADD.FTZ R3, R3, R2 ;  /* 0x0000000203037221 */ /* 0x004fca0000010000 */
[----:B------:R-:W-:Y:S02]  /*10570*/  MOV R2, R3 ;  /* 0x0000000300027202 */ /* 0x000fe40000000f00 */
[----:B------:R-:W-:Y:S05]  /*10580*/  CALL.REL.NOINC `($__internal_0_$__cuda_sm70_shflsync_bfly_p) ;  /* 0x0000006000007944 */ /* 0x000fea0003c00000 */
[----:B------:R-:W-:Y:S01]  /*10590*/  MOV R4, R2 ;  /* 0x0000000200047202 */ /* 0x000fe20000000f00 */
[----:B------:R-:W-:Y:S05]  /*105a0*/  BRA `(.L_x_89) ;  /* 0xffffe30000007947 */ /* 0x000fea000383ffff */
.L_x_85:
[----:B--2---:R-:W-:Y:S02]  /*105b0*/  MOV R0, R41 ;  /* 0x0000002900007202 */ /* 0x004fe40000000f00 */
[----:B---3--:R-:W-:Y:S02]  /*105c0*/  MOV R2, 0x105e0 ;  /* 0x000105e000027802 */ /* 0x008fe40000000f00 */
[----:B-1----:R-:W-:Y:S05]  /*105d0*/  CALL.REL.NOINC `($__internal_1_$__cuda_sm70_shflsync_idx_p) ;  /* 0x0000005000007944 */ /* 0x002fea0003c00000 */
[----:B-12---:R-:W-:Y:S05]  /*105e0*/  BRA `(.L_x_90) ;  /* 0xfffffdb000007947 */ /* 0x006fea000383ffff */
        .weak           $__internal_0_$__cuda_sm70_shflsync_bfly_p
        .type           $__internal_0_$__cuda_sm70_shflsync_bfly_p,@function
        .size           $__internal_0_$__cuda_sm70_shflsync_bfly_p,($__internal_1_$__cuda_sm70_shflsync_idx_p - $__internal_0_$__cuda_sm70_shflsync_bfly_p)
$__internal_0_$__cuda_sm70_shflsync_bfly_p:
[----:B------:R-:W-:Y:S04]  /*105f0*/  WARPSYNC R6 ;  /* 0x0000000600007348 */ /* 0x000fe80003800000 */
[----:B------:R1:W2:Y:S02]  /*10600*/  SHFL.BFLY PT, R2, R2, R5, R7 ;  /* 0x0c00000502027389 */ /* 0x0002a400000e0007 */
[----:B-1----:R-:W-:-:S04]  /*10610*/  MOV R5, 0x0 ;  /* 0x0000000000057802 */ /* 0x002fc80000000f00 */
[----:B--2---:R-:W-:Y:S05]  /*10620*/  RET.REL.NODEC R4 `(_ZN7cutlass13device_kernelIN5flash19enable_sm80_to_sm89INS1_16FlashAttnFwdSm80INS1_25CollectiveMainloopFwdSm80ILi8ELi1ELb1EN4cute5tupleIJNS5_1CILi128EEES8_S8_EEELi128ENS_10bfloat16_tEfNS_4arch4Sm80ELb1ELb0ELb1ELb0ELb0ELb0ELb1ELb1EEENS1_21CollectiveEpilogueFwdIS9_NS6_IJNS7_ILi1EEESF_SF_EEESA_SC_Li256ELb0ELb1ELb1ELb0EEENS1_30DynamicPersistentTileSchedulerILi256ELi256ELb1ELb1ELb0EEEEEEEEEvNT_6ParamsE) ;  /* 0xfffef9d004007950 */ /* 0x004fea0003c3ffff */
        .weak           $__internal_1_$__cuda_sm70_shflsync_idx_p
        .type           $__internal_1_$__cuda_sm70_shflsync_idx_p,@function
        .size           $__internal_1_$__cuda_sm70_shflsync_idx_p,(.L_x_2674 - $__internal_1_$__cuda_sm70_shflsync_idx_p)
$__internal_1_$__cuda_sm70_shflsync_idx_p:
[----:B------:R-:W-:Y:S01]  /*10630*/  MOV R3, 0x0 ;  /* 0x0000000000037802 */ /* 0x000fe20000000f00 */
[----:B------:R-:W-:Y:S04]  /*10640*/  WARPSYNC R42 ;  /* 0x0000002a00007348 */ /* 0x000fe80003800000 */
[----:B------:R1:W2:Y:S01]  /*10650*/  SHFL.IDX PT, R0, R0, R44, R43 ;  /* 0x0000002c00007389 */ /* 0x0002a200000e002b */
[----:B------:R-:W-:Y:S05]  /*10660*/  RET.REL.NODEC R2 `(_ZN7cutlass13device_kernelIN5flash19enable_sm80_to_sm89INS1_16FlashAttnFwdSm80INS1_25CollectiveMainloopFwdSm80ILi8ELi1ELb1EN4cute5tupleIJNS5_1CILi128EEES8_S8_EEELi128ENS_10bfloat16_tEfNS_4arch4Sm80ELb1ELb0ELb1ELb0ELb0ELb0ELb1ELb1EEENS1_21CollectiveEpilogueFwdIS9_NS6_IJNS7_ILi1EEESF_SF_EEESA_SC_Li256ELb0ELb1ELb1ELb0EEENS1_30DynamicPersistentTileSchedulerILi256ELi256ELb1ELb1ELb0EEEEEEEEEvNT_6ParamsE) ;  /* 0xfffef99002007950 */ /* 0x000fea0003c3ffff */
.L_x_91:
        /* <DEDUP_REMOVED lines=9> */
.L_x_2674:


//--------------------- .text._ZN7cutlass13device_kernelIN5flash19enable_sm80_to_sm89INS1_16FlashAttnFwdSm80INS1_25CollectiveMainloopFwdSm80ILi4ELi1ELb0EN4cute5tupleIJNS5_1CILi128EEENS7_ILi64EEES8_EEELi128ENS_10bfloat16_tEfNS_4arch4Sm80ELb0ELb0ELb1ELb0ELb0ELb0ELb1ELb1EEENS1_21CollectiveEpilogueFwdINS6_IJS8_S8_S9_EEENS6_IJNS7_ILi1EEESH_SH_EEESB_SD_Li128ELb0ELb1ELb1ELb0EEENS1_19SingleTileSchedulerILb0ELb1ELb1ELi128EEEEEEEEEvNT_6ParamsE --------------------------
	.section	.text._ZN7cutlass13device_kernelIN5flash19enable_sm80_to_sm89INS1_16FlashAttnFwdSm80INS1_25CollectiveMainloopFwdSm80ILi4ELi1ELb0EN4cute5tupleIJNS5_1CILi128EEENS7_ILi64EEES8_EEELi128ENS_10bfloat16_tEfNS_4arch4Sm80ELb0ELb0ELb1ELb0ELb0ELb0ELb1ELb1EEENS1_21CollectiveEpilogueFwdINS6_IJS8_S8_S9_EEENS6_IJNS7_ILi1EEESH_SH_EEESB_SD_Li128ELb0ELb1ELb1ELb0EEENS1_19SingleTileSchedulerILb0ELb1ELb1ELi128EEEEEEEEEvNT_6ParamsE,"ax",@progbits
	.sectioninfo	@"SHI_REGISTERS=255"
	.align	128
.text._ZN7cutlass13device_kernelIN5flash19enable_sm80_to_sm89INS1_16FlashAttnFwdSm80INS1_25CollectiveMainloopFwdSm80ILi4ELi1ELb0EN4cute5tupleIJNS5_1CILi128EEENS7_ILi64EEES8_EEELi128ENS_10bfloat16_tEfNS_4arch4Sm80ELb0ELb0ELb1ELb0ELb0ELb0ELb1ELb1EEENS1_21CollectiveEpilogueFwdINS6_IJS8_S8_S9_EEENS6_IJNS7_ILi1EEESH_SH_EEESB_SD_Li128ELb0ELb1ELb1ELb0EEENS1_19SingleTileSchedulerILb0ELb1ELb1ELi128EEEEEEEEEvNT_6ParamsE:
        .type           _ZN7cutlass13device_kernelIN5flash19enable_sm80_to_sm89INS1_16FlashAttnFwdSm80INS1_25CollectiveMainloopFwdSm80ILi4ELi1ELb0EN4cute5tupleIJNS5_1CILi128EEENS7_ILi64EEES8_EEELi128ENS_10bfloat16_tEfNS_4arch4Sm80ELb0ELb0ELb1ELb0ELb0ELb0ELb1ELb1EEENS1_21CollectiveEpilogueFwdINS6_IJS8_S8_S9_EEENS6_IJNS7_ILi1EEESH_SH_EEESB_SD_Li128ELb0ELb1ELb1ELb0EEENS1_19SingleTileSchedulerILb0ELb1ELb1ELi128EEEEEEEEEvNT_6ParamsE,@function
        .size           _ZN7cutlass13device_kernelIN5flash19enable_sm80_to_sm89INS1_16FlashAttnFwdSm80INS1_25CollectiveMainloopFwdSm80ILi4ELi1ELb0EN4cute5tupleIJNS5_1CILi128EEENS7_ILi64EEES8_EEELi128ENS_10bfloat16_tEfNS_4arch4Sm80ELb0ELb0ELb1ELb0ELb0ELb0ELb1ELb1EEENS1_21CollectiveEpilogueFwdINS6_IJS8_S8_S9_EEENS6_IJNS7_ILi1EEESH_SH_EEESB_SD_Li128ELb0ELb1ELb1ELb0EEENS1_19SingleTileSchedulerILb0ELb1ELb1ELi128EEEEEEEEEvNT_6ParamsE,(.L_x_2677 - _ZN7cutlass13device_kernelIN5flash19enable_sm80_to_sm89INS1_16FlashAttnFwdSm80INS1_25CollectiveMainloopFwdSm80ILi4ELi1ELb0EN4cute5tupleIJNS5_1CILi128EEENS7_ILi64EEES8_EEELi128ENS_10bfloat16_tEfNS_4arch4Sm80ELb0ELb0ELb1ELb0ELb0ELb0ELb1ELb1EEENS1_21CollectiveEpilogueFwdINS6_IJS8_S8_S9_EEENS6_IJNS7_ILi1EEESH_SH_EEESB_SD_Li128ELb0ELb1ELb1ELb0EEENS1_19SingleTileSchedulerILb0ELb1ELb1ELi128EEEEEEEEEvNT_6ParamsE)
        .other          _ZN7cutlass13device_kernelIN5flash19enable_sm80_to_sm89INS1_16FlashAttnFwdSm80INS1_25CollectiveMainloopFwdSm80ILi4ELi1ELb0EN4cute5tupleIJNS5_1CILi128EEENS7_ILi64EEES8_EEELi128ENS_10bfloat16_tEfNS_4arch4Sm80ELb0ELb0ELb1ELb0ELb0ELb0ELb1ELb1EEENS1_21CollectiveEpilogueFwdINS6_IJS8_S8_S9_EEENS6_IJNS7_ILi1EEESH_SH_EEESB_SD_Li128ELb0ELb1ELb1ELb0EEENS1_19SingleTileSchedulerILb0ELb1ELb1ELi128EEEEEEEEEvNT_6ParamsE,@"STO_CUDA_ENTRY STV_DEFAULT"
_ZN7cutlass13device_kernelIN5flash19enable_sm80_to_sm89INS1_16FlashAttnFwdSm80INS1_25CollectiveMainloopFwdSm80ILi4ELi1ELb0EN4cute5tupleIJNS5_1CILi128EEENS7_ILi64EEES8_EEELi128ENS_10bfloat16_tEfNS_4arch4Sm80ELb0ELb0ELb1ELb0ELb0ELb0ELb1ELb1EEENS1_21CollectiveEpilogueFwdINS6_IJS8_S8_S9_EEENS6_IJNS7_ILi1EEESH_SH_EEESB_SD_Li128ELb0ELb1ELb1ELb0EEENS1_19SingleTileSchedulerILb0ELb1ELb1ELi128EEEEEEEEEvNT_6ParamsE:
        /* <DEDUP_REMOVED lines=18> */
.L_x_92:
[----:B---3--:R-:W-:Y:S02]  /*0120*/  ULDC.64 UR4, c[0x0][0x550] ;  /* 0x0001540000047ab9 */ /* 0x008fe40000000a00 */
[----:B------:R-:W-:Y:S02]  /*0130*/  UISETP.NE.AND UP0, UPT, UR4, 0x1, UPT ;  /* 0x000000010400788c */ /* 0x000fe4000bf05270 */
[----:B------:R-:W-:-:S02]  /*0140*/  UIMAD.WIDE.U32 UR8, UR6, UR5, URZ ;  /* 0x00000005060872a5 */ /* 0x000fc4000f8e003f */
[----:B------:R-:W-:Y:S02]  /*0150*/  ULDC UR4, c[0x0][0x558] ;  /* 0x0001560000047ab9 */ /* 0x000fe40000000800 */
[----:B------:R-:W-:-:S05]  /*0160*/  UMOV UR11, UR6 ;  /* 0x00000006000b7c82 */ /* 0x000fca0008000000 */
[----:B------:R-:W-:-:S03]  /*0170*/  @UP0 USHF.R.U32.HI UR11, URZ, UR4, UR9 ;  /* 0x000000043f0b0299 */ /* 0x000fc60008011609 */
.L_x_93:
        /* <DEDUP_REMOVED lines=21> */
[----:B------:R-:W-:-:S04]  /*02d0*/  IABS R0, R3 ;  /* 0x0000000300007213 */ /* 0x000fc80000000000 */
[----:B------:R-:W1:Y:S02]  /*02e0*/  R2UR UR9, R0 ;  /* 0x00000000000973c2 */ /* 0x000e6400000e0000 */
[----:B-1----:R-:W1:Y:S08]  /*02f0*/  I2F.RP R0, UR9 ;  /* 0x0000000900007d06 */ /* 0x002e700008209400 */
[----:B-1----:R-:W1:Y:S02]  /*0300*/  MUFU.RCP R0, R0 ;  /* 0x0000000000007308 */ /* 0x002e640000001000 */
[----:B-1----:R-:W-:-:S06]  /*0310*/  IADD3 R0, R0, 0xffffffe, RZ ;  /* 0x0ffffffe00007810 */ /* 0x002fcc0007ffe0ff */
[----:B------:R-:W1:Y:S02]  /*0320*/  F2I.FTZ.U32.TRUNC.NTZ R0, R0 ;  /* 0x0000000000007305 */ /* 0x000e64000021f000 */
[----:B-1----:R1:W2:Y:S02]  /*0330*/  R2UR UR13, R0 ;  /* 0x00000000000d73c2 */ /* 0x0022a400000e0000 */
[----:B-1----:R-:W-:Y:S01]  /*0340*/  IMAD.U32 R0, RZ, RZ, UR10 ;  /* 0x0000000aff007e24 */ /* 0x002fe2000f8e00ff */
[----:B--2---:R-:W-:Y:S02]  /*0350*/  UIADD3 UR4, URZ, -UR13, URZ ;  /* 0x8000000d3f047290 */ /* 0x004fe4000fffe03f */
[----:B------:R-:W-:Y:S02]  /*0360*/  ULOP3.LUT UR10, UR10, UR5, URZ, 0x3c, !UPT ;  /* 0x000000050a0a7292 */ /* 0x000fe4000f8e3c3f */
[----:B------:R-:W-:Y:S01]  /*0370*/  IABS R2, R0 ;  /* 0x0000000000027213 */ /* 0x000fe20000000000 */
[----:B------:R-:W-:Y:S01]  /*0380*/  UIMAD UR4, UR4, UR9, URZ ;  /* 0x00000009040472a4 */ /* 0x000fe2000f8e023f */
[----:B------:R-:W-:-:S02]  /*0390*/  IABS R0, R3 ;  /* 0x0000000300007213 */ /* 0x000fc40000000000 */
[----:B------:R-:W1:Y:S01]  /*03a0*/  R2UR UR8, R2 ;  /* 0x00000000020873c2 */ /* 0x000e6200000e0000 */
[----:B------:R-:W-:Y:S02]  /*03b0*/  UIMAD.WIDE.U32 UR12, UR13, UR4, UR12 ;  /* 0x000000040d0c72a5 */ /* 0x000fe4000f8e000c */
[----:B------:R-:W-:-:S05]  /*03c0*/  IMAD.MOV R0, RZ, RZ, -R0 ;  /* 0x000000ffff007224 */ /* 0x000fca00078e0a00 */
[----:B------:R-:W2:Y:S01]  /*03d0*/  R2UR UR7, R0 ;  /* 0x00000000000773c2 */ /* 0x000ea200000e0000 */
[----:B-1----:R-:W-:-:S04]  /*03e0*/  UIMAD.WIDE.U32 UR12, UR13, UR8, URZ ;  /* 0x000000080d0c72a5 */ /* 0x002fc8000f8e003f */
[----:B--2---:R-:W-:-:S04]  /*03f0*/  UIMAD UR7, UR13, UR7, UR8 ;  /* 0x000000070d0772a4 */ /* 0x004fc8000f8e0208 */
        /* <DEDUP_REMOVED lines=9> */
.L_x_94:
[----:B------:R-:W-:Y:S01]  /*0490*/  ULOP3.LUT UR8, UR6, 0xffff, URZ, 0xc0, !UPT ;  /* 0x0000ffff06087892 */ /* 0x000fe2000f8ec03f */
[----:B------:R-:W-:Y:S01]  /*04a0*/  PLOP3.LUT P4, PT, PT, PT, PT, 0x80, 0x0 ;  /* 0x000000000000781c */ /* 0x000fe20003f8f070 */
[----:B------:R-:W-:Y:S01]  /*04b0*/  ULDC.64 UR18, c[0x0][0x118] ;  /* 0x0000460000127ab9 */ /* 0x000fe20000000a00 */
[----:B------:R-:W-:Y:S01]  /*04c0*/  CS2R R20, SRZ ;  /* 0x0000000000147805 */ /* 0x000fe2000001ff00 */
[----:B------:R-:W-:Y:S01]  /*04d0*/  UIMAD UR8, UR8, UR13, URZ ;  /* 0x0000000d080872a4 */ /* 0x000fe2000f8e023f */
[----:B------:R-:W-:Y:S01]  /*04e0*/  CS2R R18, SRZ ;  /* 0x0000000000127805 */ /* 0x000fe2000001ff00 */
        /* <DEDUP_REMOVED lines=70> */
[----:B------:R-:W-:Y:S01]  /*0950*/  ISETP.NE.U32.AND P2, PT, RZ, c[0x0][0x340], PT ;  /* 0x0000d000ff007a0c */ /* 0x000fe20003f45070 */
[----:B------:R-:W1:Y:S01]  /*0960*/  S2R R27, SR_CTAID.X ;  /* 0x00000000001b7919 */ /* 0x000e620000002500 */
[----:B------:R-:W-:Y:S01]  /*0970*/  SHF.R.S32.HI R24, RZ, 0x1f, R188 ;  /* 0x0000001fff187819 */ /* 0x000fe200000114bc */
[----:B------:R-:W-:Y:S01]  /*0980*/  USHF.R.S32.HI UR9, URZ, 0x1f, UR11 ;  /* 0x0000001f3f097899 */ /* 0x000fe2000801140b */
[----:B------:R-:W-:Y:S01]  /*0990*/  ISETP.NE.AND.EX P2, PT, RZ, c[0x0][0x344], PT, P2 ;  /* 0x0000d100ff007a0c */ /* 0x000fe20003f45320 */
[----:B------:R-:W-:-:S12]  /*09a0*/  ULDC.64 UR4, c[0x0][0x1b8] ;  /* 0x00006e0000047ab9 */ /* 0x000fd80000000a00 */
[----:B------:R-:W-:-:S04]  /*09b0*/  @P2 IMAD.MOV.U32 R2, RZ, RZ, 0x4 ;  /* 0x00000004ff022424 */ /* 0x000fc800078e00ff */
[----:B------:R-:W-:-:S05]  /*09c0*/  @P2 IMAD.WIDE R2, R25, R2, c[0x0][0x340] ;  /* 0x0000d00019022625 */ /* 0x000fca00078e0202 */
[----:B------:R2:W3:Y:S01]  /*09d0*/  @P2 LDG.E R18, [R2.64] ;  /* 0x0000001202122981 */ /* 0x0004e2000c1e1900 */
[----:B------:R-:W-:Y:S01]  /*09e0*/  UIMAD.WIDE.U32 UR6, UR11, UR4, URZ ;  /* 0x000000040b0672a5 */ /* 0x000fe2000f8e003f */
[----:B------:R-:W-:Y:S01]  /*09f0*/  SHF.R.S32.HI R19, RZ, 0x1f, R25 ;  /* 0x0000001fff137819 */ /* 0x000fe20000011419 */
[----:B------:R-:W-:Y:S01]  /*0a00*/  UIMAD UR4, UR9, UR4, URZ ;  /* 0x00000004090472a4 */ /* 0x000fe2000f8e023f */
[----:B------:R-:W-:Y:S01]  /*0a10*/  LEA.HI R23, R24, R188, RZ, 0x4 ;  /* 0x000000bc18177211 */ /* 0x000fe200078f20ff */
[----:B------:R-:W-:Y:S01]  /*0a20*/  IMAD.MOV.U32 R26, RZ, RZ, 0x20 ;  /* 0x00000020ff1a7424 */ /* 0x000fe200078e00ff */
[----:B------:R-:W-:Y:S01]  /*0a30*/  BSSY B0, `(.L_x_96) ;  /* 0x0000075000007945 */ /* 0x000fe20003800000 */
[----:B------:R-:W-:Y:S01]  /*0a40*/  UIMAD UR4, UR11, UR5, UR4 ;  /* 0x000000050b0472a4 */ /* 0x000fe2000f8e0204 */
[----:B------:R-:W-:-:S03]  /*0a50*/  IMAD R12, R19, c[0x0][0x1c0], RZ ;  /* 0x00007000130c7a24 */ /* 0x000fc600078e02ff */
[----:B------:R-:W-:Y:S01]  /*0a60*/  UIADD3 UR4, UR7, UR4, URZ ;  /* 0x0000000407047290 */ /* 0x000fe2000fffe03f */
[----:B------:R-:W-:Y:S01]  /*0a70*/  IMAD R12, R25, c[0x0][0x1c4], R12 ;  /* 0x00007100190c7a24 */ /* 0x000fe200078e020c */
[----:B--2---:R-:W-:Y:S01]  /*0a80*/  LEA.HI R2, R24, R188, RZ, 0x3 ;  /* 0x000000bc18027211 */ /* 0x004fe200078f18ff */
[----:B------:R-:W-:-:S03]  /*0a90*/  IMAD.MOV.U32 R3, RZ, RZ, c[0x0][0x2c4] ;  /* 0x0000b100ff037624 */ /* 0x000fc600078e00ff */
[----:B------:R-:W-:Y:S02]  /*0aa0*/  LOP3.LUT R0, R2, 0xfffffff8, RZ, 0xc0, !PT ;  /* 0xfffffff802007812 */ /* 0x000fe400078ec0ff */
[----:B------:R-:W-:Y:S02]  /*0ab0*/  ISETP.NE.AND P0, PT, R3, 0x1, PT ;  /* 0x000000010300780c */ /* 0x000fe40003f05270 */
[----:B------:R-:W-:Y:S01]  /*0ac0*/  SHF.R.S32.HI R32, RZ, 0x3, R2 ;  /* 0x00000003ff207819 */ /* 0x000fe20000011402 */
[----:B------:R-:W-:Y:S01]  /*0ad0*/  IMAD.IADD R33, R188, 0x1, -R0 ;  /* 0x00000001bc217824 */ /* 0x000fe200078e0a00 */
[----:B------:R-:W-:Y:S01]  /*0ae0*/  MOV R3, UR7 ;  /* 0x0000000700037c02 */ /* 0x000fe20008000f00 */
[----:B------:R-:W-:Y:S01]  /*0af0*/  IMAD.U32 R2, RZ, RZ, UR6 ;  /* 0x00000006ff027e24 */ /* 0x000fe2000f8e00ff */
[----:B------:R-:W-:Y:S01]  /*0b00*/  SHF.R.S32.HI R4, RZ, 0x1f, R32 ;  /* 0x0000001fff047819 */ /* 0x000fe20000011420 */
[C---:B------:R-:W-:Y:S01]  /*0b10*/  IMAD.SHL.U32 R10, R33.reuse, 0x8, RZ ;  /* 0x00000008210a7824 */ /* 0x040fe200078e00ff */
[----:B------:R-:W-:Y:S01]  /*0b20*/  LEA R0, R33, R32, 0x4 ;  /* 0x0000002021007211 */ /* 0x000fe200078e20ff */
[----:B------:R-:W-:Y:S01]  /*0b30*/  IMAD.U32 R3, RZ, RZ, UR4 ;  /* 0x00000004ff037e24 */ /* 0x000fe2000f8e00ff */
[----:B------:R-:W-:Y:S01]  /*0b40*/  ULDC.64 UR4, c[0x0][0x210] ;  /* 0x0000840000047ab9 */ /* 0x000fe20000000a00 */
[----:B------:R-:W-:Y:S01]  /*0b50*/  IMAD R5, R4, c[0x0][0x1e0], RZ ;  /* 0x0000780004057a24 */ /* 0x000fe200078e02ff */
[----:B------:R-:W-:Y:S01]  /*0b60*/  SHF.R.S32.HI R11, RZ, 0x1f, R10 ;  /* 0x0000001fff0b7819 */ /* 0x000fe2000001140a */
[----:B-1----:R-:W-:Y:S01]  /*0b70*/  IMAD R9, R27, 0x80, R0 ;  /* 0x000000801b097824 */ /* 0x002fe200078e0200 */
[----:B------:R-:W-:Y:S01]  /*0b80*/  ULDC.64 UR6, c[0x0][0x1e8] ;  /* 0x00007a0000067ab9 */ /* 0x000fe20000000a00 */
[----:B------:R-:W-:Y:S01]  /*0b90*/  IMAD.WIDE.U32 R2, R25, c[0x0][0x1c0], R2 ;  /* 0x0000700019027a25 */ /* 0x000fe200078e0002 */
[----:B------:R-:W-:Y:S01]  /*0ba0*/  UIMAD UR4, UR9, UR4, URZ ;  /* 0x00000004090472a4 */ /* 0x000fe2000f8e023f */
[----:B------:R-:W-:Y:S01]  /*0bb0*/  ISETP.GE.AND P3, PT, R10, c[0x0][0x1d4], PT ;  /* 0x000075000a007a0c */ /* 0x000fe20003f66270 */
[----:B------:R-:W-:Y:S01]  /*0bc0*/  UIMAD UR6, UR9, UR6, URZ ;  /* 0x00000006090672a4 */ /* 0x000fe2000f8e023f */
[----:B------:R-:W-:Y:S01]  /*0bd0*/  @P0 IMAD.HI.U32 R0, R9, c[0x0][0x2c8], RZ ;  /* 0x0000b20009000a27 */ /* 0x000fe200078e00ff */
[----:B------:R-:W-:-:S02]  /*0be0*/  UIMAD UR4, UR11, UR5, UR4 ;  /* 0x000000050b0472a4 */ /* 0x000fc4000f8e0204 */
[----:B------:R-:W-:Y:S01]  /*0bf0*/  UIMAD UR6, UR11, UR7, UR6 ;  /* 0x000000070b0672a4 */ /* 0x000fe2000f8e0206 */
[----:B------:R-:W-:Y:S01]  /*0c00*/  IMAD.MOV.U32 R8, RZ, RZ, R9 ;  /* 0x000000ffff087224 */ /* 0x000fe200078e0009 */
[----:B------:R-:W-:Y:S01]  /*0c10*/  @P0 SHF.R.U32.HI R8, RZ, c[0x0][0x2cc], R0 ;  /* 0x0000b300ff080a19 */ /* 0x000fe20000011600 */
[C---:B------:R-:W-:Y:S01]  /*0c20*/  IMAD R14, R32.reuse, c[0x0][0x1e4], R5 ;  /* 0x00007900200e7a24 */ /* 0x040fe200078e0205 */
[C---:B------:R-:W-:Y:S01]  /*0c30*/  SHF.L.U32 R0, R32.reuse, 0x6, RZ ;  /* 0x0000000620007819 */ /* 0x040fe200000006ff */
[----:B------:R-:W-:Y:S01]  /*0c40*/  IMAD.WIDE.U32 R6, R32, c[0x0][0x1e0], R10 ;  /* 0x0000780020067a25 */ /* 0x000fe200078e000a */
[----:B------:R-:W-:Y:S02]  /*0c50*/  ULDC UR5, c[0x0][0x2c4] ;  /* 0x0000b10000057ab9 */ /* 0x000fe40000000800 */
[----:B------:R-:W-:Y:S01]  /*0c60*/  LOP3.LUT R0, R0, 0x1c0, RZ, 0xc0, !PT ;  /* 0x000001c000007812 */ /* 0x000fe200078ec0ff */
[----:B------:R-:W-:Y:S01]  /*0c70*/  IMAD.IADD R3, R3, 0x1, R12 ;  /* 0x0000000103037824 */ /* 0x000fe200078e020c */
[----:B------:R-:W-:Y:S01]  /*0c80*/  IADD3 R12, -R8, RZ, RZ ;  /* 0x000000ff080c7210 */ /* 0x000fe20007ffe1ff */
[----:B------:R-:W-:Y:S01]  /*0c90*/  IMAD.IADD R7, R7, 0x1, R14 ;  /* 0x0000000107077824 */ /* 0x000fe200078e020e */
[----:B------:R-:W-:Y:S01]  /*0ca0*/  LOP3.LUT R13, R0, 0x38, R10, 0xf8, !PT ;  /* 0x00000038000d7812 */ /* 0x000fe200078ef80a */
[----:B------:R-:W-:Y:S01]  /*0cb0*/  IMAD R4, R4, c[0x0][0x208], RZ ;  /* 0x0000820004047a24 */ /* 0x000fe200078e02ff */
[----:B------:R-:W-:Y:S01]  /*0cc0*/  SHF.R.U32.HI R0, RZ, 0x3, R0 ;  /* 0x00000003ff007819 */ /* 0x000fe20000011600 */
[----:B------:R-:W-:-:S02]  /*0cd0*/  IMAD R12, R12, c[0x0][0x2c4], R9 ;  /* 0x0000b1000c0c7a24 */ /* 0x000fc400078e0209 */
[----:B------:R-:W-:Y:S01]  /*0ce0*/  IMAD.WIDE.U32 R2, R8, c[0x0][0x1b0], R2 ;  /* 0x00006c0008027a25 */ /* 0x000fe200078e0002 */
[----:B------:R-:W-:Y:S02]  /*0cf0*/  LOP3.LUT R20, R13, R0, RZ, 0x3c, !PT ;  /* 0x000000000d147212 */ /* 0x000fe400078e3cff */
[----:B------:R-:W-:Y:S01]  /*0d00*/  MOV R0, UR11 ;  /* 0x0000000b00007c02 */ /* 0x000fe20008000f00 */
[C---:B------:R-:W-:Y:S01]  /*0d10*/  IMAD R15, R32.reuse, c[0x0][0x20c], R4 ;  /* 0x00008300200f7a24 */ /* 0x040fe200078e0204 */
[----:B------:R-:W-:Y:S01]  /*0d20*/  SHF.R.S32.HI R13, RZ, 0x1f, R8 ;  /* 0x0000001fff0d7819 */ /* 0x000fe20000011408 */
[----:B------:R-:W-:-:S04]  /*0d30*/  IMAD.WIDE.U32 R4, R32, c[0x0][0x208], R10 ;  /* 0x0000820020047a25 */ /* 0x000fc800078e000a */
[----:B------:R-:W-:Y:S01]  /*0d40*/  IMAD.WIDE.U32 R6, R0, c[0x0][0x1e8], R6 ;  /* 0x00007a0000067a25 */ /* 0x000fe200078e0006 */
[----:B------:R-:W-:-:S03]  /*0d50*/  LOP3.LUT R0, R23, 0xfffffff0, RZ, 0xc0, !PT ;  /* 0xfffffff017007812 */ /* 0x000fc600078ec0ff */
[----:B------:R-:W-:Y:S01]  /*0d60*/  IMAD R9, R13, c[0x0][0x1b0], RZ ;  /* 0x00006c000d097a24 */ /* 0x000fe200078e02ff */
[----:B------:R-:W-:Y:S01]  /*0d70*/  IADD3 R7, R7, UR6, RZ ;  /* 0x0000000607077c10 */ /* 0x000fe2000fffe0ff */
[----:B------:R-:W-:Y:S02]  /*0d80*/  IMAD.IADD R0, R188, 0x1, -R0 ;  /* 0x00000001bc007824 */ /* 0x000fe400078e0a00 */
[----:B------:R-:W-:Y:S01]  /*0d90*/  IMAD R9, R8, c[0x0][0x1b4], R9 ;  /* 0x00006d0008097a24 */ /* 0x000fe200078e0209 */
[----:B------:R-:W-:Y:S01]  /*0da0*/  SHF.R.S32.HI R8, RZ, 0x1f, R12 ;  /* 0x0000001fff087819 */ /* 0x000fe2000001140c */
[----:B------:R-:W-:Y:S01]  /*0db0*/  IMAD.IADD R5, R5, 0x1, R15 ;  /* 0x0000000105057824 */ /* 0x000fe200078e020f */
[----:B------:R-:W-:Y:S01]  /*0dc0*/  SHF.L.U32 R15, R33, 0x3, RZ ;  /* 0x00000003210f7819 */ /* 0x000fe200000006ff */
[----:B------:R-:W-:Y:S01]  /*0dd0*/  IMAD.U32 R13, RZ, RZ, UR11 ;  /* 0x0000000bff0d7e24 */ /* 0x000fe2000f8e00ff */
[----:B------:R-:W-:Y:S01]  /*0de0*/  IADD3 R3, R3, R9, RZ ;  /* 0x0000000903037210 */ /* 0x000fe20007ffe0ff */
[----:B------:R-:W-:Y:S01]  /*0df0*/  IMAD R8, R8, c[0x0][0x1a8], RZ ;  /* 0x00006a0008087a24 */ /* 0x000fe200078e02ff */
[----:B------:R-:W-:Y:S01]  /*0e00*/  SHF.R.S32.HI R9, RZ, 0x1f, R0 ;  /* 0x0000001fff097819 */ /* 0x000fe20000011400 */
[----:B------:R-:W-:Y:S01]  /*0e10*/  IMAD.WIDE.U32 R4, R13, c[0x0][0x210], R4 ;  /* 0x000084000d047a25 */ /* 0x000fe200078e0004 */
[----:B------:R-:W-:-:S02]  /*0e20*/  ISETP.GE.AND P5, PT, R15, c[0x0][0x198], PT ;  /* 0x000066000f007a0c */ /* 0x000fc40003fa6270 */
[----:B------:R-:W-:Y:S01]  /*0e30*/  LEA.HI R22, R9, R0, RZ, 0x3 ;  /* 0x0000000009167211 */ /* 0x000fe200078f18ff */
[C---:B------:R-:W-:Y:S01]  /*0e40*/  IMAD R8, R12.reuse, c[0x0][0x1ac], R8 ;  /* 0x00006b000c087a24 */ /* 0x040fe200078e0208 */
[----:B------:R-:W-:Y:S01]  /*0e50*/  IADD3 R5, R5, UR4, RZ ;  /* 0x0000000405057c10 */ /* 0x000fe2000fffe0ff */
[----:B------:R-:W-:Y:S01]  /*0e60*/  IMAD.WIDE.U32 R2, R12, c[0x0][0x1a8], R2 ;  /* 0x00006a000c027a25 */ /* 0x000fe200078e0002 */
[----:B------:R-:W-:Y:S01]  /*0e70*/  LOP3.LUT R13, R22, 0xfffffff8, RZ, 0xc0, !PT ;  /* 0xfffffff8160d7812 */ /* 0x000fe200078ec0ff */
[----:B------:R-:W-:Y:S01]  /*0e80*/  ULDC UR4, c[0x0][0x168] ;  /* 0x00005a0000047ab9 */ /* 0x000fe20000000800 */
[----:B------:R-:W-:Y:S01]  /*0e90*/  IADD3 R9, R10, 0x40, RZ ;  /* 0x000000400a097810 */ /* 0x000fe20007ffe0ff */
[----:B------:R-:W-:Y:S01]  /*0ea0*/  UIMAD UR4, UR5, UR4, URZ ;  /* 0x00000004050472a4 */ /* 0x000fe2000f8e023f */
[----:B------:R-:W-:Y:S01]  /*0eb0*/  LEA R17, P1, R2, c[0x0][0x160], 0x1 ;  /* 0x0000580002117a11 */ /* 0x000fe200078208ff */
[----:B------:R-:W-:Y:S01]  /*0ec0*/  IMAD.IADD R21, R0, 0x1, -R13 ;  /* 0x0000000100157824 */ /* 0x000fe200078e0a0d */
[----:B------:R-:W-:Y:S01]  /*0ed0*/  LEA.HI R13, R24, R188, RZ, 0x6 ;  /* 0x000000bc180d7211 */ /* 0x000fe200078f30ff */
[----:B------:R-:W-:Y:S01]  /*0ee0*/  IMAD.IADD R0, R3, 0x1, R8 ;  /* 0x0000000103007824 */ /* 0x000fe200078e0208 */
[----:B------:R-:W-:Y:S01]  /*0ef0*/  ISETP.GE.AND P0, PT, R9, c[0x0][0x1d4], PT ;  /* 0x0000750009007a0c */ /* 0x000fe20003f06270 */
[----:B------:R1:W2:Y:S02]  /*0f00*/  SHFL.IDX PT, R8, R17, RZ, 0x181f ;  /* 0x00181fff11087589 */ /* 0x0002a400000e0000 */
[----:B------:R-:W-:Y:S01]  /*0f10*/  IMAD.SHL.U32 R13, R13, 0x8, RZ ;  /* 0x000000080d0d7824 */ /* 0x000fe200078e00ff */
[----:B------:R-:W-:-:S04]  /*0f20*/  LEA.HI.X R16, R2, c[0x0][0x164], R0, 0x1, P1 ;  /* 0x0000590002107a11 */ /* 0x000fc800008f0c00 */
[----:B------:R-:W-:Y:S01]  /*0f30*/  LOP3.LUT R13, R20, 0xfffffe00, R13, 0xf8, !PT ;  /* 0xfffffe00140d7812 */ /* 0x000fe200078ef80d */
[----:B------:R1:W4:Y:S01]  /*0f40*/  SHFL.IDX PT, R9, R16, RZ, 0x181f ;  /* 0x00181fff10097589 */ /* 0x00032200000e0000 */
[----:B---3--:R-:W-:Y:S01]  /*0f50*/  @P2 SHF.R.S32.HI R3, RZ, 0x1f, R18 ;  /* 0x0000001fff032819 */ /* 0x008fe20000011412 */
[----:B------:R-:W-:Y:S01]  /*0f60*/  @!P2 IMAD.MOV.U32 R3, RZ, RZ, R19 ;  /* 0x000000ffff03a224 */ /* 0x000fe200078e0013 */
[----:B------:R-:W-:Y:S01]  /*0f70*/  @P2 MOV R2, R18 ;  /* 0x0000001200022202 */ /* 0x000fe20000000f00 */
[----:B------:R-:W-:Y:S01]  /*0f80*/  @!P2 IMAD.MOV.U32 R2, RZ, RZ, R25 ;  /* 0x000000ffff02a224 */ /* 0x000fe200078e0019 */
[----:B------:R-:W-:Y:S01]  /*0f90*/  IADD3 R18, R15, 0x40, RZ ;  /* 0x000000400f127810 */ /* 0x000fe20007ffe0ff */
[C---:B------:R-:W-:Y:S01]  /*0fa0*/  IMAD R12, R3.reuse, c[0x0][0x1f0], RZ ;  /* 0x00007c00030c7a24 */ /* 0x040fe200078e02ff */
[----:B------:R-:W-:Y:S01]  /*0fb0*/  MOV R25, 0x10 ;  /* 0x0000001000197802 */ /* 0x000fe20000000f00 */
[----:B------:R-:W-:Y:S01]  /*0fc0*/  IMAD R0, R3, c[0x0][0x218], RZ ;  /* 0x0000860003007a24 */ /* 0x000fe200078e02ff */
[----:B------:R-:W-:Y:S01]  /*0fd0*/  ISETP.GE.AND P4, PT, R18, c[0x0][0x198], PT ;  /* 0x0000660012007a0c */ /* 0x000fe20003f86270 */
[----:B------:R-:W-:-:S02]  /*0fe0*/  IMAD R14, R2, c[0x0][0x1f4], R12 ;  /* 0x00007d00020e7a24 */ /* 0x000fc400078e020c */
[C---:B------:R-:W-:Y:S02]  /*0ff0*/  IMAD R12, R2.reuse, c[0x0][0x21c], R0 ;  /* 0x00008700020c7a24 */ /* 0x040fe400078e0200 */
[----:B------:R-:W-:-:S04]  /*1000*/  IMAD.WIDE.U32 R36, R2, c[0x0][0x218], R4 ;  /* 0x0000860002247a25 */ /* 0x000fc800078e0004 */
[----:B------:R-:W-:Y:S01]  /*1010*/  IMAD.WIDE.U32 R28, R2, c[0x0][0x1f0], R6 ;  /* 0x00007c00021c7a25 */ /* 0x000fe200078e0006 */
[----:B------:R-:W-:-:S03]  /*1020*/  IADD3 R34, R37, R12, RZ ;  /* 0x0000000c25227210 */ /* 0x000fc60007ffe0ff */
[----:B------:R-:W-:Y:S01]  /*1030*/  IMAD.IADD R31, R29, 0x1, R14 ;  /* 0x000000011d1f7824 */ /* 0x000fe200078e020e */
[----:B------:R1:W-:Y:S01]  /*1040*/  STL.64 [R1+0x38], R28 ;  /* 0x0000381c01007387 */ /* 0x0003e20000100a00 */
[----:B------:R-:W-:-:S03]  /*1050*/  IMAD R19, R27, 0x80, R32 ;  /* 0x000000801b137824 */ /* 0x000fc600078e0220 */
[----:B------:R1:W-:Y:S02]  /*1060*/  STL.64 [R1+0x30], R36 ;  /* 0x0000302401007387 */ /* 0x0003e40000100a00 */
[----:B------:R-:W-:Y:S02]  /*1070*/  ISETP.GE.AND P6, PT, R19, UR4, PT ;  /* 0x0000000413007c0c */ /* 0x000fe4000bfc6270 */
[----:B------:R1:W-:Y:S02]  /*1080*/  STL [R1+0x20], R34 ;  /* 0x0000202201007387 */ /* 0x0003e40000100800 */
[----:B------:R-:W-:Y:S02]  /*1090*/  R2P PR, R21, 0x6 ;  /* 0x0000000615007804 */ /* 0x000fe40000000000 */
[----:B------:R1:W-:Y:S03]  /*10a0*/  STL [R1+0x2c], R31 ;  /* 0x00002c1f01007387 */ /* 0x0003e60000100800 */
[----:B------:R-:W-:-:S02]  /*10b0*/  SEL R3, R25, 0xfffffff0, !P1 ;  /* 0xfffffff019037807 */ /* 0x000fc40004800000 */
[----:B------:R-:W-:Y:S02]  /*10c0*/  SEL R0, R26, 0xffffffe0, !P2 ;  /* 0xffffffe01a007807 */ /* 0x000fe40005000000 */
[----:B------:R-:W-:Y:S05]  /*10d0*/  @P6 BRA `(.L_x_97) ;  /* 0x000000a000006947 */ /* 0x000fea0003800000 */
[----:B--2-4-:R-:W-:Y:S02]  /*10e0*/  SHF.R.S32.HI R2, RZ, 0x1f, R18 ;  /* 0x0000001fff027819 */ /* 0x014fe40000011412 */
[C---:B------:R-:W-:Y:S02]  /*10f0*/  LEA R4, P1, R15.reuse, R8, 0x1 ;  /* 0x000000080f047211 */ /* 0x040fe400078208ff */
[----:B------:R-:W-:Y:S02]  /*1100*/  LEA.HI R2, R2, R18, RZ, 0x3 ;  /* 0x0000001202027211 */ /* 0x000fe400078f18ff */
[----:B------:R-:W-:Y:S02]  /*1110*/  LEA.HI.X R5, R15, R9, R11, 0x1, P1 ;  /* 0x000000090f057211 */ /* 0x000fe400008f0c0b */
[----:B------:R-:W-:Y:S01]  /*1120*/  LOP3.LUT R6, R2, 0xfffffff8, RZ, 0xc0, !PT ;  /* 0xfffffff802067812 */ /* 0x000fe200078ec0ff */
[----:B------:R-:W-:-:S04]  /*1130*/  IMAD.SHL.U32 R2, R13, 0x2, RZ ;  /* 0x000000020d027824 */ /* 0x000fc800078e00ff */
[----:B------:R-:W-:Y:S01]  /*1140*/  IMAD.WIDE R8, R6, 0x2, R8 ;  /* 0x0000000206087825 */ /* 0x000fe200078e0208 */
[----:B------:R-:W-:Y:S01]  /*1150*/  @!PT LDS RZ, [RZ] ;  /* 0x00000000fffff984 */ /* 0x000fe20000000800 */
[----:B------:R2:W-:Y:S04]  /*1160*/  LDGSTS.E.BYPASS.LTC128B.128 [R2+0x8100], [R4.64], !P5 ;  /* 0x0810000004027fae */ /* 0x0005e8000e901d52 */
[----:B------:R2:W-:Y:S02]  /*1170*/  LDGSTS.E.BYPASS.LTC128B.128 [R2+0xc100], [R8.64], !P4 ;  /* 0x0c10000008027fae */ /* 0x0005e4000e101d52 */
.L_x_97:
[----:B--2-4-:R-:W-:Y:S05]  /*1180*/  BSYNC B0 ;  /* 0x0000000000007941 */ /* 0x014fea0003800000 */
.L_x_96:
[----:B------:R-:W-:Y:S01]  /*1190*/  IADD3 R2, R19, 0x10, RZ ;  /* 0x0000001013027810 */ /* 0x000fe20007ffe0ff */
[----:B------:R2:W3:Y:S01]  /*11a0*/  SHFL.IDX PT, R5, R16, 0x1, 0x181f ;  /* 0x00381f0010057f89 */ /* 0x0004e200000e0000 */
[----:B------:R-:W-:Y:S02]  /*11b0*/  BSSY B0, `(.L_x_98) ;  /* 0x000000e000007945 */ /* 0x000fe40003800000 */
[----:B------:R-:W-:Y:S01]  /*11c0*/  ISETP.GE.AND P1, PT, R2, UR4, PT ;  /* 0x0000000402007c0c */ /* 0x000fe2000bf26270 */
[----:B------:R2:W4:-:S12]  /*11d0*/  SHFL.IDX PT, R4, R17, 0x1, 0x181f ;  /* 0x00381f0011047f89 */ /* 0x00051800000e0000 */
[----:B------:R-:W-:Y:S05]  /*11e0*/  @P1 BRA `(.L_x_99) ;  /* 0x000000a000001947 */ /* 0x000fea0003800000 */
[----:B------:R-:W-:Y:S02]  /*11f0*/  SHF.R.S32.HI R2, RZ, 0x1f, R18 ;  /* 0x0000001fff027819 */ /* 0x000fe40000011412 */
[C---:B----4-:R-:W-:Y:S02]  /*1200*/  LEA R6, P1, R15.reuse, R4, 0x1 ;  /* 0x000000040f067211 */ /* 0x050fe400078208ff */
[----:B------:R-:W-:Y:S02]  /*1210*/  LEA.HI R2, R2, R18, RZ, 0x3 ;  /* 0x0000001202027211 */ /* 0x000fe400078f18ff */
[----:B---3--:R-:W-:Y:S02]  /*1220*/  LEA.HI.X R7, R15, R5, R11, 0x1, P1 ;  /* 0x000000050f077211 */ /* 0x008fe400008f0c0b */
[----:B------:R-:W-:Y:S01]  /*1230*/  LOP3.LUT R8, R2, 0xfffffff8, RZ, 0xc0, !PT ;  /* 0xfffffff802087812 */ /* 0x000fe200078ec0ff */
[----:B------:R-:W-:-:S04]  /*1240*/  IMAD.SHL.U32 R2, R13, 0x2, RZ ;  /* 0x000000020d027824 */ /* 0x000fc800078e00ff */
[----:B------:R-:W-:Y:S01]  /*1250*/  IMAD.WIDE R4, R8, 0x2, R4 ;  /* 0x0000000208047825 */ /* 0x000fe200078e0204 */
[----:B------:R-:W-:Y:S01]  /*1260*/  @!PT LDS RZ, [RZ] ;  /* 0x00000000fffff984 */ /* 0x000fe20000000800 */
[----:B------:R3:W-:Y:S04]  /*1270*/  LDGSTS.E.BYPASS.LTC128B.128 [R2+0x8900], [R6.64], !P5 ;  /* 0x0890000006027fae */ /* 0x0007e8000e901d52 */
[----:B------:R3:W-:Y:S02]  /*1280*/  LDGSTS.E.BYPASS.LTC128B.128 [R2+0xc900], [R4.64], !P4 ;  /* 0x0c90000004027fae */ /* 0x0007e4000e101d52 */
.L_x_99:
[----:B------:R-:W-:Y:S05]  /*1290*/  BSYNC B0 ;  /* 0x0000000000007941 */ /* 0x000fea0003800000 */
.L_x_98:
[----:B---3--:R-:W-:Y:S01]  /*12a0*/  IADD3 R2, R19, 0x20, RZ ;  /* 0x0000002013027810 */ /* 0x008fe20007ffe0ff */
[----:B------:R3:W1:Y:S01]  /*12b0*/  SHFL.IDX PT, R5, R16, 0x2, 0x181f ;  /* 0x00581f0010057f89 */ /* 0x00066200000e0000 */
[----:B------:R-:W-:Y:S02]  /*12c0*/  BSSY B0, `(.L_x_100) ;  /* 0x000000e000007945 */ /* 0x000fe40003800000 */
[----:B------:R-:W-:Y:S01]  /*12d0*/  ISETP.GE.AND P1, PT, R2, UR4, PT ;  /* 0x0000000402007c0c */ /* 0x000fe2000bf26270 */
[----:B----4-:R3:W4:-:S12]  /*12e0*/  SHFL.IDX PT, R4, R17, 0x2, 0x181f ;  /* 0x00581f0011047f89 */ /* 0x01071800000e0000 */
[----:B------:R-:W-:Y:S05]  /*12f0*/  @P1 BRA `(.L_x_101) ;  /* 0x000000a000001947 */ /* 0x000fea0003800000 */
[----:B------:R-:W-:Y:S02]  /*1300*/  SHF.R.S32.HI R2, RZ, 0x1f, R18 ;  /* 0x0000001fff027819 */ /* 0x000fe40000011412 */
[C---:B----4-:R-:W-:Y:S02]  /*1310*/  LEA R6, P1, R15.reuse, R4, 0x1 ;  /* 0x000000040f067211 */ /* 0x050fe400078208ff */
[----:B------:R-:W-:Y:S02]  /*1320*/  LEA.HI R2, R2, R18, RZ, 0x3 ;  /* 0x0000001202027211 */ /* 0x000fe400078f18ff */
[----:B-1----:R-:W-:Y:S02]  /*1330*/  LEA.HI.X R7, R15, R5, R11, 0x1, P1 ;  /* 0x000000050f077211 */ /* 0x002fe400008f0c0b */
[----:B------:R-:W-:Y:S01]  /*1340*/  LOP3.LUT R8, R2, 0xfffffff8, RZ, 0xc0, !PT ;  /* 0xfffffff802087812 */ /* 0x000fe200078ec0ff */
[----:B------:R-:W-:-:S04]  /*1350*/  IMAD.SHL.U32 R2, R13, 0x2, RZ ;  /* 0x000000020d027824 */ /* 0x000fc800078e00ff */
[----:B------:R-:W-:Y:S01]  /*1360*/  IMAD.WIDE R4, R8, 0x2, R4 ;  /* 0x0000000208047825 */ /* 0x000fe200078e0204 */
[----:B------:R-:W-:Y:S01]  /*1370*/  @!PT LDS RZ, [RZ] ;  /* 0x00000000fffff984 */ /* 0x000fe20000000800 */
[----:B------:R1:W-:Y:S04]  /*1380*/  LDGSTS.E.BYPASS.LTC128B.128 [R2+0x9100], [R6.64], !P5 ;  /* 0x0910000006027fae */ /* 0x0003e8000e901d52 */
[----:B------:R1:W-:Y:S02]  /*1390*/  LDGSTS.E.BYPASS.LTC128B.128 [R2+0xd100], [R4.64], !P4 ;  /* 0x0d10000004027fae */ /* 0x0003e4000e101d52 */
.L_x_101:
[----:B------:R-:W-:Y:S05]  /*13a0*/  BSYNC B0 ;  /* 0x0000000000007941 */ /* 0x000fea0003800000 */
.L_x_100:
[----:B-1----:R-:W-:Y:S01]  /*13b0*/  IADD3 R2, R19, 0x30, RZ ;  /* 0x0000003013027810 */ /* 0x002fe20007ffe0ff */
[----:B------:R1:W2:Y:S01]  /*13c0*/  SHFL.IDX PT, R5, R16, 0x3, 0x181f ;  /* 0x00781f0010057f89 */ /* 0x0002a200000e0000 */
[----:B------:R-:W-:Y:S02]  /*13d0*/  BSSY B0, `(.L_x_102) ;  /* 0x000000e000007945 */ /* 0x000fe40003800000 */
[----:B------:R-:W-:Y:S01]  /*13e0*/  ISETP.GE.AND P1, PT, R2, UR4, PT ;  /* 0x0000000402007c0c */ /* 0x000fe2000bf26270 */
[----:B----4-:R1:W4:-:S12]  /*13f0*/  SHFL.IDX PT, R4, R17, 0x3, 0x181f ;  /* 0x00781f0011047f89 */ /* 0x01031800000e0000 */
[----:B------:R-:W-:Y:S05]  /*1400*/  @P1 BRA `(.L_x_103) ;  /* 0x000000a000001947 */ /* 0x000fea0003800000 */
[----:B------:R-:W-:Y:S02]  /*1410*/  SHF.R.S32.HI R2, RZ, 0x1f, R18 ;  /* 0x0000001fff027819 */ /* 0x000fe40000011412 */
[C---:B----4-:R-:W-:Y:S02]  /*1420*/  LEA R6, P1, R15.reuse, R4, 0x1 ;  /* 0x000000040f067211 */ /* 0x050fe400078208ff */
[----:B------:R-:W-:Y:S02]  /*1430*/  LEA.HI R2, R2, R18, RZ, 0x3 ;  /* 0x0000001202027211 */ /* 0x000fe400078f18ff */
[----:B--2---:R-:W-:Y:S02]  /*1440*/  LEA.HI.X R7, R15, R5, R11, 0x1, P1 ;  /* 0x000000050f077211 */ /* 0x004fe400008f0c0b */
[----:B------:R-:W-:Y:S01]  /*1450*/  LOP3.LUT R8, R2, 0xfffffff8, RZ, 0xc0, !PT ;  /* 0xfffffff802087812 */ /* 0x000fe200078ec0ff */
[----:B------:R-:W-:-:S04]  /*1460*/  IMAD.SHL.U32 R2, R13, 0x2, RZ ;  /* 0x000000020d027824 */ /* 0x000fc800078e00ff */
[----:B------:R-:W-:Y:S01]  /*1470*/  IMAD.WIDE R4, R8, 0x2, R4 ;  /* 0x0000000208047825 */ /* 0x000fe200078e0204 */
[----:B------:R-:W-:Y:S01]  /*1480*/  @!PT LDS RZ, [RZ] ;  /* 0x00000000fffff984 */ /* 0x000fe20000000800 */
[----:B------:R2:W-:Y:S04]  /*1490*/  LDGSTS.E.BYPASS.LTC128B.128 [R2+0x9900], [R6.64], !P5 ;  /* 0x0990000006027fae */ /* 0x0005e8000e901d52 */
[----:B------:R2:W-:Y:S02]  /*14a0*/  LDGSTS.E.BYPASS.LTC128B.128 [R2+0xd900], [R4.64], !P4 ;  /* 0x0d90000004027fae */ /* 0x0005e4000e101d52 */
.L_x_103:
[----:B------:R-:W-:Y:S05]  /*14b0*/  BSYNC B0 ;  /* 0x0000000000007941 */ /* 0x000fea0003800000 */
.L_x_102:
[----:B--2---:R-:W-:Y:S01]  /*14c0*/  IADD3 R2, R19, 0x40, RZ ;  /* 0x0000004013027810 */ /* 0x004fe20007ffe0ff */
        /* <DEDUP_REMOVED lines=15> */
.L_x_105:
[----:B------:R-:W-:Y:S05]  /*15c0*/  BSYNC B0 ;  /* 0x0000000000007941 */ /* 0x000fea0003800000 */
.L_x_104:
        /* <DEDUP_REMOVED lines=16> */
.L_x_107:
[----:B------:R-:W-:Y:S05]  /*16d0*/  BSYNC B0 ;  /* 0x0000000000007941 */ /* 0x000fea0003800000 */
.L_x_106:
        /* <DEDUP_REMOVED lines=16> */
.L_x_109:
[----:B------:R-:W-:Y:S05]  /*17e0*/  BSYNC B0 ;  /* 0x0000000000007941 */ /* 0x000fea0003800000 */
.L_x_108:
[----:B-1--4-:R-:W1:Y:S01]  /*17f0*/  SHFL.IDX PT, R4, R17, 0x7, 0x181f ;  /* 0x00f81f0011047f89 */ /* 0x012e6200000e0000 */
[----:B------:R-:W-:Y:S01]  /*1800*/  IADD3 R2, R19, 0x70, RZ ;  /* 0x0000007013027810 */ /* 0x000fe20007ffe0ff */
[----:B------:R-:W-:Y:S01]  /*1810*/  UIADD3 UR20, UR21, -0x1, URZ ;  /* 0xffffffff15147890 */ /* 0x000fe2000fffe03f */
[----:B------:R-:W-:Y:S01]  /*1820*/  IADD3 R6, -R32, c[0x0][0x1d0], RZ ;  /* 0x0000740020067a10 */ /* 0x000fe20007ffe1ff */
[----:B------:R-:W4:Y:S01]  /*1830*/  SHFL.IDX PT, R5, R16, 0x7, 0x181f ;  /* 0x00f81f0010057f89 */ /* 0x000f2200000e0000 */
[----:B------:R-:W-:Y:S01]  /*1840*/  ISETP.GE.AND P6, PT, R2, UR4, PT ;  /* 0x0000000402007c0c */ /* 0x000fe2000bfc6270 */
[----:B------:R-:W-:Y:S01]  /*1850*/  ULDC.64 UR6, c[0x0][0x1e0] ;  /* 0x0000780000067ab9 */ /* 0x000fe20000000a00 */
[----:B------:R-:W-:Y:S01]  /*1860*/  IMAD.MOV.U32 R156, RZ, RZ, R30 ;  /* 0x000000ffff9c7224 */ /* 0x000fe200078e001e */
[----:B------:R-:W-:Y:S01]  /*1870*/  UMOV UR22, 0x6 ;  /* 0x0000000600167882 */ /* 0x000fe20000000000 */
[----:B------:R-:W-:Y:S01]  /*1880*/  IMAD.U32 R10, RZ, RZ, UR20 ;  /* 0x00000014ff0a7e24 */ /* 0x000fe2000f8e00ff */
[----:B------:R-:W-:Y:S01]  /*1890*/  USHF.L.U32 UR23, UR6, 0x6, URZ ;  /* 0x0000000606177899 */ /* 0x000fe2000800063f */
[----:B------:R-:W-:Y:S01]  /*18a0*/  IMAD.MOV.U32 R157, RZ, RZ, R31 ;  /* 0x000000ffff9d7224 */ /* 0x000fe200078e001f */
[----:B------:R-:W-:Y:S01]  /*18b0*/  USHF.L.U64.HI UR22, UR6, UR22, UR7 ;  /* 0x0000001606167299 */ /* 0x000fe20008010207 */
[----:B------:R-:W-:Y:S01]  /*18c0*/  IMAD R10, R10, -0x40, R6 ;  /* 0xffffffc00a0a7824 */ /* 0x000fe200078e0206 */
[----:B------:R-:W-:Y:S01]  /*18d0*/  USHF.R.S32.HI UR10, URZ, 0x1f, UR20 ;  /* 0x0000001f3f0a7899 */ /* 0x000fe20008011414 */
[----:B------:R-:W-:Y:S01]  /*18e0*/  IMAD.MOV.U32 R156, RZ, RZ, R28 ;  /* 0x000000ffff9c7224 */ /* 0x000fe200078e001c */
[----:B------:R-:W-:Y:S01]  /*18f0*/  UIMAD UR4, UR22, UR20, URZ ;  /* 0x00000014160472a4 */ /* 0x000fe2000f8e023f */
[----:B------:R-:W-:Y:S01]  /*1900*/  MOV R153, UR23 ;  /* 0x0000001700997c02 */ /* 0x000fe20008000f00 */
[----:B------:R-:W-:Y:S01]  /*1910*/  IMAD.SHL.U32 R244, R13, 0x2, RZ ;  /* 0x000000020df47824 */ /* 0x000fe200078e00ff */
[----:B------:R-:W-:Y:S01]  /*1920*/  @!P6 SHF.R.S32.HI R2, RZ, 0x1f, R18 ;  /* 0x0000001fff02e819 */ /* 0x000fe20000011412 */
[----:B------:R-:W-:Y:S01]  /*1930*/  UIMAD UR4, UR10, UR23, UR4 ;  /* 0x000000170a0472a4 */ /* 0x000fe2000f8e0204 */
[----:B------:R-:W-:Y:S01]  /*1940*/  ISETP.GE.AND P2, PT, R10, 0x1, PT ;  /* 0x000000010a00780c */ /* 0x000fe20003f46270 */
[----:B------:R-:W-:Y:S01]  /*1950*/  UIMAD.WIDE.U32 UR12, UR6, 0x20, URZ ;  /* 0x00000020060c78a5 */ /* 0x000fe2000f8e003f */
[----:B------:R-:W-:Y:S01]  /*1960*/  @!P6 LEA.HI R2, R2, R18, RZ, 0x3 ;  /* 0x000000120202e211 */ /* 0x000fe200078f18ff */
[----:B------:R-:W-:Y:S01]  /*1970*/  USHF.L.U32 UR9, UR7, 0x5, URZ ;  /* 0x0000000507097899 */ /* 0x000fe2000800063f */
[C---:B-1----:R-:W-:Y:S01]  /*1980*/  @!P6 LEA R6, P1, R15.reuse, R4, 0x1 ;  /* 0x000000040f06e211 */ /* 0x042fe200078208ff */
[----:B------:R-:W-:Y:S01]  /*1990*/  ULDC UR17, c[0x0][0x1d0] ;  /* 0x0000740000117ab9 */ /* 0x000fe20000000800 */
[----:B------:R-:W-:Y:S01]  /*19a0*/  @!P6 LOP3.LUT R8, R2, 0xfffffff8, RZ, 0xc0, !PT ;  /* 0xfffffff80208e812 */ /* 0x000fe200078ec0ff */
[----:B------:R-:W-:Y:S01]  /*19b0*/  UIADD3 UR9, UR13, UR9, URZ ;  /* 0x000000090d097290 */ /* 0x000fe2000fffe03f */
[----:B----4-:R-:W-:Y:S01]  /*19c0*/  @!P6 LEA.HI.X R7, R15, R5, R11, 0x1, P1 ;  /* 0x000000050f07e211 */ /* 0x010fe200008f0c0b */
[----:B------:R-:W-:Y:S01]  /*19d0*/  STL.64 [R1+0x28], R156 ;  /* 0x0000289c01007387 */ /* 0x000fe20000100a00 */
[----:B------:R-:W-:Y:S01]  /*19e0*/  ISETP.GE.AND P1, PT, R10, 0x11, PT ;  /* 0x000000110a00780c */ /* 0x000fe20003f26270 */
[----:B------:R-:W-:Y:S01]  /*19f0*/  @!P6 IMAD.WIDE R8, R8, 0x2, R4 ;  /* 0x000000020808e825 */ /* 0x000fe200078e0204 */
[----:B------:R-:W-:Y:S01]  /*1a00*/  SHF.R.S32.HI R14, RZ, 0x4, R23 ;  /* 0x00000004ff0e7819 */ /* 0x000fe20000011417 */
[----:B------:R-:W-:Y:S01]  /*1a10*/  @!PT LDS RZ, [RZ] ;  /* 0x00000000fffff984 */ /* 0x000fe20000000800 */
[----:B------:R1:W-:Y:S01]  /*1a20*/  @!P6 LDGSTS.E.BYPASS.LTC128B.128 [R244+0xb900], [R6.64], !P5 ;  /* 0x0b90000006f4efae */ /* 0x0003e2000e901d52 */
[----:B------:R-:W-:Y:S01]  /*1a30*/  ISETP.GE.AND P5, PT, R10, 0x31, PT ;  /* 0x000000310a00780c */ /* 0x000fe20003fa6270 */
[----:B------:R-:W-:Y:S01]  /*1a40*/  IMAD.WIDE.U32 R4, R153, UR20, R156 ;  /* 0x0000001499047c25 */ /* 0x000fe2000f8e009c */
[----:B------:R-:W-:Y:S01]  /*1a50*/  LEA.HI R154, R24, R188, RZ, 0x5 ;  /* 0x000000bc189a7211 */ /* 0x000fe200078f28ff */
[----:B------:R4:W-:Y:S01]  /*1a60*/  @!P6 LDGSTS.E.BYPASS.LTC128B.128 [R244+0xf900], [R8.64], !P4 ;  /* 0x0f90000008f4efae */ /* 0x0009e2000e101d52 */
[----:B------:R-:W-:-:S02]  /*1a70*/  ISETP.GE.AND P6, PT, R10, 0x21, PT ;  /* 0x000000210a00780c */ /* 0x000fc40003fc6270 */
[----:B------:R-:W-:Y:S01]  /*1a80*/  IADD3 R5, R5, UR4, RZ ;  /* 0x0000000405057c10 */ /* 0x000fe2000fffe0ff */
[----:B------:R-:W0:Y:S04]  /*1a90*/  LDGDEPBAR ;  /* 0x00000000000079af */ /* 0x000e280000000000 */
[----:B------:R-:W-:Y:S01]  /*1aa0*/  BAR.SYNC.DEFER_BLOCKING 0x0 ;  /* 0x0000000000007b1d */ /* 0x000fe20000010000 */
[----:B------:R-:W-:-:S04]  /*1ab0*/  @P2 LEA R12, P4, R4, c[0x0][0x1c8], 0x1 ;  /* 0x00007200040c2a11 */ /* 0x000fc800078808ff */
[----:B------:R-:W-:Y:S01]  /*1ac0*/  @P2 LEA.HI.X R13, R4, c[0x0][0x1cc], R5, 0x1, P4 ;  /* 0x00007300040d2a11 */ /* 0x000fe200020f0c05 */
[----:B------:R-:W-:-:S05]  /*1ad0*/  VOTEU.ANY UP0, P5 ;  /* 0x00000000003f7886 */ /* 0x000fca0002800100 */
[----:B------:R-:W-:Y:S01]  /*1ae0*/  @UP0 UIMAD UR4, UR7, 0x30, URZ ;  /* 0x00000030070408a4 */ /* 0x000fe2000f8e023f */
[----:B-1----:R-:W-:Y:S01]  /*1af0*/  IMAD.U32 R6, RZ, RZ, UR7 ;  /* 0x00000007ff067e24 */ /* 0x002fe2000f8e00ff */
[----:B----4-:R-:W-:-:S04]  /*1b00*/  MOV R8, c[0x0][0x1e0] ;  /* 0x0000780000087a02 */ /* 0x010fc80000000f00 */
[C---:B------:R-:W-:Y:S01]  /*1b10*/  @P1 LEA R2, P4, R8.reuse, R4, 0x4 ;  /* 0x0000000408021211 */ /* 0x040fe200078820ff */
[----:B------:R-:W-:Y:S01]  /*1b20*/  @!PT LDS RZ, [RZ] ;  /* 0x00000000fffff984 */ /* 0x000fe20000000800 */
[----:B------:R-:W-:Y:S01]  /*1b30*/  @!PT LDS RZ, [RZ] ;  /* 0x00000000fffff984 */ /* 0x000fe20000000800 */
[----:B------:R-:W-:Y:S01]  /*1b40*/  @!PT LDS RZ, [RZ] ;  /* 0x00000000fffff984 */ /* 0x000fe20000000800 */
[----:B------:R1:W-:Y:S03]  /*1b50*/  @P2 LDGSTS.E.BYPASS.LTC128B.128 [R244+0x4100], [R12.64], !P3 ;  /* 0x041000000cf42fae */ /* 0x0003e6000d901d52 */
[C---:B------:R-:W-:Y:S01]  /*1b60*/  @P1 LEA.HI.X R6, R8.reuse, R5, R6, 0x4, P4 ;  /* 0x0000000508061211 */ /* 0x040fe200020f2406 */
[----:B------:R-:W-:Y:S01]  /*1b70*/  @P5 IMAD.WIDE.U32 R8, R8, 0x30, R4 ;  /* 0x0000003008085825 */ /* 0x000fe200078e0004 */
[C---:B------:R-:W-:Y:S01]  /*1b80*/  @P1 LEA R10, P4, R2.reuse, c[0x0][0x1c8], 0x1 ;  /* 0x00007200020a1a11 */ /* 0x040fe200078808ff */
[----:B------:R1:W-:Y:S03]  /*1b90*/  @P2 LDGSTS.E.BYPASS.LTC128B.128 [R244+0x6100], [R12.64+0x80], !P0 ;  /* 0x061000800cf42fae */ /* 0x0003e6000c101d52 */
[----:B------:R-:W-:-:S02]  /*1ba0*/  @P1 LEA.HI.X R11, R2, c[0x0][0x1cc], R6, 0x1, P4 ;  /* 0x00007300020b1a11 */ /* 0x000fc400020f0c06 */
[----:B------:R-:W-:-:S03]  /*1bb0*/  @P6 IADD3 R2, P4, R4, UR12, RZ ;  /* 0x0000000c04026c10 */ /* 0x000fc6000ff9e0ff */
[----:B------:R4:W-:Y:S01]  /*1bc0*/  @P1 LDGSTS.E.BYPASS.LTC128B.128 [R244+0x4900], [R10.64], !P3 ;  /* 0x049000000af41fae */ /* 0x0009e2000d901d52 */
[----:B------:R-:W-:Y:S02]  /*1bd0*/  @P6 IADD3.X R4, R5, UR9, RZ, P4, !PT ;  /* 0x0000000905046c10 */ /* 0x000fe4000a7fe4ff */
[----:B------:R-:W-:Y:S01]  /*1be0*/  LEA.HI R5, R23, R14, RZ, 0x1 ;  /* 0x0000000e17057211 */ /* 0x000fe200078f08ff */
[----:B------:R4:W-:Y:S01]  /*1bf0*/  @P1 LDGSTS.E.BYPASS.LTC128B.128 [R244+0x6900], [R10.64+0x80], !P0 ;  /* 0x069000800af41fae */ /* 0x0009e2000c101d52 */
[C---:B------:R-:W-:Y:S02]  /*1c00*/  @P6 LEA R6, P4, R2.reuse, c[0x0][0x1c8], 0x1 ;  /* 0x0000720002066a11 */ /* 0x040fe400078808ff */
[----:B------:R-:W-:Y:S02]  /*1c10*/  LOP3.LUT R5, R5, 0xfffffffe, RZ, 0xc0, !PT ;  /* 0xfffffffe05057812 */ /* 0x000fe400078ec0ff */
[----:B------:R-:W-:Y:S02]  /*1c20*/  @P6 LEA.HI.X R7, R2, c[0x0][0x1cc], R4, 0x1, P4 ;  /* 0x0000730002076a11 */ /* 0x000fe400020f0c04 */
[----:B------:R-:W-:Y:S01]  /*1c30*/  @P5 IADD3 R2, R9, UR4, RZ ;  /* 0x0000000409025c10 */ /* 0x000fe2000fffe0ff */
[----:B------:R-:W-:Y:S01]  /*1c40*/  IMAD.IADD R9, R14, 0x1, -R5 ;  /* 0x000000010e097824 */ /* 0x000fe200078e0a05 */
[C---:B------:R-:W-:Y:S01]  /*1c50*/  @P5 LEA R4, P4, R8.reuse, c[0x0][0x1c8], 0x1 ;  /* 0x0000720008045a11 */ /* 0x040fe200078808ff */
[----:B------:R5:W-:Y:S01]  /*1c60*/  @P6 LDGSTS.E.BYPASS.LTC128B.128 [R244+0x5100], [R6.64], !P3 ;  /* 0x0510000006f46fae */ /* 0x000be2000d901d52 */
[----:B------:R-:W-:Y:S01]  /*1c70*/  ULDC.64 UR4, c[0x0][0x208] ;  /* 0x0000820000047ab9 */ /* 0x000fe20000000a00 */
[----:B------:R-:W-:Y:S01]  /*1c80*/  LOP3.LUT P1, RZ, R33, 0x2, RZ, 0xc0, !PT ;  /* 0x0000000221ff7812 */ /* 0x000fe2000782c0ff */
[----:B------:R-:W-:Y:S01]  /*1c90*/  UIMAD UR10, UR10, UR4, URZ ;  /* 0x000000040a0a72a4 */ /* 0x000fe2000f8e023f */
[----:B------:R-:W-:Y:S01]  /*1ca0*/  @P5 LEA.HI.X R5, R8, c[0x0][0x1cc], R2, 0x1, P4 ;  /* 0x0000730008055a11 */ /* 0x000fe200020f0c02 */
[----:B------:R5:W-:Y:S01]  /*1cb0*/  @P6 LDGSTS.E.BYPASS.LTC128B.128 [R244+0x7100], [R6.64+0x80], !P0 ;  /* 0x0710008006f46fae */ /* 0x000be2000c101d52 */
[----:B------:R-:W-:Y:S01]  /*1cc0*/  SHF.L.U32 R2, R21, 0x6, RZ ;  /* 0x0000000615027819 */ /* 0x000fe200000006ff */
[----:B------:R-:W-:Y:S01]  /*1cd0*/  IMAD.SHL.U32 R8, R32, 0x8, RZ ;  /* 0x0000000820087824 */ /* 0x000fe200078e00ff */
[----:B------:R-:W-:Y:S01]  /*1ce0*/  UIMAD.WIDE.U32 UR14, UR20, UR4, URZ ;  /* 0x00000004140e72a5 */ /* 0x000fe2000f8e003f */
[----:B------:R2:W-:Y:S01]  /*1cf0*/  @P5 LDGSTS.E.BYPASS.LTC128B.128 [R244+0x5900], [R4.64], !P3 ;  /* 0x0590000004f45fae */ /* 0x0005e2000d901d52 */
[----:B------:R-:W-:-:S03]  /*1d00*/  UIMAD UR10, UR20, UR5, UR10 ;  /* 0x00000005140a72a4 */ /* 0x000fc6000f8e020a */
[----:B------:R2:W-:Y:S04]  /*1d10*/  @P5 LDGSTS.E.BYPASS.LTC128B.128 [R244+0x7900], [R4.64+0x80], !P0 ;  /* 0x0790008004f45fae */ /* 0x0005e8000c101d52 */
[----:B------:R-:W0:Y:S01]  /*1d20*/  LDGDEPBAR ;  /* 0x00000000000079af */ /* 0x000e220000000000 */
[----:B-----5:R-:W-:Y:S01]  /*1d30*/  IMAD.SHL.U32 R6, R33, 0x40, RZ ;  /* 0x0000004021067824 */ /* 0x020fe200078e00ff */
[----:B--2---:R-:W-:Y:S01]  /*1d40*/  LOP3.LUT R4, R2, 0x1c0, RZ, 0xc0, !PT ;  /* 0x000001c002047812 */ /* 0x004fe200078ec0ff */
[----:B------:R-:W-:-:S04]  /*1d50*/  DEPBAR.LE SB0, 0x1 ;  /* 0x000080400000791a */ /* 0x000fc80000000000 */
[----:B------:R-:W-:-:S04]  /*1d60*/  DEPBAR.LE SB0, 0x0 ;  /* 0x000080000000791a */ /* 0x000fc80000000000 */
[----:B------:R-:W-:Y:S02]  /*1d70*/  LOP3.LUT R2, R6, 0x1c0, RZ, 0xc0, !PT ;  /* 0x000001c006027812 */ /* 0x000fe400078ec0ff */
[----:B------:R-:W-:Y:S02]  /*1d80*/  SHF.L.U32 R5, R9, 0x3, RZ ;  /* 0x0000000309057819 */ /* 0x000fe400000006ff */
[----:B------:R-:W-:Y:S02]  /*1d90*/  LOP3.LUT R8, R2, 0x8, R8, 0xf8, !PT ;  /* 0x0000000802087812 */ /* 0x000fe400078ef808 */
[----:B------:R-:W-:Y:S01]  /*1da0*/  SHF.R.U32.HI R6, RZ, 0x3, R2 ;  /* 0x00000003ff067819 */ /* 0x000fe20000011602 */
[----:B------:R-:W-:Y:S01]  /*1db0*/  IMAD.SHL.U32 R2, R154, 0x20, RZ ;  /* 0x000000209a027824 */ /* 0x000fe200078e00ff */
[----:B------:R-:W-:Y:S01]  /*1dc0*/  LOP3.LUT R7, R4, 0x8, R5, 0xf8, !PT ;  /* 0x0000000804077812 */ /* 0x000fe200078ef805 */
[----:B------:R-:W-:Y:S01]  /*1dd0*/  IMAD.SHL.U32 R5, R22, 0x40, RZ ;  /* 0x0000004016057824 */ /* 0x000fe200078e00ff */
[----:B------:R-:W-:-:S02]  /*1de0*/  SHF.R.U32.HI R4, RZ, 0x3, R4 ;  /* 0x00000003ff047819 */ /* 0x000fc40000011604 */
[----:B------:R-:W-:Y:S02]  /*1df0*/  LOP3.LUT R6, R8, R6, RZ, 0x3c, !PT ;  /* 0x0000000608067212 */ /* 0x000fe400078e3cff */
[----:B------:R-:W-:Y:S02]  /*1e00*/  LOP3.LUT R152, R7, R4, RZ, 0x3c, !PT ;  /* 0x0000000407987212 */ /* 0x000fe400078e3cff */
[----:B------:R-:W-:Y:S02]  /*1e10*/  LOP3.LUT R147, R5, 0xfffffe00, RZ, 0xc0, !PT ;  /* 0xfffffe0005937812 */ /* 0x000fe400078ec0ff */
[----:B------:R-:W-:Y:S02]  /*1e20*/  LOP3.LUT R4, R2, 0x7ffffc00, RZ, 0xc0, !PT ;  /* 0x7ffffc0002047812 */ /* 0x000fe400078ec0ff */
[----:B------:R-:W-:Y:S02]  /*1e30*/  LEA R2, R9, R6, 0x9 ;  /* 0x0000000609027211 */ /* 0x000fe400078e48ff */
[----:B------:R-:W-:-:S03]  /*1e40*/  IADD3 R4, R152, R147, R4 ;  /* 0x0000009398047210 */ /* 0x000fc60007ffe004 */
[----:B------:R-:W-:Y:S01]  /*1e50*/  IMAD.SHL.U32 R224, R2, 0x2, RZ ;  /* 0x0000000202e07824 */ /* 0x000fe200078e00ff */
[----:B------:R-:W-:Y:S01]  /*1e60*/  BAR.SYNC.DEFER_BLOCKING 0x0 ;  /* 0x0000000000007b1d */ /* 0x000fe20000010000 */
[----:B------:R-:W-:-:S03]  /*1e70*/  IMAD.SHL.U32 R231, R4, 0x2, RZ ;  /* 0x0000000204e77824 */ /* 0x000fc600078e00ff */
[C---:B------:R-:W-:Y:S02]  /*1e80*/  IADD3 R2, R224.reuse, 0x4100, RZ ;  /* 0x00004100e0027810 */ /* 0x040fe40007ffe0ff */
[----:B------:R-:W-:Y:S02]  /*1e90*/  IADD3 R235, R224, 0x4120, RZ ;  /* 0x00004120e0eb7810 */ /* 0x000fe40007ffe0ff */
[----:B------:R-:W-:Y:S02]  /*1ea0*/  @P1 IADD3 R235, R2, -0x20, RZ ;  /* 0xffffffe002eb1810 */ /* 0x000fe40007ffe0ff */
[-C--:B------:R-:W-:Y:S02]  /*1eb0*/  LEA R233, R3, R231.reuse, 0x1 ;  /* 0x000000e703e97211 */ /* 0x080fe400078e08ff */
[C---:B------:R-:W-:Y:S02]  /*1ec0*/  LEA R232, R0.reuse, R231, 0x1 ;  /* 0x000000e700e87211 */ /* 0x040fe400078e08ff */
[----:B------:R-:W-:-:S02]  /*1ed0*/  LEA R234, R0, R233, 0x1 ;  /* 0x000000e900ea7211 */ /* 0x000fc400078e08ff */
[----:B------:R-:W-:Y:S01]  /*1ee0*/  IADD3 R243, R235, 0x800, RZ ;  /* 0x00000800ebf37810 */ /* 0x000fe20007ffe0ff */
[----:B------:R-:W-:Y:S01]  /*1ef0*/  IMAD R236, R3, 0x2, R232 ;  /* 0x0000000203ec7824 */ /* 0x000fe200078e02e8 */
[C---:B------:R-:W-:Y:S02]  /*1f00*/  IADD3 R242, R235.reuse, 0x1000, RZ ;  /* 0x00001000ebf27810 */ /* 0x040fe40007ffe0ff */
[C---:B------:R-:W-:Y:S02]  /*1f10*/  IADD3 R241, R235.reuse, 0x1800, RZ ;  /* 0x00001800ebf17810 */ /* 0x040fe40007ffe0ff */
[C---:B------:R-:W-:Y:S01]  /*1f20*/  IADD3 R240, R235.reuse, 0x2000, RZ ;  /* 0x00002000ebf07810 */ /* 0x040fe20007ffe0ff */
[----:B------:R-:W-:Y:S01]  /*1f30*/  LDSM.16.M88.4 R4, [R231+0xa100] ;  /* 0x00a10000e704783b */ /* 0x000fe20000000200 */
[C---:B------:R-:W-:Y:S02]  /*1f40*/  IADD3 R239, R235.reuse, 0x2800, RZ ;  /* 0x00002800ebef7810 */ /* 0x040fe40007ffe0ff */
[C---:B------:R-:W-:Y:S01]  /*1f50*/  IADD3 R238, R235.reuse, 0x3000, RZ ;  /* 0x00003000ebee7810 */ /* 0x040fe20007ffe0ff */
[----:B-1----:R-:W1:Y:S01]  /*1f60*/  LDSM.16.M88.4 R12, [R224+0x4100] ;  /* 0x00410000e00c783b */ /* 0x002e620000000200 */
[----:B------:R-:W-:-:S03]  /*1f70*/  IADD3 R237, R235, 0x3800, RZ ;  /* 0x00003800ebed7810 */ /* 0x000fc60007ffe0ff */
[----:B---3--:R-:W2:Y:S04]  /*1f80*/  LDSM.16.M88.4 R16, [R224+0x4900] ;  /* 0x00490000e010783b */ /* 0x008ea80000000200 */
[----:B------:R-:W3:Y:S04]  /*1f90*/  LDSM.16.M88.4 R24, [R224+0x5100] ;  /* 0x00510000e018783b */ /* 0x000ee80000000200 */
[----:B------:R-:W5:Y:S04]  /*1fa0*/  LDSM.16.M88.4 R28, [R224+0x5900] ;  /* 0x00590000e01c783b */ /* 0x000f680000000200 */
[----:B----4-:R-:W4:Y:S04]  /*1fb0*/  LDSM.16.M88.4 R8, [R231+0x8100] ;  /* 0x00810000e708783b */ /* 0x010f280000000200 */
[----:B------:R-:W-:Y:S04]  /*1fc0*/  LDSM.16.M88.4 R20, [R233+0xa100] ;  /* 0x00a10000e914783b */ /* 0x000fe80000000200 */
[----:B------:R-:W4:Y:S04]  /*1fd0*/  LDSM.16.M88.4 R52, [R235] ;  /* 0x00000000eb34783b */ /* 0x000f280000000200 */
[----:B------:R-:W4:Y:S04]  /*1fe0*/  LDSM.16.M88.4 R48, [R235+0x800] ;  /* 0x00080000eb30783b */ /* 0x000f280000000200 */
[----:B------:R-:W4:Y:S01]  /*1ff0*/  LDSM.16.M88.4 R44, [R235+0x1000] ;  /* 0x00100000eb2c783b */ /* 0x000f220000000200 */
[C---:B-1----:R-:W-:Y:S08]  /*2000*/  HMMA.16816.F32.BF16 R40, R4.reuse, R12, RZ ;  /* 0x0000000c0428723c */ /* 0x042ff000000418ff */
[C---:B--2---:R-:W-:Y:S08]  /*2010*/  HMMA.16816.F32.BF16 R56, R4.reuse, R16, RZ ;  /* 0x000000100438723c */ /* 0x044ff000000418ff */
[C---:B---3--:R-:W-:Y:S08]  /*2020*/  HMMA.16816.F32.BF16 R60, R4.reuse, R24, RZ ;  /* 0x00000018043c723c */ /* 0x048ff000000418ff */
[C---:B-----5:R-:W-:Y:S08]  /*2030*/  HMMA.16816.F32.BF16 R64, R4.reuse, R28, RZ ;  /* 0x0000001c0440723c */ /* 0x060ff000000418ff */
[C---:B------:R-:W-:Y:S08]  /*2040*/  HMMA.16816.F32.BF16 R72, R4.reuse, R14, RZ ;  /* 0x0000000e0448723c */ /* 0x040ff000000418ff */
[C---:B------:R-:W-:Y:S08]  /*2050*/  HMMA.16816.F32.BF16 R80, R4.reuse, R18, RZ ;  /* 0x000000120450723c */ /* 0x040ff000000418ff */
[C---:B------:R-:W-:Y:S08]  /*2060*/  HMMA.16816.F32.BF16 R92, R4.reuse, R26, RZ ;  /* 0x0000001a045c723c */ /* 0x040ff000000418ff */
[----:B------:R-:W-:Y:S07]  /*2070*/  HMMA.16816.F32.BF16 R88, R4, R30, RZ ;  /* 0x0000001e0458723c */ /* 0x000fee00000418ff */
[----:B------:R-:W-:Y:S01]  /*2080*/  IMAD.U32 R6, RZ, RZ, UR14 ;  /* 0x0000000eff067e24 */ /* 0x000fe2000f8e00ff */
[----:B------:R-:W-:Y:S01]  /*2090*/  UIADD3 UR14, UR15, UR10, URZ ;  /* 0x0000000a0f0e7290 */ /* 0x000fe2000fffe03f */
[C---:B----4-:R-:W-:Y:S01]  /*20a0*/  HMMA.16816.F32.BF16 R104, R8.reuse, R12, RZ ;  /* 0x0000000c0868723c */ /* 0x050fe200000418ff */
[----:B------:R-:W-:Y:S01]  /*20b0*/  IMAD.U32 R7, RZ, RZ, UR15 ;  /* 0x0000000fff077e24 */ /* 0x000fe2000f8e00ff */
[----:B------:R-:W-:Y:S01]  /*20c0*/  UMOV UR10, 0xffffffc0 ;  /* 0xffffffc0000a7882 */ /* 0x000fe20000000000 */
[C---:B------:R-:W-:Y:S01]  /*20d0*/  LEA R2, P1, R6.reuse, R36, 0x6 ;  /* 0x0000002406027211 */ /* 0x040fe200078230ff */
[----:B------:R-:W-:Y:S01]  /*20e0*/  UIMAD UR17, UR20, UR10, UR17 ;  /* 0x0000000a141172a4 */ /* 0x000fe2000f8e0211 */
[----:B------:R-:W-:Y:S01]  /*20f0*/  MOV R4, UR14 ;  /* 0x0000000e00047c02 */ /* 0x000fe20008000f00 */
[----:B------:R-:W-:Y:S01]  /*2100*/  USHF.L.U32 UR10, UR4, 0x5, URZ ;  /* 0x00000005040a7899 */ /* 0x000fe2000800063f */
[----:B------:R-:W1:Y:S01]  /*2110*/  LDSM.16.M88.4 R36, [R235+0x1800] ;  /* 0x00180000eb24783b */ /* 0x000e620000000200 */
[----:B------:R-:W-:Y:S01]  /*2120*/  UMOV UR14, 0x5 ;  /* 0x00000005000e7882 */ /* 0x000fe20000000000 */
[----:B------:R-:W-:Y:S01]  /*2130*/  LEA.HI.X R5, R6, R34, R4, 0x6, P1 ;  /* 0x0000002206057211 */ /* 0x000fe200008f3404 */
[----:B------:R-:W-:Y:S01]  /*2140*/  USHF.L.U64.HI UR14, UR4, UR14, UR5 ;  /* 0x0000000e040e7299 */ /* 0x000fe20008010205 */
[----:B------:R-:W-:Y:S01]  /*2150*/  LEA R4, P1, R2, c[0x0][0x1f8], 0x1 ;  /* 0x00007e0002047a11 */ /* 0x000fe200078208ff */
[----:B------:R-:W-:Y:S01]  /*2160*/  HMMA.16816.F32.BF16 R120, R8, R14, RZ ;  /* 0x0000000e0878723c */ /* 0x000fe200000418ff */
[----:B------:R-:W-:-:S02]  /*2170*/  UIADD3 UR16, UP0, UR10, 0x80, URZ ;  /* 0x000000800a107890 */ /* 0x000fc4000ff1e03f */
[----:B------:R-:W-:Y:S02]  /*2180*/  LEA.HI.X R5, R2, c[0x0][0x1fc], R5, 0x1, P1 ;  /* 0x00007f0002057a11 */ /* 0x000fe400008f0c05 */
[----:B------:R-:W-:Y:S01]  /*2190*/  IADD3 R2, -R32, UR17, RZ ;  /* 0x0000001120027c10 */ /* 0x000fe2000fffe1ff */
[----:B------:R-:W-:Y:S01]  /*21a0*/  UIADD3.X UR15, URZ, UR14, URZ, UP0, !UPT ;  /* 0x0000000e3f0f7290 */ /* 0x000fe200087fe43f */
[----:B------:R-:W-:Y:S01]  /*21b0*/  IADD3 R6, P1, R4, UR10, RZ ;  /* 0x0000000a04067c10 */ /* 0x000fe2000ff3e0ff */
[----:B------:R-:W-:Y:S01]  /*21c0*/  HMMA.16816.F32.BF16 R100, R8, R16, RZ ;  /* 0x000000100864723c */ /* 0x000fe200000418ff */
[C---:B------:R-:W-:Y:S01]  /*21d0*/  ISETP.LT.OR P5, PT, R2.reuse, 0x1, P3 ;  /* 0x000000010200780c */ /* 0x040fe20001fa1670 */
[----:B------:R-:W-:Y:S01]  /*21e0*/  UISETP.GT.AND UP0, UPT, UR20, UR8, UPT ;  /* 0x000000081400728c */ /* 0x000fe2000bf04270 */
[C---:B------:R-:W-:Y:S02]  /*21f0*/  ISETP.LT.OR P4, PT, R2.reuse, 0x1, P0 ;  /* 0x000000010200780c */ /* 0x040fe40000781670 */
[----:B------:R-:W-:-:S02]  /*2200*/  ISETP.LT.OR P2, PT, R2, 0x11, P3 ;  /* 0x000000110200780c */ /* 0x000fc40001f41670 */
[----:B------:R-:W-:Y:S01]  /*2210*/  IADD3.X R7, R5, UR14, RZ, P1, !PT ;  /* 0x0000000e05077c10 */ /* 0x000fe20008ffe4ff */
[C---:B------:R-:W-:Y:S01]  /*2220*/  HMMA.16816.F32.BF16 R116, R8.reuse, R18, RZ ;  /* 0x000000120874723c */ /* 0x040fe200000418ff */
[----:B------:R-:W2:Y:S05]  /*2230*/  LDSM.16.M88.4 R16, [R233+0x8100] ;  /* 0x00810000e910783b */ /* 0x000eaa0000000200 */
[----:B------:R-:W-:Y:S01]  /*2240*/  @!PT LDS RZ, [RZ] ;  /* 0x00000000fffff984 */ /* 0x000fe20000000800 */
[----:B------:R-:W-:Y:S01]  /*2250*/  @!PT LDS RZ, [RZ] ;  /* 0x00000000fffff984 */ /* 0x000fe20000000800 */
[----:B------:R-:W-:Y:S01]  /*2260*/  @!PT LDS RZ, [RZ] ;  /* 0x00000000fffff984 */ /* 0x000fe20000000800 */
[----:B------:R3:W-:Y:S01]  /*2270*/  LDGSTS.E.BYPASS.LTC128B.128 [R244+0x100], [R4.64], !P5 ;  /* 0x0010000004f47fae */ /* 0x0007e2000e901d52 */
[----:B------:R-:W-:Y:S01]  /*2280*/  ISETP.LT.OR P5, PT, R2, 0x11, P0 ;  /* 0x000000110200780c */ /* 0x000fe200007a1670 */
[C---:B------:R-:W-:Y:S02]  /*2290*/  HMMA.16816.F32.BF16 R96, R8.reuse, R24, RZ ;  /* 0x000000180860723c */ /* 0x040fe400000418ff */
[----:B------:R3:W-:Y:S04]  /*22a0*/  LDGSTS.E.BYPASS.LTC128B.128 [R244+0x2100], [R4.64+0x80], !P4 ;  /* 0x0210008004f47fae */ /* 0x0007e8000e101d52 */
[----:B------:R4:W-:Y:S02]  /*22b0*/  LDGSTS.E.BYPASS.LTC128B.128 [R244+0x900], [R6.64], !P2 ;  /* 0x0090000006f47fae */ /* 0x0009e4000d101d52 */
[C---:B------:R-:W-:Y:S08]  /*22c0*/  HMMA.16816.F32.BF16 R108, R8.reuse, R26, RZ ;  /* 0x0000001a086c723c */ /* 0x040ff000000418ff */
[C---:B------:R-:W-:Y:S08]  /*22d0*/  HMMA.16816.F32.BF16 R84, R8.reuse, R28, RZ ;  /* 0x0000001c0854723c */ /* 0x040ff000000418ff */
[----:B------:R-:W-:Y:S07]  /*22e0*/  HMMA.16816.F32.BF16 R68, R8, R30, RZ ;  /* 0x0000001e0844723c */ /* 0x000fee00000418ff */
[----:B------:R-:W-:Y:S01]  /*22f0*/  IMAD.U32 R10, RZ, RZ, UR10 ;  /* 0x0000000aff0a7e24 */ /* 0x000fe2000f8e00ff */
[----:B------:R-:W-:Y:S04]  /*2300*/  HMMA.16816.F32.BF16 R76, R20, R52, R40 ;  /* 0x00000034144c723c */ /* 0x000fe80000041828 */
[----:B------:R-:W-:-:S02]  /*2310*/  IADD3 R10, P6, P1, R10, 0x80, R4 ;  /* 0x000000800a0a7810 */ /* 0x000fc400079de004 */
[----:B---3--:R-:W-:Y:S02]  /*2320*/  IADD3 R4, P4, R6, UR10, RZ ;  /* 0x0000000a06047c10 */ /* 0x008fe4000ff9e0ff */
[----:B------:R-:W-:Y:S01]  /*2330*/  IADD3.X R11, RZ, UR14, R5, P6, P1 ;  /* 0x0000000eff0b7c10 */ /* 0x000fe2000b7e2405 */
[C---:B------:R-:W-:Y:S01]  /*2340*/  HMMA.16816.F32.BF16 R136, R20.reuse, R48, R56 ;  /* 0x000000301488723c */ /* 0x040fe20000041838 */
[----:B------:R-:W-:Y:S02]  /*2350*/  ISETP.LT.OR P1, PT, R2, 0x21, P3 ;  /* 0x000000210200780c */ /* 0x000fe40001f21670 */
[----:B------:R-:W-:Y:S01]  /*2360*/  IADD3.X R5, R7, UR14, RZ, P4, !PT ;  /* 0x0000000e07057c10 */ /* 0x000fe2000a7fe4ff */
[----:B------:R3:W-:Y:S01]  /*2370*/  LDGSTS.E.BYPASS.LTC128B.128 [R244+0x2900], [R10.64], !P5 ;  /* 0x029000000af47fae */ /* 0x0007e2000e901d52 */
[----:B------:R-:W-:Y:S02]  /*2380*/  IADD3 R8, P4, R4, UR10, RZ ;  /* 0x0000000a04087c10 */ /* 0x000fe4000ff9e0ff */
[----:B----4-:R-:W-:Y:S01]  /*2390*/  IADD3 R6, P2, R6, UR16, RZ ;  /* 0x0000001006067c10 */ /* 0x010fe2000ff5e0ff */
[----:B------:R-:W-:Y:S01]  /*23a0*/  HMMA.16816.F32.BF16 R60, R20, R44, R60 ;  /* 0x0000002c143c723c */ /* 0x000fe2000004183c */
[----:B------:R-:W-:-:S02]  /*23b0*/  IADD3.X R9, R5, UR14, RZ, P4, !PT ;  /* 0x0000000e05097c10 */ /* 0x000fc4000a7fe4ff */
[C---:B------:R-:W-:Y:S02]  /*23c0*/  ISETP.LT.OR P6, PT, R2.reuse, 0x21, P0 ;  /* 0x000000210200780c */ /* 0x040fe400007c1670 */
[C---:B------:R-:W-:Y:S01]  /*23d0*/  ISETP.LT.OR P5, PT, R2.reuse, 0x31, P3 ;  /* 0x000000310200780c */ /* 0x040fe20001fa1670 */
[----:B------:R4:W-:Y:S01]  /*23e0*/  LDGSTS.E.BYPASS.LTC128B.128 [R244+0x1100], [R4.64], !P1 ;  /* 0x0110000004f47fae */ /* 0x0009e2000c901d52 */
[----:B------:R-:W-:Y:S01]  /*23f0*/  ISETP.LT.OR P4, PT, R2, 0x31, P0 ;  /* 0x000000310200780c */ /* 0x000fe20000781670 */
[----:B------:R-:W-:Y:S01]  /*2400*/  IMAD.MOV.U32 R2, RZ, RZ, -0x40 ;  /* 0xffffffc0ff027424 */ /* 0x000fe200078e00ff */
[----:B------:R-:W-:Y:S01]  /*2410*/  IADD3.X R7, R7, UR15, RZ, P2, !PT ;  /* 0x0000000f07077c10 */ /* 0x000fe200097fe4ff */
[----:B-1----:R-:W-:Y:S01]  /*2420*/  HMMA.16816.F32.BF16 R64, R20, R36, R64 ;  /* 0x000000241440723c */ /* 0x002fe20000041840 */
[----:B------:R-:W-:-:S04]  /*2430*/  LOP3.LUT P2, RZ, R33, 0x4, RZ, 0xc0, !PT ;  /* 0x0000000421ff7812 */ /* 0x000fc8000784c0ff */
[----:B------:R-:W-:Y:S01]  /*2440*/  SEL R2, R2, 0x40, P2 ;  /* 0x0000004002027807 */ /* 0x000fe20001000000 */
[----:B------:R1:W-:Y:S02]  /*2450*/  LDGSTS.E.BYPASS.LTC128B.128 [R244+0x3100], [R6.64], !P6 ;  /* 0x0310000006f47fae */ /* 0x0003e4000f101d52 */
[----:B------:R-:W-:Y:S02]  /*2460*/  HMMA.16816.F32.BF16 R72, R20, R54, R72 ;  /* 0x000000361448723c */ /* 0x000fe40000041848 */
[----:B------:R-:W-:Y:S01]  /*2470*/  IMAD.IADD R230, R224, 0x1, R2 ;  /* 0x00000001e0e67824 */ /* 0x000fe200078e0202 */
[----:B------:R3:W-:Y:S01]  /*2480*/  LDGSTS.E.BYPASS.LTC128B.128 [R244+0x1900], [R8.64], !P5 ;  /* 0x0190000008f47fae */ /* 0x0007e2000e901d52 */
[----:B------:R-:W-:-:S04]  /*2490*/  IMAD.IADD R229, R2, 0x1, R235 ;  /* 0x0000000102e57824 */ /* 0x000fc800078e02eb */
[----:B------:R-:W-:Y:S01]  /*24a0*/  HMMA.16816.F32.BF16 R80, R20, R50, R80 ;  /* 0x000000321450723c */ /* 0x000fe20000041850 */
[----:B----4-:R-:W-:-:S07]  /*24b0*/  IADD3 R4, P1, R4, UR16, RZ ;  /* 0x0000001004047c10 */ /* 0x010fce000ff3e0ff */
[----:B------:R-:W-:Y:S01]  /*24c0*/  HMMA.16816.F32.BF16 R140, R20, R46, R92 ;  /* 0x0000002e148c723c */ /* 0x000fe2000004185c */
[----:B------:R-:W-:Y:S02]  /*24d0*/  IADD3.X R5, R5, UR15, RZ, P1, !PT ;  /* 0x0000000f05057c10 */ /* 0x000fe40008ffe4ff */
[----:B------:R-:W-:-:S03]  /*24e0*/  PLOP3.LUT P1, PT, PT, PT, UP0, 0x80, 0x0 ;  /* 0x000000000000781c */ /* 0x000fc60003f2f008 */
[----:B------:R1:W-:Y:S02]  /*24f0*/  LDGSTS.E.BYPASS.LTC128B.128 [R244+0x3900], [R4.64], !P4 ;  /* 0x0390000004f47fae */ /* 0x0003e4000e101d52 */
[----:B------:R-:W-:Y:S02]  /*2500*/  HMMA.16816.F32.BF16 R132, R20, R38, R88 ;  /* 0x000000261484723c */ /* 0x000fe40000041858 */
[----:B------:R-:W-:Y:S04]  /*2510*/  LDSM.16.M88.4 R40, [R230+0x4100] ;  /* 0x00410000e628783b */ /* 0x000fe80000000200 */
[----:B------:R-:W4:Y:S02]  /*2520*/  LDSM.16.M88.4 R12, [R232+0x8100] ;  /* 0x00810000e80c783b */ /* 0x000f240000000200 */
[C---:B--2---:R-:W-:Y:S02]  /*2530*/  HMMA.16816.F32.BF16 R124, R16.reuse, R48, R100 ;  /* 0x00000030107c723c */ /* 0x044fe40000041864 */
[----:B---3--:R-:W2:Y:S04]  /*2540*/  LDSM.16.M88.4 R8, [R232+0xa100] ;  /* 0x00a10000e808783b */ /* 0x008ea80000000200 */
[----:B------:R-:W3:Y:S02]  /*2550*/  LDSM.16.M88.4 R24, [R230+0x5100] ;  /* 0x00510000e618783b */ /* 0x000ee40000000200 */
[C---:B------:R-:W-:Y:S02]  /*2560*/  HMMA.16816.F32.BF16 R128, R16.reuse, R44, R96 ;  /* 0x0000002c1080723c */ /* 0x040fe40000041860 */
[----:B------:R-:W5:Y:S04]  /*2570*/  LDSM.16.M88.4 R20, [R230+0x5900] ;  /* 0x00590000e614783b */ /* 0x000f680000000200 */
[----:B------:R-:W2:Y:S02]  /*2580*/  LDSM.16.M88.4 R28, [R230+0x4900] ;  /* 0x00490000e61c783b */ /* 0x000ea40000000200 */
[C---:B------:R-:W-:Y:S02]  /*2590*/  HMMA.16816.F32.BF16 R112, R16.reuse, R36, R84 ;  /* 0x000000241070723c */ /* 0x040fe40000041854 */
[----:B------:R-:W-:Y:S04]  /*25a0*/  LDSM.16.M88.4 R32, [R231+0xc100] ;  /* 0x00c10000e720783b */ /* 0x000fe80000000200 */
[----:B------:R-:W-:Y:S02]  /*25b0*/  LDSM.16.M88.4 R88, [R229+0x1000] ;  /* 0x00100000e558783b */ /* 0x000fe40000000200 */
[C---:B-1----:R-:W-:Y:S02]  /*25c0*/  HMMA.16816.F32.BF16 R4, R16.reuse, R52, R104 ;  /* 0x000000341004723c */ /* 0x042fe40000041868 */
[----:B------:R-:W0:Y:S06]  /*25d0*/  LDGDEPBAR ;  /* 0x00000000000079af */ /* 0x000e2c0000000000 */
[C---:B------:R-:W-:Y:S08]  /*25e0*/  HMMA.16816.F32.BF16 R104, R16.reuse, R50, R116 ;  /* 0x000000321068723c */ /* 0x040ff00000041874 */
[C---:B------:R-:W-:Y:S01]  /*25f0*/  HMMA.16816.F32.BF16 R92, R16.reuse, R54, R120 ;  /* 0x00000036105c723c */ /* 0x040fe20000041878 */
[----:B------:R-:W-:Y:S07]  /*2600*/  LDSM.16.M88.4 R52, [R229+0x800] ;  /* 0x00080000e534783b */ /* 0x000fee0000000200 */
[C---:B------:R-:W-:Y:S01]  /*2610*/  HMMA.16816.F32.BF16 R100, R16.reuse, R46, R108 ;  /* 0x0000002e1064723c */ /* 0x040fe2000004186c */
[----:B------:R-:W-:Y:S07]  /*2620*/  LDSM.16.M88.4 R108, [R229+0x1800] ;  /* 0x00180000e56c783b */ /* 0x000fee0000000200 */
[----:B------:R-:W-:Y:S01]  /*2630*/  HMMA.16816.F32.BF16 R48, R16, R38, R68 ;  /* 0x000000261030723c */ /* 0x000fe20000041844 */
[----:B------:R-:W-:Y:S04]  /*2640*/  LDSM.16.M88.4 R16, [R229] ;  /* 0x00000000e510783b */ /* 0x000fe80000000200 */
[----:B------:R-:W1:Y:S03]  /*2650*/  LDSM.16.M88.4 R36, [R234+0x8100] ;  /* 0x00810000ea24783b */ /* 0x000e660000000200 */
[-C--:B----4-:R-:W-:Y:S01]  /*2660*/  HMMA.16816.F32.BF16 R44, R12, R40.reuse, R4 ;  /* 0x000000280c2c723c */ /* 0x090fe20000041804 */
[----:B------:R-:W4:Y:S07]  /*2670*/  LDSM.16.M88.4 R4, [R234+0xa100] ;  /* 0x00a10000ea04783b */ /* 0x000f2e0000000200 */
[C---:B--2---:R-:W-:Y:S08]  /*2680*/  HMMA.16816.F32.BF16 R56, R8.reuse, R40, R76 ;  /* 0x000000280838723c */ /* 0x044ff0000004184c */
[C---:B---3--:R-:W-:Y:S01]  /*2690*/  HMMA.16816.F32.BF16 R76, R8.reuse, R24, R60 ;  /* 0x00000018084c723c */ /* 0x048fe2000004183c */
[----:B------:R-:W2:Y:S07]  /*26a0*/  LDSM.16.M88.4 R60, [R224+0x6100] ;  /* 0x00610000e03c783b */ /* 0x000eae0000000200 */
[C---:B-----5:R-:W-:Y:S08]  /*26b0*/  HMMA.16816.F32.BF16 R68, R8.reuse, R20, R64 ;  /* 0x000000140844723c */ /* 0x060ff00000041840 */
[C---:B------:R-:W-:Y:S08]  /*26c0*/  HMMA.16816.F32.BF16 R96, R8.reuse, R42, R72 ;  /* 0x0000002a0860723c */ /* 0x040ff00000041848 */
[C---:B------:R-:W-:Y:S08]  /*26d0*/  HMMA.16816.F32.BF16 R84, R8.reuse, R28, R136 ;  /* 0x0000001c0854723c */ /* 0x040ff00000041888 */
[C---:B------:R-:W-:Y:S08]  /*26e0*/  HMMA.16816.F32.BF16 R80, R8.reuse, R30, R80 ;  /* 0x0000001e0850723c */ /* 0x040ff00000041850 */
[C---:B------:R-:W-:Y:S08]  /*26f0*/  HMMA.16816.F32.BF16 R72, R8.reuse, R26, R140 ;  /* 0x0000001a0848723c */ /* 0x040ff0000004188c */
[----:B------:R-:W-:Y:S08]  /*2700*/  HMMA.16816.F32.BF16 R64, R8, R22, R132 ;  /* 0x000000160840723c */ /* 0x000ff00000041884 */
[----:B-1----:R-:W-:Y:S08]  /*2710*/  HMMA.16816.F32.BF16 R8, R36, R16, R44 ;  /* 0x000000102408723c */ /* 0x002ff0000004182c */
[C---:B------:R-:W-:Y:S08]  /*2720*/  HMMA.16816.F32.BF16 R40, R12.reuse, R42, R92 ;  /* 0x0000002a0c28723c */ /* 0x040ff0000004185c */
[C---:B------:R-:W-:Y:S08]  /*2730*/  HMMA.16816.F32.BF16 R116, R12.reuse, R20, R112 ;  /* 0x000000140c74723c */ /* 0x040ff00000041870 */
[C---:B------:R-:W-:Y:S08]  /*2740*/  HMMA.16816.F32.BF16 R92, R12.reuse, R28, R124 ;  /* 0x0000001c0c5c723c */ /* 0x040ff0000004187c */
[C---:B------:R-:W-:Y:S01]  /*2750*/  HMMA.16816.F32.BF16 R104, R12.reuse, R30, R104 ;  /* 0x0000001e0c68723c */ /* 0x040fe20000041868 */
[----:B------:R-:W1:Y:S07]  /*2760*/  LDSM.16.M88.4 R28, [R231+0xe100] ;  /* 0x00e10000e71c783b */ /* 0x000e6e0000000200 */
[C---:B------:R-:W-:Y:S08]  /*2770*/  HMMA.16816.F32.BF16 R128, R12.reuse, R24, R128 ;  /* 0x000000180c80723c */ /* 0x040ff00000041880 */
[C---:B------:R-:W-:Y:S01]  /*2780*/  HMMA.16816.F32.BF16 R100, R12.reuse, R26, R100 ;  /* 0x0000001a0c64723c */ /* 0x040fe20000041864 */
[----:B------:R-:W-:Y:S07]  /*2790*/  LDSM.16.M88.4 R24, [R233+0xc100] ;  /* 0x00c10000e918783b */ /* 0x000fee0000000200 */
[----:B------:R-:W-:Y:S01]  /*27a0*/  HMMA.16816.F32.BF16 R112, R12, R22, R48 ;  /* 0x000000160c70723c */ /* 0x000fe20000041830 */
[----:B------:R-:W-:Y:S04]  /*27b0*/  LDSM.16.M88.4 R20, [R233+0xe100] ;  /* 0x00e10000e914783b */ /* 0x000fe80000000200 */
[----:B------:R-:W-:Y:S03]  /*27c0*/  LDSM.16.M88.4 R48, [R230+0x6100] ;  /* 0x00610000e630783b */ /* 0x000fe60000000200 */
[----:B----4-:R-:W-:Y:S01]  /*27d0*/  HMMA.16816.F32.BF16 R12, R4, R16, R56 ;  /* 0x00000010040c723c */ /* 0x010fe20000041838 */
[----:B------:R-:W3:Y:S07]  /*27e0*/  LDSM.16.M88.4 R56, [R235+0x2000] ;  /* 0x00200000eb38783b */ /* 0x000eee0000000200 */
[----:B--2---:R-:W-:Y:S08]  /*27f0*/  HMMA.16816.F32.BF16 R8, R32, R60, R8 ;  /* 0x0000003c2008723c */ /* 0x004ff00000041808 */
[C---:B------:R-:W-:Y:S08]  /*2800*/  HMMA.16816.F32.BF16 R148, R4.reuse, R110, R64 ;  /* 0x0000006e0494723c */ /* 0x040ff00000041840 */
[-C--:B------:R-:W-:Y:S08]  /*2810*/  HMMA.16816.F32.BF16 R96, R4, R18.reuse, R96 ;  /* 0x000000120460723c */ /* 0x080ff00000041860 */
[----:B------:R-:W-:Y:S01]  /*2820*/  HMMA.16816.F32.BF16 R64, R36, R18, R40 ;  /* 0x000000122440723c */ /* 0x000fe20000041828 */
[----:B------:R-:W2:Y:S04]  /*2830*/  LDSM.16.M88.4 R16, [R232+0xc100] ;  /* 0x00c10000e810783b */ /* 0x000ea80000000200 */
[----:B------:R-:W-:Y:S03]  /*2840*/  LDSM.16.M88.4 R40, [R229+0x2000] ;  /* 0x00200000e528783b */ /* 0x000fe60000000200 */
[C---:B------:R-:W-:Y:S08]  /*2850*/  HMMA.16816.F32.BF16 R84, R4.reuse, R52, R84 ;  /* 0x000000340454723c */ /* 0x040ff00000041854 */
[C---:B------:R-:W-:Y:S08]  /*2860*/  HMMA.16816.F32.BF16 R120, R4.reuse, R54, R80 ;  /* 0x000000360478723c */ /* 0x040ff00000041850 */
[C---:B------:R-:W-:Y:S08]  /*2870*/  HMMA.16816.F32.BF16 R124, R4.reuse, R88, R76 ;  /* 0x00000058047c723c */ /* 0x040ff0000004184c */
[C---:B------:R-:W-:Y:S08]  /*2880*/  HMMA.16816.F32.BF16 R132, R4.reuse, R90, R72 ;  /* 0x0000005a0484723c */ /* 0x040ff00000041848 */
[----:B------:R-:W-:Y:S08]  /*2890*/  HMMA.16816.F32.BF16 R136, R4, R108, R68 ;  /* 0x0000006c0488723c */ /* 0x000ff00000041844 */
[----:B-1----:R-:W-:Y:S01]  /*28a0*/  HMMA.16816.F32.BF16 R4, R28, R60, R12 ;  /* 0x0000003c1c04723c */ /* 0x002fe2000004180c */
[----:B------:R-:W1:Y:S07]  /*28b0*/  LDSM.16.M88.4 R12, [R232+0xe100] ;  /* 0x00e10000e80c783b */ /* 0x000e6e0000000200 */
[----:B---3--:R-:W-:Y:S01]  /*28c0*/  HMMA.16816.F32.BF16 R44, R24, R56, R8 ;  /* 0x00000038182c723c */ /* 0x008fe20000041808 */
[----:B------:R-:W3:Y:S07]  /*28d0*/  LDSM.16.M88.4 R8, [R234+0xc100] ;  /* 0x00c10000ea08783b */ /* 0x000eee0000000200 */
[C---:B------:R-:W-:Y:S08]  /*28e0*/  HMMA.16816.F32.BF16 R92, R36.reuse, R52, R92 ;  /* 0x00000034245c723c */ /* 0x040ff0000004185c */
[----:B------:R-:W-:Y:S08]  /*28f0*/  HMMA.16816.F32.BF16 R104, R36, R54, R104 ;  /* 0x000000362468723c */ /* 0x000ff00000041868 */
[----:B------:R-:W-:Y:S01]  /*2900*/  HMMA.16816.F32.BF16 R52, R20, R56, R4 ;  /* 0x000000381434723c */ /* 0x000fe20000041804 */
[----:B------:R-:W-:Y:S07]  /*2910*/  LDSM.16.M88.4 R4, [R236+0xe100] ;  /* 0x00e10000ec04783b */ /* 0x000fee0000000200 */
[----:B--2---:R-:W-:Y:S01]  /*2920*/  HMMA.16816.F32.BF16 R68, R16, R48, R44 ;  /* 0x000000301044723c */ /* 0x004fe2000004182c */
[----:B------:R-:W2:Y:S07]  /*2930*/  LDSM.16.M88.4 R44, [R224+0x6900] ;  /* 0x00690000e02c783b */ /* 0x000eae0000000200 */
[-C--:B------:R-:W-:Y:S08]  /*2940*/  HMMA.16816.F32.BF16 R64, R32, R62.reuse, R64 ;  /* 0x0000003e2040723c */ /* 0x080ff00000041840 */
[----:B------:R-:W-:Y:S08]  /*2950*/  HMMA.16816.F32.BF16 R72, R28, R62, R96 ;  /* 0x0000003e1c48723c */ /* 0x000ff00000041860 */
[----:B-1----:R-:W-:Y:S01]  /*2960*/  HMMA.16816.F32.BF16 R60, R12, R48, R52 ;  /* 0x000000300c3c723c */ /* 0x002fe20000041834 */
[----:B------:R-:W1:Y:S07]  /*2970*/  LDSM.16.M88.4 R52, [R235+0x2800] ;  /* 0x00280000eb34783b */ /* 0x000e6e0000000200 */
[----:B------:R-:W-:Y:S08]  /*2980*/  HMMA.16816.F32.BF16 R64, R24, R58, R64 ;  /* 0x0000003a1840723c */ /* 0x000ff00000041840 */
[----:B---3--:R-:W-:Y:S08]  /*2990*/  HMMA.16816.F32.BF16 R76, R8, R40, R68 ;  /* 0x00000028084c723c */ /* 0x008ff00000041844 */
[----:B------:R-:W-:Y:S08]  /*29a0*/  HMMA.16816.F32.BF16 R72, R20, R58, R72 ;  /* 0x0000003a1448723c */ /* 0x000ff00000041848 */
[----:B--2---:R-:W-:Y:S08]  /*29b0*/  HMMA.16816.F32.BF16 R68, R32, R44, R92 ;  /* 0x0000002c2044723c */ /* 0x004ff0000004185c */
[----:B------:R-:W-:Y:S01]  /*29c0*/  HMMA.16816.F32.BF16 R128, R36, R88, R128 ;  /* 0x000000582480723c */ /* 0x000fe20000041880 */
[----:B------:R-:W-:-:S04]  /*29d0*/  FMUL.FTZ R2, R76, c[0x0][0x320] ;  /* 0x0000c8004c027a20 */ /* 0x000fc80000410000 */
[----:B------:R2:W3:Y:S03]  /*29e0*/  MUFU.TANH R146, R2 ;  /* 0x0000000200927308 */ /* 0x0004e60000002400 */
[C---:B------:R-:W-:Y:S08]  /*29f0*/  HMMA.16816.F32.BF16 R100, R36.reuse, R90, R100 ;  /* 0x0000005a2464723c */ /* 0x040ff00000041864 */
[----:B------:R-:W-:Y:S01]  /*2a00*/  HMMA.16816.F32.BF16 R116, R36, R108, R116 ;  /* 0x0000006c2474723c */ /* 0x000fe20000041874 */
[----:B--2---:R-:W-:-:S07]  /*2a10*/  FMUL.FTZ R2, R77, c[0x0][0x320] ;  /* 0x0000c8004d027a20 */ /* 0x004fce0000410000 */
[----:B------:R-:W-:Y:S01]  /*2a20*/  HMMA.16816.F32.BF16 R112, R36, R110, R112 ;  /* 0x0000006e2470723c */ /* 0x000fe20000041870 */
[----:B------:R-:W2:Y:S01]  /*2a30*/  LDSM.16.M88.4 R36, [R230+0x6900] ;  /* 0x00690000e624783b */ /* 0x000ea20000000200 */
[----:B------:R4:W1:Y:S06]  /*2a40*/  MUFU.TANH R145, R2 ;  /* 0x0000000200917308 */ /* 0x00086c0000002400 */
[----:B------:R-:W-:Y:S08]  /*2a50*/  HMMA.16816.F32.BF16 R80, R4, R40, R60 ;  /* 0x000000280450723c */ /* 0x000ff0000004183c */
[----:B------:R-:W-:Y:S01]  /*2a60*/  HMMA.16816.F32.BF16 R60, R16, R50, R64 ;  /* 0x00000032103c723c */ /* 0x000fe20000041840 */
[----:B----4-:R-:W-:-:S04]  /*2a70*/  FMUL.FTZ R2, R78, c[0x0][0x320] ;  /* 0x0000c8004e027a20 */ /* 0x010fc80000410000 */
[----:B------:R4:W1:Y:S03]  /*2a80*/  MUFU.TANH R144, R2 ;  /* 0x0000000200907308 */ /* 0x0008660000002400 */
[----:B------:R-:W-:Y:S08]  /*2a90*/  HMMA.16816.F32.BF16 R56, R28, R44, R84 ;  /* 0x0000002c1c38723c */ /* 0x000ff00000041854 */
[----:B------:R-:W-:Y:S01]  /*2aa0*/  HMMA.16816.F32.BF16 R64, R12, R50, R72 ;  /* 0x000000320c40723c */ /* 0x000fe20000041848 */
[----:B------:R-:W5:Y:S01]  /*2ab0*/  LDSM.16.M88.4 R48, [R229+0x2800] ;  /* 0x00280000e530783b */ /* 0x000f620000000200 */
[----:B----4-:R-:W-:-:S06]  /*2ac0*/  FMUL.FTZ R2, R79, c[0x0][0x320] ;  /* 0x0000c8004f027a20 */ /* 0x010fcc0000410000 */
[----:B-1----:R-:W-:Y:S01]  /*2ad0*/  HMMA.16816.F32.BF16 R68, R24, R52, R68 ;  /* 0x000000341844723c */ /* 0x002fe20000041844 */
[----:B------:R1:W4:Y:S07]  /*2ae0*/  MUFU.TANH R143, R2 ;  /* 0x00000002008f7308 */ /* 0x00032e0000002400 */
[----:B------:R-:W-:Y:S08]  /*2af0*/  HMMA.16816.F32.BF16 R72, R8, R42, R60 ;  /* 0x0000002a0848723c */ /* 0x000ff0000004183c */
[----:B------:R-:W-:Y:S01]  /*2b00*/  HMMA.16816.F32.BF16 R60, R20, R52, R56 ;  /* 0x00000034143c723c */ /* 0x000fe20000041838 */
[----:B------:R-:W3:Y:S01]  /*2b10*/  LDSM.16.M88.4 R56, [R224+0x7100] ;  /* 0x00710000e038783b */ /* 0x000ee20000000200 */
[----:B-1----:R-:W-:-:S04]  /*2b20*/  FMUL.FTZ R2, R80, c[0x0][0x320] ;  /* 0x0000c80050027a20 */ /* 0x002fc80000410000 */
[----:B------:R1:W1:Y:S02]  /*2b30*/  MUFU.TANH R142, R2 ;  /* 0x00000002008e7308 */ /* 0x0002640000002400 */
[----:B------:R-:W-:Y:S08]  /*2b40*/  HMMA.16816.F32.BF16 R84, R4, R42, R64 ;  /* 0x0000002a0454723c */ /* 0x000ff00000041840 */
[----:B------:R-:W-:Y:S01]  /*2b50*/  HMMA.16816.F32.BF16 R40, R32, R46, R104 ;  /* 0x0000002e2028723c */ /* 0x000fe20000041868 */
[----:B-1----:R-:W-:-:S07]  /*2b60*/  FMUL.FTZ R2, R81, c[0x0][0x320] ;  /* 0x0000c80051027a20 */ /* 0x002fce0000410000 */
[----:B--2---:R-:W-:Y:S01]  /*2b70*/  HMMA.16816.F32.BF16 R64, R16, R36, R68 ;  /* 0x000000241040723c */ /* 0x004fe20000041844 */
[----:B------:R1:W2:Y:S07]  /*2b80*/  MUFU.TANH R141, R2 ;  /* 0x00000002008d7308 */ /* 0x0002ae0000002400 */
[----:B------:R-:W-:Y:S08]  /*2b90*/  HMMA.16816.F32.BF16 R68, R28, R46, R120 ;  /* 0x0000002e1c44723c */ /* 0x000ff00000041878 */
[----:B------:R-:W-:Y:S01]  /*2ba0*/  HMMA.16816.F32.BF16 R44, R12, R36, R60 ;  /* 0x000000240c2c723c */ /* 0x000fe2000004183c */
[----:B-1----:R-:W-:-:S04]  /*2bb0*/  FMUL.FTZ R2, R82, c[0x0][0x320] ;  /* 0x0000c80052027a20 */ /* 0x002fc80000410000 */
[----:B------:R1:W1:Y:S03]  /*2bc0*/  MUFU.TANH R108, R2 ;  /* 0x00000002006c7308 */ /* 0x0002660000002400 */
[----:B------:R-:W-:Y:S01]  /*2bd0*/  HMMA.16816.F32.BF16 R60, R24, R54, R40 ;  /* 0x00000036183c723c */ /* 0x000fe20000041828 */
[----:B------:R-:W2:Y:S01]  /*2be0*/  LDSM.16.M88.4 R40, [R235+0x3000] ;  /* 0x00300000eb28783b */ /* 0x000ea20000000200 */
[----:B-1----:R-:W-:Y:S11]  /*2bf0*/  FMUL.FTZ R2, R83, c[0x0][0x320] ;  /* 0x0000c80053027a20 */ /* 0x002ff60000410000 */
[----:B------:R-:W-:Y:S03]  /*2c00*/  @!UPT UIADD3 URZ, URZ, URZ, URZ ;  /* 0x0000003f3f3ff290 */ /* 0x000fe6000fffe03f */
[----:B-----5:R-:W-:Y:S01]  /*2c10*/  HMMA.16816.F32.BF16 R76, R4, R48, R44 ;  /* 0x00000030044c723c */ /* 0x020fe2000004182c */
[----:B------:R1:W1:Y:S07]  /*2c20*/  MUFU.TANH R109, R2 ;  /* 0x00000002006d7308 */ /* 0x00026e0000002400 */
[----:B------:R-:W-:Y:S08]  /*2c30*/  HMMA.16816.F32.BF16 R60, R16, R38, R60 ;  /* 0x00000026103c723c */ /* 0x000ff0000004183c */
[----:B---3--:R-:W-:Y:S01]  /*2c40*/  HMMA.16816.F32.BF16 R44, R28, R56, R124 ;  /* 0x000000381c2c723c */ /* 0x008fe2000004187c */
[----:B-1----:R-:W-:-:S04]  /*2c50*/  FMUL.FTZ R2, R72, c[0x0][0x320] ;  /* 0x0000c80048027a20 */ /* 0x002fc80000410000 */
[----:B------:R1:W3:Y:S02]  /*2c60*/  MUFU.TANH R140, R2 ;  /* 0x00000002008c7308 */ /* 0x0002e40000002400 */
[----:B-1----:R-:W-:-:S06]  /*2c70*/  FMUL.FTZ R2, R73, c[0x0][0x320] ;  /* 0x0000c80049027a20 */ /* 0x002fcc0000410000 */
[----:B------:R1:W1:Y:S02]  /*2c80*/  MUFU.TANH R111, R2 ;  /* 0x00000002006f7308 */ /* 0x0002640000002400 */
[----:B-1----:R-:W-:-:S06]  /*2c90*/  FMUL.FTZ R2, R74, c[0x0][0x320] ;  /* 0x0000c8004a027a20 */ /* 0x002fcc0000410000 */
[----:B------:R1:W1:Y:S02]  /*2ca0*/  MUFU.TANH R110, R2 ;  /* 0x00000002006e7308 */ /* 0x0002640000002400 */
[----:B-1----:R-:W-:Y:S02]  /*2cb0*/  FMUL.FTZ R2, R75, c[0x0][0x320] ;  /* 0x0000c8004b027a20 */ /* 0x002fe40000410000 */
[----:B------:R-:W-:Y:S04]  /*2cc0*/  HMMA.16816.F32.BF16 R72, R8, R48, R64 ;  /* 0x000000300848723c */ /* 0x000fe80000041840 */
[----:B------:R1:W1:Y:S04]  /*2cd0*/  MUFU.TANH R107, R2 ;  /* 0x00000002006b7308 */ /* 0x0002680000002400 */
[----:B------:R-:W-:Y:S01]  /*2ce0*/  HMMA.16816.F32.BF16 R64, R20, R54, R68 ;  /* 0x000000361440723c */ /* 0x000fe20000041844 */
[----:B------:R-:W5:Y:S07]  /*2cf0*/  LDSM.16.M88.4 R52, [R230+0x7100] ;  /* 0x00710000e634783b */ /* 0x000f6e0000000200 */
[----:B------:R-:W-:Y:S01]  /*2d00*/  HMMA.16816.F32.BF16 R68, R32, R56, R128 ;  /* 0x000000382044723c */ /* 0x000fe20000041880 */
[----:B-1----:R-:W-:-:S04]  /*2d10*/  FMUL.FTZ R2, R84, c[0x0][0x320] ;  /* 0x0000c80054027a20 */ /* 0x002fc80000410000 */
[----:B------:R1:W1:Y:S11]  /*2d20*/  MUFU.TANH R106, R2 ;  /* 0x00000002006a7308 */ /* 0x0002760000002400 */
[----:B------:R-:W-:Y:S01]  /*2d30*/  HMMA.16816.F32.BF16 R64, R12, R38, R64 ;  /* 0x000000260c40723c */ /* 0x000fe20000041840 */
[----:B------:R-:W3:Y:S01]  /*2d40*/  LDSM.16.M88.4 R36, [R229+0x3000] ;  /* 0x00300000e524783b */ /* 0x000ee20000000200 */
[----:B-1----:R-:W-:-:S06]  /*2d50*/  FMUL.FTZ R2, R85, c[0x0][0x320] ;  /* 0x0000c80055027a20 */ /* 0x002fcc0000410000 */
[----:B--2---:R-:W-:Y:S01]  /*2d60*/  HMMA.16816.F32.BF16 R68, R24, R40, R68 ;  /* 0x000000281844723c */ /* 0x004fe20000041844 */
[----:B------:R1:W2:Y:S11]  /*2d70*/  MUFU.TANH R105, R2 ;  /* 0x0000000200697308 */ /* 0x0002b60000002400 */
[----:B------:R-:W-:Y:S04]  /*2d80*/  @!UPT UIADD3 URZ, URZ, URZ, URZ ;  /* 0x0000003f3f3ff290 */ /* 0x000fe8000fffe03f */
[----:B------:R-:W-:Y:S01]  /*2d90*/  HMMA.16816.F32.BF16 R80, R4, R50, R64 ;  /* 0x000000320450723c */ /* 0x000fe20000041840 */
[----:B-1----:R-:W-:-:S04]  /*2da0*/  FMUL.FTZ R2, R86, c[0x0][0x320] ;  /* 0x0000c80056027a20 */ /* 0x002fc80000410000 */
[----:B------:R1:W1:Y:S03]  /*2db0*/  MUFU.TANH R104, R2 ;  /* 0x0000000200687308 */ /* 0x0002660000002400 */
[----:B-----5:R-:W-:Y:S08]  /*2dc0*/  HMMA.16816.F32.BF16 R64, R16, R52, R68 ;  /* 0x000000341040723c */ /* 0x020ff00000041844 */
[----:B------:R-:W-:Y:S01]  /*2dd0*/  HMMA.16816.F32.BF16 R68, R28, R58, R132 ;  /* 0x0000003a1c44723c */ /* 0x000fe20000041884 */
[----:B-1----:R-:W-:-:S04]  /*2de0*/  FMUL.FTZ R2, R87, c[0x0][0x320] ;  /* 0x0000c80057027a20 */ /* 0x002fc80000410000 */
[----:B------:R1:W1:Y:S11]  /*2df0*/  MUFU.TANH R98, R2 ;  /* 0x0000000200627308 */ /* 0x0002760000002400 */
[----:B------:R-:W-:Y:S08]  /*2e00*/  @!UPT UIADD3 URZ, URZ, URZ, URZ ;  /* 0x0000003f3f3ff290 */ /* 0x000ff0000fffe03f */
[----:B------:R-:W-:Y:S01]  /*2e10*/  HMMA.16816.F32.BF16 R68, R20, R42, R68 ;  /* 0x0000002a1444723c */ /* 0x000fe20000041844 */
[----:B-1----:R-:W-:-:S04]  /*2e20*/  FMUL.FTZ R2, R72, c[0x0][0x320] ;  /* 0x0000c80048027a20 */ /* 0x002fc80000410000 */
[----:B------:R1:W1:Y:S02]  /*2e30*/  MUFU.TANH R99, R2 ;  /* 0x0000000200637308 */ /* 0x0002640000002400 */
[----:B-1----:R-:W-:Y:S11]  /*2e40*/  FMUL.FTZ R2, R73, c[0x0][0x320] ;  /* 0x0000c80049027a20 */ /* 0x002ff60000410000 */
[----:B------:R-:W-:Y:S06]  /*2e50*/  @!UPT UIADD3 URZ, URZ, URZ, URZ ;  /* 0x0000003f3f3ff290 */ /* 0x000fec000fffe03f */
[----:B------:R-:W-:Y:S01]  /*2e60*/  HMMA.16816.F32.BF16 R68, R12, R54, R68 ;  /* 0x000000360c44723c */ /* 0x000fe20000041844 */
[----:B------:R1:W1:Y:S02]  /*2e70*/  MUFU.TANH R97, R2 ;  /* 0x0000000200617308 */ /* 0x0002640000002400 */
[----:B-1----:R-:W-:-:S06]  /*2e80*/  FMUL.FTZ R2, R74, c[0x0][0x320] ;  /* 0x0000c8004a027a20 */ /* 0x002fcc0000410000 */
[----:B------:R1:W1:Y:S11]  /*2e90*/  MUFU.TANH R96, R2 ;  /* 0x0000000200607308 */ /* 0x0002760000002400 */
[----:B------:R-:W-:Y:S04]  /*2ea0*/  @!UPT UIADD3 URZ, URZ, URZ, URZ ;  /* 0x0000003f3f3ff290 */ /* 0x000fe8000fffe03f */
[----:B---3--:R-:W-:Y:S01]  /*2eb0*/  HMMA.16816.F32.BF16 R68, R4, R38, R68 ;  /* 0x000000260444723c */ /* 0x008fe20000041844 */
[----:B-1----:R-:W-:-:S07]  /*2ec0*/  FMUL.FTZ R2, R75, c[0x0][0x320] ;  /* 0x0000c8004b027a20 */ /* 0x002fce0000410000 */
[----:B------:R-:W-:Y:S01]  /*2ed0*/  HMMA.16816.F32.BF16 R72, R8, R50, R60 ;  /* 0x000000320848723c */ /* 0x000fe2000004183c */
[----:B------:R1:W3:Y:S07]  /*2ee0*/  MUFU.TANH R95, R2 ;  /* 0x00000002005f7308 */ /* 0x0002ee0000002400 */
[----:B------:R-:W-:Y:S01]  /*2ef0*/  HMMA.16816.F32.BF16 R60, R20, R40, R44 ;  /* 0x00000028143c723c */ /* 0x000fe2000004182c */
[----:B------:R-:W5:Y:S07]  /*2f00*/  LDSM.16.M88.4 R44, [R224+0x7900] ;  /* 0x00790000e02c783b */ /* 0x000f6e0000000200 */
[----:B------:R-:W-:-:S02]  /*2f10*/  FMUL.FTZ R68, R68, c[0x0][0x320] ;  /* 0x0000c80044447a20 */ /* 0x000fc40000410000 */
[----:B------:R-:W-:Y:S02]  /*2f20*/  FMUL.FTZ R69, R69, c[0x0][0x320] ;  /* 0x0000c80045457a20 */ /* 0x000fe40000410000 */
[----:B------:R-:W-:Y:S01]  /*2f30*/  FMUL.FTZ R70, R70, c[0x0][0x320] ;  /* 0x0000c80046467a20 */ /* 0x000fe20000410000 */
[----:B------:R-:W-:Y:S01]  /*2f40*/  HMMA.16816.F32.BF16 R48, R32, R58, R100 ;  /* 0x0000003a2030723c */ /* 0x000fe20000041864 */
[----:B------:R-:W2:Y:S01]  /*2f50*/  MUFU.TANH R68, R68 ;  /* 0x0000004400447308 */ /* 0x000ea20000002400 */
[----:B-1----:R-:W-:-:S07]  /*2f60*/  FMUL.FTZ R2, R76, c[0x0][0x320] ;  /* 0x0000c8004c027a20 */ /* 0x002fce0000410000 */
[----:B------:R1:W1:Y:S02]  /*2f70*/  MUFU.TANH R94, R2 ;  /* 0x00000002005e7308 */ /* 0x0002640000002400 */
[----:B------:R-:W-:Y:S06]  /*2f80*/  HMMA.16816.F32.BF16 R56, R12, R52, R60 ;  /* 0x000000340c38723c */ /* 0x000fec000004183c */
[----:B------:R-:W2:Y:S07]  /*2f90*/  MUFU.TANH R69, R69 ;  /* 0x0000004500457308 */ /* 0x000eae0000002400 */
[----:B------:R-:W-:Y:S01]  /*2fa0*/  HMMA.16816.F32.BF16 R60, R24, R42, R48 ;  /* 0x0000002a183c723c */ /* 0x000fe20000041830 */
[----:B-1----:R-:W-:Y:S01]  /*2fb0*/  FMUL.FTZ R2, R77, c[0x0][0x320] ;  /* 0x0000c8004d027a20 */ /* 0x002fe20000410000 */
[----:B------:R-:W1:Y:S01]  /*2fc0*/  LDSM.16.M88.4 R48, [R235+0x3800] ;  /* 0x00380000eb30783b */ /* 0x000e620000000200 */
[----:B------:R-:W1:Y:S03]  /*2fd0*/  MUFU.TANH R70, R70 ;  /* 0x0000004600467308 */ /* 0x000e660000002400 */
[----:B------:R-:W1:Y:S05]  /*2fe0*/  LDSM.16.M88.4 R40, [R230+0x7900] ;  /* 0x00790000e628783b */ /* 0x000e6a0000000200 */
[----:B------:R2:W1:Y:S02]  /*2ff0*/  MUFU.TANH R93, R2 ;  /* 0x00000002005d7308 */ /* 0x0004640000002400 */
[----:B--2---:R-:W-:-:S06]  /*3000*/  FMUL.FTZ R2, R78, c[0x0][0x320] ;  /* 0x0000c8004e027a20 */ /* 0x004fcc0000410000 */
[----:B------:R2:W1:Y:S02]  /*3010*/  MUFU.TANH R90, R2 ;  /* 0x00000002005a7308 */ /* 0x0004640000002400 */
[----:B--2---:R-:W-:Y:S02]  /*3020*/  FMUL.FTZ R2, R79, c[0x0][0x320] ;  /* 0x0000c8004f027a20 */ /* 0x004fe40000410000 */
[----:B------:R-:W-:Y:S04]  /*3030*/  HMMA.16816.F32.BF16 R76, R4, R36, R56 ;  /* 0x00000024044c723c */ /* 0x000fe80000041838 */
[----:B------:R2:W1:Y:S04]  /*3040*/  MUFU.TANH R89, R2 ;  /* 0x0000000200597308 */ /* 0x0004680000002400 */
[----:B------:R-:W-:Y:S08]  /*3050*/  HMMA.16816.F32.BF16 R56, R16, R54, R60 ;  /* 0x000000361038723c */ /* 0x000ff0000004183c */
[----:B-----5:R-:W-:Y:S01]  /*3060*/  HMMA.16816.F32.BF16 R60, R28, R44, R136 ;  /* 0x0000002c1c3c723c */ /* 0x020fe20000041888 */
[----:B--2---:R-:W-:-:S04]  /*3070*/  FMUL.FTZ R2, R72, c[0x0][0x320] ;  /* 0x0000c80048027a20 */ /* 0x004fc80000410000 */
[----:B------:R2:W1:Y:S03]  /*3080*/  MUFU.TANH R91, R2 ;  /* 0x00000002005b7308 */ /* 0x0004660000002400 */
[----:B------:R-:W-:Y:S01]  /*3090*/  HMMA.16816.F32.BF16 R28, R28, R46, R148 ;  /* 0x0000002e1c1c723c */ /* 0x000fe20000041894 */
[----:B--2---:R-:W-:Y:S11]  /*30a0*/  FMUL.FTZ R2, R73, c[0x0][0x320] ;  /* 0x0000c80049027a20 */ /* 0x004ff60000410000 */
[----:B------:R-:W-:Y:S04]  /*30b0*/  @!UPT UIADD3 URZ, URZ, URZ, URZ ;  /* 0x0000003f3f3ff290 */ /* 0x000fe8000fffe03f */
[----:B-1----:R-:W-:Y:S01]  /*30c0*/  HMMA.16816.F32.BF16 R60, R20, R48, R60 ;  /* 0x00000030143c723c */ /* 0x002fe2000004183c */
[----:B------:R1:W2:Y:S02]  /*30d0*/  MUFU.TANH R92, R2 ;  /* 0x00000002005c7308 */ /* 0x0002a40000002400 */
[----:B-1----:R-:W-:-:S06]  /*30e0*/  FMUL.FTZ R2, R74, c[0x0][0x320] ;  /* 0x0000c8004a027a20 */ /* 0x002fcc0000410000 */
[----:B------:R1:W1:Y:S02]  /*30f0*/  MUFU.TANH R88, R2 ;  /* 0x0000000200587308 */ /* 0x0002640000002400 */
[----:B-1----:R-:W-:Y:S02]  /*3100*/  FMUL.FTZ R2, R75, c[0x0][0x320] ;  /* 0x0000c8004b027a20 */ /* 0x002fe40000410000 */
[----:B------:R-:W-:Y:S04]  /*3110*/  HMMA.16816.F32.BF16 R72, R8, R36, R64 ;  /* 0x000000240848723c */ /* 0x000fe80000041840 */
[----:B------:R1:W1:Y:S04]  /*3120*/  MUFU.TANH R87, R2 ;  /* 0x0000000200577308 */ /* 0x0002680000002400 */
[----:B------:R-:W-:Y:S01]  /*3130*/  HMMA.16816.F32.BF16 R64, R32, R44, R116 ;  /* 0x0000002c2040723c */ /* 0x000fe20000041874 */
[----:B-1----:R-:W-:-:S04]  /*3140*/  FMUL.FTZ R2, R80, c[0x0][0x320] ;  /* 0x0000c80050027a20 */ /* 0x002fc80000410000 */
[----:B------:R1:W1:Y:S11]  /*3150*/  MUFU.TANH R86, R2 ;  /* 0x0000000200567308 */ /* 0x0002760000002400 */
[----:B------:R-:W-:Y:S08]  /*3160*/  @!UPT UIADD3 URZ, URZ, URZ, URZ ;  /* 0x0000003f3f3ff290 */ /* 0x000ff0000fffe03f */
[----:B------:R-:W-:Y:S01]  /*3170*/  HMMA.16816.F32.BF16 R52, R24, R48, R64 ;  /* 0x000000301834723c */ /* 0x000fe20000041840 */
[----:B-1----:R-:W-:-:S07]  /*3180*/  FMUL.FTZ R2, R81, c[0x0][0x320] ;  /* 0x0000c80051027a20 */ /* 0x002fce0000410000 */
[----:B------:R-:W-:Y:S01]  /*3190*/  HMMA.16816.F32.BF16 R64, R8, R38, R56 ;  /* 0x000000260840723c */ /* 0x000fe20000041838 */
[----:B------:R1:W1:Y:S07]  /*31a0*/  MUFU.TANH R85, R2 ;  /* 0x0000000200557308 */ /* 0x00026e0000002400 */
[----:B------:R-:W-:Y:S01]  /*31b0*/  HMMA.16816.F32.BF16 R56, R32, R46, R112 ;  /* 0x0000002e2038723c */ /* 0x000fe20000041870 */
[----:B------:R-:W5:Y:S01]  /*31c0*/  LDSM.16.M88.4 R32, [R229+0x3800] ;  /* 0x00380000e520783b */ /* 0x000f620000000200 */
[----:B------:R-:W-:-:S06]  /*31d0*/  DEPBAR.LE SB0, 0x0 ;  /* 0x000080000000791a */ /* 0x000fcc0000000000 */
[----:B------:R-:W-:Y:S01]  /*31e0*/  HMMA.16816.F32.BF16 R52, R16, R40, R52 ;  /* 0x000000281034723c */ /* 0x000fe20000041834 */
[----:B-1----:R-:W-:-:S04]  /*31f0*/  FMUL.FTZ R2, R82, c[0x0][0x320] ;  /* 0x0000c80052027a20 */ /* 0x002fc80000410000 */
[----:B------:R1:W1:Y:S03]  /*3200*/  MUFU.TANH R81, R2 ;  /* 0x0000000200517308 */ /* 0x0002660000002400 */
[----:B------:R-:W-:Y:S01]  /*3210*/  HMMA.16816.F32.BF16 R36, R12, R40, R60 ;  /* 0x000000280c24723c */ /* 0x000fe2000004183c */
[----:B------:R-:W-:Y:S02]  /*3220*/  FMUL.FTZ R65, R65, c[0x0][0x320] ;  /* 0x0000c80041417a20 */ /* 0x000fe40000410000 */
[----:B------:R-:W-:Y:S02]  /*3230*/  FMUL.FTZ R66, R66, c[0x0][0x320] ;  /* 0x0000c80042427a20 */ /* 0x000fe40000410000 */
[----:B------:R-:W-:Y:S02]  /*3240*/  FMUL.FTZ R67, R67, c[0x0][0x320] ;  /* 0x0000c80043437a20 */ /* 0x000fe40000410000 */
[----:B------:R-:W2:Y:S01]  /*3250*/  MUFU.TANH R65, R65 ;  /* 0x0000004100417308 */ /* 0x000ea20000002400 */
[----:B------:R-:W-:Y:S01]  /*3260*/  HMMA.16816.F32.BF16 R24, R24, R50, R56 ;  /* 0x000000321818723c */ /* 0x000fe20000041838 */
[----:B-1----:R-:W-:-:S06]  /*3270*/  FMUL.FTZ R2, R83, c[0x0][0x320] ;  /* 0x0000c80053027a20 */ /* 0x002fcc0000410000 */
[----:B------:R-:W1:Y:S01]  /*3280*/  MUFU.TANH R66, R66 ;  /* 0x0000004200427308 */ /* 0x000e620000002400 */
[----:B------:R-:W-:Y:S07]  /*3290*/  HMMA.16816.F32.BF16 R48, R20, R50, R28 ;  /* 0x000000321430723c */ /* 0x000fee000004181c */
[----:B------:R1:W1:Y:S01]  /*32a0*/  MUFU.TANH R83, R2 ;  /* 0x0000000200537308 */ /* 0x0002620000002400 */
[----:B-----5:R-:W-:Y:S07]  /*32b0*/  HMMA.16816.F32.BF16 R52, R8, R32, R52 ;  /* 0x000000200834723c */ /* 0x020fee0000041834 */
[----:B------:R-:W2:Y:S01]  /*32c0*/  MUFU.TANH R67, R67 ;  /* 0x0000004300437308 */ /* 0x000ea20000002400 */
[----:B------:R-:W-:Y:S01]  /*32d0*/  HMMA.16816.F32.BF16 R16, R16, R42, R24 ;  /* 0x0000002a1010723c */ /* 0x000fe20000041818 */
[----:B-1----:R-:W-:-:S07]  /*32e0*/  FMUL.FTZ R2, R72, c[0x0][0x320] ;  /* 0x0000c80048027a20 */ /* 0x002fce0000410000 */
[----:B------:R-:W-:Y:S01]  /*32f0*/  HMMA.16816.F32.BF16 R12, R12, R42, R48 ;  /* 0x0000002a0c0c723c */ /* 0x000fe20000041830 */
[----:B------:R1:W1:Y:S07]  /*3300*/  MUFU.TANH R84, R2 ;  /* 0x0000000200547308 */ /* 0x00026e0000002400 */
[----:B------:R-:W-:Y:S01]  /*3310*/  HMMA.16816.F32.BF16 R20, R4, R32, R36 ;  /* 0x000000200414723c */ /* 0x000fe20000041824 */
[----:B------:R-:W-:Y:S02]  /*3320*/  FMUL.FTZ R52, R52, c[0x0][0x320] ;  /* 0x0000c80034347a20 */ /* 0x000fe40000410000 */
[----:B------:R-:W-:-:S02]  /*3330*/  FMUL.FTZ R53, R53, c[0x0][0x320] ;  /* 0x0000c80035357a20 */ /* 0x000fc40000410000 */
[----:B------:R-:W-:Y:S02]  /*3340*/  FMUL.FTZ R54, R54, c[0x0][0x320] ;  /* 0x0000c80036367a20 */ /* 0x000fe40000410000 */
[----:B------:R-:W2:Y:S01]  /*3350*/  MUFU.TANH R52, R52 ;  /* 0x0000003400347308 */ /* 0x000ea20000002400 */
[----:B------:R-:W-:Y:S01]  /*3360*/  HMMA.16816.F32.BF16 R8, R8, R34, R16 ;  /* 0x000000220808723c */ /* 0x000fe20000041810 */
[----:B-1----:R-:W-:-:S06]  /*3370*/  FMUL.FTZ R2, R73, c[0x0][0x320] ;  /* 0x0000c80049027a20 */ /* 0x002fcc0000410000 */
[----:B------:R1:W1:Y:S01]  /*3380*/  MUFU.TANH R82, R2 ;  /* 0x0000000200527308 */ /* 0x0002620000002400 */
[----:B------:R-:W-:Y:S07]  /*3390*/  HMMA.16816.F32.BF16 R4, R4, R34, R12 ;  /* 0x000000220404723c */ /* 0x000fee000004180c */
[----:B------:R-:W2:Y:S01]  /*33a0*/  MUFU.TANH R37, R54 ;  /* 0x0000003600257308 */ /* 0x000ea20000002400 */
[----:B------:R-:W-:Y:S02]  /*33b0*/  FMUL.FTZ R21, R21, c[0x0][0x320] ;  /* 0x0000c80015157a20 */ /* 0x000fe40000410000 */
[----:B------:R-:W-:-:S02]  /*33c0*/  FMUL.FTZ R20, R20, c[0x0][0x320] ;  /* 0x0000c80014147a20 */ /* 0x000fc40000410000 */
[----:B------:R-:W-:Y:S02]  /*33d0*/  FMUL.FTZ R23, R23, c[0x0][0x320] ;  /* 0x0000c80017177a20 */ /* 0x000fe40000410000 */
[----:B------:R-:W-:Y:S01]  /*33e0*/  FMUL.FTZ R22, R22, c[0x0][0x320] ;  /* 0x0000c80016167a20 */ /* 0x000fe20000410000 */
[----:B------:R-:W2:Y:S01]  /*33f0*/  MUFU.TANH R29, R21 ;  /* 0x00000015001d7308 */ /* 0x000ea20000002400 */
[----:B-1----:R-:W-:Y:S02]  /*3400*/  FMUL.FTZ R2, R74, c[0x0][0x320] ;  /* 0x0000c8004a027a20 */ /* 0x002fe40000410000 */
[----:B------:R-:W-:Y:S02]  /*3410*/  FMUL.FTZ R8, R8, c[0x0][0x320] ;  /* 0x0000c80008087a20 */ /* 0x000fe40000410000 */
[----:B------:R-:W-:Y:S02]  /*3420*/  FMUL.FTZ R9, R9, c[0x0][0x320] ;  /* 0x0000c80009097a20 */ /* 0x000fe40000410000 */
[----:B------:R-:W-:Y:S01]  /*3430*/  FMUL.FTZ R10, R10, c[0x0][0x320] ;  /* 0x0000c8000a0a7a20 */ /* 0x000fe20000410000 */
[----:B------:R1:W1:Y:S01]  /*3440*/  MUFU.TANH R80, R2 ;  /* 0x0000000200507308 */ /* 0x0002620000002400 */
[----:B------:R-:W-:-:S02]  /*3450*/  FMUL.FTZ R11, R11, c[0x0][0x320] ;  /* 0x0000c8000b0b7a20 */ /* 0x000fc40000410000 */
[----:B------:R-:W-:Y:S02]  /*3460*/  FMUL.FTZ R5, R5, c[0x0][0x320] ;  /* 0x0000c80005057a20 */ /* 0x000fe40000410000 */
[----:B------:R-:W-:Y:S02]  /*3470*/  FMUL.FTZ R6, R6, c[0x0][0x320] ;  /* 0x0000c80006067a20 */ /* 0x000fe40000410000 */
[----:B------:R-:W-:Y:S01]  /*3480*/  FMUL.FTZ R7, R7, c[0x0][0x320] ;  /* 0x0000c80007077a20 */ /* 0x000fe20000410000 */
[----:B------:R-:W2:Y:S01]  /*3490*/  MUFU.TANH R53, R53 ;  /* 0x0000003500357308 */ /* 0x000ea20000002400 */
[----:B------:R-:W-:Y:S02]  /*34a0*/  FMUL.FTZ R4, R4, c[0x0][0x320] ;  /* 0x0000c80004047a20 */ /* 0x000fe40000410000 */
[----:B-1----:R-:W-:-:S05]  /*34b0*/  FMUL.FTZ R2, R75, c[0x0][0x320] ;  /* 0x0000c8004b027a20 */ /* 0x002fca0000410000 */
[----:B------:R-:W1:Y:S08]  /*34c0*/  MUFU.TANH R30, R20 ;  /* 0x00000014001e7308 */ /* 0x000e700000002400 */
[----:B------:R5:W1:Y:S08]  /*34d0*/  MUFU.TANH R75, R2 ;  /* 0x00000002004b7308 */ /* 0x000a700000002400 */
[----:B------:R-:W1:Y:S01]  /*34e0*/  MUFU.TANH R31, R23 ;  /* 0x00000017001f7308 */ /* 0x000e620000002400 */
[----:B-----5:R-:W-:-:S07]  /*34f0*/  FMUL.FTZ R2, R76, c[0x0][0x320] ;  /* 0x0000c8004c027a20 */ /* 0x020fce0000410000 */
        /* <DEDUP_REMOVED lines=16> */
[----:B------:R5:W1:Y:S08]  /*3600*/  MUFU.TANH R22, R4 ;  /* 0x0000000400167308 */ /* 0x000a700000002400 */
[----:B------:R1:W1:Y:S01]  /*3610*/  MUFU.TANH R44, R2 ;  /* 0x00000002002c7308 */ /* 0x0002620000002400 */
[----:B-----5:R-:W-:Y:S01]  /*3620*/  LOP3.LUT R4, R152, R147, RZ, 0xfc, !PT ;  /* 0x0000009398047212 */ /* 0x020fe200078efcff */
[----:B-1----:R-:W-:-:S06]  /*3630*/  FMUL.FTZ R2, R71, c[0x0][0x320] ;  /* 0x0000c80047027a20 */ /* 0x002fcc0000410000 */
[----:B------:R1:W1:Y:S02]  /*3640*/  MUFU.TANH R40, R2 ;  /* 0x0000000200287308 */ /* 0x0002640000002400 */
[----:B-1----:R-:W-:-:S06]  /*3650*/  FMUL.FTZ R2, R55, c[0x0][0x320] ;  /* 0x0000c80037027a20 */ /* 0x002fcc0000410000 */
[----:B------:R1:W1:Y:S01]  /*3660*/  MUFU.TANH R36, R2 ;  /* 0x0000000200247308 */ /* 0x0002620000002400 */
[----:B------:R-:W-:Y:S06]  /*3670*/  BAR.SYNC.DEFER_BLOCKING 0x0 ;  /* 0x0000000000007b1d */ /* 0x000fec0000010000 */
[----:B------:R-:W-:Y:S05]  /*3680*/  @!P1 BRA `(.L_x_110) ;  /* 0x0000024000009947 */ /* 0x000fea0003800000 */
[----:B--234-:R-:W-:-:S04]  /*3690*/  UIADD3 UR5, UR21, -0x2, URZ ;  /* 0xfffffffe15057890 */ /* 0x01cfc8000fffe03f */
[----:B------:R-:W-:Y:S02]  /*36a0*/  USHF.R.S32.HI UR4, URZ, 0x1f, UR5 ;  /* 0x0000001f3f047899 */ /* 0x000fe40008011405 */
[----:B------:R-:W-:Y:S01]  /*36b0*/  UIMAD UR22, UR22, UR5, URZ ;  /* 0x00000005161672a4 */ /* 0x000fe2000f8e023f */
[----:B------:R-:W-:Y:S01]  /*36c0*/  IMAD.WIDE.U32 R8, R153, UR5, R156 ;  /* 0x0000000599087c25 */ /* 0x000fe2000f8e009c */
[----:B------:R-:W-:Y:S02]  /*36d0*/  USHF.L.U32 UR5, UR6, 0x5, URZ ;  /* 0x0000000506057899 */ /* 0x000fe4000800063f */
[----:B------:R-:W-:Y:S02]  /*36e0*/  UIMAD UR4, UR4, UR23, UR22 ;  /* 0x00000017040472a4 */ /* 0x000fe4000f8e0216 */
[----:B------:R-:W-:Y:S01]  /*36f0*/  LEA R6, P1, R8, c[0x0][0x1c8], 0x1 ;  /* 0x0000720008067a11 */ /* 0x000fe200078208ff */
[----:B------:R-:W-:Y:S01]  /*3700*/  USHF.L.U64.HI UR6, UR6, 0x5, UR7 ;  /* 0x0000000506067899 */ /* 0x000fe20008010207 */
[----:B------:R-:W-:Y:S01]  /*3710*/  IMAD.U32 R14, RZ, RZ, UR5 ;  /* 0x00000005ff0e7e24 */ /* 0x000fe2000f8e00ff */
[----:B------:R-:W-:Y:S01]  /*3720*/  UIADD3 UR7, UP0, UR12, 0x80, URZ ;  /* 0x000000800c077890 */ /* 0x000fe2000ff1e03f */
[----:B-1----:R-:W-:-:S03]  /*3730*/  IADD3 R2, R9, UR4, RZ ;  /* 0x0000000409027c10 */ /* 0x002fc6000fffe0ff */
[----:B------:R-:W-:Y:S01]  /*3740*/  UIADD3.X UR4, URZ, UR9, URZ, UP0, !UPT ;  /* 0x000000093f047290 */ /* 0x000fe200087fe43f */
[----:B------:R-:W-:Y:S02]  /*3750*/  LEA.HI.X R7, R8, c[0x0][0x1cc], R2, 0x1, P1 ;  /* 0x0000730008077a11 */ /* 0x000fe400008f0c02 */
[----:B------:R-:W-:Y:S02]  /*3760*/  IADD3 R8, P4, R6, UR5, RZ ;  /* 0x0000000506087c10 */ /* 0x000fe4000ff9e0ff */
[----:B------:R-:W-:Y:S01]  /*3770*/  IADD3 R14, P2, P1, R14, 0x80, R6 ;  /* 0x000000800e0e7810 */ /* 0x000fe2000795e006 */
[----:B------:R-:W-:Y:S01]  /*3780*/  @!PT LDS RZ, [RZ] ;  /* 0x00000000fffff984 */ /* 0x000fe20000000800 */
[----:B------:R-:W-:Y:S01]  /*3790*/  @!PT LDS RZ, [RZ] ;  /* 0x00000000fffff984 */ /* 0x000fe20000000800 */
[----:B------:R-:W-:Y:S01]  /*37a0*/  @!PT LDS RZ, [RZ] ;  /* 0x00000000fffff984 */ /* 0x000fe20000000800 */
[----:B------:R1:W-:Y:S01]  /*37b0*/  LDGSTS.E.BYPASS.LTC128B.128 [R244+0x4100], [R6.64], !P3 ;  /* 0x0410000006f47fae */ /* 0x0003e2000d901d52 */
[----:B------:R-:W-:Y:S02]  /*37c0*/  IADD3.X R9, R7, UR6, RZ, P4, !PT ;  /* 0x0000000607097c10 */ /* 0x000fe4000a7fe4ff */
[----:B------:R-:W-:Y:S01]  /*37d0*/  IADD3.X R15, RZ, UR6, R7, P2, P1 ;  /* 0x00000006ff0f7c10 */ /* 0x000fe200097e2407 */
[----:B------:R1:W-:Y:S01]  /*37e0*/  LDGSTS.E.BYPASS.LTC128B.128 [R244+0x6100], [R6.64+0x80], !P0 ;  /* 0x0610008006f47fae */ /* 0x0003e2000c101d52 */
[----:B------:R-:W-:-:S03]  /*37f0*/  IADD3 R12, P4, R8, UR7, RZ ;  /* 0x00000007080c7c10 */ /* 0x000fc6000ff9e0ff */
[----:B------:R2:W-:Y:S01]  /*3800*/  LDGSTS.E.BYPASS.LTC128B.128 [R244+0x4900], [R8.64], !P3 ;  /* 0x0490000008f47fae */ /* 0x0005e2000d901d52 */
[----:B------:R-:W-:-:S03]  /*3810*/  IADD3.X R13, R9, UR4, RZ, P4, !PT ;  /* 0x00000004090d7c10 */ /* 0x000fc6000a7fe4ff */
[----:B------:R3:W-:Y:S01]  /*3820*/  LDGSTS.E.BYPASS.LTC128B.128 [R244+0x6900], [R14.64], !P0 ;  /* 0x069000000ef47fae */ /* 0x0007e2000c101d52 */
[----:B-1----:R-:W-:-:S04]  /*3830*/  IADD3 R6, P5, R8, UR5, RZ ;  /* 0x0000000508067c10 */ /* 0x002fc8000ffbe0ff */
[C---:B------:R-:W-:Y:S02]  /*3840*/  IADD3 R10, P2, R6.reuse, UR5, RZ ;  /* 0x00000005060a7c10 */ /* 0x040fe4000ff5e0ff */
[----:B------:R-:W-:Y:S02]  /*3850*/  IADD3.X R7, R9, UR6, RZ, P5, !PT ;  /* 0x0000000609077c10 */ /* 0x000fe4000affe4ff */
[----:B--2---:R-:W-:Y:S02]  /*3860*/  IADD3 R8, P1, R6, UR7, RZ ;  /* 0x0000000706087c10 */ /* 0x004fe4000ff3e0ff */
[C---:B------:R-:W-:Y:S01]  /*3870*/  IADD3.X R11, R7.reuse, UR6, RZ, P2, !PT ;  /* 0x00000006070b7c10 */ /* 0x040fe200097fe4ff */
[----:B------:R3:W-:Y:S01]  /*3880*/  LDGSTS.E.BYPASS.LTC128B.128 [R244+0x5100], [R6.64], !P3 ;  /* 0x0510000006f47fae */ /* 0x0007e2000d901d52 */
[----:B------:R-:W-:-:S03]  /*3890*/  IADD3.X R9, R7, UR4, RZ, P1, !PT ;  /* 0x0000000407097c10 */ /* 0x000fc60008ffe4ff */
[----:B------:R3:W-:Y:S04]  /*38a0*/  LDGSTS.E.BYPASS.LTC128B.128 [R244+0x7100], [R12.64], !P0 ;  /* 0x071000000cf47fae */ /* 0x0007e8000c101d52 */
[----:B------:R3:W-:Y:S04]  /*38b0*/  LDGSTS.E.BYPASS.LTC128B.128 [R244+0x5900], [R10.64], !P3 ;  /* 0x059000000af47fae */ /* 0x0007e8000d901d52 */
[----:B------:R3:W-:Y:S02]  /*38c0*/  LDGSTS.E.BYPASS.LTC128B.128 [R244+0x7900], [R8.64], !P0 ;  /* 0x0790000008f47fae */ /* 0x0007e4000c101d52 */
.L_x_110:
[----:B-1234-:R-:W-:Y:S01]  /*38d0*/  LOP3.LUT R2, R154, 0xffffffe0, RZ, 0xc0, !PT ;  /* 0xffffffe09a027812 */ /* 0x01efe200078ec0ff */
[----:B------:R-:W-:Y:S01]  /*38e0*/  IMAD.U32 R5, RZ, RZ, UR17 ;  /* 0x00000011ff057e24 */ /* 0x000fe2000f8e00ff */
[----:B------:R-:W-:Y:S01]  /*38f0*/  STL [R1+0x80], R244 ;  /* 0x000080f401007387 */ /* 0x000fe20000100800 */
[----:B------:R-:W-:-:S02]  /*3900*/  IMAD.SHL.U32 R225, R4, 0x2, RZ ;  /* 0x0000000204e17824 */ /* 0x000fc400078e00ff */
[----:B------:R-:W-:Y:S01]  /*3910*/  IMAD.IADD R2, R188, 0x1, -R2 ;  /* 0x00000001bc027824 */ /* 0x000fe200078e0a02 */
[----:B------:R-:W-:Y:S01]  /*3920*/  STL [R1+0x7c], R243 ;  /* 0x00007cf301007387 */ /* 0x000fe20000100800 */
[----:B------:R-:W-:Y:S01]  /*3930*/  IMAD R226, R3, 0x2, R225 ;  /* 0x0000000203e27824 */ /* 0x000fe200078e02e1 */
[C---:B------:R-:W-:Y:S02]  /*3940*/  LEA R228, R0.reuse, R225, 0x1 ;  /* 0x000000e100e47211 */ /* 0x040fe400078e08ff */
[----:B------:R-:W-:Y:S01]  /*3950*/  SHF.R.S32.HI R8, RZ, 0x1f, R2 ;  /* 0x0000001fff087819 */ /* 0x000fe20000011402 */
[----:B------:R-:W-:Y:S01]  /*3960*/  STL [R1+0x78], R242 ;  /* 0x000078f201007387 */ /* 0x000fe20000100800 */
[----:B------:R-:W-:Y:S02]  /*3970*/  IMAD R227, R0, 0x2, R226 ;  /* 0x0000000200e37824 */ /* 0x000fe400078e02e2 */
[----:B------:R-:W-:Y:S01]  /*3980*/  LEA.HI R8, R8, R2, RZ, 0x2 ;  /* 0x0000000208087211 */ /* 0x000fe200078f10ff */
[----:B------:R-:W-:Y:S03]  /*3990*/  STL [R1+0x74], R241 ;  /* 0x000074f101007387 */ /* 0x000fe60000100800 */
[----:B------:R-:W-:Y:S01]  /*39a0*/  LOP3.LUT R8, R8, 0x7ffffffc, RZ, 0xc0, !PT ;  /* 0x7ffffffc08087812 */ /* 0x000fe200078ec0ff */
[----:B------:R-:W-:Y:S03]  /*39b0*/  STL [R1+0x70], R240 ;  /* 0x000070f001007387 */ /* 0x000fe60000100800 */
[----:B------:R-:W-:Y:S01]  /*39c0*/  IADD3 R8, R2, -R8, RZ ;  /* 0x8000000802087210 */ /* 0x000fe20007ffe0ff */
[----:B------:R-:W-:Y:S04]  /*39d0*/  STL [R1+0x6c], R239 ;  /* 0x00006cef01007387 */ /* 0x000fe80000100800 */
[----:B------:R-:W-:Y:S01]  /*39e0*/  IMAD R8, R8, -0x2, R5 ;  /* 0xfffffffe08087824 */ /* 0x000fe200078e0205 */
[----:B------:R-:W-:Y:S04]  /*39f0*/  STL [R1+0x68], R238 ;  /* 0x000068ee01007387 */ /* 0x000fe80000100800 */
[C---:B------:R-:W-:Y:S01]  /*3a00*/  ISETP.GT.AND P1, PT, R8.reuse, RZ, PT ;  /* 0x000000ff0800720c */ /* 0x040fe20003f24270 */
[----:B------:R-:W-:Y:S01]  /*3a10*/  STL [R1+0x64], R237 ;  /* 0x000064ed01007387 */ /* 0x000fe20000100800 */
[----:B------:R-:W-:-:S02]  /*3a20*/  ISETP.GT.AND P6, PT, R8, 0x1, PT ;  /* 0x000000010800780c */ /* 0x000fc40003fc4270 */
[----:B------:R-:W-:Y:S01]  /*3a30*/  ISETP.GT.AND P5, PT, R8, 0x8, PT ;  /* 0x000000080800780c */ /* 0x000fe20003fa4270 */
[----:B------:R-:W-:Y:S01]  /*3a40*/  STL [R1+0x60], R236 ;  /* 0x000060ec01007387 */ /* 0x000fe20000100800 */
[----:B------:R-:W-:Y:S02]  /*3a50*/  FSEL R6, R142, -INF , P1 ;  /* 0xff8000008e067808 */ /* 0x000fe40000800000 */
[----:B------:R-:W-:Y:S01]  /*3a60*/  FSEL R7, R141, -INF , P6 ;  /* 0xff8000008d077808 */ /* 0x000fe20003000000 */
[----:B------:R-:W-:Y:S01]  /*3a70*/  STL [R1+0x5c], R235 ;  /* 0x00005ceb01007387 */ /* 0x000fe20000100800 */
[----:B------:R-:W-:Y:S02]  /*3a80*/  ISETP.GT.AND P4, PT, R8, 0x9, PT ;  /* 0x000000090800780c */ /* 0x000fe40003f84270 */
[----:B------:R-:W-:Y:S01]  /*3a90*/  FSEL R9, R106, -INF , P5 ;  /* 0xff8000006a097808 */ /* 0x000fe20002800000 */
[----:B------:R-:W-:Y:S01]  /*3aa0*/  STL [R1+0x58], R234 ;  /* 0x000058ea01007387 */ /* 0x000fe20000100800 */
[----:B------:R-:W-:-:S02]  /*3ab0*/  FMNMX.FTZ R135, R6, R7, !PT ;  /* 0x0000000706877209 */ /* 0x000fc40007810000 */
[----:B------:R-:W-:Y:S01]  /*3ac0*/  ISETP.GT.AND P2, PT, R8, 0x10, PT ;  /* 0x000000100800780c */ /* 0x000fe20003f44270 */
[----:B------:R-:W-:Y:S01]  /*3ad0*/  STL [R1+0x54], R233 ;  /* 0x000054e901007387 */ /* 0x000fe20000100800 */
[----:B------:R-:W-:Y:S02]  /*3ae0*/  FSEL R10, R105, -INF , P4 ;  /* 0xff800000690a7808 */ /* 0x000fe40002000000 */
[----:B------:R-:W-:Y:S01]  /*3af0*/  FMNMX.FTZ R135, R9, R135, !PT ;  /* 0x0000008709877209 */ /* 0x000fe20007810000 */
[----:B------:R-:W-:Y:S01]  /*3b00*/  STL [R1+0x50], R232 ;  /* 0x000050e801007387 */ /* 0x000fe20000100800 */
[----:B------:R-:W-:Y:S02]  /*3b10*/  FSEL R11, R108, -INF , P1 ;  /* 0xff8000006c0b7808 */ /* 0x000fe40000800000 */
[----:B------:R-:W-:Y:S01]  /*3b20*/  FSEL R119, R144, -INF , P1 ;  /* 0xff80000090777808 */ /* 0x000fe20000800000 */
[----:B------:R1:W-:Y:S01]  /*3b30*/  STL [R1+0x4c], R231 ;  /* 0x00004ce701007387 */ /* 0x0003e20000100800 */
[----:B------:R-:W-:-:S02]  /*3b40*/  FSEL R108, R146, -INF , P1 ;  /* 0xff800000926c7808 */ /* 0x000fc40000800000 */
[----:B------:R-:W-:Y:S01]  /*3b50*/  ISETP.GT.AND P1, PT, R8, 0x11, PT ;  /* 0x000000110800780c */ /* 0x000fe20003f24270 */
[----:B------:R2:W-:Y:S01]  /*3b60*/  STL [R1+0x48], R230 ;  /* 0x000048e601007387 */ /* 0x0005e20000100800 */
[----:B------:R-:W-:Y:S02]  /*3b70*/  FSEL R17, R94, -INF , P2 ;  /* 0xff8000005e117808 */ /* 0x000fe40001000000 */
[----:B------:R-:W-:Y:S01]  /*3b80*/  FMNMX.FTZ R135, R10, R135, !PT ;  /* 0x000000870a877209 */ /* 0x000fe20007810000 */
[----:B------:R3:W-:Y:S01]  /*3b90*/  STL [R1+0x44], R229 ;  /* 0x000044e501007387 */ /* 0x0007e20000100800 */
[----:B------:R-:W-:Y:S02]  /*3ba0*/  FSEL R14, R109, -INF , P6 ;  /* 0xff8000006d0e7808 */ /* 0x000fe40003000000 */
[----:B------:R-:W-:Y:S01]  /*3bb0*/  FSEL R121, R143, -INF , P6 ;  /* 0xff8000008f797808 */ /* 0x000fe20003000000 */
[----:B------:R4:W-:Y:S01]  /*3bc0*/  STL [R1+0x40], R224 ;  /* 0x000040e001007387 */ /* 0x0009e20000100800 */
[----:B------:R-:W-:-:S02]  /*3bd0*/  FSEL R109, R145, -INF , P6 ;  /* 0xff800000916d7808 */ /* 0x000fc40003000000 */
[----:B------:R-:W-:Y:S01]  /*3be0*/  ISETP.GT.AND P6, PT, R8, 0x18, PT ;  /* 0x000000180800780c */ /* 0x000fe20003fc4270 */
[----:B------:R-:W-:Y:S01]  /*3bf0*/  LDSM.16.MT88.4 R48, [R226+0x100] ;  /* 0x00010000e230783b */ /* 0x000fe20000004200 */
[----:B------:R-:W-:Y:S02]  /*3c00*/  FSEL R18, R93, -INF , P1 ;  /* 0xff8000005d127808 */ /* 0x000fe40000800000 */
[----:B------:R-:W-:Y:S01]  /*3c10*/  FMNMX.FTZ R135, R17, R135, !PT ;  /* 0x0000008711877209 */ /* 0x000fe20007810000 */
[----:B------:R-:W-:Y:S01]  /*3c20*/  LDSM.16.MT88.4 R100, [R226+0x2100] ;  /* 0x00210000e264783b */ /* 0x000fe20000004200 */
[----:B------:R-:W-:Y:S02]  /*3c30*/  FSEL R122, R110, -INF , P5 ;  /* 0xff8000006e7a7808 */ /* 0x000fe40002800000 */
[----:B------:R-:W-:Y:S01]  /*3c40*/  FSEL R15, R104, -INF , P5 ;  /* 0xff800000680f7808 */ /* 0x000fe20002800000 */
[----:B------:R-:W-:Y:S01]  /*3c50*/  LDSM.16.MT88.4 R128, [R227+0x2100] ;  /* 0x00210000e380783b */ /* 0x000fe20000004200 */
        /* <DEDUP_REMOVED lines=14> */
[----:B------:R-:W0:Y:S01]  /*3d40*/  LDGDEPBAR ;  /* 0x00000000000079af */ /* 0x000e220000000000 */
[----:B------:R-:W-:Y:S02]  /*3d50*/  FSEL R23, R90, -INF , P2 ;  /* 0xff8000005a177808 */ /* 0x000fe40001000000 */
[----:B------:R-:W-:Y:S02]  /*3d60*/  FSEL R132, R96, -INF , P2 ;  /* 0xff80000060847808 */ /* 0x000fe40001000000 */
[----:B------:R-:W-:-:S02]  /*3d70*/  FSEL R116, R99, -INF , P2 ;  /* 0xff80000063747808 */ /* 0x000fc40001000000 */
[----:B------:R-:W-:Y:S02]  /*3d80*/  ISETP.GT.AND P2, PT, R8, 0x21, PT ;  /* 0x000000210800780c */ /* 0x000fe40003f44270 */
[----:B------:R-:W-:Y:S02]  /*3d90*/  FSEL R181, R74, -INF , P4 ;  /* 0xff8000004ab57808 */ /* 0x000fe40002000000 */
[----:B------:R-:W-:Y:S02]  /*3da0*/  FMNMX.FTZ R135, R20, R135, !PT ;  /* 0x0000008714877209 */ /* 0x000fe40007810000 */
[----:B------:R-:W-:Y:S02]  /*3db0*/  FSEL R24, R89, -INF , P1 ;  /* 0xff80000059187808 */ /* 0x000fe40000800000 */
[----:B------:R-:W-:Y:S02]  /*3dc0*/  FSEL R133, R95, -INF , P1 ;  /* 0xff8000005f857808 */ /* 0x000fe40000800000 */
[----:B------:R-:W-:-:S02]  /*3dd0*/  FSEL R117, R97, -INF , P1 ;  /* 0xff80000061757808 */ /* 0x000fc40000800000 */
[----:B------:R-:W-:Y:S01]  /*3de0*/  ISETP.GT.AND P1, PT, R8, 0x28, PT ;  /* 0x000000280800780c */ /* 0x000fe20003f24270 */
[----:B------:R-:W-:Y:S01]  /*3df0*/  LDSM.16.MT88.4 R96, [R225+0x2100] ;  /* 0x00210000e160783b */ /* 0x000fe20000004200 */
[----:B------:R-:W-:Y:S02]  /*3e00*/  FSEL R180, R73, -INF , P2 ;  /* 0xff80000049b47808 */ /* 0x000fe40001000000 */
[----:B------:R-:W-:Y:S02]  /*3e10*/  FMNMX.FTZ R135, R181, R135, !PT ;  /* 0x00000087b5877209 */ /* 0x000fe40007810000 */
[----:B------:R-:W-:Y:S02]  /*3e20*/  FSEL R186, R72, -INF , P4 ;  /* 0xff80000048ba7808 */ /* 0x000fe40002000000 */
[----:B------:R-:W-:Y:S02]  /*3e30*/  FSEL R179, R80, -INF , P4 ;  /* 0xff80000050b37808 */ /* 0x000fe40002000000 */
[----:B------:R-:W-:-:S02]  /*3e40*/  FSEL R177, R84, -INF , P4 ;  /* 0xff80000054b17808 */ /* 0x000fc40002000000 */
[----:B------:R-:W-:Y:S02]  /*3e50*/  FSEL R182, R68, -INF , P1 ;  /* 0xff80000044b67808 */ /* 0x000fe40000800000 */
[----:B------:R-:W-:Y:S02]  /*3e60*/  ISETP.GT.AND P4, PT, R8, 0x29, PT ;  /* 0x000000290800780c */ /* 0x000fe40003f84270 */
        /* <DEDUP_REMOVED lines=10> */
[----:B------:R-:W-:Y:S01]  /*3f10*/  FSEL R118, R92, -INF , P5 ;  /* 0xff8000005c767808 */ /* 0x000fe20002800000 */
[----:B------:R-:W-:Y:S01]  /*3f20*/  LDSM.16.MT88.4 R84, [R228+0x100] ;  /* 0x00010000e454783b */ /* 0x000fe20000004200 */
[----:B------:R-:W-:-:S02]  /*3f30*/  ISETP.GT.AND P5, PT, R8, 0x31, PT ;  /* 0x000000310800780c */ /* 0x000fc40003fa4270 */
[----:B-1----:R-:W-:Y:S01]  /*3f40*/  FSEL R231, R30, -INF , P6 ;  /* 0xff8000001ee77808 */ /* 0x002fe20003000000 */
[----:B------:R-:W-:Y:S01]  /*3f50*/  LDSM.16.MT88.4 R92, [R227+0x2900] ;  /* 0x00290000e35c783b */ /* 0x000fe20000004200 */
[----:B------:R-:W-:Y:S02]  /*3f60*/  FMNMX.FTZ R135, R183, R135, !PT ;  /* 0x00000087b7877209 */ /* 0x000fe40007810000 */
[----:B------:R-:W-:Y:S01]  /*3f70*/  ISETP.GT.AND P4, PT, R8, 0x38, PT ;  /* 0x000000380800780c */ /* 0x000fe20003f84270 */
[----:B------:R-:W-:Y:S01]  /*3f80*/  STL [R1+0x84], R231 ;  /* 0x000084e701007387 */ /* 0x000fe20000100800 */
[----:B------:R-:W-:Y:S02]  /*3f90*/  FSEL R209, R29, -INF , P5 ;  /* 0xff8000001dd17808 */ /* 0x000fe40002800000 */
[----:B------:R-:W-:Y:S02]  /*3fa0*/  FMNMX.FTZ R135, R231, R135, !PT ;  /* 0x00000087e7877209 */ /* 0x000fe40007810000 */
[----:B------:R-:W-:-:S02]  /*3fb0*/  FSEL R185, R45, -INF , P2 ;  /* 0xff8000002db97808 */ /* 0x000fc40001000000 */
[----:B------:R-:W-:Y:S02]  /*3fc0*/  FSEL R178, R75, -INF , P2 ;  /* 0xff8000004bb27808 */ /* 0x000fe40001000000 */
[----:B------:R-:W-:Y:S01]  /*3fd0*/  FSEL R170, R82, -INF , P2 ;  /* 0xff80000052aa7808 */ /* 0x000fe20001000000 */
[----:B------:R-:W-:Y:S01]  /*3fe0*/  LDSM.16.MT88.4 R72, [R226+0x900] ;  /* 0x00090000e248783b */ /* 0x000fe20000004200 */
[----:B------:R-:W-:Y:S02]  /*3ff0*/  ISETP.GT.AND P2, PT, R8, 0x39, PT ;  /* 0x000000390800780c */ /* 0x000fe40003f44270 */
[----:B--2---:R-:W-:Y:S02]  /*4000*/  FSEL R230, R22, -INF , P4 ;  /* 0xff80000016e67808 */ /* 0x004fe40002000000 */
[----:B------:R-:W-:Y:S02]  /*4010*/  FMNMX.FTZ R135, R209, R135, !PT ;  /* 0x00000087d1877209 */ /* 0x000fe40007810000 */
[----:B------:R-:W-:Y:S01]  /*4020*/  FSEL R208, R21, -INF , P2 ;  /* 0xff80000015d07808 */ /* 0x000fe20001000000 */
[----:B------:R-:W-:Y:S01]  /*4030*/  STL [R1+0x88], R230 ;  /* 0x000088e601007387 */ /* 0x000fe20000100800 */
[----:B------:R-:W-:-:S02]  /*4040*/  FMNMX.FTZ R135, R230, R135, !PT ;  /* 0x00000087e6877209 */ /* 0x000fc40007810000 */
[----:B------:R-:W-:Y:S02]  /*4050*/  FSEL R184, R70, -INF , P1 ;  /* 0xff80000046b87808 */ /* 0x000fe40000800000 */
[----:B------:R-:W-:Y:S01]  /*4060*/  FMNMX.FTZ R135, R208, R135, !PT ;  /* 0x00000087d0877209 */ /* 0x000fe20007810000 */
[----:B------:R-:W-:Y:S01]  /*4070*/  LDSM.16.MT88.4 R68, [R228+0x900] ;  /* 0x00090000e444783b */ /* 0x000fe20000004200 */
[----:B------:R-:W-:Y:S02]  /*4080*/  FSEL R171, R66, -INF , P1 ;  /* 0xff80000042ab7808 */ /* 0x000fe40000800000 */
[----:B------:R-:W-:Y:S01]  /*4090*/  FSEL R169, R44, -INF , P1 ;  /* 0xff8000002ca97808 */ /* 0x000fe20000800000 */
[----:B------:R-:W1:Y:S01]  /*40a0*/  SHFL.BFLY PT, R2, R135, 0x2, 0x1f ;  /* 0x0c401f0087027f89 */ /* 0x000e6200000e0000 */
[----:B---3--:R-:W-:Y:S02]  /*40b0*/  FSEL R229, R32, -INF , P6 ;  /* 0xff80000020e57808 */ /* 0x008fe40003000000 */
[----:B------:R-:W-:Y:S01]  /*40c0*/  FSEL R252, R31, -INF , P5 ;  /* 0xff8000001ffc7808 */ /* 0x000fe20002800000 */
[----:B------:R-:W-:Y:S01]  /*40d0*/  LDSM.16.MT88.4 R44, [R225+0x100] ;  /* 0x00010000e12c783b */ /* 0x000fe20000004200 */
[----:B----4-:R-:W-:-:S02]  /*40e0*/  FSEL R224, R28, -INF , P4 ;  /* 0xff8000001ce07808 */ /* 0x010fc40002000000 */
[----:B------:R-:W-:Y:S02]  /*40f0*/  FSEL R210, R27, -INF , P2 ;  /* 0xff8000001bd27808 */ /* 0x000fe40001000000 */
[----:B------:R-:W-:Y:S02]  /*4100*/  FMNMX.FTZ R0, R108, R109, !PT ;  /* 0x0000006d6c007209 */ /* 0x000fe40007810000 */
[----:B------:R-:W-:Y:S02]  /*4110*/  FSEL R214, R52, -INF , P6 ;  /* 0xff80000034d67808 */ /* 0x000fe40003000000 */
[----:B------:R-:W-:Y:S02]  /*4120*/  FMNMX.FTZ R0, R110, R0, !PT ;  /* 0x000000006e007209 */ /* 0x000fe40007810000 */
[----:B------:R-:W-:Y:S02]  /*4130*/  FSEL R207, R53, -INF , P5 ;  /* 0xff80000035cf7808 */ /* 0x000fe40002800000 */
[----:B------:R-:W-:-:S02]  /*4140*/  FMNMX.FTZ R0, R111, R0, !PT ;  /* 0x000000006f007209 */ /* 0x000fc40007810000 */
[----:B------:R-:W-:Y:S02]  /*4150*/  FSEL R206, R33, -INF , P4 ;  /* 0xff80000021ce7808 */ /* 0x000fe40002000000 */
[----:B------:R-:W-:Y:S02]  /*4160*/  FMNMX.FTZ R0, R116, R0, !PT ;  /* 0x0000000074007209 */ /* 0x000fe40007810000 */
[----:B------:R-:W-:Y:S02]  /*4170*/  FSEL R205, R34, -INF , P2 ;  /* 0xff80000022cd7808 */ /* 0x000fe40001000000 */
[----:B-1----:R-:W-:Y:S02]  /*4180*/  FMNMX.FTZ R135, R135, R2, !PT ;  /* 0x0000000287877209 */ /* 0x002fe40007810000 */
[----:B------:R-:W-:Y:S02]  /*4190*/  FMNMX.FTZ R0, R117, R0, !PT ;  /* 0x0000000075007209 */ /* 0x000fe40007810000 */
[----:B------:R-:W-:Y:S01]  /*41a0*/  FSEL R195, R37, -INF , P6 ;  /* 0xff80000025c37808 */ /* 0x000fe20003000000 */
[----:B------:R-:W1:Y:S01]  /*41b0*/  SHFL.BFLY PT, R2, R135, 0x1, 0x1f ;  /* 0x0c201f0087027f89 */ /* 0x000e6200000e0000 */
[----:B------:R-:W-:-:S02]  /*41c0*/  FMNMX.FTZ R0, R120, R0, !PT ;  /* 0x0000000078007209 */ /* 0x000fc40007810000 */
[----:B------:R-:W-:Y:S02]  /*41d0*/  FSEL R194, R36, -INF , P5 ;  /* 0xff80000024c27808 */ /* 0x000fe40002800000 */
[----:B------:R-:W-:Y:S02]  /*41e0*/  FMNMX.FTZ R0, R118, R0, !PT ;  /* 0x0000000076007209 */ /* 0x000fe40007810000 */
[----:B------:R-:W-:Y:S02]  /*41f0*/  FSEL R193, R35, -INF , P4 ;  /* 0xff80000023c17808 */ /* 0x000fe40002000000 */
[----:B------:R-:W-:Y:S02]  /*4200*/  FMNMX.FTZ R0, R177, R0, !PT ;  /* 0x00000000b1007209 */ /* 0x000fe40007810000 */
[----:B------:R-:W-:Y:S02]  /*4210*/  FSEL R187, R54, -INF , P2 ;  /* 0xff80000036bb7808 */ /* 0x000fe40001000000 */
[----:B------:R-:W-:Y:S01]  /*4220*/  FMNMX.FTZ R0, R170, R0, !PT ;  /* 0x00000000aa007209 */ /* 0x000fe20007810000 */
[----:B------:R-:W-:Y:S03]  /*4230*/  LDSM.16.MT88.4 R52, [R228+0x2900] ;  /* 0x00290000e434783b */ /* 0x000fe60000004200 */
[----:B------:R-:W-:-:S02]  /*4240*/  FMNMX.FTZ R0, R169, R0, !PT ;  /* 0x00000000a9007209 */ /* 0x000fc40007810000 */
[----:B-1----:R-:W-:Y:S02]  /*4250*/  FMNMX.FTZ R135, R135, R2, !PT ;  /* 0x0000000287877209 */ /* 0x002fe40007810000 */
[----:B------:R-:W-:Y:S02]  /*4260*/  FMNMX.FTZ R2, R11, R14, !PT ;  /* 0x0000000e0b027209 */ /* 0x000fe40007810000 */
[C---:B------:R-:W-:Y:S01]  /*4270*/  FSETP.NEU.FTZ.AND P1, PT, R135.reuse, -INF , PT ;  /* 0xff8000008700780b */ /* 0x040fe20003f3d000 */
[----:B------:R-:W-:Y:S01]  /*4280*/  FMUL.FTZ R13, R135, c[0x0][0x2d0] ;  /* 0x0000b400870d7a20 */ /* 0x000fe20000410000 */
[----:B------:R-:W-:Y:S01]  /*4290*/  FMNMX.FTZ R2, R15, R2, !PT ;  /* 0x000000020f027209 */ /* 0x000fe20007810000 */
[----:B------:R-:W-:Y:S03]  /*42a0*/  STL [R1+0x8c], R135 ;  /* 0x00008c8701007387 */ /* 0x000fe60000100800 */
[----:B------:R-:W-:Y:S01]  /*42b0*/  FMNMX.FTZ R2, R16, R2, !PT ;  /* 0x0000000210027209 */ /* 0x000fe20007810000 */
[----:B------:R-:W-:Y:S01]  /*42c0*/  STL [R1+0x90], R229 ;  /* 0x000090e501007387 */ /* 0x000fe20000100800 */
[----:B------:R-:W-:-:S02]  /*42d0*/  FSEL R13, R13, RZ, P1 ;  /* 0x000000ff0d0d7208 */ /* 0x000fc40000800000 */
[----:B------:R-:W-:Y:S02]  /*42e0*/  FMNMX.FTZ R2, R23, R2, !PT ;  /* 0x0000000217027209 */ /* 0x000fe40007810000 */
[----:B------:R-:W-:Y:S02]  /*42f0*/  ISETP.GT.AND P1, PT, R8, 0x29, PT ;  /* 0x000000290800780c */ /* 0x000fe40003f24270 */
[----:B------:R-:W-:Y:S02]  /*4300*/  FMNMX.FTZ R2, R24, R2, !PT ;  /* 0x0000000218027209 */ /* 0x000fe40007810000 */
[----:B------:R-:W-:Y:S02]  /*4310*/  FSEL R176, R40, -INF , P1 ;  /* 0xff80000028b07808 */ /* 0x000fe40000800000 */
[----:B------:R-:W-:-:S04]  /*4320*/  FMNMX.FTZ R2, R25, R2, !PT ;  /* 0x0000000219027209 */ /* 0x000fc80007810000 */
        /* <DEDUP_REMOVED lines=8> */
[----:B------:R-:W-:-:S05]  /*43b0*/  FMNMX.FTZ R2, R210, R2, !PT ;  /* 0x00000002d2027209 */ /* 0x000fca0007810000 */
[----:B------:R-:W1:Y:S02]  /*43c0*/  SHFL.BFLY PT, R5, R2, 0x2, 0x1f ;  /* 0x0c401f0002057f89 */ /* 0x000e6400000e0000 */
[----:B-1----:R-:W-:-:S05]  /*43d0*/  FMNMX.FTZ R2, R2, R5, !PT ;  /* 0x0000000502027209 */ /* 0x002fca0007810000 */
[----:B------:R-:W1:Y:S02]  /*43e0*/  SHFL.BFLY PT, R5, R2, 0x1, 0x1f ;  /* 0x0c201f0002057f89 */ /* 0x000e6400000e0000 */
[----:B-1----:R-:W-:Y:S01]  /*43f0*/  FMNMX.FTZ R2, R2, R5, !PT ;  /* 0x0000000502027209 */ /* 0x002fe20007810000 */
[----:B------:R-:W-:-:S03]  /*4400*/  FFMA.FTZ R5, R6, c[0x0][0x2d0], -R13 ;  /* 0x0000b40006057a23 */ /* 0x000fc6000001080d */
[C---:B------:R-:W-:Y:S01]  /*4410*/  FSETP.NEU.FTZ.AND P1, PT, R2.reuse, -INF , PT ;  /* 0xff8000000200780b */ /* 0x040fe20003f3d000 */
[----:B------:R-:W-:Y:S01]  /*4420*/  FMUL.FTZ R12, R2, c[0x0][0x2d0] ;  /* 0x0000b400020c7a20 */ /* 0x000fe20000410000 */
[----:B------:R1:W-:Y:S04]  /*4430*/  MUFU.EX2 R235, R5 ;  /* 0x0000000500eb7308 */ /* 0x0003e80000000800 */
[----:B------:R-:W-:Y:S02]  /*4440*/  FSEL R12, R12, RZ, P1 ;  /* 0x000000ff0c0c7208 */ /* 0x000fe40000800000 */
[----:B------:R-:W-:Y:S01]  /*4450*/  ISETP.GT.AND P1, PT, R8, 0x29, PT ;  /* 0x000000290800780c */ /* 0x000fe20003f24270 */
[----:B------:R-:W-:Y:S02]  /*4460*/  FFMA.FTZ R8, R17, c[0x0][0x2d0], -R13 ;  /* 0x0000b40011087a23 */ /* 0x000fe4000001080d */
[--C-:B------:R-:W-:Y:S01]  /*4470*/  FFMA.FTZ R3, R15, c[0x0][0x2d0], -R12.reuse ;  /* 0x0000b4000f037a23 */ /* 0x100fe2000001080c */
[----:B------:R-:W-:Y:S01]  /*4480*/  FSEL R168, R65, -INF , P1 ;  /* 0xff80000041a87808 */ /* 0x000fe20000800000 */
[----:B------:R-:W-:Y:S01]  /*4490*/  FFMA.FTZ R4, R11, c[0x0][0x2d0], -R12 ;  /* 0x0000b4000b047a23 */ /* 0x000fe2000001080c */
[----:B------:R2:W-:Y:S01]  /*44a0*/  MUFU.EX2 R244, R8 ;  /* 0x0000000800f47308 */ /* 0x0005e20000000800 */
[----:B------:R-:W-:-:S02]  /*44b0*/  FSEL R138, R67, -INF , P1 ;  /* 0xff800000438a7808 */ /* 0x000fc40000800000 */
[----:B------:R-:W-:Y:S01]  /*44c0*/  FMNMX.FTZ R0, R168, R0, !PT ;  /* 0x00000000a8007209 */ /* 0x000fe20007810000 */
[----:B-1----:R-:W-:Y:S01]  /*44d0*/  FFMA.FTZ R5, R7, c[0x0][0x2d0], -R13 ;  /* 0x0000b40007057a23 */ /* 0x002fe2000001080d */
[----:B------:R-:W-:Y:S02]  /*44e0*/  LDSM.16.MT88.4 R64, [R227+0x900] ;  /* 0x00090000e340783b */ /* 0x000fe40000004200 */
[----:B------:R-:W-:Y:S01]  /*44f0*/  FMNMX.FTZ R0, R214, R0, !PT ;  /* 0x00000000d6007209 */ /* 0x000fe20007810000 */
[----:B------:R1:W-:Y:S03]  /*4500*/  MUFU.EX2 R213, R3 ;  /* 0x0000000300d57308 */ /* 0x0003e60000000800 */
[----:B------:R-:W-:-:S04]  /*4510*/  FMNMX.FTZ R0, R207, R0, !PT ;  /* 0x00000000cf007209 */ /* 0x000fc80007810000 */
[----:B------:R-:W-:Y:S01]  /*4520*/  FMNMX.FTZ R0, R206, R0, !PT ;  /* 0x00000000ce007209 */ /* 0x000fe20007810000 */
[----:B------:R3:W-:Y:S01]  /*4530*/  MUFU.EX2 R238, R5 ;  /* 0x0000000500ee7308 */ /* 0x0007e20000000800 */
[----:B--2---:R-:W-:Y:S02]  /*4540*/  FFMA.FTZ R8, R18, c[0x0][0x2d0], -R13 ;  /* 0x0000b40012087a23 */ /* 0x004fe4000001080d */
[----:B------:R-:W-:Y:S01]  /*4550*/  FMNMX.FTZ R0, R205, R0, !PT ;  /* 0x00000000cd007209 */ /* 0x000fe20007810000 */
[----:B-1----:R-:W-:-:S04]  /*4560*/  FFMA.FTZ R3, R16, c[0x0][0x2d0], -R12 ;  /* 0x0000b40010037a23 */ /* 0x002fc8000001080c */
[----:B------:R1:W-:Y:S01]  /*4570*/  MUFU.EX2 R243, R4 ;  /* 0x0000000400f37308 */ /* 0x0003e20000000800 */
[----:B---3--:R-:W-:-:S07]  /*4580*/  FFMA.FTZ R5, R9, c[0x0][0x2d0], -R13 ;  /* 0x0000b40009057a23 */ /* 0x008fce000001080d */
[----:B------:R2:W3:Y:S01]  /*4590*/  MUFU.EX2 R233, R3 ;  /* 0x0000000300e97308 */ /* 0x0004e20000000800 */
[----:B------:R-:W4:Y:S07]  /*45a0*/  SHFL.BFLY PT, R9, R0, 0x2, 0x1f ;  /* 0x0c401f0000097f89 */ /* 0x000f2e00000e0000 */
[----:B------:R4:W-:Y:S01]  /*45b0*/  MUFU.EX2 R173, R5 ;  /* 0x0000000500ad7308 */ /* 0x0009e20000000800 */
[----:B-1----:R-:W-:Y:S01]  /*45c0*/  FFMA.FTZ R4, R14, c[0x0][0x2d0], -R12 ;  /* 0x0000b4000e047a23 */ /* 0x002fe2000001080c */
[----:B--2---:R-:W-:-:S06]  /*45d0*/  FMNMX.FTZ R3, R119, R121, !PT ;  /* 0x0000007977037209 */ /* 0x004fcc0007810000 */
[----:B------:R1:W-:Y:S01]  /*45e0*/  MUFU.EX2 R211, R8 ;  /* 0x0000000800d37308 */ /* 0x0003e20000000800 */
[----:B---3--:R-:W-:Y:S02]  /*45f0*/  F2FP.BF16.PACK_AB R7, R233, R213 ;  /* 0x000000d5e907723e */ /* 0x008fe400000010ff */
[----:B------:R-:W-:-:S04]  /*4600*/  FMNMX.FTZ R3, R122, R3, !PT ;  /* 0x000000037a037209 */ /* 0x000fc80007810000 */
[----:B------:R-:W-:Y:S01]  /*4610*/  FMNMX.FTZ R3, R123, R3, !PT ;  /* 0x000000037b037209 */ /* 0x000fe20007810000 */
[----:B----4-:R-:W-:Y:S01]  /*4620*/  FFMA.FTZ R5, R10, c[0x0][0x2d0], -R13 ;  /* 0x0000b4000a057a23 */ /* 0x010fe2000001080d */
[----:B------:R2:W-:Y:S02]  /*4630*/  MUFU.EX2 R239, R4 ;  /* 0x0000000400ef7308 */ /* 0x0005e40000000800 */
[----:B------:R-:W-:-:S04]  /*4640*/  FMNMX.FTZ R3, R132, R3, !PT ;  /* 0x0000000384037209 */ /* 0x000fc80007810000 */
[----:B------:R-:W-:Y:S01]  /*4650*/  FMNMX.FTZ R3, R133, R3, !PT ;  /* 0x0000000385037209 */ /* 0x000fe20007810000 */
[----:B-1----:R-:W-:Y:S01]  /*4660*/  FFMA.FTZ R8, R19, c[0x0][0x2d0], -R13 ;  /* 0x0000b40013087a23 */ /* 0x002fe2000001080d */
[----:B------:R-:W1:Y:S02]  /*4670*/  MUFU.EX2 R234, R5 ;  /* 0x0000000500ea7308 */ /* 0x000e640000000800 */
[----:B------:R-:W-:-:S04]  /*4680*/  FMNMX.FTZ R3, R134, R3, !PT ;  /* 0x0000000386037209 */ /* 0x000fc80007810000 */
[----:B------:R-:W-:Y:S02]  /*4690*/  FMNMX.FTZ R3, R139, R3, !PT ;  /* 0x000000038b037209 */ /* 0x000fe40007810000 */
[----:B------:R3:W-:Y:S01]  /*46a0*/  MUFU.EX2 R237, R8 ;  /* 0x0000000800ed7308 */ /* 0x0007e20000000800 */
[----:B--2---:R-:W-:Y:S02]  /*46b0*/  F2FP.BF16.PACK_AB R4, R238, R235 ;  /* 0x000000ebee04723e */ /* 0x004fe400000010ff */
[----:B------:R-:W-:-:S04]  /*46c0*/  FMNMX.FTZ R3, R179, R3, !PT ;  /* 0x00000003b3037209 */ /* 0x000fc80007810000 */
[----:B------:R-:W-:Y:S02]  /*46d0*/  FMNMX.FTZ R3, R178, R3, !PT ;  /* 0x00000003b2037209 */ /* 0x000fe40007810000 */
[----:B-1----:R-:W-:Y:S02]  /*46e0*/  F2FP.BF16.PACK_AB R6, R234, R173 ;  /* 0x000000adea06723e */ /* 0x002fe400000010ff */
[----:B------:R-:W-:Y:S02]  /*46f0*/  FMNMX.FTZ R3, R171, R3, !PT ;  /* 0x00000003ab037209 */ /* 0x000fe40007810000 */
[----:B------:R-:W-:Y:S02]  /*4700*/  F2FP.BF16.PACK_AB R5, R239, R243 ;  /* 0x000000f3ef05723e */ /* 0x000fe400000010ff */
[----:B------:R-:W-:Y:S01]  /*4710*/  FMNMX.FTZ R3, R138, R3, !PT ;  /* 0x000000038a037209 */ /* 0x000fe20007810000 */
[----:B---3--:R-:W-:-:S03]  /*4720*/  FFMA.FTZ R8, R20, c[0x0][0x2d0], -R13 ;  /* 0x0000b40014087a23 */ /* 0x008fc6000001080d */
[----:B------:R-:W-:Y:S01]  /*4730*/  FMNMX.FTZ R3, R195, R3, !PT ;  /* 0x00000003c3037209 */ /* 0x000fe20007810000 */
[----:B------:R1:W2:Y:S01]  /*4740*/  MUFU.EX2 R212, R8 ;  /* 0x0000000800d47308 */ /* 0x0002a20000000800 */
[----:B------:R-:W-:Y:S02]  /*4750*/  HMMA.16816.F32.BF16 R160, R4, R88, RZ ;  /* 0x0000005804a0723c */ /* 0x000fe400000418ff */
[----:B------:R-:W-:-:S04]  /*4760*/  FMNMX.FTZ R3, R194, R3, !PT ;  /* 0x00000003c2037209 */ /* 0x000fc80007810000 */
[----:B------:R-:W-:Y:S02]  /*4770*/  FMNMX.FTZ R3, R193, R3, !PT ;  /* 0x00000003c1037209 */ /* 0x000fe40007810000 */
[C---:B------:R-:W-:Y:S02]  /*4780*/  HMMA.16816.F32.BF16 R152, R4.reuse, R96, RZ ;  /* 0x000000600498723c */ /* 0x040fe400000418ff */
[----:B------:R-:W-:Y:S02]  /*4790*/  FMNMX.FTZ R14, R187, R3, !PT ;  /* 0x00000003bb0e7209 */ /* 0x000fe40007810000 */
[----:B------:R-:W-:Y:S01]  /*47a0*/  FMNMX.FTZ R3, R0, R9, !PT ;  /* 0x0000000900037209 */ /* 0x000fe20007810000 */
[--C-:B------:R-:W-:Y:S02]  /*47b0*/  FFMA.FTZ R0, R26, c[0x0][0x2d0], -R12.reuse ;  /* 0x0000b4001a007a23 */ /* 0x100fe4000001080c */
[--C-:B-1----:R-:W-:Y:S01]  /*47c0*/  FFMA.FTZ R8, R23, c[0x0][0x2d0], -R12.reuse ;  /* 0x0000b40017087a23 */ /* 0x102fe2000001080c */
[----:B------:R-:W1:Y:S01]  /*47d0*/  SHFL.BFLY PT, R15, R14, 0x2, 0x1f ;  /* 0x0c401f000e0f7f89 */ /* 0x000e6200000e0000 */
[----:B------:R1:W-:Y:S01]  /*47e0*/  MUFU.EX2 R229, R0 ;  /* 0x0000000000e57308 */ /* 0x0003e20000000800 */
[----:B--2---:R-:W-:Y:S01]  /*47f0*/  F2FP.BF16.PACK_AB R10, R212, R237 ;  /* 0x000000edd40a723e */ /* 0x004fe200000010ff */
[C---:B------:R-:W-:Y:S01]  /*4800*/  HMMA.16816.F32.BF16 R140, R4.reuse, R104, RZ ;  /* 0x00000068048c723c */ /* 0x040fe200000418ff */
[----:B------:R-:W2:Y:S05]  /*4810*/  SHFL.BFLY PT, R16, R3, 0x1, 0x1f ;  /* 0x0c201f0003107f89 */ /* 0x000eaa00000e0000 */
[----:B------:R3:W-:Y:S02]  /*4820*/  MUFU.EX2 R172, R8 ;  /* 0x0000000800ac7308 */ /* 0x0007e40000000800 */
[C---:B------:R-:W-:Y:S08]  /*4830*/  HMMA.16816.F32.BF16 R148, R4.reuse, R44, RZ ;  /* 0x0000002c0494723c */ /* 0x040ff000000418ff */
[----:B------:R-:W-:Y:S01]  /*4840*/  HMMA.16816.F32.BF16 R156, R4, R48, RZ ;  /* 0x00000030049c723c */ /* 0x000fe200000418ff */
[----:B-1----:R-:W-:Y:S01]  /*4850*/  FMNMX.FTZ R0, R14, R15, !PT ;  /* 0x0000000f0e007209 */ /* 0x002fe20007810000 */
[----:B---3--:R-:W-:-:S06]  /*4860*/  FFMA.FTZ R8, R24, c[0x0][0x2d0], -R12 ;  /* 0x0000b40018087a23 */ /* 0x008fcc000001080c */
[C---:B------:R-:W-:Y:S01]  /*4870*/  HMMA.16816.F32.BF16 R164, R4.reuse, R84, RZ ;  /* 0x0000005404a4723c */ /* 0x040fe200000418ff */
[----:B--2---:R-:W-:Y:S01]  /*4880*/  FMNMX.FTZ R137, R3, R16, !PT ;  /* 0x0000001003897209 */ /* 0x004fe20007810000 */
[----:B------:R1:W2:Y:S03]  /*4890*/  MUFU.EX2 R240, R8 ;  /* 0x0000000800f07308 */ /* 0x0002a60000000800 */
[C---:B------:R-:W-:Y:S01]  /*48a0*/  FSETP.NEU.FTZ.AND P1, PT, R137.reuse, -INF , PT ;  /* 0xff8000008900780b */ /* 0x040fe20003f3d000 */
[----:B------:R-:W-:Y:S02]  /*48b0*/  FMUL.FTZ R3, R137, c[0x0][0x2d0] ;  /* 0x0000b40089037a20 */ /* 0x000fe40000410000 */
[----:B------:R-:W-:Y:S03]  /*48c0*/  HMMA.16816.F32.BF16 R144, R4, R100, RZ ;  /* 0x000000640490723c */ /* 0x000fe600000418ff */
[----:B------:R-:W-:-:S05]  /*48d0*/  FSEL R3, R3, RZ, P1 ;  /* 0x000000ff03037208 */ /* 0x000fca0000800000 */
[----:B------:R-:W-:Y:S01]  /*48e0*/  HMMA.16816.F32.BF16 R124, R4, R128, RZ ;  /* 0x00000080047c723c */ /* 0x000fe200000418ff */
[----:B-1----:R-:W-:Y:S01]  /*48f0*/  FFMA.FTZ R8, R25, c[0x0][0x2d0], -R12 ;  /* 0x0000b40019087a23 */ /* 0x002fe2000001080c */
[----:B--2---:R-:W-:-:S03]  /*4900*/  F2FP.BF16.PACK_AB R9, R240, R172 ;  /* 0x000000acf009723e */ /* 0x004fc600000010ff */
[----:B------:R1:W2:Y:S03]  /*4910*/  MUFU.EX2 R236, R8 ;  /* 0x0000000800ec7308 */ /* 0x0002a60000000800 */
[C---:B------:R-:W-:Y:S08]  /*4920*/  HMMA.16816.F32.BF16 R112, R4.reuse, R46, RZ ;  /* 0x0000002e0470723c */ /* 0x040ff000000418ff */
[----:B------:R-:W-:Y:S01]  /*4930*/  HMMA.16816.F32.BF16 R80, R4, R50, RZ ;  /* 0x000000320450723c */ /* 0x000fe200000418ff */
[----:B-1----:R-:W-:-:S02]  /*4940*/  F2FP.BF16.PACK_AB R8, R211, R244 ;  /* 0x000000f4d308723e */ /* 0x002fc400000010ff */
[----:B--2---:R-:W-:-:S05]  /*4950*/  F2FP.BF16.PACK_AB R11, R229, R236 ;  /* 0x000000ece50b723e */ /* 0x004fca00000010ff */
[----:B------:R-:W-:Y:S08]  /*4960*/  HMMA.16816.F32.BF16 R40, R4, R86, RZ ;  /* 0x000000560428723c */ /* 0x000ff000000418ff */
[----:B------:R-:W-:Y:S08]  /*4970*/  HMMA.16816.F32.BF16 R16, R8, R64, R160 ;  /* 0x000000400810723c */ /* 0x000ff000000418a0 */
[C---:B------:R-:W-:Y:S08]  /*4980*/  HMMA.16816.F32.BF16 R36, R4.reuse, R90, RZ ;  /* 0x0000005a0424723c */ /* 0x040ff000000418ff */
[C---:B------:R-:W-:Y:S08]  /*4990*/  HMMA.16816.F32.BF16 R32, R4.reuse, R98, RZ ;  /* 0x000000620420723c */ /* 0x040ff000000418ff */
[----:B------:R-:W-:Y:S01]  /*49a0*/  HMMA.16816.F32.BF16 R28, R4, R102, RZ ;  /* 0x00000066041c723c */ /* 0x000fe200000418ff */
[----:B------:R-:W-:Y:S01]  /*49b0*/  MOV R163, R19 ;  /* 0x0000001300a37202 */ /* 0x000fe20000000f00 */
[----:B------:R-:W-:Y:S01]  /*49c0*/  IMAD.MOV.U32 R162, RZ, RZ, R17 ;  /* 0x000000ffffa27224 */ /* 0x000fe200078e0011 */
[----:B------:R-:W-:Y:S01]  /*49d0*/  MOV R160, R16 ;  /* 0x0000001000a07202 */ /* 0x000fe20000000f00 */
[----:B------:R-:W-:-:S04]  /*49e0*/  IMAD.MOV.U32 R161, RZ, RZ, R18 ;  /* 0x000000ffffa17224 */ /* 0x000fc800078e0012 */
[C---:B------:R-:W-:Y:S08]  /*49f0*/  HMMA.16816.F32.BF16 R24, R4.reuse, R106, RZ ;  /* 0x0000006a0418723c */ /* 0x040ff000000418ff */
[----:B------:R-:W-:Y:S01]  /*4a00*/  HMMA.16816.F32.BF16 R20, R4, R130, RZ ;  /* 0x000000820414723c */ /* 0x000fe200000418ff */
[----:B------:R-:W1:Y:S06]  /*4a10*/  SHFL.BFLY PT, R5, R0, 0x1, 0x1f ;  /* 0x0c201f0000057f89 */ /* 0x000e6c00000e0000 */
[--C-:B------:R-:W-:Y:S01]  /*4a20*/  FFMA.FTZ R4, R108, c[0x0][0x2d0], -R3.reuse ;  /* 0x0000b4006c047a23 */ /* 0x100fe20000010803 */
[C---:B------:R-:W-:Y:S03]  /*4a30*/  HMMA.16816.F32.BF16 R16, R8.reuse, R60, R152 ;  /* 0x0000003c0810723c */ /* 0x040fe60000041898 */
[----:B------:R2:W-:Y:S05]  /*4a40*/  MUFU.EX2 R204, R4 ;  /* 0x0000000400cc7308 */ /* 0x0005ea0000000800 */
[C---:B------:R-:W-:Y:S08]  /*4a50*/  HMMA.16816.F32.BF16 R140, R8.reuse, R52, R140 ;  /* 0x00000034088c723c */ /* 0x040ff0000004188c */
[----:B------:R-:W-:Y:S01]  /*4a60*/  HMMA.16816.F32.BF16 R200, R8, R72, R156 ;  /* 0x0000004808c8723c */ /* 0x000fe2000004189c */
[----:B-1----:R-:W-:Y:S01]  /*4a70*/  FMNMX.FTZ R136, R0, R5, !PT ;  /* 0x0000000500887209 */ /* 0x002fe20007810000 */
[----:B------:R-:W-:-:S02]  /*4a80*/  FFMA.FTZ R0, R111, c[0x0][0x2d0], -R3 ;  /* 0x0000b4006f007a23 */ /* 0x000fc40000010803 */
[----:B--2---:R-:W-:Y:S01]  /*4a90*/  FFMA.FTZ R4, R109, c[0x0][0x2d0], -R3 ;  /* 0x0000b4006d047a23 */ /* 0x004fe20000010803 */
[----:B------:R-:W-:-:S03]  /*4aa0*/  FSETP.NEU.FTZ.AND P1, PT, R136, -INF , PT ;  /* 0xff8000008800780b */ /* 0x000fc60003f3d000 */
[----:B------:R1:W2:Y:S01]  /*4ab0*/  MUFU.EX2 R192, R4 ;  /* 0x0000000400c07308 */ /* 0x0002a20000000800 */
[----:B------:R-:W-:Y:S01]  /*4ac0*/  IMAD.MOV.U32 R159, RZ, RZ, R19 ;  /* 0x000000ffff9f7224 */ /* 0x000fe200078e0013 */
[----:B------:R-:W-:Y:S01]  /*4ad0*/  MOV R157, R16 ;  /* 0x00000010009d7202 */ /* 0x000fe20000000f00 */
[----:B------:R-:W-:Y:S01]  /*4ae0*/  IMAD.MOV.U32 R158, RZ, RZ, R18 ;  /* 0x000000ffff9e7224 */ /* 0x000fe200078e0012 */
[----:B------:R-:W-:Y:S01]  /*4af0*/  HMMA.16816.F32.BF16 R216, R8, R68, R164 ;  /* 0x0000004408d8723c */ /* 0x000fe200000418a4 */
[----:B------:R-:W-:-:S03]  /*4b00*/  IMAD.MOV.U32 R156, RZ, RZ, R17 ;  /* 0x000000ffff9c7224 */ /* 0x000fc600078e0011 */
[----:B------:R-:W-:-:S04]  /*4b10*/  MOV R6, R141 ;  /* 0x0000008d00067202 */ /* 0x000fc80000000f00 */
[C---:B------:R-:W-:Y:S01]  /*4b20*/  HMMA.16816.F32.BF16 R16, R8.reuse, R56, R144 ;  /* 0x000000380810723c */ /* 0x040fe20000041890 */
[----:B-1----:R-:W-:Y:S02]  /*4b30*/  FFMA.FTZ R4, R110, c[0x0][0x2d0], -R3 ;  /* 0x0000b4006e047a23 */ /* 0x002fe40000010803 */
[----:B------:R1:W-:Y:S05]  /*4b40*/  MUFU.EX2 R110, R0 ;  /* 0x00000000006e7308 */ /* 0x0003ea0000000800 */
[C---:B------:R-:W-:Y:S03]  /*4b50*/  HMMA.16816.F32.BF16 R124, R8.reuse, R92, R124 ;  /* 0x0000005c087c723c */ /* 0x040fe6000004187c */
[----:B------:R3:W4:Y:S05]  /*4b60*/  MUFU.EX2 R15, R4 ;  /* 0x00000004000f7308 */ /* 0x00072a0000000800 */
[----:B------:R-:W-:Y:S01]  /*4b70*/  HMMA.16816.F32.BF16 R36, R8, R66, R36 ;  /* 0x000000420824723c */ /* 0x000fe20000041824 */
[----:B------:R-:W-:Y:S01]  /*4b80*/  IMAD.MOV.U32 R191, RZ, RZ, R216 ;  /* 0x000000ffffbf7224 */ /* 0x000fe200078e00d8 */
[----:B------:R-:W-:Y:S01]  /*4b90*/  MOV R190, R217 ;  /* 0x000000d900be7202 */ /* 0x000fe20000000f00 */
[----:B------:R-:W-:-:S02]  /*4ba0*/  IMAD.MOV.U32 R189, RZ, RZ, R218 ;  /* 0x000000ffffbd7224 */ /* 0x000fc400078e00da */
[----:B------:R-:W-:Y:S02]  /*4bb0*/  IMAD.MOV.U32 R188, RZ, RZ, R219 ;  /* 0x000000ffffbc7224 */ /* 0x000fe400078e00db */
[----:B-1----:R-:W-:Y:S01]  /*4bc0*/  FMUL.FTZ R0, R136, c[0x0][0x2d0] ;  /* 0x0000b40088007a20 */ /* 0x002fe20000410000 */
[C---:B------:R-:W-:Y:S01]  /*4bd0*/  HMMA.16816.F32.BF16 R196, R8.reuse, R76, R148 ;  /* 0x0000004c08c4723c */ /* 0x040fe20000041894 */
[----:B------:R-:W-:Y:S01]  /*4be0*/  IMAD.MOV.U32 R144, RZ, RZ, R16 ;  /* 0x000000ffff907224 */ /* 0x000fe200078e0010 */
[----:B------:R-:W-:Y:S01]  /*4bf0*/  MOV R145, R19 ;  /* 0x0000001300917202 */ /* 0x000fe20000000f00 */
[----:B------:R-:W-:Y:S01]  /*4c00*/  IMAD.MOV.U32 R16, RZ, RZ, R140 ;  /* 0x000000ffff107224 */ /* 0x000fe200078e008c */
[----:B------:R-:W-:Y:S01]  /*4c10*/  FSEL R0, R0, RZ, P1 ;  /* 0x000000ff00007208 */ /* 0x000fe20000800000 */
[----:B------:R-:W-:Y:S01]  /*4c20*/  IMAD.MOV.U32 R146, RZ, RZ, R18 ;  /* 0x000000ffff927224 */ /* 0x000fe200078e0012 */
[----:B------:R-:W-:Y:S01]  /*4c30*/  MOV R18, R142 ;  /* 0x0000008e00127202 */ /* 0x000fe20000000f00 */
[----:B---3--:R-:W-:Y:S01]  /*4c40*/  FFMA.FTZ R4, R116, c[0x0][0x2d0], -R3 ;  /* 0x0000b40074047a23 */ /* 0x008fe20000010803 */
[----:B------:R-:W-:Y:S01]  /*4c50*/  MOV R231, R126 ;  /* 0x0000007e00e77202 */ /* 0x000fe20000000f00 */
[----:B------:R-:W-:Y:S01]  /*4c60*/  IMAD.MOV.U32 R135, RZ, RZ, R124 ;  /* 0x000000ffff877224 */ /* 0x000fe200078e007c */
[----:B------:R-:W-:Y:S01]  /*4c70*/  HMMA.16816.F32.BF16 R148, R8, R78, R112 ;  /* 0x0000004e0894723c */ /* 0x000fe20000041870 */
[----:B------:R1:W-:Y:S01]  /*4c80*/  MUFU.EX2 R232, R4 ;  /* 0x0000000400e87308 */ /* 0x0003e20000000800 */
[----:B------:R-:W-:-:S02]  /*4c90*/  IMAD.MOV.U32 R230, RZ, RZ, R125 ;  /* 0x000000ffffe67224 */ /* 0x000fc400078e007d */
[----:B------:R-:W-:Y:S02]  /*4ca0*/  IMAD.MOV.U32 R14, RZ, RZ, R127 ;  /* 0x000000ffff0e7224 */ /* 0x000fe400078e007f */
[----:B------:R-:W-:Y:S02]  /*4cb0*/  IMAD.MOV.U32 R19, RZ, RZ, R17 ;  /* 0x000000ffff137224 */ /* 0x000fe400078e0011 */
[C---:B------:R-:W-:Y:S01]  /*4cc0*/  HMMA.16816.F32.BF16 R164, R8.reuse, R74, R80 ;  /* 0x0000004a08a4723c */ /* 0x040fe20000041850 */
[----:B------:R-:W-:Y:S02]  /*4cd0*/  IMAD.MOV.U32 R17, RZ, RZ, R143 ;  /* 0x000000ffff117224 */ /* 0x000fe400078e008f */
[----:B------:R-:W-:Y:S02]  /*4ce0*/  IMAD.MOV.U32 R7, RZ, RZ, R36 ;  /* 0x000000ffff077224 */ /* 0x000fe400078e0024 */
[----:B------:R-:W-:Y:S02]  /*4cf0*/  IMAD.MOV.U32 R5, RZ, RZ, R39 ;  /* 0x000000ffff057224 */ /* 0x000fe400078e0027 */
[----:B------:R-:W-:Y:S01]  /*4d00*/  IMAD.MOV.U32 R81, RZ, RZ, R37 ;  /* 0x000000ffff517224 */ /* 0x000fe200078e0025 */
[----:B------:R-:W-:Y:S01]  /*4d10*/  HMMA.16816.F32.BF16 R124, R8, R70, R40 ;  /* 0x00000046087c723c */ /* 0x000fe20000041828 */
[----:B-1----:R-:W-:Y:S01]  /*4d20*/  FFMA.FTZ R4, R117, c[0x0][0x2d0], -R3 ;  /* 0x0000b40075047a23 */ /* 0x002fe20000010803 */
[----:B------:R-:W-:Y:S01]  /*4d30*/  MOV R80, R38 ;  /* 0x0000002600507202 */ /* 0x000fe20000000f00 */
[----:B------:R-:W-:-:S02]  /*4d40*/  IMAD.MOV.U32 R143, RZ, RZ, R173 ;  /* 0x000000ffff8f7224 */ /* 0x000fc400078e00ad */
[----:B------:R1:W-:Y:S01]  /*4d50*/  MUFU.EX2 R141, R4 ;  /* 0x00000004008d7308 */ /* 0x0003e20000000800 */
[----:B------:R-:W-:Y:S02]  /*4d60*/  IMAD.MOV.U32 R142, RZ, RZ, R157 ;  /* 0x000000ffff8e7224 */ /* 0x000fe400078e009d */
[C---:B------:R-:W-:Y:S08]  /*4d70*/  HMMA.16816.F32.BF16 R248, R8.reuse, R62, R32 ;  /* 0x0000003e08f8723c */ /* 0x040ff00000041820 */
[----:B------:R-:W-:Y:S01]  /*4d80*/  HMMA.16816.F32.BF16 R220, R8, R58, R28 ;  /* 0x0000003a08dc723c */ /* 0x000fe2000004181c */
[----:B-1----:R-:W-:-:S07]  /*4d90*/  FFMA.FTZ R4, R119, c[0x0][0x2d0], -R0 ;  /* 0x0000b40077047a23 */ /* 0x002fce0000010800 */
[C---:B------:R-:W-:Y:S01]  /*4da0*/  HMMA.16816.F32.BF16 R152, R8.reuse, R54, R24 ;  /* 0x000000360898723c */ /* 0x040fe20000041818 */
[----:B------:R1:W-:Y:S07]  /*4db0*/  MUFU.EX2 R109, R4 ;  /* 0x00000004006d7308 */ /* 0x0003ee0000000800 */
[----:B------:R-:W-:Y:S07]  /*4dc0*/  HMMA.16816.F32.BF16 R216, R8, R94, R20 ;  /* 0x0000005e08d8723c */ /* 0x000fee0000041814 */
[----:B--2---:R-:W-:Y:S01]  /*4dd0*/  F2FP.BF16.PACK_AB R8, R192, R204 ;  /* 0x000000ccc008723e */ /* 0x004fe200000010ff */
[----:B-1----:R-:W-:Y:S01]  /*4de0*/  FFMA.FTZ R4, R121, c[0x0][0x2d0], -R0 ;  /* 0x0000b40079047a23 */ /* 0x002fe20000010800 */
[----:B----4-:R-:W-:-:S03]  /*4df0*/  F2FP.BF16.PACK_AB R10, R110, R15 ;  /* 0x0000000f6e0a723e */ /* 0x010fc600000010ff */
[----:B------:R1:W2:Y:S02]  /*4e00*/  MUFU.EX2 R108, R4 ;  /* 0x00000004006c7308 */ /* 0x0002a40000000800 */
[----:B-1----:R-:W-:Y:S01]  /*4e10*/  FFMA.FTZ R4, R122, c[0x0][0x2d0], -R0 ;  /* 0x0000b4007a047a23 */ /* 0x002fe20000010800 */
[----:B--2---:R-:W-:-:S05]  /*4e20*/  F2FP.BF16.PACK_AB R9, R108, R109 ;  /* 0x0000006d6c09723e */ /* 0x004fca00000010ff */
[----:B------:R1:W-:Y:S02]  /*4e30*/  MUFU.EX2 R242, R4 ;  /* 0x0000000400f27308 */ /* 0x0003e40000000800 */
[----:B-1----:R-:W-:-:S06]  /*4e40*/  FFMA.FTZ R4, R123, c[0x0][0x2d0], -R0 ;  /* 0x0000b4007b047a23 */ /* 0x002fcc0000010800 */
[----:B------:R1:W2:Y:S02]  /*4e50*/  MUFU.EX2 R140, R4 ;  /* 0x00000004008c7308 */ /* 0x0002a40000000800 */
[----:B-1----:R-:W-:Y:S01]  /*4e60*/  FFMA.FTZ R4, R120, c[0x0][0x2d0], -R3 ;  /* 0x0000b40078047a23 */ /* 0x002fe20000010803 */
[----:B--2---:R-:W-:-:S05]  /*4e70*/  F2FP.BF16.PACK_AB R11, R140, R242 ;  /* 0x000000f28c0b723e */ /* 0x004fca00000010ff */
[----:B------:R1:W-:Y:S02]  /*4e80*/  MUFU.EX2 R241, R4 ;  /* 0x0000000400f17308 */ /* 0x0003e40000000800 */
[C---:B------:R-:W-:Y:S07]  /*4e90*/  HMMA.16816.F32.BF16 R28, R8.reuse, R88, RZ ;  /* 0x00000058081c723c */ /* 0x040fee00000418ff */
[----:B------:R-:W-:Y:S01]  /*4ea0*/  IMAD.MOV.U32 R89, RZ, RZ, R19 ;  /* 0x000000ffff597224 */ /* 0x000fe200078e0013 */
[----:B------:R-:W-:Y:S01]  /*4eb0*/  HMMA.16816.F32.BF16 R24, R8, R96, RZ ;  /* 0x000000600818723c */ /* 0x000fe200000418ff */
[----:B------:R-:W-:-:S02]  /*4ec0*/  IMAD.MOV.U32 R88, RZ, RZ, R16 ;  /* 0x000000ffff587224 */ /* 0x000fc400078e0010 */
[----:B-1----:R-:W-:-:S04]  /*4ed0*/  FFMA.FTZ R4, R118, c[0x0][0x2d0], -R3 ;  /* 0x0000b40076047a23 */ /* 0x002fc80000010803 */
[----:B------:R-:W-:Y:S01]  /*4ee0*/  MOV R96, R18 ;  /* 0x0000001200607202 */ /* 0x000fe20000000f00 */
[----:B------:R1:W2:Y:S01]  /*4ef0*/  MUFU.EX2 R111, R4 ;  /* 0x00000004006f7308 */ /* 0x0002a20000000800 */
[----:B------:R-:W-:Y:S01]  /*4f00*/  HMMA.16816.F32.BF16 R40, R8, R44, RZ ;  /* 0x0000002c0828723c */ /* 0x000fe200000418ff */
[----:B------:R-:W-:Y:S02]  /*4f10*/  MOV R97, R141 ;  /* 0x0000008d00617202 */ /* 0x000fe40000000f00 */
[----:B------:R-:W-:-:S05]  /*4f20*/  MOV R141, R158 ;  /* 0x0000009e008d7202 */ /* 0x000fca0000000f00 */
[----:B------:R-:W-:Y:S01]  /*4f30*/  HMMA.16816.F32.BF16 R32, R8, R84, RZ ;  /* 0x000000540820723c */ /* 0x000fe200000418ff */
[----:B-1----:R-:W-:-:S07]  /*4f40*/  FFMA.FTZ R4, R132, c[0x0][0x2d0], -R0 ;  /* 0x0000b40084047a23 */ /* 0x002fce0000010800 */
[----:B------:R-:W-:Y:S01]  /*4f50*/  HMMA.16816.F32.BF16 R36, R8, R48, RZ ;  /* 0x000000300824723c */ /* 0x000fe200000418ff */
[----:B------:R-:W-:Y:S01]  /*4f60*/  IMAD.MOV.U32 R84, RZ, RZ, R146 ;  /* 0x000000ffff547224 */ /* 0x000fe200078e0092 */
[----:B------:R-:W-:Y:S01]  /*4f70*/  MOV R85, R145 ;  /* 0x0000009100557202 */ /* 0x000fe20000000f00 */
[----:B------:R1:W-:Y:S01]  /*4f80*/  MUFU.EX2 R245, R4 ;  /* 0x0000000400f57308 */ /* 0x0003e20000000800 */
[----:B------:R-:W-:-:S03]  /*4f90*/  IMAD.MOV.U32 R132, RZ, RZ, R159 ;  /* 0x000000ffff847224 */ /* 0x000fc600078e009f */
[----:B------:R-:W-:Y:S01]  /*4fa0*/  MOV R48, R81 ;  /* 0x0000005100307202 */ /* 0x000fe20000000f00 */
[----:B------:R-:W-:Y:S01]  /*4fb0*/  HMMA.16816.F32.BF16 R20, R8, R100, RZ ;  /* 0x000000640814723c */ /* 0x000fe200000418ff */
[----:B------:R-:W-:-:S06]  /*4fc0*/  IMAD.MOV.U32 R49, RZ, RZ, R80 ;  /* 0x000000ffff317224 */ /* 0x000fcc00078e0050 */
[----:B------:R-:W-:Y:S01]  /*4fd0*/  MOV R100, R7 ;  /* 0x0000000700647202 */ /* 0x000fe20000000f00 */
[----:B------:R-:W-:Y:S01]  /*4fe0*/  IMAD.MOV.U32 R101, RZ, RZ, R6 ;  /* 0x000000ffff657224 */ /* 0x000fe200078e0006 */
[----:B--2---:R-:W-:Y:S01]  /*4ff0*/  F2FP.BF16.PACK_AB R6, R111, R241 ;  /* 0x000000f16f06723e */ /* 0x004fe200000010ff */
[----:B------:R-:W-:Y:S01]  /*5000*/  HMMA.16816.F32.BF16 R44, R8, R46, RZ ;  /* 0x0000002e082c723c */ /* 0x000fe200000418ff */
[----:B-1----:R-:W-:Y:S02]  /*5010*/  FFMA.FTZ R4, R133, c[0x0][0x2d0], -R0 ;  /* 0x0000b40085047a23 */ /* 0x002fe40000010800 */
[----:B------:R-:W-:Y:S02]  /*5020*/  IMAD.MOV.U32 R133, RZ, RZ, R156 ;  /* 0x000000ffff857224 */ /* 0x000fe400078e009c */
[----:B------:R1:W2:Y:S02]  /*5030*/  MUFU.EX2 R247, R4 ;  /* 0x0000000400f77308 */ /* 0x0002a40000000800 */
[----:B-1----:R-:W-:-:S02]  /*5040*/  FFMA.FTZ R4, R134, c[0x0][0x2d0], -R0 ;  /* 0x0000b40086047a23 */ /* 0x002fc40000010800 */
[----:B------:R-:W-:-:S04]  /*5050*/  IMAD.MOV.U32 R134, RZ, RZ, R144 ;  /* 0x000000ffff867224 */ /* 0x000fc800078e0090 */
[----:B------:R1:W-:Y:S02]  /*5060*/  MUFU.EX2 R246, R4 ;  /* 0x0000000400f67308 */ /* 0x0003e40000000800 */
[----:B-1----:R-:W-:Y:S02]  /*5070*/  FFMA.FTZ R4, R139, c[0x0][0x2d0], -R0 ;  /* 0x0000b4008b047a23 */ /* 0x002fe40000010800 */
[----:B------:R-:W-:Y:S02]  /*5080*/  IMAD.MOV.U32 R139, RZ, RZ, R17 ;  /* 0x000000ffff8b7224 */ /* 0x000fe400078e0011 */
[----:B------:R-:W-:Y:S02]  /*5090*/  HMMA.16816.F32.BF16 R16, R8, R104, RZ ;  /* 0x000000680810723c */ /* 0x000fe400000418ff */
[----:B------:R1:W3:Y:S05]  /*50a0*/  MUFU.EX2 R215, R4 ;  /* 0x0000000400d77308 */ /* 0x0002ea0000000800 */
[----:B------:R-:W-:Y:S01]  /*50b0*/  MOV R105, R5 ;  /* 0x0000000500697202 */ /* 0x000fe20000000f00 */
[----:B------:R-:W-:Y:S01]  /*50c0*/  IMAD.MOV.U32 R104, RZ, RZ, R172 ;  /* 0x000000ffff687224 */ /* 0x000fe200078e00ac */
[----:B--2---:R-:W-:-:S02]  /*50d0*/  F2FP.BF16.PACK_AB R5, R247, R245 ;  /* 0x000000f5f705723e */ /* 0x004fc400000010ff */
[----:B-1----:R-:W-:Y:S02]  /*50e0*/  F2FP.BF16.PACK_AB R4, R97, R232 ;  /* 0x000000e86104723e */ /* 0x002fe400000010ff */
[----:B---3--:R-:W-:-:S11]  /*50f0*/  F2FP.BF16.PACK_AB R7, R215, R246 ;  /* 0x000000f6d707723e */ /* 0x008fd600000010ff */
[C---:B------:R-:W-:Y:S08]  /*5100*/  HMMA.16816.F32.BF16 R116, R4.reuse, R52, R16 ;  /* 0x000000340474723c */ /* 0x040ff00000041810 */
[C---:B------:R-:W-:Y:S07]  /*5110*/  HMMA.16816.F32.BF16 R144, R4.reuse, R76, R40 ;  /* 0x0000004c0490723c */ /* 0x040fee0000041828 */
[----:B------:R-:W-:Y:S01]  /*5120*/  IMAD.MOV.U32 R76, RZ, RZ, R110 ;  /* 0x000000ffff4c7224 */ /* 0x000fe200078e006e */
[----:B------:R-:W-:Y:S01]  /*5130*/  HMMA.16816.F32.BF16 R172, R4, R68, R32 ;  /* 0x0000004404ac723c */ /* 0x000fe20000041820 */
[----:B------:R-:W-:-:S06]  /*5140*/  IMAD.MOV.U32 R110, RZ, RZ, R211 ;  /* 0x000000ffff6e7224 */ /* 0x000fcc00078e00d3 */
[----:B------:R-:W-:Y:S01]  /*5150*/  IMAD.MOV.U32 R68, RZ, RZ, R210 ;  /* 0x000000ffff447224 */ /* 0x000fe200078e00d2 */
[----:B------:R-:W-:Y:S01]  /*5160*/  HMMA.16816.F32.BF16 R16, R8, R128, RZ ;  /* 0x000000800810723c */ /* 0x000fe200000418ff */
[----:B------:R-:W-:-:S06]  /*5170*/  MOV R69, R209 ;  /* 0x000000d100457202 */ /* 0x000fcc0000000f00 */
[----:B------:R-:W-:Y:S01]  /*5180*/  MOV R128, R48 ;  /* 0x0000003000807202 */ /* 0x000fe20000000f00 */
[----:B------:R-:W-:Y:S01]  /*5190*/  HMMA.16816.F32.BF16 R156, R4, R72, R36 ;  /* 0x00000048049c723c */ /* 0x000fe20000041824 */
[----:B------:R-:W-:-:S06]  /*51a0*/  IMAD.MOV.U32 R129, RZ, RZ, R49 ;  /* 0x000000ffff817224 */ /* 0x000fcc00078e0031 */
[----:B------:R-:W-:Y:S01]  /*51b0*/  IMAD.MOV.U32 R73, RZ, RZ, R133 ;  /* 0x000000ffff497224 */ /* 0x000fe200078e0085 */
[----:B------:R-:W-:Y:S01]  /*51c0*/  HMMA.16816.F32.BF16 R80, R4, R64, R28 ;  /* 0x000000400450723c */ /* 0x000fe2000004181c */
[----:B------:R-:W-:-:S07]  /*51d0*/  IMAD.MOV.U32 R72, RZ, RZ, R142 ;  /* 0x000000ffff487224 */ /* 0x000fce00078e008e */
[C---:B------:R-:W-:Y:S08]  /*51e0*/  HMMA.16816.F32.BF16 R120, R4.reuse, R60, R24 ;  /* 0x0000003c0478723c */ /* 0x040ff00000041818 */
[----:B------:R-:W-:Y:S08]  /*51f0*/  HMMA.16816.F32.BF16 R112, R4, R56, R20 ;  /* 0x000000380470723c */ /* 0x000ff00000041814 */
[C---:B------:R-:W-:Y:S08]  /*5200*/  HMMA.16816.F32.BF16 R40, R8.reuse, R50, RZ ;  /* 0x000000320828723c */ /* 0x040ff000000418ff */
[C---:B------:R-:W-:Y:S07]  /*5210*/  HMMA.16816.F32.BF16 R32, R8.reuse, R90, RZ ;  /* 0x0000005a0820723c */ /* 0x040fee00000418ff */
[----:B------:R-:W-:Y:S01]  /*5220*/  IMAD.MOV.U32 R90, RZ, RZ, R84 ;  /* 0x000000ffff5a7224 */ /* 0x000fe200078e0054 */
[----:B------:R-:W-:Y:S01]  /*5230*/  HMMA.16816.F32.BF16 R36, R8, R86, RZ ;  /* 0x000000560824723c */ /* 0x000fe200000418ff */
[----:B------:R-:W-:-:S07]  /*5240*/  IMAD.MOV.U32 R91, RZ, RZ, R85 ;  /* 0x000000ffff5b7224 */ /* 0x000fce00078e0055 */
[C---:B------:R-:W-:Y:S07]  /*5250*/  HMMA.16816.F32.BF16 R28, R8.reuse, R98, RZ ;  /* 0x00000062081c723c */ /* 0x040fee00000418ff */
[----:B------:R-:W-:Y:S01]  /*5260*/  IMAD.MOV.U32 R99, RZ, RZ, R104 ;  /* 0x000000ffff637224 */ /* 0x000fe200078e0068 */
[----:B------:R-:W-:Y:S01]  /*5270*/  HMMA.16816.F32.BF16 R24, R8, R102, RZ ;  /* 0x000000660818723c */ /* 0x000fe200000418ff */
[----:B------:R-:W-:Y:S01]  /*5280*/  MOV R104, R88 ;  /* 0x0000005800687202 */ /* 0x000fe20000000f00 */
[----:B------:R-:W-:Y:S01]  /*5290*/  IMAD.MOV.U32 R98, RZ, RZ, R105 ;  /* 0x000000ffff627224 */ /* 0x000fe200078e0069 */
[----:B------:R-:W-:-:S02]  /*52a0*/  MOV R88, R134 ;  /* 0x0000008600587202 */ /* 0x000fc40000000f00 */
[----:B------:R-:W-:Y:S01]  /*52b0*/  MOV R105, R101 ;  /* 0x0000006500697202 */ /* 0x000fe20000000f00 */
[----:B------:R-:W-:Y:S01]  /*52c0*/  IMAD.MOV.U32 R101, RZ, RZ, R140 ;  /* 0x000000ffff657224 */ /* 0x000fe200078e008c */
[----:B------:R-:W-:Y:S01]  /*52d0*/  MOV R103, R213 ;  /* 0x000000d500677202 */ /* 0x000fe20000000f00 */
[----:B------:R-:W-:Y:S01]  /*52e0*/  HMMA.16816.F32.BF16 R20, R8, R106, RZ ;  /* 0x0000006a0814723c */ /* 0x000fe200000418ff */
[----:B------:R-:W-:-:S06]  /*52f0*/  IMAD.MOV.U32 R102, RZ, RZ, R143 ;  /* 0x000000ffff667224 */ /* 0x000fcc00078e008f */
[----:B------:R-:W-:Y:S01]  /*5300*/  IMAD.MOV.U32 R106, RZ, RZ, R96 ;  /* 0x000000ffff6a7224 */ /* 0x000fe200078e0060 */
[----:B------:R-:W-:Y:S01]  /*5310*/  HMMA.16816.F32.BF16 R48, R8, R130, RZ ;  /* 0x000000820830723c */ /* 0x000fe200000418ff */
[----:B------:R-:W-:Y:S01]  /*5320*/  MOV R96, R212 ;  /* 0x000000d400607202 */ /* 0x000fe20000000f00 */
[----:B------:R-:W-:-:S05]  /*5330*/  IMAD.MOV.U32 R107, RZ, RZ, R139 ;  /* 0x000000ffff6b7224 */ /* 0x000fca00078e008b */
[----:B------:R-:W-:Y:S01]  /*5340*/  FFMA.FTZ R8, R177, c[0x0][0x2d0], -R3 ;  /* 0x0000b400b1087a23 */ /* 0x000fe20000010803 */
[C---:B------:R-:W-:Y:S01]  /*5350*/  HMMA.16816.F32.BF16 R64, R4.reuse, R66, R32 ;  /* 0x000000420440723c */ /* 0x040fe20000041820 */
[----:B------:R-:W-:Y:S02]  /*5360*/  IMAD.MOV.U32 R131, RZ, RZ, R100 ;  /* 0x000000ffff837224 */ /* 0x000fe400078e0064 */
[----:B------:R1:W-:Y:S01]  /*5370*/  MUFU.EX2 R210, R8 ;  /* 0x0000000800d27308 */ /* 0x0003e20000000800 */
[----:B------:R-:W-:Y:S02]  /*5380*/  IMAD.MOV.U32 R100, RZ, RZ, R208 ;  /* 0x000000ffff647224 */ /* 0x000fe400078e00d0 */
[----:B------:R-:W-:Y:S01]  /*5390*/  IMAD.MOV.U32 R130, RZ, RZ, R132 ;  /* 0x000000ffff827224 */ /* 0x000fe200078e0084 */
[----:B------:R-:W-:Y:S01]  /*53a0*/  MOV R32, R191 ;  /* 0x000000bf00207202 */ /* 0x000fe20000000f00 */
[----:B------:R-:W-:Y:S01]  /*53b0*/  IMAD.MOV.U32 R33, RZ, RZ, R190 ;  /* 0x000000ffff217224 */ /* 0x000fe200078e00be */
[----:B------:R-:W-:Y:S01]  /*53c0*/  HMMA.16816.F32.BF16 R84, R4, R92, R16 ;  /* 0x0000005c0454723c */ /* 0x000fe20000041810 */
[----:B------:R-:W-:Y:S01]  /*53d0*/  LDSM.16.MT88.4 R16, [R228+0x1100] ;  /* 0x00110000e410783b */ /* 0x000fe20000004200 */
[----:B------:R-:W-:Y:S01]  /*53e0*/  MOV R35, R188 ;  /* 0x000000bc00237202 */ /* 0x000fe20000000f00 */
[----:B------:R-:W-:-:S04]  /*53f0*/  IMAD.MOV.U32 R34, RZ, RZ, R189 ;  /* 0x000000ffff227224 */ /* 0x000fc800078e00bd */
[----:B------:R-:W-:Y:S01]  /*5400*/  MOV R93, R141 ;  /* 0x0000008d005d7202 */ /* 0x000fe20000000f00 */
[----:B------:R-:W-:Y:S01]  /*5410*/  HMMA.16816.F32.BF16 R44, R4, R78, R44 ;  /* 0x0000004e042c723c */ /* 0x000fe2000004182c */
[----:B------:R-:W-:Y:S02]  /*5420*/  IMAD.MOV.U32 R92, RZ, RZ, R163 ;  /* 0x000000ffff5c7224 */ /* 0x000fe400078e00a3 */
[----:B-1----:R-:W-:-:S04]  /*5430*/  FFMA.FTZ R8, R170, c[0x0][0x2d0], -R3 ;  /* 0x0000b400aa087a23 */ /* 0x002fc80000010803 */
[----:B------:R1:W-:Y:S01]  /*5440*/  MUFU.EX2 R211, R8 ;  /* 0x0000000800d37308 */ /* 0x0003e20000000800 */
[----:B------:R-:W-:Y:S01]  /*5450*/  HMMA.16816.F32.BF16 R40, R4, R74, R40 ;  /* 0x0000004a0428723c */ /* 0x000fe20000041828 */
[----:B------:R-:W-:Y:S01]  /*5460*/  MOV R78, R162 ;  /* 0x000000a2004e7202 */ /* 0x000fe20000000f00 */
[----:B------:R-:W-:-:S05]  /*5470*/  IMAD.MOV.U32 R79, RZ, RZ, R161 ;  /* 0x000000ffff4f7224 */ /* 0x000fca00078e00a1 */
[----:B------:R-:W-:Y:S01]  /*5480*/  IMAD.MOV.U32 R75, RZ, RZ, R160 ;  /* 0x000000ffff4b7224 */ /* 0x000fe200078e00a0 */
[----:B------:R-:W-:Y:S01]  /*5490*/  HMMA.16816.F32.BF16 R36, R4, R70, R36 ;  /* 0x000000460424723c */ /* 0x000fe20000041824 */
[----:B-1----:R-:W-:-:S07]  /*54a0*/  FFMA.FTZ R8, R169, c[0x0][0x2d0], -R3 ;  /* 0x0000b400a9087a23 */ /* 0x002fce0000010803 */
[C---:B------:R-:W-:Y:S01]  /*54b0*/  HMMA.16816.F32.BF16 R60, R4.reuse, R62, R28 ;  /* 0x0000003e043c723c */ /* 0x040fe2000004181c */
[----:B------:R-:W-:Y:S01]  /*54c0*/  LDSM.16.MT88.4 R28, [R227+0x1100] ;  /* 0x00110000e31c783b */ /* 0x000fe20000004200 */
[----:B------:R1:W-:Y:S06]  /*54d0*/  MUFU.EX2 R212, R8 ;  /* 0x0000000800d47308 */ /* 0x0003ec0000000800 */
[C---:B------:R-:W-:Y:S01]  /*54e0*/  HMMA.16816.F32.BF16 R56, R4.reuse, R58, R24 ;  /* 0x0000003a0438723c */ /* 0x040fe20000041818 */
[----:B------:R-:W2:Y:S07]  /*54f0*/  LDSM.16.MT88.4 R24, [R226+0x1100] ;  /* 0x00110000e218783b */ /* 0x000eae0000004200 */
[----:B------:R-:W-:Y:S01]  /*5500*/  HMMA.16816.F32.BF16 R52, R4, R54, R20 ;  /* 0x000000360434723c */ /* 0x000fe20000041814 */
[----:B------:R-:W3:Y:S01]  /*5510*/  LDSM.16.MT88.4 R20, [R225+0x1100] ;  /* 0x00110000e114783b */ /* 0x000ee20000004200 */
[----:B-1----:R-:W-:-:S04]  /*5520*/  FFMA.FTZ R8, R168, c[0x0][0x2d0], -R3 ;  /* 0x0000b400a8087a23 */ /* 0x002fc80000010803 */
[----:B------:R1:W4:Y:S02]  /*5530*/  MUFU.EX2 R213, R8 ;  /* 0x0000000800d57308 */ /* 0x0003240000000800 */
[----:B------:R-:W-:Y:S07]  /*5540*/  HMMA.16816.F32.BF16 R48, R4, R94, R48 ;  /* 0x0000005e0430723c */ /* 0x000fee0000041830 */
[----:B------:R-:W-:Y:S02]  /*5550*/  FFMA.FTZ R4, R182, c[0x0][0x2d0], -R13 ;  /* 0x0000b400b6047a23 */ /* 0x000fe4000001080d */
[----:B-1----:R-:W-:Y:S01]  /*5560*/  FFMA.FTZ R8, R179, c[0x0][0x2d0], -R0 ;  /* 0x0000b400b3087a23 */ /* 0x002fe20000010800 */
[----:B----4-:R-:W-:-:S03]  /*5570*/  F2FP.BF16.PACK_AB R10, R213, R212 ;  /* 0x000000d4d50a723e */ /* 0x010fc600000010ff */
[----:B------:R1:W-:Y:S02]  /*5580*/  MUFU.EX2 R190, R8 ;  /* 0x0000000800be7308 */ /* 0x0003e40000000800 */
[----:B-1----:R-:W-:-:S06]  /*5590*/  FFMA.FTZ R8, R178, c[0x0][0x2d0], -R0 ;  /* 0x0000b400b2087a23 */ /* 0x002fcc0000010800 */
[----:B------:R1:W4:Y:S02]  /*55a0*/  MUFU.EX2 R191, R8 ;  /* 0x0000000800bf7308 */ /* 0x0003240000000800 */
[----:B-1----:R-:W-:Y:S01]  /*55b0*/  FFMA.FTZ R8, R171, c[0x0][0x2d0], -R0 ;  /* 0x0000b400ab087a23 */ /* 0x002fe20000010800 */
[----:B----4-:R-:W-:-:S05]  /*55c0*/  F2FP.BF16.PACK_AB R9, R191, R190 ;  /* 0x000000bebf09723e */ /* 0x010fca00000010ff */
[----:B------:R1:W-:Y:S02]  /*55d0*/  MUFU.EX2 R208, R8 ;  /* 0x0000000800d07308 */ /* 0x0003e40000000800 */
[----:B-1----:R-:W-:-:S06]  /*55e0*/  FFMA.FTZ R8, R138, c[0x0][0x2d0], -R0 ;  /* 0x0000b4008a087a23 */ /* 0x002fcc0000010800 */
[----:B------:R1:W-:Y:S08]  /*55f0*/  MUFU.EX2 R138, R4 ;  /* 0x00000004008a7308 */ /* 0x0003f00000000800 */
[----:B------:R4:W2:Y:S01]  /*5600*/  MUFU.EX2 R209, R8 ;  /* 0x0000000800d17308 */ /* 0x0008a20000000800 */
[----:B-1----:R-:W-:-:S07]  /*5610*/  FFMA.FTZ R4, R183, c[0x0][0x2d0], -R13 ;  /* 0x0000b400b7047a23 */ /* 0x002fce000001080d */
[----:B------:R1:W1:Y:S01]  /*5620*/  MUFU.EX2 R139, R4 ;  /* 0x00000004008b7308 */ /* 0x0002620000000800 */
[----:B----4-:R-:W-:Y:S01]  /*5630*/  FFMA.FTZ R8, R181, c[0x0][0x2d0], -R13 ;  /* 0x0000b400b5087a23 */ /* 0x010fe2000001080d */
[----:B--2---:R-:W-:-:S06]  /*5640*/  F2FP.BF16.PACK_AB R11, R209, R208 ;  /* 0x000000d0d10b723e */ /* 0x004fcc00000010ff */
[----:B------:R2:W-:Y:S01]  /*5650*/  MUFU.EX2 R188, R8 ;  /* 0x0000000800bc7308 */ /* 0x0005e20000000800 */
[----:B-1----:R-:W-:Y:S01]  /*5660*/  FFMA.FTZ R4, R186, c[0x0][0x2d0], -R12 ;  /* 0x0000b400ba047a23 */ /* 0x002fe2000001080c */
[----:B------:R-:W-:-:S06]  /*5670*/  F2FP.BF16.PACK_AB R6, R139, R138 ;  /* 0x0000008a8b06723e */ /* 0x000fcc00000010ff */
[----:B------:R1:W-:Y:S01]  /*5680*/  MUFU.EX2 R132, R4 ;  /* 0x0000000400847308 */ /* 0x0003e20000000800 */
[----:B--2---:R-:W-:-:S07]  /*5690*/  FFMA.FTZ R8, R180, c[0x0][0x2d0], -R13 ;  /* 0x0000b400b4087a23 */ /* 0x004fce000001080d */
[----:B------:R2:W-:Y:S01]  /*56a0*/  MUFU.EX2 R189, R8 ;  /* 0x0000000800bd7308 */ /* 0x0005e20000000800 */
[----:B-1----:R-:W-:-:S07]  /*56b0*/  FFMA.FTZ R4, R185, c[0x0][0x2d0], -R12 ;  /* 0x0000b400b9047a23 */ /* 0x002fce000001080c */
[----:B------:R1:W4:Y:S01]  /*56c0*/  MUFU.EX2 R133, R4 ;  /* 0x0000000400857308 */ /* 0x0003220000000800 */
[----:B--2---:R-:W-:-:S07]  /*56d0*/  F2FP.BF16.PACK_AB R8, R211, R210 ;  /* 0x000000d2d308723e */ /* 0x004fce00000010ff */
[----:B------:R-:W-:Y:S01]  /*56e0*/  HMMA.16816.F32.BF16 R156, R8, R24, R156 ;  /* 0x00000018089c723c */ /* 0x000fe2000004189c */
[----:B-1----:R-:W-:Y:S01]  /*56f0*/  FFMA.FTZ R4, R184, c[0x0][0x2d0], -R12 ;  /* 0x0000b400b8047a23 */ /* 0x002fe2000001080c */
[----:B----4-:R-:W-:-:S06]  /*5700*/  F2FP.BF16.PACK_AB R5, R133, R132 ;  /* 0x000000848505723e */ /* 0x010fcc00000010ff */
[C---:B------:R-:W-:Y:S01]  /*5710*/  HMMA.16816.F32.BF16 R40, R8.reuse, R26, R40 ;  /* 0x0000001a0828723c */ /* 0x040fe20000041828 */
[----:B------:R1:W-:Y:S07]  /*5720*/  MUFU.EX2 R134, R4 ;  /* 0x0000000400867308 */ /* 0x0003ee0000000800 */
[C---:B---3--:R-:W-:Y:S08]  /*5730*/  HMMA.16816.F32.BF16 R144, R8.reuse, R20, R144 ;  /* 0x000000140890723c */ /* 0x048ff00000041890 */
[----:B------:R-:W-:Y:S01]  /*5740*/  HMMA.16816.F32.BF16 R44, R8, R22, R44 ;  /* 0x00000016082c723c */ /* 0x000fe2000004182c */
[----:B-1----:R-:W-:-:S04]  /*5750*/  FFMA.FTZ R4, R176, c[0x0][0x2d0], -R12 ;  /* 0x0000b400b0047a23 */ /* 0x002fc8000001080c */
[----:B------:R1:W2:Y:S03]  /*5760*/  MUFU.EX2 R77, R4 ;  /* 0x00000004004d7308 */ /* 0x0002a60000000800 */
[C---:B------:R-:W-:Y:S08]  /*5770*/  HMMA.16816.F32.BF16 R172, R8.reuse, R16, R172 ;  /* 0x0000001008ac723c */ /* 0x040ff000000418ac */
[----:B------:R-:W-:Y:S01]  /*5780*/  HMMA.16816.F32.BF16 R36, R8, R18, R36 ;  /* 0x000000120824723c */ /* 0x000fe20000041824 */
[----:B-1----:R-:W-:-:S02]  /*5790*/  F2FP.BF16.PACK_AB R4, R189, R188 ;  /* 0x000000bcbd04723e */ /* 0x002fc400000010ff */
[----:B--2---:R-:W-:-:S07]  /*57a0*/  F2FP.BF16.PACK_AB R7, R77, R134 ;  /* 0x000000864d07723e */ /* 0x004fce00000010ff */
[C---:B------:R-:W-:Y:S07]  /*57b0*/  HMMA.16816.F32.BF16 R176, R4.reuse, R16, R32 ;  /* 0x0000001004b0723c */ /* 0x040fee0000041820 */
[----:B------:R-:W-:Y:S01]  /*57c0*/  IMAD.MOV.U32 R32, RZ, RZ, R75 ;  /* 0x000000ffff207224 */ /* 0x000fe200078e004b */
[----:B------:R-:W-:Y:S01]  /*57d0*/  MOV R33, R78 ;  /* 0x0000004e00217202 */ /* 0x000fe20000000f00 */
[----:B------:R-:W-:Y:S01]  /*57e0*/  IMAD.MOV.U32 R78, RZ, RZ, R130 ;  /* 0x000000ffff4e7224 */ /* 0x000fe200078e0082 */
[----:B------:R-:W-:Y:S01]  /*57f0*/  MOV R75, R93 ;  /* 0x0000005d004b7202 */ /* 0x000fe20000000f00 */
[----:B------:R-:W-:Y:S01]  /*5800*/  IMAD.MOV.U32 R93, RZ, RZ, R129 ;  /* 0x000000ffff5d7224 */ /* 0x000fe200078e0081 */
[----:B------:R-:W-:Y:S01]  /*5810*/  MOV R129, R101 ;  /* 0x0000006500817202 */ /* 0x000fe20000000f00 */
[----:B------:R-:W-:Y:S01]  /*5820*/  IMAD.MOV.U32 R34, RZ, RZ, R79 ;  /* 0x000000ffff227224 */ /* 0x000fe200078e004f */
[----:B------:R-:W-:Y:S01]  /*5830*/  HMMA.16816.F32.BF16 R160, R4, R24, R200 ;  /* 0x0000001804a0723c */ /* 0x000fe200000418c8 */
[----:B------:R-:W-:Y:S01]  /*5840*/  IMAD.MOV.U32 R130, RZ, RZ, R98 ;  /* 0x000000ffff827224 */ /* 0x000fe200078e0062 */
[----:B------:R-:W-:Y:S01]  /*5850*/  MOV R98, R68 ;  /* 0x0000004400627202 */ /* 0x000fe20000000f00 */
[----:B------:R-:W-:Y:S01]  /*5860*/  IMAD.MOV.U32 R35, RZ, RZ, R92 ;  /* 0x000000ffff237224 */ /* 0x000fe200078e005c */
[----:B------:R-:W-:Y:S01]  /*5870*/  MOV R92, R128 ;  /* 0x00000080005c7202 */ /* 0x000fe20000000f00 */
[----:B------:R-:W-:-:S02]  /*5880*/  IMAD.MOV.U32 R79, RZ, RZ, R131 ;  /* 0x000000ffff4f7224 */ /* 0x000fc400078e0083 */
[----:B------:R-:W-:Y:S01]  /*5890*/  IMAD.MOV.U32 R101, RZ, RZ, R229 ;  /* 0x000000ffff657224 */ /* 0x000fe200078e00e5 */
[C---:B------:R-:W-:Y:S01]  /*58a0*/  HMMA.16816.F32.BF16 R164, R4.reuse, R26, R164 ;  /* 0x0000001a04a4723c */ /* 0x040fe200000418a4 */
[----:B------:R-:W-:Y:S01]  /*58b0*/  IMAD.MOV.U32 R131, RZ, RZ, R69 ;  /* 0x000000ffff837224 */ /* 0x000fe200078e0045 */
[----:B------:R-:W2:Y:S01]  /*58c0*/  LDL.LU R229, [R1+0x90] ;  /* 0x0000900001e57983 */ /* 0x000ea20000300800 */
[----:B------:R-:W-:Y:S01]  /*58d0*/  IMAD.MOV.U32 R68, RZ, RZ, R135 ;  /* 0x000000ffff447224 */ /* 0x000fe200078e0087 */
[----:B------:R-:W-:Y:S01]  /*58e0*/  MOV R69, R230 ;  /* 0x000000e600457202 */ /* 0x000fe20000000f00 */
[----:B------:R-:W-:Y:S01]  /*58f0*/  IMAD.MOV.U32 R128, RZ, RZ, R100 ;  /* 0x000000ffff807224 */ /* 0x000fe200078e0064 */
[----:B------:R1:W5:Y:S01]  /*5900*/  LDL.LU R135, [R1+0x8c] ;  /* 0x00008c0001877983 */ /* 0x0003620000300800 */
[----:B------:R-:W-:Y:S01]  /*5910*/  IMAD.MOV.U32 R100, RZ, RZ, R231 ;  /* 0x000000ffff647224 */ /* 0x000fe200078e00e7 */
[C---:B------:R-:W-:Y:S02]  /*5920*/  HMMA.16816.F32.BF16 R140, R4.reuse, R20, R196 ;  /* 0x00000014048c723c */ /* 0x040fe400000418c4 */
[----:B------:R-:W3:Y:S04]  /*5930*/  LDL.LU R230, [R1+0x88] ;  /* 0x0000880001e67983 */ /* 0x000ee80000300800 */
[----:B------:R-:W4:Y:S02]  /*5940*/  LDL.LU R231, [R1+0x84] ;  /* 0x0000840001e77983 */ /* 0x000f240000300800 */
[----:B------:R-:W-:Y:S02]  /*5950*/  HMMA.16816.F32.BF16 R148, R4, R22, R148 ;  /* 0x000000160494723c */ /* 0x000fe40000041894 */
[----:B------:R-:W1:Y:S06]  /*5960*/  LDSM.16.MT88.4 R24, [R225+0x3100] ;  /* 0x00310000e118783b */ /* 0x000e6c0000004200 */
[----:B------:R-:W-:Y:S01]  /*5970*/  HMMA.16816.F32.BF16 R20, R8, R28, R80 ;  /* 0x0000001c0814723c */ /* 0x000fe20000041850 */
[----:B------:R-:W-:Y:S01]  /*5980*/  IMAD.MOV.U32 R74, RZ, RZ, R75 ;  /* 0x000000ffff4a7224 */ /* 0x000fe200078e004b */
[----:B------:R-:W-:Y:S01]  /*5990*/  MOV R75, R78 ;  /* 0x0000004e004b7202 */ /* 0x000fe20000000f00 */
[----:B------:R-:W-:Y:S01]  /*59a0*/  IMAD.MOV.U32 R70, RZ, RZ, R79 ;  /* 0x000000ffff467224 */ /* 0x000fe200078e004f */
[----:B------:R-:W-:Y:S01]  /*59b0*/  MOV R78, R93 ;  /* 0x0000005d004e7202 */ /* 0x000fe20000000f00 */
[----:B------:R-:W-:-:S02]  /*59c0*/  IMAD.MOV.U32 R71, RZ, RZ, R92 ;  /* 0x000000ffff477224 */ /* 0x000fc400078e005c */
[----:B------:R-:W-:Y:S01]  /*59d0*/  IMAD.MOV.U32 R79, RZ, RZ, R130 ;  /* 0x000000ffff4f7224 */ /* 0x000fe200078e0082 */
[----:B------:R-:W-:Y:S01]  /*59e0*/  HMMA.16816.F32.BF16 R180, R4, R18, R124 ;  /* 0x0000001204b4723c */ /* 0x000fe2000004187c */
[----:B------:R-:W-:Y:S01]  /*59f0*/  IMAD.MOV.U32 R92, RZ, RZ, R131 ;  /* 0x000000ffff5c7224 */ /* 0x000fe200078e0083 */
[----:B------:R-:W-:Y:S01]  /*5a00*/  MOV R93, R128 ;  /* 0x00000080005d7202 */ /* 0x000fe20000000f00 */
[----:B------:R-:W-:-:S05]  /*5a10*/  IMAD.MOV.U32 R130, RZ, RZ, R129 ;  /* 0x000000ffff827224 */ /* 0x000fca00078e0081 */
[----:B------:R-:W-:Y:S01]  /*5a20*/  HMMA.16816.F32.BF16 R196, R4, R28, R32 ;  /* 0x0000001c04c4723c */ /* 0x000fe20000041820 */
[----:B------:R-:W-:Y:S01]  /*5a30*/  IMAD.MOV.U32 R131, RZ, RZ, R68 ;  /* 0x000000ffff837224 */ /* 0x000fe200078e0044 */
[----:B------:R-:W-:Y:S01]  /*5a40*/  MOV R82, R77 ;  /* 0x0000004d00527202 */ /* 0x000fe20000000f00 */
[----:B------:R-:W-:Y:S01]  /*5a50*/  IMAD.MOV.U32 R129, RZ, RZ, R242 ;  /* 0x000000ffff817224 */ /* 0x000fe200078e00f2 */
[----:B------:R-:W-:Y:S01]  /*5a60*/  MOV R128, R69 ;  /* 0x0000004500807202 */ /* 0x000fe20000000f00 */
[----:B------:R-:W-:Y:S02]  /*5a70*/  LDSM.16.MT88.4 R16, [R228+0x3100] ;  /* 0x00310000e410783b */ /* 0x000fe40000004200 */
[----:B------:R-:W-:Y:S01]  /*5a80*/  IMAD.MOV.U32 R35, RZ, RZ, R78 ;  /* 0x000000ffff237224 */ /* 0x000fe200078e004e */
[----:B------:R-:W-:Y:S01]  /*5a90*/  MOV R125, R23 ;  /* 0x00000017007d7202 */ /* 0x000fe20000000f00 */
        /* <DEDUP_REMOVED lines=14> */
[----:B------:R-:W-:-:S02]  /*5b80*/  IMAD.MOV.U32 R103, RZ, RZ, R240 ;  /* 0x000000ffff677224 */ /* 0x000fc400078e00f0 */
[----:B------:R-:W-:Y:S02]  /*5b90*/  IMAD.MOV.U32 R15, RZ, RZ, R239 ;  /* 0x000000ffff0f7224 */ /* 0x000fe400078e00ef */
[----:B------:R-:W-:Y:S01]  /*5ba0*/  IMAD.MOV.U32 R202, RZ, RZ, R35 ;  /* 0x000000ffffca7224 */ /* 0x000fe200078e0023 */
[----:B------:R-:W-:Y:S01]  /*5bb0*/  MOV R35, R71 ;  /* 0x0000004700237202 */ /* 0x000fe20000000f00 */
[----:B------:R-:W-:Y:S02]  /*5bc0*/  IMAD.MOV.U32 R102, RZ, RZ, R241 ;  /* 0x000000ffff667224 */ /* 0x000fe400078e00f1 */
[----:B------:R-:W-:Y:S02]  /*5bd0*/  IMAD.MOV.U32 R127, RZ, RZ, R21 ;  /* 0x000000ffff7f7224 */ /* 0x000fe400078e0015 */
[----:B------:R-:W-:Y:S02]  /*5be0*/  IMAD.MOV.U32 R126, RZ, RZ, R22 ;  /* 0x000000ffff7e7224 */ /* 0x000fe400078e0016 */
[----:B------:R-:W-:-:S02]  /*5bf0*/  IMAD.MOV.U32 R124, RZ, RZ, R20 ;  /* 0x000000ffff7c7224 */ /* 0x000fc400078e0014 */
[----:B------:R-:W-:Y:S01]  /*5c00*/  IMAD.MOV.U32 R203, RZ, RZ, R70 ;  /* 0x000000ffffcb7224 */ /* 0x000fe200078e0046 */
[----:B------:R-:W1:Y:S01]  /*5c10*/  LDSM.16.MT88.4 R20, [R226+0x3100] ;  /* 0x00310000e214783b */ /* 0x000e620000004200 */
[----:B------:R-:W-:Y:S01]  /*5c20*/  IMAD.MOV.U32 R71, RZ, RZ, R79 ;  /* 0x000000ffff477224 */ /* 0x000fe200078e004f */
[----:B------:R-:W-:Y:S01]  /*5c30*/  MOV R79, R238 ;  /* 0x000000ee004f7202 */ /* 0x000fe20000000f00 */
[----:B------:R-:W-:Y:S01]  /*5c40*/  IMAD.MOV.U32 R34, RZ, RZ, R76 ;  /* 0x000000ffff227224 */ /* 0x000fe200078e004c */
[----:B------:R-:W-:Y:S01]  /*5c50*/  MOV R76, R232 ;  /* 0x000000e8004c7202 */ /* 0x000fe20000000f00 */
[----:B------:R-:W-:Y:S02]  /*5c60*/  IMAD.MOV.U32 R70, RZ, RZ, R78 ;  /* 0x000000ffff467224 */ /* 0x000fe400078e004e */
[----:B------:R-:W-:Y:S01]  /*5c70*/  IMAD.MOV.U32 R200, RZ, RZ, R33 ;  /* 0x000000ffffc87224 */ /* 0x000fe200078e0021 */
[----:B------:R-:W-:Y:S01]  /*5c80*/  MOV R33, R103 ;  /* 0x0000006700217202 */ /* 0x000fe20000000f00 */
[----:B------:R-:W-:-:S02]  /*5c90*/  IMAD.MOV.U32 R78, RZ, RZ, R15 ;  /* 0x000000ffff4e7224 */ /* 0x000fc400078e000f */
[----:B------:R-:W-:Y:S02]  /*5ca0*/  IMAD.MOV.U32 R32, RZ, RZ, R102 ;  /* 0x000000ffff207224 */ /* 0x000fe400078e0066 */
[----:B------:R-:W-:Y:S02]  /*5cb0*/  IMAD.MOV.U32 R185, RZ, RZ, R78 ;  /* 0x000000ffffb97224 */ /* 0x000fe400078e004e */
[----:B------:R-:W-:Y:S02]  /*5cc0*/  IMAD.MOV.U32 R184, RZ, RZ, R79 ;  /* 0x000000ffffb87224 */ /* 0x000fe400078e004f */
[----:B------:R-:W-:Y:S01]  /*5cd0*/  IMAD.MOV.U32 R81, RZ, RZ, R76 ;  /* 0x000000ffff517224 */ /* 0x000fe200078e004c */
[----:B------:R-:W-:Y:S01]  /*5ce0*/  MOV R186, R34 ;  /* 0x0000002200ba7202 */ /* 0x000fe20000000f00 */
[----:B-1----:R-:W-:Y:S01]  /*5cf0*/  HMMA.16816.F32.BF16 R76, R4, R26, R248 ;  /* 0x0000001a044c723c */ /* 0x002fe200000418f8 */
[----:B------:R-:W-:Y:S02]  /*5d00*/  IMAD.MOV.U32 R168, RZ, RZ, R32 ;  /* 0x000000ffffa87224 */ /* 0x000fe400078e0020 */
[----:B------:R-:W-:-:S04]  /*5d10*/  IMAD.MOV.U32 R171, RZ, RZ, R33 ;  /* 0x000000ffffab7224 */ /* 0x000fc800078e0021 */
[----:B------:R-:W-:Y:S02]  /*5d20*/  IMAD.MOV.U32 R249, RZ, RZ, R35 ;  /* 0x000000fffff97224 */ /* 0x000fe400078e0023 */
[----:B------:R-:W1:Y:S01]  /*5d30*/  LDSM.16.MT88.4 R32, [R227+0x3100] ;  /* 0x00310000e320783b */ /* 0x000e620000004200 */
[----:B------:R-:W-:Y:S02]  /*5d40*/  IMAD.MOV.U32 R68, RZ, RZ, R100 ;  /* 0x000000ffff447224 */ /* 0x000fe400078e0064 */
[----:B------:R-:W-:Y:S01]  /*5d50*/  IMAD.MOV.U32 R69, RZ, RZ, R14 ;  /* 0x000000ffff457224 */ /* 0x000fe200078e000e */
[----:B------:R-:W-:Y:S01]  /*5d60*/  MOV R250, R92 ;  /* 0x0000005c00fa7202 */ /* 0x000fe20000000f00 */
[----:B------:R-:W-:Y:S02]  /*5d70*/  IMAD.MOV.U32 R251, RZ, RZ, R93 ;  /* 0x000000fffffb7224 */ /* 0x000fe400078e005d */
[----:B------:R-:W-:Y:S07]  /*5d80*/  HMMA.16816.F32.BF16 R92, R4, R22, R220 ;  /* 0x00000016045c723c */ /* 0x000fee00000418dc */
[----:B------:R-:W-:Y:S01]  /*5d90*/  IMAD.MOV.U32 R220, RZ, RZ, R70 ;  /* 0x000000ffffdc7224 */ /* 0x000fe200078e0046 */
[----:B------:R-:W-:Y:S01]  /*5da0*/  MOV R221, R71 ;  /* 0x0000004700dd7202 */ /* 0x000fe20000000f00 */
[----:B------:R-:W-:-:S02]  /*5db0*/  IMAD.MOV.U32 R222, RZ, RZ, R68 ;  /* 0x000000ffffde7224 */ /* 0x000fc400078e0044 */
[----:B------:R-:W-:Y:S01]  /*5dc0*/  IMAD.MOV.U32 R223, RZ, RZ, R69 ;  /* 0x000000ffffdf7224 */ /* 0x000fe200078e0045 */
[C---:B------:R-:W-:Y:S08]  /*5dd0*/  HMMA.16816.F32.BF16 R72, R4.reuse, R24, R72 ;  /* 0x000000180448723c */ /* 0x040ff00000041848 */
[C---:B------:R-:W-:Y:S08]  /*5de0*/  HMMA.16816.F32.BF16 R88, R4.reuse, R20, R88 ;  /* 0x000000140458723c */ /* 0x040ff00000041858 */
[C---:B------:R-:W-:Y:S08]  /*5df0*/  HMMA.16816.F32.BF16 R104, R4.reuse, R16, R104 ;  /* 0x000000100468723c */ /* 0x040ff00000041868 */
[C---:B------:R-:W-:Y:S08]  /*5e00*/  HMMA.16816.F32.BF16 R200, R4.reuse, R30, R200 ;  /* 0x0000001e04c8723c */ /* 0x040ff000000418c8 */
[C---:B------:R-:W-:Y:S08]  /*5e10*/  HMMA.16816.F32.BF16 R68, R4.reuse, R18, R152 ;  /* 0x000000120444723c */ /* 0x040ff00000041898 */
[----:B-1----:R-:W-:Y:S01]  /*5e20*/  HMMA.16816.F32.BF16 R220, R4, R32, R220 ;  /* 0x0000002004dc723c */ /* 0x002fe200000418dc */
[----:B------:R-:W-:Y:S01]  /*5e30*/  MOV R153, R249 ;  /* 0x000000f900997202 */ /* 0x000fe20000000f00 */
[----:B------:R-:W-:-:S02]  /*5e40*/  IMAD.MOV.U32 R155, RZ, RZ, R250 ;  /* 0x000000ffff9b7224 */ /* 0x000fc400078e00fa */
[----:B------:R-:W-:-:S04]  /*5e50*/  IMAD.MOV.U32 R154, RZ, RZ, R251 ;  /* 0x000000ffff9a7224 */ /* 0x000fc800078e00fb */
[----:B------:R-:W-:Y:S07]  /*5e60*/  HMMA.16816.F32.BF16 R216, R4, R34, R216 ;  /* 0x0000002204d8723c */ /* 0x000fee00000418d8 */
[----:B------:R-:W-:Y:S01]  /*5e70*/  FFMA.FTZ R4, R214, c[0x0][0x2d0], -R3 ;  /* 0x0000b400d6047a23 */ /* 0x000fe20000010803 */
[----:B------:R-:W-:Y:S01]  /*5e80*/  HMMA.16816.F32.BF16 R248, R8, R30, R64 ;  /* 0x0000001e08f8723c */ /* 0x000fe20000041840 */
[----:B------:R-:W-:-:S07]  /*5e90*/  IMAD.MOV.U32 R102, RZ, RZ, R234 ;  /* 0x000000ffff667224 */ /* 0x000fce00078e00ea */
[----:B------:R-:W-:Y:S01]  /*5ea0*/  HMMA.16816.F32.BF16 R64, R8, R24, R120 ;  /* 0x000000180840723c */ /* 0x000fe20000041878 */
[----:B------:R1:W-:Y:S01]  /*5eb0*/  MUFU.EX2 R24, R4 ;  /* 0x0000000400187308 */ /* 0x0003e20000000800 */
[----:B------:R-:W-:-:S06]  /*5ec0*/  MOV R28, R102 ;  /* 0x00000066001c7202 */ /* 0x000fcc0000000f00 */
[----:B------:R-:W-:Y:S01]  /*5ed0*/  HMMA.16816.F32.BF16 R60, R8, R26, R60 ;  /* 0x0000001a083c723c */ /* 0x000fe2000004183c */
[----:B-1----:R-:W-:-:S04]  /*5ee0*/  FFMA.FTZ R4, R207, c[0x0][0x2d0], -R3 ;  /* 0x0000b400cf047a23 */ /* 0x002fc80000010803 */
[----:B------:R1:W1:Y:S01]  /*5ef0*/  MUFU.EX2 R25, R4 ;  /* 0x0000000400197308 */ /* 0x0002620000000800 */
[----:B------:R-:W-:Y:S01]  /*5f00*/  MOV R123, R153 ;  /* 0x00000099007b7202 */ /* 0x000fe20000000f00 */
[----:B------:R-:W-:Y:S02]  /*5f10*/  IMAD.MOV.U32 R153, RZ, RZ, R28 ;  /* 0x000000ffff997224 */ /* 0x000fe400078e001c */
[--C-:B-1----:R-:W-:Y:S02]  /*5f20*/  FFMA.FTZ R4, R206, c[0x0][0x2d0], -R3.reuse ;  /* 0x0000b400ce047a23 */ /* 0x102fe40000010803 */
[----:B------:R-:W-:-:S04]  /*5f30*/  FFMA.FTZ R3, R205, c[0x0][0x2d0], -R3 ;  /* 0x0000b400cd037a23 */ /* 0x000fc80000010803 */
[----:B------:R1:W-:Y:S01]  /*5f40*/  MUFU.EX2 R26, R3 ;  /* 0x00000003001a7308 */ /* 0x0003e20000000800 */
[----:B------:R-:W-:Y:S01]  /*5f50*/  HMMA.16816.F32.BF16 R56, R8, R22, R56 ;  /* 0x000000160838723c */ /* 0x000fe20000041838 */
[----:B------:R-:W-:Y:S01]  /*5f60*/  IMAD.MOV.U32 R103, RZ, RZ, R233 ;  /* 0x000000ffff677224 */ /* 0x000fe200078e00e9 */
[----:B------:R-:W-:Y:S02]  /*5f70*/  MOV R100, R244 ;  /* 0x000000f400647202 */ /* 0x000fe40000000f00 */
[----:B------:R-:W-:Y:S01]  /*5f80*/  MOV R152, R98 ;  /* 0x0000006200987202 */ /* 0x000fe20000000f00 */
[----:B-1----:R-:W-:-:S03]  /*5f90*/  FFMA.FTZ R3, R195, c[0x0][0x2d0], -R0 ;  /* 0x0000b400c3037a23 */ /* 0x002fc60000010800 */
[C---:B------:R-:W-:Y:S01]  /*5fa0*/  HMMA.16816.F32.BF16 R52, R8.reuse, R18, R52 ;  /* 0x000000120834723c */ /* 0x040fe20000041834 */
[----:B------:R-:W-:Y:S02]  /*5fb0*/  IMAD.MOV.U32 R80, RZ, RZ, R103 ;  /* 0x000000ffff507224 */ /* 0x000fe400078e0067 */
[----:B------:R-:W-:Y:S02]  /*5fc0*/  IMAD.MOV.U32 R169, RZ, RZ, R129 ;  /* 0x000000ffffa97224 */ /* 0x000fe400078e0081 */
[----:B------:R-:W-:Y:S01]  /*5fd0*/  IMAD.MOV.U32 R14, RZ, RZ, R243 ;  /* 0x000000ffff0e7224 */ /* 0x000fe200078e00f3 */
[----:B------:R-:W-:Y:S01]  /*5fe0*/  MOV R170, R128 ;  /* 0x0000008000aa7202 */ /* 0x000fe20000000f00 */
[----:B------:R-:W-:Y:S01]  /*5ff0*/  IMAD.MOV.U32 R103, RZ, RZ, R224 ;  /* 0x000000ffff677224 */ /* 0x000fe200078e00e0 */
[----:B------:R-:W-:Y:S01]  /*6000*/  MOV R15, R235 ;  /* 0x000000eb000f7202 */ /* 0x000fe20000000f00 */
[----:B------:R-:W-:Y:S02]  /*6010*/  IMAD.MOV.U32 R98, RZ, RZ, R100 ;  /* 0x000000ffff627224 */ /* 0x000fe400078e0064 */
[----:B----4-:R-:W-:Y:S01]  /*6020*/  IMAD.MOV.U32 R29, RZ, RZ, R231 ;  /* 0x000000ffff1d7224 */ /* 0x010fe200078e00e7 */
[----:B--2---:R-:W-:Y:S01]  /*6030*/  MOV R102, R229 ;  /* 0x000000e500667202 */ /* 0x004fe20000000f00 */
[----:B---3--:R-:W-:Y:S01]  /*6040*/  IMAD.MOV.U32 R83, RZ, RZ, R230 ;  /* 0x000000ffff537224 */ /* 0x008fe200078e00e6 */
[----:B------:R-:W-:Y:S01]  /*6050*/  MUFU.EX2 R27, R4 ;  /* 0x00000004001b7308 */ /* 0x000fe20000000800 */
[----:B------:R-:W-:Y:S01]  /*6060*/  IMAD.MOV.U32 R122, RZ, RZ, R29 ;  /* 0x000000ffff7a7224 */ /* 0x000fe200078e001d */
[----:B------:R-:W-:Y:S01]  /*6070*/  HMMA.16816.F32.BF16 R48, R8, R34, R48 ;  /* 0x000000220830723c */ /* 0x000fe20000041830 */
[----:B------:R1:W5:Y:S01]  /*6080*/  LDL.LU R244, [R1+0x80] ;  /* 0x0000800001f47983 */ /* 0x0003620000300800 */
[----:B------:R-:W-:-:S06]  /*6090*/  MOV R5, R83 ;  /* 0x0000005300057202 */ /* 0x000fcc0000000f00 */
[C---:B------:R-:W-:Y:S01]  /*60a0*/  HMMA.16816.F32.BF16 R28, R8.reuse, R20, R112 ;  /* 0x00000014081c723c */ /* 0x040fe20000041870 */
[----:B------:R2:W-:Y:S01]  /*60b0*/  MUFU.EX2 R20, R3 ;  /* 0x0000000300147308 */ /* 0x0005e20000000800 */
[----:B------:R-:W-:Y:S01]  /*60c0*/  IMAD.MOV.U32 R6, RZ, RZ, R102 ;  /* 0x000000ffff067224 */ /* 0x000fe200078e0066 */
[----:B------:R-:W-:Y:S01]  /*60d0*/  MOV R83, R101 ;  /* 0x0000006500537202 */ /* 0x000fe20000000f00 */
[----:B------:R-:W-:Y:S01]  /*60e0*/  IMAD.MOV.U32 R7, RZ, RZ, R103 ;  /* 0x000000ffff077224 */ /* 0x000fe200078e0067 */
[----:B------:R1:W5:Y:S01]  /*60f0*/  LDL.LU R243, [R1+0x7c] ;  /* 0x00007c0001f37983 */ /* 0x0003620000300800 */
[----:B--2---:R-:W-:Y:S02]  /*6100*/  FFMA.FTZ R3, R194, c[0x0][0x2d0], -R0 ;  /* 0x0000b400c2037a23 */ /* 0x004fe40000010800 */
[----:B------:R-:W-:Y:S01]  /*6110*/  HMMA.16816.F32.BF16 R100, R8, R16, R116 ;  /* 0x000000100864723c */ /* 0x000fe20000041874 */
[----:B------:R-:W-:Y:S01]  /*6120*/  IMAD.MOV.U32 R129, RZ, RZ, R236 ;  /* 0x000000ffff817224 */ /* 0x000fe200078e00ec */
[----:B------:R1:W5:Y:S01]  /*6130*/  LDL.LU R242, [R1+0x78] ;  /* 0x0000780001f27983 */ /* 0x0003620000300800 */
[----:B------:R2:W3:Y:S01]  /*6140*/  MUFU.EX2 R22, R3 ;  /* 0x0000000300167308 */ /* 0x0004e20000000800 */
[----:B------:R-:W-:-:S02]  /*6150*/  IMAD.MOV.U32 R128, RZ, RZ, R237 ;  /* 0x000000ffff807224 */ /* 0x000fc400078e00ed */
[----:B------:R-:W-:Y:S01]  /*6160*/  IMAD.MOV.U32 R34, RZ, RZ, R97 ;  /* 0x000000ffff227224 */ /* 0x000fe200078e0061 */
[----:B------:R1:W5:Y:S01]  /*6170*/  LDL.LU R241, [R1+0x74] ;  /* 0x0000740001f17983 */ /* 0x0003620000300800 */
[--C-:B--2---:R-:W-:Y:S01]  /*6180*/  FFMA.FTZ R3, R193, c[0x0][0x2d0], -R0.reuse ;  /* 0x0000b400c1037a23 */ /* 0x104fe20000010800 */
[----:B------:R-:W-:Y:S01]  /*6190*/  HMMA.16816.F32.BF16 R116, R8, R32, R84 ;  /* 0x000000200874723c */ /* 0x000fe20000041854 */
[----:B------:R-:W-:Y:S01]  /*61a0*/  FFMA.FTZ R0, R187, c[0x0][0x2d0], -R0 ;  /* 0x0000b400bb007a23 */ /* 0x000fe20000010800 */
[----:B------:R1:W5:Y:S03]  /*61b0*/  LDL.LU R240, [R1+0x70] ;  /* 0x0000700001f07983 */ /* 0x0003660000300800 */
[----:B------:R2:W-:Y:S01]  /*61c0*/  MUFU.EX2 R21, R0 ;  /* 0x0000000000157308 */ /* 0x0005e20000000800 */
[----:B------:R-:W-:-:S07]  /*61d0*/  IMAD.MOV.U32 R207, RZ, RZ, R128 ;  /* 0x000000ffffcf7224 */ /* 0x000fce00078e0080 */
[----:B------:R-:W4:Y:S01]  /*61e0*/  MUFU.EX2 R23, R3 ;  /* 0x0000000300177308 */ /* 0x000f220000000800 */
[----:B------:R-:W-:Y:S02]  /*61f0*/  FADD.FTZ R11, R109, R108 ;  /* 0x0000006c6d0b7221 */ /* 0x000fe40000010000 */
[----:B------:R-:W-:Y:S01]  /*6200*/  IMAD.MOV.U32 R35, RZ, RZ, R110 ;  /* 0x000000ffff237224 */ /* 0x000fe200078e006e */
[----:B------:R-:W-:Y:S01]  /*6210*/  MOV R32, R96 ;  /* 0x0000006000207202 */ /* 0x000fe20000000f00 */
[----:B------:R-:W-:Y:S01]  /*6220*/  IMAD.MOV.U32 R33, RZ, RZ, R83 ;  /* 0x000000ffff217224 */ /* 0x000fe200078e0053 */
[----:B------:R1:W5:Y:S01]  /*6230*/  LDL.LU R239, [R1+0x6c] ;  /* 0x00006c0001ef7983 */ /* 0x0003620000300800 */
[----:B--2---:R-:W-:Y:S01]  /*6240*/  FFMA.FTZ R0, R122, c[0x0][0x2d0], -R13 ;  /* 0x0000b4007a007a23 */ /* 0x004fe2000001080d */
[----:B------:R-:W-:Y:S01]  /*6250*/  F2FP.BF16.PACK_AB R128, R25, R24 ;  /* 0x000000181980723e */ /* 0x000fe200000010ff */
[----:B------:R-:W-:Y:S01]  /*6260*/  IMAD.MOV.U32 R87, RZ, RZ, R207 ;  /* 0x000000ffff577224 */ /* 0x000fe200078e00cf */
[----:B------:R1:W5:Y:S01]  /*6270*/  LDL.LU R238, [R1+0x68] ;  /* 0x0000680001ee7983 */ /* 0x0003620000300800 */
[----:B------:R2:W-:Y:S01]  /*6280*/  MUFU.EX2 R16, R0 ;  /* 0x0000000000107308 */ /* 0x0005e20000000800 */
[----:B------:R-:W-:-:S02]  /*6290*/  IMAD.MOV.U32 R122, RZ, RZ, R6 ;  /* 0x000000ffff7a7224 */ /* 0x000fc400078e0006 */
[----:B------:R1:W5:Y:S01]  /*62a0*/  LDL.LU R237, [R1+0x64] ;  /* 0x0000640001ed7983 */ /* 0x0003620000300800 */
[----:B--2---:R-:W-:-:S03]  /*62b0*/  FFMA.FTZ R0, R123, c[0x0][0x2d0], -R13 ;  /* 0x0000b4007b007a23 */ /* 0x004fc6000001080d */
[----:B------:R1:W5:Y:S01]  /*62c0*/  LDL.LU R236, [R1+0x60] ;  /* 0x0000600001ec7983 */ /* 0x0003620000300800 */
[----:B------:R2:W1:Y:S01]  /*62d0*/  MUFU.EX2 R17, R0 ;  /* 0x0000000000117308 */ /* 0x0004620000000800 */
[----:B------:R-:W-:Y:S01]  /*62e0*/  MOV R123, R7 ;  /* 0x00000007007b7202 */ /* 0x000fe20000000f00 */
[----:B------:R-:W-:Y:S01]  /*62f0*/  IMAD.MOV.U32 R6, RZ, RZ, R154 ;  /* 0x000000ffff067224 */ /* 0x000fe200078e009a */
[----:B------:R1:W5:Y:S02]  /*6300*/  LDL.LU R235, [R1+0x5c] ;  /* 0x00005c0001eb7983 */ /* 0x0003640000300800 */
[----:B------:R-:W-:Y:S02]  /*6310*/  MOV R121, R123 ;  /* 0x0000007b00797202 */ /* 0x000fe40000000f00 */
[----:B------:R-:W-:Y:S01]  /*6320*/  MOV R123, R127 ;  /* 0x0000007f007b7202 */ /* 0x000fe20000000f00 */
[----:B--2---:R-:W-:Y:S01]  /*6330*/  FFMA.FTZ R0, R5, c[0x0][0x2d0], -R13 ;  /* 0x0000b40005007a23 */ /* 0x004fe2000001080d */
[----:B------:R-:W-:Y:S01]  /*6340*/  MOV R7, R153 ;  /* 0x0000009900077202 */ /* 0x000fe20000000f00 */
[----:B------:R2:W5:Y:S02]  /*6350*/  LDL.LU R234, [R1+0x58] ;  /* 0x0000580001ea7983 */ /* 0x0005640000300800 */
[----:B------:R1:W-:Y:S01]  /*6360*/  MUFU.EX2 R18, R0 ;  /* 0x0000000000127308 */ /* 0x0003e20000000800 */
[----:B------:R-:W-:Y:S01]  /*6370*/  IMAD.MOV.U32 R5, RZ, RZ, R152 ;  /* 0x000000ffff057224 */ /* 0x000fe200078e0098 */
[----:B------:R2:W5:Y:S01]  /*6380*/  LDL.LU R233, [R1+0x54] ;  /* 0x0000540001e97983 */ /* 0x0005620000300800 */
[----:B------:R-:W-:-:S02]  /*6390*/  IMAD.MOV.U32 R127, RZ, RZ, R185 ;  /* 0x000000ffff7f7224 */ /* 0x000fc400078e00b9 */
[----:B------:R-:W-:Y:S01]  /*63a0*/  IMAD.MOV.U32 R185, RZ, RZ, R171 ;  /* 0x000000ffffb97224 */ /* 0x000fe200078e00ab */
[----:B------:R2:W5:Y:S01]  /*63b0*/  LDL.LU R232, [R1+0x50] ;  /* 0x0000500001e87983 */ /* 0x0005620000300800 */
[----:B------:R-:W-:Y:S02]  /*63c0*/  IMAD.MOV.U32 R171, RZ, RZ, R169 ;  /* 0x000000ffffab7224 */ /* 0x000fe400078e00a9 */
[----:B------:R-:W-:Y:S01]  /*63d0*/  IMAD.MOV.U32 R169, RZ, RZ, R130 ;  /* 0x000000ffffa97224 */ /* 0x000fe200078e0082 */
[----:B------:R2:W5:Y:S01]  /*63e0*/  LDL.LU R231, [R1+0x4c] ;  /* 0x00004c0001e77983 */ /* 0x0005620000300800 */
[----:B-1----:R-:W-:-:S03]  /*63f0*/  FFMA.FTZ R0, R155, c[0x0][0x2d0], -R13 ;  /* 0x0000b4009b007a23 */ /* 0x002fc6000001080d */
[----:B------:R2:W5:Y:S01]  /*6400*/  LDL.LU R230, [R1+0x48] ;  /* 0x0000480001e67983 */ /* 0x0005620000300800 */
[----:B------:R1:W-:Y:S01]  /*6410*/  MUFU.EX2 R19, R0 ;  /* 0x0000000000137308 */ /* 0x0003e20000000800 */
[----:B------:R-:W-:Y:S02]  /*6420*/  IMAD.MOV.U32 R130, RZ, RZ, R14 ;  /* 0x000000ffff827224 */ /* 0x000fe400078e000e */
[----:B------:R-:W-:Y:S01]  /*6430*/  LDSM.16.MT88.4 R152, [R225+0x1900] ;  /* 0x00190000e198783b */ /* 0x000fe20000004200 */
[----:B------:R-:W-:Y:S02]  /*6440*/  IMAD.MOV.U32 R115, RZ, RZ, R127 ;  /* 0x000000ffff737224 */ /* 0x000fe400078e007f */
[----:B------:R-:W-:Y:S01]  /*6450*/  IMAD.MOV.U32 R113, RZ, RZ, R185 ;  /* 0x000000ffff717224 */ /* 0x000fe200078e00b9 */
[----:B------:R2:W5:Y:S01]  /*6460*/  LDL.LU R229, [R1+0x44] ;  /* 0x0000440001e57983 */ /* 0x0005620000300800 */
[----:B-1----:R-:W-:Y:S02]  /*6470*/  FFMA.FTZ R0, R122, c[0x0][0x2d0], -R12 ;  /* 0x0000b4007a007a23 */ /* 0x002fe4000001080c */
[----:B------:R-:W-:Y:S01]  /*6480*/  IMAD.MOV.U32 R4, RZ, RZ, R130 ;  /* 0x000000ffff047224 */ /* 0x000fe200078e0082 */
[----:B------:R-:W-:Y:S01]  /*6490*/  MOV R84, R113 ;  /* 0x0000007100547202 */ /* 0x000fe20000000f00 */
[----:B------:R-:W-:Y:S01]  /*64a0*/  IMAD.MOV.U32 R122, RZ, RZ, R5 ;  /* 0x000000ffff7a7224 */ /* 0x000fe200078e0005 */
[----:B------:R2:W5:Y:S01]  /*64b0*/  LDL.LU R224, [R1+0x40] ;  /* 0x0000400001e07983 */ /* 0x0005620000300800 */
[----:B------:R-:W-:Y:S01]  /*64c0*/  IMAD.MOV.U32 R5, RZ, RZ, R126 ;  /* 0x000000ffff057224 */ /* 0x000fe200078e007e */
[----:B------:R-:W-:Y:S01]  /*64d0*/  MOV R126, R184 ;  /* 0x000000b8007e7202 */ /* 0x000fe20000000f00 */
[----:B------:R1:W-:Y:S01]  /*64e0*/  MUFU.EX2 R14, R0 ;  /* 0x00000000000e7308 */ /* 0x0003e20000000800 */
[----:B------:R-:W-:-:S02]  /*64f0*/  MOV R184, R186 ;  /* 0x000000ba00b87202 */ /* 0x000fc40000000f00 */
[----:B------:R-:W-:Y:S02]  /*6500*/  MOV R186, R168 ;  /* 0x000000a800ba7202 */ /* 0x000fe40000000f00 */
[----:B------:R-:W-:Y:S01]  /*6510*/  MOV R168, R170 ;  /* 0x000000aa00a87202 */ /* 0x000fe20000000f00 */
[----:B------:R-:W-:Y:S01]  /*6520*/  IMAD.MOV.U32 R214, RZ, RZ, R122 ;  /* 0x000000ffffd67224 */ /* 0x000fe200078e007a */
[----:B------:R-:W-:Y:S02]  /*6530*/  MOV R170, R131 ;  /* 0x0000008300aa7202 */ /* 0x000fe40000000f00 */
[----:B------:R-:W-:Y:S02]  /*6540*/  MOV R131, R15 ;  /* 0x0000000f00837202 */ /* 0x000fe40000000f00 */
[----:B------:R-:W-:Y:S01]  /*6550*/  MOV R122, R123 ;  /* 0x0000007b007a7202 */ /* 0x000fe20000000f00 */
[----:B-1----:R-:W-:Y:S01]  /*6560*/  FFMA.FTZ R0, R252, c[0x0][0x2d0], -R12 ;  /* 0x0000b400fc007a23 */ /* 0x002fe2000001080c */
[----:B------:R-:W-:Y:S01]  /*6570*/  MOV R120, R126 ;  /* 0x0000007e00787202 */ /* 0x000fe20000000f00 */
[----:B------:R-:W-:-:S02]  /*6580*/  IMAD.MOV.U32 R123, RZ, RZ, R5 ;  /* 0x000000ffff7b7224 */ /* 0x000fc400078e0005 */
[----:B------:R1:W1:Y:S01]  /*6590*/  MUFU.EX2 R15, R0 ;  /* 0x00000000000f7308 */ /* 0x0002620000000800 */
[----:B------:R-:W-:Y:S01]  /*65a0*/  MOV R5, R125 ;  /* 0x0000007d00057202 */ /* 0x000fe20000000f00 */
[----:B------:R-:W-:Y:S01]  /*65b0*/  IMAD.MOV.U32 R126, RZ, RZ, R169 ;  /* 0x000000ffff7e7224 */ /* 0x000fe200078e00a9 */
[----:B------:R-:W-:Y:S02]  /*65c0*/  MOV R125, R168 ;  /* 0x000000a8007d7202 */ /* 0x000fe40000000f00 */
[----:B------:R-:W-:Y:S01]  /*65d0*/  MOV R127, R170 ;  /* 0x000000aa007f7202 */ /* 0x000fe20000000f00 */
[----:B-1----:R-:W-:Y:S02]  /*65e0*/  FFMA.FTZ R0, R121, c[0x0][0x2d0], -R12 ;  /* 0x0000b40079007a23 */ /* 0x002fe4000001080c */
[----:B------:R-:W-:Y:S02]  /*65f0*/  IMAD.MOV.U32 R121, RZ, RZ, R124 ;  /* 0x000000ffff797224 */ /* 0x000fe400078e007c */
[----:B------:R-:W-:-:S02]  /*6600*/  IMAD.MOV.U32 R124, RZ, RZ, R171 ;  /* 0x000000ffff7c7224 */ /* 0x000fc400078e00ab */
[----:B------:R-:W1:Y:S01]  /*6610*/  LDSM.16.MT88.4 R168, [R226+0x1900] ;  /* 0x00190000e2a8783b */ /* 0x000e620000004200 */
[----:B------:R2:W-:Y:S02]  /*6620*/  MUFU.EX2 R13, R0 ;  /* 0x00000000000d7308 */ /* 0x0005e40000000800 */
[----:B--2---:R-:W-:-:S06]  /*6630*/  FFMA.FTZ R0, R214, c[0x0][0x2d0], -R12 ;  /* 0x0000b400d6007a23 */ /* 0x004fcc000001080c */
[----:B------:R-:W2:Y:S01]  /*6640*/  MUFU.EX2 R12, R0 ;  /* 0x00000000000c7308 */ /* 0x000ea20000000800 */
[----:B------:R-:W-:Y:S01]  /*6650*/  IMAD.MOV.U32 R193, RZ, RZ, R124 ;  /* 0x000000ffffc17224 */ /* 0x000fe200078e007c */
[----:B------:R-:W-:Y:S01]  /*6660*/  MOV R194, R125 ;  /* 0x0000007d00c27202 */ /* 0x000fe20000000f00 */
[----:B------:R-:W-:Y:S01]  /*6670*/  IMAD.MOV.U32 R195, RZ, RZ, R126 ;  /* 0x000000ffffc37224 */ /* 0x000fe200078e007e */
[----:B------:R-:W-:Y:S02]  /*6680*/  MOV R205, R127 ;  /* 0x0000007f00cd7202 */ /* 0x000fe40000000f00 */
[----:B------:R-:W-:Y:S02]  /*6690*/  MOV R206, R131 ;  /* 0x0000008300ce7202 */ /* 0x000fe40000000f00 */
[----:B------:R-:W-:Y:S02]  /*66a0*/  MOV R214, R129 ;  /* 0x0000008100d67202 */ /* 0x000fe40000000f00 */
[----:B---3--:R-:W-:-:S02]  /*66b0*/  F2FP.BF16.PACK_AB R129, R22, R20 ;  /* 0x000000141681723e */ /* 0x008fc400000010ff */
[----:B------:R-:W-:Y:S02]  /*66c0*/  F2FP.BF16.PACK_AB R130, R26, R27 ;  /* 0x0000001b1a82723e */ /* 0x000fe400000010ff */
[----:B----4-:R-:W-:Y:S02]  /*66d0*/  F2FP.BF16.PACK_AB R131, R21, R23 ;  /* 0x000000171583723e */ /* 0x010fe400000010ff */
[----:B------:R-:W-:Y:S02]  /*66e0*/  F2FP.BF16.PACK_AB R124, R17, R16 ;  /* 0x00000010117c723e */ /* 0x000fe400000010ff */
[----:B------:R-:W-:Y:S02]  /*66f0*/  F2FP.BF16.PACK_AB R125, R15, R14 ;  /* 0x0000000e0f7d723e */ /* 0x000fe400000010ff */
[----:B------:R-:W-:Y:S02]  /*6700*/  F2FP.BF16.PACK_AB R126, R19, R18 ;  /* 0x00000012137e723e */ /* 0x000fe400000010ff */
[----:B--2---:R-:W-:-:S02]  /*6710*/  F2FP.BF16.PACK_AB R127, R12, R13 ;  /* 0x0000000d0c7f723e */ /* 0x004fc400000010ff */
[----:B------:R-:W-:Y:S02]  /*6720*/  MOV R114, R184 ;  /* 0x000000b800727202 */ /* 0x000fe40000000f00 */
[----:B------:R-:W-:Y:S02]  /*6730*/  MOV R112, R186 ;  /* 0x000000ba00707202 */ /* 0x000fe40000000f00 */
[----:B------:R-:W2:Y:S01]  /*6740*/  LDSM.16.MT88.4 R184, [R228+0x1900] ;  /* 0x00190000e4b8783b */ /* 0x000ea20000004200 */
[----:B-1----:R-:W-:Y:S01]  /*6750*/  HMMA.16816.F32.BF16 R156, R128, R168, R156 ;  /* 0x000000a8809c723c */ /* 0x002fe2000004189c */
[----:B------:R-:W-:Y:S02]  /*6760*/  IMAD.MOV.U32 R10, RZ, RZ, R195 ;  /* 0x000000ffff0a7224 */ /* 0x000fe400078e00c3 */
[----:B------:R-:W-:Y:S02]  /*6770*/  IMAD.MOV.U32 R3, RZ, RZ, R4 ;  /* 0x000000ffff037224 */ /* 0x000fe400078e0004 */
[----:B------:R-:W-:-:S03]  /*6780*/  IMAD.MOV.U32 R195, RZ, RZ, R5 ;  /* 0x000000ffffc37224 */ /* 0x000fc600078e0005 */
[C---:B------:R-:W-:Y:S08]  /*6790*/  HMMA.16816.F32.BF16 R160, R124.reuse, R168, R160 ;  /* 0x000000a87ca0723c */ /* 0x040ff000000418a0 */
[-C--:B------:R-:W-:Y:S08]  /*67a0*/  HMMA.16816.F32.BF16 R164, R124, R170.reuse, R164 ;  /* 0x000000aa7ca4723c */ /* 0x080ff000000418a4 */
[----:B------:R-:W-:Y:S07]  /*67b0*/  HMMA.16816.F32.BF16 R168, R128, R170, R40 ;  /* 0x000000aa80a8723c */ /* 0x000fee0000041828 */
[----:B------:R-:W-:Y:S01]  /*67c0*/  MOV R42, R6 ;  /* 0x00000006002a7202 */ /* 0x000fe20000000f00 */
[----:B------:R-:W-:-:S02]  /*67d0*/  IMAD.MOV.U32 R43, RZ, RZ, R7 ;  /* 0x000000ffff2b7224 */ /* 0x000fc400078e0007 */
[----:B------:R-:W1:Y:S01]  /*67e0*/  LDSM.16.MT88.4 R4, [R227+0x3900] ;  /* 0x00390000e304783b */ /* 0x000e620000004200 */
[----:B------:R-:W-:Y:S01]  /*67f0*/  IMAD.MOV.U32 R41, RZ, RZ, R114 ;  /* 0x000000ffff297224 */ /* 0x000fe200078e0072 */
[----:B------:R-:W-:Y:S01]  /*6800*/  MOV R40, R115 ;  /* 0x0000007300287202 */ /* 0x000fe20000000f00 */
[----:B--2---:R-:W-:Y:S01]  /*6810*/  HMMA.16816.F32.BF16 R172, R128, R184, R172 ;  /* 0x000000b880ac723c */ /* 0x004fe200000418ac */
[----:B------:R-:W-:Y:S01]  /*6820*/  FADD.FTZ R0, R204, R192 ;  /* 0x000000c0cc007221 */ /* 0x000fe20000010000 */
[----:B------:R-:W-:-:S06]  /*6830*/  MOV R9, R194 ;  /* 0x000000c200097202 */ /* 0x000fcc0000000f00 */
[----:B------:R-:W-:Y:S01]  /*6840*/  HMMA.16816.F32.BF16 R176, R124, R184, R176 ;  /* 0x000000b87cb0723c */ /* 0x000fe200000418b0 */
[----:B------:R-:W-:Y:S02]  /*6850*/  MOV R192, R121 ;  /* 0x0000007900c07202 */ /* 0x000fe40000000f00 */
[----:B------:R-:W-:-:S05]  /*6860*/  MOV R194, R123 ;  /* 0x0000007b00c27202 */ /* 0x000fca0000000f00 */
[----:B------:R-:W-:Y:S01]  /*6870*/  HMMA.16816.F32.BF16 R180, R124, R186, R180 ;  /* 0x000000ba7cb4723c */ /* 0x000fe200000418b4 */
[----:B------:R-:W-:-:S07]  /*6880*/  MOV R8, R206 ;  /* 0x000000ce00087202 */ /* 0x000fce0000000f00 */
[----:B------:R-:W-:Y:S07]  /*6890*/  HMMA.16816.F32.BF16 R184, R128, R186, R36 ;  /* 0x000000ba80b8723c */ /* 0x000fee0000041824 */
[----:B------:R-:W-:Y:S02]  /*68a0*/  IMAD.MOV.U32 R39, RZ, RZ, R120 ;  /* 0x000000ffff277224 */ /* 0x000fe400078e0078 */
[----:B------:R-:W-:Y:S02]  /*68b0*/  IMAD.MOV.U32 R37, RZ, RZ, R193 ;  /* 0x000000ffff257224 */ /* 0x000fe400078e00c1 */
[----:B------:R-:W-:-:S02]  /*68c0*/  IMAD.MOV.U32 R193, RZ, RZ, R122 ;  /* 0x000000ffffc17224 */ /* 0x000fc400078e007a */
[----:B-1----:R-:W-:Y:S01]  /*68d0*/  HMMA.16816.F32.BF16 R120, R124, R4, R220 ;  /* 0x000000047c78723c */ /* 0x002fe200000418dc */
[----:B------:R-:W-:-:S07]  /*68e0*/  MOV R36, R205 ;  /* 0x000000cd00247202 */ /* 0x000fce0000000f00 */
[----:B------:R-:W-:Y:S01]  /*68f0*/  HMMA.16816.F32.BF16 R144, R128, R152, R144 ;  /* 0x000000988090723c */ /* 0x000fe20000041890 */
[----:B------:R-:W-:Y:S01]  /*6900*/  MOV R221, R39 ;  /* 0x0000002700dd7202 */ /* 0x000fe20000000f00 */
[----:B------:R-:W-:Y:S01]  /*6910*/  IMAD.MOV.U32 R222, RZ, RZ, R40 ;  /* 0x000000ffffde7224 */ /* 0x000fe200078e0028 */
[----:B------:R-:W-:-:S05]  /*6920*/  MOV R223, R41 ;  /* 0x0000002900df7202 */ /* 0x000fca0000000f00 */
[C---:B------:R-:W-:Y:S01]  /*6930*/  HMMA.16816.F32.BF16 R140, R124.reuse, R152, R140 ;  /* 0x000000987c8c723c */ /* 0x040fe2000004188c */
[----:B------:R-:W-:Y:S01]  /*6940*/  FADD.FTZ R8, R8, R221 ;  /* 0x000000dd08087221 */ /* 0x000fe20000010000 */
[----:B------:R-:W-:Y:S01]  /*6950*/  MOV R86, R214 ;  /* 0x000000d600567202 */ /* 0x000fe20000000f00 */
[----:B------:R-:W-:Y:S01]  /*6960*/  FADD.FTZ R3, R3, R222 ;  /* 0x000000de03037221 */ /* 0x000fe20000010000 */
[----:B------:R-:W-:Y:S04]  /*6970*/  LDSM.16.MT88.4 R204, [R227+0x1900] ;  /* 0x00190000e3cc783b */ /* 0x000fe80000004200 */
[----:B------:R-:W-:Y:S01]  /*6980*/  HMMA.16816.F32.BF16 R148, R124, R154, R148 ;  /* 0x0000009a7c94723c */ /* 0x000fe20000041894 */
[----:B------:R-:W-:-:S07]  /*6990*/  FADD.FTZ R0, R223, R0 ;  /* 0x00000000df007221 */ /* 0x000fce0000010000 */
[----:B------:R-:W-:Y:S01]  /*69a0*/  HMMA.16816.F32.BF16 R152, R128, R154, R44 ;  /* 0x0000009a8098723c */ /* 0x000fe2000004182c */
[----:B------:R-:W-:-:S06]  /*69b0*/  FADD.FTZ R10, R10, R8 ;  /* 0x000000080a0a7221 */ /* 0x000fcc0000010000 */
[----:B------:R-:W-:Y:S01]  /*69c0*/  MOV R44, R80 ;  /* 0x00000050002c7202 */ /* 0x000fe20000000f00 */
[----:B------:R-:W-:Y:S02]  /*69d0*/  IMAD.MOV.U32 R45, RZ, RZ, R81 ;  /* 0x000000ffff2d7224 */ /* 0x000fe400078e0051 */
[----:B------:R-:W-:Y:S02]  /*69e0*/  IMAD.MOV.U32 R47, RZ, RZ, R99 ;  /* 0x000000ffff2f7224 */ /* 0x000fe400078e0063 */
[----:B------:R-:W-:Y:S01]  /*69f0*/  IMAD.MOV.U32 R40, RZ, RZ, R44 ;  /* 0x000000ffff287224 */ /* 0x000fe200078e002c */
[----:B------:R-:W-:Y:S01]  /*6a00*/  MOV R41, R45 ;  /* 0x0000002d00297202 */ /* 0x000fe20000000f00 */
[----:B------:R-:W-:Y:S01]  /*6a10*/  FADD.FTZ R9, R9, R3 ;  /* 0x0000000309097221 */ /* 0x000fe20000010000 */
[----:B------:R-:W-:Y:S01]  /*6a20*/  MOV R39, R43 ;  /* 0x0000002b00277202 */ /* 0x000fe20000000f00 */
[----:B------:R-:W-:Y:S01]  /*6a30*/  FADD.FTZ R8, R37, R0 ;  /* 0x0000000025087221 */ /* 0x000fe20000010000 */
[----:B------:R-:W-:Y:S01]  /*6a40*/  MOV R46, R98 ;  /* 0x00000062002e7202 */ /* 0x000fe20000000f00 */
[----:B------:R-:W-:Y:S01]  /*6a50*/  IMAD.MOV.U32 R38, RZ, RZ, R42 ;  /* 0x000000ffff267224 */ /* 0x000fe200078e002a */
[----:B------:R-:W-:Y:S01]  /*6a60*/  MOV R43, R47 ;  /* 0x0000002f002b7202 */ /* 0x000fe20000000f00 */
[----:B------:R-:W-:-:S02]  /*6a70*/  FADD.FTZ R11, R36, R11 ;  /* 0x0000000b240b7221 */ /* 0x000fc40000010000 */
[----:B------:R-:W-:Y:S01]  /*6a80*/  IMAD.MOV.U32 R85, RZ, RZ, R112 ;  /* 0x000000ffff557224 */ /* 0x000fe200078e0070 */
[----:B------:R-:W-:Y:S01]  /*6a90*/  HMMA.16816.F32.BF16 R116, R128, R4, R116 ;  /* 0x000000048074723c */ /* 0x000fe20000041874 */
[----:B------:R-:W-:Y:S01]  /*6aa0*/  FADD.FTZ R0, R40, R9 ;  /* 0x0000000928007221 */ /* 0x000fe20000010000 */
[----:B------:R-:W-:Y:S01]  /*6ab0*/  MOV R214, R82 ;  /* 0x0000005200d67202 */ /* 0x000fe20000000f00 */
[----:B------:R-:W-:Y:S01]  /*6ac0*/  IMAD.MOV.U32 R44, RZ, RZ, R34 ;  /* 0x000000ffff2c7224 */ /* 0x000fe200078e0022 */
[----:B------:R-:W-:Y:S01]  /*6ad0*/  MOV R47, R85 ;  /* 0x00000055002f7202 */ /* 0x000fe20000000f00 */
[----:B------:R-:W-:Y:S01]  /*6ae0*/  FADD.FTZ R9, R41, R8 ;  /* 0x0000000829097221 */ /* 0x000fe20000010000 */
[----:B------:R-:W1:Y:S01]  /*6af0*/  LDSM.16.MT88.4 R112, [R228+0x3900] ;  /* 0x00390000e470783b */ /* 0x000e620000004200 */
[----:B------:R-:W-:Y:S02]  /*6b00*/  FADD.FTZ R4, R38, R11 ;  /* 0x0000000b26047221 */ /* 0x000fe40000010000 */
[----:B------:R-:W-:Y:S01]  /*6b10*/  IMAD.MOV.U32 R42, RZ, RZ, R46 ;  /* 0x000000ffff2a7224 */ /* 0x000fe200078e002e */
[----:B------:R-:W2:Y:S01]  /*6b20*/  LDSM.16.MT88.4 R80, [R225+0x3900] ;  /* 0x00390000e150783b */ /* 0x000ea20000004200 */
[----:B------:R-:W-:-:S02]  /*6b30*/  FADD.FTZ R3, R39, R10 ;  /* 0x0000000a27037221 */ /* 0x000fc40000010000 */
[----:B------:R-:W-:Y:S01]  /*6b40*/  FADD.FTZ R5, R43, R0 ;  /* 0x000000002b057221 */ /* 0x000fe20000010000 */
[----:B------:R-:W3:Y:S01]  /*6b50*/  LDSM.16.MT88.4 R96, [R226+0x3900] ;  /* 0x00390000e260783b */ /* 0x000ee20000004200 */
[----:B------:R-:W-:Y:S01]  /*6b60*/  FADD.FTZ R0, R44, R9 ;  /* 0x000000092c007221 */ /* 0x000fe20000010000 */
[----:B------:R-:W-:Y:S01]  /*6b70*/  MOV R45, R35 ;  /* 0x00000023002d7202 */ /* 0x000fe20000000f00 */
[----:B------:R-:W-:Y:S01]  /*6b80*/  FADD.FTZ R8, R245, R4 ;  /* 0x00000004f5087221 */ /* 0x000fe20000010000 */
[----:B------:R-:W-:Y:S01]  /*6b90*/  MOV R252, R111 ;  /* 0x0000006f00fc7202 */ /* 0x000fe20000000f00 */
[----:B------:R-:W-:Y:S02]  /*6ba0*/  IMAD.MOV.U32 R46, RZ, RZ, R84 ;  /* 0x000000ffff2e7224 */ /* 0x000fe400078e0054 */
[----:B------:R-:W-:Y:S02]  /*6bb0*/  FADD.FTZ R4, R42, R3 ;  /* 0x000000032a047221 */ /* 0x000fe40000010000 */
[----:B------:R-:W-:Y:S01]  /*6bc0*/  FADD.FTZ R0, R47, R0 ;  /* 0x000000002f007221 */ /* 0x000fe20000010000 */
[----:B------:R-:W-:Y:S01]  /*6bd0*/  MOV R34, R87 ;  /* 0x0000005700227202 */ /* 0x000fe20000000f00 */
[----:B------:R-:W-:-:S02]  /*6be0*/  FADD.FTZ R3, R247, R8 ;  /* 0x00000008f7037221 */ /* 0x000fc40000010000 */
[----:B------:R-:W-:Y:S02]  /*6bf0*/  IMAD.MOV.U32 R35, RZ, RZ, R86 ;  /* 0x000000ffff237224 */ /* 0x000fe400078e0056 */
[----:B------:R-:W-:Y:S02]  /*6c00*/  FADD.FTZ R5, R46, R5 ;  /* 0x000000052e057221 */ /* 0x000fe40000010000 */
[----:B------:R-:W-:Y:S02]  /*6c10*/  FADD.FTZ R4, R45, R4 ;  /* 0x000000042d047221 */ /* 0x000fe40000010000 */
[----:B------:R-:W-:Y:S02]  /*6c20*/  FADD.FTZ R0, R252, R0 ;  /* 0x00000000fc007221 */ /* 0x000fe40000010000 */
[----:B------:R-:W-:Y:S02]  /*6c30*/  FADD.FTZ R3, R246, R3 ;  /* 0x00000003f6037221 */ /* 0x000fe40000010000 */
[----:B------:R-:W-:-:S02]  /*6c40*/  FADD.FTZ R5, R35, R5 ;  /* 0x0000000523057221 */ /* 0x000fc40000010000 */
[----:B------:R-:W-:Y:S02]  /*6c50*/  FADD.FTZ R4, R34, R4 ;  /* 0x0000000422047221 */ /* 0x000fe40000010000 */
        /* <DEDUP_REMOVED lines=33> */
[----:B------:R-:W-:Y:S01]  /*6e70*/  HMMA.16816.F32.BF16 R196, R124, R204, R196 ;  /* 0x000000cc7cc4723c */ /* 0x000fe200000418c4 */
[----:B------:R1:W-:Y:S01]  /*6e80*/  STL [R1], R0 ;  /* 0x0000000001007387 */ /* 0x0003e20000100800 */
[----:B------:R-:W-:-:S06]  /*6e90*/  UIADD3 UR23, UR21, -0x2, URZ ;  /* 0xfffffffe15177890 */ /* 0x000fcc000fffe03f */
[C---:B------:R-:W-:Y:S08]  /*6ea0*/  HMMA.16816.F32.BF16 R200, R124.reuse, R206, R200 ;  /* 0x000000ce7cc8723c */ /* 0x040ff000000418c8 */
[C---:B--2---:R-:W-:Y:S08]  /*6eb0*/  HMMA.16816.F32.BF16 R72, R124.reuse, R80, R72 ;  /* 0x000000507c48723c */ /* 0x044ff00000041848 */
[----:B------:R-:W-:Y:S01]  /*6ec0*/  HMMA.16816.F32.BF16 R76, R124, R82, R76 ;  /* 0x000000527c4c723c */ /* 0x000fe2000004184c */
[----:B-1----:R-:W-:-:S07]  /*6ed0*/  FADD.FTZ R0, R12, R5 ;  /* 0x000000050c007221 */ /* 0x002fce0000010000 */
[C---:B---3--:R-:W-:Y:S08]  /*6ee0*/  HMMA.16816.F32.BF16 R88, R124.reuse, R96, R88 ;  /* 0x000000607c58723c */ /* 0x048ff00000041858 */
[C---:B------:R-:W-:Y:S08]  /*6ef0*/  HMMA.16816.F32.BF16 R92, R124.reuse, R98, R92 ;  /* 0x000000627c5c723c */ /* 0x040ff0000004185c */
[----:B------:R-:W-:Y:S08]  /*6f00*/  HMMA.16816.F32.BF16 R104, R124, R112, R104 ;  /* 0x000000707c68723c */ /* 0x000ff00000041868 */
[C---:B------:R-:W-:Y:S08]  /*6f10*/  HMMA.16816.F32.BF16 R192, R128.reuse, R204, R192 ;  /* 0x000000cc80c0723c */ /* 0x040ff000000418c0 */
[C---:B------:R-:W-:Y:S08]  /*6f20*/  HMMA.16816.F32.BF16 R68, R128.reuse, R80, R64 ;  /* 0x000000508044723c */ /* 0x040ff00000041840 */
[C---:B------:R-:W-:Y:S08]  /*6f30*/  HMMA.16816.F32.BF16 R84, R128.reuse, R96, R28 ;  /* 0x000000608054723c */ /* 0x040ff0000004181c */
[C---:B------:R-:W-:Y:S08]  /*6f40*/  HMMA.16816.F32.BF16 R100, R128.reuse, R112, R100 ;  /* 0x000000708064723c */ /* 0x040ff00000041864 */
[C---:B------:R-:W-:Y:S08]  /*6f50*/  HMMA.16816.F32.BF16 R204, R128.reuse, R206, R248 ;  /* 0x000000ce80cc723c */ /* 0x040ff000000418f8 */
[C---:B------:R-:W-:Y:S08]  /*6f60*/  HMMA.16816.F32.BF16 R80, R128.reuse, R82, R60 ;  /* 0x000000528050723c */ /* 0x040ff0000004183c */
[C---:B------:R-:W-:Y:S08]  /*6f70*/  HMMA.16816.F32.BF16 R96, R128.reuse, R98, R56 ;  /* 0x000000628060723c */ /* 0x040ff00000041838 */
[----:B------:R-:W-:Y:S01]  /*6f80*/  HMMA.16816.F32.BF16 R112, R128, R114, R52 ;  /* 0x000000728070723c */ /* 0x000fe20000041834 */
[----:B------:R-:W-:-:S07]  /*6f90*/  UISETP.GE.AND UP0, UPT, UR23, UR8, UPT ;  /* 0x000000081700728c */ /* 0x000fce000bf06270 */
[-C--:B------:R-:W-:Y:S08]  /*6fa0*/  HMMA.16816.F32.BF16 R124, R124, R6.reuse, R216 ;  /* 0x000000067c7c723c */ /* 0x080ff000000418d8 */
[----:B------:R-:W-:Y:S07]  /*6fb0*/  HMMA.16816.F32.BF16 R128, R128, R6, R48 ;  /* 0x000000068080723c */ /* 0x000fee0000041830 */
[----:B------:R-:W-:-:S02]  /*6fc0*/  FADD.FTZ R6, R21, R3 ;  /* 0x0000000315067221 */ /* 0x000fc40000010000 */
[----:B------:R-:W-:-:S03]  /*6fd0*/  FADD.FTZ R3, R19, R4 ;  /* 0x0000000413037221 */ /* 0x000fc60000010000 */
[----:B------:R1:W-:Y:S04]  /*6fe0*/  STL [R1+0x4], R6 ;  /* 0x0000040601007387 */ /* 0x0003e80000100800 */
[----:B------:R1:W-:Y:S04]  /*6ff0*/  STL [R1+0x8], R0 ;  /* 0x0000080001007387 */ /* 0x0003e80000100800 */
[----:B------:R1:W-:Y:S01]  /*7000*/  STL [R1+0xc], R3 ;  /* 0x00000c0301007387 */ /* 0x0003e20000100800 */
[----:B------:R-:W-:Y:S11]  /*7010*/  PLOP3.LUT P1, PT, PT, PT, UP0, 0x80, 0x0 ;  /* 0x000000000000781c */ /* 0x000ff60003f2f008 */
[----:B------:R-:W-:Y:S02]  /*7020*/  @!UPT UIADD3 URZ, URZ, URZ, URZ ;  /* 0x0000003f3f3ff290 */ /* 0x000fe4000fffe03f */
[----:B------:R-:W-:Y:S05]  /*7030*/  @!P1 BRA `(.L_x_111) ;  /* 0x00004cd000009947 */ /* 0x000fea0003800000 */
[----:B------:R-:W2:Y:S04]  /*7040*/  LDL.64 R46, [R1+0x30] ;  /* 0x00003000012e7983 */ /* 0x000ea80000100a00 */
[----:B------:R-:W3:Y:S04]  /*7050*/  LDL.64 R34, [R1+0x38] ;  /* 0x0000380001227983 */ /* 0x000ee80000100a00 */
[----:B------:R-:W4:Y:S04]  /*7060*/  LDL R214, [R1+0x20] ;  /* 0x0000200001d67983 */ /* 0x000f280000100800 */
[----:B------:R-:W4:Y:S01]  /*7070*/  LDL.64 R32, [R1+0x28] ;  /* 0x0000280001207983 */ /* 0x000f220000100a00 */
[----:B------:R-:W-:Y:S01]  /*7080*/  MOV R139, R2 ;  /* 0x00000002008b7202 */ /* 0x000fe20000000f00 */
[----:B------:R-:W-:Y:S01]  /*7090*/  IMAD.MOV.U32 R132, RZ, RZ, R136 ;  /* 0x000000ffff847224 */ /* 0x000fe200078e0088 */
[----:B------:R-:W-:Y:S01]  /*70a0*/  ULDC.64 UR6, c[0x0][0x208] ;  /* 0x0000820000067ab9 */ /* 0x000fe20000000a00 */
[----:B-1----:R-:W-:Y:S01]  /*70b0*/  IMAD.MOV.U32 R3, RZ, RZ, R137 ;  /* 0x000000ffff037224 */ /* 0x002fe200078e0089 */
[----:B------:R-:W-:Y:S01]  /*70c0*/  ULDC.64 UR4, c[0x0][0x1e0] ;  /* 0x0000780000047ab9 */ /* 0x000fe20000000a00 */
[----:B-----5:R-:W-:Y:S01]  /*70d0*/  IMAD.MOV.U32 R138, RZ, RZ, R135 ;  /* 0x000000ffff8a7224 */ /* 0x020fe200078e0087 */
[----:B--2---:R-:W-:-:S02]  /*70e0*/  IADD3 R4, P2, R46, 0x40, RZ ;  /* 0x000000402e047810 */ /* 0x004fc40007f5e0ff */
[----:B---3--:R-:W-:-:S03]  /*70f0*/  IADD3 R0, P1, R34, 0x40, RZ ;  /* 0x0000004022007810 */ /* 0x008fc60007f3e0ff */
[----:B------:R-:W-:Y:S01]  /*7100*/  STL [R1+0x1c], R4 ;  /* 0x00001c0401007387 */ /* 0x000fe20000100800 */
[----:B----4-:R-:W-:-:S03]  /*7110*/  IADD3.X R2, RZ, R214, RZ, P2, !PT ;  /* 0x000000d6ff027210 */ /* 0x010fc600017fe4ff */
[----:B------:R1:W-:Y:S04]  /*7120*/  STL [R1+0x14], R0 ;  /* 0x0000140001007387 */ /* 0x0003e80000100800 */
[----:B------:R2:W-:Y:S01]  /*7130*/  STL [R1+0x18], R2 ;  /* 0x0000180201007387 */ /* 0x0005e20000100800 */
[----:B-1----:R-:W-:-:S05]  /*7140*/  IMAD.X R0, RZ, RZ, R33, P1 ;  /* 0x000000ffff007224 */ /* 0x002fca00008e0621 */
[----:B------:R2:W-:Y:S02]  /*7150*/  STL [R1+0x10], R0 ;  /* 0x0000100001007387 */ /* 0x0005e40000100800 */
.L_x_112:
[----:B------:R-:W3:Y:S01]  /*7160*/  LDL.64 R134, [R1+0x30] ;  /* 0x0000300001867983 */ /* 0x000ee20000100a00 */
[----:B------:R-:W-:Y:S04]  /*7170*/  DEPBAR.LE SB0, 0x0 ;  /* 0x000080000000791a */ /* 0x000fe80000000000 */
[----:B------:R-:W-:Y:S01]  /*7180*/  USHF.R.S32.HI UR17, URZ, 0x1f, UR23 ;  /* 0x0000001f3f117899 */ /* 0x000fe20008011417 */
[----:B--2---:R-:W2:Y:S01]  /*7190*/  LDL R2, [R1+0x20] ;  /* 0x0000200001027983 */ /* 0x004ea20000100800 */
[----:B------:R-:W-:Y:S02]  /*71a0*/  UIMAD.WIDE.U32 UR24, UR23, UR6, URZ ;  /* 0x00000006171872a5 */ /* 0x000fe4000f8e003f */
[----:B------:R-:W-:Y:S01]  /*71b0*/  UIMAD UR17, UR17, UR6, URZ ;  /* 0x00000006111172a4 */ /* 0x000fe2000f8e023f */
[----:B------:R-:W4:Y:S01]  /*71c0*/  LDL R136, [R1+0x1c] ;  /* 0x00001c0001887983 */ /* 0x000f220000100800 */
[----:B------:R-:W-:Y:S02]  /*71d0*/  USHF.L.U32 UR20, UR24, 0x6, URZ ;  /* 0x0000000618147899 */ /* 0x000fe4000800063f */
[----:B------:R-:W-:Y:S01]  /*71e0*/  UIMAD UR17, UR23, UR7, UR17 ;  /* 0x00000007171172a4 */ /* 0x000fe2000f8e0211 */
[----:B------:R-:W4:Y:S01]  /*71f0*/  LDL R133, [R1+0x18] ;  /* 0x0000180001857983 */ /* 0x000f220000100800 */
[----:B------:R-:W-:Y:S02]  /*7200*/  UISETP.GT.AND UP1, UPT, UR23, UR8, UPT ;  /* 0x000000081700728c */ /* 0x000fe4000bf24270 */
[----:B------:R-:W-:Y:S01]  /*7210*/  UIADD3 UR17, UR25, UR17, URZ ;  /* 0x0000001119117290 */ /* 0x000fe2000fffe03f */
[----:B------:R-:W-:Y:S01]  /*7220*/  BAR.SYNC.DEFER_BLOCKING 0x0 ;  /* 0x0000000000007b1d */ /* 0x000fe20000010000 */
[----:B------:R-:W-:Y:S02]  /*7230*/  UIADD3 UR23, UR23, -0x1, URZ ;  /* 0xffffffff17177890 */ /* 0x000fe4000fffe03f */
[----:B------:R-:W-:Y:S05]  /*7240*/  USHF.L.U64.HI UR17, UR24, 0x6, UR17 ;  /* 0x0000000618117899 */ /* 0x000fea0008010211 */
[----:B------:R-:W-:Y:S01]  /*7250*/  STL [R1+0x64], R127 ;  /* 0x0000647f01007387 */ /* 0x000fe20000100800 */
[----:B------:R-:W-:Y:S02]  /*7260*/  @UP1 UIMAD.WIDE.U32 UR24, UR23, UR4, URZ ;  /* 0x00000004171812a5 */ /* 0x000fe4000f8e003f */
[----:B------:R-:W-:Y:S01]  /*7270*/  @UP1 USHF.L.U32 UR21, UR4, 0x5, URZ ;  /* 0x0000000504151899 */ /* 0x000fe2000800063f */
[----:B------:R-:W-:Y:S01]  /*7280*/  STL [R1+0x60], R128 ;  /* 0x0000608001007387 */ /* 0x000fe20000100800 */
[----:B------:R-:W-:Y:S03]  /*7290*/  @UP1 USHF.L.U64.HI UR22, UR4, 0x5, UR5 ;  /* 0x0000000504161899 */ /* 0x000fe60008010205 */
[----:B------:R-:W-:Y:S04]  /*72a0*/  STL [R1+0x5c], R129 ;  /* 0x00005c8101007387 */ /* 0x000fe80000100800 */
[----:B------:R-:W-:Y:S04]  /*72b0*/  STL [R1+0x58], R130 ;  /* 0x0000588201007387 */ /* 0x000fe80000100800 */
[----:B-----5:R-:W-:Y:S08]  /*72c0*/  LDSM.16.M88.4 R64, [R231+0x8100] ;  /* 0x00810000e740783b */ /* 0x020ff00000000200 */
[----:B------:R-:W1:Y:S08]  /*72d0*/  LDSM.16.M88.4 R16, [R224+0x4100] ;  /* 0x00410000e010783b */ /* 0x000e700000000200 */
[----:B------:R-:W1:Y:S08]  /*72e0*/  LDSM.16.M88.4 R60, [R231+0xa100] ;  /* 0x00a10000e73c783b */ /* 0x000e700000000200 */
[----:B------:R-:W1:Y:S08]  /*72f0*/  LDSM.16.M88.4 R32, [R224+0x4900] ;  /* 0x00490000e020783b */ /* 0x000e700000000200 */
[----:B------:R-:W1:Y:S08]  /*7300*/  LDSM.16.M88.4 R48, [R224+0x5100] ;  /* 0x00510000e030783b */ /* 0x000e700000000200 */
[----:B------:R-:W1:Y:S02]  /*7310*/  LDSM.16.M88.4 R188, [R224+0x5900] ;  /* 0x00590000e0bc783b */ /* 0x000e640000000200 */
[-C--:B-1----:R-:W-:Y:S06]  /*7320*/  HMMA.16816.F32.BF16 R4, R64, R16.reuse, RZ ;  /* 0x000000104004723c */ /* 0x082fec00000418ff */
[----:B------:R-:W-:Y:S02]  /*7330*/  LDSM.16.M88.4 R208, [R233+0x8100] ;  /* 0x00810000e9d0783b */ /* 0x000fe40000000200 */
[C---:B------:R-:W-:Y:S06]  /*7340*/  HMMA.16816.F32.BF16 R8, R60.reuse, R16, RZ ;  /* 0x000000103c08723c */ /* 0x040fec00000418ff */
[----:B------:R-:W1:Y:S02]  /*7350*/  LDSM.16.M88.4 R212, [R235] ;  /* 0x00000000ebd4783b */ /* 0x000e640000000200 */
[-C--:B------:R-:W-:Y:S06]  /*7360*/  HMMA.16816.F32.BF16 R12, R60, R18.reuse, RZ ;  /* 0x000000123c0c723c */ /* 0x080fec00000418ff */
[----:B------:R-:W1:Y:S02]  /*7370*/  LDSM.16.M88.4 R216, [R233+0xa100] ;  /* 0x00a10000e9d8783b */ /* 0x000e640000000200 */
[C---:B------:R-:W-:Y:S06]  /*7380*/  HMMA.16816.F32.BF16 R16, R64.reuse, R18, RZ ;  /* 0x000000124010723c */ /* 0x040fec00000418ff */
[----:B------:R-:W1:Y:S02]  /*7390*/  LDSM.16.M88.4 R220, [R243] ;  /* 0x00000000f3dc783b */ /* 0x000e640000000200 */
[-C--:B------:R-:W-:Y:S06]  /*73a0*/  HMMA.16816.F32.BF16 R20, R64, R32.reuse, RZ ;  /* 0x000000204014723c */ /* 0x080fec00000418ff */
[----:B------:R-:W-:Y:S04]  /*73b0*/  STL [R1+0x54], R131 ;  /* 0x0000548301007387 */ /* 0x000fe80000100800 */
[----:B------:R-:W-:Y:S01]  /*73c0*/  STL [R1+0x40], R235 ;  /* 0x000040eb01007387 */ /* 0x000fe20000100800 */
[C---:B------:R-:W-:Y:S03]  /*73d0*/  HMMA.16816.F32.BF16 R24, R60.reuse, R32, RZ ;  /* 0x000000203c18723c */ /* 0x040fe600000418ff */
[----:B------:R-:W-:Y:S04]  /*73e0*/  STL [R1+0x44], R243 ;  /* 0x000044f301007387 */ /* 0x000fe80000100800 */
[----:B------:R-:W-:Y:S01]  /*73f0*/  STL [R1+0x48], R242 ;  /* 0x000048f201007387 */ /* 0x000fe20000100800 */
[-C--:B------:R-:W-:Y:S03]  /*7400*/  HMMA.16816.F32.BF16 R28, R60, R34.reuse, RZ ;  /* 0x000000223c1c723c */ /* 0x080fe600000418ff */
[----:B------:R-:W-:Y:S04]  /*7410*/  STL [R1+0x4c], R241 ;  /* 0x00004cf101007387 */ /* 0x000fe80000100800 */
[----:B------:R-:W-:Y:S01]  /*7420*/  STL [R1+0x50], R231 ;  /* 0x000050e701007387 */ /* 0x000fe20000100800 */
[C---:B------:R-:W-:Y:S08]  /*7430*/  HMMA.16816.F32.BF16 R32, R64.reuse, R34, RZ ;  /* 0x000000224020723c */ /* 0x040ff000000418ff */
[-C--:B------:R-:W-:Y:S08]  /*7440*/  HMMA.16816.F32.BF16 R36, R64, R48.reuse, RZ ;  /* 0x000000304024723c */ /* 0x080ff000000418ff */
[C---:B------:R-:W-:Y:S08]  /*7450*/  HMMA.16816.F32.BF16 R40, R60.reuse, R48, RZ ;  /* 0x000000303c28723c */ /* 0x040ff000000418ff */
[-C--:B------:R-:W-:Y:S08]  /*7460*/  HMMA.16816.F32.BF16 R44, R60, R50.reuse, RZ ;  /* 0x000000323c2c723c */ /* 0x080ff000000418ff */
[C---:B------:R-:W-:Y:S08]  /*7470*/  HMMA.16816.F32.BF16 R48, R64.reuse, R50, RZ ;  /* 0x000000324030723c */ /* 0x040ff000000418ff */
[-C--:B------:R-:W-:Y:S08]  /*7480*/  HMMA.16816.F32.BF16 R52, R64, R188.reuse, RZ ;  /* 0x000000bc4034723c */ /* 0x080ff000000418ff */
[C---:B------:R-:W-:Y:S08]  /*7490*/  HMMA.16816.F32.BF16 R56, R60.reuse, R188, RZ ;  /* 0x000000bc3c38723c */ /* 0x040ff000000418ff */
[-C--:B------:R-:W-:Y:S08]  /*74a0*/  HMMA.16816.F32.BF16 R60, R60, R190.reuse, RZ ;  /* 0x000000be3c3c723c */ /* 0x080ff000000418ff */
[----:B------:R-:W-:Y:S01]  /*74b0*/  HMMA.16816.F32.BF16 R64, R64, R190, RZ ;  /* 0x000000be4040723c */ /* 0x000fe200000418ff */
[----:B------:R-:W3:Y:S07]  /*74c0*/  LDSM.16.M88.4 R188, [R242] ;  /* 0x00000000f2bc783b */ /* 0x000eee0000000200 */
[-C--:B-1----:R-:W-:Y:S08]  /*74d0*/  HMMA.16816.F32.BF16 R4, R208, R212.reuse, R4 ;  /* 0x000000d4d004723c */ /* 0x082ff00000041804 */
[C---:B------:R-:W-:Y:S08]  /*74e0*/  HMMA.16816.F32.BF16 R8, R216.reuse, R212, R8 ;  /* 0x000000d4d808723c */ /* 0x040ff00000041808 */
[-C--:B------:R-:W-:Y:S08]  /*74f0*/  HMMA.16816.F32.BF16 R12, R216, R214.reuse, R12 ;  /* 0x000000d6d80c723c */ /* 0x080ff0000004180c */
[C---:B------:R-:W-:Y:S01]  /*7500*/  HMMA.16816.F32.BF16 R16, R208.reuse, R214, R16 ;  /* 0x000000d6d010723c */ /* 0x040fe20000041810 */
[----:B------:R-:W1:Y:S07]  /*7510*/  LDSM.16.M88.4 R212, [R241] ;  /* 0x00000000f1d4783b */ /* 0x000e6e0000000200 */
[-C--:B------:R-:W-:Y:S08]  /*7520*/  HMMA.16816.F32.BF16 R20, R208, R220.reuse, R20 ;  /* 0x000000dcd014723c */ /* 0x080ff00000041814 */
[C---:B------:R-:W-:Y:S08]  /*7530*/  HMMA.16816.F32.BF16 R24, R216.reuse, R220, R24 ;  /* 0x000000dcd818723c */ /* 0x040ff00000041818 */
[-C--:B------:R-:W-:Y:S08]  /*7540*/  HMMA.16816.F32.BF16 R28, R216, R222.reuse, R28 ;  /* 0x000000ded81c723c */ /* 0x080ff0000004181c */
[C---:B------:R-:W-:Y:S08]  /*7550*/  HMMA.16816.F32.BF16 R32, R208.reuse, R222, R32 ;  /* 0x000000ded020723c */ /* 0x040ff00000041820 */
[-C--:B---3--:R-:W-:Y:S08]  /*7560*/  HMMA.16816.F32.BF16 R36, R208, R188.reuse, R36 ;  /* 0x000000bcd024723c */ /* 0x088ff00000041824 */
[C---:B------:R-:W-:Y:S08]  /*7570*/  HMMA.16816.F32.BF16 R40, R216.reuse, R188, R40 ;  /* 0x000000bcd828723c */ /* 0x040ff00000041828 */
[-C--:B------:R-:W-:Y:S04]  /*7580*/  HMMA.16816.F32.BF16 R44, R216, R190.reuse, R44 ;  /* 0x000000bed82c723c */ /* 0x080fe8000004182c */
[----:B------:R-:W-:Y:S04]  /*7590*/  IADD3 R0, P2, R134, UR20, RZ ;  /* 0x0000001486007c10 */ /* 0x000fe8000ff5e0ff */
[C---:B------:R-:W-:Y:S04]  /*75a0*/  HMMA.16816.F32.BF16 R48, R208.reuse, R190, R48 ;  /* 0x000000bed030723c */ /* 0x040fe80000041830 */
[----:B------:R-:W-:Y:S02]  /*75b0*/  LEA R134, P1, R0, c[0x0][0x1f8], 0x1 ;  /* 0x00007e0000867a11 */ /* 0x000fe400078208ff */
[----:B--2---:R-:W-:Y:S02]  /*75c0*/  IADD3.X R2, R2, UR17, RZ, P2, !PT ;  /* 0x0000001102027c10 */ /* 0x004fe400097fe4ff */
[-C--:B-1----:R-:W-:Y:S04]  /*75d0*/  HMMA.16816.F32.BF16 R52, R208, R212.reuse, R52 ;  /* 0x000000d4d034723c */ /* 0x082fe80000041834 */
[----:B------:R-:W-:Y:S02]  /*75e0*/  LEA.HI.X R135, R0, c[0x0][0x1fc], R2, 0x1, P1 ;  /* 0x00007f0000877a11 */ /* 0x000fe400008f0c02 */
[----:B----4-:R-:W-:Y:S01]  /*75f0*/  IADD3 R0, P2, R136, UR20, RZ ;  /* 0x0000001488007c10 */ /* 0x010fe2000ff5e0ff */
[----:B------:R-:W-:Y:S01]  /*7600*/  @UP1 USHF.L.U32 UR20, UR24, 0x6, URZ ;  /* 0x0000000618141899 */ /* 0x000fe2000800063f */
[C---:B------:R-:W-:Y:S01]  /*7610*/  HMMA.16816.F32.BF16 R56, R216.reuse, R212, R56 ;  /* 0x000000d4d838723c */ /* 0x040fe20000041838 */
[----:B------:R-:W-:Y:S01]  /*7620*/  @!PT LDS RZ, [RZ] ;  /* 0x00000000fffff984 */ /* 0x000fe20000000800 */
[----:B------:R-:W-:Y:S01]  /*7630*/  @!PT LDS RZ, [RZ] ;  /* 0x00000000fffff984 */ /* 0x000fe20000000800 */
[----:B------:R-:W-:Y:S01]  /*7640*/  @!PT LDS RZ, [RZ] ;  /* 0x00000000fffff984 */ /* 0x000fe20000000800 */
[----:B------:R1:W-:Y:S03]  /*7650*/  LDGSTS.E.BYPASS.LTC128B.128 [R244+0x100], [R134.64], !P3 ;  /* 0x0010000086f47fae */ /* 0x0003e6000d901d52 */
[C---:B------:R-:W-:Y:S02]  /*7660*/  LEA R136, P1, R0.reuse, c[0x0][0x1f8], 0x1 ;  /* 0x00007e0000887a11 */ /* 0x040fe400078208ff */
[----:B------:R-:W-:Y:S01]  /*7670*/  IADD3.X R2, R133, UR17, RZ, P2, !PT ;  /* 0x0000001185027c10 */ /* 0x000fe200097fe4ff */
[----:B------:R-:W-:Y:S01]  /*7680*/  @UP1 USHF.R.S32.HI UR17, URZ, 0x1f, UR23 ;  /* 0x0000001f3f111899 */ /* 0x000fe20008011417 */
[-C--:B------:R-:W-:Y:S03]  /*7690*/  HMMA.16816.F32.BF16 R60, R216, R214.reuse, R60 ;  /* 0x000000d6d83c723c */ /* 0x080fe6000004183c */
[----:B------:R-:W-:Y:S01]  /*76a0*/  @UP1 UIMAD UR17, UR17, UR4, URZ ;  /* 0x00000004111112a4 */ /* 0x000fe2000f8e023f */
[----:B------:R-:W-:Y:S03]  /*76b0*/  LEA.HI.X R137, R0, c[0x0][0x1fc], R2, 0x1, P1 ;  /* 0x00007f0000897a11 */ /* 0x000fe600008f0c02 */
[----:B------:R-:W-:Y:S01]  /*76c0*/  @UP1 UIMAD UR17, UR23, UR5, UR17 ;  /* 0x00000005171112a4 */ /* 0x000fe2000f8e0211 */
[----:B------:R-:W-:Y:S01]  /*76d0*/  HMMA.16816.F32.BF16 R64, R208, R214, R64 ;  /* 0x000000d6d040723c */ /* 0x000fe20000041840 */
[----:B------:R2:W-:Y:S02]  /*76e0*/  LDGSTS.E.BYPASS.LTC128B.128 [R244+0x2100], [R136.64], !P0 ;  /* 0x0210000088f47fae */ /* 0x0005e4000c101d52 */
[----:B------:R-:W-:Y:S04]  /*76f0*/  @UP1 UIADD3 UR17, UR25, UR17, URZ ;  /* 0x0000001119111290 */ /* 0x000fe8000fffe03f */
[----:B------:R-:W-:Y:S01]  /*7700*/  @UP1 USHF.L.U64.HI UR17, UR24, 0x6, UR17 ;  /* 0x0000000618111899 */ /* 0x000fe20008010211 */
[----:B-1----:R-:W-:Y:S04]  /*7710*/  IADD3 R134, P1, R134, UR10, RZ ;  /* 0x0000000a86867c10 */ /* 0x002fe8000ff3e0ff */
[----:B------:R-:W-:Y:S02]  /*7720*/  IADD3.X R135, R135, UR14, RZ, P1, !PT ;  /* 0x0000000e87877c10 */ /* 0x000fe40008ffe4ff */
[C---:B------:R-:W-:Y:S03]  /*7730*/  IADD3 R190, P4, R134.reuse, UR16, RZ ;  /* 0x0000001086be7c10 */ /* 0x040fe6000ff9e0ff */
[----:B------:R1:W-:Y:S01]  /*7740*/  LDGSTS.E.BYPASS.LTC128B.128 [R244+0x900], [R134.64], !P3 ;  /* 0x0090000086f47fae */ /* 0x0003e2000d901d52 */
[C---:B------:R-:W-:Y:S02]  /*7750*/  IADD3.X R191, R135.reuse, UR15, RZ, P4, !PT ;  /* 0x0000000f87bf7c10 */ /* 0x040fe4000a7fe4ff */
[----:B--2---:R-:W-:Y:S05]  /*7760*/  IADD3 R136, P1, R134, UR10, RZ ;  /* 0x0000000a86887c10 */ /* 0x004fea000ff3e0ff */
[----:B------:R1:W-:Y:S01]  /*7770*/  LDGSTS.E.BYPASS.LTC128B.128 [R244+0x2900], [R134.64+0x80], !P0 ;  /* 0x0290008086f47fae */ /* 0x0003e2000c101d52 */
[----:B------:R-:W-:Y:S02]  /*7780*/  IADD3.X R137, R135, UR14, RZ, P1, !PT ;  /* 0x0000000e87897c10 */ /* 0x000fe40008ffe4ff */
[C---:B------:R-:W-:Y:S05]  /*7790*/  IADD3 R188, P2, R136.reuse, UR10, RZ ;  /* 0x0000000a88bc7c10 */ /* 0x040fea000ff5e0ff */
[----:B------:R4:W-:Y:S01]  /*77a0*/  LDGSTS.E.BYPASS.LTC128B.128 [R244+0x1100], [R136.64], !P3 ;  /* 0x0110000088f47fae */ /* 0x0009e2000d901d52 */
[C---:B------:R-:W-:Y:S07]  /*77b0*/  IADD3.X R189, R137.reuse, UR14, RZ, P2, !PT ;  /* 0x0000000e89bd7c10 */ /* 0x040fee00097fe4ff */
[----:B------:R3:W-:Y:S08]  /*77c0*/  LDGSTS.E.BYPASS.LTC128B.128 [R244+0x3100], [R190.64], !P0 ;  /* 0x03100000bef47fae */ /* 0x0007f0000c101d52 */
[----:B------:R3:W-:Y:S01]  /*77d0*/  LDGSTS.E.BYPASS.LTC128B.128 [R244+0x1900], [R188.64], !P3 ;  /* 0x01900000bcf47fae */ /* 0x0007e2000d901d52 */
[----:B-1----:R-:W-:Y:S04]  /*77e0*/  IADD3 R134, P1, R136, UR16, RZ ;  /* 0x0000001088867c10 */ /* 0x002fe8000ff3e0ff */
[----:B------:R-:W-:Y:S02]  /*77f0*/  IADD3.X R135, R137, UR15, RZ, P1, !PT ;  /* 0x0000000f89877c10 */ /* 0x000fe40008ffe4ff */
[----:B------:R-:W-:Y:S03]  /*7800*/  PLOP3.LUT P1, PT, PT, PT, UP1, 0x80, 0x0 ;  /* 0x000000000000781c */ /* 0x000fe60003f2f018 */
[----:B------:R1:W-:Y:S08]  /*7810*/  LDGSTS.E.BYPASS.LTC128B.128 [R244+0x3900], [R134.64], !P0 ;  /* 0x0390000086f47fae */ /* 0x0003f0000c101d52 */
[----:B------:R-:W-:Y:S08]  /*7820*/  LDSM.16.M88.4 R216, [R230+0x4100] ;  /* 0x00410000e6d8783b */ /* 0x000ff00000000200 */
[----:B---3--:R-:W3:Y:S08]  /*7830*/  LDSM.16.M88.4 R188, [R232+0x8100] ;  /* 0x00810000e8bc783b */ /* 0x008ef00000000200 */
[----:B------:R-:W4:Y:S08]  /*7840*/  LDSM.16.M88.4 R220, [R232+0xa100] ;  /* 0x00a10000e8dc783b */ /* 0x000f300000000200 */
[----:B------:R-:W1:Y:S08]  /*7850*/  LDSM.16.M88.4 R208, [R230+0x4900] ;  /* 0x00490000e6d0783b */ /* 0x000e700000000200 */
[----:B------:R-:W0:Y:S08]  /*7860*/  LDGDEPBAR ;  /* 0x00000000000079af */ /* 0x000e300000000000 */
[----:B------:R-:W1:Y:S01]  /*7870*/  LDSM.16.M88.4 R212, [R230+0x5100] ;  /* 0x00510000e6d4783b */ /* 0x000e620000000200 */
[-C--:B---3--:R-:W-:Y:S08]  /*7880*/  HMMA.16816.F32.BF16 R4, R188, R216.reuse, R4 ;  /* 0x000000d8bc04723c */ /* 0x088ff00000041804 */
[C---:B----4-:R-:W-:Y:S08]  /*7890*/  HMMA.16816.F32.BF16 R8, R220.reuse, R216, R8 ;  /* 0x000000d8dc08723c */ /* 0x050ff00000041808 */
[-C--:B------:R-:W-:Y:S08]  /*78a0*/  HMMA.16816.F32.BF16 R12, R220, R218.reuse, R12 ;  /* 0x000000dadc0c723c */ /* 0x080ff0000004180c */
[C---:B------:R-:W-:Y:S01]  /*78b0*/  HMMA.16816.F32.BF16 R16, R188.reuse, R218, R16 ;  /* 0x000000dabc10723c */ /* 0x040fe20000041810 */
[----:B------:R-:W3:Y:S07]  /*78c0*/  LDSM.16.M88.4 R216, [R230+0x5900] ;  /* 0x00590000e6d8783b */ /* 0x000eee0000000200 */
[-C--:B-1----:R-:W-:Y:S08]  /*78d0*/  HMMA.16816.F32.BF16 R20, R188, R208.reuse, R20 ;  /* 0x000000d0bc14723c */ /* 0x082ff00000041814 */
[C---:B------:R-:W-:Y:S08]  /*78e0*/  HMMA.16816.F32.BF16 R24, R220.reuse, R208, R24 ;  /* 0x000000d0dc18723c */ /* 0x040ff00000041818 */
[-C--:B------:R-:W-:Y:S08]  /*78f0*/  HMMA.16816.F32.BF16 R28, R220, R210.reuse, R28 ;  /* 0x000000d2dc1c723c */ /* 0x080ff0000004181c */
[C---:B------:R-:W-:Y:S01]  /*7900*/  HMMA.16816.F32.BF16 R32, R188.reuse, R210, R32 ;  /* 0x000000d2bc20723c */ /* 0x040fe20000041820 */
[----:B------:R-:W-:Y:S07]  /*7910*/  LDSM.16.M88.4 R208, [R234+0x8100] ;  /* 0x00810000ead0783b */ /* 0x000fee0000000200 */
[-C--:B------:R-:W-:Y:S08]  /*7920*/  HMMA.16816.F32.BF16 R36, R188, R212.reuse, R36 ;  /* 0x000000d4bc24723c */ /* 0x080ff00000041824 */
[C---:B------:R-:W-:Y:S08]  /*7930*/  HMMA.16816.F32.BF16 R40, R220.reuse, R212, R40 ;  /* 0x000000d4dc28723c */ /* 0x040ff00000041828 */
[-C--:B------:R-:W-:Y:S08]  /*7940*/  HMMA.16816.F32.BF16 R44, R220, R214.reuse, R44 ;  /* 0x000000d6dc2c723c */ /* 0x080ff0000004182c */
[C---:B------:R-:W-:Y:S01]  /*7950*/  HMMA.16816.F32.BF16 R48, R188.reuse, R214, R48 ;  /* 0x000000d6bc30723c */ /* 0x040fe20000041830 */
[----:B------:R-:W1:Y:S07]  /*7960*/  LDSM.16.M88.4 R212, [R229] ;  /* 0x00000000e5d4783b */ /* 0x000e6e0000000200 */
[-C--:B---3--:R-:W-:Y:S08]  /*7970*/  HMMA.16816.F32.BF16 R52, R188, R216.reuse, R52 ;  /* 0x000000d8bc34723c */ /* 0x088ff00000041834 */
[C---:B------:R-:W-:Y:S08]  /*7980*/  HMMA.16816.F32.BF16 R56, R220.reuse, R216, R56 ;  /* 0x000000d8dc38723c */ /* 0x040ff00000041838 */
[-C--:B------:R-:W-:Y:S01]  /*7990*/  HMMA.16816.F32.BF16 R60, R220, R218.reuse, R60 ;  /* 0x000000dadc3c723c */ /* 0x080fe2000004183c */
[----:B------:R-:W3:Y:S07]  /*79a0*/  LDSM.16.M88.4 R220, [R234+0xa100] ;  /* 0x00a10000eadc783b */ /* 0x000eee0000000200 */
[----:B------:R-:W-:Y:S01]  /*79b0*/  HMMA.16816.F32.BF16 R64, R188, R218, R64 ;  /* 0x000000dabc40723c */ /* 0x000fe20000041840 */
[----:B------:R-:W4:Y:S07]  /*79c0*/  LDSM.16.M88.4 R188, [R229+0x800] ;  /* 0x00080000e5bc783b */ /* 0x000f2e0000000200 */
[-C--:B-1----:R-:W-:Y:S01]  /*79d0*/  HMMA.16816.F32.BF16 R4, R208, R212.reuse, R4 ;  /* 0x000000d4d004723c */ /* 0x082fe20000041804 */
[----:B------:R-:W-:Y:S07]  /*79e0*/  LDSM.16.M88.4 R216, [R229+0x1800] ;  /* 0x00180000e5d8783b */ /* 0x000fee0000000200 */
[C---:B---3--:R-:W-:Y:S08]  /*79f0*/  HMMA.16816.F32.BF16 R8, R220.reuse, R212, R8 ;  /* 0x000000d4dc08723c */ /* 0x048ff00000041808 */
[-C--:B------:R-:W-:Y:S08]  /*7a00*/  HMMA.16816.F32.BF16 R12, R220, R214.reuse, R12 ;  /* 0x000000d6dc0c723c */ /* 0x080ff0000004180c */
[C---:B------:R-:W-:Y:S01]  /*7a10*/  HMMA.16816.F32.BF16 R16, R208.reuse, R214, R16 ;  /* 0x000000d6d010723c */ /* 0x040fe20000041810 */
[----:B------:R-:W1:Y:S07]  /*7a20*/  LDSM.16.M88.4 R212, [R229+0x1000] ;  /* 0x00100000e5d4783b */ /* 0x000e6e0000000200 */
[-C--:B----4-:R-:W-:Y:S08]  /*7a30*/  HMMA.16816.F32.BF16 R20, R208, R188.reuse, R20 ;  /* 0x000000bcd014723c */ /* 0x090ff00000041814 */
[C---:B------:R-:W-:Y:S08]  /*7a40*/  HMMA.16816.F32.BF16 R24, R220.reuse, R188, R24 ;  /* 0x000000bcdc18723c */ /* 0x040ff00000041818 */
[-C--:B------:R-:W-:Y:S08]  /*7a50*/  HMMA.16816.F32.BF16 R28, R220, R190.reuse, R28 ;  /* 0x000000bedc1c723c */ /* 0x080ff0000004181c */
[C---:B------:R-:W-:Y:S01]  /*7a60*/  HMMA.16816.F32.BF16 R32, R208.reuse, R190, R32 ;  /* 0x000000bed020723c */ /* 0x040fe20000041820 */
[----:B------:R-:W-:Y:S07]  /*7a70*/  LDSM.16.M88.4 R188, [R231+0xc100] ;  /* 0x00c10000e7bc783b */ /* 0x000fee0000000200 */
[-C--:B-1----:R-:W-:Y:S08]  /*7a80*/  HMMA.16816.F32.BF16 R36, R208, R212.reuse, R36 ;  /* 0x000000d4d024723c */ /* 0x082ff00000041824 */
[C---:B------:R-:W-:Y:S08]  /*7a90*/  HMMA.16816.F32.BF16 R40, R220.reuse, R212, R40 ;  /* 0x000000d4dc28723c */ /* 0x040ff00000041828 */
[-C--:B------:R-:W-:Y:S08]  /*7aa0*/  HMMA.16816.F32.BF16 R44, R220, R214.reuse, R44 ;  /* 0x000000d6dc2c723c */ /* 0x080ff0000004182c */
[C---:B------:R-:W-:Y:S01]  /*7ab0*/  HMMA.16816.F32.BF16 R48, R208.reuse, R214, R48 ;  /* 0x000000d6d030723c */ /* 0x040fe20000041830 */
[----:B------:R-:W1:Y:S07]  /*7ac0*/  LDSM.16.M88.4 R212, [R224+0x6100] ;  /* 0x00610000e0d4783b */ /* 0x000e6e0000000200 */
[-C--:B------:R-:W-:Y:S08]  /*7ad0*/  HMMA.16816.F32.BF16 R52, R208, R216.reuse, R52 ;  /* 0x000000d8d034723c */ /* 0x080ff00000041834 */
        /* <DEDUP_REMOVED lines=20> */
[----:B------:R-:W1:Y:S07]  /*7c20*/  LDSM.16.M88.4 R212, [R240] ;  /* 0x00000000f0d4783b */ /* 0x000e6e0000000200 */
[-C--:B------:R-:W-:Y:S08]  /*7c30*/  HMMA.16816.F32.BF16 R52, R188, R216.reuse, R52 ;  /* 0x000000d8bc34723c */ /* 0x080ff00000041834 */
[C---:B------:R-:W-:Y:S08]  /*7c40*/  HMMA.16816.F32.BF16 R56, R220.reuse, R216, R56 ;  /* 0x000000d8dc38723c */ /* 0x040ff00000041838 */
[-C--:B------:R-:W-:Y:S01]  /*7c50*/  HMMA.16816.F32.BF16 R60, R220, R218.reuse, R60 ;  /* 0x000000dadc3c723c */ /* 0x080fe2000004183c */
[----:B------:R-:W3:Y:S07]  /*7c60*/  LDSM.16.M88.4 R220, [R233+0xe100] ;  /* 0x00e10000e9dc783b */ /* 0x000eee0000000200 */
[----:B------:R-:W-:Y:S01]  /*7c70*/  HMMA.16816.F32.BF16 R64, R188, R218, R64 ;  /* 0x000000dabc40723c */ /* 0x000fe20000041840 */
[----:B------:R-:W4:Y:S07]  /*7c80*/  LDSM.16.M88.4 R188, [R239] ;  /* 0x00000000efbc783b */ /* 0x000f2e0000000200 */
[-C--:B-1----:R-:W-:Y:S01]  /*7c90*/  HMMA.16816.F32.BF16 R4, R208, R212.reuse, R4 ;  /* 0x000000d4d004723c */ /* 0x082fe20000041804 */
[----:B------:R-:W-:Y:S07]  /*7ca0*/  LDSM.16.M88.4 R216, [R237] ;  /* 0x00000000edd8783b */ /* 0x000fee0000000200 */
[C---:B---3--:R-:W-:Y:S08]  /*7cb0*/  HMMA.16816.F32.BF16 R8, R220.reuse, R212, R8 ;  /* 0x000000d4dc08723c */ /* 0x048ff00000041808 */
[-C--:B------:R-:W-:Y:S08]  /*7cc0*/  HMMA.16816.F32.BF16 R12, R220, R214.reuse, R12 ;  /* 0x000000d6dc0c723c */ /* 0x080ff0000004180c */
[C---:B------:R-:W-:Y:S01]  /*7cd0*/  HMMA.16816.F32.BF16 R16, R208.reuse, R214, R16 ;  /* 0x000000d6d010723c */ /* 0x040fe20000041810 */
[----:B------:R-:W1:Y:S07]  /*7ce0*/  LDSM.16.M88.4 R212, [R238] ;  /* 0x00000000eed4783b */ /* 0x000e6e0000000200 */
        /* <DEDUP_REMOVED lines=36> */
[----:B------:R-:W-:Y:S08]  /*7f30*/  HMMA.16816.F32.BF16 R64, R188, R218, R64 ;  /* 0x000000dabc40723c */ /* 0x000ff00000041840 */
[-C--:B-1----:R-:W-:Y:S11]  /*7f40*/  HMMA.16816.F32.BF16 R4, R208, R212.reuse, R4 ;  /* 0x000000d4d004723c */ /* 0x082ff60000041804 */
[----:B------:R-:W-:Y:S11]  /*7f50*/  @!UPT UIADD3 URZ, URZ, URZ, URZ ;  /* 0x0000003f3f3ff290 */ /* 0x000ff6000fffe03f */
[----:B------:R-:W-:Y:S02]  /*7f60*/  @!UPT UIADD3 URZ, URZ, URZ, URZ ;  /* 0x0000003f3f3ff290 */ /* 0x000fe4000fffe03f */
[----:B------:R-:W-:Y:S01]  /*7f70*/  FMUL.FTZ R4, R4, c[0x0][0x320] ;  /* 0x0000c80004047a20 */ /* 0x000fe20000410000 */
[C---:B---3--:R-:W-:Y:S03]  /*7f80*/  HMMA.16816.F32.BF16 R8, R220.reuse, R212, R8 ;  /* 0x000000d4dc08723c */ /* 0x048fe60000041808 */
[----:B------:R-:W-:Y:S01]  /*7f90*/  MUFU.TANH R191, R4 ;  /* 0x0000000400bf7308 */ /* 0x000fe20000002400 */
[----:B------:R-:W-:Y:S02]  /*7fa0*/  FMUL.FTZ R5, R5, c[0x0][0x320] ;  /* 0x0000c80005057a20 */ /* 0x000fe40000410000 */
[----:B------:R-:W-:Y:S02]  /*7fb0*/  FMUL.FTZ R6, R6, c[0x0][0x320] ;  /* 0x0000c80006067a20 */ /* 0x000fe40000410000 */
[----:B------:R-:W-:Y:S01]  /*7fc0*/  FMUL.FTZ R7, R7, c[0x0][0x320] ;  /* 0x0000c80007077a20 */ /* 0x000fe20000410000 */
[-C--:B------:R-:W-:Y:S04]  /*7fd0*/  HMMA.16816.F32.BF16 R12, R220, R214.reuse, R12 ;  /* 0x000000d6dc0c723c */ /* 0x080fe8000004180c */
[----:B------:R-:W-:Y:S04]  /*7fe0*/  MUFU.TANH R190, R5 ;  /* 0x0000000500be7308 */ /* 0x000fe80000002400 */
[C---:B------:R-:W-:Y:S06]  /*7ff0*/  HMMA.16816.F32.BF16 R16, R208.reuse, R214, R16 ;  /* 0x000000d6d010723c */ /* 0x040fec0000041810 */
[----:B------:R-:W1:Y:S01]  /*8000*/  MUFU.TANH R213, R6 ;  /* 0x0000000600d57308 */ /* 0x000e620000002400 */
[----:B------:R-:W-:Y:S02]  /*8010*/  FMUL.FTZ R8, R8, c[0x0][0x320] ;  /* 0x0000c80008087a20 */ /* 0x000fe40000410000 */
[----:B------:R-:W-:Y:S03]  /*8020*/  FMUL.FTZ R9, R9, c[0x0][0x320] ;  /* 0x0000c80009097a20 */ /* 0x000fe60000410000 */
[----:B------:R-:W-:Y:S02]  /*8030*/  FMUL.FTZ R10, R10, c[0x0][0x320] ;  /* 0x0000c8000a0a7a20 */ /* 0x000fe40000410000 */
[----:B------:R-:W-:Y:S02]  /*8040*/  FMUL.FTZ R11, R11, c[0x0][0x320] ;  /* 0x0000c8000b0b7a20 */ /* 0x000fe40000410000 */
[----:B------:R3:W-:Y:S01]  /*8050*/  MUFU.TANH R212, R7 ;  /* 0x0000000700d47308 */ /* 0x0007e20000002400 */
        /* <DEDUP_REMOVED lines=8> */
[----:B-1----:R-:W-:Y:S01]  /*80e0*/  FMNMX.FTZ R2, R213, R132, !PT ;  /* 0x00000084d5027209 */ /* 0x002fe20007810000 */
[----:B------:R-:W-:Y:S05]  /*80f0*/  FMUL.FTZ R19, R19, c[0x0][0x320] ;  /* 0x0000c80013137a20 */ /* 0x000fea0000410000 */
[----:B------:R-:W1:Y:S01]  /*8100*/  MUFU.TANH R216, R9 ;  /* 0x0000000900d87308 */ /* 0x000e620000002400 */
[----:B---3--:R-:W3:Y:S09]  /*8110*/  LDSM.16.M88.4 R4, [R229+0x2800] ;  /* 0x00280000e504783b */ /* 0x008ef20000000200 */
[----:B------:R-:W-:Y:S01]  /*8120*/  MUFU.TANH R218, R10 ;  /* 0x0000000a00da7308 */ /* 0x000fe20000002400 */
[----:B----4-:R-:W-:Y:S09]  /*8130*/  FMNMX.FTZ R0, R217, R138, !PT ;  /* 0x0000008ad9007209 */ /* 0x010ff20007810000 */
[----:B------:R4:W-:Y:S10]  /*8140*/  MUFU.TANH R219, R11 ;  /* 0x0000000b00db7308 */ /* 0x0009f40000002400 */
[----:B------:R-:W1:Y:S10]  /*8150*/  MUFU.TANH R16, R16 ;  /* 0x0000001000107308 */ /* 0x000e740000002400 */
[----:B------:R-:W-:Y:S01]  /*8160*/  MUFU.TANH R17, R17 ;  /* 0x0000001100117308 */ /* 0x000fe20000002400 */
[----:B----4-:R-:W4:Y:S01]  /*8170*/  LDSM.16.M88.4 R8, [R229+0x3000] ;  /* 0x00300000e508783b */ /* 0x010f220000000200 */
[-C--:B---3--:R-:W-:Y:S08]  /*8180*/  HMMA.16816.F32.BF16 R20, R208, R4.reuse, R20 ;  /* 0x00000004d014723c */ /* 0x088ff00000041814 */
[----:B------:R-:W3:Y:S01]  /*8190*/  MUFU.TANH R18, R18 ;  /* 0x0000001200127308 */ /* 0x000ee20000002400 */
[C---:B------:R-:W-:Y:S09]  /*81a0*/  HMMA.16816.F32.BF16 R24, R220.reuse, R4, R24 ;  /* 0x00000004dc18723c */ /* 0x040ff20000041818 */
[----:B------:R-:W1:Y:S01]  /*81b0*/  MUFU.TANH R12, R12 ;  /* 0x0000000c000c7308 */ /* 0x000e620000002400 */
[-C--:B------:R-:W-:Y:S08]  /*81c0*/  HMMA.16816.F32.BF16 R28, R220, R6.reuse, R28 ;  /* 0x00000006dc1c723c */ /* 0x080ff0000004181c */
[C---:B------:R-:W-:Y:S01]  /*81d0*/  HMMA.16816.F32.BF16 R32, R208.reuse, R6, R32 ;  /* 0x00000006d020723c */ /* 0x040fe20000041820 */
[----:B------:R-:W1:Y:S01]  /*81e0*/  MUFU.TANH R19, R19 ;  /* 0x0000001300137308 */ /* 0x000e620000002400 */
[----:B------:R-:W1:Y:S01]  /*81f0*/  LDSM.16.M88.4 R4, [R229+0x3800] ;  /* 0x00380000e504783b */ /* 0x000e620000000200 */
[----:B------:R-:W-:Y:S04]  /*8200*/  DEPBAR.LE SB0, 0x0 ;  /* 0x000080000000791a */ /* 0x000fe80000000000 */
[----:B------:R-:W-:Y:S02]  /*8210*/  FMUL.FTZ R20, R20, c[0x0][0x320] ;  /* 0x0000c80014147a20 */ /* 0x000fe40000410000 */
[----:B------:R-:W-:Y:S02]  /*8220*/  FMUL.FTZ R21, R21, c[0x0][0x320] ;  /* 0x0000c80015157a20 */ /* 0x000fe40000410000 */
[----:B------:R-:W1:Y:S01]  /*8230*/  MUFU.TANH R248, R20 ;  /* 0x0000001400f87308 */ /* 0x000e620000002400 */
[----:B------:R-:W-:Y:S01]  /*8240*/  FMUL.FTZ R23, R23, c[0x0][0x320] ;  /* 0x0000c80017177a20 */ /* 0x000fe20000410000 */
[----:B------:R-:W-:Y:S01]  /*8250*/  BAR.SYNC.DEFER_BLOCKING 0x0 ;  /* 0x0000000000007b1d */ /* 0x000fe20000010000 */
[----:B------:R-:W-:Y:S01]  /*8260*/  FMUL.FTZ R22, R22, c[0x0][0x320] ;  /* 0x0000c80016167a20 */ /* 0x000fe20000410000 */
[-C--:B----4-:R-:W-:Y:S05]  /*8270*/  HMMA.16816.F32.BF16 R36, R208, R8.reuse, R36 ;  /* 0x00000008d024723c */ /* 0x090fea0000041824 */
[----:B------:R-:W-:Y:S01]  /*8280*/  FMUL.FTZ R31, R31, c[0x0][0x320] ;  /* 0x0000c8001f1f7a20 */ /* 0x000fe20000410000 */
[----:B------:R-:W4:Y:S01]  /*8290*/  MUFU.TANH R247, R21 ;  /* 0x0000001500f77308 */ /* 0x000f220000002400 */
[----:B------:R-:W-:Y:S01]  /*82a0*/  FMUL.FTZ R30, R30, c[0x0][0x320] ;  /* 0x0000c8001e1e7a20 */ /* 0x000fe20000410000 */
[C---:B------:R-:W-:Y:S04]  /*82b0*/  HMMA.16816.F32.BF16 R40, R220.reuse, R8, R40 ;  /* 0x00000008dc28723c */ /* 0x040fe80000041828 */
[----:B------:R-:W-:Y:S02]  /*82c0*/  FMUL.FTZ R32, R32, c[0x0][0x320] ;  /* 0x0000c80020207a20 */ /* 0x000fe40000410000 */
[----:B------:R-:W-:Y:S02]  /*82d0*/  FMUL.FTZ R33, R33, c[0x0][0x320] ;  /* 0x0000c80021217a20 */ /* 0x000fe40000410000 */
[----:B------:R-:W4:Y:S01]  /*82e0*/  MUFU.TANH R127, R31 ;  /* 0x0000001f007f7308 */ /* 0x000f220000002400 */
[-C--:B------:R-:W-:Y:S03]  /*82f0*/  HMMA.16816.F32.BF16 R44, R220, R10.reuse, R44 ;  /* 0x0000000adc2c723c */ /* 0x080fe6000004182c */
[----:B------:R-:W-:Y:S02]  /*8300*/  FMUL.FTZ R27, R27, c[0x0][0x320] ;  /* 0x0000c8001b1b7a20 */ /* 0x000fe40000410000 */
[----:B------:R-:W-:Y:S02]  /*8310*/  FMUL.FTZ R29, R29, c[0x0][0x320] ;  /* 0x0000c8001d1d7a20 */ /* 0x000fe40000410000 */
[----:B------:R-:W-:Y:S01]  /*8320*/  FMUL.FTZ R36, R36, c[0x0][0x320] ;  /* 0x0000c80024247a20 */ /* 0x000fe20000410000 */
[C---:B------:R-:W-:Y:S01]  /*8330*/  HMMA.16816.F32.BF16 R48, R208.reuse, R10, R48 ;  /* 0x0000000ad030723c */ /* 0x040fe20000041830 */
[----:B------:R-:W-:Y:S03]  /*8340*/  MUFU.TANH R243, R23 ;  /* 0x0000001700f37308 */ /* 0x000fe60000002400 */
[----:B------:R-:W-:Y:S02]  /*8350*/  FMUL.FTZ R24, R24, c[0x0][0x320] ;  /* 0x0000c80018187a20 */ /* 0x000fe40000410000 */
[----:B------:R-:W-:Y:S02]  /*8360*/  FMUL.FTZ R26, R26, c[0x0][0x320] ;  /* 0x0000c8001a1a7a20 */ /* 0x000fe40000410000 */
[-C--:B-1----:R-:W-:Y:S03]  /*8370*/  HMMA.16816.F32.BF16 R52, R208, R4.reuse, R52 ;  /* 0x00000004d034723c */ /* 0x082fe60000041834 */
[----:B------:R-:W1:Y:S01]  /*8380*/  MUFU.TANH R245, R32 ;  /* 0x0000002000f57308 */ /* 0x000e620000002400 */
[----:B------:R-:W-:Y:S02]  /*8390*/  FMUL.FTZ R25, R25, c[0x0][0x320] ;  /* 0x0000c80019197a20 */ /* 0x000fe40000410000 */
[----:B------:R-:W-:Y:S02]  /*83a0*/  FMUL.FTZ R37, R37, c[0x0][0x320] ;  /* 0x0000c80025257a20 */ /* 0x000fe40000410000 */
[C---:B------:R-:W-:Y:S04]  /*83b0*/  HMMA.16816.F32.BF16 R56, R220.reuse, R4, R56 ;  /* 0x00000004dc38723c */ /* 0x040fe80000041838 */
[----:B------:R-:W-:Y:S01]  /*83c0*/  FMUL.FTZ R45, R45, c[0x0][0x320] ;  /* 0x0000c8002d2d7a20 */ /* 0x000fe20000410000 */
[----:B------:R1:W1:Y:S01]  /*83d0*/  MUFU.TANH R129, R30 ;  /* 0x0000001e00817308 */ /* 0x0002620000002400 */
[----:B------:R-:W-:Y:S01]  /*83e0*/  FMUL.FTZ R38, R38, c[0x0][0x320] ;  /* 0x0000c80026267a20 */ /* 0x000fe20000410000 */
[----:B------:R-:W-:Y:S01]  /*83f0*/  FMNMX.FTZ R4, R191, R3, !PT ;  /* 0x00000003bf047209 */ /* 0x000fe20007810000 */
[-C--:B------:R-:W-:Y:S04]  /*8400*/  HMMA.16816.F32.BF16 R60, R220, R6.reuse, R60 ;  /* 0x00000006dc3c723c */ /* 0x080fe8000004183c */
[----:B------:R-:W-:Y:S01]  /*8410*/  FMUL.FTZ R49, R49, c[0x0][0x320] ;  /* 0x0000c80031317a20 */ /* 0x000fe20000410000 */
[----:B------:R-:W-:Y:S01]  /*8420*/  FMNMX.FTZ R5, R212, R2, !PT ;  /* 0x00000002d4057209 */ /* 0x000fe20007810000 */
[----:B------:R-:W-:Y:S01]  /*8430*/  FMUL.FTZ R39, R39, c[0x0][0x320] ;  /* 0x0000c80027277a20 */ /* 0x000fe20000410000 */
[----:B------:R-:W-:Y:S01]  /*8440*/  MUFU.TANH R131, R45 ;  /* 0x0000002d00837308 */ /* 0x000fe20000002400 */
[----:B------:R-:W-:Y:S04]  /*8450*/  HMMA.16816.F32.BF16 R64, R208, R6, R64 ;  /* 0x00000006d040723c */ /* 0x000fe80000041840 */
[----:B------:R-:W-:Y:S01]  /*8460*/  FMUL.FTZ R52, R52, c[0x0][0x320] ;  /* 0x0000c80034347a20 */ /* 0x000fe20000410000 */
[----:B------:R-:W-:Y:S01]  /*8470*/  FMNMX.FTZ R2, R216, R0, !PT ;  /* 0x00000000d8027209 */ /* 0x000fe20007810000 */
[----:B------:R-:W-:Y:S01]  /*8480*/  FMUL.FTZ R53, R53, c[0x0][0x320] ;  /* 0x0000c80035357a20 */ /* 0x000fe20000410000 */
[----:B------:R-:W-:Y:S01]  /*8490*/  FMNMX.FTZ R4, R190, R4, !PT ;  /* 0x00000004be047209 */ /* 0x000fe20007810000 */
[----:B------:R-:W-:Y:S01]  /*84a0*/  FMUL.FTZ R55, R55, c[0x0][0x320] ;  /* 0x0000c80037377a20 */ /* 0x000fe20000410000 */
[----:B------:R4:W-:Y:S03]  /*84b0*/  MUFU.TANH R10, R49 ;  /* 0x00000031000a7308 */ /* 0x0009e60000002400 */
[----:B------:R-:W-:Y:S01]  /*84c0*/  FMUL.FTZ R48, R48, c[0x0][0x320] ;  /* 0x0000c80030307a20 */ /* 0x000fe20000410000 */
[----:B-1----:R-:W2:Y:S01]  /*84d0*/  LDL R30, [R1+0x10] ;  /* 0x00001000011e7983 */ /* 0x002ea20000100800 */
[----:B------:R-:W-:Y:S01]  /*84e0*/  FMUL.FTZ R54, R54, c[0x0][0x320] ;  /* 0x0000c80036367a20 */ /* 0x000fe20000410000 */
[----:B------:R-:W-:Y:S01]  /*84f0*/  FMNMX.FTZ R4, R16, R4, !PT ;  /* 0x0000000410047209 */ /* 0x000fe20007810000 */
[----:B------:R-:W-:Y:S01]  /*8500*/  FMUL.FTZ R62, R62, c[0x0][0x320] ;  /* 0x0000c8003e3e7a20 */ /* 0x000fe20000410000 */
[----:B---3--:R-:W-:Y:S01]  /*8510*/  FMNMX.FTZ R0, R18, R5, !PT ;  /* 0x0000000512007209 */ /* 0x008fe20007810000 */
[----:B------:R-:W-:Y:S01]  /*8520*/  FMUL.FTZ R50, R50, c[0x0][0x320] ;  /* 0x0000c80032327a20 */ /* 0x000fe20000410000 */
[----:B------:R1:W-:Y:S01]  /*8530*/  MUFU.TANH R241, R48 ;  /* 0x0000003000f17308 */ /* 0x0003e20000002400 */
[----:B------:R-:W-:Y:S01]  /*8540*/  FMUL.FTZ R51, R51, c[0x0][0x320] ;  /* 0x0000c80033337a20 */ /* 0x000fe20000410000 */
[----:B------:R-:W-:Y:S01]  /*8550*/  FMNMX.FTZ R4, R17, R4, !PT ;  /* 0x0000000411047209 */ /* 0x000fe20007810000 */
[----:B------:R-:W-:Y:S01]  /*8560*/  FMUL.FTZ R43, R43, c[0x0][0x320] ;  /* 0x0000c8002b2b7a20 */ /* 0x000fe20000410000 */
[----:B------:R-:W-:Y:S01]  /*8570*/  FMNMX.FTZ R2, R12, R2, !PT ;  /* 0x000000020c027209 */ /* 0x000fe20007810000 */
[----:B------:R-:W-:Y:S01]  /*8580*/  FMUL.FTZ R64, R64, c[0x0][0x320] ;  /* 0x0000c80040407a20 */ /* 0x000fe20000410000 */
[----:B------:R-:W-:Y:S01]  /*8590*/  FMNMX.FTZ R0, R19, R0, !PT ;  /* 0x0000000013007209 */ /* 0x000fe20007810000 */
[----:B------:R-:W-:Y:S01]  /*85a0*/  FMUL.FTZ R65, R65, c[0x0][0x320] ;  /* 0x0000c80041417a20 */ /* 0x000fe20000410000 */
[----:B------:R-:W-:Y:S01]  /*85b0*/  FMNMX.FTZ R4, R248, R4, !PT ;  /* 0x00000004f8047209 */ /* 0x000fe20007810000 */
[----:B------:R-:W-:Y:S01]  /*85c0*/  FMUL.FTZ R41, R41, c[0x0][0x320] ;  /* 0x0000c80029297a20 */ /* 0x000fe20000410000 */
[----:B------:R-:W-:Y:S01]  /*85d0*/  MUFU.TANH R189, R62 ;  /* 0x0000003e00bd7308 */ /* 0x000fe20000002400 */
[----:B------:R-:W-:Y:S01]  /*85e0*/  FMUL.FTZ R44, R44, c[0x0][0x320] ;  /* 0x0000c8002c2c7a20 */ /* 0x000fe20000410000 */
[----:B----4-:R-:W-:Y:S01]  /*85f0*/  FMNMX.FTZ R4, R247, R4, !PT ;  /* 0x00000004f7047209 */ /* 0x010fe20007810000 */
[----:B------:R-:W-:Y:S01]  /*8600*/  FMUL.FTZ R42, R42, c[0x0][0x320] ;  /* 0x0000c8002a2a7a20 */ /* 0x000fe20000410000 */
[----:B------:R-:W-:Y:S01]  /*8610*/  MOV R49, R127 ;  /* 0x0000007f00317202 */ /* 0x000fe20000000f00 */
[----:B------:R-:W-:Y:S01]  /*8620*/  FMUL.FTZ R61, R61, c[0x0][0x320] ;  /* 0x0000c8003d3d7a20 */ /* 0x000fe20000410000 */
[----:B------:R-:W-:Y:S01]  /*8630*/  FMNMX.FTZ R4, R245, R4, !PT ;  /* 0x00000004f5047209 */ /* 0x000fe20007810000 */
[----:B------:R-:W-:Y:S02]  /*8640*/  FMUL.FTZ R56, R56, c[0x0][0x320] ;  /* 0x0000c80038387a20 */ /* 0x000fe40000410000 */
[----:B------:R-:W-:Y:S01]  /*8650*/  FMUL.FTZ R58, R58, c[0x0][0x320] ;  /* 0x0000c8003a3a7a20 */ /* 0x000fe20000410000 */
[----:B------:R3:W-:Y:S01]  /*8660*/  MUFU.TANH R45, R51 ;  /* 0x00000033002d7308 */ /* 0x0007e20000002400 */
[----:B------:R-:W-:Y:S02]  /*8670*/  FMUL.FTZ R60, R60, c[0x0][0x320] ;  /* 0x0000c8003c3c7a20 */ /* 0x000fe40000410000 */
[----:B------:R-:W-:Y:S01]  /*8680*/  FMUL.FTZ R40, R40, c[0x0][0x320] ;  /* 0x0000c80028287a20 */ /* 0x000fe20000410000 */
[----:B-1----:R-:W-:Y:S01]  /*8690*/  MOV R48, R243 ;  /* 0x000000f300307202 */ /* 0x002fe20000000f00 */
        /* <DEDUP_REMOVED lines=9> */
[----:B------:R1:W4:Y:S01]  /*8730*/  MUFU.TANH R246, R33 ;  /* 0x0000002100f67308 */ /* 0x0003220000002400 */
[----:B------:R-:W-:Y:S01]  /*8740*/  FMUL.FTZ R57, R57, c[0x0][0x320] ;  /* 0x0000c80039397a20 */ /* 0x000fe20000410000 */
[----:B---3--:R-:W-:Y:S08]  /*8750*/  MOV R51, R129 ;  /* 0x0000008100337202 */ /* 0x008ff00000000f00 */
[----:B------:R-:W3:Y:S10]  /*8760*/  MUFU.TANH R242, R36 ;  /* 0x0000002400f27308 */ /* 0x000ef40000002400 */
[----:B------:R3:W-:Y:S01]  /*8770*/  MUFU.TANH R127, R50 ;  /* 0x00000032007f7308 */ /* 0x0007e20000002400 */
[----:B-1----:R-:W2:Y:S01]  /*8780*/  LDL.64 R32, [R1+0x28] ;  /* 0x0000280001207983 */ /* 0x002ea20000100a00 */
[----:B----4-:R-:W-:Y:S08]  /*8790*/  FMNMX.FTZ R4, R246, R4, !PT ;  /* 0x00000004f6047209 */ /* 0x010ff00007810000 */
[----:B------:R-:W-:Y:S10]  /*87a0*/  MUFU.TANH R133, R24 ;  /* 0x0000001800857308 */ /* 0x000ff40000002400 */
[----:B------:R-:W1:Y:S01]  /*87b0*/  MUFU.TANH R128, R25 ;  /* 0x0000001900807308 */ /* 0x000e620000002400 */
[----:B---3--:R-:W-:Y:S04]  /*87c0*/  MOV R50, R242 ;  /* 0x000000f200327202 */ /* 0x008fe80000000f00 */
[----:B------:R-:W-:Y:S05]  /*87d0*/  FMNMX.FTZ R4, R50, R4, !PT ;  /* 0x0000000432047209 */ /* 0x000fea0007810000 */
[----:B------:R-:W-:Y:S10]  /*87e0*/  MUFU.TANH R24, R26 ;  /* 0x0000001a00187308 */ /* 0x000ff40000002400 */
[----:B------:R1:W-:Y:S10]  /*87f0*/  MUFU.TANH R26, R64 ;  /* 0x00000040001a7308 */ /* 0x0003f40000002400 */
[----:B------:R-:W3:Y:S10]  /*8800*/  MUFU.TANH R251, R22 ;  /* 0x0000001600fb7308 */ /* 0x000ef40000002400 */
[----:B------:R-:W-:Y:S01]  /*8810*/  MUFU.TANH R22, R29 ;  /* 0x0000001d00167308 */ /* 0x000fe20000002400 */
[----:B-1----:R-:W-:Y:S09]  /*8820*/  MOV R64, R128 ;  /* 0x0000008000407202 */ /* 0x002ff20000000f00 */
[----:B------:R-:W-:Y:S01]  /*8830*/  MUFU.TANH R235, R27 ;  /* 0x0000001b00eb7308 */ /* 0x000fe20000002400 */
[----:B---3--:R-:W-:Y:S04]  /*8840*/  FMNMX.FTZ R0, R251, R0, !PT ;  /* 0x00000000fb007209 */ /* 0x008fe80007810000 */
[----:B------:R-:W-:Y:S05]  /*8850*/  FMNMX.FTZ R0, R48, R0, !PT ;  /* 0x0000000030007209 */ /* 0x000fea0007810000 */
[----:B------:R-:W1:Y:S10]  /*8860*/  MUFU.TANH R27, R37 ;  /* 0x00000025001b7308 */ /* 0x000e740000002400 */
[----:B------:R3:W-:Y:S10]  /*8870*/  MUFU.TANH R29, R56 ;  /* 0x00000038001d7308 */ /* 0x0007f40000002400 */
[----:B------:R-:W4:Y:S01]  /*8880*/  MUFU.TANH R243, R52 ;  /* 0x0000003400f37308 */ /* 0x000f220000002400 */
[----:B-1----:R-:W-:Y:S09]  /*8890*/  FMNMX.FTZ R4, R27, R4, !PT ;  /* 0x000000041b047209 */ /* 0x002ff20007810000 */
[----:B------:R-:W1:Y:S01]  /*88a0*/  MUFU.TANH R129, R53 ;  /* 0x0000003500817308 */ /* 0x000e620000002400 */
[----:B---3--:R-:W-:Y:S04]  /*88b0*/  MOV R56, R241 ;  /* 0x000000f100387202 */ /* 0x008fe80000000f00 */
[----:B------:R-:W-:Y:S05]  /*88c0*/  FMNMX.FTZ R4, R56, R4, !PT ;  /* 0x0000000438047209 */ /* 0x000fea0007810000 */
[----:B------:R-:W3:Y:S01]  /*88d0*/  MUFU.TANH R8, R55 ;  /* 0x0000003700087308 */ /* 0x000ee20000002400 */
[----:B------:R-:W-:Y:S04]  /*88e0*/  FMNMX.FTZ R4, R10, R4, !PT ;  /* 0x000000040a047209 */ /* 0x000fe80007810000 */
[----:B----4-:R-:W-:Y:S05]  /*88f0*/  FMNMX.FTZ R4, R243, R4, !PT ;  /* 0x00000004f3047209 */ /* 0x010fea0007810000 */
[----:B------:R3:W4:Y:S01]  /*8900*/  MUFU.TANH R128, R65 ;  /* 0x0000004100807308 */ /* 0x0007220000002400 */
[----:B-1----:R-:W-:Y:S04]  /*8910*/  FMNMX.FTZ R4, R129, R4, !PT ;  /* 0x0000000481047209 */ /* 0x002fe80007810000 */
[----:B------:R-:W-:Y:S05]  /*8920*/  FMNMX.FTZ R4, R26, R4, !PT ;  /* 0x000000041a047209 */ /* 0x000fea0007810000 */
[----:B------:R1:W-:Y:S10]  /*8930*/  MUFU.TANH R25, R60 ;  /* 0x0000003c00197308 */ /* 0x0003f40000002400 */
[----:B------:R-:W1:Y:S01]  /*8940*/  MUFU.TANH R13, R13 ;  /* 0x0000000d000d7308 */ /* 0x000e620000002400 */
[----:B---3--:R-:W-:Y:S02]  /*8950*/  MOV R65, R8 ;  /* 0x0000000800417202 */ /* 0x008fe40000000f00 */
[----:B----4-:R-:W-:Y:S07]  /*8960*/  FMNMX.FTZ R4, R128, R4, !PT ;  /* 0x0000000480047209 */ /* 0x010fee0007810000 */
[----:B------:R-:W3:Y:S01]  /*8970*/  MUFU.TANH R8, R43 ;  /* 0x0000002b00087308 */ /* 0x000ee20000002400 */
[----:B------:R-:W4:Y:S01]  /*8980*/  SHFL.BFLY PT, R7, R4, 0x2, 0x1f ;  /* 0x0c401f0004077f89 */ /* 0x000f2200000e0000 */
[----:B-1----:R-:W-:Y:S08]  /*8990*/  MOV R60, R133 ;  /* 0x00000085003c7202 */ /* 0x002ff00000000f00 */
[----:B------:R-:W1:Y:S01]  /*89a0*/  MUFU.TANH R250, R34 ;  /* 0x0000002200fa7308 */ /* 0x000e620000002400 */
[----:B------:R-:W-:Y:S04]  /*89b0*/  FMNMX.FTZ R5, R13, R2, !PT ;  /* 0x000000020d057209 */ /* 0x000fe80007810000 */
[----:B------:R-:W-:Y:S05]  /*89c0*/  FMNMX.FTZ R5, R60, R5, !PT ;  /* 0x000000053c057209 */ /* 0x000fea0007810000 */
[----:B------:R-:W1:Y:S01]  /*89d0*/  MUFU.TANH R252, R28 ;  /* 0x0000001c00fc7308 */ /* 0x000e620000002400 */
[----:B------:R-:W-:Y:S02]  /*89e0*/  FMNMX.FTZ R5, R64, R5, !PT ;  /* 0x0000000540057209 */ /* 0x000fe40007810000 */
[----:B---3--:R-:W-:Y:S02]  /*89f0*/  MOV R62, R8 ;  /* 0x00000008003e7202 */ /* 0x008fe40000000f00 */
[----:B------:R-:W3:Y:S01]  /*8a00*/  LDL.64 R8, [R1+0x38] ;  /* 0x0000380001087983 */ /* 0x000ee20000100a00 */
[----:B----4-:R-:W-:Y:S04]  /*8a10*/  FMNMX.FTZ R4, R4, R7, !PT ;  /* 0x0000000704047209 */ /* 0x010fe80007810000 */
[----:B------:R-:W4:Y:S01]  /*8a20*/  MUFU.TANH R249, R35 ;  /* 0x0000002300f97308 */ /* 0x000f220000002400 */
[----:B------:R-:W3:Y:S01]  /*8a30*/  LDL R7, [R1+0x14] ;  /* 0x0000140001077983 */ /* 0x000ee20000100800 */
[----:B-1----:R-:W-:Y:S03]  /*8a40*/  FMNMX.FTZ R0, R250, R0, !PT ;  /* 0x00000000fa007209 */ /* 0x002fe60007810000 */
[----:B------:R-:W1:Y:S05]  /*8a50*/  SHFL.BFLY PT, R137, R4, 0x1, 0x1f ;  /* 0x0c201f0004897f89 */ /* 0x000e6a00000e0000 */
[----:B------:R-:W1:Y:S01]  /*8a60*/  MUFU.TANH R130, R38 ;  /* 0x0000002600827308 */ /* 0x000e620000002400 */
[----:B------:R-:W-:Y:S04]  /*8a70*/  FMNMX.FTZ R5, R252, R5, !PT ;  /* 0x00000005fc057209 */ /* 0x000fe80007810000 */
[----:B------:R-:W-:Y:S05]  /*8a80*/  FMNMX.FTZ R5, R22, R5, !PT ;  /* 0x0000000516057209 */ /* 0x000fea0007810000 */
[----:B------:R-:W1:Y:S01]  /*8a90*/  MUFU.TANH R23, R39 ;  /* 0x0000002700177308 */ /* 0x000e620000002400 */
[----:B----4-:R-:W-:Y:S09]  /*8aa0*/  FMNMX.FTZ R0, R249, R0, !PT ;  /* 0x00000000f9007209 */ /* 0x010ff20007810000 */
[----:B------:R-:W4:Y:S01]  /*8ab0*/  MUFU.TANH R35, R40 ;  /* 0x0000002800237308 */ /* 0x000f220000002400 */
[----:B-1----:R-:W-:Y:S02]  /*8ac0*/  FMNMX.FTZ R137, R4, R137, !PT ;  /* 0x0000008904897209 */ /* 0x002fe40007810000 */
[----:B------:R-:W-:Y:S03]  /*8ad0*/  FMNMX.FTZ R0, R130, R0, !PT ;  /* 0x0000000082007209 */ /* 0x000fe60007810000 */
[----:B------:R-:W-:Y:S04]  /*8ae0*/  FMUL.FTZ R208, R137, c[0x0][0x2d0] ;  /* 0x0000b40089d07a20 */ /* 0x000fe80000410000 */
[----:B------:R-:W1:Y:S01]  /*8af0*/  MUFU.TANH R21, R41 ;  /* 0x0000002900157308 */ /* 0x000e620000002400 */
[----:B------:R-:W-:Y:S04]  /*8b00*/  FMNMX.FTZ R0, R23, R0, !PT ;  /* 0x0000000017007209 */ /* 0x000fe80007810000 */
[----:B------:R-:W-:Y:S05]  /*8b10*/  FMNMX.FTZ R0, R127, R0, !PT ;  /* 0x000000007f007209 */ /* 0x000fea0007810000 */
[----:B------:R-:W1:Y:S01]  /*8b20*/  MUFU.TANH R20, R44 ;  /* 0x0000002c00147308 */ /* 0x000e620000002400 */
[----:B------:R-:W-:Y:S02]  /*8b30*/  FMNMX.FTZ R0, R45, R0, !PT ;  /* 0x000000002d007209 */ /* 0x000fe40007810000 */
[----:B----4-:R-:W-:Y:S07]  /*8b40*/  FMNMX.FTZ R5, R35, R5, !PT ;  /* 0x0000000523057209 */ /* 0x010fee0007810000 */
[----:B------:R-:W4:Y:S01]  /*8b50*/  MUFU.TANH R44, R54 ;  /* 0x00000036002c7308 */ /* 0x000f220000002400 */
[----:B-1----:R-:W-:Y:S09]  /*8b60*/  FMNMX.FTZ R5, R21, R5, !PT ;  /* 0x0000000515057209 */ /* 0x002ff20007810000 */
[----:B------:R-:W1:Y:S01]  /*8b70*/  MUFU.TANH R28, R57 ;  /* 0x00000039001c7308 */ /* 0x000e620000002400 */
[----:B------:R-:W-:Y:S04]  /*8b80*/  FMNMX.FTZ R5, R20, R5, !PT ;  /* 0x0000000514057209 */ /* 0x000fe80007810000 */
[----:B------:R-:W-:Y:S05]  /*8b90*/  FMNMX.FTZ R5, R131, R5, !PT ;  /* 0x0000000583057209 */ /* 0x000fea0007810000 */
[----:B------:R-:W1:Y:S01]  /*8ba0*/  MUFU.TANH R14, R14 ;  /* 0x0000000e000e7308 */ /* 0x000e620000002400 */
[----:B----4-:R-:W-:Y:S04]  /*8bb0*/  FMNMX.FTZ R0, R44, R0, !PT ;  /* 0x000000002c007209 */ /* 0x010fe80007810000 */
[----:B------:R-:W-:Y:S02]  /*8bc0*/  FMNMX.FTZ R2, R65, R0, !PT ;  /* 0x0000000041027209 */ /* 0x000fe40007810000 */
[----:B------:R-:W-:Y:S03]  /*8bd0*/  FMNMX.FTZ R0, R29, R5, !PT ;  /* 0x000000051d007209 */ /* 0x000fe60007810000 */
[----:B------:R-:W4:Y:S01]  /*8be0*/  MUFU.TANH R15, R15 ;  /* 0x0000000f000f7308 */ /* 0x000f220000002400 */
[----:B------:R-:W-:Y:S02]  /*8bf0*/  FMNMX.FTZ R5, R218, R139, !PT ;  /* 0x0000008bda057209 */ /* 0x000fe40007810000 */
[----:B-1----:R-:W-:Y:S02]  /*8c00*/  FMNMX.FTZ R0, R28, R0, !PT ;  /* 0x000000001c007209 */ /* 0x002fe40007810000 */
[----:B------:R-:W-:Y:S02]  /*8c10*/  FMNMX.FTZ R5, R219, R5, !PT ;  /* 0x00000005db057209 */ /* 0x000fe40007810000 */
[----:B------:R-:W-:Y:S02]  /*8c20*/  FMNMX.FTZ R0, R25, R0, !PT ;  /* 0x0000000019007209 */ /* 0x000fe40007810000 */
[----:B------:R-:W-:Y:S01]  /*8c30*/  MOV R57, R235 ;  /* 0x000000eb00397202 */ /* 0x000fe20000000f00 */
[----:B------:R-:W1:Y:S01]  /*8c40*/  MUFU.TANH R66, R66 ;  /* 0x0000004200427308 */ /* 0x000e620000002400 */
[----:B------:R-:W-:Y:S02]  /*8c50*/  FMNMX.FTZ R0, R11, R0, !PT ;  /* 0x000000000b007209 */ /* 0x000fe40007810000 */
[----:B------:R-:W-:Y:S03]  /*8c60*/  FMNMX.FTZ R5, R14, R5, !PT ;  /* 0x000000050e057209 */ /* 0x000fe60007810000 */
[----:B------:R-:W2:Y:S04]  /*8c70*/  SHFL.BFLY PT, R135, R0, 0x2, 0x1f ;  /* 0x0c401f0000877f89 */ /* 0x000ea800000e0000 */
[----:B------:R-:W2:Y:S01]  /*8c80*/  MUFU.TANH R67, R67 ;  /* 0x0000004300437308 */ /* 0x000ea20000002400 */
[----:B----4-:R-:W-:Y:S04]  /*8c90*/  FMNMX.FTZ R5, R15, R5, !PT ;  /* 0x000000050f057209 */ /* 0x010fe80007810000 */
[----:B------:R-:W-:Y:S05]  /*8ca0*/  FMNMX.FTZ R5, R24, R5, !PT ;  /* 0x0000000518057209 */ /* 0x000fea0007810000 */
[----:B------:R-:W4:Y:S01]  /*8cb0*/  MUFU.TANH R235, R42 ;  /* 0x0000002a00eb7308 */ /* 0x000f220000002400 */
[----:B------:R-:W-:Y:S02]  /*8cc0*/  FMNMX.FTZ R5, R57, R5, !PT ;  /* 0x0000000539057209 */ /* 0x000fe40007810000 */
[----:B-1----:R-:W-:Y:S02]  /*8cd0*/  FMNMX.FTZ R2, R66, R2, !PT ;  /* 0x0000000242027209 */ /* 0x002fe40007810000 */
[----:B------:R-:W-:Y:S02]  /*8ce0*/  FMNMX.FTZ R5, R51, R5, !PT ;  /* 0x0000000533057209 */ /* 0x000fe40007810000 */
[----:B--2---:R-:W-:Y:S03]  /*8cf0*/  FMNMX.FTZ R135, R0, R135, !PT ;  /* 0x0000008700877209 */ /* 0x004fe60007810000 */
[----:B------:R-:W1:Y:S01]  /*8d00*/  MUFU.TANH R34, R46 ;  /* 0x0000002e00227308 */ /* 0x000e620000002400 */
[----:B------:R-:W-:Y:S02]  /*8d10*/  FMNMX.FTZ R0, R49, R5, !PT ;  /* 0x0000000531007209 */ /* 0x000fe40007810000 */
[----:B------:R-:W-:Y:S05]  /*8d20*/  FMNMX.FTZ R2, R67, R2, !PT ;  /* 0x0000000243027209 */ /* 0x000fea0007810000 */
[----:B------:R-:W2:Y:S02]  /*8d30*/  SHFL.BFLY PT, R6, R2, 0x2, 0x1f ;  /* 0x0c401f0002067f89 */ /* 0x000ea400000e0000 */
[----:B------:R-:W2:Y:S01]  /*8d40*/  MUFU.TANH R61, R47 ;  /* 0x0000002f003d7308 */ /* 0x000ea20000002400 */
[----:B----4-:R-:W-:Y:S01]  /*8d50*/  FMNMX.FTZ R5, R235, R0, !PT ;  /* 0x00000000eb057209 */ /* 0x010fe20007810000 */
[----:B------:R-:W-:Y:S01]  /*8d60*/  FMUL.FTZ R0, R63, c[0x0][0x320] ;  /* 0x0000c8003f007a20 */ /* 0x000fe20000410000 */
[----:B------:R-:W-:Y:S02]  /*8d70*/  MOV R63, R10 ;  /* 0x0000000a003f7202 */ /* 0x000fe40000000f00 */
[----:B------:R-:W-:Y:S02]  /*8d80*/  FMNMX.FTZ R5, R62, R5, !PT ;  /* 0x000000053e057209 */ /* 0x000fe40007810000 */
[----:B------:R-:W-:Y:S03]  /*8d90*/  MOV R42, R21 ;  /* 0x00000015002a7202 */ /* 0x000fe60000000f00 */
[----:B------:R4:W-:Y:S01]  /*8da0*/  MUFU.TANH R188, R0 ;  /* 0x0000000000bc7308 */ /* 0x0009e20000002400 */
[----:B-1----:R-:W-:Y:S02]  /*8db0*/  FMNMX.FTZ R4, R34, R5, !PT ;  /* 0x0000000522047209 */ /* 0x002fe40007810000 */
[----:B------:R-:W-:Y:S07]  /*8dc0*/  MOV R46, R29 ;  /* 0x0000001d002e7202 */ /* 0x000fee0000000f00 */
[----:B------:R1:W1:Y:S01]  /*8dd0*/  MUFU.TANH R43, R58 ;  /* 0x0000003a002b7308 */ /* 0x0002620000002400 */
[----:B--2---:R-:W-:Y:S02]  /*8de0*/  FMNMX.FTZ R2, R2, R6, !PT ;  /* 0x0000000602027209 */ /* 0x004fe40007810000 */
[----:B------:R-:W-:Y:S01]  /*8df0*/  FMNMX.FTZ R4, R61, R4, !PT ;  /* 0x000000043d047209 */ /* 0x000fe20007810000 */
[----:B------:R-:W2:Y:S01]  /*8e00*/  SHFL.BFLY PT, R6, R135, 0x1, 0x1f ;  /* 0x0c201f0087067f89 */ /* 0x000ea200000e0000 */
[----:B------:R-:W-:Y:S05]  /*8e10*/  MOV R47, R28 ;  /* 0x0000001c002f7202 */ /* 0x000fea0000000f00 */
[----:B------:R2:W2:Y:S02]  /*8e20*/  MUFU.TANH R41, R59 ;  /* 0x0000003b00297308 */ /* 0x0004a40000002400 */
[----:B------:R-:W2:Y:S01]  /*8e30*/  SHFL.BFLY PT, R136, R2, 0x1, 0x1f ;  /* 0x0c201f0002887f89 */ /* 0x000ea200000e0000 */
[----:B----4-:R-:W-:Y:S04]  /*8e40*/  FADD.FTZ R0, -R137, R3 ;  /* 0x0000000389007221 */ /* 0x010fe80000010100 */
[----:B------:R-:W-:Y:S04]  /*8e50*/  FMUL.FTZ R0, R0, c[0x0][0x2d0] ;  /* 0x0000b40000007a20 */ /* 0x000fe80000410000 */
[----:B------:R4:W4:Y:S01]  /*8e60*/  MUFU.EX2 R134, R0 ;  /* 0x0000000000867308 */ /* 0x0009220000000800 */
[----:B-1----:R-:W-:Y:S02]  /*8e70*/  MOV R58, R11 ;  /* 0x0000000b003a7202 */ /* 0x002fe40000000f00 */
[----:B--2---:R-:W-:Y:S02]  /*8e80*/  FMNMX.FTZ R135, R135, R6, !PT ;  /* 0x0000000687877209 */ /* 0x004fe40007810000 */
[----:B------:R-:W-:Y:S02]  /*8e90*/  MOV R59, R27 ;  /* 0x0000001b003b7202 */ /* 0x000fe40000000f00 */
[----:B------:R-:W-:Y:S02]  /*8ea0*/  FMNMX.FTZ R136, R2, R136, !PT ;  /* 0x0000008802887209 */ /* 0x000fe40007810000 */
[----:B------:R-:W-:Y:S01]  /*8eb0*/  FMNMX.FTZ R2, R43, R4, !PT ;  /* 0x000000042b027209 */ /* 0x000fe20007810000 */
[----:B------:R-:W-:Y:S02]  /*8ec0*/  FFMA.FTZ R4, R191, c[0x0][0x2d0], -R208 ;  /* 0x0000b400bf047a23 */ /* 0x000fe400000108d0 */
[C---:B------:R-:W-:Y:S02]  /*8ed0*/  FMUL.FTZ R191, R136.reuse, c[0x0][0x2d0] ;  /* 0x0000b40088bf7a20 */ /* 0x040fe40000410000 */
[----:B------:R-:W-:Y:S01]  /*8ee0*/  MUFU.EX2 R215, R4 ;  /* 0x0000000400d77308 */ /* 0x000fe20000000800 */
[----:B----4-:R-:W-:Y:S01]  /*8ef0*/  FMNMX.FTZ R0, R41, R2, !PT ;  /* 0x0000000229007209 */ /* 0x010fe20007810000 */
[----:B------:R-:W-:Y:S02]  /*8f00*/  FADD.FTZ R2, -R136, R132 ;  /* 0x0000008488027221 */ /* 0x000fe40000010100 */
[----:B------:R-:W-:Y:S01]  /*8f10*/  FMUL.FTZ R32, R134, R168 ;  /* 0x000000a886207220 */ /* 0x000fe20000410000 */
[----:B------:R-:W-:Y:S01]  /*8f20*/  FMNMX.FTZ R0, R189, R0, !PT ;  /* 0x00000000bd007209 */ /* 0x000fe20007810000 */
[----:B------:R-:W-:Y:S01]  /*8f30*/  FMUL.FTZ R2, R2, c[0x0][0x2d0] ;  /* 0x0000b40002027a20 */ /* 0x000fe20000410000 */
[----:B------:R-:W-:Y:S01]  /*8f40*/  MOV R168, R45 ;  /* 0x0000002d00a87202 */ /* 0x000fe20000000f00 */
[----:B------:R-:W-:Y:S01]  /*8f50*/  FMUL.FTZ R68, R134, R68 ;  /* 0x0000004486447220 */ /* 0x000fe20000410000 */
[----:B------:R-:W-:Y:S01]  /*8f60*/  FMNMX.FTZ R0, R188, R0, !PT ;  /* 0x00000000bc007209 */ /* 0x000fe20007810000 */
[----:B------:R1:W2:Y:S01]  /*8f70*/  MUFU.EX2 R133, R2 ;  /* 0x0000000200857308 */ /* 0x0002a20000000800 */
[C---:B------:R-:W-:Y:S02]  /*8f80*/  FMUL.FTZ R69, R134.reuse, R69 ;  /* 0x0000004586457220 */ /* 0x040fe40000410000 */
[C---:B------:R-:W-:Y:S01]  /*8f90*/  FMUL.FTZ R80, R134.reuse, R80 ;  /* 0x0000005086507220 */ /* 0x040fe20000410000 */
[----:B------:R-:W4:Y:S01]  /*8fa0*/  SHFL.BFLY PT, R3, R0, 0x2, 0x1f ;  /* 0x0c401f0000037f89 */ /* 0x000f2200000e0000 */
[C---:B------:R-:W-:Y:S02]  /*8fb0*/  FMUL.FTZ R81, R134.reuse, R81 ;  /* 0x0000005186517220 */ /* 0x040fe40000410000 */
        /* <DEDUP_REMOVED lines=8> */
[----:B------:R-:W-:Y:S02]  /*9040*/  FMUL.FTZ R116, R134, R116 ;  /* 0x0000007486747220 */ /* 0x000fe40000410000 */
[----:B-1----:R-:W-:Y:S01]  /*9050*/  FADD.FTZ R2, -R135, R138 ;  /* 0x0000008a87027221 */ /* 0x002fe20000010100 */
[----:B------:R-:W-:Y:S01]  /*9060*/  MOV R138, R23 ;  /* 0x00000017008a7202 */ /* 0x000fe20000000f00 */
[----:B--2---:R-:W-:Y:S01]  /*9070*/  FMUL.FTZ R70, R133, R70 ;  /* 0x0000004685467220 */ /* 0x004fe20000410000 */
[----:B----4-:R-:W-:Y:S01]  /*9080*/  FMNMX.FTZ R0, R0, R3, !PT ;  /* 0x0000000300007209 */ /* 0x010fe20007810000 */
[--C-:B------:R-:W-:Y:S02]  /*9090*/  FFMA.FTZ R3, R17, c[0x0][0x2d0], -R208.reuse ;  /* 0x0000b40011037a23 */ /* 0x100fe400000108d0 */
[----:B------:R-:W-:Y:S02]  /*90a0*/  FMUL.FTZ R2, R2, c[0x0][0x2d0] ;  /* 0x0000b40002027a20 */ /* 0x000fe40000410000 */
[----:B------:R1:W-:Y:S01]  /*90b0*/  MUFU.EX2 R241, R3 ;  /* 0x0000000300f17308 */ /* 0x0003e20000000800 */
[C---:B------:R-:W-:Y:S02]  /*90c0*/  FMUL.FTZ R17, R134.reuse, R153 ;  /* 0x0000009986117220 */ /* 0x040fe40000410000 */
[C---:B------:R-:W-:Y:S02]  /*90d0*/  FMUL.FTZ R71, R133.reuse, R71 ;  /* 0x0000004785477220 */ /* 0x040fe40000410000 */
[C---:B------:R-:W-:Y:S02]  /*90e0*/  FMUL.FTZ R82, R133.reuse, R82 ;  /* 0x0000005285527220 */ /* 0x040fe40000410000 */
[C---:B------:R-:W-:Y:S02]  /*90f0*/  FMUL.FTZ R83, R133.reuse, R83 ;  /* 0x0000005385537220 */ /* 0x040fe40000410000 */
[C---:B------:R-:W-:Y:S01]  /*9100*/  FMUL.FTZ R86, R133.reuse, R86 ;  /* 0x0000005685567220 */ /* 0x040fe20000410000 */
[----:B------:R2:W4:Y:S01]  /*9110*/  MUFU.EX2 R132, R2 ;  /* 0x0000000200847308 */ /* 0x0005220000000800 */
[C---:B------:R-:W-:Y:S02]  /*9120*/  FMUL.FTZ R87, R133.reuse, R87 ;  /* 0x0000005785577220 */ /* 0x040fe40000410000 */
[C---:B------:R-:W-:Y:S02]  /*9130*/  FMUL.FTZ R98, R133.reuse, R98 ;  /* 0x0000006285627220 */ /* 0x040fe40000410000 */
[C---:B------:R-:W-:Y:S02]  /*9140*/  FMUL.FTZ R99, R133.reuse, R99 ;  /* 0x0000006385637220 */ /* 0x040fe40000410000 */
[C---:B------:R-:W-:Y:S02]  /*9150*/  FMUL.FTZ R102, R133.reuse, R102 ;  /* 0x0000006685667220 */ /* 0x040fe40000410000 */
[C---:B------:R-:W-:Y:S02]  /*9160*/  FMUL.FTZ R103, R133.reuse, R103 ;  /* 0x0000006785677220 */ /* 0x040fe40000410000 */
[C---:B------:R-:W-:Y:S02]  /*9170*/  FMUL.FTZ R114, R133.reuse, R114 ;  /* 0x0000007285727220 */ /* 0x040fe40000410000 */
[----:B------:R-:W-:Y:S02]  /*9180*/  FMUL.FTZ R115, R133, R115 ;  /* 0x0000007385737220 */ /* 0x000fe40000410000 */
[--C-:B-1----:R-:W-:Y:S02]  /*9190*/  FFMA.FTZ R3, R213, c[0x0][0x2d0], -R191.reuse ;  /* 0x0000b400d5037a23 */ /* 0x102fe400000108bf */
[----:B------:R-:W-:Y:S02]  /*91a0*/  FMUL.FTZ R117, R134, R117 ;  /* 0x0000007586757220 */ /* 0x000fe40000410000 */
[----:B------:R1:W-:Y:S01]  /*91b0*/  MUFU.EX2 R214, R3 ;  /* 0x0000000300d67308 */ /* 0x0003e20000000800 */
[C---:B------:R-:W-:Y:S02]  /*91c0*/  FMUL.FTZ R118, R133.reuse, R118 ;  /* 0x0000007685767220 */ /* 0x040fe40000410000 */
[----:B------:R-:W-:Y:S02]  /*91d0*/  FMUL.FTZ R119, R133, R119 ;  /* 0x0000007785777220 */ /* 0x000fe40000410000 */
[----:B--2---:R-:W-:Y:S02]  /*91e0*/  FFMA.FTZ R2, R190, c[0x0][0x2d0], -R208 ;  /* 0x0000b400be027a23 */ /* 0x004fe400000108d0 */
[----:B------:R-:W-:Y:S02]  /*91f0*/  FMUL.FTZ R190, R135, c[0x0][0x2d0] ;  /* 0x0000b40087be7a20 */ /* 0x000fe40000410000 */
[C---:B----4-:R-:W-:Y:S01]  /*9200*/  FMUL.FTZ R45, R132.reuse, R181 ;  /* 0x000000b5842d7220 */ /* 0x050fe20000410000 */
[----:B------:R2:W-:Y:S01]  /*9210*/  MUFU.EX2 R222, R2 ;  /* 0x0000000200de7308 */ /* 0x0005e20000000800 */
[----:B------:R-:W-:Y:S02]  /*9220*/  FFMA.FTZ R10, R217, c[0x0][0x2d0], -R190 ;  /* 0x0000b400d90a7a23 */ /* 0x000fe400000108be */
[C---:B------:R-:W-:Y:S01]  /*9230*/  FMUL.FTZ R28, R132.reuse, R164 ;  /* 0x000000a4841c7220 */ /* 0x040fe20000410000 */
[----:B------:R-:W-:Y:S01]  /*9240*/  MOV R164, R59 ;  /* 0x0000003b00a47202 */ /* 0x000fe20000000f00 */
[C---:B------:R-:W-:Y:S01]  /*9250*/  FMUL.FTZ R29, R132.reuse, R165 ;  /* 0x000000a5841d7220 */ /* 0x040fe20000410000 */
[----:B------:R-:W-:Y:S01]  /*9260*/  MOV R165, R62 ;  /* 0x0000003e00a57202 */ /* 0x000fe20000000f00 */
[C---:B------:R-:W-:Y:S02]  /*9270*/  FMUL.FTZ R40, R132.reuse, R176 ;  /* 0x000000b084287220 */ /* 0x040fe40000410000 */
[C---:B------:R-:W-:Y:S01]  /*9280*/  FMUL.FTZ R72, R132.reuse, R72 ;  /* 0x0000004884487220 */ /* 0x040fe20000410000 */
[----:B------:R-:W-:Y:S01]  /*9290*/  MUFU.EX2 R213, R10 ;  /* 0x0000000a00d57308 */ /* 0x000fe20000000800 */
[----:B------:R-:W-:Y:S01]  /*92a0*/  FMUL.FTZ R73, R132, R73 ;  /* 0x0000004984497220 */ /* 0x000fe20000410000 */
[----:B---3--:R-:W-:Y:S01]  /*92b0*/  @P1 IADD3 R4, P4, R7, UR20, RZ ;  /* 0x0000001407041c10 */ /* 0x008fe2000ff9e0ff */
[--C-:B-1----:R-:W-:Y:S02]  /*92c0*/  FFMA.FTZ R3, R212, c[0x0][0x2d0], -R191.reuse ;  /* 0x0000b400d4037a23 */ /* 0x102fe400000108bf */
[----:B------:R-:W-:Y:S01]  /*92d0*/  FMUL.FTZ R76, R132, R76 ;  /* 0x0000004c844c7220 */ /* 0x000fe20000410000 */
[----:B------:R-:W-:Y:S01]  /*92e0*/  @P1 IADD3.X R9, R30, UR17, RZ, P4, !PT ;  /* 0x000000111e091c10 */ /* 0x000fe2000a7fe4ff */
[C---:B------:R-:W-:Y:S03]  /*92f0*/  FMUL.FTZ R77, R132.reuse, R77 ;  /* 0x0000004d844d7220 */ /* 0x040fe60000410000 */
[----:B------:R1:W-:Y:S01]  /*9300*/  MUFU.EX2 R221, R3 ;  /* 0x0000000300dd7308 */ /* 0x0003e20000000800 */
[C---:B------:R-:W-:Y:S02]  /*9310*/  FMUL.FTZ R88, R132.reuse, R88 ;  /* 0x0000005884587220 */ /* 0x040fe40000410000 */
[----:B------:R-:W-:Y:S02]  /*9320*/  FMUL.FTZ R89, R132, R89 ;  /* 0x0000005984597220 */ /* 0x000fe40000410000 */
[----:B--2---:R-:W-:Y:S02]  /*9330*/  FFMA.FTZ R2, R16, c[0x0][0x2d0], -R208 ;  /* 0x0000b40010027a23 */ /* 0x004fe400000108d0 */
[----:B------:R-:W-:Y:S01]  /*9340*/  FMUL.FTZ R16, R134, R152 ;  /* 0x0000009886107220 */ /* 0x000fe20000410000 */
[----:B------:R-:W-:Y:S01]  /*9350*/  MOV R152, R42 ;  /* 0x0000002a00987202 */ /* 0x000fe20000000f00 */
[C---:B------:R-:W-:Y:S01]  /*9360*/  FMUL.FTZ R92, R132.reuse, R92 ;  /* 0x0000005c845c7220 */ /* 0x040fe20000410000 */
[----:B------:R2:W-:Y:S01]  /*9370*/  MUFU.EX2 R231, R2 ;  /* 0x0000000200e77308 */ /* 0x0005e20000000800 */
[C---:B------:R-:W-:Y:S02]  /*9380*/  FMUL.FTZ R93, R132.reuse, R93 ;  /* 0x0000005d845d7220 */ /* 0x040fe40000410000 */
[C---:B------:R-:W-:Y:S02]  /*9390*/  FMUL.FTZ R104, R132.reuse, R104 ;  /* 0x0000006884687220 */ /* 0x040fe40000410000 */
[C---:B------:R-:W-:Y:S02]  /*93a0*/  FMUL.FTZ R105, R132.reuse, R105 ;  /* 0x0000006984697220 */ /* 0x040fe40000410000 */
[C---:B------:R-:W-:Y:S02]  /*93b0*/  FMUL.FTZ R108, R132.reuse, R108 ;  /* 0x0000006c846c7220 */ /* 0x040fe40000410000 */
[C---:B------:R-:W-:Y:S02]  /*93c0*/  FMUL.FTZ R109, R132.reuse, R109 ;  /* 0x0000006d846d7220 */ /* 0x040fe40000410000 */
[C---:B------:R-:W-:Y:S02]  /*93d0*/  FMUL.FTZ R120, R132.reuse, R120 ;  /* 0x0000007884787220 */ /* 0x040fe40000410000 */
[----:B------:R-:W-:Y:S02]  /*93e0*/  FMUL.FTZ R121, R132, R121 ;  /* 0x0000007984797220 */ /* 0x000fe40000410000 */
[----:B-1----:R-:W-:Y:S02]  /*93f0*/  FFMA.FTZ R3, R18, c[0x0][0x2d0], -R191 ;  /* 0x0000b40012037a23 */ /* 0x002fe400000108bf */
[----:B------:R-:W-:Y:S02]  /*9400*/  FMUL.FTZ R18, R133, R154 ;  /* 0x0000009a85127220 */ /* 0x000fe40000410000 */
[----:B------:R1:W-:Y:S01]  /*9410*/  MUFU.EX2 R223, R3 ;  /* 0x0000000300df7308 */ /* 0x0003e20000000800 */
[C---:B------:R-:W-:Y:S02]  /*9420*/  FMUL.FTZ R124, R132.reuse, R124 ;  /* 0x0000007c847c7220 */ /* 0x040fe40000410000 */
[----:B------:R-:W-:Y:S01]  /*9430*/  FMUL.FTZ R125, R132, R125 ;  /* 0x0000007d847d7220 */ /* 0x000fe20000410000 */
[----:B--2---:R-:W2:Y:S01]  /*9440*/  SHFL.BFLY PT, R2, R0, 0x1, 0x1f ;  /* 0x0c201f0000027f89 */ /* 0x004ea200000e0000 */
[----:B-1----:R-:W-:Y:S01]  /*9450*/  @P1 IADD3 R3, P6, R8, UR20, RZ ;  /* 0x0000001408031c10 */ /* 0x002fe2000ffde0ff */
[----:B------:R-:W-:Y:S01]  /*9460*/  @UP1 UIADD3 UR20, UP0, UR12, 0x80, URZ ;  /* 0x000000800c141890 */ /* 0x000fe2000ff1e03f */
[C---:B------:R-:W-:Y:S02]  /*9470*/  @P1 LEA R8, P2, R4.reuse, c[0x0][0x1c8], 0x1 ;  /* 0x0000720004081a11 */ /* 0x040fe400078408ff */
[----:B------:R-:W-:Y:S02]  /*9480*/  @P1 LEA R6, P5, R3, c[0x0][0x1c8], 0x1 ;  /* 0x0000720003061a11 */ /* 0x000fe400078a08ff */
[----:B------:R-:W-:Y:S01]  /*9490*/  @P1 IADD3.X R5, R33, UR17, RZ, P6, !PT ;  /* 0x0000001121051c10 */ /* 0x000fe2000b7fe4ff */
[----:B------:R-:W-:Y:S01]  /*94a0*/  @UP1 UIADD3.X UR17, URZ, UR9, URZ, UP0, !UPT ;  /* 0x000000093f111290 */ /* 0x000fe200087fe43f */
[----:B------:R-:W-:Y:S01]  /*94b0*/  @P1 LEA.HI.X R9, R4, c[0x0][0x1cc], R9, 0x1, P2 ;  /* 0x0000730004091a11 */ /* 0x000fe200010f0c09 */
[----:B------:R-:W-:Y:S01]  /*94c0*/  FMUL.FTZ R33, R134, R169 ;  /* 0x000000a986217220 */ /* 0x000fe20000410000 */
[----:B------:R-:W-:Y:S01]  /*94d0*/  @P1 LEA.HI.X R7, R3, c[0x0][0x1cc], R5, 0x1, P5 ;  /* 0x0000730003071a11 */ /* 0x000fe200028f0c05 */
[--C-:B------:R-:W-:Y:S01]  /*94e0*/  FFMA.FTZ R3, R216, c[0x0][0x2d0], -R190.reuse ;  /* 0x0000b400d8037a23 */ /* 0x100fe200000108be */
[----:B------:R-:W-:Y:S02]  /*94f0*/  @P1 IADD3 R4, P4, R6, UR21, RZ ;  /* 0x0000001506041c10 */ /* 0x000fe4000ff9e0ff */
[----:B--2---:R-:W-:Y:S01]  /*9500*/  FMNMX.FTZ R2, R0, R2, !PT ;  /* 0x0000000200027209 */ /* 0x004fe20007810000 */
[----:B------:R1:W-:Y:S01]  /*9510*/  @P1 LDGSTS.E.BYPASS.LTC128B.128 [R244+0x4100], [R6.64], !P3 ;  /* 0x0410000006f41fae */ /* 0x0003e2000d901d52 */
[----:B------:R2:W-:Y:S01]  /*9520*/  MUFU.EX2 R216, R3 ;  /* 0x0000000300d87308 */ /* 0x0005e20000000800 */
[----:B------:R-:W-:Y:S01]  /*9530*/  @P1 IADD3.X R5, R7, UR22, RZ, P4, !PT ;  /* 0x0000001607051c10 */ /* 0x000fe2000a7fe4ff */
[----:B------:R-:W-:Y:S01]  /*9540*/  FFMA.FTZ R0, R19, c[0x0][0x2d0], -R191 ;  /* 0x0000b40013007a23 */ /* 0x000fe200000108bf */
[----:B------:R-:W-:Y:S01]  /*9550*/  MOV R169, R34 ;  /* 0x0000002200a97202 */ /* 0x000fe20000000f00 */
[C---:B------:R-:W-:Y:S02]  /*9560*/  FMUL.FTZ R19, R133.reuse, R155 ;  /* 0x0000009b85137220 */ /* 0x040fe40000410000 */
[C---:B------:R-:W-:Y:S01]  /*9570*/  FMUL.FTZ R34, R133.reuse, R170 ;  /* 0x000000aa85227220 */ /* 0x040fe20000410000 */
[----:B------:R3:W-:Y:S01]  /*9580*/  @P1 LDGSTS.E.BYPASS.LTC128B.128 [R244+0x6100], [R8.64], !P0 ;  /* 0x0610000008f41fae */ /* 0x0007e2000c101d52 */
[----:B------:R-:W-:Y:S01]  /*9590*/  MOV R170, R35 ;  /* 0x0000002300aa7202 */ /* 0x000fe20000000f00 */
[----:B------:R-:W-:Y:S01]  /*95a0*/  FMUL.FTZ R35, R133, R171 ;  /* 0x000000ab85237220 */ /* 0x000fe20000410000 */
[----:B------:R4:W3:Y:S01]  /*95b0*/  MUFU.EX2 R242, R0 ;  /* 0x0000000000f27308 */ /* 0x0008e20000000800 */
[----:B------:R-:W-:Y:S01]  /*95c0*/  MOV R171, R49 ;  /* 0x0000003100ab7202 */ /* 0x000fe20000000f00 */
[----:B------:R-:W-:Y:S03]  /*95d0*/  FMUL.FTZ R49, R134, R185 ;  /* 0x000000b986317220 */ /* 0x000fe60000410000 */
[----:B------:R3:W-:Y:S08]  /*95e0*/  @P1 LDGSTS.E.BYPASS.LTC128B.128 [R244+0x4900], [R4.64], !P3 ;  /* 0x0490000004f41fae */ /* 0x0007f0000d901d52 */
[----:B------:R3:W-:Y:S01]  /*95f0*/  @P1 LDGSTS.E.BYPASS.LTC128B.128 [R244+0x6900], [R4.64+0x80], !P0 ;  /* 0x0690008004f41fae */ /* 0x0007e2000c101d52 */
[--C-:B--2---:R-:W-:Y:S01]  /*9600*/  FFMA.FTZ R3, R12, c[0x0][0x2d0], -R190.reuse ;  /* 0x0000b4000c037a23 */ /* 0x104fe200000108be */
[----:B-1----:R-:W-:Y:S01]  /*9610*/  @P1 IADD3 R6, P2, R4, UR21, RZ ;  /* 0x0000001504061c10 */ /* 0x002fe2000ff5e0ff */
[C---:B------:R-:W-:Y:S02]  /*9620*/  FMUL.FTZ R12, R132.reuse, R148 ;  /* 0x00000094840c7220 */ /* 0x040fe40000410000 */
[----:B------:R1:W-:Y:S01]  /*9630*/  MUFU.EX2 R217, R3 ;  /* 0x0000000300d97308 */ /* 0x0003e20000000800 */
[----:B------:R-:W-:Y:S01]  /*9640*/  MOV R148, R25 ;  /* 0x0000001900947202 */ /* 0x000fe20000000f00 */
[----:B------:R-:W-:Y:S01]  /*9650*/  FMUL.FTZ R25, R132, R161 ;  /* 0x000000a184197220 */ /* 0x000fe20000410000 */
[C---:B------:R-:W-:Y:S02]  /*9660*/  @P1 IADD3.X R7, R5.reuse, UR22, RZ, P2, !PT ;  /* 0x0000001605071c10 */ /* 0x040fe400097fe4ff */
[----:B------:R-:W-:Y:S01]  /*9670*/  @P1 IADD3 R10, P2, R4, UR20, RZ ;  /* 0x00000014040a1c10 */ /* 0x000fe2000ff5e0ff */
[----:B----4-:R-:W-:Y:S01]  /*9680*/  FADD.FTZ R0, -R2, R139 ;  /* 0x0000008b02007221 */ /* 0x010fe20000010100 */
[----:B---3--:R-:W-:Y:S01]  /*9690*/  @P1 IADD3 R8, P4, R6, UR21, RZ ;  /* 0x0000001506081c10 */ /* 0x008fe2000ff9e0ff */
[----:B------:R2:W-:Y:S01]  /*96a0*/  @P1 LDGSTS.E.BYPASS.LTC128B.128 [R244+0x5100], [R6.64], !P3 ;  /* 0x0510000006f41fae */ /* 0x0005e2000d901d52 */
[----:B------:R-:W-:Y:S01]  /*96b0*/  @P1 IADD3.X R11, R5, UR17, RZ, P2, !PT ;  /* 0x00000011050b1c10 */ /* 0x000fe200097fe4ff */
[----:B------:R-:W-:Y:S01]  /*96c0*/  FMUL.FTZ R0, R0, c[0x0][0x2d0] ;  /* 0x0000b40000007a20 */ /* 0x000fe20000410000 */
[----:B------:R-:W-:Y:S02]  /*96d0*/  @P1 IADD3.X R9, R7, UR22, RZ, P4, !PT ;  /* 0x0000001607091c10 */ /* 0x000fe4000a7fe4ff */
[----:B------:R-:W-:Y:S02]  /*96e0*/  MOV R139, R22 ;  /* 0x00000016008b7202 */ /* 0x000fe40000000f00 */
[----:B------:R-:W-:Y:S01]  /*96f0*/  MOV R155, R148 ;  /* 0x00000094009b7202 */ /* 0x000fe20000000f00 */
[----:B------:R3:W-:Y:S01]  /*9700*/  @P1 LDGSTS.E.BYPASS.LTC128B.128 [R244+0x7100], [R10.64], !P0 ;  /* 0x071000000af41fae */ /* 0x0007e2000c101d52 */
[----:B------:R-:W4:Y:S01]  /*9710*/  MUFU.EX2 R0, R0 ;  /* 0x0000000000007308 */ /* 0x000f220000000800 */
[----:B------:R-:W-:Y:S01]  /*9720*/  MOV R161, R61 ;  /* 0x0000003d00a17202 */ /* 0x000fe20000000f00 */
[----:B------:R-:W-:Y:S01]  /*9730*/  FMUL.FTZ R61, R132, R201 ;  /* 0x000000c9843d7220 */ /* 0x000fe20000410000 */
[----:B------:R-:W-:Y:S04]  /*9740*/  @P1 IADD3 R4, P2, R6, UR20, RZ ;  /* 0x0000001406041c10 */ /* 0x000fe8000ff5e0ff */
[----:B------:R3:W-:Y:S01]  /*9750*/  @P1 LDGSTS.E.BYPASS.LTC128B.128 [R244+0x5900], [R8.64], !P3 ;  /* 0x0590000008f41fae */ /* 0x0007e2000d901d52 */
[----:B-1----:R-:W-:Y:S01]  /*9760*/  FFMA.FTZ R3, R13, c[0x0][0x2d0], -R190 ;  /* 0x0000b4000d037a23 */ /* 0x002fe200000108be */
[----:B------:R-:W-:Y:S01]  /*9770*/  @P1 IADD3.X R5, R7, UR17, RZ, P2, !PT ;  /* 0x0000001107051c10 */ /* 0x000fe200097fe4ff */
[C---:B------:R-:W-:Y:S01]  /*9780*/  FMUL.FTZ R13, R132.reuse, R149 ;  /* 0x00000095840d7220 */ /* 0x040fe20000410000 */
[----:B------:R-:W-:Y:S01]  /*9790*/  MOV R149, R24 ;  /* 0x0000001800957202 */ /* 0x000fe20000000f00 */
[----:B------:R1:W1:Y:S01]  /*97a0*/  MUFU.EX2 R220, R3 ;  /* 0x0000000300dc7308 */ /* 0x0002620000000800 */
[----:B------:R-:W-:Y:S01]  /*97b0*/  FMUL.FTZ R24, R132, R160 ;  /* 0x000000a084187220 */ /* 0x000fe20000410000 */
[----:B------:R-:W-:Y:S01]  /*97c0*/  MOV R160, R46 ;  /* 0x0000002e00a07202 */ /* 0x000fe20000000f00 */
[----:B------:R1:W-:Y:S01]  /*97d0*/  @P1 LDGSTS.E.BYPASS.LTC128B.128 [R244+0x7900], [R4.64], !P0 ;  /* 0x0790000004f41fae */ /* 0x0003e2000c101d52 */
[----:B------:R-:W-:Y:S01]  /*97e0*/  MOV R176, R149 ;  /* 0x0000009500b07202 */ /* 0x000fe20000000f00 */
[----:B--2---:R-:W-:Y:S01]  /*97f0*/  FMUL.FTZ R7, R133, R147 ;  /* 0x0000009385077220 */ /* 0x004fe20000410000 */
[----:B------:R-:W-:Y:S05]  /*9800*/  F2FP.BF16.PACK_AB R147, R242, R223 ;  /* 0x000000dff293723e */ /* 0x000fea00000010ff */
[----:B------:R-:W-:Y:S01]  /*9810*/  LDSM.16.MT88.4 R36, [R226+0x100] ;  /* 0x00010000e224783b */ /* 0x000fe20000004200 */
[----:B----4-:R-:W-:Y:S01]  /*9820*/  FMUL.FTZ R31, R0, R167 ;  /* 0x000000a7001f7220 */ /* 0x010fe20000410000 */
[----:B------:R-:W-:Y:S01]  /*9830*/  MOV R167, R138 ;  /* 0x0000008a00a77202 */ /* 0x000fe20000000f00 */
[--C-:B------:R-:W-:Y:S02]  /*9840*/  FFMA.FTZ R138, R248, c[0x0][0x2d0], -R208.reuse ;  /* 0x0000b400f88a7a23 */ /* 0x100fe400000108d0 */
[C---:B------:R-:W-:Y:S02]  /*9850*/  FMUL.FTZ R42, R0.reuse, R178 ;  /* 0x000000b2002a7220 */ /* 0x040fe40000410000 */
[----:B------:R2:W-:Y:S01]  /*9860*/  MUFU.EX2 R178, R138 ;  /* 0x0000008a00b27308 */ /* 0x0005e20000000800 */
[C---:B---3--:R-:W-:Y:S01]  /*9870*/  FMUL.FTZ R10, R0.reuse, R142 ;  /* 0x0000008e000a7220 */ /* 0x048fe20000410000 */
[----:B------:R-:W-:Y:S01]  /*9880*/  LDSM.16.MT88.4 R52, [R228+0x100] ;  /* 0x00010000e434783b */ /* 0x000fe20000004200 */
[----:B------:R-:W-:Y:S02]  /*9890*/  FMUL.FTZ R11, R0, R143 ;  /* 0x0000008f000b7220 */ /* 0x000fe40000410000 */
[----:B------:R-:W-:Y:S01]  /*98a0*/  FMUL.FTZ R8, R132, R140 ;  /* 0x0000008c84087220 */ /* 0x000fe20000410000 */
[----:B------:R-:W-:Y:S01]  /*98b0*/  F2FP.BF16.PACK_AB R140, R216, R213 ;  /* 0x000000d5d88c723e */ /* 0x000fe200000010ff */
[----:B-1----:R-:W-:Y:S01]  /*98c0*/  FMUL.FTZ R3, R2, c[0x0][0x2d0] ;  /* 0x0000b40002037a20 */ /* 0x002fe20000410000 */
[----:B------:R-:W-:Y:S01]  /*98d0*/  F2FP.BF16.PACK_AB R142, R220, R217 ;  /* 0x000000d9dc8e723e */ /* 0x000fe200000010ff */
[----:B------:R-:W-:Y:S01]  /*98e0*/  FMUL.FTZ R9, R132, R141 ;  /* 0x0000008d84097220 */ /* 0x000fe20000410000 */
[----:B------:R-:W0:Y:S01]  /*98f0*/  LDGDEPBAR ;  /* 0x00000000000079af */ /* 0x000e220000000000 */
[--C-:B------:R-:W-:Y:S01]  /*9900*/  FFMA.FTZ R6, R218, c[0x0][0x2d0], -R3.reuse ;  /* 0x0000b400da067a23 */ /* 0x100fe20000010803 */
[----:B------:R-:W-:Y:S01]  /*9910*/  MOV R218, R20 ;  /* 0x0000001400da7202 */ /* 0x000fe20000000f00 */
[--C-:B------:R-:W-:Y:S01]  /*9920*/  FFMA.FTZ R4, R219, c[0x0][0x2d0], -R3.reuse ;  /* 0x0000b400db047a23 */ /* 0x100fe20000010803 */
[----:B------:R-:W-:Y:S01]  /*9930*/  MOV R219, R26 ;  /* 0x0000001a00db7202 */ /* 0x000fe20000000f00 */
[----:B------:R1:W-:Y:S01]  /*9940*/  MUFU.EX2 R209, R6 ;  /* 0x0000000600d17308 */ /* 0x0003e20000000800 */
[----:B------:R-:W-:Y:S01]  /*9950*/  FMUL.FTZ R5, R134, R145 ;  /* 0x0000009186057220 */ /* 0x000fe20000410000 */
[----:B------:R-:W-:Y:S01]  /*9960*/  F2FP.BF16.PACK_AB R145, R221, R214 ;  /* 0x000000d6dd91723e */ /* 0x000fe200000010ff */
[----:B------:R-:W3:Y:S01]  /*9970*/  LDSM.16.MT88.4 R20, [R225+0x100] ;  /* 0x00010000e114783b */ /* 0x000ee20000004200 */
[C---:B------:R-:W-:Y:S01]  /*9980*/  FMUL.FTZ R59, R0.reuse, R199 ;  /* 0x000000c7003b7220 */ /* 0x040fe20000410000 */
[----:B------:R-:W-:Y:S01]  /*9990*/  MOV R153, R218 ;  /* 0x000000da00997202 */ /* 0x000fe20000000f00 */
[----:B------:R-:W-:Y:S01]  /*99a0*/  FMUL.FTZ R62, R0, R202 ;  /* 0x000000ca003e7220 */ /* 0x000fe20000410000 */
[----:B------:R-:W-:Y:S01]  /*99b0*/  MOV R218, R41 ;  /* 0x0000002900da7202 */ /* 0x000fe20000000f00 */
[----:B------:R-:W-:Y:S01]  /*99c0*/  FMUL.FTZ R41, R132, R177 ;  /* 0x000000b184297220 */ /* 0x000fe20000410000 */
[----:B------:R-:W-:Y:S01]  /*99d0*/  MOV R154, R219 ;  /* 0x000000db009a7202 */ /* 0x000fe20000000f00 */
[----:B------:R-:W4:Y:S01]  /*99e0*/  MUFU.EX2 R210, R4 ;  /* 0x0000000400d27308 */ /* 0x000f220000000800 */
[--C-:B--2---:R-:W-:Y:S01]  /*99f0*/  FFMA.FTZ R138, R247, c[0x0][0x2d0], -R208.reuse ;  /* 0x0000b400f78a7a23 */ /* 0x104fe200000108d0 */
[----:B------:R-:W-:Y:S01]  /*9a00*/  MOV R219, R43 ;  /* 0x0000002b00db7202 */ /* 0x000fe20000000f00 */
[C---:B------:R-:W-:Y:S01]  /*9a10*/  FMUL.FTZ R46, R0.reuse, R182 ;  /* 0x000000b6002e7220 */ /* 0x040fe20000410000 */
[----:B------:R-:W-:Y:S01]  /*9a20*/  MOV R182, R60 ;  /* 0x0000003c00b67202 */ /* 0x000fe20000000f00 */
[C---:B------:R-:W-:Y:S01]  /*9a30*/  FMUL.FTZ R26, R0.reuse, R162 ;  /* 0x000000a2001a7220 */ /* 0x040fe20000410000 */
[----:B------:R-:W-:Y:S01]  /*9a40*/  MOV R162, R67 ;  /* 0x0000004300a27202 */ /* 0x000fe20000000f00 */
[C---:B------:R-:W-:Y:S01]  /*9a50*/  FMUL.FTZ R27, R0.reuse, R163 ;  /* 0x000000a3001b7220 */ /* 0x040fe20000410000 */
[----:B------:R-:W-:Y:S01]  /*9a60*/  MOV R163, R66 ;  /* 0x0000004200a37202 */ /* 0x000fe20000000f00 */
[C---:B------:R-:W-:Y:S01]  /*9a70*/  FMUL.FTZ R43, R0.reuse, R179 ;  /* 0x000000b3002b7220 */ /* 0x040fe20000410000 */
[----:B------:R-:W-:Y:S01]  /*9a80*/  MOV R179, R139 ;  /* 0x0000008b00b37202 */ /* 0x000fe20000000f00 */
[----:B------:R-:W-:Y:S01]  /*9a90*/  FMUL.FTZ R30, R0, R166 ;  /* 0x000000a6001e7220 */ /* 0x000fe20000410000 */
[----:B------:R-:W-:Y:S01]  /*9aa0*/  MOV R139, R48 ;  /* 0x00000030008b7202 */ /* 0x000fe20000000f00 */
[----:B------:R-:W-:Y:S01]  /*9ab0*/  FMUL.FTZ R48, R134, R184 ;  /* 0x000000b886307220 */ /* 0x000fe20000410000 */
[----:B------:R-:W-:Y:S01]  /*9ac0*/  MOV R184, R182 ;  /* 0x000000b600b87202 */ /* 0x000fe20000000f00 */
[----:B-1----:R-:W-:Y:S01]  /*9ad0*/  FMUL.FTZ R6, R133, R146 ;  /* 0x0000009285067220 */ /* 0x002fe20000410000 */
[----:B------:R-:W-:Y:S01]  /*9ae0*/  F2FP.BF16.PACK_AB R146, R241, R231 ;  /* 0x000000e7f192723e */ /* 0x000fe200000010ff */
[----:B------:R-:W-:Y:S01]  /*9af0*/  FMUL.FTZ R60, R132, R200 ;  /* 0x000000c8843c7220 */ /* 0x000fe20000410000 */
[----:B------:R-:W-:Y:S01]  /*9b00*/  MOV R182, R179 ;  /* 0x000000b300b67202 */ /* 0x000fe20000000f00 */
[C---:B------:R-:W-:Y:S01]  /*9b10*/  FMUL.FTZ R67, R133.reuse, R207 ;  /* 0x000000cf85437220 */ /* 0x040fe20000410000 */
[----:B------:R-:W-:Y:S01]  /*9b20*/  MOV R179, R176 ;  /* 0x000000b000b37202 */ /* 0x000fe20000000f00 */
[----:B------:R-:W-:Y:S01]  /*9b30*/  FMUL.FTZ R66, R133, R206 ;  /* 0x000000ce85427220 */ /* 0x000fe20000410000 */
[----:B------:R-:W-:Y:S01]  /*9b40*/  MOV R176, R170 ;  /* 0x000000aa00b07202 */ /* 0x000fe20000000f00 */
[----:B------:R-:W-:Y:S01]  /*9b50*/  FMUL.FTZ R74, R0, R74 ;  /* 0x0000004a004a7220 */ /* 0x000fe20000410000 */
[----:B----4-:R-:W-:Y:S01]  /*9b60*/  F2FP.BF16.PACK_AB R141, R210, R209 ;  /* 0x000000d1d28d723e */ /* 0x010fe200000010ff */
[--C-:B------:R-:W-:Y:S01]  /*9b70*/  FFMA.FTZ R4, R14, c[0x0][0x2d0], -R3.reuse ;  /* 0x0000b4000e047a23 */ /* 0x100fe20000010803 */
[----:B------:R-:W-:Y:S01]  /*9b80*/  MOV R166, R63 ;  /* 0x0000003f00a67202 */ /* 0x000fe20000000f00 */
[C---:B------:R-:W-:Y:S01]  /*9b90*/  FMUL.FTZ R14, R0.reuse, R150 ;  /* 0x00000096000e7220 */ /* 0x040fe20000410000 */
[----:B------:R-:W-:Y:S01]  /*9ba0*/  MOV R170, R169 ;  /* 0x000000a900aa7202 */ /* 0x000fe20000000f00 */
[----:B------:R1:W-:Y:S01]  /*9bb0*/  MUFU.EX2 R211, R4 ;  /* 0x0000000400d37308 */ /* 0x0003e20000000800 */
[C---:B------:R-:W-:Y:S01]  /*9bc0*/  FMUL.FTZ R63, R0.reuse, R203 ;  /* 0x000000cb003f7220 */ /* 0x040fe20000410000 */
[----:B------:R-:W-:Y:S01]  /*9bd0*/  MOV R169, R243 ;  /* 0x000000f300a97202 */ /* 0x000fe20000000f00 */
        /* <DEDUP_REMOVED lines=11> */
[----:B-1----:R-:W-:Y:S02]  /*9c90*/  FFMA.FTZ R4, R15, c[0x0][0x2d0], -R3 ;  /* 0x0000b4000f047a23 */ /* 0x002fe40000010803 */
[C---:B------:R-:W-:Y:S02]  /*9ca0*/  FMUL.FTZ R15, R0.reuse, R151 ;  /* 0x00000097000f7220 */ /* 0x040fe40000410000 */
[----:B------:R1:W2:Y:S01]  /*9cb0*/  MUFU.EX2 R212, R4 ;  /* 0x0000000400d47308 */ /* 0x0002a20000000800 */
[----:B------:R-:W4:Y:S01]  /*9cc0*/  LDSM.16.MT88.4 R148, [R227+0x100] ;  /* 0x00010000e394783b */ /* 0x000f220000004200 */
[----:B------:R-:W-:Y:S02]  /*9cd0*/  FFMA.FTZ R139, R139, c[0x0][0x2d0], -R191 ;  /* 0x0000b4008b8b7a23 */ /* 0x000fe400000108bf */
[C---:B------:R-:W-:Y:S02]  /*9ce0*/  FMUL.FTZ R122, R0.reuse, R122 ;  /* 0x0000007a007a7220 */ /* 0x040fe40000410000 */
[C---:B------:R-:W-:Y:S02]  /*9cf0*/  FMUL.FTZ R123, R0.reuse, R123 ;  /* 0x0000007b007b7220 */ /* 0x040fe40000410000 */
[----:B------:R-:W-:Y:S02]  /*9d00*/  FMUL.FTZ R126, R0, R126 ;  /* 0x0000007e007e7220 */ /* 0x000fe40000410000 */
[----:B------:R-:W-:Y:S01]  /*9d10*/  MUFU.EX2 R243, R139 ;  /* 0x0000008b00f37308 */ /* 0x000fe20000000800 */
[--C-:B------:R-:W-:Y:S02]  /*9d20*/  FFMA.FTZ R189, R189, c[0x0][0x2d0], -R3.reuse ;  /* 0x0000b400bdbd7a23 */ /* 0x100fe40000010803 */
[----:B-1----:R-:W-:Y:S01]  /*9d30*/  FMUL.FTZ R4, R134, R144 ;  /* 0x0000009086047220 */ /* 0x002fe20000410000 */
[----:B------:R-:W-:Y:S02]  /*9d40*/  F2FP.BF16.PACK_AB R144, R222, R215 ;  /* 0x000000d7de90723e */ /* 0x000fe400000010ff */
[----:B--2---:R-:W-:Y:S05]  /*9d50*/  F2FP.BF16.PACK_AB R143, R212, R211 ;  /* 0x000000d3d48f723e */ /* 0x004fea00000010ff */
[-C--:B---3--:R-:W-:Y:S08]  /*9d60*/  HMMA.16816.F32.BF16 R4, R144, R20.reuse, R4 ;  /* 0x000000149004723c */ /* 0x088ff00000041804 */
[C---:B------:R-:W-:Y:S07]  /*9d70*/  HMMA.16816.F32.BF16 R8, R140.reuse, R20, R8 ;  /* 0x000000148c08723c */ /* 0x040fee0000041808 */
[----:B------:R-:W-:Y:S01]  /*9d80*/  FMUL.FTZ R21, R134, R157 ;  /* 0x0000009d86157220 */ /* 0x000fe20000410000 */
[-C--:B------:R-:W-:Y:S04]  /*9d90*/  HMMA.16816.F32.BF16 R12, R140, R22.reuse, R12 ;  /* 0x000000168c0c723c */ /* 0x080fe8000004180c */
[----:B------:R-:W-:Y:S01]  /*9da0*/  MOV R157, R58 ;  /* 0x0000003a009d7202 */ /* 0x000fe20000000f00 */
[----:B------:R-:W-:Y:S02]  /*9db0*/  FMUL.FTZ R58, R0, R198 ;  /* 0x000000c6003a7220 */ /* 0x000fe40000410000 */
[----:B------:R1:W-:Y:S01]  /*9dc0*/  MUFU.EX2 R198, R138 ;  /* 0x0000008a00c67308 */ /* 0x0003e20000000800 */
[C---:B------:R-:W-:Y:S04]  /*9dd0*/  HMMA.16816.F32.BF16 R16, R144.reuse, R22, R16 ;  /* 0x000000169010723c */ /* 0x040fe80000041810 */
[----:B------:R-:W-:Y:S01]  /*9de0*/  FMUL.FTZ R20, R134, R156 ;  /* 0x0000009c86147220 */ /* 0x000fe20000410000 */
[----:B------:R-:W-:Y:S01]  /*9df0*/  MOV R156, R44 ;  /* 0x0000002c009c7202 */ /* 0x000fe20000000f00 */
[----:B------:R-:W-:Y:S01]  /*9e00*/  FMUL.FTZ R44, R132, R180 ;  /* 0x000000b4842c7220 */ /* 0x000fe20000410000 */
[----:B------:R-:W-:Y:S01]  /*9e10*/  MOV R180, R64 ;  /* 0x0000004000b47202 */ /* 0x000fe20000000f00 */
[C---:B------:R-:W-:Y:S01]  /*9e20*/  FMUL.FTZ R23, R133.reuse, R159 ;  /* 0x0000009f85177220 */ /* 0x040fe20000410000 */
[----:B------:R-:W-:Y:S03]  /*9e30*/  MOV R159, R47 ;  /* 0x0000002f009f7202 */ /* 0x000fe60000000f00 */
[----:B------:R-:W-:Y:S01]  /*9e40*/  FMUL.FTZ R47, R0, R183 ;  /* 0x000000b7002f7220 */ /* 0x000fe20000410000 */
[----:B------:R-:W-:Y:S01]  /*9e50*/  MOV R183, R180 ;  /* 0x000000b400b77202 */ /* 0x000fe20000000f00 */
[----:B------:R-:W-:Y:S01]  /*9e60*/  FMUL.FTZ R22, R133, R158 ;  /* 0x0000009e85167220 */ /* 0x000fe20000410000 */
[----:B------:R-:W-:Y:S01]  /*9e70*/  MOV R158, R65 ;  /* 0x00000041009e7202 */ /* 0x000fe20000000f00 */
[C---:B------:R-:W-:Y:S01]  /*9e80*/  FMUL.FTZ R65, R134.reuse, R205 ;  /* 0x000000cd86417220 */ /* 0x040fe20000410000 */
[----:B------:R-:W-:Y:S01]  /*9e90*/  MOV R185, R183 ;  /* 0x000000b700b97202 */ /* 0x000fe20000000f00 */
[----:B------:R-:W-:Y:S01]  /*9ea0*/  FMUL.FTZ R64, R134, R204 ;  /* 0x000000cc86407220 */ /* 0x000fe20000410000 */
[----:B------:R-:W-:Y:S02]  /*9eb0*/  MOV R183, R179 ;  /* 0x000000b300b77202 */ /* 0x000fe40000000f00 */
[-C--:B------:R-:W-:Y:S03]  /*9ec0*/  HMMA.16816.F32.BF16 R20, R144, R36.reuse, R20 ;  /* 0x000000249014723c */ /* 0x080fe60000041814 */
[--C-:B-1----:R-:W-:Y:S02]  /*9ed0*/  FFMA.FTZ R138, R245, c[0x0][0x2d0], -R208.reuse ;  /* 0x0000b400f58a7a23 */ /* 0x102fe400000108d0 */
[--C-:B------:R-:W-:Y:S02]  /*9ee0*/  FFMA.FTZ R245, R218, c[0x0][0x2d0], -R3.reuse ;  /* 0x0000b400daf57a23 */ /* 0x100fe40000010803 */
[----:B------:R1:W-:Y:S01]  /*9ef0*/  MUFU.EX2 R181, R138 ;  /* 0x0000008a00b57308 */ /* 0x0003e20000000800 */
[C---:B------:R-:W-:Y:S07]  /*9f00*/  HMMA.16816.F32.BF16 R24, R140.reuse, R36, R24 ;  /* 0x000000248c18723c */ /* 0x040fee0000041818 */
[C---:B------:R-:W-:Y:S01]  /*9f10*/  FMUL.FTZ R36, R134.reuse, R172 ;  /* 0x000000ac86247220 */ /* 0x040fe20000410000 */
[-C--:B------:R-:W-:Y:S01]  /*9f20*/  HMMA.16816.F32.BF16 R28, R140, R38.reuse, R28 ;  /* 0x000000268c1c723c */ /* 0x080fe2000004181c */
[----:B------:R-:W-:Y:S03]  /*9f30*/  MUFU.EX2 R245, R245 ;  /* 0x000000f500f57308 */ /* 0x000fe60000000800 */
[----:B------:R-:W-:Y:S01]  /*9f40*/  MOV R172, R50 ;  /* 0x0000003200ac7202 */ /* 0x000fe20000000f00 */
[C---:B------:R-:W-:Y:S02]  /*9f50*/  FMUL.FTZ R50, R133.reuse, R186 ;  /* 0x000000ba85327220 */ /* 0x040fe40000410000 */
[----:B------:R-:W-:Y:S01]  /*9f60*/  FMUL.FTZ R37, R134, R173 ;  /* 0x000000ad86257220 */ /* 0x000fe20000410000 */
[C---:B------:R-:W-:Y:S04]  /*9f70*/  HMMA.16816.F32.BF16 R32, R144.reuse, R38, R32 ;  /* 0x000000269020723c */ /* 0x040fe80000041820 */
[----:B------:R-:W-:Y:S01]  /*9f80*/  MOV R173, R56 ;  /* 0x0000003800ad7202 */ /* 0x000fe20000000f00 */
[----:B------:R-:W-:Y:S02]  /*9f90*/  FMUL.FTZ R56, R132, R196 ;  /* 0x000000c484387220 */ /* 0x000fe40000410000 */
[----:B-1----:R-:W-:Y:S02]  /*9fa0*/  FFMA.FTZ R138, R246, c[0x0][0x2d0], -R208 ;  /* 0x0000b400f68a7a23 */ /* 0x002fe400000108d0 */
[C---:B------:R-:W-:Y:S02]  /*9fb0*/  FMUL.FTZ R38, R133.reuse, R174 ;  /* 0x000000ae85267220 */ /* 0x040fe40000410000 */
[----:B------:R1:W-:Y:S01]  /*9fc0*/  MUFU.EX2 R199, R138 ;  /* 0x0000008a00c77308 */ /* 0x0003e20000000800 */
[----:B------:R-:W-:Y:S01]  /*9fd0*/  FMUL.FTZ R39, R133, R175 ;  /* 0x000000af85277220 */ /* 0x000fe20000410000 */
[----:B------:R-:W-:Y:S01]  /*9fe0*/  MOV R175, R57 ;  /* 0x0000003900af7202 */ /* 0x000fe20000000f00 */
[----:B------:R-:W-:Y:S01]  /*9ff0*/  FFMA.FTZ R246, R219, c[0x0][0x2d0], -R3 ;  /* 0x0000b400dbf67a23 */ /* 0x000fe20000010803 */
[----:B------:R-:W-:Y:S01]  /*a000*/  MOV R174, R51 ;  /* 0x0000003300ae7202 */ /* 0x000fe20000000f00 */
[----:B------:R-:W-:Y:S01]  /*a010*/  FMUL.FTZ R51, R133, R187 ;  /* 0x000000bb85337220 */ /* 0x000fe20000410000 */
[----:B------:R-:W-:Y:S01]  /*a020*/  MOV R179, R175 ;  /* 0x000000af00b37202 */ /* 0x000fe20000000f00 */
[----:B------:R-:W-:Y:S01]  /*a030*/  FMUL.FTZ R57, R132, R197 ;  /* 0x000000c584397220 */ /* 0x000fe20000410000 */
[-C--:B------:R-:W-:Y:S02]  /*a040*/  HMMA.16816.F32.BF16 R36, R144, R52.reuse, R36 ;  /* 0x000000349024723c */ /* 0x080fe40000041824 */
[----:B------:R-:W-:Y:S01]  /*a050*/  MUFU.EX2 R246, R246 ;  /* 0x000000f600f67308 */ /* 0x000fe20000000800 */
[----:B------:R-:W-:Y:S02]  /*a060*/  MOV R175, R174 ;  /* 0x000000ae00af7202 */ /* 0x000fe40000000f00 */
[----:B------:R-:W-:Y:S02]  /*a070*/  MOV R174, R172 ;  /* 0x000000ac00ae7202 */ /* 0x000fe40000000f00 */
[----:B------:R-:W-:Y:S01]  /*a080*/  MOV R172, R171 ;  /* 0x000000ab00ac7202 */ /* 0x000fe20000000f00 */
[C---:B------:R-:W-:Y:S04]  /*a090*/  HMMA.16816.F32.BF16 R40, R140.reuse, R52, R40 ;  /* 0x000000348c28723c */ /* 0x040fe80000041828 */
[----:B------:R-:W-:Y:S02]  /*a0a0*/  MOV R171, R127 ;  /* 0x0000007f00ab7202 */ /* 0x000fe40000000f00 */
[----:B------:R-:W2:Y:S01]  /*a0b0*/  LDL.LU R127, [R1+0x64] ;  /* 0x00006400017f7983 */ /* 0x000ea20000300800 */
[C---:B------:R-:W-:Y:S01]  /*a0c0*/  FMUL.FTZ R52, R134.reuse, R192 ;  /* 0x000000c086347220 */ /* 0x040fe20000410000 */
[-C--:B------:R-:W-:Y:S04]  /*a0d0*/  HMMA.16816.F32.BF16 R44, R140, R54.reuse, R44 ;  /* 0x000000368c2c723c */ /* 0x080fe8000004182c */
[--C-:B-1----:R-:W-:Y:S02]  /*a0e0*/  FFMA.FTZ R138, R251, c[0x0][0x2d0], -R191.reuse ;  /* 0x0000b400fb8a7a23 */ /* 0x102fe400000108bf */
[----:B------:R-:W-:Y:S02]  /*a0f0*/  FMUL.FTZ R53, R134, R193 ;  /* 0x000000c186357220 */ /* 0x000fe40000410000 */
[C---:B------:R-:W-:Y:S01]  /*a100*/  HMMA.16816.F32.BF16 R48, R144.reuse, R54, R48 ;  /* 0x000000369030723c */ /* 0x040fe20000041830 */
[----:B------:R1:W3:Y:S06]  /*a110*/  MUFU.EX2 R177, R138 ;  /* 0x0000008a00b17308 */ /* 0x0002ec0000000800 */
[C---:B------:R-:W-:Y:S02]  /*a120*/  FMUL.FTZ R55, R133.reuse, R195 ;  /* 0x000000c385377220 */ /* 0x040fe40000410000 */
[----:B------:R-:W-:Y:S07]  /*a130*/  FMUL.FTZ R54, R133, R194 ;  /* 0x000000c285367220 */ /* 0x000fee0000410000 */
[-C--:B----4-:R-:W-:Y:S08]  /*a140*/  HMMA.16816.F32.BF16 R52, R144, R148.reuse, R52 ;  /* 0x000000949034723c */ /* 0x090ff00000041834 */
[C---:B------:R-:W-:Y:S04]  /*a150*/  HMMA.16816.F32.BF16 R56, R140.reuse, R148, R56 ;  /* 0x000000948c38723c */ /* 0x040fe80000041838 */
[--C-:B-1----:R-:W-:Y:S04]  /*a160*/  FFMA.FTZ R138, R250, c[0x0][0x2d0], -R191.reuse ;  /* 0x0000b400fa8a7a23 */ /* 0x102fe800000108bf */
[-C--:B------:R-:W-:Y:S01]  /*a170*/  HMMA.16816.F32.BF16 R60, R140, R150.reuse, R60 ;  /* 0x000000968c3c723c */ /* 0x080fe2000004183c */
[----:B------:R1:W-:Y:S07]  /*a180*/  MUFU.EX2 R180, R138 ;  /* 0x0000008a00b47308 */ /* 0x0003ee0000000800 */
[C---:B------:R-:W-:Y:S01]  /*a190*/  HMMA.16816.F32.BF16 R64, R144.reuse, R150, R64 ;  /* 0x000000969040723c */ /* 0x040fe20000041840 */
[----:B------:R-:W4:Y:S03]  /*a1a0*/  LDSM.16.MT88.4 R148, [R225+0x2100] ;  /* 0x00210000e194783b */ /* 0x000f260000004200 */
[----:B-1----:R-:W-:Y:S04]  /*a1b0*/  FFMA.FTZ R138, R249, c[0x0][0x2d0], -R191 ;  /* 0x0000b400f98a7a23 */ /* 0x002fe800000108bf */
[----:B------:R1:W1:Y:S01]  /*a1c0*/  MUFU.EX2 R202, R138 ;  /* 0x0000008a00ca7308 */ /* 0x0002620000000800 */
[-C--:B----4-:R-:W-:Y:S03]  /*a1d0*/  HMMA.16816.F32.BF16 R68, R144, R148.reuse, R68 ;  /* 0x000000949044723c */ /* 0x090fe60000041844 */
[--C-:B-1----:R-:W-:Y:S01]  /*a1e0*/  FFMA.FTZ R138, R184, c[0x0][0x2d0], -R190.reuse ;  /* 0x0000b400b88a7a23 */ /* 0x102fe200000108be */
[----:B------:R-:W-:Y:S02]  /*a1f0*/  MOV R184, R182 ;  /* 0x000000b600b87202 */ /* 0x000fe40000000f00 */
[----:B------:R-:W-:Y:S02]  /*a200*/  MOV R182, R176 ;  /* 0x000000b000b67202 */ /* 0x000fe40000000f00 */
[C---:B------:R-:W-:Y:S01]  /*a210*/  HMMA.16816.F32.BF16 R72, R140.reuse, R148, R72 ;  /* 0x000000948c48723c */ /* 0x040fe20000041848 */
[----:B------:R1:W-:Y:S03]  /*a220*/  MUFU.EX2 R176, R138 ;  /* 0x0000008a00b07308 */ /* 0x0003e60000000800 */
[----:B------:R-:W-:Y:S02]  /*a230*/  MOV R186, R184 ;  /* 0x000000b800ba7202 */ /* 0x000fe40000000f00 */
[----:B------:R-:W-:Y:S02]  /*a240*/  MOV R184, R179 ;  /* 0x000000b300b87202 */ /* 0x000fe40000000f00 */
[-C--:B------:R-:W-:Y:S08]  /*a250*/  HMMA.16816.F32.BF16 R76, R140, R150.reuse, R76 ;  /* 0x000000968c4c723c */ /* 0x080ff0000004184c */
[C---:B------:R-:W-:Y:S01]  /*a260*/  HMMA.16816.F32.BF16 R80, R144.reuse, R150, R80 ;  /* 0x000000969050723c */ /* 0x040fe20000041850 */
[----:B------:R-:W4:Y:S03]  /*a270*/  LDSM.16.MT88.4 R148, [R226+0x2100] ;  /* 0x00210000e294783b */ /* 0x000f260000004200 */
[--C-:B-1----:R-:W-:Y:S01]  /*a280*/  FFMA.FTZ R138, R185, c[0x0][0x2d0], -R190.reuse ;  /* 0x0000b400b98a7a23 */ /* 0x102fe200000108be */
[----:B------:R-:W-:Y:S02]  /*a290*/  MOV R185, R183 ;  /* 0x000000b700b97202 */ /* 0x000fe40000000f00 */
[----:B------:R-:W-:Y:S02]  /*a2a0*/  MOV R183, R175 ;  /* 0x000000af00b77202 */ /* 0x000fe40000000f00 */
[----:B------:R-:W-:Y:S03]  /*a2b0*/  MOV R175, R174 ;  /* 0x000000ae00af7202 */ /* 0x000fe60000000f00 */
[----:B------:R-:W-:Y:S02]  /*a2c0*/  MOV R174, R172 ;  /* 0x000000ac00ae7202 */ /* 0x000fe40000000f00 */
[----:B------:R-:W-:Y:S02]  /*a2d0*/  MOV R172, R171 ;  /* 0x000000ab00ac7202 */ /* 0x000fe40000000f00 */
[----:B------:R-:W-:Y:S02]  /*a2e0*/  MOV R171, R168 ;  /* 0x000000a800ab7202 */ /* 0x000fe40000000f00 */
[----:B------:R-:W-:Y:S02]  /*a2f0*/  MOV R168, R235 ;  /* 0x000000eb00a87202 */ /* 0x000fe40000000f00 */
[----:B------:R1:W1:Y:S01]  /*a300*/  MUFU.EX2 R235, R138 ;  /* 0x0000008a00eb7308 */ /* 0x0002620000000800 */
[-C--:B----4-:R-:W-:Y:S08]  /*a310*/  HMMA.16816.F32.BF16 R84, R144, R148.reuse, R84 ;  /* 0x000000949054723c */ /* 0x090ff00000041854 */
[C---:B------:R-:W-:Y:S04]  /*a320*/  HMMA.16816.F32.BF16 R88, R140.reuse, R148, R88 ;  /* 0x000000948c58723c */ /* 0x040fe80000041858 */
[--C-:B-1----:R-:W-:Y:S04]  /*a330*/  FFMA.FTZ R138, R252, c[0x0][0x2d0], -R190.reuse ;  /* 0x0000b400fc8a7a23 */ /* 0x102fe800000108be */
[-C--:B------:R-:W-:Y:S01]  /*a340*/  HMMA.16816.F32.BF16 R92, R140, R150.reuse, R92 ;  /* 0x000000968c5c723c */ /* 0x080fe2000004185c */
[----:B------:R1:W-:Y:S07]  /*a350*/  MUFU.EX2 R179, R138 ;  /* 0x0000008a00b37308 */ /* 0x0003ee0000000800 */
[C---:B------:R-:W-:Y:S01]  /*a360*/  HMMA.16816.F32.BF16 R96, R144.reuse, R150, R96 ;  /* 0x000000969060723c */ /* 0x040fe20000041860 */
[----:B------:R-:W4:Y:S03]  /*a370*/  LDSM.16.MT88.4 R148, [R228+0x2100] ;  /* 0x00210000e494783b */ /* 0x000f260000004200 */
[----:B-1----:R-:W-:Y:S01]  /*a380*/  FFMA.FTZ R138, R186, c[0x0][0x2d0], -R190 ;  /* 0x0000b400ba8a7a23 */ /* 0x002fe200000108be */
[----:B------:R-:W-:Y:S02]  /*a390*/  MOV R186, R185 ;  /* 0x000000b900ba7202 */ /* 0x000fe40000000f00 */
[----:B------:R-:W-:Y:S01]  /*a3a0*/  MOV R185, R184 ;  /* 0x000000b800b97202 */ /* 0x000fe20000000f00 */
[----:B------:R1:W1:Y:S01]  /*a3b0*/  MUFU.EX2 R203, R138 ;  /* 0x0000008a00cb7308 */ /* 0x0002620000000800 */
[----:B------:R-:W-:Y:S03]  /*a3c0*/  MOV R184, R183 ;  /* 0x000000b700b87202 */ /* 0x000fe60000000f00 */
[----:B------:R-:W-:Y:S02]  /*a3d0*/  MOV R183, R175 ;  /* 0x000000af00b77202 */ /* 0x000fe40000000f00 */
[----:B------:R-:W-:Y:S02]  /*a3e0*/  MOV R175, R174 ;  /* 0x000000ae00af7202 */ /* 0x000fe40000000f00 */
[----:B------:R-:W-:Y:S02]  /*a3f0*/  MOV R174, R172 ;  /* 0x000000ac00ae7202 */ /* 0x000fe40000000f00 */
[----:B------:R-:W-:Y:S02]  /*a400*/  MOV R172, R171 ;  /* 0x000000ab00ac7202 */ /* 0x000fe40000000f00 */
[----:B------:R-:W-:Y:S02]  /*a410*/  MOV R171, R168 ;  /* 0x000000a800ab7202 */ /* 0x000fe40000000f00 */
[----:B------:R-:W-:Y:S02]  /*a420*/  MOV R168, R167 ;  /* 0x000000a700a87202 */ /* 0x000fe40000000f00 */
[----:B------:R-:W-:Y:S02]  /*a430*/  MOV R167, R166 ;  /* 0x000000a600a77202 */ /* 0x000fe40000000f00 */
[----:B------:R-:W-:Y:S02]  /*a440*/  MOV R166, R165 ;  /* 0x000000a500a67202 */ /* 0x000fe40000000f00 */
[----:B------:R-:W-:Y:S01]  /*a450*/  MOV R165, R164 ;  /* 0x000000a400a57202 */ /* 0x000fe20000000f00 */
[-C--:B----4-:R-:W-:Y:S03]  /*a460*/  HMMA.16816.F32.BF16 R100, R144, R148.reuse, R100 ;  /* 0x000000949064723c */ /* 0x090fe60000041864 */
[----:B------:R-:W-:Y:S01]  /*a470*/  MOV R164, R158 ;  /* 0x0000009e00a47202 */ /* 0x000fe20000000f00 */
[--C-:B-1----:R-:W-:Y:S01]  /*a480*/  FFMA.FTZ R138, R186, c[0x0][0x2d0], -R3.reuse ;  /* 0x0000b400ba8a7a23 */ /* 0x102fe20000010803 */
[----:B------:R-:W-:Y:S02]  /*a490*/  MOV R187, R165 ;  /* 0x000000a500bb7202 */ /* 0x000fe40000000f00 */
[----:B------:R-:W-:Y:S01]  /*a4a0*/  MOV R165, R164 ;  /* 0x000000a400a57202 */ /* 0x000fe20000000f00 */
[C---:B------:R-:W-:Y:S01]  /*a4b0*/  HMMA.16816.F32.BF16 R104, R140.reuse, R148, R104 ;  /* 0x000000948c68723c */ /* 0x040fe20000041868 */
[----:B------:R1:W-:Y:S03]  /*a4c0*/  MUFU.EX2 R164, R138 ;  /* 0x0000008a00a47308 */ /* 0x0003e60000000800 */
[----:B------:R-:W-:Y:S02]  /*a4d0*/  MOV R195, R185 ;  /* 0x000000b900c37202 */ /* 0x000fe40000000f00 */
[----:B------:R-:W-:Y:S02]  /*a4e0*/  MOV R158, R156 ;  /* 0x0000009c009e7202 */ /* 0x000fe40000000f00 */
[-C--:B------:R-:W-:Y:S04]  /*a4f0*/  HMMA.16816.F32.BF16 R108, R140, R150.reuse, R108 ;  /* 0x000000968c6c723c */ /* 0x080fe8000004186c */
[----:B------:R-:W-:Y:S02]  /*a500*/  MOV R156, R128 ;  /* 0x00000080009c7202 */ /* 0x000fe40000000f00 */
[----:B------:R-:W4:Y:S01]  /*a510*/  LDL.LU R128, [R1+0x60] ;  /* 0x0000600001807983 */ /* 0x000f220000300800 */
[----:B------:R-:W-:Y:S01]  /*a520*/  MOV R194, R184 ;  /* 0x000000b800c27202 */ /* 0x000fe20000000f00 */
[C---:B------:R-:W-:Y:S02]  /*a530*/  HMMA.16816.F32.BF16 R112, R144.reuse, R150, R112 ;  /* 0x000000969070723c */ /* 0x040fe40000041870 */
[----:B------:R-:W3:Y:S02]  /*a540*/  LDSM.16.MT88.4 R148, [R227+0x2100] ;  /* 0x00210000e394783b */ /* 0x000ee40000004200 */
[----:B------:R-:W-:Y:S02]  /*a550*/  MOV R192, R175 ;  /* 0x000000af00c07202 */ /* 0x000fe40000000f00 */
[----:B------:R-:W-:Y:S02]  /*a560*/  MOV R193, R183 ;  /* 0x000000b700c17202 */ /* 0x000fe40000000f00 */
[----:B------:R-:W-:Y:S01]  /*a570*/  MOV R186, R167 ;  /* 0x000000a700ba7202 */ /* 0x000fe20000000f00 */
[--C-:B-1----:R-:W-:Y:S03]  /*a580*/  FFMA.FTZ R138, R195, c[0x0][0x2d0], -R3.reuse ;  /* 0x0000b400c38a7a23 */ /* 0x102fe60000010803 */
[----:B------:R-:W-:Y:S01]  /*a590*/  MOV R167, R156 ;  /* 0x0000009c00a77202 */ /* 0x000fe20000000f00 */
[----:B------:R1:W1:Y:S01]  /*a5a0*/  MUFU.EX2 R205, R138 ;  /* 0x0000008a00cd7308 */ /* 0x0002620000000800 */
[----:B------:R-:W-:Y:S02]  /*a5b0*/  MOV R156, R129 ;  /* 0x00000081009c7202 */ /* 0x000fe40000000f00 */
[----:B------:R-:W4:Y:S01]  /*a5c0*/  LDL.LU R129, [R1+0x5c] ;  /* 0x00005c0001817983 */ /* 0x000f220000300800 */
[----:B------:R-:W-:Y:S02]  /*a5d0*/  MOV R195, R194 ;  /* 0x000000c200c37202 */ /* 0x000fe40000000f00 */
[----:B------:R-:W-:Y:S02]  /*a5e0*/  MOV R194, R193 ;  /* 0x000000c100c27202 */ /* 0x000fe40000000f00 */
[----:B------:R-:W-:Y:S02]  /*a5f0*/  MOV R193, R192 ;  /* 0x000000c000c17202 */ /* 0x000fe40000000f00 */
[----:B------:R-:W-:Y:S02]  /*a600*/  MOV R192, R187 ;  /* 0x000000bb00c07202 */ /* 0x000fe40000000f00 */
[----:B------:R-:W-:Y:S02]  /*a610*/  MOV R187, R130 ;  /* 0x0000008200bb7202 */ /* 0x000fe40000000f00 */
[----:B------:R-:W4:Y:S01]  /*a620*/  LDL.LU R130, [R1+0x58] ;  /* 0x0000580001827983 */ /* 0x000f220000300800 */
[----:B------:R-:W-:Y:S02]  /*a630*/  MOV R196, R193 ;  /* 0x000000c100c47202 */ /* 0x000fe40000000f00 */
[----:B------:R-:W-:Y:S02]  /*a640*/  MOV R193, R192 ;  /* 0x000000c000c17202 */ /* 0x000fe40000000f00 */
[----:B------:R-:W-:Y:S02]  /*a650*/  MOV R175, R152 ;  /* 0x0000009800af7202 */ /* 0x000fe40000000f00 */
[----:B------:R-:W-:Y:S02]  /*a660*/  MOV R185, R174 ;  /* 0x000000ae00b97202 */ /* 0x000fe40000000f00 */
[----:B------:R-:W-:Y:S01]  /*a670*/  MOV R174, R153 ;  /* 0x0000009900ae7202 */ /* 0x000fe20000000f00 */
[----:B-1----:R-:W-:Y:S01]  /*a680*/  FFMA.FTZ R138, R195, c[0x0][0x2d0], -R3 ;  /* 0x0000b400c38a7a23 */ /* 0x002fe20000010803 */
[----:B------:R-:W-:Y:S02]  /*a690*/  MOV R195, R194 ;  /* 0x000000c200c37202 */ /* 0x000fe40000000f00 */
[----:B------:R-:W-:Y:S01]  /*a6a0*/  MOV R194, R173 ;  /* 0x000000ad00c27202 */ /* 0x000fe20000000f00 */
[----:B------:R1:W-:Y:S01]  /*a6b0*/  MUFU.EX2 R192, R138 ;  /* 0x0000008a00c07308 */ /* 0x0003e20000000800 */
[-C--:B---3--:R-:W-:Y:S03]  /*a6c0*/  HMMA.16816.F32.BF16 R116, R144, R148.reuse, R116 ;  /* 0x000000949074723c */ /* 0x088fe60000041874 */
[----:B------:R-:W-:Y:S02]  /*a6d0*/  MOV R173, R131 ;  /* 0x0000008300ad7202 */ /* 0x000fe40000000f00 */
[----:B------:R-:W3:Y:S01]  /*a6e0*/  LDL.LU R131, [R1+0x54] ;  /* 0x0000540001837983 */ /* 0x000ee20000300800 */
[----:B------:R-:W-:Y:S02]  /*a6f0*/  MOV R183, R172 ;  /* 0x000000ac00b77202 */ /* 0x000fe40000000f00 */
[C---:B------:R-:W-:Y:S04]  /*a700*/  HMMA.16816.F32.BF16 R120, R140.reuse, R148, R120 ;  /* 0x000000948c78723c */ /* 0x040fe80000041878 */
[----:B------:R-:W-:Y:S01]  /*a710*/  MOV R172, R171 ;  /* 0x000000ab00ac7202 */ /* 0x000fe20000000f00 */
[----:B--2---:R-:W-:Y:S01]  /*a720*/  FMUL.FTZ R127, R0, R127 ;  /* 0x0000007f007f7220 */ /* 0x004fe20000410000 */
[----:B------:R-:W-:Y:S01]  /*a730*/  MOV R184, R168 ;  /* 0x000000a800b87202 */ /* 0x000fe20000000f00 */
[----:B------:R-:W-:Y:S01]  /*a740*/  FFMA.FTZ R139, R183, c[0x0][0x2d0], -R191 ;  /* 0x0000b400b78b7a23 */ /* 0x000fe200000108bf */
[----:B------:R-:W-:Y:S03]  /*a750*/  MOV R168, R154 ;  /* 0x0000009a00a87202 */ /* 0x000fe60000000f00 */
[----:B------:R2:W-:Y:S01]  /*a760*/  MUFU.EX2 R183, R139 ;  /* 0x0000008b00b77308 */ /* 0x0005e20000000800 */
[-C--:B------:R-:W-:Y:S03]  /*a770*/  HMMA.16816.F32.BF16 R124, R140, R150.reuse, R124 ;  /* 0x000000968c7c723c */ /* 0x080fe6000004187c */
[----:B------:R-:W-:Y:S01]  /*a780*/  MOV R171, R166 ;  /* 0x000000a600ab7202 */ /* 0x000fe20000000f00 */
[----:B-1----:R-:W-:Y:S01]  /*a790*/  FFMA.FTZ R138, R196, c[0x0][0x2d0], -R3 ;  /* 0x0000b400c48a7a23 */ /* 0x002fe20000010803 */
[----:B------:R-:W-:Y:S02]  /*a7a0*/  MOV R166, R158 ;  /* 0x0000009e00a67202 */ /* 0x000fe40000000f00 */
[----:B------:R-:W-:Y:S02]  /*a7b0*/  MOV R158, R155 ;  /* 0x0000009b009e7202 */ /* 0x000fe40000000f00 */
[----:B------:R-:W1:Y:S01]  /*a7c0*/  LDSM.16.MT88.4 R152, [R225+0x900] ;  /* 0x00090000e198783b */ /* 0x000e620000004200 */
[----:B------:R2:W1:Y:S02]  /*a7d0*/  MUFU.EX2 R204, R138 ;  /* 0x0000008a00cc7308 */ /* 0x0004640000000800 */
[----:B------:R-:W-:Y:S02]  /*a7e0*/  F2FP.BF16.PACK_AB R141, R243, R177 ;  /* 0x000000b1f38d723e */ /* 0x000fe400000010ff */
[----:B------:R-:W-:Y:S02]  /*a7f0*/  F2FP.BF16.PACK_AB R140, R198, R178 ;  /* 0x000000b2c68c723e */ /* 0x000fe400000010ff */
[----:B------:R-:W-:Y:S02]  /*a800*/  F2FP.BF16.PACK_AB R142, R199, R181 ;  /* 0x000000b5c78e723e */ /* 0x000fe400000010ff */
[----:B------:R-:W-:Y:S01]  /*a810*/  F2FP.BF16.PACK_AB R143, R202, R180 ;  /* 0x000000b4ca8f723e */ /* 0x000fe200000010ff */
[----:B--2---:R-:W2:Y:S01]  /*a820*/  LDL.LU R139, [R1] ;  /* 0x00000000018b7983 */ /* 0x004ea20000300800 */
[--C-:B------:R-:W-:Y:S04]  /*a830*/  FFMA.FTZ R138, R195, c[0x0][0x2d0], -R208.reuse ;  /* 0x0000b400c38a7a23 */ /* 0x100fe800000108d0 */
[----:B------:R1:W-:Y:S02]  /*a840*/  MUFU.EX2 R206, R138 ;  /* 0x0000008a00ce7308 */ /* 0x0003e40000000800 */
[--C-:B-1----:R-:W-:Y:S01]  /*a850*/  FFMA.FTZ R138, R193, c[0x0][0x2d0], -R208.reuse ;  /* 0x0000b400c18a7a23 */ /* 0x102fe200000108d0 */
[----:B------:R-:W-:Y:S02]  /*a860*/  MOV R193, R186 ;  /* 0x000000ba00c17202 */ /* 0x000fe40000000f00 */
[----:B------:R-:W-:Y:S05]  /*a870*/  MOV R186, R185 ;  /* 0x000000b900ba7202 */ /* 0x000fea0000000f00 */
[----:B------:R1:W-:Y:S02]  /*a880*/  MUFU.EX2 R185, R138 ;  /* 0x0000008a00b97308 */ /* 0x0003e40000000800 */
[--C-:B-1----:R-:W-:Y:S08]  /*a890*/  FFMA.FTZ R138, R194, c[0x0][0x2d0], -R208.reuse ;  /* 0x0000b400c28a7a23 */ /* 0x102ff000000108d0 */
[----:B------:R1:W-:Y:S02]  /*a8a0*/  MUFU.EX2 R196, R138 ;  /* 0x0000008a00c47308 */ /* 0x0003e40000000800 */
[----:B-1----:R-:W-:Y:S08]  /*a8b0*/  FFMA.FTZ R138, R193, c[0x0][0x2d0], -R208 ;  /* 0x0000b400c18a7a23 */ /* 0x002ff000000108d0 */
[----:B------:R1:W-:Y:S02]  /*a8c0*/  MUFU.EX2 R193, R138 ;  /* 0x0000008a00c17308 */ /* 0x0003e40000000800 */
[--C-:B-1----:R-:W-:Y:S08]  /*a8d0*/  FFMA.FTZ R138, R184, c[0x0][0x2d0], -R191.reuse ;  /* 0x0000b400b88a7a23 */ /* 0x102ff000000108bf */
[----:B------:R1:W-:Y:S02]  /*a8e0*/  MUFU.EX2 R184, R138 ;  /* 0x0000008a00b87308 */ /* 0x0003e40000000800 */
[--C-:B-1----:R-:W-:Y:S08]  /*a8f0*/  FFMA.FTZ R138, R186, c[0x0][0x2d0], -R191.reuse ;  /* 0x0000b400ba8a7a23 */ /* 0x102ff000000108bf */
[----:B------:R1:W-:Y:S02]  /*a900*/  MUFU.EX2 R195, R138 ;  /* 0x0000008a00c37308 */ /* 0x0003e40000000800 */
[--C-:B-1----:R-:W-:Y:S08]  /*a910*/  FFMA.FTZ R138, R182, c[0x0][0x2d0], -R190.reuse ;  /* 0x0000b400b68a7a23 */ /* 0x102ff000000108be */
[----:B------:R1:W-:Y:S02]  /*a920*/  MUFU.EX2 R186, R138 ;  /* 0x0000008a00ba7308 */ /* 0x0003e40000000800 */
[--C-:B-1----:R-:W-:Y:S02]  /*a930*/  FFMA.FTZ R138, R175, c[0x0][0x2d0], -R190.reuse ;  /* 0x0000b400af8a7a23 */ /* 0x102fe400000108be */
[--C-:B------:R-:W-:Y:S06]  /*a940*/  FFMA.FTZ R175, R158, c[0x0][0x2d0], -R190.reuse ;  /* 0x0000b4009eaf7a23 */ /* 0x100fec00000108be */
[----:B------:R1:W-:Y:S01]  /*a950*/  MUFU.EX2 R197, R138 ;  /* 0x0000008a00c57308 */ /* 0x0003e20000000800 */
[C---:B----4-:R-:W-:Y:S09]  /*a960*/  FMUL.FTZ R128, R134.reuse, R128 ;  /* 0x0000008086807220 */ /* 0x050ff20000410000 */
[----:B------:R-:W-:Y:S01]  /*a970*/  MUFU.EX2 R252, R175 ;  /* 0x000000af00fc7308 */ /* 0x000fe20000000800 */
[----:B------:R-:W-:Y:S02]  /*a980*/  FMUL.FTZ R129, R134, R129 ;  /* 0x0000008186817220 */ /* 0x000fe40000410000 */
[--C-:B-1----:R-:W-:Y:S02]  /*a990*/  FFMA.FTZ R138, R174, c[0x0][0x2d0], -R190.reuse ;  /* 0x0000b400ae8a7a23 */ /* 0x102fe400000108be */
[--C-:B------:R-:W-:Y:S05]  /*a9a0*/  FFMA.FTZ R174, R159, c[0x0][0x2d0], -R190.reuse ;  /* 0x0000b4009fae7a23 */ /* 0x100fea00000108be */
[----:B------:R1:W-:Y:S01]  /*a9b0*/  MUFU.EX2 R194, R138 ;  /* 0x0000008a00c27308 */ /* 0x0003e20000000800 */
[C---:B------:R-:W-:Y:S09]  /*a9c0*/  FMUL.FTZ R130, R133.reuse, R130 ;  /* 0x0000008285827220 */ /* 0x040ff20000410000 */
[----:B------:R-:W-:Y:S01]  /*a9d0*/  MUFU.EX2 R174, R174 ;  /* 0x000000ae00ae7308 */ /* 0x000fe20000000800 */
[----:B---3--:R-:W-:Y:S02]  /*a9e0*/  FMUL.FTZ R131, R133, R131 ;  /* 0x0000008385837220 */ /* 0x008fe40000410000 */
[----:B-1----:R-:W-:Y:S02]  /*a9f0*/  FFMA.FTZ R138, R173, c[0x0][0x2d0], -R190 ;  /* 0x0000b400ad8a7a23 */ /* 0x002fe400000108be */
[--C-:B------:R-:W-:Y:S02]  /*aa00*/  FFMA.FTZ R173, R169, c[0x0][0x2d0], -R208.reuse ;  /* 0x0000b400a9ad7a23 */ /* 0x100fe400000108d0 */
[--C-:B------:R-:W-:Y:S01]  /*aa10*/  FFMA.FTZ R169, R166, c[0x0][0x2d0], -R191.reuse ;  /* 0x0000b400a6a97a23 */ /* 0x100fe200000108bf */
[----:B------:R-:W-:Y:S01]  /*aa20*/  HMMA.16816.F32.BF16 R128, R144, R150, R128 ;  /* 0x000000969080723c */ /* 0x000fe20000041880 */
[----:B------:R-:W1:Y:S01]  /*aa30*/  LDSM.16.MT88.4 R148, [R226+0x900] ;  /* 0x00090000e294783b */ /* 0x000e620000004200 */
[----:B------:R3:W-:Y:S02]  /*aa40*/  MUFU.EX2 R182, R138 ;  /* 0x0000008a00b67308 */ /* 0x0007e40000000800 */
[----:B------:R-:W-:Y:S03]  /*aa50*/  FFMA.FTZ R166, R162, c[0x0][0x2d0], -R191 ;  /* 0x0000b400a2a67a23 */ /* 0x000fe600000108bf */
[----:B------:R-:W-:Y:S01]  /*aa60*/  F2FP.BF16.PACK_AB R144, R235, R176 ;  /* 0x000000b0eb90723e */ /* 0x000fe200000010ff */
[-C--:B------:R-:W-:Y:S04]  /*aa70*/  HMMA.16816.F32.BF16 R4, R140, R152.reuse, R4 ;  /* 0x000000988c04723c */ /* 0x080fe80000041804 */
[----:B------:R-:W-:Y:S01]  /*aa80*/  MUFU.EX2 R200, R169 ;  /* 0x000000a900c87308 */ /* 0x000fe20000000800 */
[----:B------:R-:W-:Y:S02]  /*aa90*/  F2FP.BF16.PACK_AB R146, R203, R179 ;  /* 0x000000b3cb92723e */ /* 0x000fe400000010ff */
[----:B------:R-:W-:Y:S02]  /*aaa0*/  F2FP.BF16.PACK_AB R145, R205, R164 ;  /* 0x000000a4cd91723e */ /* 0x000fe400000010ff */
[----:B------:R-:W-:Y:S05]  /*aab0*/  F2FP.BF16.PACK_AB R147, R204, R192 ;  /* 0x000000c0cc93723e */ /* 0x000fea00000010ff */
[----:B------:R-:W-:Y:S02]  /*aac0*/  MUFU.EX2 R166, R166 ;  /* 0x000000a600a67308 */ /* 0x000fe40000000800 */
[C---:B------:R-:W-:Y:S04]  /*aad0*/  HMMA.16816.F32.BF16 R8, R144.reuse, R152, R8 ;  /* 0x000000989008723c */ /* 0x040fe80000041808 */
[----:B---3--:R-:W-:Y:S02]  /*aae0*/  FFMA.FTZ R138, R172, c[0x0][0x2d0], -R3 ;  /* 0x0000b400ac8a7a23 */ /* 0x008fe40000010803 */
[--C-:B------:R-:W-:Y:S02]  /*aaf0*/  FFMA.FTZ R172, R156, c[0x0][0x2d0], -R208.reuse ;  /* 0x0000b4009cac7a23 */ /* 0x100fe400000108d0 */
[-C--:B------:R-:W-:Y:S01]  /*ab00*/  HMMA.16816.F32.BF16 R12, R144, R154.reuse, R12 ;  /* 0x0000009a900c723c */ /* 0x080fe2000004180c */
[----:B------:R-:W3:Y:S01]  /*ab10*/  LDL.LU R156, [R1+0x4] ;  /* 0x00000400019c7983 */ /* 0x000ee20000300800 */
[----:B------:R4:W-:Y:S02]  /*ab20*/  MUFU.EX2 R248, R138 ;  /* 0x0000008a00f87308 */ /* 0x0009e40000000800 */
[----:B------:R-:W-:Y:S02]  /*ab30*/  FFMA.FTZ R152, R187, c[0x0][0x2d0], -R191 ;  /* 0x0000b400bb987a23 */ /* 0x000fe400000108bf */
[----:B--2---:R-:W-:Y:S02]  /*ab40*/  FFMA.FTZ R139, R134, R139, R215 ;  /* 0x0000008b868b7223 */ /* 0x004fe400000100d7 */
[C---:B------:R-:W-:Y:S04]  /*ab50*/  HMMA.16816.F32.BF16 R16, R140.reuse, R154, R16 ;  /* 0x0000009a8c10723c */ /* 0x040fe80000041810 */
[----:B------:R2:W-:Y:S04]  /*ab60*/  MUFU.EX2 R187, R152 ;  /* 0x0000009800bb7308 */ /* 0x0005e80000000800 */
[-C--:B-1----:R-:W-:Y:S06]  /*ab70*/  HMMA.16816.F32.BF16 R20, R140, R148.reuse, R20 ;  /* 0x000000948c14723c */ /* 0x082fec0000041814 */
[----:B------:R-:W-:Y:S02]  /*ab80*/  MUFU.EX2 R173, R173 ;  /* 0x000000ad00ad7308 */ /* 0x000fe40000000800 */
[C---:B------:R-:W-:Y:S04]  /*ab90*/  HMMA.16816.F32.BF16 R24, R144.reuse, R148, R24 ;  /* 0x000000949018723c */ /* 0x040fe80000041818 */
[----:B----4-:R-:W-:Y:S02]  /*aba0*/  FFMA.FTZ R138, R171, c[0x0][0x2d0], -R3 ;  /* 0x0000b400ab8a7a23 */ /* 0x010fe40000010803 */
[----:B------:R-:W-:Y:S02]  /*abb0*/  FFMA.FTZ R171, R168, c[0x0][0x2d0], -R208 ;  /* 0x0000b400a8ab7a23 */ /* 0x000fe400000108d0 */
[-C--:B------:R-:W-:Y:S01]  /*abc0*/  HMMA.16816.F32.BF16 R28, R144, R150.reuse, R28 ;  /* 0x00000096901c723c */ /* 0x080fe2000004181c */
[----:B------:R1:W-:Y:S01]  /*abd0*/  MUFU.EX2 R249, R138 ;  /* 0x0000008a00f97308 */ /* 0x0003e20000000800 */
[----:B--2---:R-:W-:Y:S02]  /*abe0*/  LDSM.16.MT88.4 R152, [R226+0x1100] ;  /* 0x00110000e298783b */ /* 0x004fe40000004200 */
[----:B------:R-:W-:Y:S02]  /*abf0*/  FFMA.FTZ R168, R165, c[0x0][0x2d0], -R191 ;  /* 0x0000b400a5a87a23 */ /* 0x000fe400000108bf */
[--C-:B------:R-:W-:Y:S02]  /*ac00*/  FFMA.FTZ R165, R160, c[0x0][0x2d0], -R190.reuse ;  /* 0x0000b400a0a57a23 */ /* 0x100fe400000108be */
[C---:B------:R-:W-:Y:S03]  /*ac10*/  HMMA.16816.F32.BF16 R32, R140.reuse, R150, R32 ;  /* 0x000000968c20723c */ /* 0x040fe60000041820 */
[----:B------:R-:W2:Y:S01]  /*ac20*/  MUFU.EX2 R168, R168 ;  /* 0x000000a800a87308 */ /* 0x000ea20000000800 */
[----:B------:R-:W4:Y:S01]  /*ac30*/  LDSM.16.MT88.4 R148, [R228+0x900] ;  /* 0x00090000e494783b */ /* 0x000f220000004200 */
[----:B------:R-:W-:Y:S08]  /*ac40*/  FFMA.FTZ R190, R157, c[0x0][0x2d0], -R190 ;  /* 0x0000b4009dbe7a23 */ /* 0x000ff000000108be */
[----:B------:R-:W-:Y:S01]  /*ac50*/  MUFU.EX2 R251, R190 ;  /* 0x000000be00fb7308 */ /* 0x000fe20000000800 */
[----:B-1----:R-:W-:Y:S02]  /*ac60*/  FFMA.FTZ R138, R170, c[0x0][0x2d0], -R3 ;  /* 0x0000b400aa8a7a23 */ /* 0x002fe40000010803 */
[----:B------:R-:W-:Y:S02]  /*ac70*/  FFMA.FTZ R170, R167, c[0x0][0x2d0], -R208 ;  /* 0x0000b400a7aa7a23 */ /* 0x000fe400000108d0 */
[----:B------:R-:W-:Y:S05]  /*ac80*/  FFMA.FTZ R167, R163, c[0x0][0x2d0], -R191 ;  /* 0x0000b400a3a77a23 */ /* 0x000fea00000108bf */
[----:B------:R1:W-:Y:S01]  /*ac90*/  MUFU.EX2 R247, R138 ;  /* 0x0000008a00f77308 */ /* 0x0003e20000000800 */
[----:B--2---:R-:W-:Y:S09]  /*aca0*/  MOV R175, R168 ;  /* 0x000000a800af7202 */ /* 0x004ff20000000f00 */
[----:B------:R-:W-:Y:S10]  /*acb0*/  MUFU.EX2 R167, R167 ;  /* 0x000000a700a77308 */ /* 0x000ff40000000800 */
[----:B------:R2:W2:Y:S01]  /*acc0*/  MUFU.EX2 R201, R165 ;  /* 0x000000a500c97308 */ /* 0x0004a20000000800 */
[-C--:B----4-:R-:W-:Y:S03]  /*acd0*/  HMMA.16816.F32.BF16 R36, R140, R148.reuse, R36 ;  /* 0x000000948c24723c */ /* 0x090fe60000041824 */
[--C-:B-1----:R-:W-:Y:S02]  /*ace0*/  FFMA.FTZ R138, R161, c[0x0][0x2d0], -R3.reuse ;  /* 0x0000b400a18a7a23 */ /* 0x102fe40000010803 */
[----:B------:R-:W-:Y:S01]  /*acf0*/  LDSM.16.MT88.4 R160, [R227+0x1100] ;  /* 0x00110000e3a0783b */ /* 0x000fe20000004200 */
[----:B------:R-:W-:Y:S02]  /*ad00*/  FFMA.FTZ R3, R188, c[0x0][0x2d0], -R3 ;  /* 0x0000b400bc037a23 */ /* 0x000fe40000010803 */
[C---:B------:R-:W-:Y:S01]  /*ad10*/  HMMA.16816.F32.BF16 R40, R144.reuse, R148, R40 ;  /* 0x000000949028723c */ /* 0x040fe20000041828 */
[----:B------:R-:W-:Y:S07]  /*ad20*/  MUFU.EX2 R188, R171 ;  /* 0x000000ab00bc7308 */ /* 0x000fee0000000800 */
[-C--:B------:R-:W-:Y:S03]  /*ad30*/  HMMA.16816.F32.BF16 R44, R144, R150.reuse, R44 ;  /* 0x00000096902c723c */ /* 0x080fe6000004182c */
[----:B------:R3:W1:Y:S01]  /*ad40*/  MUFU.EX2 R250, R138 ;  /* 0x0000008a00fa7308 */ /* 0x0006620000000800 */
[----:B--2---:R-:W-:Y:S04]  /*ad50*/  MOV R165, R185 ;  /* 0x000000b900a57202 */ /* 0x004fe80000000f00 */
[C---:B------:R-:W-:Y:S01]  /*ad60*/  HMMA.16816.F32.BF16 R48, R140.reuse, R150, R48 ;  /* 0x000000968c30723c */ /* 0x040fe20000041830 */
[----:B------:R-:W2:Y:S03]  /*ad70*/  LDSM.16.MT88.4 R148, [R227+0x900] ;  /* 0x00090000e394783b */ /* 0x000ea60000004200 */
[----:B------:R-:W-:Y:S01]  /*ad80*/  F2FP.BF16.PACK_AB R208, R174, R201 ;  /* 0x000000c9aed0723e */ /* 0x000fe200000010ff */
[----:B------:R-:W4:Y:S03]  /*ad90*/  MUFU.EX2 R172, R172 ;  /* 0x000000ac00ac7308 */ /* 0x000f260000000800 */
[-C--:B--2---:R-:W-:Y:S08]  /*ada0*/  HMMA.16816.F32.BF16 R52, R140, R148.reuse, R52 ;  /* 0x000000948c34723c */ /* 0x084ff00000041834 */
[C---:B------:R-:W-:Y:S08]  /*adb0*/  HMMA.16816.F32.BF16 R56, R144.reuse, R148, R56 ;  /* 0x000000949038723c */ /* 0x040ff00000041838 */
[-C--:B------:R-:W-:Y:S08]  /*adc0*/  HMMA.16816.F32.BF16 R60, R144, R150.reuse, R60 ;  /* 0x00000096903c723c */ /* 0x080ff0000004183c */
[C---:B------:R-:W-:Y:S01]  /*add0*/  HMMA.16816.F32.BF16 R64, R140.reuse, R150, R64 ;  /* 0x000000968c40723c */ /* 0x040fe20000041840 */
[----:B------:R-:W2:Y:S07]  /*ade0*/  LDSM.16.MT88.4 R148, [R225+0x2900] ;  /* 0x00290000e194783b */ /* 0x000eae0000004200 */
[-C--:B--2---:R-:W-:Y:S08]  /*adf0*/  HMMA.16816.F32.BF16 R68, R140, R148.reuse, R68 ;  /* 0x000000948c44723c */ /* 0x084ff00000041844 */
[C---:B------:R-:W-:Y:S08]  /*ae00*/  HMMA.16816.F32.BF16 R72, R144.reuse, R148, R72 ;  /* 0x000000949048723c */ /* 0x040ff00000041848 */
[-C--:B------:R-:W-:Y:S08]  /*ae10*/  HMMA.16816.F32.BF16 R76, R144, R150.reuse, R76 ;  /* 0x00000096904c723c */ /* 0x080ff0000004184c */
[C---:B------:R-:W-:Y:S01]  /*ae20*/  HMMA.16816.F32.BF16 R80, R140.reuse, R150, R80 ;  /* 0x000000968c50723c */ /* 0x040fe20000041850 */
[----:B------:R-:W2:Y:S07]  /*ae30*/  LDSM.16.MT88.4 R148, [R226+0x2900] ;  /* 0x00290000e294783b */ /* 0x000eae0000004200 */
[-C--:B--2---:R-:W-:Y:S08]  /*ae40*/  HMMA.16816.F32.BF16 R84, R140, R148.reuse, R84 ;  /* 0x000000948c54723c */ /* 0x084ff00000041854 */
[C---:B------:R-:W-:Y:S08]  /*ae50*/  HMMA.16816.F32.BF16 R88, R144.reuse, R148, R88 ;  /* 0x000000949058723c */ /* 0x040ff00000041858 */
[-C--:B------:R-:W-:Y:S04]  /*ae60*/  HMMA.16816.F32.BF16 R92, R144, R150.reuse, R92 ;  /* 0x00000096905c723c */ /* 0x080fe8000004185c */
[----:B---3--:R-:W-:Y:S04]  /*ae70*/  FFMA.FTZ R138, R133, R156, R214 ;  /* 0x0000009c858a7223 */ /* 0x008fe800000100d6 */
[C---:B------:R-:W-:Y:S01]  /*ae80*/  HMMA.16816.F32.BF16 R96, R140.reuse, R150, R96 ;  /* 0x000000968c60723c */ /* 0x040fe20000041860 */
[----:B------:R-:W2:Y:S08]  /*ae90*/  LDSM.16.MT88.4 R148, [R228+0x2900] ;  /* 0x00290000e494783b */ /* 0x000eb00000004200 */
[----:B------:R-:W-:Y:S01]  /*aea0*/  LDSM.16.MT88.4 R156, [R228+0x1100] ;  /* 0x00110000e49c783b */ /* 0x000fe20000004200 */
[-C--:B--2---:R-:W-:Y:S08]  /*aeb0*/  HMMA.16816.F32.BF16 R100, R140, R148.reuse, R100 ;  /* 0x000000948c64723c */ /* 0x084ff00000041864 */
[C---:B------:R-:W-:Y:S08]  /*aec0*/  HMMA.16816.F32.BF16 R104, R144.reuse, R148, R104 ;  /* 0x000000949068723c */ /* 0x040ff00000041868 */
[-C--:B------:R-:W-:Y:S08]  /*aed0*/  HMMA.16816.F32.BF16 R108, R144, R150.reuse, R108 ;  /* 0x00000096906c723c */ /* 0x080ff0000004186c */
[C---:B------:R-:W-:Y:S01]  /*aee0*/  HMMA.16816.F32.BF16 R112, R140.reuse, R150, R112 ;  /* 0x000000968c70723c */ /* 0x040fe20000041870 */
[----:B------:R-:W2:Y:S07]  /*aef0*/  LDSM.16.MT88.4 R148, [R227+0x2900] ;  /* 0x00290000e394783b */ /* 0x000eae0000004200 */
[-C--:B--2---:R-:W-:Y:S08]  /*af00*/  HMMA.16816.F32.BF16 R116, R140, R148.reuse, R116 ;  /* 0x000000948c74723c */ /* 0x084ff00000041874 */
[C---:B------:R-:W-:Y:S01]  /*af10*/  HMMA.16816.F32.BF16 R120, R144.reuse, R148, R120 ;  /* 0x000000949078723c */ /* 0x040fe20000041878 */
[----:B------:R-:W2:Y:S04]  /*af20*/  LDL.LU R149, [R1+0xc] ;  /* 0x00000c0001957983 */ /* 0x000ea80000300800 */
[----:B------:R-:W3:Y:S03]  /*af30*/  LDL.LU R148, [R1+0x8] ;  /* 0x0000080001947983 */ /* 0x000ee60000300800 */
[-C--:B------:R-:W-:Y:S01]  /*af40*/  HMMA.16816.F32.BF16 R124, R144, R150.reuse, R124 ;  /* 0x00000096907c723c */ /* 0x080fe2000004187c */
[----:B------:R-:W4:Y:S07]  /*af50*/  LDSM.16.MT88.4 R144, [R225+0x1100] ;  /* 0x00110000e190783b */ /* 0x000f2e0000004200 */
[----:B------:R-:W-:Y:S07]  /*af60*/  HMMA.16816.F32.BF16 R128, R140, R150, R128 ;  /* 0x000000968c80723c */ /* 0x000fee0000041880 */
[----:B------:R-:W-:Y:S02]  /*af70*/  F2FP.BF16.PACK_AB R140, R185, R206 ;  /* 0x000000ceb98c723e */ /* 0x000fe400000010ff */
[----:B------:R-:W-:Y:S03]  /*af80*/  F2FP.BF16.PACK_AB R141, R184, R187 ;  /* 0x000000bbb88d723e */ /* 0x000fe600000010ff */
[----:B------:R-:W-:Y:S02]  /*af90*/  F2FP.BF16.PACK_AB R142, R193, R196 ;  /* 0x000000c4c18e723e */ /* 0x000fe400000010ff */
[----:B------:R-:W-:Y:S02]  /*afa0*/  F2FP.BF16.PACK_AB R143, R183, R195 ;  /* 0x000000c3b78f723e */ /* 0x000fe400000010ff */
[----:B------:R-:W-:Y:S02]  /*afb0*/  F2FP.BF16.PACK_AB R150, R182, R194 ;  /* 0x000000c2b696723e */ /* 0x000fe400000010ff */
[----:B-1----:R-:W-:Y:S03]  /*afc0*/  F2FP.BF16.PACK_AB R151, R250, R247 ;  /* 0x000000f7fa97723e */ /* 0x002fe600000010ff */
[-C--:B----4-:R-:W-:Y:S03]  /*afd0*/  HMMA.16816.F32.BF16 R4, R140, R144.reuse, R4 ;  /* 0x000000908c04723c */ /* 0x090fe60000041804 */
[----:B--2---:R-:W-:Y:S01]  /*afe0*/  FFMA.FTZ R133, R132, R149, R213 ;  /* 0x0000009584857223 */ /* 0x004fe200000100d5 */
[----:B------:R-:W-:Y:S01]  /*aff0*/  F2FP.BF16.PACK_AB R149, R249, R248 ;  /* 0x000000f8f995723e */ /* 0x000fe200000010ff */
[----:B------:R1:W2:Y:S01]  /*b000*/  MUFU.EX2 R132, R170 ;  /* 0x000000aa00847308 */ /* 0x0002a20000000800 */
[----:B---3--:R-:W-:Y:S01]  /*b010*/  FFMA.FTZ R134, R0, R148, R209 ;  /* 0x0000009400867223 */ /* 0x008fe200000100d1 */
[----:B------:R-:W-:Y:S01]  /*b020*/  F2FP.BF16.PACK_AB R148, R197, R186 ;  /* 0x000000bac594723e */ /* 0x000fe200000010ff */
[----:B------:R-:W-:Y:S01]  /*b030*/  FADD.FTZ R0, R221, R138 ;  /* 0x0000008add007221 */ /* 0x000fe20000010000 */
[----:B------:R-:W-:Y:S03]  /*b040*/  F2FP.BF16.PACK_AB R209, R245, R246 ;  /* 0x000000f6f5d1723e */ /* 0x000fe600000010ff */
[----:B------:R-:W-:Y:S02]  /*b050*/  FADD.FTZ R133, R216, R133 ;  /* 0x00000085d8857221 */ /* 0x000fe40000010000 */
[----:B------:R-:W-:Y:S01]  /*b060*/  FADD.FTZ R0, R223, R0 ;  /* 0x00000000df007221 */ /* 0x000fe20000010000 */
[C---:B------:R-:W-:Y:S01]  /*b070*/  HMMA.16816.F32.BF16 R8, R148.reuse, R144, R8 ;  /* 0x000000909408723c */ /* 0x040fe20000041808 */
[----:B------:R3:W-:Y:S03]  /*b080*/  MUFU.EX2 R138, R3 ;  /* 0x00000003008a7308 */ /* 0x0007e60000000800 */
[----:B------:R-:W-:Y:S02]  /*b090*/  FADD.FTZ R133, R217, R133 ;  /* 0x00000085d9857221 */ /* 0x000fe40000010000 */
[----:B------:R-:W-:Y:S01]  /*b0a0*/  LDSM.16.MT88.4 R216, [R226+0x3900] ;  /* 0x00390000e2d8783b */ /* 0x000fe20000004200 */
[----:B------:R-:W-:Y:S01]  /*b0b0*/  FADD.FTZ R134, R210, R134 ;  /* 0x00000086d2867221 */ /* 0x000fe20000010000 */
[-C--:B------:R-:W-:Y:S04]  /*b0c0*/  HMMA.16816.F32.BF16 R12, R148, R146.reuse, R12 ;  /* 0x00000092940c723c */ /* 0x080fe8000004180c */
[----:B------:R-:W-:Y:S01]  /*b0d0*/  FADD.FTZ R134, R211, R134 ;  /* 0x00000086d3867221 */ /* 0x000fe20000010000 */
[----:B------:R-:W-:Y:S01]  /*b0e0*/  F2FP.BF16.PACK_AB R210, R251, R252 ;  /* 0x000000fcfbd2723e */ /* 0x000fe200000010ff */
[----:B-1----:R-:W-:Y:S02]  /*b0f0*/  LDSM.16.MT88.4 R168, [R226+0x1900] ;  /* 0x00190000e2a8783b */ /* 0x002fe40000004200 */
[C---:B------:R-:W-:Y:S04]  /*b100*/  HMMA.16816.F32.BF16 R16, R140.reuse, R146, R16 ;  /* 0x000000928c10723c */ /* 0x040fe80000041810 */
[----:B------:R-:W-:Y:S02]  /*b110*/  FADD.FTZ R134, R212, R134 ;  /* 0x00000086d4867221 */ /* 0x000fe40000010000 */
[----:B------:R-:W1:Y:S02]  /*b120*/  LDSM.16.MT88.4 R144, [R225+0x3100] ;  /* 0x00310000e190783b */ /* 0x000e640000004200 */
[-C--:B------:R-:W-:Y:S04]  /*b130*/  HMMA.16816.F32.BF16 R20, R140, R152.reuse, R20 ;  /* 0x000000988c14723c */ /* 0x080fe80000041814 */
[----:B---3--:R-:W-:Y:S02]  /*b140*/  FADD.FTZ R3, R242, R0 ;  /* 0x00000000f2037221 */ /* 0x008fe40000010000 */
[----:B------:R-:W-:Y:S01]  /*b150*/  LDSM.16.MT88.4 R212, [R225+0x3900] ;  /* 0x00390000e1d4783b */ /* 0x000fe20000004200 */
[----:B------:R-:W-:Y:S01]  /*b160*/  FADD.FTZ R0, R220, R133 ;  /* 0x00000085dc007221 */ /* 0x000fe20000010000 */
[C---:B------:R-:W-:Y:S04]  /*b170*/  HMMA.16816.F32.BF16 R24, R148.reuse, R152, R24 ;  /* 0x000000989418723c */ /* 0x040fe80000041818 */
[----:B------:R-:W-:Y:S01]  /*b180*/  MOV R133, R166 ;  /* 0x000000a600857202 */ /* 0x000fe20000000f00 */
[----:B------:R-:W-:Y:S01]  /*b190*/  FADD.FTZ R0, R176, R0 ;  /* 0x00000000b0007221 */ /* 0x000fe20000010000 */
[----:B------:R-:W-:Y:S01]  /*b1a0*/  MOV R166, R184 ;  /* 0x000000b800a67202 */ /* 0x000fe20000000f00 */
[----:B------:R-:W-:Y:S01]  /*b1b0*/  FADD.FTZ R3, R177, R3 ;  /* 0x00000003b1037221 */ /* 0x000fe20000010000 */
[-C--:B------:R-:W-:Y:S04]  /*b1c0*/  HMMA.16816.F32.BF16 R28, R148, R154.reuse, R28 ;  /* 0x0000009a941c723c */ /* 0x080fe8000004181c */
[----:B------:R-:W-:Y:S01]  /*b1d0*/  MOV R177, R204 ;  /* 0x000000cc00b17202 */ /* 0x000fe20000000f00 */
[----:B------:R-:W-:Y:S01]  /*b1e0*/  FADD.FTZ R3, R243, R3 ;  /* 0x00000003f3037221 */ /* 0x000fe20000010000 */
[----:B------:R-:W-:Y:S01]  /*b1f0*/  MOV R176, R188 ;  /* 0x000000bc00b07202 */ /* 0x000fe20000000f00 */
[----:B------:R-:W-:Y:S01]  /*b200*/  FADD.FTZ R0, R235, R0 ;  /* 0x00000000eb007221 */ /* 0x000fe20000010000 */
[C---:B------:R-:W-:Y:S01]  /*b210*/  HMMA.16816.F32.BF16 R32, R140.reuse, R154, R32 ;  /* 0x0000009a8c20723c */ /* 0x040fe20000041820 */
[----:B------:R-:W3:Y:S03]  /*b220*/  LDSM.16.MT88.4 R152, [R226+0x3100] ;  /* 0x00310000e298783b */ /* 0x000ee60000004200 */
[----:B------:R-:W-:Y:S01]  /*b230*/  F2FP.BF16.PACK_AB R188, R172, R173 ;  /* 0x000000adacbc723e */ /* 0x000fe200000010ff */
[----:B------:R-:W-:Y:S03]  /*b240*/  FADD.FTZ R134, R164, R134 ;  /* 0x00000086a4867221 */ /* 0x000fe60000010000 */
[-C--:B------:R-:W-:Y:S08]  /*b250*/  HMMA.16816.F32.BF16 R36, R140, R156.reuse, R36 ;  /* 0x0000009c8c24723c */ /* 0x080ff00000041824 */
[C---:B------:R-:W-:Y:S08]  /*b260*/  HMMA.16816.F32.BF16 R40, R148.reuse, R156, R40 ;  /* 0x0000009c9428723c */ /* 0x040ff00000041828 */
[-C--:B------:R-:W-:Y:S08]  /*b270*/  HMMA.16816.F32.BF16 R44, R148, R158.reuse, R44 ;  /* 0x0000009e942c723c */ /* 0x080ff0000004182c */
[C---:B------:R-:W-:Y:S01]  /*b280*/  HMMA.16816.F32.BF16 R48, R140.reuse, R158, R48 ;  /* 0x0000009e8c30723c */ /* 0x040fe20000041830 */
[----:B------:R-:W4:Y:S07]  /*b290*/  LDSM.16.MT88.4 R156, [R228+0x3100] ;  /* 0x00310000e49c783b */ /* 0x000f2e0000004200 */
[-C--:B------:R-:W-:Y:S08]  /*b2a0*/  HMMA.16816.F32.BF16 R52, R140, R160.reuse, R52 ;  /* 0x000000a08c34723c */ /* 0x080ff00000041834 */
[C---:B------:R-:W-:Y:S08]  /*b2b0*/  HMMA.16816.F32.BF16 R56, R148.reuse, R160, R56 ;  /* 0x000000a09438723c */ /* 0x040ff00000041838 */
[-C--:B------:R-:W-:Y:S08]  /*b2c0*/  HMMA.16816.F32.BF16 R60, R148, R162.reuse, R60 ;  /* 0x000000a2943c723c */ /* 0x080ff0000004183c */
[C---:B------:R-:W-:Y:S01]  /*b2d0*/  HMMA.16816.F32.BF16 R64, R140.reuse, R162, R64 ;  /* 0x000000a28c40723c */ /* 0x040fe20000041840 */
[----:B------:R-:W2:Y:S07]  /*b2e0*/  LDSM.16.MT88.4 R160, [R227+0x3100] ;  /* 0x00310000e3a0783b */ /* 0x000eae0000004200 */
[-C--:B-1----:R-:W-:Y:S08]  /*b2f0*/  HMMA.16816.F32.BF16 R68, R140, R144.reuse, R68 ;  /* 0x000000908c44723c */ /* 0x082ff00000041844 */
[C---:B------:R-:W-:Y:S08]  /*b300*/  HMMA.16816.F32.BF16 R72, R148.reuse, R144, R72 ;  /* 0x000000909448723c */ /* 0x040ff00000041848 */
[-C--:B------:R-:W-:Y:S08]  /*b310*/  HMMA.16816.F32.BF16 R76, R148, R146.reuse, R76 ;  /* 0x00000092944c723c */ /* 0x080ff0000004184c */
[C---:B------:R-:W-:Y:S08]  /*b320*/  HMMA.16816.F32.BF16 R80, R140.reuse, R146, R80 ;  /* 0x000000928c50723c */ /* 0x040ff00000041850 */
[-C--:B---3--:R-:W-:Y:S08]  /*b330*/  HMMA.16816.F32.BF16 R84, R140, R152.reuse, R84 ;  /* 0x000000988c54723c */ /* 0x088ff00000041854 */
[C---:B------:R-:W-:Y:S08]  /*b340*/  HMMA.16816.F32.BF16 R88, R148.reuse, R152, R88 ;  /* 0x000000989458723c */ /* 0x040ff00000041858 */
[-C--:B------:R-:W-:Y:S08]  /*b350*/  HMMA.16816.F32.BF16 R92, R148, R154.reuse, R92 ;  /* 0x0000009a945c723c */ /* 0x080ff0000004185c */
[C---:B------:R-:W-:Y:S01]  /*b360*/  HMMA.16816.F32.BF16 R96, R140.reuse, R154, R96 ;  /* 0x0000009a8c60723c */ /* 0x040fe20000041860 */
[----:B------:R-:W1:Y:S07]  /*b370*/  LDSM.16.MT88.4 R152, [R225+0x1900] ;  /* 0x00190000e198783b */ /* 0x000e6e0000004200 */
[-C--:B----4-:R-:W-:Y:S08]  /*b380*/  HMMA.16816.F32.BF16 R100, R140, R156.reuse, R100 ;  /* 0x0000009c8c64723c */ /* 0x090ff00000041864 */
[C---:B------:R-:W-:Y:S07]  /*b390*/  HMMA.16816.F32.BF16 R104, R148.reuse, R156, R104 ;  /* 0x0000009c9468723c */ /* 0x040fee0000041868 */
[----:B------:R-:W-:Y:S01]  /*b3a0*/  MOV R156, R206 ;  /* 0x000000ce009c7202 */ /* 0x000fe20000000f00 */
[-C--:B------:R-:W-:Y:S04]  /*b3b0*/  HMMA.16816.F32.BF16 R108, R148, R158.reuse, R108 ;  /* 0x0000009e946c723c */ /* 0x080fe8000004186c */
[----:B------:R-:W-:Y:S02]  /*b3c0*/  MOV R157, R167 ;  /* 0x000000a7009d7202 */ /* 0x000fe40000000f00 */
[----:B------:R-:W-:Y:S02]  /*b3d0*/  MOV R167, R186 ;  /* 0x000000ba00a77202 */ /* 0x000fe40000000f00 */
[C---:B------:R-:W-:Y:S04]  /*b3e0*/  HMMA.16816.F32.BF16 R112, R140.reuse, R158, R112 ;  /* 0x0000009e8c70723c */ /* 0x040fe80000041870 */
[----:B------:R-:W-:Y:S03]  /*b3f0*/  F2FP.BF16.PACK_AB R191, R133, R157 ;  /* 0x0000009d85bf723e */ /* 0x000fe600000010ff */
[----:B--2---:R-:W-:Y:S01]  /*b400*/  MOV R158, R132 ;  /* 0x00000084009e7202 */ /* 0x004fe20000000f00 */
[-C--:B------:R-:W-:Y:S04]  /*b410*/  HMMA.16816.F32.BF16 R116, R140, R160.reuse, R116 ;  /* 0x000000a08c74723c */ /* 0x080fe80000041874 */
[----:B------:R-:W-:Y:S01]  /*b420*/  FADD.FTZ R132, R222, R139 ;  /* 0x0000008bde847221 */ /* 0x000fe20000010000 */
[----:B------:R-:W-:Y:S01]  /*b430*/  MOV R159, R187 ;  /* 0x000000bb009f7202 */ /* 0x000fe20000000f00 */
[----:B------:R2:W3:Y:S01]  /*b440*/  MUFU.EX2 R139, R189 ;  /* 0x000000bd008b7308 */ /* 0x0004e20000000800 */
[----:B------:R-:W4:Y:S01]  /*b450*/  LDSM.16.MT88.4 R184, [R228+0x1900] ;  /* 0x00190000e4b8783b */ /* 0x000f220000004200 */
[C---:B------:R-:W-:Y:S04]  /*b460*/  HMMA.16816.F32.BF16 R120, R148.reuse, R160, R120 ;  /* 0x000000a09478723c */ /* 0x040fe80000041878 */
[----:B------:R-:W-:Y:S01]  /*b470*/  FADD.FTZ R132, R231, R132 ;  /* 0x00000084e7847221 */ /* 0x000fe20000010000 */
[----:B------:R-:W-:Y:S02]  /*b480*/  F2FP.BF16.PACK_AB R190, R158, R176 ;  /* 0x000000b09ebe723e */ /* 0x000fe400000010ff */
[----:B------:R-:W-:Y:S01]  /*b490*/  LDSM.16.MT88.4 R220, [R228+0x3900] ;  /* 0x00390000e4dc783b */ /* 0x000fe20000004200 */
[-C--:B------:R-:W-:Y:S04]  /*b4a0*/  HMMA.16816.F32.BF16 R124, R148, R162.reuse, R124 ;  /* 0x000000a2947c723c */ /* 0x080fe8000004187c */
[----:B------:R-:W-:Y:S03]  /*b4b0*/  FADD.FTZ R132, R241, R132 ;  /* 0x00000084f1847221 */ /* 0x000fe60000010000 */
[----:B------:R4:W5:Y:S01]  /*b4c0*/  LDL.LU R231, [R1+0x50] ;  /* 0x0000500001e77983 */ /* 0x0009620000300800 */
[----:B------:R-:W-:Y:S03]  /*b4d0*/  HMMA.16816.F32.BF16 R128, R140, R162, R128 ;  /* 0x000000a28c80723c */ /* 0x000fe60000041880 */
[----:B------:R4:W5:Y:S01]  /*b4e0*/  LDL.LU R241, [R1+0x4c] ;  /* 0x00004c0001f17983 */ /* 0x0009620000300800 */
[----:B------:R-:W-:Y:S01]  /*b4f0*/  FADD.FTZ R132, R178, R132 ;  /* 0x00000084b2847221 */ /* 0x000fe20000010000 */
[----:B------:R-:W-:Y:S02]  /*b500*/  MOV R178, R205 ;  /* 0x000000cd00b27202 */ /* 0x000fe40000000f00 */
[----:B--2---:R-:W-:Y:S01]  /*b510*/  F2FP.BF16.PACK_AB R189, R175, R200 ;  /* 0x000000c8afbd723e */ /* 0x004fe200000010ff */
[----:B------:R2:W5:Y:S01]  /*b520*/  LDL.LU R242, [R1+0x48] ;  /* 0x0000480001f27983 */ /* 0x0005620000300800 */
[----:B---3--:R-:W-:Y:S03]  /*b530*/  F2FP.BF16.PACK_AB R211, R138, R139 ;  /* 0x0000008b8ad3723e */ /* 0x008fe600000010ff */
[----:B------:R2:W5:Y:S02]  /*b540*/  LDL.LU R243, [R1+0x44] ;  /* 0x0000440001f37983 */ /* 0x0005640000300800 */
[-C--:B-1----:R-:W-:Y:S02]  /*b550*/  HMMA.16816.F32.BF16 R144, R188, R152.reuse, R4 ;  /* 0x00000098bc90723c */ /* 0x082fe40000041804 */
[----:B------:R2:W5:Y:S04]  /*b560*/  LDL.LU R235, [R1+0x40] ;  /* 0x0000400001eb7983 */ /* 0x0005680000300800 */
[----:B------:R-:W1:Y:S02]  /*b570*/  LDSM.16.MT88.4 R204, [R227+0x1900] ;  /* 0x00190000e3cc783b */ /* 0x000e640000004200 */
[C---:B------:R-:W-:Y:S06]  /*b580*/  HMMA.16816.F32.BF16 R140, R208.reuse, R152, R8 ;  /* 0x00000098d08c723c */ /* 0x040fec0000041808 */
[----:B------:R-:W3:Y:S01]  /*b590*/  LDSM.16.MT88.4 R4, [R227+0x3900] ;  /* 0x00390000e304783b */ /* 0x000ee20000004200 */
[----:B------:R-:W-:Y:S01]  /*b5a0*/  MOV R8, R158 ;  /* 0x0000009e00087202 */ /* 0x000fe20000000f00 */
[-C--:B------:R-:W-:Y:S04]  /*b5b0*/  HMMA.16816.F32.BF16 R148, R208, R154.reuse, R12 ;  /* 0x0000009ad094723c */ /* 0x080fe8000004180c */
[----:B------:R-:W-:Y:S02]  /*b5c0*/  MOV R11, R157 ;  /* 0x0000009d000b7202 */ /* 0x000fe40000000f00 */
[----:B------:R-:W-:Y:S02]  /*b5d0*/  MOV R9, R159 ;  /* 0x0000009f00097202 */ /* 0x000fe40000000f00 */
[C---:B------:R-:W-:Y:S04]  /*b5e0*/  HMMA.16816.F32.BF16 R152, R188.reuse, R154, R16 ;  /* 0x0000009abc98723c */ /* 0x040fe80000041810 */
[----:B------:R-:W-:Y:S02]  /*b5f0*/  MOV R10, R156 ;  /* 0x0000009c000a7202 */ /* 0x000fe40000000f00 */
[----:B------:R-:W-:Y:S02]  /*b600*/  MOV R15, R167 ;  /* 0x000000a7000f7202 */ /* 0x000fe40000000f00 */
        /* <DEDUP_REMOVED lines=12> */
[-C--:B----4-:R-:W-:Y:S04]  /*b6d0*/  HMMA.16816.F32.BF16 R172, R188, R184.reuse, R36 ;  /* 0x000000b8bcac723c */ /* 0x090fe80000041824 */
[----:B------:R-:W-:Y:S02]  /*b6e0*/  MOV R29, R13 ;  /* 0x0000000d001d7202 */ /* 0x000fe40000000f00 */
[----:B------:R-:W-:Y:S02]  /*b6f0*/  MOV R13, R176 ;  /* 0x000000b0000d7202 */ /* 0x000fe40000000f00 */
[----:B------:R-:W-:Y:S04]  /*b700*/  MOV R33, R177 ;  /* 0x000000b100217202 */ /* 0x000fe80000000f00 */
[----:B------:R-:W-:Y:S02]  /*b710*/  MOV R39, R179 ;  /* 0x000000b300277202 */ /* 0x000fe40000000f00 */
[----:B------:R-:W-:Y:S02]  /*b720*/  MOV R12, R178 ;  /* 0x000000b2000c7202 */ /* 0x000fe40000000f00 */
[C---:B------:R-:W-:Y:S04]  /*b730*/  HMMA.16816.F32.BF16 R176, R208.reuse, R184, R40 ;  /* 0x000000b8d0b0723c */ /* 0x040fe80000041828 */
[----:B------:R-:W-:Y:S01]  /*b740*/  MOV R20, R183 ;  /* 0x000000b700147202 */ /* 0x000fe20000000f00 */
[----:B------:R-:W-:Y:S01]  /*b750*/  FADD.FTZ R0, R39, R0 ;  /* 0x0000000027007221 */ /* 0x000fe20000010000 */
[----:B------:R-:W-:Y:S01]  /*b760*/  MOV R21, R182 ;  /* 0x000000b600157202 */ /* 0x000fe20000000f00 */
[----:B------:R-:W-:Y:S01]  /*b770*/  FADD.FTZ R12, R12, R134 ;  /* 0x000000860c0c7221 */ /* 0x000fe20000010000 */
[----:B------:R-:W-:Y:S04]  /*b780*/  MOV R38, R180 ;  /* 0x000000b400267202 */ /* 0x000fe80000000f00 */
[----:B------:R-:W-:Y:S01]  /*b790*/  MOV R37, R181 ;  /* 0x000000b500257202 */ /* 0x000fe20000000f00 */
[----:B------:R-:W-:Y:S01]  /*b7a0*/  FADD.FTZ R3, R38, R3 ;  /* 0x0000000326037221 */ /* 0x000fe20000010000 */
[-C--:B------:R-:W-:Y:S03]  /*b7b0*/  HMMA.16816.F32.BF16 R180, R208, R186.reuse, R44 ;  /* 0x000000bad0b4723c */ /* 0x080fe6000004182c */
[----:B------:R-:W-:Y:S02]  /*b7c0*/  MOV R15, R8 ;  /* 0x00000008000f7202 */ /* 0x000fe40000000f00 */
[----:B------:R-:W-:Y:S02]  /*b7d0*/  MOV R30, R14 ;  /* 0x0000000e001e7202 */ /* 0x000fe40000000f00 */
[----:B------:R-:W-:Y:S01]  /*b7e0*/  MOV R14, R11 ;  /* 0x0000000b000e7202 */ /* 0x000fe20000000f00 */
[C---:B------:R-:W-:Y:S04]  /*b7f0*/  HMMA.16816.F32.BF16 R184, R188.reuse, R186, R48 ;  /* 0x000000babcb8723c */ /* 0x040fe80000041830 */
[----:B------:R-:W-:Y:S02]  /*b800*/  MOV R25, R195 ;  /* 0x000000c300197202 */ /* 0x000fe40000000f00 */
[----:B------:R-:W-:Y:S02]  /*b810*/  MOV R26, R194 ;  /* 0x000000c2001a7202 */ /* 0x000fe40000000f00 */
[----:B------:R-:W-:Y:S04]  /*b820*/  MOV R27, R193 ;  /* 0x000000c1001b7202 */ /* 0x000fe80000000f00 */
[----:B------:R-:W-:Y:S02]  /*b830*/  MOV R32, R192 ;  /* 0x000000c000207202 */ /* 0x000fe40000000f00 */
[-C--:B-1----:R-:W-:Y:S03]  /*b840*/  HMMA.16816.F32.BF16 R192, R188, R204.reuse, R52 ;  /* 0x000000ccbcc0723c */ /* 0x082fe60000041834 */
[----:B------:R-:W-:Y:S01]  /*b850*/  MOV R31, R197 ;  /* 0x000000c5001f7202 */ /* 0x000fe20000000f00 */
[----:B------:R-:W-:Y:S01]  /*b860*/  FADD.FTZ R12, R32, R12 ;  /* 0x0000000c200c7221 */ /* 0x000fe20000010000 */
[----:B------:R-:W-:Y:S02]  /*b870*/  MOV R24, R196 ;  /* 0x000000c400187202 */ /* 0x000fe40000000f00 */
[----:B------:R-:W-:Y:S02]  /*b880*/  MOV R11, R199 ;  /* 0x000000c7000b7202 */ /* 0x000fe40000000f00 */
[----:B------:R-:W-:Y:S02]  /*b890*/  MOV R8, R198 ;  /* 0x000000c600087202 */ /* 0x000fe40000000f00 */
[C---:B------:R-:W-:Y:S04]  /*b8a0*/  HMMA.16816.F32.BF16 R196, R208.reuse, R204, R56 ;  /* 0x000000ccd0c4723c */ /* 0x040fe80000041838 */
[----:B------:R-:W-:Y:S01]  /*b8b0*/  MOV R23, R200 ;  /* 0x000000c800177202 */ /* 0x000fe20000000f00 */
[----:B------:R-:W-:Y:S01]  /*b8c0*/  FADD.FTZ R8, R8, R132 ;  /* 0x0000008408087221 */ /* 0x000fe20000010000 */
[----:B------:R-:W-:Y:S02]  /*b8d0*/  MOV R35, R9 ;  /* 0x0000000900237202 */ /* 0x000fe40000000f00 */
[----:B------:R-:W-:Y:S01]  /*b8e0*/  MOV R34, R10 ;  /* 0x0000000a00227202 */ /* 0x000fe20000000f00 */
[----:B------:R-:W-:Y:S03]  /*b8f0*/  FADD.FTZ R8, R37, R8 ;  /* 0x0000000825087221 */ /* 0x000fe60000010000 */
[----:B------:R-:W-:Y:S01]  /*b900*/  MOV R9, R203 ;  /* 0x000000cb00097202 */ /* 0x000fe20000000f00 */
[----:B------:R-:W-:Y:S01]  /*b910*/  FADD.FTZ R11, R11, R8 ;  /* 0x000000080b0b7221 */ /* 0x000fe20000010000 */
[----:B------:R-:W-:Y:S01]  /*b920*/  MOV R10, R202 ;  /* 0x000000ca000a7202 */ /* 0x000fe20000000f00 */
[----:B------:R-:W-:Y:S01]  /*b930*/  FADD.FTZ R8, R33, R12 ;  /* 0x0000000c21087221 */ /* 0x000fe20000010000 */
[-C--:B------:R-:W-:Y:S03]  /*b940*/  HMMA.16816.F32.BF16 R200, R208, R206.reuse, R60 ;  /* 0x000000ced0c8723c */ /* 0x080fe6000004183c */
[----:B------:R-:W-:Y:S01]  /*b950*/  FADD.FTZ R10, R10, R3 ;  /* 0x000000030a0a7221 */ /* 0x000fe20000010000 */
[----:B------:R-:W-:Y:S01]  /*b960*/  MOV R132, R136 ;  /* 0x0000008800847202 */ /* 0x000fe20000000f00 */
[----:B------:R-:W-:Y:S02]  /*b970*/  FADD.FTZ R3, R34, R11 ;  /* 0x0000000b22037221 */ /* 0x000fe40000010000 */
[----:B------:R-:W-:Y:S01]  /*b980*/  FADD.FTZ R9, R9, R0 ;  /* 0x0000000009097221 */ /* 0x000fe20000010000 */
[C---:B------:R-:W-:Y:S04]  /*b990*/  HMMA.16816.F32.BF16 R204, R188.reuse, R206, R64 ;  /* 0x000000cebccc723c */ /* 0x040fe80000041840 */
[----:B------:R-:W-:Y:S02]  /*b9a0*/  FADD.FTZ R0, R35, R10 ;  /* 0x0000000a23007221 */ /* 0x000fe40000010000 */
[----:B------:R-:W-:Y:S02]  /*b9b0*/  FADD.FTZ R11, R28, R9 ;  /* 0x000000091c0b7221 */ /* 0x000fe40000010000 */
[-C--:B------:R-:W-:Y:S04]  /*b9c0*/  HMMA.16816.F32.BF16 R68, R188, R212.reuse, R68 ;  /* 0x000000d4bc44723c */ /* 0x080fe80000041844 */
[----:B------:R-:W-:Y:S02]  /*b9d0*/  FADD.FTZ R9, R29, R3 ;  /* 0x000000031d097221 */ /* 0x000fe40000010000 */
[----:B------:R-:W-:Y:S02]  /*b9e0*/  FADD.FTZ R10, R248, R8 ;  /* 0x00000008f80a7221 */ /* 0x000fe40000010000 */
[C---:B------:R-:W-:Y:S04]  /*b9f0*/  HMMA.16816.F32.BF16 R72, R208.reuse, R212, R72 ;  /* 0x000000d4d048723c */ /* 0x040fe80000041848 */
[----:B------:R-:W-:Y:S02]  /*ba00*/  FADD.FTZ R3, R249, R10 ;  /* 0x0000000af9037221 */ /* 0x000fe40000010000 */
[----:B------:R-:W-:Y:S02]  /*ba10*/  FADD.FTZ R8, R30, R0 ;  /* 0x000000001e087221 */ /* 0x000fe40000010000 */
[-C--:B------:R-:W-:Y:S04]  /*ba20*/  HMMA.16816.F32.BF16 R76, R208, R214.reuse, R76 ;  /* 0x000000d6d04c723c */ /* 0x080fe8000004184c */
[----:B------:R-:W-:Y:S02]  /*ba30*/  FADD.FTZ R0, R24, R9 ;  /* 0x0000000918007221 */ /* 0x000fe40000010000 */
[----:B------:R-:W-:Y:S02]  /*ba40*/  FADD.FTZ R10, R25, R8 ;  /* 0x00000008190a7221 */ /* 0x000fe40000010000 */
[C---:B------:R-:W-:Y:S04]  /*ba50*/  HMMA.16816.F32.BF16 R80, R188.reuse, R214, R80 ;  /* 0x000000d6bc50723c */ /* 0x040fe80000041850 */
[----:B------:R-:W-:Y:S04]  /*ba60*/  FADD.FTZ R9, R27, R0 ;  /* 0x000000001b097221 */ /* 0x000fe80000010000 */
[-C--:B------:R-:W-:Y:S04]  /*ba70*/  HMMA.16816.F32.BF16 R84, R188, R216.reuse, R84 ;  /* 0x000000d8bc54723c */ /* 0x080fe80000041854 */
[----:B------:R-:W-:Y:S04]  /*ba80*/  FADD.FTZ R9, R22, R9 ;  /* 0x0000000916097221 */ /* 0x000fe80000010000 */
[C---:B------:R-:W-:Y:S08]  /*ba90*/  HMMA.16816.F32.BF16 R88, R208.reuse, R216, R88 ;  /* 0x000000d8d058723c */ /* 0x040ff00000041858 */
[-C--:B------:R-:W-:Y:S08]  /*baa0*/  HMMA.16816.F32.BF16 R92, R208, R218.reuse, R92 ;  /* 0x000000dad05c723c */ /* 0x080ff0000004185c */
[C---:B------:R-:W-:Y:S08]  /*bab0*/  HMMA.16816.F32.BF16 R96, R188.reuse, R218, R96 ;  /* 0x000000dabc60723c */ /* 0x040ff00000041860 */
[-C--:B------:R-:W-:Y:S08]  /*bac0*/  HMMA.16816.F32.BF16 R100, R188, R220.reuse, R100 ;  /* 0x000000dcbc64723c */ /* 0x080ff00000041864 */
[C---:B------:R-:W-:Y:S08]  /*bad0*/  HMMA.16816.F32.BF16 R104, R208.reuse, R220, R104 ;  /* 0x000000dcd068723c */ /* 0x040ff00000041868 */
[-C--:B------:R-:W-:Y:S08]  /*bae0*/  HMMA.16816.F32.BF16 R108, R208, R222.reuse, R108 ;  /* 0x000000ded06c723c */ /* 0x080ff0000004186c */
[C---:B------:R-:W-:Y:S08]  /*baf0*/  HMMA.16816.F32.BF16 R112, R188.reuse, R222, R112 ;  /* 0x000000debc70723c */ /* 0x040ff00000041870 */
[-C--:B---3--:R-:W-:Y:S08]  /*bb00*/  HMMA.16816.F32.BF16 R116, R188, R4.reuse, R116 ;  /* 0x00000004bc74723c */ /* 0x088ff00000041874 */
[C---:B------:R-:W-:Y:S07]  /*bb10*/  HMMA.16816.F32.BF16 R120, R208.reuse, R4, R120 ;  /* 0x00000004d078723c */ /* 0x040fee0000041878 */
[----:B------:R-:W-:Y:S01]  /*bb20*/  FADD.FTZ R4, R31, R11 ;  /* 0x0000000b1f047221 */ /* 0x000fe20000010000 */
[-C--:B------:R-:W-:Y:S04]  /*bb30*/  HMMA.16816.F32.BF16 R124, R208, R6.reuse, R124 ;  /* 0x00000006d07c723c */ /* 0x080fe8000004187c */
        /* <DEDUP_REMOVED lines=16> */
[----:B------:R-:W-:Y:S01]  /*bc40*/  FADD.FTZ R4, R14, R0 ;  /* 0x000000000e047221 */ /* 0x000fe20000010000 */
[----:B------:R-:W-:Y:S01]  /*bc50*/  STL [R1], R5 ;  /* 0x0000000501007387 */ /* 0x000fe20000100800 */
[----:B------:R-:W-:Y:S02]  /*bc60*/  FADD.FTZ R3, R251, R3 ;  /* 0x00000003fb037221 */ /* 0x000fe40000010000 */
[----:B------:R-:W-:Y:S02]  /*bc70*/  FADD.FTZ R4, R133, R4 ;  /* 0x0000000485047221 */ /* 0x000fe40000010000 */
[----:B------:R-:W-:Y:S01]  /*bc80*/  FADD.FTZ R0, R139, R7 ;  /* 0x000000078b007221 */ /* 0x000fe20000010000 */
[----:B------:R-:W-:Y:S02]  /*bc90*/  MOV R139, R2 ;  /* 0x00000002008b7202 */ /* 0x000fe40000000f00 */
[----:B------:R-:W-:Y:S01]  /*bca0*/  STL [R1+0x4], R4 ;  /* 0x0000040401007387 */ /* 0x000fe20000100800 */
[----:B------:R-:W-:Y:S01]  /*bcb0*/  FADD.FTZ R0, R138, R0 ;  /* 0x000000008a007221 */ /* 0x000fe20000010000 */
[----:B------:R-:W-:Y:S02]  /*bcc0*/  MOV R138, R135 ;  /* 0x00000087008a7202 */ /* 0x000fe40000000f00 */
[----:B------:R1:W-:Y:S04]  /*bcd0*/  STL [R1+0xc], R3 ;  /* 0x00000c0301007387 */ /* 0x0003e80000100800 */
[----:B------:R2:W-:Y:S01]  /*bce0*/  STL [R1+0x8], R0 ;  /* 0x0000080001007387 */ /* 0x0005e20000100800 */
[----:B-1----:R-:W-:Y:S01]  /*bcf0*/  MOV R3, R137 ;  /* 0x0000008900037202 */ /* 0x002fe20000000f00 */
[----:B------:R-:W-:-:S05]  /*bd00*/  @P1 BRA `(.L_x_112) ;  /* 0xffffb45000001947 */ /* 0x000fca000383ffff */
.L_x_111:
[----:B-12---:R-:W2:Y:S04]  /*bd10*/  LDL.LU R0, [R1] ;  /* 0x0000000001007983 */ /* 0x006ea80000300800 */
[----:B------:R-:W3:Y:S04]  /*bd20*/  LDL.LU R4, [R1+0x4] ;  /* 0x0000040001047983 */ /* 0x000ee80000300800 */
[----:B------:R-:W4:Y:S04]  /*bd30*/  LDL.LU R8, [R1+0xc] ;  /* 0x00000c0001087983 */ /* 0x000f280000300800 */
[----:B------:R-:W4:Y:S01]  /*bd40*/  LDL.LU R5, [R1+0x8] ;  /* 0x0000080001057983 */ /* 0x000f220000300800 */
[----:B------:R-:W-:-:S02]  /*bd50*/  MOV R18, 0xff800000 ;  /* 0xff80000000127802 */ /* 0x000fc40000000f00 */
[----:B------:R-:W-:Y:S02]  /*bd60*/  MOV R19, 0xff800000 ;  /* 0xff80000000137802 */ /* 0x000fe40000000f00 */
[----:B------:R-:W-:Y:S02]  /*bd70*/  MOV R20, 0xff800000 ;  /* 0xff80000000147802 */ /* 0x000fe40000000f00 */
[----:B------:R-:W-:Y:S02]  /*bd80*/  MOV R21, 0xff800000 ;  /* 0xff80000000157802 */ /* 0x000fe40000000f00 */
[----:B------:R-:W-:Y:S01]  /*bd90*/  PLOP3.LUT P4, PT, PT, PT, PT, 0x8, 0x0 ;  /* 0x000000000000781c */ /* 0x000fe20003f8e170 */
[----:B--2---:R-:W1:Y:S04]  /*bda0*/  SHFL.BFLY PT, R11, R0, 0x2, 0x1f ;  /* 0x0c401f00000b7f89 */ /* 0x004e6800000e0000 */
[----:B---3--:R-:W2:Y:S04]  /*bdb0*/  SHFL.BFLY PT, R9, R4, 0x2, 0x1f ;  /* 0x0c401f0004097f89 */ /* 0x008ea800000e0000 */
[----:B----4-:R-:W3:Y:S04]  /*bdc0*/  SHFL.BFLY PT, R7, R8, 0x2, 0x1f ;  /* 0x0c401f0008077f89 */ /* 0x010ee800000e0000 */
[----:B------:R-:W4:Y:S01]  /*bdd0*/  SHFL.BFLY PT, R6, R5, 0x2, 0x1f ;  /* 0x0c401f0005067f89 */ /* 0x000f2200000e0000 */
[----:B-1----:R-:W-:-:S02]  /*bde0*/  FADD.FTZ R11, R11, R0 ;  /* 0x000000000b0b7221 */ /* 0x002fc40000010000 */
[----:B--2---:R-:W-:-:S03]  /*bdf0*/  FADD.FTZ R9, R9, R4 ;  /* 0x0000000409097221 */ /* 0x004fc60000010000 */
[----:B------:R-:W1:Y:S01]  /*be00*/  SHFL.BFLY PT, R0, R11, 0x1, 0x1f ;  /* 0x0c201f000b007f89 */ /* 0x000e6200000e0000 */
[----:B---3--:R-:W-:-:S03]  /*be10*/  FADD.FTZ R7, R7, R8 ;  /* 0x0000000807077221 */ /* 0x008fc60000010000 */
[----:B------:R-:W2:Y:S01]  /*be20*/  SHFL.BFLY PT, R4, R9, 0x1, 0x1f ;  /* 0x0c201f0009047f89 */ /* 0x000ea200000e0000 */
[----:B----4-:R-:W-:-:S03]  /*be30*/  FADD.FTZ R6, R6, R5 ;  /* 0x0000000506067221 */ /* 0x010fc60000010000 */
[----:B------:R-:W3:Y:S04]  /*be40*/  SHFL.BFLY PT, R3, R7, 0x1, 0x1f ;  /* 0x0c201f0007037f89 */ /* 0x000ee800000e0000 */
[----:B------:R-:W4:Y:S01]  /*be50*/  SHFL.BFLY PT, R5, R6, 0x1, 0x1f ;  /* 0x0c201f0006057f89 */ /* 0x000f2200000e0000 */
[----:B-1----:R-:W-:Y:S01]  /*be60*/  FADD.FTZ R11, R11, R0 ;  /* 0x000000000b0b7221 */ /* 0x002fe20000010000 */
[----:B------:R-:W-:Y:S01]  /*be70*/  MOV R0, RZ ;  /* 0x000000ff00007202 */ /* 0x000fe20000000f00 */
[----:B--2---:R-:W-:-:S03]  /*be80*/  FADD.FTZ R9, R9, R4 ;  /* 0x0000000409097221 */ /* 0x004fc60000010000 */
[----:B------:R-:W-:Y:S02]  /*be90*/  FSETP.NE.FTZ.AND P3, PT, R11, RZ, PT ;  /* 0x000000ff0b00720b */ /* 0x000fe40003f75000 */
[----:B------:R-:W-:Y:S01]  /*bea0*/  MOV R4, RZ ;  /* 0x000000ff00047202 */ /* 0x000fe20000000f00 */
[----:B---3--:R-:W-:Y:S01]  /*beb0*/  FADD.FTZ R7, R7, R3 ;  /* 0x0000000307077221 */ /* 0x008fe20000010000 */
[----:B------:R-:W-:Y:S02]  /*bec0*/  FSETP.NE.FTZ.AND P2, PT, R9, RZ, PT ;  /* 0x000000ff0900720b */ /* 0x000fe40003f55000 */
[----:B------:R-:W-:Y:S01]  /*bed0*/  MOV R3, RZ ;  /* 0x000000ff00037202 */ /* 0x000fe20000000f00 */
[----:B----4-:R-:W-:Y:S01]  /*bee0*/  FADD.FTZ R6, R5, R6 ;  /* 0x0000000605067221 */ /* 0x010fe20000010000 */
[----:B------:R-:W-:-:S04]  /*bef0*/  FSETP.NE.FTZ.AND P1, PT, R7, RZ, PT ;  /* 0x000000ff0700720b */ /* 0x000fc80003f35000 */
[----:B------:R-:W-:Y:S01]  /*bf00*/  FSETP.NE.FTZ.AND P0, PT, R6, RZ, PT ;  /* 0x000000ff0600720b */ /* 0x000fe20003f15000 */
[----:B------:R-:W1:Y:S08]  /*bf10*/  @P3 MUFU.RCP R0, R11 ;  /* 0x0000000b00003308 */ /* 0x000e700000001000 */
[----:B------:R-:W2:Y:S04]  /*bf20*/  @P1 MUFU.RCP R3, R7 ;  /* 0x0000000700031308 */ /* 0x000ea80000001000 */
[----:B------:R-:W-:Y:S01]  /*bf30*/  @P0 MOV R8, 0x3f317218 ;  /* 0x3f31721800080802 */ /* 0x000fe20000000f00 */
[----:B-1----:R-:W-:-:S03]  /*bf40*/  FMUL.FTZ R144, R0, R144 ;  /* 0x0000009000907220 */ /* 0x002fc60000410000 */
[----:B------:R-:W1:Y:S01]  /*bf50*/  @P2 MUFU.RCP R4, R9 ;  /* 0x0000000900042308 */ /* 0x000e620000001000 */
[C---:B------:R-:W-:Y:S02]  /*bf60*/  FMUL.FTZ R145, R0.reuse, R145 ;  /* 0x0000009100917220 */ /* 0x040fe40000410000 */
[C---:B------:R-:W-:Y:S02]  /*bf70*/  FMUL.FTZ R152, R0.reuse, R152 ;  /* 0x0000009800987220 */ /* 0x040fe40000410000 */
[C---:B------:R-:W-:Y:S02]  /*bf80*/  FMUL.FTZ R153, R0.reuse, R153 ;  /* 0x0000009900997220 */ /* 0x040fe40000410000 */
[C---:B------:R-:W-:Y:S01]  /*bf90*/  FMUL.FTZ R156, R0.reuse, R156 ;  /* 0x0000009c009c7220 */ /* 0x040fe20000410000 */
[----:B------:R-:W-:Y:S01]  /*bfa0*/  @P3 MUFU.LG2 R11, R11 ;  /* 0x0000000b000b3308 */ /* 0x000fe20000000c00 */
[C---:B------:R-:W-:Y:S02]  /*bfb0*/  FMUL.FTZ R157, R0.reuse, R157 ;  /* 0x0000009d009d7220 */ /* 0x040fe40000410000 */
[----:B------:R-:W-:-:S02]  /*bfc0*/  FMUL.FTZ R168, R0, R168 ;  /* 0x000000a800a87220 */ /* 0x000fc40000410000 */
[C---:B------:R-:W-:Y:S02]  /*bfd0*/  FMUL.FTZ R169, R0.reuse, R169 ;  /* 0x000000a900a97220 */ /* 0x040fe40000410000 */
[C---:B------:R-:W-:Y:S01]  /*bfe0*/  FMUL.FTZ R172, R0.reuse, R172 ;  /* 0x000000ac00ac7220 */ /* 0x040fe20000410000 */
[----:B------:R-:W-:Y:S01]  /*bff0*/  @P2 MUFU.LG2 R9, R9 ;  /* 0x0000000900092308 */ /* 0x000fe20000000c00 */
[C---:B------:R-:W-:Y:S02]  /*c000*/  FMUL.FTZ R173, R0.reuse, R173 ;  /* 0x000000ad00ad7220 */ /* 0x040fe40000410000 */
[C---:B------:R-:W-:Y:S02]  /*c010*/  FMUL.FTZ R184, R0.reuse, R184 ;  /* 0x000000b800b87220 */ /* 0x040fe40000410000 */
[C---:B------:R-:W-:Y:S02]  /*c020*/  FMUL.FTZ R185, R0.reuse, R185 ;  /* 0x000000b900b97220 */ /* 0x040fe40000410000 */
[C---:B------:R-:W-:Y:S01]  /*c030*/  FMUL.FTZ R192, R0.reuse, R192 ;  /* 0x000000c000c07220 */ /* 0x040fe20000410000 */
[----:B------:R-:W-:Y:S01]  /*c040*/  @P1 MUFU.LG2 R7, R7 ;  /* 0x0000000700071308 */ /* 0x000fe20000000c00 */
        /* <DEDUP_REMOVED lines=18> */
[----:B------:R-:W-:Y:S01]  /*c170*/  FMUL.FTZ R129, R0, R129 ;  /* 0x0000008100817220 */ /* 0x000fe20000410000 */
[----:B------:R-:W-:Y:S01]  /*c180*/  MOV R0, RZ ;  /* 0x000000ff00007202 */ /* 0x000fe20000000f00 */
[----:B--2---:R-:W-:-:S02]  /*c190*/  FMUL.FTZ R140, R3, R140 ;  /* 0x0000008c038c7220 */ /* 0x004fc40000410000 */
[C---:B------:R-:W-:Y:S02]  /*c1a0*/  FMUL.FTZ R141, R3.reuse, R141 ;  /* 0x0000008d038d7220 */ /* 0x040fe40000410000 */
[C---:B------:R-:W-:Y:S01]  /*c1b0*/  FMUL.FTZ R148, R3.reuse, R148 ;  /* 0x0000009403947220 */ /* 0x040fe20000410000 */
[----:B------:R-:W2:Y:S01]  /*c1c0*/  @P0 MUFU.RCP R0, R6 ;  /* 0x0000000600000308 */ /* 0x000ea20000001000 */
[C---:B------:R-:W-:Y:S02]  /*c1d0*/  FMUL.FTZ R149, R3.reuse, R149 ;  /* 0x0000009503957220 */ /* 0x040fe40000410000 */
[C---:B------:R-:W-:Y:S02]  /*c1e0*/  FMUL.FTZ R160, R3.reuse, R160 ;  /* 0x000000a003a07220 */ /* 0x040fe40000410000 */
[C---:B------:R-:W-:Y:S02]  /*c1f0*/  FMUL.FTZ R161, R3.reuse, R161 ;  /* 0x000000a103a17220 */ /* 0x040fe40000410000 */
[C---:B------:R-:W-:Y:S01]  /*c200*/  FMUL.FTZ R164, R3.reuse, R164 ;  /* 0x000000a403a47220 */ /* 0x040fe20000410000 */
[----:B------:R-:W3:Y:S01]  /*c210*/  @P0 MUFU.LG2 R6, R6 ;  /* 0x0000000600060308 */ /* 0x000ee20000000c00 */
        /* <DEDUP_REMOVED lines=25> */
[----:B------:R-:W-:Y:S01]  /*c3b0*/  @P2 MOV R3, 0x3f317218 ;  /* 0x3f31721800032802 */ /* 0x000fe20000000f00 */
[----:B-1----:R-:W-:-:S02]  /*c3c0*/  FMUL.FTZ R146, R4, R146 ;  /* 0x0000009204927220 */ /* 0x002fc40000410000 */
        /* <DEDUP_REMOVED lines=30> */
[----:B------:R-:W-:Y:S01]  /*c5b0*/  FMUL.FTZ R131, R4, R131 ;  /* 0x0000008304837220 */ /* 0x000fe20000410000 */
[----:B------:R-:W-:Y:S01]  /*c5c0*/  @P3 MOV R4, 0x3f317218 ;  /* 0x3f31721800043802 */ /* 0x000fe20000000f00 */
[C---:B--2---:R-:W-:Y:S02]  /*c5d0*/  FMUL.FTZ R142, R0.reuse, R142 ;  /* 0x0000008e008e7220 */ /* 0x044fe40000410000 */
        /* <DEDUP_REMOVED lines=30> */
[----:B------:R-:W-:Y:S01]  /*c7c0*/  FMUL.FTZ R127, R0, R127 ;  /* 0x0000007f007f7220 */ /* 0x000fe20000410000 */
[----:B------:R-:W-:Y:S01]  /*c7d0*/  @P1 MOV R0, 0x3f317218 ;  /* 0x3f31721800001802 */ /* 0x000fe20000000f00 */
[----:B------:R-:W-:Y:S02]  /*c7e0*/  @P2 FMUL.FTZ R5, R3, c[0x0][0x2d0] ;  /* 0x0000b40003052a20 */ /* 0x000fe40000410000 */
[----:B------:R-:W-:Y:S02]  /*c7f0*/  @P3 FMUL.FTZ R10, R4, c[0x0][0x2d0] ;  /* 0x0000b400040a3a20 */ /* 0x000fe40000410000 */
[----:B------:R-:W-:-:S02]  /*c800*/  @P1 FMUL.FTZ R3, R0, c[0x0][0x2d0] ;  /* 0x0000b40000031a20 */ /* 0x000fc40000410000 */
[----:B------:R-:W-:Y:S02]  /*c810*/  @P3 FMUL.FTZ R11, R11, 0.69314718246459960938 ;  /* 0x3f3172180b0b3820 */ /* 0x000fe40000410000 */
[----:B------:R-:W-:Y:S02]  /*c820*/  @P2 FMUL.FTZ R9, R9, 0.69314718246459960938 ;  /* 0x3f31721809092820 */ /* 0x000fe40000410000 */
[----:B------:R-:W-:Y:S02]  /*c830*/  @P1 FMUL.FTZ R7, R7, 0.69314718246459960938 ;  /* 0x3f31721807071820 */ /* 0x000fe40000410000 */
[----:B---3--:R-:W-:Y:S02]  /*c840*/  @P0 FMUL.FTZ R4, R6, 0.69314718246459960938 ;  /* 0x3f31721806040820 */ /* 0x008fe40000410000 */
[----:B------:R-:W-:Y:S02]  /*c850*/  @P0 FMUL.FTZ R0, R8, c[0x0][0x2d0] ;  /* 0x0000b40008000a20 */ /* 0x000fe40000410000 */
[----:B------:R-:W-:-:S02]  /*c860*/  @P3 FFMA.FTZ R18, R10, R137, R11 ;  /* 0x000000890a123223 */ /* 0x000fc4000001000b */
[----:B------:R-:W-:Y:S02]  /*c870*/  @P2 FFMA.FTZ R19, R5, R136, R9 ;  /* 0x0000008805132223 */ /* 0x000fe40000010009 */
[----:B-----5:R-:W-:Y:S02]  /*c880*/  @P1 FFMA.FTZ R20, R3, R135, R7 ;  /* 0x0000008703141223 */ /* 0x020fe40000010007 */
[----:B------:R-:W-:Y:S02]  /*c890*/  @P0 FFMA.FTZ R21, R0, R2, R4 ;  /* 0x0000000200150223 */ /* 0x000fe40000010004 */
.L_x_95:
[----:B------:R-:W-:Y:S05]  /*c8a0*/  @P4 BRA `(.L_x_113) ;  /* 0x0000209000004947 */ /* 0x000fea0003800000 */
[----:B------:R-:W1:Y:S01]  /*c8b0*/  S2R R16, SR_TID.X ;  /* 0x0000000000107919 */ /* 0x000e620000002100 */
[----:B------:R-:W-:Y:S01]  /*c8c0*/  ULDC.64 UR4, c[0x0][0x4d0] ;  /* 0x0001340000047ab9 */ /* 0x000fe20000000a00 */
[----:B------:R-:W-:Y:S01]  /*c8d0*/  IMAD R4, RZ, RZ, -UR11 ;  /* 0x8000000bff047e24 */ /* 0x000fe2000f8e02ff */
[----:B------:R-:W-:Y:S01]  /*c8e0*/  UIMAD.WIDE.U32 UR8, UR11, UR4, URZ ;  /* 0x000000040b0872a5 */ /* 0x000fe2000f8e003f */
[----:B------:R-:W2:Y:S01]  /*c8f0*/  S2R R11, SR_CTAID.Y ;  /* 0x00000000000b7919 */ /* 0x000ea20000002600 */
[----:B------:R-:W-:Y:S01]  /*c900*/  USHF.R.S32.HI UR6, URZ, 0x1f, UR11 ;  /* 0x0000001f3f067899 */ /* 0x000fe2000801140b */
[----:B------:R-:W-:Y:S01]  /*c910*/  MOV R24, c[0x0][0x4e8] ;  /* 0x00013a0000187a02 */ /* 0x000fe20000000f00 */
[----:B------:R-:W-:Y:S01]  /*c920*/  BSSY B0, `(.L_x_114) ;  /* 0x00000db000007945 */ /* 0x000fe20003800000 */
[----:B------:R-:W3:Y:S01]  /*c930*/  S2R R9, SR_CTAID.Z ;  /* 0x0000000000097919 */ /* 0x000ee20000002700 */
[----:B------:R-:W-:Y:S01]  /*c940*/  IMAD.U32 R3, RZ, RZ, UR9 ;  /* 0x00000009ff037e24 */ /* 0x000fe2000f8e00ff */
[----:B------:R-:W-:Y:S01]  /*c950*/  UIMAD UR7, UR6, UR4, URZ ;  /* 0x00000004060772a4 */ /* 0x000fe2000f8e023f */
[----:B------:R-:W-:Y:S01]  /*c960*/  IMAD.U32 R2, RZ, RZ, UR8 ;  /* 0x00000008ff027e24 */ /* 0x000fe2000f8e00ff */
[----:B------:R-:W4:Y:S04]  /*c970*/  S2R R15, SR_CTAID.X ;  /* 0x00000000000f7919 */ /* 0x000f280000002500 */
[----:B------:R-:W-:Y:S01]  /*c980*/  BAR.SYNC.DEFER_BLOCKING 0x1, 0x80 ;  /* 0x0042000000007b1d */ /* 0x000fe20000010000 */
[----:B------:R-:W-:Y:S01]  /*c990*/  UIMAD UR5, UR11, UR5, UR7 ;  /* 0x000000050b0572a4 */ /* 0x000fe2000f8e0207 */
[C---:B------:R-:W-:Y:S01]  /*c9a0*/  ISETP.NE.AND P0, PT, R24.reuse, 0x1, PT ;  /* 0x000000011800780c */ /* 0x040fe20003f05270 */
[----:B------:R-:W-:-:S02]  /*c9b0*/  IMAD R24, R24, c[0x0][0x388], RZ ;  /* 0x0000e20018187a24 */ /* 0x000fc400078e02ff */
[----:B------:R-:W-:Y:S01]  /*c9c0*/  UIADD3 UR5, UR9, UR5, URZ ;  /* 0x0000000509057290 */ /* 0x000fe2000fffe03f */
[----:B-1----:R-:W-:-:S05]  /*c9d0*/  SHF.R.S32.HI R6, RZ, 0x1f, R16 ;  /* 0x0000001fff067819 */ /* 0x002fca0000011410 */
[----:B------:R-:W-:Y:S01]  /*c9e0*/  IMAD.U32 R5, RZ, RZ, UR5 ;  /* 0x00000005ff057e24 */ /* 0x000fe2000f8e00ff */
[-C--:B------:R-:W-:Y:S01]  /*c9f0*/  LEA.HI R0, R6, R16.reuse, RZ, 0x2 ;  /* 0x0000001006007211 */ /* 0x080fe200078f10ff */
[----:B--2---:R-:W-:Y:S01]  /*ca00*/  IMAD R12, R4, c[0x0][0x550], R11 ;  /* 0x00015400040c7a24 */ /* 0x004fe200078e020b */
[-C--:B------:R-:W-:Y:S01]  /*ca10*/  LEA.HI R6, R6, R16.reuse, RZ, 0x5 ;  /* 0x0000001006067211 */ /* 0x080fe200078f28ff */
[----:B------:R-:W-:Y:S01]  /*ca20*/  IMAD.MOV.U32 R4, RZ, RZ, R2 ;  /* 0x000000ffff047224 */ /* 0x000fe200078e0002 */
[----:B------:R-:W-:Y:S01]  /*ca30*/  LOP3.LUT R0, R0, 0xfffffffc, RZ, 0xc0, !PT ;  /* 0xfffffffc00007812 */ /* 0x000fe200078ec0ff */
[----:B------:R-:W-:Y:S01]  /*ca40*/  ULDC.64 UR4, c[0x0][0x438] ;  /* 0x00010e0000047ab9 */ /* 0x000fe20000000a00 */
[----:B------:R-:W-:Y:S01]  /*ca50*/  LOP3.LUT R7, R6, 0xffffffe0, RZ, 0xc0, !PT ;  /* 0xffffffe006077812 */ /* 0x000fe200078ec0ff */
[----:B------:R-:W-:Y:S01]  /*ca60*/  UIMAD UR6, UR6, UR4, URZ ;  /* 0x00000004060672a4 */ /* 0x000fe2000f8e023f */
[----:B------:R-:W-:Y:S01]  /*ca70*/  IADD3 R0, -R0, R16, RZ ;  /* 0x0000001000007210 */ /* 0x000fe20007ffe1ff */
[----:B------:R-:W-:Y:S01]  /*ca80*/  UIMAD.WIDE.U32 UR8, UR11, UR4, URZ ;  /* 0x000000040b0872a5 */ /* 0x000fe2000f8e003f */
[--C-:B------:R-:W-:Y:S01]  /*ca90*/  SHF.R.S32.HI R8, RZ, 0x5, R6.reuse ;  /* 0x00000005ff087819 */ /* 0x100fe20000011406 */
[----:B------:R-:W-:Y:S01]  /*caa0*/  IMAD.IADD R16, R16, 0x1, -R7 ;  /* 0x0000000110107824 */ /* 0x000fe200078e0a07 */
[----:B------:R-:W-:Y:S01]  /*cab0*/  LEA.HI R3, R0, R0, RZ, 0x1 ;  /* 0x0000000000037211 */ /* 0x000fe200078f08ff */
[----:B------:R-:W-:Y:S01]  /*cac0*/  UIMAD UR4, UR11, UR5, UR6 ;  /* 0x000000050b0472a4 */ /* 0x000fe2000f8e0206 */
[----:B------:R-:W-:Y:S01]  /*cad0*/  SHF.R.S32.HI R2, RZ, 0x1f, R6 ;  /* 0x0000001fff027819 */ /* 0x000fe20000011406 */
[----:B---3--:R-:W-:Y:S01]  /*cae0*/  IMAD.WIDE.U32 R4, R9, c[0x0][0x4d8], R4 ;  /* 0x0001360009047a25 */ /* 0x008fe200078e0004 */
[----:B------:R-:W-:Y:S01]  /*caf0*/  LOP3.LUT R7, R3, 0x1ffffffe, RZ, 0xc0, !PT ;  /* 0x1ffffffe03077812 */ /* 0x000fe200078ec0ff */
[----:B------:R-:W-:Y:S01]  /*cb00*/  UIADD3 UR4, UR9, UR4, URZ ;  /* 0x0000000409047290 */ /* 0x000fe2000fffe03f */
[----:B------:R-:W-:-:S02]  /*cb10*/  LEA.HI R2, R2, R8, RZ, 0x2 ;  /* 0x0000000802027211 */ /* 0x000fc400078f10ff */
[----:B------:R-:W-:Y:S01]  /*cb20*/  IADD3 R7, R0, -R7, RZ ;  /* 0x8000000700077210 */ /* 0x000fe20007ffe0ff */
[----:B------:R-:W-:Y:S01]  /*cb30*/  IMAD.SHL.U32 R0, R3, 0x20, RZ ;  /* 0x0000002003007824 */ /* 0x000fe200078e00ff */
[----:B------:R-:W-:Y:S02]  /*cb40*/  SHF.R.S32.HI R3, RZ, 0x1f, R16 ;  /* 0x0000001fff037819 */ /* 0x000fe40000011410 */
[----:B------:R-:W-:Y:S02]  /*cb50*/  LOP3.LUT R2, R2, 0xffffffc, RZ, 0xc0, !PT ;  /* 0x0ffffffc02027812 */ /* 0x000fe400078ec0ff */
[----:B------:R-:W-:Y:S01]  /*cb60*/  LEA.HI R17, R3, R16, RZ, 0x2 ;  /* 0x0000001003117211 */ /* 0x000fe200078f10ff */
[----:B------:R-:W-:Y:S01]  /*cb70*/  IMAD.U32 R3, RZ, RZ, UR9 ;  /* 0x00000009ff037e24 */ /* 0x000fe2000f8e00ff */
[----:B------:R-:W-:Y:S01]  /*cb80*/  LOP3.LUT R0, R0, 0xffffffc0, RZ, 0xc0, !PT ;  /* 0xffffffc000007812 */ /* 0x000fe200078ec0ff */
[----:B------:R-:W-:Y:S01]  /*cb90*/  IMAD.IADD R8, R8, 0x1, -R2 ;  /* 0x0000000108087824 */ /* 0x000fe200078e0a02 */
[----:B------:R-:W-:Y:S01]  /*cba0*/  SHF.R.S32.HI R6, RZ, 0x2, R17 ;  /* 0x00000002ff067819 */ /* 0x000fe20000011411 */
[----:B------:R-:W-:Y:S01]  /*cbb0*/  IMAD.U32 R2, RZ, RZ, UR8 ;  /* 0x00000008ff027e24 */ /* 0x000fe2000f8e00ff */
[----:B------:R-:W-:Y:S01]  /*cbc0*/  SHF.R.S32.HI R10, RZ, 0x1f, R9 ;  /* 0x0000001fff0a7819 */ /* 0x000fe20000011409 */
[----:B------:R-:W-:Y:S01]  /*cbd0*/  IMAD R7, R7, 0x8, R0 ;  /* 0x0000000807077824 */ /* 0x000fe200078e0200 */
[----:B------:R-:W-:Y:S01]  /*cbe0*/  MOV R3, UR4 ;  /* 0x0000000400037c02 */ /* 0x000fe20008000f00 */
[----:B------:R-:W-:Y:S01]  /*cbf0*/  IMAD R14, R8, 0x10, R6 ;  /* 0x00000010080e7824 */ /* 0x000fe200078e0206 */
[----:B------:R-:W-:Y:S01]  /*cc00*/  LOP3.LUT P1, RZ, R16, 0x3, RZ, 0xc0, !PT ;  /* 0x0000000310ff7812 */ /* 0x000fe2000782c0ff */
[----:B------:R-:W-:-:S02]  /*cc10*/  IMAD R0, R10, c[0x0][0x4d8], RZ ;  /* 0x000136000a007a24 */ /* 0x000fc400078e02ff */
[----:B------:R-:W-:Y:S01]  /*cc20*/  IMAD R6, R10, c[0x0][0x440], RZ ;  /* 0x000110000a067a24 */ /* 0x000fe200078e02ff */
[----:B------:R-:W-:Y:S01]  /*cc30*/  IADD3 R8, R14, R7, RZ ;  /* 0x000000070e087210 */ /* 0x000fe20007ffe0ff */
[C---:B------:R-:W-:Y:S02]  /*cc40*/  IMAD R0, R9.reuse, c[0x0][0x4dc], R0 ;  /* 0x0001370009007a24 */ /* 0x040fe400078e0200 */
[----:B------:R-:W-:Y:S02]  /*cc50*/  IMAD R6, R9, c[0x0][0x444], R6 ;  /* 0x0001110009067a24 */ /* 0x000fe400078e0206 */
[----:B----4-:R-:W-:Y:S02]  /*cc60*/  IMAD R8, R15, 0x80, R8 ;  /* 0x000000800f087824 */ /* 0x010fe400078e0208 */
[----:B------:R-:W-:-:S04]  /*cc70*/  IMAD.WIDE.U32 R2, R9, c[0x0][0x440], R2 ;  /* 0x0001100009027a25 */ /* 0x000fc800078e0002 */
[----:B------:R-:W-:-:S04]  /*cc80*/  @P0 IMAD.HI.U32 R11, R8, c[0x0][0x4ec], RZ ;  /* 0x00013b00080b0a27 */ /* 0x000fc800078e00ff */
[----:B------:R-:W-:Y:S01]  /*cc90*/  IMAD.IADD R5, R5, 0x1, R0 ;  /* 0x0000000105057824 */ /* 0x000fe200078e0200 */
[----:B------:R-:W-:Y:S01]  /*cca0*/  SHF.R.S32.HI R0, RZ, 0x1f, R12 ;  /* 0x0000001fff007819 */ /* 0x000fe2000001140c */
[----:B------:R-:W-:Y:S01]  /*ccb0*/  IMAD.IADD R3, R3, 0x1, R6 ;  /* 0x0000000103037824 */ /* 0x000fe200078e0206 */
[----:B------:R-:W-:Y:S01]  /*ccc0*/  MOV R6, R8 ;  /* 0x0000000800067202 */ /* 0x000fe20000000f00 */
[----:B------:R-:W-:Y:S01]  /*ccd0*/  @P0 IMAD.HI.U32 R10, R8, c[0x0][0x4ec], RZ ;  /* 0x00013b00080a0a27 */ /* 0x000fe200078e00ff */
[----:B------:R-:W-:-:S03]  /*cce0*/  @P0 SHF.R.U32.HI R6, RZ, c[0x0][0x4f0], R11 ;  /* 0x00013c00ff060a19 */ /* 0x000fc6000001160b */
[----:B------:R-:W-:Y:S01]  /*ccf0*/  IMAD.MOV.U32 R7, RZ, RZ, R8 ;  /* 0x000000ffff077224 */ /* 0x000fe200078e0008 */
[----:B------:R-:W-:Y:S01]  /*cd00*/  @P0 SHF.R.U32.HI R7, RZ, c[0x0][0x4f0], R10 ;  /* 0x00013c00ff070a19 */ /* 0x000fe2000001160a */
[C---:B------:R-:W-:Y:S02]  /*cd10*/  IMAD R9, R0.reuse, c[0x0][0x448], RZ ;  /* 0x0001120000097a24 */ /* 0x040fe400078e02ff */
[----:B------:R-:W-:Y:S02]  /*cd20*/  IMAD R0, R0, c[0x0][0x4e0], RZ ;  /* 0x0001380000007a24 */ /* 0x000fe400078e02ff */
[----:B------:R-:W-:Y:S02]  /*cd30*/  IMAD.MOV R10, RZ, RZ, -R6 ;  /* 0x000000ffff0a7224 */ /* 0x000fe400078e0a06 */
[C---:B------:R-:W-:Y:S01]  /*cd40*/  IMAD R11, R12.reuse, c[0x0][0x44c], R9 ;  /* 0x000113000c0b7a24 */ /* 0x040fe200078e0209 */
[----:B------:R-:W-:Y:S01]  /*cd50*/  SHF.R.S32.HI R9, RZ, 0x1f, R7 ;  /* 0x0000001fff097819 */ /* 0x000fe20000011407 */
[----:B------:R-:W-:-:S02]  /*cd60*/  IMAD R13, R12, c[0x0][0x4e4], R0 ;  /* 0x000139000c0d7a24 */ /* 0x000fc400078e0200 */
[----:B------:R-:W-:-:S04]  /*cd70*/  IMAD.WIDE.U32 R4, R12, c[0x0][0x4e0], R4 ;  /* 0x000138000c047a25 */ /* 0x000fc800078e0004 */
[----:B------:R-:W-:Y:S01]  /*cd80*/  IMAD R0, R10, c[0x0][0x4e8], R8 ;  /* 0x00013a000a007a24 */ /* 0x000fe200078e0208 */
[----:B------:R-:W-:Y:S01]  /*cd90*/  SHF.R.S32.HI R10, RZ, 0x1f, R6 ;  /* 0x0000001fff0a7819 */ /* 0x000fe20000011406 */
[----:B------:R-:W-:Y:S01]  /*cda0*/  IMAD R9, R9, c[0x0][0x430], RZ ;  /* 0x00010c0009097a24 */ /* 0x000fe200078e02ff */
[----:B------:R-:W-:Y:S01]  /*cdb0*/  IADD3 R4, P0, R6, R4, RZ ;  /* 0x0000000406047210 */ /* 0x000fe20007f1e0ff */
[----:B------:R-:W-:Y:S01]  /*cdc0*/  IMAD.WIDE.U32 R2, R12, c[0x0][0x448], R2 ;  /* 0x000112000c027a25 */ /* 0x000fe200078e0002 */
[----:B------:R-:W-:Y:S02]  /*cdd0*/  SHF.R.S32.HI R6, RZ, 0x1f, R0 ;  /* 0x0000001fff067819 */ /* 0x000fe40000011400 */
[----:B------:R-:W-:Y:S01]  /*cde0*/  IADD3.X R5, R10, R5, R13, P0, !PT ;  /* 0x000000050a057210 */ /* 0x000fe200007fe40d */
[----:B------:R-:W-:Y:S01]  /*cdf0*/  IMAD R10, R7, c[0x0][0x434], R9 ;  /* 0x00010d00070a7a24 */ /* 0x000fe200078e0209 */
[----:B------:R-:W-:Y:S01]  /*ce00*/  IADD3 R3, R3, R11, RZ ;  /* 0x0000000b03037210 */ /* 0x000fe20007ffe0ff */
[----:B------:R-:W-:-:S02]  /*ce10*/  IMAD R9, R6, c[0x0][0x4c8], RZ ;  /* 0x0001320006097a24 */ /* 0x000fc400078e02ff */
[----:B------:R-:W-:Y:S02]  /*ce20*/  IMAD.MOV R6, RZ, RZ, -R7 ;  /* 0x000000ffff067224 */ /* 0x000fe400078e0a07 */
[----:B------:R-:W-:-:S04]  /*ce30*/  IMAD.WIDE.U32 R4, R0, c[0x0][0x4c8], R4 ;  /* 0x0001320000047a25 */ /* 0x000fc800078e0004 */
[----:B------:R-:W-:Y:S02]  /*ce40*/  IMAD R0, R0, c[0x0][0x4cc], R9 ;  /* 0x0001330000007a24 */ /* 0x000fe400078e0209 */
[----:B------:R-:W-:Y:S01]  /*ce50*/  IMAD R13, R6, c[0x0][0x4e8], R8 ;  /* 0x00013a00060d7a24 */ /* 0x000fe200078e0208 */
[C---:B------:R-:W-:Y:S01]  /*ce60*/  LEA R6, P0, R4.reuse, c[0x0][0x4a8], 0x2 ;  /* 0x00012a0004067a11 */ /* 0x040fe200078010ff */
[----:B------:R-:W-:Y:S01]  /*ce70*/  IMAD.WIDE.U32 R2, R7, c[0x0][0x430], R2 ;  /* 0x00010c0007027a25 */ /* 0x000fe200078e0002 */
[----:B------:R-:W-:Y:S02]  /*ce80*/  IADD3 R0, R5, R0, RZ ;  /* 0x0000000005007210 */ /* 0x000fe40007ffe0ff */
[----:B------:R-:W-:Y:S01]  /*ce90*/  SHF.R.S32.HI R7, RZ, 0x1f, R13 ;  /* 0x0000001fff077819 */ /* 0x000fe2000001140d */
[----:B------:R-:W-:Y:S01]  /*cea0*/  IMAD.IADD R3, R3, 0x1, R10 ;  /* 0x0000000103037824 */ /* 0x000fe200078e020a */
[----:B------:R-:W-:Y:S01]  /*ceb0*/  LEA.HI.X R0, R4, c[0x0][0x4ac], R0, 0x2, P0 ;  /* 0x00012b0004007a11 */ /* 0x000fe200000f1400 */
[----:B------:R-:W-:Y:S01]  /*cec0*/  IMAD R12, R15, 0x80, R14 ;  /* 0x000000800f0c7824 */ /* 0x000fe200078e020e */
[----:B------:R-:W-:Y:S01]  /*ced0*/  SHFL.IDX PT, R4, R6, RZ, 0x1c1f ;  /* 0x001c1fff06047589 */ /* 0x000fe200000e0000 */
[----:B------:R-:W-:-:S02]  /*cee0*/  IMAD R7, R7, c[0x0][0x428], RZ ;  /* 0x00010a0007077a24 */ /* 0x000fc400078e02ff */
[C---:B------:R-:W-:Y:S01]  /*cef0*/  IMAD.WIDE.U32 R2, R13.reuse, c[0x0][0x428], R2 ;  /* 0x00010a000d027a25 */ /* 0x040fe200078e0002 */
[----:B------:R-:W1:Y:S01]  /*cf00*/  SHFL.IDX PT, R5, R0, RZ, 0x1c1f ;  /* 0x001c1fff00057589 */ /* 0x000e6200000e0000 */
[C---:B------:R-:W-:Y:S02]  /*cf10*/  IADD3 R14, R12.reuse, 0x40, RZ ;  /* 0x000000400c0e7810 */ /* 0x040fe40007ffe0ff */
[----:B------:R-:W-:Y:S01]  /*cf20*/  IMAD R15, R13, c[0x0][0x42c], R7 ;  /* 0x00010b000d0f7a24 */ /* 0x000fe200078e0207 */
[----:B------:R-:W-:Y:S01]  /*cf30*/  SHFL.IDX PT, R10, R6, 0x1, 0x1c1f ;  /* 0x003c1f00060a7f89 */ /* 0x000fe200000e0000 */
[C---:B------:R-:W-:Y:S02]  /*cf40*/  IADD3 R13, R12.reuse, 0x48, RZ ;  /* 0x000000480c0d7810 */ /* 0x040fe40007ffe0ff */
[-C--:B------:R-:W-:Y:S01]  /*cf50*/  ISETP.GE.OR P4, PT, R12, R24.reuse, P1 ;  /* 0x000000180c00720c */ /* 0x080fe20000f86670 */
[----:B------:R-:W2:Y:S01]  /*cf60*/  SHFL.IDX PT, R11, R0, 0x1, 0x1c1f ;  /* 0x003c1f00000b7f89 */ /* 0x000ea200000e0000 */
[-C--:B------:R-:W-:Y:S01]  /*cf70*/  ISETP.GE.OR P2, PT, R14, R24.reuse, P1 ;  /* 0x000000180e00720c */ /* 0x080fe20000f46670 */
[----:B------:R-:W-:Y:S01]  /*cf80*/  IMAD.IADD R3, R3, 0x1, R15 ;  /* 0x0000000103037824 */ /* 0x000fe200078e020f */
[----:B------:R-:W-:Y:S01]  /*cf90*/  LEA R23, P0, R2, c[0x0][0x400], 0x2 ;  /* 0x0001000002177a11 */ /* 0x000fe200078010ff */
[----:B------:R-:W-:Y:S01]  /*cfa0*/  SHFL.IDX PT, R8, R6, 0x2, 0x1c1f ;  /* 0x005c1f0006087f89 */ /* 0x000fe200000e0000 */
[----:B------:R-:W-:-:S02]  /*cfb0*/  ISETP.GE.AND P5, PT, R14, R24, PT ;  /* 0x000000180e00720c */ /* 0x000fc40003fa6270 */
[----:B------:R-:W-:Y:S01]  /*cfc0*/  LEA.HI.X R22, R2, c[0x0][0x404], R3, 0x2, P0 ;  /* 0x0001010002167a11 */ /* 0x000fe200000f1403 */
[----:B------:R-:W3:Y:S01]  /*cfd0*/  SHFL.IDX PT, R9, R0, 0x2, 0x1c1f ;  /* 0x005c1f0000097f89 */ /* 0x000ee200000e0000 */
[----:B------:R-:W-:-:S03]  /*cfe0*/  ISETP.GE.AND P6, PT, R13, R24, PT ;  /* 0x000000180d00720c */ /* 0x000fc60003fc6270 */
[----:B------:R-:W-:Y:S04]  /*cff0*/  SHFL.IDX PT, R6, R6, 0x3, 0x1c1f ;  /* 0x007c1f0006067f89 */ /* 0x000fe800000e0000 */
[----:B------:R4:W5:Y:S04]  /*d000*/  SHFL.IDX PT, R7, R0, 0x3, 0x1c1f ;  /* 0x007c1f0000077f89 */ /* 0x00096800000e0000 */
[----:B-1----:R1:W-:Y:S04]  /*d010*/  @!P4 ST.E [R4.64], R18 ;  /* 0x000000120400c985 */ /* 0x0023e8000c101912 */
[----:B------:R1:W1:Y:S04]  /*d020*/  SHFL.IDX PT, R2, R23, RZ, 0x1c1f ;  /* 0x001c1fff17027589 */ /* 0x00026800000e0000 */
[----:B------:R1:W1:Y:S01]  /*d030*/  SHFL.IDX PT, R3, R22, RZ, 0x1c1f ;  /* 0x001c1fff16037589 */ /* 0x00026200000e0000 */
[----:B----4-:R-:W-:-:S04]  /*d040*/  IADD3 R0, R12, 0x8, RZ ;  /* 0x000000080c007810 */ /* 0x010fc80007ffe0ff */
[CC--:B------:R-:W-:Y:S02]  /*d050*/  ISETP.GE.OR P3, PT, R0.reuse, R24.reuse, P1 ;  /* 0x000000180000720c */ /* 0x0c0fe40000f66670 */
[-C--:B------:R-:W-:Y:S02]  /*d060*/  ISETP.GE.OR P1, PT, R13, R24.reuse, P1 ;  /* 0x000000180d00720c */ /* 0x080fe40000f26670 */
[----:B------:R-:W-:Y:S02]  /*d070*/  ISETP.GE.AND P0, PT, R0, R24, PT ;  /* 0x000000180000720c */ /* 0x000fe40003f06270 */
[----:B------:R-:W-:-:S04]  /*d080*/  LOP3.LUT R0, R17, 0x7ffffffc, RZ, 0xc0, !PT ;  /* 0x7ffffffc11007812 */ /* 0x000fc800078ec0ff */
[----:B------:R-:W-:-:S03]  /*d090*/  IADD3 R0, R16, -R0, RZ ;  /* 0x8000000010007210 */ /* 0x000fc60007ffe0ff */
[----:B--2---:R2:W-:Y:S02]  /*d0a0*/  @!P3 ST.E [R10.64], R19 ;  /* 0x000000130a00b985 */ /* 0x0045e4000c101912 */
[----:B------:R-:W-:Y:S02]  /*d0b0*/  IMAD.SHL.U32 R0, R0, 0x2, RZ ;  /* 0x0000000200007824 */ /* 0x000fe400078e00ff */
[----:B---3--:R2:W-:Y:S04]  /*d0c0*/  @!P2 ST.E [R8.64], R20 ;  /* 0x000000140800a985 */ /* 0x0085e8000c101912 */
[----:B-----5:R2:W-:Y:S01]  /*d0d0*/  @!P1 ST.E [R6.64], R21 ;  /* 0x0000001506009985 */ /* 0x0205e2000c101912 */
[----:B------:R-:W-:-:S13]  /*d0e0*/  ISETP.GE.AND P1, PT, R12, R24, PT ;  /* 0x000000180c00720c */ /* 0x000fda0003f26270 */
[----:B------:R-:W-:Y:S05]  /*d0f0*/  @P1 BRA `(.L_x_115) ;  /* 0x000005d000001947 */ /* 0x000fea0003800000 */
[C---:B-1----:R-:W-:Y:S02]  /*d100*/  IADD3 R4, R0.reuse, 0x8, RZ ;  /* 0x0000000800047810 */ /* 0x042fe40007ffe0ff */
[----:B------:R-:W-:Y:S02]  /*d110*/  IADD3 R5, R0, 0x10, RZ ;  /* 0x0000001000057810 */ /* 0x000fe40007ffe0ff */
[----:B------:R-:W-:Y:S02]  /*d120*/  ISETP.GE.AND P3, PT, R4, c[0x0][0x3c8], PT ;  /* 0x0000f20004007a0c */ /* 0x000fe40003f66270 */
[----:B------:R-:W-:Y:S02]  /*d130*/  ISETP.GE.AND P2, PT, R5, c[0x0][0x3c8], PT ;  /* 0x0000f20005007a0c */ /* 0x000fe40003f46270 */
[C---:B------:R-:W-:Y:S02]  /*d140*/  ISETP.GE.AND P4, PT, R0.reuse, c[0x0][0x3c8], PT ;  /* 0x0000f20000007a0c */ /* 0x040fe40003f86270 */
[----:B--2---:R-:W-:-:S02]  /*d150*/  IADD3 R8, R0, 0x18, RZ ;  /* 0x0000001800087810 */ /* 0x004fc40007ffe0ff */
[----:B------:R-:W-:Y:S02]  /*d160*/  IADD3 R10, R0, 0x38, RZ ;  /* 0x00000038000a7810 */ /* 0x000fe40007ffe0ff */
[----:B------:R-:W-:-:S03]  /*d170*/  ISETP.GE.AND P1, PT, R8, c[0x0][0x3c8], PT ;  /* 0x0000f20008007a0c */ /* 0x000fc60003f26270 */
[----:B------:R-:W-:Y:S02]  /*d180*/  @!P3 LEA.HI R4, R4, R4, RZ, 0x1 ;  /* 0x000000040404b211 */ /* 0x000fe400078f08ff */
[----:B------:R-:W-:Y:S02]  /*d190*/  @!P2 LEA.HI R9, R5, R5, RZ, 0x1 ;  /* 0x000000050509a211 */ /* 0x000fe400078f08ff */
[----:B------:R-:W-:Y:S01]  /*d1a0*/  @!P3 LOP3.LUT R4, R4, 0xfffffffe, RZ, 0xc0, !PT ;  /* 0xfffffffe0404b812 */ /* 0x000fe200078ec0ff */
[----:B------:R-:W-:Y:S01]  /*d1b0*/  @!P4 IMAD.WIDE R6, R0, 0x4, R2 ;  /* 0x000000040006c825 */ /* 0x000fe200078e0202 */
[----:B------:R-:W-:-:S03]  /*d1c0*/  @!P2 LOP3.LUT R9, R9, 0xfffffffe, RZ, 0xc0, !PT ;  /* 0xfffffffe0909a812 */ /* 0x000fc600078ec0ff */
[----:B------:R-:W-:Y:S01]  /*d1d0*/  @!P3 IMAD.WIDE R4, R4, 0x4, R2 ;  /* 0x000000040404b825 */ /* 0x000fe200078e0202 */
[----:B------:R1:W-:Y:S01]  /*d1e0*/  @!P4 ST.E.64 [R6.64], R144 ;  /* 0x000000900600c985 */ /* 0x0003e2000c101b12 */
[----:B------:R-:W-:-:S03]  /*d1f0*/  @!P1 LEA.HI R8, R8, R8, RZ, 0x1 ;  /* 0x0000000808089211 */ /* 0x000fc600078f08ff */
[----:B------:R2:W-:Y:S01]  /*d200*/  @!P3 ST.E.64 [R4.64], R152 ;  /* 0x000000980400b985 */ /* 0x0005e2000c101b12 */
[----:B------:R-:W-:Y:S02]  /*d210*/  @!P1 LOP3.LUT R8, R8, 0xfffffffe, RZ, 0xc0, !PT ;  /* 0xfffffffe08089812 */ /* 0x000fe400078ec0ff */
[C---:B-1----:R-:W-:Y:S02]  /*d220*/  IADD3 R7, R0.reuse, 0x20, RZ ;  /* 0x0000002000077810 */ /* 0x042fe40007ffe0ff */
[C---:B------:R-:W-:Y:S01]  /*d230*/  IADD3 R6, R0.reuse, 0x28, RZ ;  /* 0x0000002800067810 */ /* 0x040fe20007ffe0ff */
[----:B--2---:R-:W-:Y:S01]  /*d240*/  @!P2 IMAD.WIDE R4, R9, 0x4, R2 ;  /* 0x000000040904a825 */ /* 0x004fe200078e0202 */
[----:B------:R-:W-:Y:S02]  /*d250*/  IADD3 R9, R0, 0x30, RZ ;  /* 0x0000003000097810 */ /* 0x000fe40007ffe0ff */
[----:B------:R-:W-:Y:S02]  /*d260*/  ISETP.GE.AND P4, PT, R7, c[0x0][0x3c8], PT ;  /* 0x0000f20007007a0c */ /* 0x000fe40003f86270 */
[----:B------:R1:W-:Y:S01]  /*d270*/  @!P2 ST.E.64 [R4.64], R156 ;  /* 0x0000009c0400a985 */ /* 0x0003e2000c101b12 */
[----:B------:R-:W-:-:S02]  /*d280*/  ISETP.GE.AND P3, PT, R6, c[0x0][0x3c8], PT ;  /* 0x0000f20006007a0c */ /* 0x000fc40003f66270 */
[----:B------:R-:W-:Y:S01]  /*d290*/  ISETP.GE.AND P2, PT, R9, c[0x0][0x3c8], PT ;  /* 0x0000f20009007a0c */ /* 0x000fe20003f46270 */
[----:B-1----:R-:W-:-:S07]  /*d2a0*/  @!P1 IMAD.WIDE R4, R8, 0x4, R2 ;  /* 0x0000000408049825 */ /* 0x002fce00078e0202 */
[----:B------:R-:W-:Y:S01]  /*d2b0*/  @!P4 LEA.HI R8, R7, R7, RZ, 0x1 ;  /* 0x000000070708c211 */ /* 0x000fe200078f08ff */
[----:B------:R1:W-:Y:S01]  /*d2c0*/  @!P1 ST.E.64 [R4.64], R168 ;  /* 0x000000a804009985 */ /* 0x0003e2000c101b12 */
[----:B------:R-:W-:Y:S02]  /*d2d0*/  ISETP.GE.AND P1, PT, R10, c[0x0][0x3c8], PT ;  /* 0x0000f2000a007a0c */ /* 0x000fe40003f26270 */
[----:B------:R-:W-:-:S11]  /*d2e0*/  @!P4 LOP3.LUT R8, R8, 0xfffffffe, RZ, 0xc0, !PT ;  /* 0xfffffffe0808c812 */ /* 0x000fd600078ec0ff */
[----:B------:R-:W-:Y:S02]  /*d2f0*/  @!P1 LEA.HI R10, R10, R10, RZ, 0x1 ;  /* 0x0000000a0a0a9211 */ /* 0x000fe400078f08ff */
[----:B-1----:R-:W-:Y:S02]  /*d300*/  @!P3 LEA.HI R5, R6, R6, RZ, 0x1 ;  /* 0x000000060605b211 */ /* 0x002fe400078f08ff */
[----:B------:R-:W-:Y:S01]  /*d310*/  @!P2 LEA.HI R4, R9, R9, RZ, 0x1 ;  /* 0x000000090904a211 */ /* 0x000fe200078f08ff */
[--C-:B------:R-:W-:Y:S01]  /*d320*/  @!P4 IMAD.WIDE R8, R8, 0x4, R2.reuse ;  /* 0x000000040808c825 */ /* 0x100fe200078e0202 */
[----:B------:R-:W-:Y:S02]  /*d330*/  @!P3 LOP3.LUT R5, R5, 0xfffffffe, RZ, 0xc0, !PT ;  /* 0xfffffffe0505b812 */ /* 0x000fe400078ec0ff */
[----:B------:R-:W-:Y:S02]  /*d340*/  @!P2 LOP3.LUT R4, R4, 0xfffffffe, RZ, 0xc0, !PT ;  /* 0xfffffffe0404a812 */ /* 0x000fe400078ec0ff */
[----:B------:R1:W-:Y:S01]  /*d350*/  @!P4 ST.E.64 [R8.64], R172 ;  /* 0x000000ac0800c985 */ /* 0x0003e2000c101b12 */
[----:B------:R-:W-:-:S04]  /*d360*/  @!P3 IMAD.WIDE R6, R5, 0x4, R2 ;  /* 0x000000040506b825 */ /* 0x000fc800078e0202 */
[----:B------:R-:W-:Y:S01]  /*d370*/  @!P2 IMAD.WIDE R4, R4, 0x4, R2 ;  /* 0x000000040404a825 */ /* 0x000fe200078e0202 */
[----:B------:R2:W-:Y:S04]  /*d380*/  @!P3 ST.E.64 [R6.64], R184 ;  /* 0x000000b80600b985 */ /* 0x0005e8000c101b12 */
[----:B------:R3:W-:Y:S01]  /*d390*/  @!P2 ST.E.64 [R4.64], R192 ;  /* 0x000000c00400a985 */ /* 0x0007e2000c101b12 */
[----:B-1----:R-:W-:Y:S02]  /*d3a0*/  @!P1 LOP3.LUT R8, R10, 0xfffffffe, RZ, 0xc0, !PT ;  /* 0xfffffffe0a089812 */ /* 0x002fe400078ec0ff */
[----:B------:R-:W-:-:S03]  /*d3b0*/  IADD3 R9, R0, 0x40, RZ ;  /* 0x0000004000097810 */ /* 0x000fc60007ffe0ff */
[----:B--2---:R-:W-:Y:S01]  /*d3c0*/  @!P1 IMAD.WIDE R6, R8, 0x4, R2 ;  /* 0x0000000408069825 */ /* 0x004fe200078e0202 */
[----:B------:R-:W-:Y:S02]  /*d3d0*/  ISETP.GE.AND P4, PT, R9, c[0x0][0x3c8], PT ;  /* 0x0000f20009007a0c */ /* 0x000fe40003f86270 */
[C---:B------:R-:W-:Y:S02]  /*d3e0*/  IADD3 R8, R0.reuse, 0x58, RZ ;  /* 0x0000005800087810 */ /* 0x040fe40007ffe0ff */
[C---:B---3--:R-:W-:Y:S01]  /*d3f0*/  IADD3 R5, R0.reuse, 0x48, RZ ;  /* 0x0000004800057810 */ /* 0x048fe20007ffe0ff */
[----:B------:R1:W-:Y:S01]  /*d400*/  @!P1 ST.E.64 [R6.64], R204 ;  /* 0x000000cc06009985 */ /* 0x0003e2000c101b12 */
[----:B------:R-:W-:Y:S02]  /*d410*/  IADD3 R4, R0, 0x50, RZ ;  /* 0x0000005000047810 */ /* 0x000fe40007ffe0ff */
[----:B------:R-:W-:Y:S02]  /*d420*/  ISETP.GE.AND P3, PT, R5, c[0x0][0x3c8], PT ;  /* 0x0000f20005007a0c */ /* 0x000fe40003f66270 */
[----:B------:R-:W-:-:S02]  /*d430*/  ISETP.GE.AND P2, PT, R4, c[0x0][0x3c8], PT ;  /* 0x0000f20004007a0c */ /* 0x000fc40003f46270 */
[----:B------:R-:W-:Y:S02]  /*d440*/  ISETP.GE.AND P1, PT, R8, c[0x0][0x3c8], PT ;  /* 0x0000f20008007a0c */ /* 0x000fe40003f26270 */
[----:B------:R-:W-:-:S09]  /*d450*/  @!P4 LEA.HI R9, R9, R9, RZ, 0x1 ;  /* 0x000000090909c211 */ /* 0x000fd200078f08ff */
[----:B------:R-:W-:Y:S02]  /*d460*/  @!P2 LEA.HI R4, R4, R4, RZ, 0x1 ;  /* 0x000000040404a211 */ /* 0x000fe400078f08ff */
[----:B------:R-:W-:-:S04]  /*d470*/  @!P1 LEA.HI R8, R8, R8, RZ, 0x1 ;  /* 0x0000000808089211 */ /* 0x000fc800078f08ff */
[----:B------:R-:W-:Y:S02]  /*d480*/  @!P1 LOP3.LUT R10, R8, 0xfffffffe, RZ, 0xc0, !PT ;  /* 0xfffffffe080a9812 */ /* 0x000fe400078ec0ff */
[----:B-1----:R-:W-:Y:S02]  /*d490*/  @!P3 LEA.HI R6, R5, R5, RZ, 0x1 ;  /* 0x000000050506b211 */ /* 0x002fe400078f08ff */
[----:B------:R-:W-:Y:S02]  /*d4a0*/  @!P4 LOP3.LUT R5, R9, 0xfffffffe, RZ, 0xc0, !PT ;  /* 0xfffffffe0905c812 */ /* 0x000fe400078ec0ff */
[----:B------:R-:W-:Y:S02]  /*d4b0*/  @!P3 LOP3.LUT R9, R6, 0xfffffffe, RZ, 0xc0, !PT ;  /* 0xfffffffe0609b812 */ /* 0x000fe400078ec0ff */
[----:B------:R-:W-:Y:S01]  /*d4c0*/  @!P2 LOP3.LUT R6, R4, 0xfffffffe, RZ, 0xc0, !PT ;  /* 0xfffffffe0406a812 */ /* 0x000fe200078ec0ff */
[----:B------:R-:W-:-:S04]  /*d4d0*/  @!P4 IMAD.WIDE R4, R5, 0x4, R2 ;  /* 0x000000040504c825 */ /* 0x000fc800078e0202 */
[--C-:B------:R-:W-:Y:S01]  /*d4e0*/  @!P3 IMAD.WIDE R8, R9, 0x4, R2.reuse ;  /* 0x000000040908b825 */ /* 0x100fe200078e0202 */
[----:B------:R1:W-:Y:S03]  /*d4f0*/  @!P4 ST.E.64 [R4.64], R68 ;  /* 0x000000440400c985 */ /* 0x0003e6000c101b12 */
[--C-:B------:R-:W-:Y:S01]  /*d500*/  @!P2 IMAD.WIDE R6, R6, 0x4, R2.reuse ;  /* 0x000000040606a825 */ /* 0x100fe200078e0202 */
[----:B------:R2:W-:Y:S04]  /*d510*/  @!P3 ST.E.64 [R8.64], R80 ;  /* 0x000000500800b985 */ /* 0x0005e8000c101b12 */
[----:B------:R3:W-:Y:S01]  /*d520*/  @!P2 ST.E.64 [R6.64], R84 ;  /* 0x000000540600a985 */ /* 0x0007e2000c101b12 */
[----:B-1----:R-:W-:Y:S01]  /*d530*/  @!P1 IMAD.WIDE R4, R10, 0x4, R2 ;  /* 0x000000040a049825 */ /* 0x002fe200078e0202 */
[----:B--2---:R-:W-:-:S04]  /*d540*/  IADD3 R8, R0, 0x60, RZ ;  /* 0x0000006000087810 */ /* 0x004fc80007ffe0ff */
[----:B------:R1:W-:Y:S01]  /*d550*/  @!P1 ST.E.64 [R4.64], R96 ;  /* 0x0000006004009985 */ /* 0x0003e2000c101b12 */
[----:B---3--:R-:W-:Y:S02]  /*d560*/  IADD3 R6, R0, 0x68, RZ ;  /* 0x0000006800067810 */ /* 0x008fe40007ffe0ff */
[----:B------:R-:W-:Y:S02]  /*d570*/  ISETP.GE.AND P4, PT, R8, c[0x0][0x3c8], PT ;  /* 0x0000f20008007a0c */ /* 0x000fe40003f86270 */
[----:B------:R-:W-:-:S11]  /*d580*/  ISETP.GE.AND P3, PT, R6, c[0x0][0x3c8], PT ;  /* 0x0000f20006007a0c */ /* 0x000fd60003f66270 */
[----:B------:R-:W-:Y:S02]  /*d590*/  @!P4 LEA.HI R8, R8, R8, RZ, 0x1 ;  /* 0x000000080808c211 */ /* 0x000fe400078f08ff */
[----:B------:R-:W-:-:S04]  /*d5a0*/  @!P3 LEA.HI R7, R6, R6, RZ, 0x1 ;  /* 0x000000060607b211 */ /* 0x000fc800078f08ff */
[----:B------:R-:W-:Y:S02]  /*d5b0*/  @!P3 LOP3.LUT R7, R7, 0xfffffffe, RZ, 0xc0, !PT ;  /* 0xfffffffe0707b812 */ /* 0x000fe400078ec0ff */
[C---:B-1----:R-:W-:Y:S02]  /*d5c0*/  IADD3 R5, R0.reuse, 0x70, RZ ;  /* 0x0000007000057810 */ /* 0x042fe40007ffe0ff */
[----:B------:R-:W-:Y:S02]  /*d5d0*/  IADD3 R4, R0, 0x78, RZ ;  /* 0x0000007800047810 */ /* 0x000fe40007ffe0ff */
[----:B------:R-:W-:Y:S02]  /*d5e0*/  ISETP.GE.AND P2, PT, R5, c[0x0][0x3c8], PT ;  /* 0x0000f20005007a0c */ /* 0x000fe40003f46270 */
[----:B------:R-:W-:-:S11]  /*d5f0*/  ISETP.GE.AND P1, PT, R4, c[0x0][0x3c8], PT ;  /* 0x0000f20004007a0c */ /* 0x000fd60003f26270 */
[----:B------:R-:W-:Y:S02]  /*d600*/  @!P2 LEA.HI R6, R5, R5, RZ, 0x1 ;  /* 0x000000050506a211 */ /* 0x000fe400078f08ff */
[----:B------:R-:W-:Y:S02]  /*d610*/  @!P1 LEA.HI R4, R4, R4, RZ, 0x1 ;  /* 0x0000000404049211 */ /* 0x000fe400078f08ff */
[----:B------:R-:W-:Y:S02]  /*d620*/  @!P4 LOP3.LUT R5, R8, 0xfffffffe, RZ, 0xc0, !PT ;  /* 0xfffffffe0805c812 */ /* 0x000fe400078ec0ff */
[----:B------:R-:W-:Y:S01]  /*d630*/  @!P2 LOP3.LUT R10, R6, 0xfffffffe, RZ, 0xc0, !PT ;  /* 0xfffffffe060aa812 */ /* 0x000fe200078ec0ff */
[----:B------:R-:W-:Y:S01]  /*d640*/  @!P3 IMAD.WIDE R6, R7, 0x4, R2 ;  /* 0x000000040706b825 */ /* 0x000fe200078e0202 */
[----:B------:R-:W-:-:S03]  /*d650*/  @!P1 LOP3.LUT R11, R4, 0xfffffffe, RZ, 0xc0, !PT ;  /* 0xfffffffe040b9812 */ /* 0x000fc600078ec0ff */
[----:B------:R-:W-:-:S04]  /*d660*/  @!P4 IMAD.WIDE R8, R5, 0x4, R2 ;  /* 0x000000040508c825 */ /* 0x000fc800078e0202 */
[--C-:B------:R-:W-:Y:S01]  /*d670*/  @!P2 IMAD.WIDE R4, R10, 0x4, R2.reuse ;  /* 0x000000040a04a825 */ /* 0x100fe200078e0202 */
[----:B------:R1:W-:Y:S03]  /*d680*/  @!P4 ST.E.64 [R8.64], R100 ;  /* 0x000000640800c985 */ /* 0x0003e6000c101b12 */
[----:B------:R-:W-:Y:S01]  /*d690*/  @!P1 IMAD.WIDE R2, R11, 0x4, R2 ;  /* 0x000000040b029825 */ /* 0x000fe200078e0202 */
[----:B------:R1:W-:Y:S04]  /*d6a0*/  @!P3 ST.E.64 [R6.64], R112 ;  /* 0x000000700600b985 */ /* 0x0003e8000c101b12 */
[----:B------:R1:W-:Y:S04]  /*d6b0*/  @!P2 ST.E.64 [R4.64], R116 ;  /* 0x000000740400a985 */ /* 0x0003e8000c101b12 */
[----:B------:R1:W-:Y:S02]  /*d6c0*/  @!P1 ST.E.64 [R2.64], R128 ;  /* 0x0000008002009985 */ /* 0x0003e4000c101b12 */
.L_x_115:
[----:B-1----:R-:W-:Y:S05]  /*d6d0*/  BSYNC B0 ;  /* 0x0000000000007941 */ /* 0x002fea0003800000 */
.L_x_114:
[----:B------:R1:W3:Y:S01]  /*d6e0*/  SHFL.IDX PT, R3, R22, 0x1, 0x1c1f ;  /* 0x003c1f0016037f89 */ /* 0x0002e200000e0000 */
[----:B------:R-:W-:Y:S03]  /*d6f0*/  BSSY B0, `(.L_x_116) ;  /* 0x0000060000007945 */ /* 0x000fe60003800000 */
[----:B------:R1:W4:Y:S01]  /*d700*/  SHFL.IDX PT, R2, R23, 0x1, 0x1c1f ;  /* 0x003c1f0017027f89 */ /* 0x00032200000e0000 */
[----:B------:R-:W-:Y:S05]  /*d710*/  @P0 BRA `(.L_x_117) ;  /* 0x000005d000000947 */ /* 0x000fea0003800000 */
[C---:B--2---:R-:W-:Y:S02]  /*d720*/  IADD3 R6, R0.reuse, 0x8, RZ ;  /* 0x0000000800067810 */ /* 0x044fe40007ffe0ff */
[----:B------:R-:W-:-:S02]  /*d730*/  IADD3 R5, R0, 0x10, RZ ;  /* 0x0000001000057810 */ /* 0x000fc40007ffe0ff */
[C---:B------:R-:W-:Y:S02]  /*d740*/  ISETP.GE.AND P0, PT, R0.reuse, c[0x0][0x3c8], PT ;  /* 0x0000f20000007a0c */ /* 0x040fe40003f06270 */
[----:B------:R-:W-:Y:S02]  /*d750*/  IADD3 R4, R0, 0x18, RZ ;  /* 0x0000001800047810 */ /* 0x000fe40007ffe0ff */
[----:B------:R-:W-:Y:S02]  /*d760*/  ISETP.GE.AND P4, PT, R6, c[0x0][0x3c8], PT ;  /* 0x0000f20006007a0c */ /* 0x000fe40003f86270 */
[----:B------:R-:W-:Y:S02]  /*d770*/  ISETP.GE.AND P3, PT, R5, c[0x0][0x3c8], PT ;  /* 0x0000f20005007a0c */ /* 0x000fe40003f66270 */
[----:B------:R-:W-:Y:S02]  /*d780*/  ISETP.GE.AND P2, PT, R4, c[0x0][0x3c8], PT ;  /* 0x0000f20004007a0c */ /* 0x000fe40003f46270 */
[----:B------:R-:W-:-:S02]  /*d790*/  IADD3 R10, R0, 0x20, RZ ;  /* 0x00000020000a7810 */ /* 0x000fc40007ffe0ff */
[C---:B------:R-:W-:Y:S01]  /*d7a0*/  IADD3 R11, R0.reuse, 0x28, RZ ;  /* 0x00000028000b7810 */ /* 0x040fe20007ffe0ff */
[----:B---34-:R-:W-:Y:S01]  /*d7b0*/  @!P0 IMAD.WIDE R8, R0, 0x4, R2 ;  /* 0x0000000400088825 */ /* 0x018fe200078e0202 */
[----:B------:R-:W-:Y:S02]  /*d7c0*/  ISETP.GE.AND P1, PT, R10, c[0x0][0x3c8], PT ;  /* 0x0000f2000a007a0c */ /* 0x000fe40003f26270 */
[----:B------:R-:W-:Y:S02]  /*d7d0*/  IADD3 R12, R0, 0x50, RZ ;  /* 0x00000050000c7810 */ /* 0x000fe40007ffe0ff */
[----:B------:R-:W-:Y:S01]  /*d7e0*/  @!P4 LEA.HI R7, R6, R6, RZ, 0x1 ;  /* 0x000000060607c211 */ /* 0x000fe200078f08ff */
[----:B------:R2:W-:Y:S01]  /*d7f0*/  @!P0 ST.E.64 [R8.64], R146 ;  /* 0x0000009208008985 */ /* 0x0005e2000c101b12 */
[----:B------:R-:W-:Y:S02]  /*d800*/  @!P3 LEA.HI R6, R5, R5, RZ, 0x1 ;  /* 0x000000050506b211 */ /* 0x000fe400078f08ff */
[----:B------:R-:W-:-:S02]  /*d810*/  @!P2 LEA.HI R4, R4, R4, RZ, 0x1 ;  /* 0x000000040404a211 */ /* 0x000fc400078f08ff */
[----:B------:R-:W-:Y:S02]  /*d820*/  @!P4 LOP3.LUT R5, R7, 0xfffffffe, RZ, 0xc0, !PT ;  /* 0xfffffffe0705c812 */ /* 0x000fe400078ec0ff */
[----:B------:R-:W-:Y:S02]  /*d830*/  @!P3 LOP3.LUT R6, R6, 0xfffffffe, RZ, 0xc0, !PT ;  /* 0xfffffffe0606b812 */ /* 0x000fe400078ec0ff */
[----:B------:R-:W-:Y:S02]  /*d840*/  ISETP.GE.AND P0, PT, R11, c[0x0][0x3c8], PT ;  /* 0x0000f2000b007a0c */ /* 0x000fe40003f06270 */
[----:B------:R-:W-:Y:S01]  /*d850*/  @!P2 LOP3.LUT R4, R4, 0xfffffffe, RZ, 0xc0, !PT ;  /* 0xfffffffe0404a812 */ /* 0x000fe200078ec0ff */
[----:B------:R-:W-:-:S04]  /*d860*/  @!P3 IMAD.WIDE R6, R6, 0x4, R2 ;  /* 0x000000040606b825 */ /* 0x000fc800078e0202 */
[----:B--2---:R-:W-:-:S04]  /*d870*/  @!P4 IMAD.WIDE R8, R5, 0x4, R2 ;  /* 0x000000040508c825 */ /* 0x004fc800078e0202 */
[----:B------:R-:W-:Y:S01]  /*d880*/  @!P2 IMAD.WIDE R4, R4, 0x4, R2 ;  /* 0x000000040404a825 */ /* 0x000fe200078e0202 */
[----:B------:R2:W-:Y:S04]  /*d890*/  @!P4 ST.E.64 [R8.64], R154 ;  /* 0x0000009a0800c985 */ /* 0x0005e8000c101b12 */
[----:B------:R3:W-:Y:S04]  /*d8a0*/  @!P3 ST.E.64 [R6.64], R158 ;  /* 0x0000009e0600b985 */ /* 0x0007e8000c101b12 */
[----:B------:R4:W-:Y:S01]  /*d8b0*/  @!P2 ST.E.64 [R4.64], R170 ;  /* 0x000000aa0400a985 */ /* 0x0009e2000c101b12 */
[----:B--2---:R-:W-:-:S02]  /*d8c0*/  IADD3 R8, R0, 0x30, RZ ;  /* 0x0000003000087810 */ /* 0x004fc40007ffe0ff */
[----:B------:R-:W-:Y:S02]  /*d8d0*/  IADD3 R9, R0, 0x40, RZ ;  /* 0x0000004000097810 */ /* 0x000fe40007ffe0ff */
[----:B---3--:R-:W-:Y:S02]  /*d8e0*/  @!P1 LEA.HI R6, R10, R10, RZ, 0x1 ;  /* 0x0000000a0a069211 */ /* 0x008fe400078f08ff */
[----:B------:R-:W-:Y:S02]  /*d8f0*/  IADD3 R10, R0, 0x38, RZ ;  /* 0x00000038000a7810 */ /* 0x000fe40007ffe0ff */
[----:B----4-:R-:W-:Y:S02]  /*d900*/  @!P0 LEA.HI R4, R11, R11, RZ, 0x1 ;  /* 0x0000000b0b048211 */ /* 0x010fe400078f08ff */
[----:B------:R-:W-:Y:S02]  /*d910*/  @!P1 LOP3.LUT R6, R6, 0xfffffffe, RZ, 0xc0, !PT ;  /* 0xfffffffe06069812 */ /* 0x000fe400078ec0ff */
[----:B------:R-:W-:-:S02]  /*d920*/  @!P0 LOP3.LUT R4, R4, 0xfffffffe, RZ, 0xc0, !PT ;  /* 0xfffffffe04048812 */ /* 0x000fc400078ec0ff */
[----:B------:R-:W-:Y:S01]  /*d930*/  IADD3 R11, R0, 0x48, RZ ;  /* 0x00000048000b7810 */ /* 0x000fe20007ffe0ff */
[--C-:B------:R-:W-:Y:S01]  /*d940*/  @!P1 IMAD.WIDE R6, R6, 0x4, R2.reuse ;  /* 0x0000000406069825 */ /* 0x100fe200078e0202 */
[----:B------:R-:W-:Y:S02]  /*d950*/  ISETP.GE.AND P4, PT, R8, c[0x0][0x3c8], PT ;  /* 0x0000f20008007a0c */ /* 0x000fe40003f86270 */
[----:B------:R-:W-:Y:S01]  /*d960*/  ISETP.GE.AND P3, PT, R10, c[0x0][0x3c8], PT ;  /* 0x0000f2000a007a0c */ /* 0x000fe20003f66270 */
[----:B------:R-:W-:Y:S01]  /*d970*/  @!P0 IMAD.WIDE R4, R4, 0x4, R2 ;  /* 0x0000000404048825 */ /* 0x000fe200078e0202 */
[----:B------:R-:W-:Y:S01]  /*d980*/  ISETP.GE.AND P2, PT, R9, c[0x0][0x3c8], PT ;  /* 0x0000f20009007a0c */ /* 0x000fe20003f46270 */
[----:B------:R2:W-:Y:S01]  /*d990*/  @!P1 ST.E.64 [R6.64], R174 ;  /* 0x000000ae06009985 */ /* 0x0005e2000c101b12 */
[----:B------:R-:W-:-:S03]  /*d9a0*/  ISETP.GE.AND P1, PT, R11, c[0x0][0x3c8], PT ;  /* 0x0000f2000b007a0c */ /* 0x000fc60003f26270 */
[----:B------:R3:W-:Y:S01]  /*d9b0*/  @!P0 ST.E.64 [R4.64], R186 ;  /* 0x000000ba04008985 */ /* 0x0007e2000c101b12 */
[----:B------:R-:W-:-:S13]  /*d9c0*/  ISETP.GE.AND P0, PT, R12, c[0x0][0x3c8], PT ;  /* 0x0000f2000c007a0c */ /* 0x000fda0003f06270 */
[----:B------:R-:W-:-:S04]  /*d9d0*/  @!P0 LEA.HI R12, R12, R12, RZ, 0x1 ;  /* 0x0000000c0c0c8211 */ /* 0x000fc800078f08ff */
[----:B------:R-:W-:Y:S02]  /*d9e0*/  @!P0 LOP3.LUT R12, R12, 0xfffffffe, RZ, 0xc0, !PT ;  /* 0xfffffffe0c0c8812 */ /* 0x000fe400078ec0ff */
[----:B--2---:R-:W-:Y:S02]  /*d9f0*/  @!P3 LEA.HI R6, R10, R10, RZ, 0x1 ;  /* 0x0000000a0a06b211 */ /* 0x004fe400078f08ff */
[----:B------:R-:W-:Y:S02]  /*da00*/  @!P1 LEA.HI R7, R11, R11, RZ, 0x1 ;  /* 0x0000000b0b079211 */ /* 0x000fe400078f08ff */
[----:B---3--:R-:W-:Y:S02]  /*da10*/  @!P4 LEA.HI R4, R8, R8, RZ, 0x1 ;  /* 0x000000080804c211 */ /* 0x008fe400078f08ff */
[----:B------:R-:W-:Y:S02]  /*da20*/  @!P2 LEA.HI R5, R9, R9, RZ, 0x1 ;  /* 0x000000090905a211 */ /* 0x000fe400078f08ff */
[----:B------:R-:W-:-:S02]  /*da30*/  @!P4 LOP3.LUT R4, R4, 0xfffffffe, RZ, 0xc0, !PT ;  /* 0xfffffffe0404c812 */ /* 0x000fc400078ec0ff */
[----:B------:R-:W-:Y:S02]  /*da40*/  @!P3 LOP3.LUT R6, R6, 0xfffffffe, RZ, 0xc0, !PT ;  /* 0xfffffffe0606b812 */ /* 0x000fe400078ec0ff */
[----:B------:R-:W-:Y:S01]  /*da50*/  @!P2 LOP3.LUT R10, R5, 0xfffffffe, RZ, 0xc0, !PT ;  /* 0xfffffffe050aa812 */ /* 0x000fe200078ec0ff */
[----:B------:R-:W-:Y:S01]  /*da60*/  @!P4 IMAD.WIDE R4, R4, 0x4, R2 ;  /* 0x000000040404c825 */ /* 0x000fe200078e0202 */
[----:B------:R-:W-:-:S03]  /*da70*/  @!P1 LOP3.LUT R7, R7, 0xfffffffe, RZ, 0xc0, !PT ;  /* 0xfffffffe07079812 */ /* 0x000fc600078ec0ff */
[--C-:B------:R-:W-:Y:S01]  /*da80*/  @!P3 IMAD.WIDE R8, R6, 0x4, R2.reuse ;  /* 0x000000040608b825 */ /* 0x100fe200078e0202 */
[----:B------:R2:W-:Y:S03]  /*da90*/  @!P4 ST.E.64 [R4.64], R194 ;  /* 0x000000c20400c985 */ /* 0x0005e6000c101b12 */
[--C-:B------:R-:W-:Y:S01]  /*daa0*/  @!P2 IMAD.WIDE R10, R10, 0x4, R2.reuse ;  /* 0x000000040a0aa825 */ /* 0x100fe200078e0202 */
[----:B------:R3:W-:Y:S03]  /*dab0*/  @!P3 ST.E.64 [R8.64], R206 ;  /* 0x000000ce0800b985 */ /* 0x0007e6000c101b12 */
[--C-:B------:R-:W-:Y:S01]  /*dac0*/  @!P1 IMAD.WIDE R6, R7, 0x4, R2.reuse ;  /* 0x0000000407069825 */ /* 0x100fe200078e0202 */
[----:B------:R-:W-:Y:S04]  /*dad0*/  @!P2 ST.E.64 [R10.64], R70 ;  /* 0x000000460a00a985 */ /* 0x000fe8000c101b12 */
[----:B------:R4:W-:Y:S01]  /*dae0*/  @!P1 ST.E.64 [R6.64], R82 ;  /* 0x0000005206009985 */ /* 0x0009e2000c101b12 */
[----:B--2---:R-:W-:Y:S01]  /*daf0*/  @!P0 IMAD.WIDE R4, R12, 0x4, R2 ;  /* 0x000000040c048825 */ /* 0x004fe200078e0202 */
[----:B---3--:R-:W-:-:S04]  /*db00*/  IADD3 R8, R0, 0x58, RZ ;  /* 0x0000005800087810 */ /* 0x008fc80007ffe0ff */
[----:B------:R2:W-:Y:S01]  /*db10*/  @!P0 ST.E.64 [R4.64], R86 ;  /* 0x0000005604008985 */ /* 0x0005e2000c101b12 */
[----:B------:R-:W-:Y:S02]  /*db20*/  ISETP.GE.AND P4, PT, R8, c[0x0][0x3c8], PT ;  /* 0x0000f20008007a0c */ /* 0x000fe40003f86270 */
[C---:B----4-:R-:W-:Y:S02]  /*db30*/  IADD3 R7, R0.reuse, 0x60, RZ ;  /* 0x0000006000077810 */ /* 0x050fe40007ffe0ff */
[----:B------:R-:W-:Y:S02]  /*db40*/  IADD3 R6, R0, 0x68, RZ ;  /* 0x0000006800067810 */ /* 0x000fe40007ffe0ff */
[----:B------:R-:W-:Y:S02]  /*db50*/  ISETP.GE.AND P3, PT, R7, c[0x0][0x3c8], PT ;  /* 0x0000f20007007a0c */ /* 0x000fe40003f66270 */
[----:B------:R-:W-:-:S05]  /*db60*/  ISETP.GE.AND P2, PT, R6, c[0x0][0x3c8], PT ;  /* 0x0000f20006007a0c */ /* 0x000fca0003f46270 */
[----:B------:R-:W-:-:S06]  /*db70*/  @!P4 LEA.HI R9, R8, R8, RZ, 0x1 ;  /* 0x000000080809c211 */ /* 0x000fcc00078f08ff */
[----:B------:R-:W-:Y:S02]  /*db80*/  @!P3 LEA.HI R8, R7, R7, RZ, 0x1 ;  /* 0x000000070708b211 */ /* 0x000fe400078f08ff */
[----:B------:R-:W-:Y:S02]  /*db90*/  @!P2 LEA.HI R7, R6, R6, RZ, 0x1 ;  /* 0x000000060607a211 */ /* 0x000fe400078f08ff */
[----:B------:R-:W-:Y:S02]  /*dba0*/  @!P3 LOP3.LUT R8, R8, 0xfffffffe, RZ, 0xc0, !PT ;  /* 0xfffffffe0808b812 */ /* 0x000fe400078ec0ff */
[C---:B--2---:R-:W-:Y:S02]  /*dbb0*/  IADD3 R5, R0.reuse, 0x70, RZ ;  /* 0x0000007000057810 */ /* 0x044fe40007ffe0ff */
[----:B------:R-:W-:Y:S02]  /*dbc0*/  IADD3 R4, R0, 0x78, RZ ;  /* 0x0000007800047810 */ /* 0x000fe40007ffe0ff */
[----:B------:R-:W-:-:S02]  /*dbd0*/  ISETP.GE.AND P1, PT, R5, c[0x0][0x3c8], PT ;  /* 0x0000f20005007a0c */ /* 0x000fc40003f26270 */
[----:B------:R-:W-:Y:S02]  /*dbe0*/  ISETP.GE.AND P0, PT, R4, c[0x0][0x3c8], PT ;  /* 0x0000f20004007a0c */ /* 0x000fe40003f06270 */
[----:B------:R-:W-:-:S09]  /*dbf0*/  @!P2 LOP3.LUT R7, R7, 0xfffffffe, RZ, 0xc0, !PT ;  /* 0xfffffffe0707a812 */ /* 0x000fd200078ec0ff */
[----:B------:R-:W-:Y:S02]  /*dc00*/  @!P1 LEA.HI R6, R5, R5, RZ, 0x1 ;  /* 0x0000000505069211 */ /* 0x000fe400078f08ff */
[----:B------:R-:W-:Y:S02]  /*dc10*/  @!P0 LEA.HI R4, R4, R4, RZ, 0x1 ;  /* 0x0000000404048211 */ /* 0x000fe400078f08ff */
[----:B------:R-:W-:Y:S01]  /*dc20*/  @!P4 LOP3.LUT R5, R9, 0xfffffffe, RZ, 0xc0, !PT ;  /* 0xfffffffe0905c812 */ /* 0x000fe200078ec0ff */
[--C-:B------:R-:W-:Y:S01]  /*dc30*/  @!P3 IMAD.WIDE R8, R8, 0x4, R2.reuse ;  /* 0x000000040808b825 */ /* 0x100fe200078e0202 */
[----:B------:R-:W-:Y:S02]  /*dc40*/  @!P1 LOP3.LUT R12, R6, 0xfffffffe, RZ, 0xc0, !PT ;  /* 0xfffffffe060c9812 */ /* 0x000fe400078ec0ff */
[----:B------:R-:W-:Y:S01]  /*dc50*/  @!P0 LOP3.LUT R13, R4, 0xfffffffe, RZ, 0xc0, !PT ;  /* 0xfffffffe040d8812 */ /* 0x000fe200078ec0ff */
        /* <DEDUP_REMOVED lines=9> */
.L_x_117:
[----:B------:R-:W-:Y:S05]  /*dcf0*/  BSYNC B0 ;  /* 0x0000000000007941 */ /* 0x000fea0003800000 */
.L_x_116:
[----:B--23--:R2:W3:Y:S01]  /*dd00*/  SHFL.IDX PT, R3, R22, 0x2, 0x1c1f ;  /* 0x005c1f0016037f89 */ /* 0x00c4e200000e0000 */
[----:B------:R-:W-:Y:S03]  /*dd10*/  BSSY B0, `(.L_x_118) ;  /* 0x0000060000007945 */ /* 0x000fe60003800000 */
[----:B----4-:R2:W4:Y:S01]  /*dd20*/  SHFL.IDX PT, R2, R23, 0x2, 0x1c1f ;  /* 0x005c1f0017027f89 */ /* 0x01052200000e0000 */
[----:B------:R-:W-:Y:S05]  /*dd30*/  @P5 BRA `(.L_x_119) ;  /* 0x000005d000005947 */ /* 0x000fea0003800000 */
[C---:B------:R-:W-:Y:S02]  /*dd40*/  IADD3 R5, R0.reuse, 0x8, RZ ;  /* 0x0000000800057810 */ /* 0x040fe40007ffe0ff */
[----:B------:R-:W-:-:S02]  /*dd50*/  IADD3 R4, R0, 0x10, RZ ;  /* 0x0000001000047810 */ /* 0x000fc40007ffe0ff */
[----:B------:R-:W-:Y:S02]  /*dd60*/  ISETP.GE.AND P2, PT, R5, c[0x0][0x3c8], PT ;  /* 0x0000f20005007a0c */ /* 0x000fe40003f46270 */
[----:B------:R-:W-:Y:S02]  /*dd70*/  ISETP.GE.AND P1, PT, R4, c[0x0][0x3c8], PT ;  /* 0x0000f20004007a0c */ /* 0x000fe40003f26270 */
[C---:B------:R-:W-:Y:S02]  /*dd80*/  ISETP.GE.AND P3, PT, R0.reuse, c[0x0][0x3c8], PT ;  /* 0x0000f20000007a0c */ /* 0x040fe40003f66270 */
[C---:B------:R-:W-:Y:S02]  /*dd90*/  IADD3 R10, R0.reuse, 0x18, RZ ;  /* 0x00000018000a7810 */ /* 0x040fe40007ffe0ff */
[----:B------:R-:W-:Y:S02]  /*dda0*/  IADD3 R11, R0, 0x20, RZ ;  /* 0x00000020000b7810 */ /* 0x000fe40007ffe0ff */
[----:B------:R-:W-:-:S02]  /*ddb0*/  ISETP.GE.AND P0, PT, R10, c[0x0][0x3c8], PT ;  /* 0x0000f2000a007a0c */ /* 0x000fc40003f06270 */
[----:B------:R-:W-:Y:S02]  /*ddc0*/  ISETP.GE.AND P5, PT, R11, c[0x0][0x3c8], PT ;  /* 0x0000f2000b007a0c */ /* 0x000fe40003fa6270 */
[----:B------:R-:W-:Y:S02]  /*ddd0*/  @!P2 LEA.HI R5, R5, R5, RZ, 0x1 ;  /* 0x000000050505a211 */ /* 0x000fe400078f08ff */
[----:B------:R-:W-:Y:S01]  /*dde0*/  @!P1 LEA.HI R4, R4, R4, RZ, 0x1 ;  /* 0x0000000404049211 */ /* 0x000fe200078f08ff */
[--C-:B---34-:R-:W-:Y:S01]  /*ddf0*/  @!P3 IMAD.WIDE R6, R0, 0x4, R2.reuse ;  /* 0x000000040006b825 */ /* 0x118fe200078e0202 */
[----:B------:R-:W-:Y:S02]  /*de00*/  @!P2 LOP3.LUT R5, R5, 0xfffffffe, RZ, 0xc0, !PT ;  /* 0xfffffffe0505a812 */ /* 0x000fe400078ec0ff */
[----:B------:R-:W-:Y:S02]  /*de10*/  @!P1 LOP3.LUT R8, R4, 0xfffffffe, RZ, 0xc0, !PT ;  /* 0xfffffffe04089812 */ /* 0x000fe400078ec0ff */
[----:B------:R3:W-:Y:S01]  /*de20*/  @!P3 ST.E.64 [R6.64], R140 ;  /* 0x0000008c0600b985 */ /* 0x0007e2000c101b12 */
[----:B------:R-:W-:Y:S01]  /*de30*/  @!P2 IMAD.WIDE R4, R5, 0x4, R2 ;  /* 0x000000040504a825 */ /* 0x000fe200078e0202 */
[----:B------:R-:W-:-:S03]  /*de40*/  IADD3 R12, R0, 0x48, RZ ;  /* 0x00000048000c7810 */ /* 0x000fc60007ffe0ff */
[----:B------:R-:W-:Y:S01]  /*de50*/  @!P1 IMAD.WIDE R8, R8, 0x4, R2 ;  /* 0x0000000408089825 */ /* 0x000fe200078e0202 */
[----:B------:R4:W-:Y:S04]  /*de60*/  @!P2 ST.E.64 [R4.64], R148 ;  /* 0x000000940400a985 */ /* 0x0009e8000c101b12 */
[----:B------:R5:W-:Y:S01]  /*de70*/  @!P1 ST.E.64 [R8.64], R160 ;  /* 0x000000a008009985 */ /* 0x000be2000c101b12 */
[----:B---3--:R-:W-:Y:S02]  /*de80*/  IADD3 R7, R0, 0x28, RZ ;  /* 0x0000002800077810 */ /* 0x008fe40007ffe0ff */
[----:B------:R-:W-:Y:S02]  /*de90*/  @!P5 LEA.HI R6, R11, R11, RZ, 0x1 ;  /* 0x0000000b0b06d211 */ /* 0x000fe400078f08ff */
[----:B------:R-:W-:-:S02]  /*dea0*/  ISETP.GE.AND P4, PT, R7, c[0x0][0x3c8], PT ;  /* 0x0000f20007007a0c */ /* 0x000fc40003f86270 */
[----:B----4-:R-:W-:Y:S02]  /*deb0*/  @!P0 LEA.HI R4, R10, R10, RZ, 0x1 ;  /* 0x0000000a0a048211 */ /* 0x010fe400078f08ff */
[----:B------:R-:W-:Y:S02]  /*dec0*/  IADD3 R10, R0, 0x40, RZ ;  /* 0x00000040000a7810 */ /* 0x000fe40007ffe0ff */
[----:B------:R-:W-:Y:S02]  /*ded0*/  @!P0 LOP3.LUT R4, R4, 0xfffffffe, RZ, 0xc0, !PT ;  /* 0xfffffffe04048812 */ /* 0x000fe400078ec0ff */
[C---:B-----5:R-:W-:Y:S02]  /*dee0*/  IADD3 R8, R0.reuse, 0x30, RZ ;  /* 0x0000003000087810 */ /* 0x060fe40007ffe0ff */
[----:B------:R-:W-:Y:S01]  /*def0*/  IADD3 R9, R0, 0x38, RZ ;  /* 0x0000003800097810 */ /* 0x000fe20007ffe0ff */
[----:B------:R-:W-:Y:S01]  /*df00*/  @!P0 IMAD.WIDE R4, R4, 0x4, R2 ;  /* 0x0000000404048825 */ /* 0x000fe200078e0202 */
[----:B------:R-:W-:-:S02]  /*df10*/  ISETP.GE.AND P3, PT, R8, c[0x0][0x3c8], PT ;  /* 0x0000f20008007a0c */ /* 0x000fc40003f66270 */
[----:B------:R-:W-:Y:S02]  /*df20*/  ISETP.GE.AND P2, PT, R9, c[0x0][0x3c8], PT ;  /* 0x0000f20009007a0c */ /* 0x000fe40003f46270 */
[----:B------:R-:W-:Y:S01]  /*df30*/  @!P5 LOP3.LUT R6, R6, 0xfffffffe, RZ, 0xc0, !PT ;  /* 0xfffffffe0606d812 */ /* 0x000fe200078ec0ff */
[----:B------:R3:W-:Y:S01]  /*df40*/  @!P0 ST.E.64 [R4.64], R164 ;  /* 0x000000a404008985 */ /* 0x0007e2000c101b12 */
[----:B------:R-:W-:Y:S02]  /*df50*/  ISETP.GE.AND P1, PT, R10, c[0x0][0x3c8], PT ;  /* 0x0000f2000a007a0c */ /* 0x000fe40003f26270 */
[----:B------:R-:W-:-:S13]  /*df60*/  ISETP.GE.AND P0, PT, R12, c[0x0][0x3c8], PT ;  /* 0x0000f2000c007a0c */ /* 0x000fda0003f06270 */
[----:B------:R-:W-:-:S04]  /*df70*/  @!P0 LEA.HI R12, R12, R12, RZ, 0x1 ;  /* 0x0000000c0c0c8211 */ /* 0x000fc800078f08ff */
[----:B------:R-:W-:Y:S01]  /*df80*/  @!P0 LOP3.LUT R12, R12, 0xfffffffe, RZ, 0xc0, !PT ;  /* 0xfffffffe0c0c8812 */ /* 0x000fe200078ec0ff */
[----:B---3--:R-:W-:Y:S01]  /*df90*/  @!P5 IMAD.WIDE R4, R6, 0x4, R2 ;  /* 0x000000040604d825 */ /* 0x008fe200078e0202 */
[----:B------:R-:W-:Y:S02]  /*dfa0*/  @!P4 LEA.HI R6, R7, R7, RZ, 0x1 ;  /* 0x000000070706c211 */ /* 0x000fe400078f08ff */
[----:B------:R-:W-:Y:S02]  /*dfb0*/  @!P1 LEA.HI R7, R10, R10, RZ, 0x1 ;  /* 0x0000000a0a079211 */ /* 0x000fe400078f08ff */
[----:B------:R3:W-:Y:S01]  /*dfc0*/  @!P5 ST.E.64 [R4.64], R176 ;  /* 0x000000b00400d985 */ /* 0x0007e2000c101b12 */
[----:B------:R-:W-:Y:S02]  /*dfd0*/  @!P4 LOP3.LUT R6, R6, 0xfffffffe, RZ, 0xc0, !PT ;  /* 0xfffffffe0606c812 */ /* 0x000fe400078ec0ff */
[----:B------:R-:W-:Y:S02]  /*dfe0*/  @!P1 LOP3.LUT R7, R7, 0xfffffffe, RZ, 0xc0, !PT ;  /* 0xfffffffe07079812 */ /* 0x000fe400078ec0ff */
[----:B---3--:R-:W-:-:S02]  /*dff0*/  @!P3 LEA.HI R5, R8, R8, RZ, 0x1 ;  /* 0x000000080805b211 */ /* 0x008fc400078f08ff */
[----:B------:R-:W-:Y:S02]  /*e000*/  @!P2 LEA.HI R4, R9, R9, RZ, 0x1 ;  /* 0x000000090904a211 */ /* 0x000fe400078f08ff */
[----:B------:R-:W-:Y:S02]  /*e010*/  @!P3 LOP3.LUT R8, R5, 0xfffffffe, RZ, 0xc0, !PT ;  /* 0xfffffffe0508b812 */ /* 0x000fe400078ec0ff */
[----:B------:R-:W-:Y:S01]  /*e020*/  @!P2 LOP3.LUT R10, R4, 0xfffffffe, RZ, 0xc0, !PT ;  /* 0xfffffffe040aa812 */ /* 0x000fe200078ec0ff */
[----:B------:R-:W-:-:S04]  /*e030*/  @!P4 IMAD.WIDE R4, R6, 0x4, R2 ;  /* 0x000000040604c825 */ /* 0x000fc800078e0202 */
[--C-:B------:R-:W-:Y:S01]  /*e040*/  @!P3 IMAD.WIDE R8, R8, 0x4, R2.reuse ;  /* 0x000000040808b825 */ /* 0x100fe200078e0202 */
[----:B------:R3:W-:Y:S03]  /*e050*/  @!P4 ST.E.64 [R4.64], R180 ;  /* 0x000000b40400c985 */ /* 0x0007e6000c101b12 */
[--C-:B------:R-:W-:Y:S01]  /*e060*/  @!P2 IMAD.WIDE R10, R10, 0x4, R2.reuse ;  /* 0x000000040a0aa825 */ /* 0x100fe200078e0202 */
[----:B------:R4:W-:Y:S03]  /*e070*/  @!P3 ST.E.64 [R8.64], R196 ;  /* 0x000000c40800b985 */ /* 0x0009e6000c101b12 */
[--C-:B------:R-:W-:Y:S01]  /*e080*/  @!P1 IMAD.WIDE R6, R7, 0x4, R2.reuse ;  /* 0x0000000407069825 */ /* 0x100fe200078e0202 */
[----:B------:R-:W-:Y:S04]  /*e090*/  @!P2 ST.E.64 [R10.64], R200 ;  /* 0x000000c80a00a985 */ /* 0x000fe8000c101b12 */
[----:B------:R5:W-:Y:S01]  /*e0a0*/  @!P1 ST.E.64 [R6.64], R72 ;  /* 0x0000004806009985 */ /* 0x000be2000c101b12 */
[----:B---3--:R-:W-:Y:S01]  /*e0b0*/  @!P0 IMAD.WIDE R4, R12, 0x4, R2 ;  /* 0x000000040c048825 */ /* 0x008fe200078e0202 */
[----:B----4-:R-:W-:-:S04]  /*e0c0*/  IADD3 R9, R0, 0x50, RZ ;  /* 0x0000005000097810 */ /* 0x010fc80007ffe0ff */
[----:B------:R3:W-:Y:S01]  /*e0d0*/  @!P0 ST.E.64 [R4.64], R76 ;  /* 0x0000004c04008985 */ /* 0x0007e2000c101b12 */
[----:B------:R-:W-:Y:S02]  /*e0e0*/  IADD3 R8, R0, 0x58, RZ ;  /* 0x0000005800087810 */ /* 0x000fe40007ffe0ff */
[----:B------:R-:W-:Y:S02]  /*e0f0*/  ISETP.GE.AND P5, PT, R9, c[0x0][0x3c8], PT ;  /* 0x0000f20009007a0c */ /* 0x000fe40003fa6270 */
[----:B------:R-:W-:Y:S02]  /*e100*/  ISETP.GE.AND P4, PT, R8, c[0x0][0x3c8], PT ;  /* 0x0000f20008007a0c */ /* 0x000fe40003f86270 */
[C---:B-----5:R-:W-:Y:S02]  /*e110*/  IADD3 R7, R0.reuse, 0x60, RZ ;  /* 0x0000006000077810 */ /* 0x060fe40007ffe0ff */
[----:B------:R-:W-:Y:S02]  /*e120*/  IADD3 R6, R0, 0x68, RZ ;  /* 0x0000006800067810 */ /* 0x000fe40007ffe0ff */
[----:B------:R-:W-:-:S02]  /*e130*/  ISETP.GE.AND P3, PT, R7, c[0x0][0x3c8], PT ;  /* 0x0000f20007007a0c */ /* 0x000fc40003f66270 */
[----:B------:R-:W-:-:S03]  /*e140*/  ISETP.GE.AND P2, PT, R6, c[0x0][0x3c8], PT ;  /* 0x0000f20006007a0c */ /* 0x000fc60003f46270 */
[----:B------:R-:W-:Y:S02]  /*e150*/  @!P5 LEA.HI R9, R9, R9, RZ, 0x1 ;  /* 0x000000090909d211 */ /* 0x000fe400078f08ff */
[----:B------:R-:W-:-:S04]  /*e160*/  @!P4 LEA.HI R10, R8, R8, RZ, 0x1 ;  /* 0x00000008080ac211 */ /* 0x000fc800078f08ff */
[----:B------:R-:W-:Y:S02]  /*e170*/  @!P4 LOP3.LUT R10, R10, 0xfffffffe, RZ, 0xc0, !PT ;  /* 0xfffffffe0a0ac812 */ /* 0x000fe400078ec0ff */
[----:B------:R-:W-:Y:S02]  /*e180*/  @!P3 LEA.HI R8, R7, R7, RZ, 0x1 ;  /* 0x000000070708b211 */ /* 0x000fe400078f08ff */
[----:B------:R-:W-:Y:S01]  /*e190*/  @!P2 LEA.HI R7, R6, R6, RZ, 0x1 ;  /* 0x000000060607a211 */ /* 0x000fe200078f08ff */
[----:B------:R-:W-:Y:S01]  /*e1a0*/  @!P4 IMAD.WIDE R10, R10, 0x4, R2 ;  /* 0x000000040a0ac825 */ /* 0x000fe200078e0202 */
[----:B------:R-:W-:Y:S02]  /*e1b0*/  @!P3 LOP3.LUT R8, R8, 0xfffffffe, RZ, 0xc0, !PT ;  /* 0xfffffffe0808b812 */ /* 0x000fe400078ec0ff */
[C---:B---3--:R-:W-:Y:S02]  /*e1c0*/  IADD3 R5, R0.reuse, 0x70, RZ ;  /* 0x0000007000057810 */ /* 0x048fe40007ffe0ff */
[----:B------:R-:W-:-:S02]  /*e1d0*/  IADD3 R4, R0, 0x78, RZ ;  /* 0x0000007800047810 */ /* 0x000fc40007ffe0ff */
[----:B------:R-:W-:Y:S02]  /*e1e0*/  ISETP.GE.AND P1, PT, R5, c[0x0][0x3c8], PT ;  /* 0x0000f20005007a0c */ /* 0x000fe40003f26270 */
[----:B------:R-:W-:Y:S02]  /*e1f0*/  ISETP.GE.AND P0, PT, R4, c[0x0][0x3c8], PT ;  /* 0x0000f20004007a0c */ /* 0x000fe40003f06270 */
[----:B------:R-:W-:-:S09]  /*e200*/  @!P2 LOP3.LUT R7, R7, 0xfffffffe, RZ, 0xc0, !PT ;  /* 0xfffffffe0707a812 */ /* 0x000fd200078ec0ff */
[----:B------:R-:W-:Y:S02]  /*e210*/  @!P1 LEA.HI R6, R5, R5, RZ, 0x1 ;  /* 0x0000000505069211 */ /* 0x000fe400078f08ff */
[----:B------:R-:W-:Y:S01]  /*e220*/  @!P5 LOP3.LUT R5, R9, 0xfffffffe, RZ, 0xc0, !PT ;  /* 0xfffffffe0905d812 */ /* 0x000fe200078ec0ff */
[--C-:B------:R-:W-:Y:S01]  /*e230*/  @!P3 IMAD.WIDE R8, R8, 0x4, R2.reuse ;  /* 0x000000040808b825 */ /* 0x100fe200078e0202 */
[----:B------:R-:W-:Y:S02]  /*e240*/  @!P0 LEA.HI R4, R4, R4, RZ, 0x1 ;  /* 0x0000000404048211 */ /* 0x000fe400078f08ff */
[----:B------:R-:W-:Y:S01]  /*e250*/  @!P1 LOP3.LUT R14, R6, 0xfffffffe, RZ, 0xc0, !PT ;  /* 0xfffffffe060e9812 */ /* 0x000fe200078ec0ff */
[----:B------:R-:W-:Y:S01]  /*e260*/  @!P5 IMAD.WIDE R12, R5, 0x4, R2 ;  /* 0x00000004050cd825 */ /* 0x000fe200078e0202 */
[----:B------:R-:W-:-:S03]  /*e270*/  @!P0 LOP3.LUT R15, R4, 0xfffffffe, RZ, 0xc0, !PT ;  /* 0xfffffffe040f8812 */ /* 0x000fc600078ec0ff */
[--C-:B------:R-:W-:Y:S01]  /*e280*/  @!P2 IMAD.WIDE R6, R7, 0x4, R2.reuse ;  /* 0x000000040706a825 */ /* 0x100fe200078e0202 */
[----:B------:R3:W-:Y:S03]  /*e290*/  @!P5 ST.E.64 [R12.64], R88 ;  /* 0x000000580c00d985 */ /* 0x0007e6000c101b12 */
[--C-:B------:R-:W-:Y:S01]  /*e2a0*/  @!P1 IMAD.WIDE R4, R14, 0x4, R2.reuse ;  /* 0x000000040e049825 */ /* 0x100fe200078e0202 */
[----:B------:R3:W-:Y:S03]  /*e2b0*/  @!P4 ST.E.64 [R10.64], R92 ;  /* 0x0000005c0a00c985 */ /* 0x0007e6000c101b12 */
[----:B------:R-:W-:Y:S01]  /*e2c0*/  @!P0 IMAD.WIDE R2, R15, 0x4, R2 ;  /* 0x000000040f028825 */ /* 0x000fe200078e0202 */
[----:B------:R3:W-:Y:S04]  /*e2d0*/  @!P3 ST.E.64 [R8.64], R104 ;  /* 0x000000680800b985 */ /* 0x0007e8000c101b12 */
[----:B------:R3:W-:Y:S04]  /*e2e0*/  @!P2 ST.E.64 [R6.64], R108 ;  /* 0x0000006c0600a985 */ /* 0x0007e8000c101b12 */
[----:B------:R3:W-:Y:S04]  /*e2f0*/  @!P1 ST.E.64 [R4.64], R120 ;  /* 0x0000007804009985 */ /* 0x0007e8000c101b12 */
[----:B------:R3:W-:Y:S02]  /*e300*/  @!P0 ST.E.64 [R2.64], R124 ;  /* 0x0000007c02008985 */ /* 0x0007e4000c101b12 */
.L_x_119:
[----:B------:R-:W-:Y:S05]  /*e310*/  BSYNC B0 ;  /* 0x0000000000007941 */ /* 0x000fea0003800000 */
.L_x_118:
[----:B---3--:R3:W1:Y:S04]  /*e320*/  SHFL.IDX PT, R3, R22, 0x3, 0x1c1f ;  /* 0x007c1f0016037f89 */ /* 0x00866800000e0000 */
[----:B----4-:R3:W4:Y:S01]  /*e330*/  SHFL.IDX PT, R2, R23, 0x3, 0x1c1f ;  /* 0x007c1f0017027f89 */ /* 0x01072200000e0000 */
[----:B------:R-:W-:Y:S05]  /*e340*/  @P6 EXIT ;  /* 0x000000000000694d */ /* 0x000fea0003800000 */
[C---:B------:R-:W-:Y:S02]  /*e350*/  ISETP.GE.AND P0, PT, R0.reuse, c[0x0][0x3c8], PT ;  /* 0x0000f20000007a0c */ /* 0x040fe40003f06270 */
[----:B------:R-:W-:-:S02]  /*e360*/  IADD3 R5, R0, 0x8, RZ ;  /* 0x0000000800057810 */ /* 0x000fc40007ffe0ff */
[----:B------:R-:W-:Y:S02]  /*e370*/  IADD3 R4, R0, 0x10, RZ ;  /* 0x0000001000047810 */ /* 0x000fe40007ffe0ff */
[----:B------:R-:W-:Y:S02]  /*e380*/  ISETP.GE.AND P6, PT, R5, c[0x0][0x3c8], PT ;  /* 0x0000f20005007a0c */ /* 0x000fe40003fc6270 */
[----:B------:R-:W-:Y:S02]  /*e390*/  ISETP.GE.AND P5, PT, R4, c[0x0][0x3c8], PT ;  /* 0x0000f20004007a0c */ /* 0x000fe40003fa6270 */
[C---:B------:R-:W-:Y:S02]  /*e3a0*/  IADD3 R8, R0.reuse, 0x18, RZ ;  /* 0x0000001800087810 */ /* 0x040fe40007ffe0ff */
[C---:B------:R-:W-:Y:S01]  /*e3b0*/  IADD3 R9, R0.reuse, 0x20, RZ ;  /* 0x0000002000097810 */ /* 0x040fe20007ffe0ff */
[C---:B-1--4-:R-:W-:Y:S01]  /*e3c0*/  @!P0 IMAD.WIDE R6, R0.reuse, 0x4, R2 ;  /* 0x0000000400068825 */ /* 0x052fe200078e0202 */
[----:B------:R-:W-:-:S02]  /*e3d0*/  IADD3 R10, R0, 0x28, RZ ;  /* 0x00000028000a7810 */ /* 0x000fc40007ffe0ff */
[C---:B------:R-:W-:Y:S02]  /*e3e0*/  IADD3 R11, R0.reuse, 0x30, RZ ;  /* 0x00000030000b7810 */ /* 0x040fe40007ffe0ff */
[----:B------:R1:W-:Y:S01]  /*e3f0*/  @!P0 ST.E.64 [R6.64], R142 ;  /* 0x0000008e06008985 */ /* 0x0003e2000c101b12 */
[----:B------:R-:W-:Y:S02]  /*e400*/  IADD3 R12, R0, 0x38, RZ ;  /* 0x00000038000c7810 */ /* 0x000fe40007ffe0ff */
[----:B------:R-:W-:Y:S02]  /*e410*/  @!P5 LEA.HI R4, R4, R4, RZ, 0x1 ;  /* 0x000000040404d211 */ /* 0x000fe400078f08ff */
[----:B------:R-:W-:Y:S02]  /*e420*/  ISETP.GE.AND P4, PT, R8, c[0x0][0x3c8], PT ;  /* 0x0000f20008007a0c */ /* 0x000fe40003f86270 */
[----:B------:R-:W-:Y:S02]  /*e430*/  ISETP.GE.AND P3, PT, R9, c[0x0][0x3c8], PT ;  /* 0x0000f20009007a0c */ /* 0x000fe40003f66270 */
[----:B------:R-:W-:-:S02]  /*e440*/  @!P5 LOP3.LUT R4, R4, 0xfffffffe, RZ, 0xc0, !PT ;  /* 0xfffffffe0404d812 */ /* 0x000fc400078ec0ff */
[----:B------:R-:W-:Y:S02]  /*e450*/  ISETP.GE.AND P2, PT, R10, c[0x0][0x3c8], PT ;  /* 0x0000f2000a007a0c */ /* 0x000fe40003f46270 */
[----:B------:R-:W-:Y:S02]  /*e460*/  ISETP.GE.AND P1, PT, R11, c[0x0][0x3c8], PT ;  /* 0x0000f2000b007a0c */ /* 0x000fe40003f26270 */
[----:B------:R-:W-:Y:S02]  /*e470*/  ISETP.GE.AND P0, PT, R12, c[0x0][0x3c8], PT ;  /* 0x0000f2000c007a0c */ /* 0x000fe40003f06270 */
[C---:B------:R-:W-:Y:S02]  /*e480*/  IADD3 R14, R0.reuse, 0x40, RZ ;  /* 0x00000040000e7810 */ /* 0x040fe40007ffe0ff */
[----:B------:R-:W-:Y:S02]  /*e490*/  IADD3 R15, R0, 0x48, RZ ;  /* 0x00000048000f7810 */ /* 0x000fe40007ffe0ff */
[----:B-1----:R-:W-:Y:S01]  /*e4a0*/  @!P6 LEA.HI R6, R5, R5, RZ, 0x1 ;  /* 0x000000050506e211 */ /* 0x002fe200078f08ff */
[----:B------:R-:W-:-:S03]  /*e4b0*/  @!P5 IMAD.WIDE R4, R4, 0x4, R2 ;  /* 0x000000040404d825 */ /* 0x000fc600078e0202 */
[----:B------:R-:W-:-:S05]  /*e4c0*/  @!P6 LOP3.LUT R6, R6, 0xfffffffe, RZ, 0xc0, !PT ;  /* 0xfffffffe0606e812 */ /* 0x000fca00078ec0ff */
[----:B------:R-:W-:-:S05]  /*e4d0*/  @!P6 IMAD.WIDE R6, R6, 0x4, R2 ;  /* 0x000000040606e825 */ /* 0x000fca00078e0202 */
[----:B------:R1:W-:Y:S01]  /*e4e0*/  @!P6 ST.E.64 [R6.64], R150 ;  /* 0x000000960600e985 */ /* 0x0003e2000c101b12 */
[----:B------:R-:W-:-:S03]  /*e4f0*/  ISETP.GE.AND P6, PT, R14, c[0x0][0x3c8], PT ;  /* 0x0000f2000e007a0c */ /* 0x000fc60003fc6270 */
[----:B------:R4:W-:Y:S01]  /*e500*/  @!P5 ST.E.64 [R4.64], R162 ;  /* 0x000000a20400d985 */ /* 0x0009e2000c101b12 */
[----:B------:R-:W-:Y:S02]  /*e510*/  ISETP.GE.AND P5, PT, R15, c[0x0][0x3c8], PT ;  /* 0x0000f2000f007a0c */ /* 0x000fe40003fa6270 */
[----:B-1----:R-:W-:Y:S02]  /*e520*/  @!P2 LEA.HI R7, R10, R10, RZ, 0x1 ;  /* 0x0000000a0a07a211 */ /* 0x002fe400078f08ff */
[----:B------:R-:W-:Y:S02]  /*e530*/  @!P1 LEA.HI R6, R11, R11, RZ, 0x1 ;  /* 0x0000000b0b069211 */ /* 0x000fe400078f08ff */
[----:B----4-:R-:W-:Y:S02]  /*e540*/  @!P4 LEA.HI R4, R8, R8, RZ, 0x1 ;  /* 0x000000080804c211 */ /* 0x010fe400078f08ff */
[----:B------:R-:W-:Y:S02]  /*e550*/  @!P3 LEA.HI R8, R9, R9, RZ, 0x1 ;  /* 0x000000090908b211 */ /* 0x000fe400078f08ff */
[----:B------:R-:W-:-:S02]  /*e560*/  @!P0 LEA.HI R5, R12, R12, RZ, 0x1 ;  /* 0x0000000c0c058211 */ /* 0x000fc400078f08ff */
[----:B------:R-:W-:Y:S02]  /*e570*/  @!P4 LOP3.LUT R4, R4, 0xfffffffe, RZ, 0xc0, !PT ;  /* 0xfffffffe0404c812 */ /* 0x000fe400078ec0ff */
[----:B------:R-:W-:Y:S02]  /*e580*/  @!P3 LOP3.LUT R8, R8, 0xfffffffe, RZ, 0xc0, !PT ;  /* 0xfffffffe0808b812 */ /* 0x000fe400078ec0ff */
[----:B------:R-:W-:Y:S01]  /*e590*/  @!P2 LOP3.LUT R7, R7, 0xfffffffe, RZ, 0xc0, !PT ;  /* 0xfffffffe0707a812 */ /* 0x000fe200078ec0ff */
[--C-:B------:R-:W-:Y:S01]  /*e5a0*/  @!P4 IMAD.WIDE R12, R4, 0x4, R2.reuse ;  /* 0x00000004040cc825 */ /* 0x100fe200078e0202 */
[----:B------:R-:W-:Y:S02]  /*e5b0*/  @!P1 LOP3.LUT R6, R6, 0xfffffffe, RZ, 0xc0, !PT ;  /* 0xfffffffe06069812 */ /* 0x000fe400078ec0ff */
[----:B------:R-:W-:Y:S01]  /*e5c0*/  @!P0 LOP3.LUT R5, R5, 0xfffffffe, RZ, 0xc0, !PT ;  /* 0xfffffffe05058812 */ /* 0x000fe200078ec0ff */
[--C-:B------:R-:W-:Y:S01]  /*e5d0*/  @!P3 IMAD.WIDE R10, R8, 0x4, R2.reuse ;  /* 0x00000004080ab825 */ /* 0x100fe200078e0202 */
[----:B------:R1:W-:Y:S03]  /*e5e0*/  @!P4 ST.E.64 [R12.64], R166 ;  /* 0x000000a60c00c985 */ /* 0x0003e6000c101b12 */
[--C-:B------:R-:W-:Y:S01]  /*e5f0*/  @!P2 IMAD.WIDE R8, R7, 0x4, R2.reuse ;  /* 0x000000040708a825 */ /* 0x100fe200078e0202 */
[----:B------:R4:W-:Y:S03]  /*e600*/  @!P3 ST.E.64 [R10.64], R178 ;  /* 0x000000b20a00b985 */ /* 0x0009e6000c101b12 */
[--C-:B------:R-:W-:Y:S01]  /*e610*/  @!P1 IMAD.WIDE R6, R6, 0x4, R2.reuse ;  /* 0x0000000406069825 */ /* 0x100fe200078e0202 */
[----:B------:R5:W-:Y:S03]  /*e620*/  @!P2 ST.E.64 [R8.64], R182 ;  /* 0x000000b60800a985 */ /* 0x000be6000c101b12 */
[----:B------:R-:W-:Y:S01]  /*e630*/  @!P0 IMAD.WIDE R4, R5, 0x4, R2 ;  /* 0x0000000405048825 */ /* 0x000fe200078e0202 */
[----:B------:R-:W-:Y:S04]  /*e640*/  @!P1 ST.E.64 [R6.64], R198 ;  /* 0x000000c606009985 */ /* 0x000fe8000c101b12 */
[----:B------:R2:W-:Y:S01]  /*e650*/  @!P0 ST.E.64 [R4.64], R202 ;  /* 0x000000ca04008985 */ /* 0x0005e2000c101b12 */
[----:B-1----:R-:W-:-:S02]  /*e660*/  IADD3 R12, R0, 0x70, RZ ;  /* 0x00000070000c7810 */ /* 0x002fc40007ffe0ff */
[C---:B----4-:R-:W-:Y:S02]  /*e670*/  IADD3 R10, R0.reuse, 0x60, RZ ;  /* 0x00000060000a7810 */ /* 0x050fe40007ffe0ff */
[C---:B------:R-:W-:Y:S02]  /*e680*/  IADD3 R11, R0.reuse, 0x68, RZ ;  /* 0x00000068000b7810 */ /* 0x040fe40007ffe0ff */
[C---:B-----5:R-:W-:Y:S02]  /*e690*/  IADD3 R8, R0.reuse, 0x50, RZ ;  /* 0x0000005000087810 */ /* 0x060fe40007ffe0ff */
[----:B------:R-:W-:Y:S02]  /*e6a0*/  IADD3 R9, R0, 0x58, RZ ;  /* 0x0000005800097810 */ /* 0x000fe40007ffe0ff */
[----:B------:R-:W-:Y:S02]  /*e6b0*/  ISETP.GE.AND P4, PT, R8, c[0x0][0x3c8], PT ;  /* 0x0000f20008007a0c */ /* 0x000fe40003f86270 */
[----:B------:R-:W-:-:S02]  /*e6c0*/  ISETP.GE.AND P3, PT, R9, c[0x0][0x3c8], PT ;  /* 0x0000f20009007a0c */ /* 0x000fc40003f66270 */
[----:B--2---:R-:W-:Y:S02]  /*e6d0*/  @!P6 LEA.HI R4, R14, R14, RZ, 0x1 ;  /* 0x0000000e0e04e211 */ /* 0x004fe400078f08ff */
[----:B------:R-:W-:Y:S02]  /*e6e0*/  @!P5 LEA.HI R5, R15, R15, RZ, 0x1 ;  /* 0x0000000f0f05d211 */ /* 0x000fe400078f08ff */
[----:B------:R-:W-:Y:S02]  /*e6f0*/  @!P6 LOP3.LUT R4, R4, 0xfffffffe, RZ, 0xc0, !PT ;  /* 0xfffffffe0404e812 */ /* 0x000fe400078ec0ff */
[----:B------:R-:W-:Y:S02]  /*e700*/  ISETP.GE.AND P2, PT, R10, c[0x0][0x3c8], PT ;  /* 0x0000f2000a007a0c */ /* 0x000fe40003f46270 */
[----:B------:R-:W-:Y:S01]  /*e710*/  @!P5 LOP3.LUT R5, R5, 0xfffffffe, RZ, 0xc0, !PT ;  /* 0xfffffffe0505d812 */ /* 0x000fe200078ec0ff */
[----:B------:R-:W-:Y:S01]  /*e720*/  @!P6 IMAD.WIDE R6, R4, 0x4, R2 ;  /* 0x000000040406e825 */ /* 0x000fe200078e0202 */
[----:B------:R-:W-:-:S02]  /*e730*/  ISETP.GE.AND P1, PT, R11, c[0x0][0x3c8], PT ;  /* 0x0000f2000b007a0c */ /* 0x000fc40003f26270 */
[----:B------:R-:W-:Y:S01]  /*e740*/  ISETP.GE.AND P0, PT, R12, c[0x0][0x3c8], PT ;  /* 0x0000f2000c007a0c */ /* 0x000fe20003f06270 */
[----:B------:R-:W-:Y:S01]  /*e750*/  @!P5 IMAD.WIDE R4, R5, 0x4, R2 ;  /* 0x000000040504d825 */ /* 0x000fe200078e0202 */
[----:B------:R1:W-:Y:S01]  /*e760*/  @!P6 ST.E.64 [R6.64], R74 ;  /* 0x0000004a0600e985 */ /* 0x0003e2000c101b12 */
[----:B------:R-:W-:-:S03]  /*e770*/  IADD3 R0, R0, 0x78, RZ ;  /* 0x0000007800007810 */ /* 0x000fc60007ffe0ff */
[----:B------:R2:W-:Y:S01]  /*e780*/  @!P5 ST.E.64 [R4.64], R78 ;  /* 0x0000004e0400d985 */ /* 0x0005e2000c101b12 */
[----:B-1----:R-:W-:-:S04]  /*e790*/  @!P2 LEA.HI R7, R10, R10, RZ, 0x1 ;  /* 0x0000000a0a07a211 */ /* 0x002fc800078f08ff */
[----:B------:R-:W-:Y:S02]  /*e7a0*/  @!P1 LEA.HI R6, R11, R11, RZ, 0x1 ;  /* 0x0000000b0b069211 */ /* 0x000fe400078f08ff */
[----:B--2---:R-:W-:Y:S02]  /*e7b0*/  @!P4 LEA.HI R4, R8, R8, RZ, 0x1 ;  /* 0x000000080804c211 */ /* 0x004fe400078f08ff */
[----:B------:R-:W-:Y:S02]  /*e7c0*/  @!P3 LEA.HI R8, R9, R9, RZ, 0x1 ;  /* 0x000000090908b211 */ /* 0x000fe400078f08ff */
[----:B------:R-:W-:Y:S02]  /*e7d0*/  @!P0 LEA.HI R5, R12, R12, RZ, 0x1 ;  /* 0x0000000c0c058211 */ /* 0x000fe400078f08ff */
[----:B------:R-:W-:Y:S02]  /*e7e0*/  @!P4 LOP3.LUT R4, R4, 0xfffffffe, RZ, 0xc0, !PT ;  /* 0xfffffffe0404c812 */ /* 0x000fe400078ec0ff */
[----:B------:R-:W-:-:S02]  /*e7f0*/  @!P3 LOP3.LUT R8, R8, 0xfffffffe, RZ, 0xc0, !PT ;  /* 0xfffffffe0808b812 */ /* 0x000fc400078ec0ff */
        /* <DEDUP_REMOVED lines=11> */
[----:B------:R1:W-:Y:S04]  /*e8b0*/  @!P1 ST.E.64 [R6.64], R110 ;  /* 0x0000006e06009985 */ /* 0x0003e8000c101b12 */
[----:B------:R1:W-:Y:S01]  /*e8c0*/  @!P0 ST.E.64 [R4.64], R122 ;  /* 0x0000007a04008985 */ /* 0x0003e2000c101b12 */
[----:B------:R-:W-:-:S13]  /*e8d0*/  ISETP.GE.AND P0, PT, R0, c[0x0][0x3c8], PT ;  /* 0x0000f20000007a0c */ /* 0x000fda0003f06270 */
[----:B------:R-:W-:Y:S05]  /*e8e0*/  @P0 EXIT ;  /* 0x000000000000094d */ /* 0x000fea0003800000 */
[----:B------:R-:W-:-:S04]  /*e8f0*/  LEA.HI R0, R0, R0, RZ, 0x1 ;  /* 0x0000000000007211 */ /* 0x000fc800078f08ff */
[----:B------:R-:W-:-:S05]  /*e900*/  LOP3.LUT R0, R0, 0xfffffffe, RZ, 0xc0, !PT ;  /* 0xfffffffe00007812 */ /* 0x000fca00078ec0ff */
[----:B------:R-:W-:-:S05]  /*e910*/  IMAD.WIDE R2, R0, 0x4, R2 ;  /* 0x0000000400027825 */ /* 0x000fca00078e0202 */
[----:B------:R-:W-:Y:S01]  /*e920*/  ST.E.64 [R2.64], R126 ;  /* 0x0000007e02007985 */ /* 0x000fe2000c101b12 */
[----:B------:R-:W-:Y:S05]  /*e930*/  EXIT ;  /* 0x000000000000794d */ /* 0x000fea0003800000 */
.L_x_113:
        /* <DEDUP_REMOVED lines=26> */
[----:B------:R-:W-:-:S04]  /*eae0*/  IMAD.WIDE.U32 R2, R7, c[0x0][0x4d8], R2 ;  /* 0x0001360007027a25 */ /* 0x000fc800078e0002 */
[----:B------:R-:W-:Y:S02]  /*eaf0*/  IMAD R6, R6, c[0x0][0x4d8], RZ ;  /* 0x0001360006067a24 */ /* 0x000fe400078e02ff */
[----:B--2---:R-:W-:Y:S02]  /*eb00*/  IMAD R4, R4, c[0x0][0x550], R9 ;  /* 0x0001540004047a24 */ /* 0x004fe400078e0209 */
[----:B------:R-:W-:Y:S01]  /*eb10*/  IMAD R5, R7, c[0x0][0x4dc], R6 ;  /* 0x0001370007057a24 */ /* 0x000fe200078e0206 */
[----:B------:R-:W-:Y:S02]  /*eb20*/  IADD3 R7, -R0, RZ, RZ ;  /* 0x000000ff00077210 */ /* 0x000fe40007ffe1ff */
[----:B------:R-:W-:Y:S01]  /*eb30*/  SHF.R.S32.HI R6, RZ, 0x1f, R4 ;  /* 0x0000001fff067819 */ /* 0x000fe20000011404 */
[----:B------:R-:W-:Y:S02]  /*eb40*/  IMAD.IADD R3, R5, 0x1, R3 ;  /* 0x0000000105037824 */ /* 0x000fe400078e0203 */
[----:B------:R-:W-:Y:S01]  /*eb50*/  IMAD R5, R7, c[0x0][0x4e8], R8 ;  /* 0x00013a0007057a24 */ /* 0x000fe200078e0208 */
[----:B------:R-:W-:Y:S01]  /*eb60*/  SHF.R.S32.HI R7, RZ, 0x1f, R0 ;  /* 0x0000001fff077819 */ /* 0x000fe20000011400 */
[----:B------:R-:W-:-:S02]  /*eb70*/  IMAD R6, R6, c[0x0][0x4e0], RZ ;  /* 0x0001380006067a24 */ /* 0x000fc400078e02ff */
        /* <DEDUP_REMOVED lines=14> */
.L_x_120:
        /* <DEDUP_REMOVED lines=10> */
.L_x_2677:


//--------------------- .text._ZN7cutlass13device_kernelIN5flash19enable_sm80_to_sm89INS1_16FlashAttnFwdSm80INS1_25CollectiveMainloopFwdSm80ILi8ELi1ELb1EN4cute5tupleIJNS5_1CILi128EEENS7_ILi112EEES8_EEELi128ENS_10bfloat16_tEfNS_4arch4Sm80ELb0ELb0ELb1ELb1ELb0ELb0ELb1ELb1EEENS1_21CollectiveEpilogueFwdINS6_IJS8_S8_S9_EEENS6_IJNS7_ILi1EEESH_SH_EEESB_SD_Li256ELb1ELb1ELb1ELb0EEENS1_36VarlenDynamicPersistentTileSchedulerILi128ELi112ELi256ELi256ELb1ELb1ELb0ELb0ELb1ELb1EEEEEEEEEvNT_6ParamsE --------------------------
	.section	.text._ZN7cutlass13device_kernelIN5flash19enable_sm80_to_sm89INS1_16FlashAttnFwdSm80INS1_25CollectiveMainloopFwdSm80ILi8ELi1ELb1EN4cute5tupleIJNS5_1CILi128EEENS7_ILi112EEES8_EEELi128ENS_10bfloat16_tEfNS_4arch4Sm80ELb0ELb0ELb1ELb1ELb0ELb0ELb1ELb1EEENS1_21CollectiveEpilogueFwdINS6_IJS8_S8_S9_EEENS6_IJNS7_ILi1EEESH_SH_EEESB_SD_Li256ELb1ELb1ELb1ELb0EEENS1_36VarlenDynamicPersistentTileSchedulerILi128ELi112ELi256ELi256ELb1ELb1ELb0ELb0ELb1ELb1EEEEEEEEEvNT_6ParamsE,"ax",@progbits
	.sectioninfo	@"SHI_REGISTERS=255"
	.align	128
.text._ZN7cutlass13device_kernelIN5flash19enable_sm80_to_sm89INS1_16FlashAttnFwdSm80INS1_25CollectiveMainloopFwdSm80ILi8ELi1ELb1EN4cute5tupleIJNS5_1CILi128EEENS7_ILi112EEES8_EEELi128ENS_10bfloat16_tEfNS_4arch4Sm80ELb0ELb0ELb1ELb1ELb0ELb0ELb1ELb1EEENS1_21CollectiveEpilogueFwdINS6_IJS8_S8_S9_EEENS6_IJNS7_ILi1EEESH_SH_EEESB_SD_Li256ELb1ELb1ELb1ELb0EEENS1_36VarlenDynamicPersistentTileSchedulerILi128ELi112ELi256ELi256ELb1ELb1ELb0ELb0ELb1ELb1EEEEEEEEEvNT_6ParamsE:
        .type           _ZN7cutlass13device_kernelIN5flash19enable_sm80_to_sm89INS1_16FlashAttnFwdSm80INS1_25CollectiveMainloopFwdSm80ILi8ELi1ELb1EN4cute5tupleIJNS5_1CILi128EEENS7_ILi112EEES8_EEELi128ENS_10bfloat16_tEfNS_4arch4Sm80ELb0ELb0ELb1ELb1ELb0ELb0ELb1ELb1EEENS1_21CollectiveEpilogueFwdINS6_IJS8_S8_S9_EEENS6_IJNS7_ILi1EEESH_SH_EEESB_SD_Li256ELb1ELb1ELb1ELb0EEENS1_36VarlenDynamicPersistentTileSchedulerILi128ELi112ELi256ELi256ELb1ELb1ELb0ELb0ELb1ELb1EEEEEEEEEvNT_6ParamsE,@function
        .size           _ZN7cutlass13device_kernelIN5flash19enable_sm80_to_sm89INS1_16FlashAttnFwdSm80INS1_25CollectiveMainloopFwdSm80ILi8ELi1ELb1EN4cute5tupleIJNS5_1CILi128EEENS7_ILi112EEES8_EEELi128ENS_10bfloat16_tEfNS_4arch4Sm80ELb0ELb0ELb1ELb1ELb0ELb0ELb1ELb1EEENS1_21CollectiveEpilogueFwdINS6_IJS8_S8_S9_EEENS6_IJNS7_ILi1EEESH_SH_EEESB_SD_Li256ELb1ELb1ELb1ELb0EEENS1_36VarlenDynamicPersistentTileSchedulerILi128ELi112ELi256ELi256ELb1ELb1ELb0ELb0ELb1ELb1EEEEEEEEEvNT_6ParamsE,(.L_x_2678 - _ZN7cutlass13device_kernelIN5flash19enable_sm80_to_sm89INS1_16FlashAttnFwdSm80INS1_25CollectiveMainloopFwdSm80ILi8ELi1ELb1EN4cute5tupleIJNS5_1CILi128EEENS7_ILi112EEES8_EEELi128ENS_10bfloat16_tEfNS_4arch4Sm80ELb0ELb0ELb1ELb1ELb0ELb0ELb1ELb1EEENS1_21CollectiveEpilogueFwdINS6_IJS8_S8_S9_EEENS6_IJNS7_ILi1EEESH_SH_EEESB_SD_Li256ELb1ELb1ELb1ELb0EEENS1_36VarlenDynamicPersistentTileSchedulerILi128ELi112ELi256ELi256ELb1ELb1ELb0ELb0ELb1ELb1EEEEEEEEEvNT_6ParamsE)
        .other          _ZN7cutlass13device_kernelIN5flash19enable_sm80_to_sm89INS1_16FlashAttnFwdSm80INS1_25CollectiveMainloopFwdSm80ILi8ELi1ELb1EN4cute5tupleIJNS5_1CILi128EEENS7_ILi112EEES8_EEELi128ENS_10bfloat16_tEfNS_4arch4Sm80ELb0ELb0ELb1ELb1ELb0ELb0ELb1ELb1EEENS1_21CollectiveEpilogueFwdINS6_IJS8_S8_S9_EEENS6_IJNS7_ILi1EEESH_SH_EEESB_SD_Li256ELb1ELb1ELb1ELb0EEENS1_36VarlenDynamicPersistentTileSchedulerILi128ELi112ELi256ELi256ELb1ELb1ELb0ELb0ELb1ELb1EEEEEEEEEvNT_6ParamsE,@"STO_CUDA_ENTRY STV_DEFAULT"
_ZN7cutlass13device_kernelIN5flash19enable_sm80_to_sm89INS1_16FlashAttnFwdSm80INS1_25CollectiveMainloopFwdSm80ILi8ELi1ELb1EN4cute5tupleIJNS5_1CILi128EEENS7_ILi112EEES8_EEELi128ENS_10bfloat16_tEfNS_4arch4Sm80ELb0ELb0ELb1ELb1ELb0ELb0ELb1ELb1EEENS1_21CollectiveEpilogueFwdINS6_IJS8_S8_S9_EEENS6_IJNS7_ILi1EEESH_SH_EEESB_SD_Li256ELb1ELb1ELb1ELb0EEENS1_36VarlenDynamicPersistentTileSchedulerILi128ELi112ELi256ELi256ELb1ELb1ELb0ELb0ELb1ELb1EEEEEEEEEvNT_6ParamsE:
[----:B------:R-:W-:-:S03]  /*0000*/  MOV R1, c[0x0][0x28] ;  /* 0x00000a0000017a02 */ /* 0x000fc60000000f00 */
[----:B------:R-:W1:Y:S01]  /*0010*/  S2R R2, SR_TID.X ;  /* 0x0000000000027919 */ /* 0x000e620000002100 */
[----:B------:R-:W-:Y:S01]  /*0020*/  IADD3 R1, R1, -0x88, RZ ;  /* 0xffffff7801017810 */ /* 0x000fe20007ffe0ff */
[----:B------:R-:W-:Y:S01]  /*0030*/  ULDC.64 UR6, c[0x0][0x118] ;  /* 0x0000460000067ab9 */ /* 0x000fe20000000a00 */
[----:B-1----:R-:W-:-:S05]  /*0040*/  SHF.R.U32.HI R0, RZ, 0x5, R2 ;  /* 0x00000005ff007819 */ /* 0x002fca0000011602 */
[----:B------:R-:W1:Y:S02]  /*0050*/  SHFL.IDX PT, R3, R0, RZ, 0x1f ;  /* 0x00001fff00037589 */ /* 0x000e6400000e0000 */
[----:B-1----:R-:W-:Y:S02]  /*0060*/  ISETP.NE.AND P0, PT, R3, RZ, PT ;  /* 0x000000ff0300720c */ /* 0x002fe40003f05270 */
[----:B------:R-:W-:Y:S11]  /*0070*/  STL [R1+0x78], R3 ;  /* 0x0000780301007387 */ /* 0x000ff60000100800 */
[----:B------:R-:W-:Y:S06]  /*0080*/  @P0 BAR.SYNC.DEFER_BLOCKING 0x5, 0x100 ;  /* 0x0144000000000b1d */ /* 0x000fec0000010000 */
[----:B------:R-:W1:Y:S04]  /*0090*/  @P0 LDS.128 R4, [0xf100] ;  /* 0x00f10000ff040984 */ /* 0x000e680000000c00 */
[----:B-1----:R1:W-:Y:S04]  /*00a0*/  @P0 STL.64 [R1+0x28], R4 ;  /* 0x0000280401000387 */ /* 0x0023e80000100a00 */
[----:B------:R1:W-:Y:S04]  /*00b0*/  @P0 STL.64 [R1+0x30], R6 ;  /* 0x0000300601000387 */ /* 0x0003e80000100a00 */
[----:B------:R-:W-:Y:S06]  /*00c0*/  @P0 BAR.ARV 0x4, 0x100 ;  /* 0x0104000000000b1d */ /* 0x000fec0000002000 */
[----:B------:R-:W-:Y:S05]  /*00d0*/  @P0 BRA `(.L_x_121) ;  /* 0x00000b1000000947 */ /* 0x000fea0003800000 */
[----:B------:R-:W-:Y:S01]  /*00e0*/  LOP3.LUT R14, R2, 0x1f, RZ, 0xc0, !PT ;  /* 0x0000001f020e7812 */ /* 0x000fe200078ec0ff */
[----:B------:R-:W-:Y:S01]  /*00f0*/  CS2R R8, SRZ ;  /* 0x0000000000087805 */ /* 0x000fe2000001ff00 */
[----:B-1----:R-:W-:-:S02]  /*0100*/  IMAD.MOV.U32 R7, RZ, RZ, RZ ;  /* 0x000000ffff077224 */ /* 0x002fc400078e00ff */
[----:B------:R-:W-:-:S04]  /*0110*/  ISETP.NE.AND P6, PT, R14, 0x1f, PT ;  /* 0x0000001f0e00780c */ /* 0x000fc80003fc5270 */
[----:B------:R-:W-:-:S13]  /*0120*/  ISETP.GE.OR P0, PT, R14, c[0x0][0x53c], !P6 ;  /* 0x00014f000e007a0c */ /* 0x000fda0007706670 */
[----:B------:R-:W-:Y:S02]  /*0130*/  @!P0 IMAD.MOV.U32 R4, RZ, RZ, 0x4 ;  /* 0x00000004ff048424 */ /* 0x000fe400078e00ff */
[----:B------:R-:W-:Y:S02]  /*0140*/  @!P0 IMAD.MOV.U32 R2, RZ, RZ, 0x4 ;  /* 0x00000004ff028424 */ /* 0x000fe400078e00ff */
[----:B------:R-:W-:-:S04]  /*0150*/  @!P0 IMAD.WIDE.U32 R4, R14, R4, c[0x0][0x580] ;  /* 0x000160000e048625 */ /* 0x000fc800078e0004 */
[C---:B------:R-:W-:Y:S01]  /*0160*/  @!P0 IMAD.WIDE.U32 R2, R14.reuse, R2, c[0x0][0x578] ;  /* 0x00015e000e028625 */ /* 0x040fe200078e0002 */
[----:B------:R-:W2:Y:S04]  /*0170*/  @!P0 LDG.E R8, [R4.64] ;  /* 0x0000000604088981 */ /* 0x000ea8000c1e1900 */
[----:B------:R-:W2:Y:S01]  /*0180*/  @!P0 LDG.E R7, [R2.64] ;  /* 0x0000000602078981 */ /* 0x000ea2000c1e1900 */
[C---:B------:R-:W-:Y:S01]  /*0190*/  ISETP.NE.AND P5, PT, R14.reuse, RZ, PT ;  /* 0x000000ff0e00720c */ /* 0x040fe20003fa5270 */
[----:B------:R-:W1:Y:S01]  /*01a0*/  S2UR UR4, SR_CTAID.X ;  /* 0x00000000000479c3 */ /* 0x000e620000002500 */
[C---:B------:R-:W-:Y:S02]  /*01b0*/  ISETP.GE.U32.AND P4, PT, R14.reuse, 0x2, PT ;  /* 0x000000020e00780c */ /* 0x040fe40003f86070 */
[----:B------:R-:W-:-:S02]  /*01c0*/  ISETP.GE.U32.AND P3, PT, R14, 0x4, PT ;  /* 0x000000040e00780c */ /* 0x000fc40003f66070 */
[C---:B------:R-:W-:Y:S02]  /*01d0*/  ISETP.GE.U32.AND P2, PT, R14.reuse, 0x8, PT ;  /* 0x000000080e00780c */ /* 0x040fe40003f46070 */
[----:B------:R-:W-:Y:S01]  /*01e0*/  ISETP.GE.U32.AND P1, PT, R14, 0x10, PT ;  /* 0x000000100e00780c */ /* 0x000fe20003f26070 */
[----:B--2---:R-:W-:-:S05]  /*01f0*/  IMAD R4, R8, R7, RZ ;  /* 0x0000000708047224 */ /* 0x004fca00078e02ff */
[----:B------:R-:W2:Y:S02]  /*0200*/  SHFL.UP PT, R0, R4, 0x1, RZ ;  /* 0x0420000004007989 */ /* 0x000ea400000e00ff */
[----:B--2---:R-:W-:-:S05]  /*0210*/  SEL R0, R0, RZ, P5 ;  /* 0x000000ff00007207 */ /* 0x004fca0002800000 */
[----:B------:R-:W-:-:S05]  /*0220*/  IMAD.IADD R4, R4, 0x1, R0 ;  /* 0x0000000104047824 */ /* 0x000fca00078e0200 */
        /* <DEDUP_REMOVED lines=12> */
[----:B------:R-:W2:Y:S02]  /*02f0*/  SHFL.IDX PT, R6, R4, 0x1f, 0x1f ;  /* 0x03e01f0004067f89 */ /* 0x000ea400000e0000 */
[----:B--2---:R-:W-:-:S04]  /*0300*/  IMAD R6, R6, c[0x0][0x538], RZ ;  /* 0x00014e0006067a24 */ /* 0x004fc800078e02ff */
[----:B------:R-:W-:Y:S01]  /*0310*/  IMAD.MOV.U32 R0, RZ, RZ, R6 ;  /* 0x000000ffff007224 */ /* 0x000fe200078e0006 */
[----:B-1----:R-:W-:-:S13]  /*0320*/  ISETP.GT.AND P0, PT, R6, UR4, PT ;  /* 0x0000000406007c0c */ /* 0x002fda000bf04270 */
[----:B------:R-:W-:Y:S05]  /*0330*/  @P0 BRA `(.L_x_122) ;  /* 0x0000027000000947 */ /* 0x000fea0003800000 */
[----:B------:R-:W-:Y:S02]  /*0340*/  MOV R6, R0 ;  /* 0x0000000000067202 */ /* 0x000fe40000000f00 */
[----:B------:R-:W-:-:S04]  /*0350*/  MOV R9, RZ ;  /* 0x000000ff00097202 */ /* 0x000fc80000000f00 */
.L_x_126:
[----:B------:R-:W-:-:S04]  /*0360*/  IADD3 R0, R9, 0x1f, RZ ;  /* 0x0000001f09007810 */ /* 0x000fc80007ffe0ff */
[----:B------:R-:W-:-:S13]  /*0370*/  ISETP.GE.AND P0, PT, R0, c[0x0][0x53c], PT ;  /* 0x00014f0000007a0c */ /* 0x000fda0003f06270 */
[----:B------:R-:W-:Y:S05]  /*0380*/  @P0 BRA `(.L_x_123) ;  /* 0x0000078000000947 */ /* 0x000fea0003800000 */
[----:B------:R-:W-:Y:S01]  /*0390*/  MOV R9, R0 ;  /* 0x0000000000097202 */ /* 0x000fe20000000f00 */
[----:B------:R-:W-:Y:S01]  /*03a0*/  IMAD.MOV.U32 R7, RZ, RZ, RZ ;  /* 0x000000ffff077224 */ /* 0x000fe200078e00ff */
[----:B------:R-:W-:Y:S02]  /*03b0*/  MOV R8, RZ ;  /* 0x000000ff00087202 */ /* 0x000fe40000000f00 */
[----:B------:R-:W-:-:S04]  /*03c0*/  IADD3 R0, R14, R9, RZ ;  /* 0x000000090e007210 */ /* 0x000fc80007ffe0ff */
[----:B------:R-:W-:-:S13]  /*03d0*/  ISETP.GE.OR P0, PT, R0, c[0x0][0x53c], !P6 ;  /* 0x00014f0000007a0c */ /* 0x000fda0007706670 */
[----:B------:R-:W-:Y:S01]  /*03e0*/  @!P0 MOV R2, 0x4 ;  /* 0x0000000400028802 */ /* 0x000fe20000000f00 */
[----:B------:R-:W-:-:S04]  /*03f0*/  @!P0 IMAD.MOV.U32 R3, RZ, RZ, 0x4 ;  /* 0x00000004ff038424 */ /* 0x000fc800078e00ff */
[----:B------:R-:W-:-:S04]  /*0400*/  @!P0 IMAD.WIDE R4, R0, R2, c[0x0][0x580] ;  /* 0x0001600000048625 */ /* 0x000fc800078e0202 */
[----:B------:R-:W-:Y:S01]  /*0410*/  @!P0 IMAD.WIDE R2, R0, R3, c[0x0][0x578] ;  /* 0x00015e0000028625 */ /* 0x000fe200078e0203 */
[----:B------:R-:W2:Y:S04]  /*0420*/  @!P0 LDG.E R8, [R4.64] ;  /* 0x0000000604088981 */ /* 0x000ea8000c1e1900 */
[----:B------:R-:W2:Y:S02]  /*0430*/  @!P0 LDG.E R7, [R2.64] ;  /* 0x0000000602078981 */ /* 0x000ea4000c1e1900 */
[----:B--2---:R-:W-:Y:S01]  /*0440*/  IMAD R5, R8, R7, RZ ;  /* 0x0000000708057224 */ /* 0x004fe200078e02ff */
[----:B------:R-:W-:Y:S05]  /*0450*/  BRA.DIV ~URZ, `(.L_x_124) ;  /* 0x0000d8b27f007947 */ /* 0x000fea000b800000 */
[----:B------:R1:W2:Y:S02]  /*0460*/  SHFL.UP PT, R0, R5, 0x1, RZ ;  /* 0x0420000005007989 */ /* 0x0002a400000e00ff */
.L_x_204:
[----:B--2---:R-:W-:-:S04]  /*0470*/  SEL R0, R0, RZ, P5 ;  /* 0x000000ff00007207 */ /* 0x004fc80002800000 */
[----:B-1----:R-:W-:Y:S01]  /*0480*/  IADD3 R5, R5, R0, RZ ;  /* 0x0000000005057210 */ /* 0x002fe20007ffe0ff */
[----:B------:R-:W-:Y:S05]  /*0490*/  BRA.DIV ~URZ, `(.L_x_125) ;  /* 0x0000d8d27f007947 */ /* 0x000fea000b800000 */
[----:B------:R-:W1:Y:S02]  /*04a0*/  SHFL.UP PT, R0, R5, 0x2, RZ ;  /* 0x0440000005007989 */ /* 0x000e6400000e00ff */
[----:B-1----:R-:W-:-:S05]  /*04b0*/  SEL R0, R0, RZ, P4 ;  /* 0x000000ff00007207 */ /* 0x002fca0002000000 */
[----:B------:R-:W-:-:S05]  /*04c0*/  IMAD.IADD R0, R5, 0x1, R0 ;  /* 0x0000000105007824 */ /* 0x000fca00078e0200 */
        /* <DEDUP_REMOVED lines=9> */
[----:B------:R1:W2:Y:S02]  /*0560*/  SHFL.IDX PT, R0, R4, 0x1f, 0x1f ;  /* 0x03e01f0004007f89 */ /* 0x0002a400000e0000 */
.L_x_205:
[----:B--2---:R-:W-:-:S05]  /*0570*/  IMAD R0, R0, c[0x0][0x538], RZ ;  /* 0x00014e0000007a24 */ /* 0x004fca00078e02ff */
[----:B------:R-:W-:-:S04]  /*0580*/  IADD3 R6, R0, R6, RZ ;  /* 0x0000000600067210 */ /* 0x000fc80007ffe0ff */
[----:B------:R-:W-:-:S13]  /*0590*/  ISETP.GT.AND P0, PT, R6, UR4, PT ;  /* 0x0000000406007c0c */ /* 0x000fda000bf04270 */
[----:B-1----:R-:W-:Y:S05]  /*05a0*/  @!P0 BRA `(.L_x_126) ;  /* 0xfffffdb000008947 */ /* 0x002fea000383ffff */
.L_x_122:
[----:B------:R-:W-:-:S05]  /*05b0*/  IADD3 R12, -R0, R6, RZ ;  /* 0x00000006000c7210 */ /* 0x000fca0007ffe1ff */
[----:B------:R-:W-:-:S05]  /*05c0*/  IMAD R0, R4, c[0x0][0x538], R12 ;  /* 0x00014e0004007a24 */ /* 0x000fca00078e020c */
[----:B------:R-:W-:Y:S01]  /*05d0*/  ISETP.GT.AND P0, PT, R0, UR4, PT ;  /* 0x0000000400007c0c */ /* 0x000fe2000bf04270 */
[----:B------:R-:W-:-:S12]  /*05e0*/  BRA.DIV ~URZ, `(.L_x_127) ;  /* 0x0000d9327f007947 */ /* 0x000fd8000b800000 */
[----:B------:R-:W-:-:S04]  /*05f0*/  VOTE.ANY R6, PT, !P0 ;  /* 0x0000000000067806 */ /* 0x000fc800040e0100 */
.L_x_206:
[----:B------:R1:W2:Y:S01]  /*0600*/  POPC R13, R6 ;  /* 0x00000006000d7309 */ /* 0x0002a20000000000 */
[----:B------:R-:W-:Y:S05]  /*0610*/  BRA.DIV ~URZ, `(.L_x_128) ;  /* 0x0000d9527f007947 */ /* 0x000fea000b800000 */
[----:B--2---:R-:W2:Y:S04]  /*0620*/  SHFL.IDX PT, R11, R8, R13, 0x1f ;  /* 0x00001f0d080b7589 */ /* 0x004ea800000e0000 */
[----:B------:R3:W4:Y:S02]  /*0630*/  SHFL.IDX PT, R10, R7, R13, 0x1f ;  /* 0x00001f0d070a7589 */ /* 0x00072400000e0000 */
[----:B---3--:R-:W-:Y:S02]  /*0640*/  MOV R7, RZ ;  /* 0x000000ff00077202 */ /* 0x008fe40000000f00 */
.L_x_207:
[----:B--2-4-:R-:W-:Y:S01]  /*0650*/  ISETP.NE.AND P0, PT, R6, RZ, PT ;  /* 0x000000ff0600720c */ /* 0x014fe20003f05270 */
[----:B------:R-:W-:-:S12]  /*0660*/  BSSY B0, `(.L_x_129) ;  /* 0x0000005000007945 */ /* 0x000fd80003800000 */
[----:B------:R-:W-:Y:S05]  /*0670*/  @!P0 BRA `(.L_x_130) ;  /* 0x0000003000008947 */ /* 0x000fea0003800000 */
[----:B------:R-:W-:Y:S01]  /*0680*/  IADD3 R3, R13, -0x1, RZ ;  /* 0xffffffff0d037810 */ /* 0x000fe20007ffe0ff */
[----:B------:R-:W-:Y:S05]  /*0690*/  BRA.DIV ~URZ, `(.L_x_131) ;  /* 0x0000d9b27f007947 */ /* 0x000fea000b800000 */
[----:B------:R2:W3:Y:S02]  /*06a0*/  SHFL.IDX PT, R7, R4, R3, 0x1f ;  /* 0x00001f0304077589 */ /* 0x0004e400000e0000 */
.L_x_130:
[----:B------:R-:W-:Y:S05]  /*06b0*/  BSYNC B0 ;  /* 0x0000000000007941 */ /* 0x000fea0003800000 */
.L_x_129:
[----:B------:R-:W-:Y:S01]  /*06c0*/  IABS R0, R11 ;  /* 0x0000000b00007213 */ /* 0x000fe20000000000 */
[----:B--23--:R-:W-:-:S04]  /*06d0*/  IMAD R4, R7, c[0x0][0x538], R12 ;  /* 0x00014e0007047a24 */ /* 0x00cfc800078e020c */
[----:B------:R-:W-:Y:S01]  /*06e0*/  IMAD.MOV.U32 R5, RZ, RZ, R0 ;  /* 0x000000ffff057224 */ /* 0x000fe200078e0000 */
[----:B------:R-:W-:Y:S01]  /*06f0*/  IABS R0, R10 ;  /* 0x0000000a00007213 */ /* 0x000fe20000000000 */
[----:B------:R2:W-:Y:S01]  /*0700*/  STL [R1+0x28], R4 ;  /* 0x0000280401007387 */ /* 0x0005e20000100800 */
[----:B------:R-:W-:Y:S01]  /*0710*/  IADD3 R12, -R4, UR4, RZ ;  /* 0x00000004040c7c10 */ /* 0x000fe2000fffe1ff */
[----:B------:R-:W3:Y:S02]  /*0720*/  I2F.RP R2, R5 ;  /* 0x0000000500027306 */ /* 0x000ee40000209400 */
[----:B------:R-:W-:Y:S01]  /*0730*/  IMAD.MOV.U32 R7, RZ, RZ, R0 ;  /* 0x000000ffff077224 */ /* 0x000fe200078e0000 */
[----:B-1----:R-:W-:Y:S02]  /*0740*/  IABS R6, R12 ;  /* 0x0000000c00067213 */ /* 0x002fe40000000000 */
[----:B------:R-:W-:-:S03]  /*0750*/  IABS R0, R11 ;  /* 0x0000000b00007213 */ /* 0x000fc60000000000 */
[----:B------:R-:W-:Y:S01]  /*0760*/  I2F.RP R8, R7 ;  /* 0x0000000700087306 */ /* 0x000fe20000209400 */
[----:B------:R-:W-:-:S07]  /*0770*/  IADD3 R0, RZ, -R0, RZ ;  /* 0x80000000ff007210 */ /* 0x000fce0007ffe0ff */
[----:B---3--:R-:W1:Y:S02]  /*0780*/  MUFU.RCP R2, R2 ;  /* 0x0000000200027308 */ /* 0x008e640000001000 */
[----:B-1----:R-:W-:-:S06]  /*0790*/  IADD3 R2, R2, 0xffffffe, RZ ;  /* 0x0ffffffe02027810 */ /* 0x002fcc0007ffe0ff */
[----:B------:R-:W1:Y:S02]  /*07a0*/  F2I.FTZ.U32.TRUNC.NTZ R3, R2 ;  /* 0x0000000200037305 */ /* 0x000e64000021f000 */
[----:B-1----:R-:W-:-:S04]  /*07b0*/  IMAD.MOV R2, RZ, RZ, -R3 ;  /* 0x000000ffff027224 */ /* 0x002fc800078e0a03 */
[----:B--2---:R-:W-:Y:S02]  /*07c0*/  IMAD R4, R2, R5, RZ ;  /* 0x0000000502047224 */ /* 0x004fe400078e02ff */
[----:B------:R-:W-:-:S04]  /*07d0*/  IMAD.MOV.U32 R2, RZ, RZ, RZ ;  /* 0x000000ffff027224 */ /* 0x000fc800078e00ff */
[----:B------:R-:W-:-:S04]  /*07e0*/  IMAD.HI.U32 R2, R3, R4, R2 ;  /* 0x0000000403027227 */ /* 0x000fc800078e0002 */
[----:B------:R-:W-:-:S04]  /*07f0*/  IMAD.MOV.U32 R3, RZ, RZ, R6 ;  /* 0x000000ffff037224 */ /* 0x000fc800078e0006 */
[----:B------:R-:W-:-:S04]  /*0800*/  IMAD.HI.U32 R2, R2, R3, RZ ;  /* 0x0000000302027227 */ /* 0x000fc800078e00ff */
[----:B------:R-:W-:Y:S02]  /*0810*/  IMAD R0, R2, R0, R3 ;  /* 0x0000000002007224 */ /* 0x000fe400078e0203 */
[----:B------:R-:W1:Y:S03]  /*0820*/  MUFU.RCP R3, R8 ;  /* 0x0000000800037308 */ /* 0x000e660000001000 */
[----:B------:R-:W-:Y:S02]  /*0830*/  ISETP.GT.U32.AND P1, PT, R5, R0, PT ;  /* 0x000000000500720c */ /* 0x000fe40003f24070 */
[----:B-1----:R-:W-:-:S11]  /*0840*/  IADD3 R3, R3, 0xffffffe, RZ ;  /* 0x0ffffffe03037810 */ /* 0x002fd60007ffe0ff */
[----:B------:R-:W-:Y:S01]  /*0850*/  @!P1 IMAD.IADD R0, R0, 0x1, -R5 ;  /* 0x0000000100009824 */ /* 0x000fe200078e0a05 */
[----:B------:R-:W-:Y:S02]  /*0860*/  @!P1 IADD3 R2, R2, 0x1, RZ ;  /* 0x0000000102029810 */ /* 0x000fe40007ffe0ff */
[----:B------:R-:W-:Y:S01]  /*0870*/  ISETP.NE.AND P1, PT, R11, RZ, PT ;  /* 0x000000ff0b00720c */ /* 0x000fe20003f25270 */
[----:B------:R-:W1:Y:S01]  /*0880*/  F2I.FTZ.U32.TRUNC.NTZ R3, R3 ;  /* 0x0000000300037305 */ /* 0x000e62000021f000 */
[----:B------:R-:W-:Y:S02]  /*0890*/  ISETP.GE.U32.AND P2, PT, R0, R5, PT ;  /* 0x000000050000720c */ /* 0x000fe40003f46070 */
[----:B------:R-:W-:-:S04]  /*08a0*/  LOP3.LUT R0, R12, R11, RZ, 0x3c, !PT ;  /* 0x0000000b0c007212 */ /* 0x000fc800078e3cff */
[----:B------:R-:W-:-:S07]  /*08b0*/  ISETP.GE.AND P0, PT, R0, RZ, PT ;  /* 0x000000ff0000720c */ /* 0x000fce0003f06270 */
[----:B------:R-:W-:Y:S02]  /*08c0*/  @P2 IADD3 R2, R2, 0x1, RZ ;  /* 0x0000000102022810 */ /* 0x000fe40007ffe0ff */
[----:B-1----:R-:W-:-:S03]  /*08d0*/  IADD3 R0, RZ, -R3, RZ ;  /* 0x80000003ff007210 */ /* 0x002fc60007ffe0ff */
[----:B------:R-:W-:Y:S02]  /*08e0*/  IMAD.MOV.U32 R4, RZ, RZ, R2 ;  /* 0x000000ffff047224 */ /* 0x000fe400078e0002 */
[----:B------:R-:W-:Y:S01]  /*08f0*/  IMAD.MOV.U32 R2, RZ, RZ, R0 ;  /* 0x000000ffff027224 */ /* 0x000fe200078e0000 */
[----:B------:R-:W-:Y:S01]  /*0900*/  IABS R0, R10 ;  /* 0x0000000a00007213 */ /* 0x000fe20000000000 */
[----:B------:R-:W-:Y:S01]  /*0910*/  @!P0 IMAD.MOV R4, RZ, RZ, -R4 ;  /* 0x000000ffff048224 */ /* 0x000fe200078e0a04 */
[----:B------:R-:W-:Y:S01]  /*0920*/  @!P1 LOP3.LUT R4, RZ, R11, RZ, 0x33, !PT ;  /* 0x0000000bff049212 */ /* 0x000fe200078e33ff */
[----:B------:R-:W-:Y:S01]  /*0930*/  IMAD R5, R2, R7, RZ ;  /* 0x0000000702057224 */ /* 0x000fe200078e02ff */
[----:B------:R-:W-:Y:S01]  /*0940*/  MOV R2, RZ ;  /* 0x000000ff00027202 */ /* 0x000fe20000000f00 */
[----:B------:R-:W-:Y:S01]  /*0950*/  IMAD.MOV R6, RZ, RZ, -R0 ;  /* 0x000000ffff067224 */ /* 0x000fe200078e0a00 */
[----:B------:R-:W-:-:S03]  /*0960*/  IABS R8, R4 ;  /* 0x0000000400087213 */ /* 0x000fc60000000000 */
[----:B------:R-:W-:-:S04]  /*0970*/  IMAD.HI.U32 R0, R3, R5, R2 ;  /* 0x0000000503007227 */ /* 0x000fc800078e0002 */
[----:B------:R-:W-:Y:S02]  /*0980*/  IMAD.MOV.U32 R2, RZ, RZ, R8 ;  /* 0x000000ffff027224 */ /* 0x000fe400078e0008 */
[----:B------:R-:W-:Y:S02]  /*0990*/  IMAD.MOV.U32 R3, RZ, RZ, R6 ;  /* 0x000000ffff037224 */ /* 0x000fe400078e0006 */
[----:B------:R-:W-:-:S04]  /*09a0*/  IMAD.HI.U32 R0, R0, R2, RZ ;  /* 0x0000000200007227 */ /* 0x000fc800078e00ff */
[----:B------:R-:W-:Y:S02]  /*09b0*/  IMAD R2, R0, R3, R2 ;  /* 0x0000000300027224 */ /* 0x000fe400078e0202 */
[----:B------:R-:W-:-:S03]  /*09c0*/  IMAD R3, R4, R11, RZ ;  /* 0x0000000b04037224 */ /* 0x000fc600078e02ff */
[----:B------:R-:W-:Y:S02]  /*09d0*/  ISETP.GT.U32.AND P1, PT, R7, R2, PT ;  /* 0x000000020700720c */ /* 0x000fe40003f24070 */
[----:B------:R-:W-:-:S11]  /*09e0*/  IADD3 R3, R12, -R3, RZ ;  /* 0x800000030c037210 */ /* 0x000fd60007ffe0ff */
[----:B------:R-:W-:Y:S01]  /*09f0*/  @!P1 IMAD.IADD R2, R2, 0x1, -R7 ;  /* 0x0000000102029824 */ /* 0x000fe200078e0a07 */
[----:B------:R-:W-:Y:S02]  /*0a00*/  @!P1 IADD3 R0, R0, 0x1, RZ ;  /* 0x0000000100009810 */ /* 0x000fe40007ffe0ff */
[----:B------:R-:W-:Y:S02]  /*0a10*/  ISETP.NE.AND P1, PT, R10, RZ, PT ;  /* 0x000000ff0a00720c */ /* 0x000fe40003f25270 */
[----:B------:R-:W-:Y:S02]  /*0a20*/  ISETP.GE.U32.AND P2, PT, R2, R7, PT ;  /* 0x000000070200720c */ /* 0x000fe40003f46070 */
[----:B------:R-:W-:-:S04]  /*0a30*/  LOP3.LUT R2, R4, R10, RZ, 0x3c, !PT ;  /* 0x0000000a04027212 */ /* 0x000fc800078e3cff */
[----:B------:R-:W-:-:S07]  /*0a40*/  ISETP.GE.AND P0, PT, R2, RZ, PT ;  /* 0x000000ff0200720c */ /* 0x000fce0003f06270 */
[----:B------:R-:W-:-:S06]  /*0a50*/  @P2 IADD3 R0, R0, 0x1, RZ ;  /* 0x0000000100002810 */ /* 0x000fcc0007ffe0ff */
[----:B------:R-:W-:Y:S02]  /*0a60*/  @!P0 IADD3 R0, -R0, RZ, RZ ;  /* 0x000000ff00008210 */ /* 0x000fe40007ffe1ff */
[----:B------:R-:W-:-:S05]  /*0a70*/  @!P1 LOP3.LUT R0, RZ, R10, RZ, 0x33, !PT ;  /* 0x0000000aff009212 */ /* 0x000fca00078e33ff */
[--C-:B------:R-:W-:Y:S02]  /*0a80*/  IMAD.MOV R2, RZ, RZ, -R0.reuse ;  /* 0x000000ffff027224 */ /* 0x100fe400078e0a00 */
[C---:B------:R-:W-:Y:S02]  /*0a90*/  IMAD R0, R10.reuse, 0x1000000, R0 ;  /* 0x010000000a007824 */ /* 0x040fe400078e0200 */
[----:B------:R-:W-:Y:S02]  /*0aa0*/  IMAD R2, R10, R2, R4 ;  /* 0x000000020a027224 */ /* 0x000fe400078e0204 */
[----:B------:R-:W-:Y:S02]  /*0ab0*/  IMAD.IADD R4, R13, 0x1, R9 ;  /* 0x000000010d047824 */ /* 0x000fe400078e0209 */
[----:B------:R-:W-:-:S03]  /*0ac0*/  IMAD R0, R2, 0x10000, R0 ;  /* 0x0001000002007824 */ /* 0x000fc600078e0200 */
[----:B------:R1:W-:Y:S04]  /*0ad0*/  STL [R1+0x34], R4 ;  /* 0x0000340401007387 */ /* 0x0003e80000100800 */
[----:B------:R1:W-:Y:S04]  /*0ae0*/  STL [R1+0x30], R0 ;  /* 0x0000300001007387 */ /* 0x0003e80000100800 */
[----:B------:R1:W-:Y:S01]  /*0af0*/  STL [R1+0x2c], R3 ;  /* 0x00002c0301007387 */ /* 0x0003e20000100800 */
[----:B------:R-:W-:Y:S05]  /*0b00*/  BRA `(.L_x_132) ;  /* 0x0000006000007947 */ /* 0x000fea0003800000 */
.L_x_123:
[----:B------:R-:W-:Y:S01]  /*0b10*/  MOV R0, UR4 ;  /* 0x0000000400007c02 */ /* 0x000fe20008000f00 */
[----:B------:R-:W-:Y:S04]  /*0b20*/  STL [R1+0x2c], RZ ;  /* 0x00002cff01007387 */ /* 0x000fe80000100800 */
[----:B------:R-:W-:Y:S04]  /*0b30*/  STL [R1+0x30], RZ ;  /* 0x000030ff01007387 */ /* 0x000fe80000100800 */
[----:B------:R1:W-:Y:S02]  /*0b40*/  STL [R1+0x28], R0 ;  /* 0x0000280001007387 */ /* 0x0003e40000100800 */
[----:B-1----:R-:W-:-:S05]  /*0b50*/  MOV R0, c[0x0][0x53c] ;  /* 0x00014f0000007a02 */ /* 0x002fca0000000f00 */
[----:B------:R1:W-:Y:S02]  /*0b60*/  STL [R1+0x34], R0 ;  /* 0x0000340001007387 */ /* 0x0003e40000100800 */
.L_x_132:
[----:B-1----:R-:W2:Y:S04]  /*0b70*/  LDL R4, [R1+0x28] ;  /* 0x0000280001047983 */ /* 0x002ea80000100800 */
[----:B------:R-:W2:Y:S04]  /*0b80*/  LDL R5, [R1+0x2c] ;  /* 0x00002c0001057983 */ /* 0x000ea80000100800 */
[----:B------:R-:W2:Y:S04]  /*0b90*/  LDL R6, [R1+0x30] ;  /* 0x0000300001067983 */ /* 0x000ea80000100800 */
[----:B------:R-:W2:Y:S01]  /*0ba0*/  LDL R7, [R1+0x34] ;  /* 0x0000340001077983 */ /* 0x000ea20000100800 */
[----:B------:R-:W-:Y:S01]  /*0bb0*/  ISETP.NE.AND P0, PT, R14, RZ, PT ;  /* 0x000000ff0e00720c */ /* 0x000fe20003f05270 */
[----:B------:R-:W-:-:S12]  /*0bc0*/  WARPSYNC 0xffffffff ;  /* 0xffffffff00007948 */ /* 0x000fd80003800000 */
[----:B--2---:R1:W-:Y:S04]  /*0bd0*/  @!P0 STS.128 [0xf100], R4 ;  /* 0x00f10004ff008388 */ /* 0x0043e80000000c00 */
[----:B------:R-:W-:Y:S06]  /*0be0*/  BAR.ARV 0x5, 0x100 ;  /* 0x0144000000007b1d */ /* 0x000fec0000002000 */
.L_x_121:
[----:B------:R-:W2:Y:S02]  /*0bf0*/  LDL R0, [R1+0x34] ;  /* 0x0000340001007983 */ /* 0x000ea40000100800 */
[----:B--2---:R-:W-:-:S13]  /*0c00*/  ISETP.GE.AND P0, PT, R0, c[0x0][0x53c], PT ;  /* 0x00014f0000007a0c */ /* 0x004fda0003f06270 */
[----:B------:R-:W-:Y:S05]  /*0c10*/  @P0 EXIT ;  /* 0x000000000000094d */ /* 0x000fea0003800000 */
[----:B------:R-:W2:Y:S02]  /*0c20*/  S2R R15, SR_TID.X ;  /* 0x00000000000f7919 */ /* 0x000ea40000002100 */
[----:B-12---:R-:W-:-:S04]  /*0c30*/  SHF.R.S32.HI R7, RZ, 0x1f, R15 ;  /* 0x0000001fff077819 */ /* 0x006fc8000001140f */
[CC--:B------:R-:W-:Y:S02]  /*0c40*/  LEA.HI R2, R7.reuse, R15.reuse, RZ, 0x4 ;  /* 0x0000000f07027211 */ /* 0x0c0fe400078f20ff */
[----:B------:R-:W-:Y:S02]  /*0c50*/  LEA.HI R14, R7, R15, RZ, 0x2 ;  /* 0x0000000f070e7211 */ /* 0x000fe400078f10ff */
[----:B------:R-:W-:Y:S02]  /*0c60*/  SHF.R.S32.HI R3, RZ, 0x4, R2 ;  /* 0x00000004ff037819 */ /* 0x000fe40000011402 */
[--C-:B------:R-:W-:Y:S02]  /*0c70*/  SHF.R.S32.HI R8, RZ, 0x2, R14.reuse ;  /* 0x00000002ff087819 */ /* 0x100fe4000001140e */
[----:B------:R-:W-:Y:S02]  /*0c80*/  LEA.HI R0, R2, R3, RZ, 0x1 ;  /* 0x0000000302007211 */ /* 0x000fe400078f08ff */
[----:B------:R-:W-:-:S02]  /*0c90*/  SHF.R.S32.HI R4, RZ, 0x1f, R14 ;  /* 0x0000001fff047819 */ /* 0x000fc4000001140e */
[----:B------:R-:W-:Y:S02]  /*0ca0*/  LOP3.LUT R0, R0, 0xfffffffe, RZ, 0xc0, !PT ;  /* 0xfffffffe00007812 */ /* 0x000fe400078ec0ff */
[----:B------:R-:W-:Y:S02]  /*0cb0*/  LEA.HI R10, R7, R15, RZ, 0x3 ;  /* 0x0000000f070a7211 */ /* 0x000fe400078f18ff */
[----:B------:R-:W-:Y:S01]  /*0cc0*/  LOP3.LUT R2, R2, 0xfffffff0, RZ, 0xc0, !PT ;  /* 0xfffffff002027812 */ /* 0x000fe200078ec0ff */
[----:B------:R-:W-:Y:S01]  /*0cd0*/  IMAD.IADD R12, R3, 0x1, -R0 ;  /* 0x00000001030c7824 */ /* 0x000fe200078e0a00 */
[----:B------:R-:W-:Y:S02]  /*0ce0*/  LEA.HI R0, R4, R8, RZ, 0x3 ;  /* 0x0000000804007211 */ /* 0x000fe400078f18ff */
[----:B------:R-:W-:Y:S01]  /*0cf0*/  SHF.R.S32.HI R5, RZ, 0x3, R10 ;  /* 0x00000003ff057819 */ /* 0x000fe2000001140a */
[----:B------:R-:W-:Y:S01]  /*0d00*/  IMAD.IADD R3, R15, 0x1, -R2 ;  /* 0x000000010f037824 */ /* 0x000fe200078e0a02 */
[----:B------:R-:W-:-:S02]  /*0d10*/  LOP3.LUT R4, R10, 0xfffffff8, RZ, 0xc0, !PT ;  /* 0xfffffff80a047812 */ /* 0x000fc400078ec0ff */
[----:B------:R-:W-:Y:S01]  /*0d20*/  LOP3.LUT R0, R0, 0xfffffff8, RZ, 0xc0, !PT ;  /* 0xfffffff800007812 */ /* 0x000fe200078ec0ff */
[----:B------:R-:W-:Y:S01]  /*0d30*/  IMAD.SHL.U32 R2, R5, 0x40, RZ ;  /* 0x0000004005027824 */ /* 0x000fe200078e00ff */
[----:B------:R-:W-:Y:S01]  /*0d40*/  LEA.HI R9, R7, R15, RZ, 0x5 ;  /* 0x0000000f07097211 */ /* 0x000fe200078f28ff */
[----:B------:R-:W-:Y:S01]  /*0d50*/  IMAD.IADD R5, R15, 0x1, -R4 ;  /* 0x000000010f057824 */ /* 0x000fe200078e0a04 */
[----:B------:R-:W-:Y:S01]  /*0d60*/  SHF.R.S32.HI R4, RZ, 0x1f, R3 ;  /* 0x0000001fff047819 */ /* 0x000fe20000011403 */
[----:B------:R-:W-:Y:S01]  /*0d70*/  IMAD.IADD R8, R8, 0x1, -R0 ;  /* 0x0000000108087824 */ /* 0x000fe200078e0a00 */
[----:B------:R-:W-:Y:S01]  /*0d80*/  LOP3.LUT R0, R2, 0x1c0, RZ, 0xc0, !PT ;  /* 0x000001c002007812 */ /* 0x000fe200078ec0ff */
[C---:B------:R-:W-:Y:S01]  /*0d90*/  IMAD.SHL.U32 R18, R5.reuse, 0x8, RZ ;  /* 0x0000000805127824 */ /* 0x040fe200078e00ff */
[----:B------:R-:W-:Y:S01]  /*0da0*/  LEA.HI R13, R4, R3, RZ, 0x3 ;  /* 0x00000003040d7211 */ /* 0x000fe200078f18ff */
[----:B------:R-:W-:Y:S01]  /*0db0*/  IMAD.SHL.U32 R4, R5, 0x40, RZ ;  /* 0x0000004005047824 */ /* 0x000fe200078e00ff */
[----:B------:R-:W-:-:S02]  /*0dc0*/  SHF.R.U32.HI R6, RZ, 0x3, R0 ;  /* 0x00000003ff067819 */ /* 0x000fc40000011600 */
[----:B------:R-:W-:Y:S01]  /*0dd0*/  LOP3.LUT R5, R0, 0x38, R18, 0xf8, !PT ;  /* 0x0000003800057812 */ /* 0x000fe200078ef812 */
[----:B------:R-:W-:Y:S01]  /*0de0*/  STL [R1+0x8], R18 ;  /* 0x0000081201007387 */ /* 0x000fe20000100800 */
[----:B------:R-:W-:Y:S02]  /*0df0*/  LOP3.LUT R2, R13, 0xfffffff8, RZ, 0xc0, !PT ;  /* 0xfffffff80d027812 */ /* 0x000fe400078ec0ff */
[----:B------:R-:W-:Y:S02]  /*0e00*/  LOP3.LUT R11, R5, R6, RZ, 0x3c, !PT ;  /* 0x00000006050b7212 */ /* 0x000fe400078e3cff */
[----:B------:R-:W-:Y:S01]  /*0e10*/  LOP3.LUT R0, R4, 0x1c0, RZ, 0xc0, !PT ;  /* 0x000001c004007812 */ /* 0x000fe200078ec0ff */
[----:B------:R-:W-:Y:S01]  /*0e20*/  IMAD.IADD R6, R3, 0x1, -R2 ;  /* 0x0000000103067824 */ /* 0x000fe200078e0a02 */
[----:B------:R-:W-:Y:S02]  /*0e30*/  LOP3.LUT R3, R9, 0xffffffe0, RZ, 0xc0, !PT ;  /* 0xffffffe009037812 */ /* 0x000fe400078ec0ff */
[----:B------:R-:W-:-:S02]  /*0e40*/  LOP3.LUT R4, R0, 0x8, R10, 0xf8, !PT ;  /* 0x0000000800047812 */ /* 0x000fc400078ef80a */
[----:B------:R-:W-:Y:S01]  /*0e50*/  SHF.R.U32.HI R2, RZ, 0x3, R0 ;  /* 0x00000003ff027819 */ /* 0x000fe20000011600 */
[----:B------:R-:W-:Y:S01]  /*0e60*/  IMAD.IADD R17, R15, 0x1, -R3 ;  /* 0x000000010f117824 */ /* 0x000fe200078e0a03 */
[--C-:B------:R-:W-:Y:S02]  /*0e70*/  SHF.R.S32.HI R204, RZ, 0x5, R9.reuse ;  /* 0x00000005ffcc7819 */ /* 0x100fe40000011409 */
[----:B------:R-:W-:Y:S02]  /*0e80*/  SHF.R.S32.HI R0, RZ, 0x1f, R9 ;  /* 0x0000001fff007819 */ /* 0x000fe40000011409 */
[----:B------:R-:W-:Y:S02]  /*0e90*/  LOP3.LUT R10, R4, R2, RZ, 0x3c, !PT ;  /* 0x00000002040a7212 */ /* 0x000fe400078e3cff */
[----:B------:R-:W-:Y:S02]  /*0ea0*/  LEA.HI R0, R0, R204, RZ, 0x3 ;  /* 0x000000cc00007211 */ /* 0x000fe400078f18ff */
[----:B------:R-:W-:-:S02]  /*0eb0*/  SHF.R.S32.HI R9, RZ, 0x1f, R17 ;  /* 0x0000001fff097819 */ /* 0x000fc40000011411 */
[----:B------:R-:W-:Y:S01]  /*0ec0*/  LOP3.LUT R2, R14, 0xfffffffc, RZ, 0xc0, !PT ;  /* 0xfffffffc0e027812 */ /* 0x000fe200078ec0ff */
[----:B------:R-:W-:Y:S01]  /*0ed0*/  IMAD.MOV.U32 R14, RZ, RZ, 0x20 ;  /* 0x00000020ff0e7424 */ /* 0x000fe200078e00ff */
[----:B------:R-:W-:Y:S02]  /*0ee0*/  LOP3.LUT R0, R0, 0xffffff8, RZ, 0xc0, !PT ;  /* 0x0ffffff800007812 */ /* 0x000fe400078ec0ff */
[----:B------:R-:W-:Y:S01]  /*0ef0*/  LEA.HI R9, R9, R17, RZ, 0x2 ;  /* 0x0000001109097211 */ /* 0x000fe200078f10ff */
[----:B------:R-:W-:Y:S01]  /*0f00*/  IMAD.IADD R5, R15, 0x1, -R2 ;  /* 0x000000010f057824 */ /* 0x000fe200078e0a02 */
[----:B------:R-:W-:Y:S01]  /*0f10*/  LOP3.LUT R4, R8, 0x1, RZ, 0xc0, !PT ;  /* 0x0000000108047812 */ /* 0x000fe200078ec0ff */
[----:B------:R-:W-:Y:S01]  /*0f20*/  IMAD.IADD R3, R204, 0x1, -R0 ;  /* 0x00000001cc037824 */ /* 0x000fe200078e0a00 */
[----:B------:R-:W-:Y:S02]  /*0f30*/  SHF.R.S32.HI R2, RZ, 0x2, R9 ;  /* 0x00000002ff027819 */ /* 0x000fe40000011409 */
[----:B------:R-:W-:-:S02]  /*0f40*/  LEA.HI R0, R5, R5, RZ, 0x1 ;  /* 0x0000000505007211 */ /* 0x000fc400078f08ff */
[----:B------:R-:W-:Y:S01]  /*0f50*/  LEA.HI R7, R7, R15, RZ, 0x6 ;  /* 0x0000000f07077211 */ /* 0x000fe200078f30ff */
[----:B------:R-:W-:Y:S01]  /*0f60*/  IMAD R16, R3, 0x10, R2 ;  /* 0x0000001003107824 */ /* 0x000fe200078e0202 */
[----:B------:R-:W-:Y:S01]  /*0f70*/  ISETP.NE.U32.AND P0, PT, R4, 0x1, PT ;  /* 0x000000010400780c */ /* 0x000fe20003f05070 */
[----:B------:R-:W-:Y:S01]  /*0f80*/  IMAD.SHL.U32 R2, R6, 0x40, RZ ;  /* 0x0000004006027824 */ /* 0x000fe200078e00ff */
[----:B------:R-:W-:Y:S01]  /*0f90*/  LOP3.LUT R3, R0, 0x1ffffffe, RZ, 0xc0, !PT ;  /* 0x1ffffffe00037812 */ /* 0x000fe200078ec0ff */
[C---:B------:R-:W-:Y:S01]  /*0fa0*/  IMAD.SHL.U32 R4, R8.reuse, 0x40, RZ ;  /* 0x0000004008047824 */ /* 0x040fe200078e00ff */
[----:B------:R-:W-:Y:S01]  /*0fb0*/  R2P PR, R8, 0x6 ;  /* 0x0000000608007804 */ /* 0x000fe20000000000 */
[----:B------:R-:W-:Y:S01]  /*0fc0*/  IMAD.SHL.U32 R7, R7, 0x8, RZ ;  /* 0x0000000807077824 */ /* 0x000fe200078e00ff */
[C---:B------:R-:W-:Y:S01]  /*0fd0*/  LOP3.LUT P4, RZ, R6.reuse, 0x2, RZ, 0xc0, !PT ;  /* 0x0000000206ff7812 */ /* 0x040fe2000788c0ff */
[----:B------:R-:W-:Y:S01]  /*0fe0*/  IMAD.IADD R8, R5, 0x1, -R3 ;  /* 0x0000000105087824 */ /* 0x000fe200078e0a03 */
[----:B------:R-:W-:Y:S01]  /*0ff0*/  LOP3.LUT P3, RZ, R6, 0x4, RZ, 0xc0, !PT ;  /* 0x0000000406ff7812 */ /* 0x000fe2000786c0ff */
[----:B------:R-:W-:Y:S01]  /*1000*/  IMAD.SHL.U32 R6, R12, 0x8, RZ ;  /* 0x000000080c067824 */ /* 0x000fe200078e00ff */
[----:B------:R-:W-:Y:S01]  /*1010*/  LOP3.LUT R2, R2, 0x1c0, RZ, 0xc0, !PT ;  /* 0x000001c002027812 */ /* 0x000fe200078ec0ff */
[----:B------:R-:W-:Y:S01]  /*1020*/  IMAD.MOV.U32 R15, RZ, RZ, 0x10 ;  /* 0x00000010ff0f7424 */ /* 0x000fe200078e00ff */
[----:B------:R-:W-:Y:S01]  /*1030*/  LOP3.LUT R3, R4, 0x1c0, RZ, 0xc0, !PT ;  /* 0x000001c004037812 */ /* 0x000fe200078ec0ff */
[----:B------:R-:W-:Y:S01]  /*1040*/  IMAD R0, R12, 0x200, R10 ;  /* 0x000002000c007824 */ /* 0x000fe200078e020a */
[----:B------:R-:W-:Y:S01]  /*1050*/  LOP3.LUT R11, R11, 0x7ffffe00, R7, 0xf8, !PT ;  /* 0x7ffffe000b0b7812 */ /* 0x000fe200078ef807 */
[----:B------:R-:W-:Y:S01]  /*1060*/  IMAD R7, R204, 0x200, R5 ;  /* 0x00000200cc077824 */ /* 0x000fe200078e0205 */
[----:B------:R-:W-:Y:S01]  /*1070*/  LOP3.LUT R6, R2, 0x8, R6, 0xf8, !PT ;  /* 0x0000000802067812 */ /* 0x000fe200078ef806 */
[----:B------:R-:W-:Y:S01]  /*1080*/  STL [R1+0x7c], R16 ;  /* 0x00007c1001007387 */ /* 0x000fe20000100800 */
[----:B------:R-:W-:Y:S01]  /*1090*/  SHF.R.U32.HI R5, RZ, 0x3, R2 ;  /* 0x00000003ff057819 */ /* 0x000fe20000011602 */
[----:B------:R-:W-:Y:S01]  /*10a0*/  IMAD.SHL.U32 R208, R11, 0x2, RZ ;  /* 0x000000020bd07824 */ /* 0x000fe200078e00ff */
[----:B------:R-:W-:-:S02]  /*10b0*/  LEA.HI R2, R3, R3, RZ, 0x1d ;  /* 0x0000000303027211 */ /* 0x000fc400078fe8ff */
[----:B------:R-:W-:Y:S02]  /*10c0*/  SEL R4, R15, 0xfffffff0, !P4 ;  /* 0xfffffff00f047807 */ /* 0x000fe40006000000 */
[----:B------:R-:W-:Y:S01]  /*10d0*/  SEL R3, R14, 0xffffffe0, !P3 ;  /* 0xffffffe00e037807 */ /* 0x000fe20005800000 */
[----:B------:R-:W-:Y:S01]  /*10e0*/  IMAD.U32 R7, R7, 0x2, R2 ;  /* 0x0000000207077824 */ /* 0x000fe200078e0002 */
[----:B------:R-:W-:Y:S01]  /*10f0*/  LOP3.LUT R5, R6, R5, RZ, 0x3c, !PT ;  /* 0x0000000506057212 */ /* 0x000fe200078e3cff */
[----:B------:R-:W-:Y:S01]  /*1100*/  IMAD.SHL.U32 R6, R13, 0x40, RZ ;  /* 0x000000400d067824 */ /* 0x000fe200078e00ff */
[----:B------:R-:W-:Y:S01]  /*1110*/  LOP3.LUT R2, R9, 0x7ffffffc, RZ, 0xc0, !PT ;  /* 0x7ffffffc09027812 */ /* 0x000fe200078ec0ff */
[----:B------:R-:W-:Y:S01]  /*1120*/  IMAD.IADD R4, R4, 0x1, R3 ;  /* 0x0000000104047824 */ /* 0x000fe200078e0203 */
[----:B------:R-:W-:Y:S01]  /*1130*/  LEA R12, R7, 0x80, 0x1 ;  /* 0x00000080070c7811 */ /* 0x000fe200078e08ff */
[----:B------:R-:W-:Y:S01]  /*1140*/  IMAD.MOV.U32 R9, RZ, RZ, 0x40 ;  /* 0x00000040ff097424 */ /* 0x000fe200078e00ff */
[----:B------:R-:W-:Y:S01]  /*1150*/  LOP3.LUT R3, R5, 0x7ffffe00, R6, 0xf8, !PT ;  /* 0x7ffffe0005037812 */ /* 0x000fe200078ef806 */
[----:B------:R-:W-:Y:S01]  /*1160*/  IMAD.IADD R2, R17, 0x1, -R2 ;  /* 0x0000000111027824 */ /* 0x000fe200078e0a02 */
[----:B------:R-:W-:-:S02]  /*1170*/  IADD3 R5, R18, 0x40, RZ ;  /* 0x0000004012057810 */ /* 0x000fc40007ffe0ff */
[----:B------:R-:W-:Y:S01]  /*1180*/  SEL R6, R14, 0xffffffe0, !P1 ;  /* 0xffffffe00e067807 */ /* 0x000fe20004800000 */
[----:B------:R-:W-:Y:S01]  /*1190*/  IMAD.SHL.U32 R7, R2, 0x2, RZ ;  /* 0x0000000202077824 */ /* 0x000fe200078e00ff */
[----:B------:R-:W-:Y:S01]  /*11a0*/  LEA R198, R3, 0x100, 0x1 ;  /* 0x0000010003c67811 */ /* 0x000fe200078e08ff */
[----:B------:R1:W-:Y:S01]  /*11b0*/  STL [R1+0x10], R5 ;  /* 0x0000100501007387 */ /* 0x0003e20000100800 */
[----:B------:R-:W-:Y:S01]  /*11c0*/  IMAD R2, R8, 0x8, R16 ;  /* 0x0000000808027824 */ /* 0x000fe200078e0210 */
[----:B------:R-:W-:Y:S01]  /*11d0*/  LEA R196, R0, 0x8100, 0x1 ;  /* 0x0000810000c47811 */ /* 0x000fe200078e08ff */
[----:B------:R-:W-:Y:S01]  /*11e0*/  IMAD.IADD R10, R12, 0x1, R6 ;  /* 0x000000010c0a7824 */ /* 0x000fe200078e0206 */
[----:B------:R2:W-:Y:S01]  /*11f0*/  STL [R1+0x48], R7 ;  /* 0x0000480701007387 */ /* 0x0005e20000100800 */
[----:B------:R-:W-:Y:S01]  /*1200*/  SEL R0, R9, 0xffffffc0, !P3 ;  /* 0xffffffc009007807 */ /* 0x000fe20005800000 */
[--C-:B------:R-:W-:Y:S02]  /*1210*/  IMAD R204, R204, 0x800, R198.reuse ;  /* 0x00000800cccc7824 */ /* 0x100fe400078e02c6 */
[----:B------:R-:W-:Y:S01]  /*1220*/  STL [R1+0x58], R12 ;  /* 0x0000580c01007387 */ /* 0x000fe20000100800 */
[----:B------:R-:W-:-:S02]  /*1230*/  IMAD R203, R4, 0x2, R198 ;  /* 0x0000000204cb7824 */ /* 0x000fc400078e02c6 */
[----:B------:R-:W-:Y:S01]  /*1240*/  IMAD.IADD R199, R198, 0x1, R0 ;  /* 0x00000001c6c77824 */ /* 0x000fe200078e0200 */
[----:B------:R3:W-:Y:S01]  /*1250*/  STL [R1+0x80], R2 ;  /* 0x0000800201007387 */ /* 0x0007e20000100800 */
[----:B------:R-:W-:-:S03]  /*1260*/  IMAD.IADD R207, R0, 0x1, R204 ;  /* 0x0000000100cf7824 */ /* 0x000fc600078e02cc */
[----:B------:R-:W-:Y:S01]  /*1270*/  STL [R1+0x64], R10 ;  /* 0x0000640a01007387 */ /* 0x000fe20000100800 */
[----:B-1----:R-:W-:Y:S02]  /*1280*/  SEL R5, R9, 0xffffffc0, !P2 ;  /* 0xffffffc009057807 */ /* 0x002fe40005000000 */
[----:B--2---:R-:W-:-:S03]  /*1290*/  IADD3 R7, R12, -0x10, RZ ;  /* 0xfffffff00c077810 */ /* 0x004fc60007ffe0ff */
[C---:B------:R-:W-:Y:S01]  /*12a0*/  IMAD.IADD R8, R12.reuse, 0x1, R5 ;  /* 0x000000010c087824 */ /* 0x040fe200078e0205 */
[----:B------:R-:W-:-:S04]  /*12b0*/  @P0 IADD3 R7, R12, 0x10, RZ ;  /* 0x000000100c070810 */ /* 0x000fc80007ffe0ff */
[----:B------:R1:W-:Y:S01]  /*12c0*/  STL [R1+0x74], R8 ;  /* 0x0000740801007387 */ /* 0x0003e20000100800 */
[--C-:B------:R-:W-:Y:S01]  /*12d0*/  IMAD.IADD R3, R6, 0x1, R7.reuse ;  /* 0x0000000106037824 */ /* 0x100fe200078e0207 */
[----:B---3--:R-:W-:Y:S01]  /*12e0*/  SEL R2, R14, 0xffffffe0, !P4 ;  /* 0xffffffe00e027807 */ /* 0x008fe20006000000 */
[----:B------:R-:W-:Y:S01]  /*12f0*/  IMAD.IADD R6, R5, 0x1, R7 ;  /* 0x0000000105067824 */ /* 0x000fe200078e0207 */
[----:B------:R2:W-:Y:S02]  /*1300*/  STL [R1+0x5c], R7 ;  /* 0x00005c0701007387 */ /* 0x0005e40000100800 */
[--C-:B------:R-:W-:Y:S01]  /*1310*/  IADD3 R201, R0, R198, R2.reuse ;  /* 0x000000c600c97210 */ /* 0x100fe20007ffe002 */
[----:B------:R-:W-:Y:S02]  /*1320*/  IMAD.IADD R200, R198, 0x1, R2 ;  /* 0x00000001c6c87824 */ /* 0x000fe400078e0202 */
[----:B------:R-:W-:Y:S02]  /*1330*/  IMAD.IADD R205, R2, 0x1, R204 ;  /* 0x0000000102cd7824 */ /* 0x000fe400078e02cc */
[----:B------:R-:W-:-:S02]  /*1340*/  IMAD.IADD R2, R3, 0x1, R5 ;  /* 0x0000000103027824 */ /* 0x000fc400078e0205 */
[----:B------:R-:W-:Y:S02]  /*1350*/  IMAD.IADD R206, R0, 0x1, R205 ;  /* 0x0000000100ce7824 */ /* 0x000fe400078e02cd */
[----:B-1----:R-:W-:-:S05]  /*1360*/  IMAD.IADD R8, R10, 0x1, R5 ;  /* 0x000000010a087824 */ /* 0x002fca00078e0205 */
[----:B------:R2:W-:Y:S04]  /*1370*/  STL [R1+0x70], R8 ;  /* 0x0000700801007387 */ /* 0x0005e80000100800 */
[----:B------:R2:W-:Y:S04]  /*1380*/  STL [R1+0x6c], R6 ;  /* 0x00006c0601007387 */ /* 0x0005e80000100800 */
[----:B------:R2:W-:Y:S04]  /*1390*/  STL [R1+0x60], R3 ;  /* 0x0000600301007387 */ /* 0x0005e80000100800 */
[----:B------:R2:W-:Y:S02]  /*13a0*/  STL [R1+0x68], R2 ;  /* 0x0000680201007387 */ /* 0x0005e40000100800 */
.L_x_203:
[----:B------:R-:W3:Y:S01]  /*13b0*/  LDL R0, [R1+0x34] ;  /* 0x0000340001007983 */ /* 0x000ee20000100800 */
[----:B------:R-:W-:Y:S01]  /*13c0*/  IMAD.MOV.U32 R14, RZ, RZ, 0x4 ;  /* 0x00000004ff0e7424 */ /* 0x000fe200078e00ff */
[----:B------:R-:W-:-:S02]  /*13d0*/  ISETP.NE.U32.AND P1, PT, RZ, c[0x0][0x370], PT ;  /* 0x0000dc00ff007a0c */ /* 0x000fc40003f25070 */
[----:B------:R-:W4:Y:S02]  /*13e0*/  LDL R10, [R1+0x30] ;  /* 0x00003000010a7983 */ /* 0x000f240000100800 */
[----:B------:R-:W-:Y:S01]  /*13f0*/  ISETP.NE.AND.EX P1, PT, RZ, c[0x0][0x374], PT, P1 ;  /* 0x0000dd00ff007a0c */ /* 0x000fe20003f25310 */
[----:B--23--:R-:W-:-:S05]  /*1400*/  IMAD.WIDE R2, R0, R14, c[0x0][0x588] ;  /* 0x0001620000027625 */ /* 0x00cfca00078e020e */
[----:B------:R-:W2:Y:S01]  /*1410*/  LDG.E R16, [R2.64] ;  /* 0x0000000602107981 */ /* 0x000ea2000c1e1900 */
[----:B------:R-:W-:Y:S01]  /*1420*/  ISETP.NE.U32.AND P4, PT, RZ, c[0x0][0x360], PT ;  /* 0x0000d800ff007a0c */ /* 0x000fe20003f85070 */
[----:B------:R-:W-:Y:S01]  /*1430*/  CS2R R8, SRZ ;  /* 0x0000000000087805 */ /* 0x000fe2000001ff00 */
[----:B------:R-:W-:Y:S02]  /*1440*/  ISETP.NE.U32.AND P6, PT, RZ, c[0x0][0x350], PT ;  /* 0x0000d400ff007a0c */ /* 0x000fe40003fc5070 */
[----:B------:R-:W-:Y:S02]  /*1450*/  ISETP.NE.AND.EX P4, PT, RZ, c[0x0][0x364], PT, P4 ;  /* 0x0000d900ff007a0c */ /* 0x000fe40003f85340 */
[----:B------:R-:W-:Y:S01]  /*1460*/  ISETP.NE.AND.EX P6, PT, RZ, c[0x0][0x354], PT, P6 ;  /* 0x0000d500ff007a0c */ /* 0x000fe20003fc5360 */
[----:B------:R-:W-:Y:S01]  /*1470*/  IMAD.MOV.U32 R11, RZ, RZ, RZ ;  /* 0x000000ffff0b7224 */ /* 0x000fe200078e00ff */
[----:B--2---:R-:W-:Y:S01]  /*1480*/  SHF.R.S32.HI R12, RZ, 0x1f, R16 ;  /* 0x0000001fff0c7819 */ /* 0x004fe20000011410 */
[----:B------:R1:W-:Y:S01]  /*1490*/  STL [R1+0x20], R16 ;  /* 0x0000201001007387 */ /* 0x0003e20000100800 */
[----:B------:R-:W-:-:S04]  /*14a0*/  @P1 LEA R2, P0, R16, c[0x0][0x370], 0x2 ;  /* 0x0000dc0010021a11 */ /* 0x000fc800078010ff */
[C-C-:B------:R-:W-:Y:S02]  /*14b0*/  @P1 LEA.HI.X R3, R16.reuse, c[0x0][0x374], R12.reuse, 0x2, P0 ;  /* 0x0000dd0010031a11 */ /* 0x140fe400000f140c */
[----:B------:R-:W-:Y:S02]  /*14c0*/  ISETP.NE.U32.AND P0, PT, RZ, c[0x0][0x348], PT ;  /* 0x0000d200ff007a0c */ /* 0x000fe40003f05070 */
[C---:B------:R-:W-:Y:S01]  /*14d0*/  LEA R4, P3, R16.reuse, c[0x0][0x348], 0x2 ;  /* 0x0000d20010047a11 */ /* 0x040fe200078610ff */
[----:B------:R2:W5:Y:S01]  /*14e0*/  @P1 LDG.E R8, [R2.64] ;  /* 0x0000000602081981 */ /* 0x000562000c1e1900 */
[----:B------:R-:W-:Y:S02]  /*14f0*/  ISETP.NE.AND.EX P0, PT, RZ, c[0x0][0x34c], PT, P0 ;  /* 0x0000d300ff007a0c */ /* 0x000fe40003f05300 */
[C---:B------:R-:W-:Y:S02]  /*1500*/  @P4 LEA R6, P1, R16.reuse, c[0x0][0x360], 0x2 ;  /* 0x0000d80010064a11 */ /* 0x040fe400078210ff */
[----:B------:R-:W-:-:S02]  /*1510*/  LEA.HI.X R5, R16, c[0x0][0x34c], R12, 0x2, P3 ;  /* 0x0000d30010057a11 */ /* 0x000fc400018f140c */
[----:B------:R-:W-:-:S05]  /*1520*/  @P4 LEA.HI.X R7, R16, c[0x0][0x364], R12, 0x2, P1 ;  /* 0x0000d90010074a11 */ /* 0x000fca00008f140c */
[----:B------:R1:W5:Y:S04]  /*1530*/  @P4 LDG.E R15, [R6.64] ;  /* 0x00000006060f4981 */ /* 0x000368000c1e1900 */
[----:B------:R1:W5:Y:S01]  /*1540*/  @P0 LDG.E R11, [R4.64] ;  /* 0x00000006040b0981 */ /* 0x000362000c1e1900 */
[----:B--2---:R-:W-:-:S04]  /*1550*/  LEA R2, P2, R16, c[0x0][0x350], 0x2 ;  /* 0x0000d40010027a11 */ /* 0x004fc800078410ff */
[----:B------:R-:W-:-:S05]  /*1560*/  LEA.HI.X R3, R16, c[0x0][0x354], R12, 0x2, P2 ;  /* 0x0000d50010037a11 */ /* 0x000fca00010f140c */
[----:B------:R1:W5:Y:S01]  /*1570*/  @P6 LDG.E R9, [R2.64] ;  /* 0x0000000602096981 */ /* 0x000362000c1e1900 */
[----:B----4-:R-:W-:-:S05]  /*1580*/  LOP3.LUT R29, R10, 0xffff, RZ, 0xc0, !PT ;  /* 0x0000ffff0a1d7812 */ /* 0x010fca00078ec0ff */
[----:B------:R1:W-:Y:S01]  /*1590*/  STL [R1+0x4c], R29 ;  /* 0x00004c1d01007387 */ /* 0x0003e20000100800 */
[----:B------:R-:W-:Y:S01]  /*15a0*/  YIELD ;  /* 0x0000000000007946 */ /* 0x000fe20003800000 */
[----:B------:R-:W-:Y:S05]  /*15b0*/  @P4 BRA `(.L_x_133) ;  /* 0x0000005000004947 */ /* 0x000fea0003800000 */
[----:B-----5:R-:W-:Y:S01]  /*15c0*/  MOV R15, c[0x0][0x168] ;  /* 0x00005a00000f7a02 */ /* 0x020fe20000000f00 */
[----:B------:R-:W-:Y:S05]  /*15d0*/  @!P0 BRA `(.L_x_133) ;  /* 0x0000003000008947 */ /* 0x000fea0003800000 */
[----:B-1----:R-:W2:Y:S04]  /*15e0*/  LDG.E R6, [R4.64] ;  /* 0x0000000604067981 */ /* 0x002ea8000c1e1900 */
[----:B------:R-:W2:Y:S02]  /*15f0*/  LDG.E R0, [R4.64+0x4] ;  /* 0x0000040604007981 */ /* 0x000ea4000c1e1900 */
[----:B--2---:R-:W-:Y:S02]  /*1600*/  IADD3 R15, -R6, R0, RZ ;  /* 0x00000000060f7210 */ /* 0x004fe40007ffe1ff */
.L_x_133:
[----:B------:R-:W-:-:S04]  /*1610*/  ISETP.NE.U32.AND P1, PT, RZ, c[0x0][0x368], PT ;  /* 0x0000da00ff007a0c */ /* 0x000fc80003f25070 */
[----:B------:R-:W-:-:S13]  /*1620*/  ISETP.NE.AND.EX P1, PT, RZ, c[0x0][0x36c], PT, P1 ;  /* 0x0000db00ff007a0c */ /* 0x000fda0003f25310 */
[----:B------:R-:W-:Y:S05]  /*1630*/  @!P1 BRA `(.L_x_134) ;  /* 0x0000004000009947 */ /* 0x000fea0003800000 */
[----:B-1----:R-:W-:-:S04]  /*1640*/  LEA R2, P1, R16, c[0x0][0x368], 0x2 ;  /* 0x0000da0010027a11 */ /* 0x002fc800078210ff */
[----:B------:R-:W-:-:S05]  /*1650*/  LEA.HI.X R3, R16, c[0x0][0x36c], R12, 0x2, P1 ;  /* 0x0000db0010037a11 */ /* 0x000fca00008f140c */
[----:B------:R1:W5:Y:S01]  /*1660*/  LDG.E R0, [R2.64] ;  /* 0x0000000602007981 */ /* 0x000362000c1e1900 */
[----:B------:R-:W-:Y:S05]  /*1670*/  BRA `(.L_x_135) ;  /* 0x0000005000007947 */ /* 0x000fea0003800000 */
.L_x_134:
[----:B------:R-:W-:Y:S01]  /*1680*/  MOV R0, c[0x0][0x1d0] ;  /* 0x0000740000007a02 */ /* 0x000fe20000000f00 */
[----:B------:R-:W-:Y:S05]  /*1690*/  @!P6 BRA `(.L_x_135) ;  /* 0x000000300000e947 */ /* 0x000fea0003800000 */
[----:B-1----:R-:W2:Y:S04]  /*16a0*/  LDG.E R4, [R2.64] ;  /* 0x0000000602047981 */ /* 0x002ea8000c1e1900 */
[----:B------:R-:W2:Y:S02]  /*16b0*/  LDG.E R0, [R2.64+0x4] ;  /* 0x0000040602007981 */ /* 0x000ea4000c1e1900 */
[----:B--2---:R-:W-:-:S05]  /*16c0*/  IADD3 R0, -R4, R0, RZ ;  /* 0x0000000004007210 */ /* 0x004fca0007ffe1ff */
.L_x_135:
[--C-:B-----5:R-:W-:Y:S01]  /*16d0*/  IMAD.IADD R26, R0, 0x1, -R8.reuse ;  /* 0x00000001001a7824 */ /* 0x120fe200078e0a08 */
[----:B------:R-:W-:Y:S01]  /*16e0*/  LOP3.LUT R0, R10, 0xff000000, RZ, 0xc0, !PT ;  /* 0xff0000000a007812 */ /* 0x000fe200078ec0ff */
[----:B-1----:R-:W-:Y:S01]  /*16f0*/  IMAD.MOV.U32 R2, RZ, RZ, RZ ;  /* 0x000000ffff027224 */ /* 0x002fe200078e00ff */
[----:B------:R-:W-:Y:S01]  /*1700*/  BSSY B0, `(.L_x_136) ;  /* 0x000002e000007945 */ /* 0x000fe20003800000 */
[----:B------:R-:W-:Y:S01]  /*1710*/  IMAD.IADD R13, R9, 0x1, R8 ;  /* 0x00000001090d7824 */ /* 0x000fe200078e0208 */
[----:B------:R-:W-:-:S02]  /*1720*/  IADD3 R3, R26, 0x6f, RZ ;  /* 0x0000006f1a037810 */ /* 0x000fc40007ffe0ff */
[----:B------:R-:W-:Y:S02]  /*1730*/  SHF.R.U32.HI R4, RZ, 0x8, R0 ;  /* 0x00000008ff047819 */ /* 0x000fe40000011600 */
[----:B------:R-:W-:Y:S01]  /*1740*/  ISETP.GE.AND P1, PT, R26, 0x1, PT ;  /* 0x000000011a00780c */ /* 0x000fe20003f26270 */
[----:B------:R-:W-:Y:S01]  /*1750*/  IMAD.HI R2, R3, -0x6db6db6d, R2 ;  /* 0x9249249303027827 */ /* 0x000fe200078e0202 */
[----:B------:R-:W-:-:S04]  /*1760*/  LOP3.LUT R3, R10, 0xff0000, RZ, 0xc0, !PT ;  /* 0x00ff00000a037812 */ /* 0x000fc800078ec0ff */
[----:B------:R-:W-:Y:S02]  /*1770*/  LEA.HI R3, R3, R4, RZ, 0x10 ;  /* 0x0000000403037211 */ /* 0x000fe400078f80ff */
[----:B------:R-:W-:Y:S02]  /*1780*/  SHF.R.U32.HI R0, RZ, 0x1f, R2 ;  /* 0x0000001fff007819 */ /* 0x000fe40000011602 */
[----:B------:R-:W-:Y:S02]  /*1790*/  LOP3.LUT R17, R3, 0xff, RZ, 0xc0, !PT ;  /* 0x000000ff03117812 */ /* 0x000fe400078ec0ff */
[----:B------:R-:W-:Y:S02]  /*17a0*/  SHF.R.U32.HI R5, RZ, 0x10, R3 ;  /* 0x00000010ff057819 */ /* 0x000fe40000011603 */
[----:B------:R-:W-:Y:S01]  /*17b0*/  LEA.HI.SX32 R10, R2, R0, 0x1a ;  /* 0x00000000020a7211 */ /* 0x000fe200078fd2ff */
[----:B------:R1:W-:Y:S01]  /*17c0*/  STL [R1+0x54], R17 ;  /* 0x0000541101007387 */ /* 0x0003e20000100800 */
[----:B------:R-:W-:-:S03]  /*17d0*/  IMAD.MOV.U32 R2, RZ, RZ, RZ ;  /* 0x000000ffff027224 */ /* 0x000fc600078e00ff */
[----:B------:R1:W-:Y:S01]  /*17e0*/  STL [R1+0x50], R5 ;  /* 0x0000500501007387 */ /* 0x0003e20000100800 */
[----:B------:R-:W-:Y:S05]  /*17f0*/  @!P1 BRA `(.L_x_137) ;  /* 0x000001e000009947 */ /* 0x000fea0003800000 */
[----:B------:R-:W-:Y:S01]  /*1800*/  ISETP.NE.AND P1, PT, R5, RZ, PT ;  /* 0x000000ff0500720c */ /* 0x000fe20003f25270 */
[----:B------:R-:W-:-:S03]  /*1810*/  IMAD.MOV.U32 R4, RZ, RZ, RZ ;  /* 0x000000ffff047224 */ /* 0x000fc600078e00ff */
[----:B------:R-:W-:-:S04]  /*1820*/  SEL R0, R5, c[0x0][0x338], P1 ;  /* 0x0000ce0005007a07 */ /* 0x000fc80000800000 */
[----:B------:R-:W-:Y:S02]  /*1830*/  IABS R3, R0 ;  /* 0x0000000000037213 */ /* 0x000fe40000000000 */
[----:B------:R-:W-:Y:S02]  /*1840*/  IADD3 R6, R10, -0x1, R0 ;  /* 0xffffffff0a067810 */ /* 0x000fe40007ffe000 */
[----:B------:R-:W2:Y:S02]  /*1850*/  I2F.RP R2, R3 ;  /* 0x0000000300027306 */ /* 0x000ea40000209400 */
[----:B------:R-:W-:-:S06]  /*1860*/  IABS R9, R6 ;  /* 0x0000000600097213 */ /* 0x000fcc0000000000 */
[----:B--2---:R-:W2:Y:S02]  /*1870*/  MUFU.RCP R2, R2 ;  /* 0x0000000200027308 */ /* 0x004ea40000001000 */
[----:B--2---:R-:W-:-:S06]  /*1880*/  IADD3 R2, R2, 0xffffffe, RZ ;  /* 0x0ffffffe02027810 */ /* 0x004fcc0007ffe0ff */
[----:B-1----:R-:W1:Y:S02]  /*1890*/  F2I.FTZ.U32.TRUNC.NTZ R5, R2 ;  /* 0x0000000200057305 */ /* 0x002e64000021f000 */
[----:B-1----:R-:W-:-:S04]  /*18a0*/  IMAD.MOV R2, RZ, RZ, -R5 ;  /* 0x000000ffff027224 */ /* 0x002fc800078e0a05 */
        /* <DEDUP_REMOVED lines=13> */
[----:B------:R-:W-:Y:S02]  /*1980*/  ISETP.GE.U32.AND P3, PT, R4, R3, PT ;  /* 0x000000030400720c */ /* 0x000fe40003f66070 */
[----:B------:R-:W-:-:S04]  /*1990*/  LOP3.LUT R3, R6, R0, RZ, 0x3c, !PT ;  /* 0x0000000006037212 */ /* 0x000fc800078e3cff */
[----:B------:R-:W-:-:S07]  /*19a0*/  ISETP.GE.AND P1, PT, R3, RZ, PT ;  /* 0x000000ff0300720c */ /* 0x000fce0003f26270 */
[----:B------:R-:W-:-:S06]  /*19b0*/  @P3 IADD3 R2, R2, 0x1, RZ ;  /* 0x0000000102023810 */ /* 0x000fcc0007ffe0ff */
[----:B------:R-:W-:Y:S01]  /*19c0*/  @!P1 IMAD.MOV R2, RZ, RZ, -R2 ;  /* 0x000000ffff029224 */ /* 0x000fe200078e0a02 */
[----:B------:R-:W-:Y:S02]  /*19d0*/  @!P2 LOP3.LUT R2, RZ, R0, RZ, 0x33, !PT ;  /* 0x00000000ff02a212 */ /* 0x000fe400078e33ff */
.L_x_137:
[----:B------:R-:W-:Y:S05]  /*19e0*/  BSYNC B0 ;  /* 0x0000000000007941 */ /* 0x000fea0003800000 */
.L_x_136:
        /* <DEDUP_REMOVED lines=40> */
[----:B--2---:R-:W2:Y:S04]  /*1c70*/  LDL.64 R18, [R1+0x8] ;  /* 0x0000080001127983 */ /* 0x004ea80000100a00 */
[----:B------:R3:W2:Y:S04]  /*1c80*/  LDL.64 R30, [R1+0x8] ;  /* 0x00000800011e7983 */ /* 0x0006a80000100a00 */
[----:B------:R-:W4:Y:S01]  /*1c90*/  LDL R8, [R1+0x2c] ;  /* 0x00002c0001087983 */ /* 0x000f220000100800 */
[----:B------:R-:W-:-:S04]  /*1ca0*/  ISETP.NE.U32.AND P1, PT, RZ, c[0x0][0x340], PT ;  /* 0x0000d000ff007a0c */ /* 0x000fc80003f25070 */
[----:B------:R-:W-:-:S13]  /*1cb0*/  ISETP.NE.AND.EX P1, PT, RZ, c[0x0][0x344], PT, P1 ;  /* 0x0000d100ff007a0c */ /* 0x000fda0003f25310 */
[----:B------:R-:W-:-:S05]  /*1cc0*/  @P1 IMAD.WIDE R2, R16, R14, c[0x0][0x340] ;  /* 0x0000d00010021625 */ /* 0x000fca00078e020e */
[----:B------:R5:W3:Y:S01]  /*1cd0*/  @P1 LDG.E R14, [R2.64] ;  /* 0x00000006020e1981 */ /* 0x000ae2000c1e1900 */
[----:B------:R-:W-:Y:S02]  /*1ce0*/  SHF.R.S32.HI R0, RZ, 0x1f, R11 ;  /* 0x0000001fff007819 */ /* 0x000fe4000001140b */
[----:B------:R-:W-:Y:S01]  /*1cf0*/  MOV R4, c[0x0][0x2c4] ;  /* 0x0000b10000047a02 */ /* 0x000fe20000000f00 */
[----:B-1----:R-:W1:Y:S02]  /*1d00*/  S2R R5, SR_TID.X ;  /* 0x0000000000057919 */ /* 0x002e640000002100 */
[----:B------:R-:W-:Y:S01]  /*1d10*/  IMAD R0, R0, c[0x0][0x178], RZ ;  /* 0x00005e0000007a24 */ /* 0x000fe200078e02ff */
[----:B------:R-:W-:Y:S02]  /*1d20*/  ISETP.NE.AND P2, PT, R4, 0x1, PT ;  /* 0x000000010400780c */ /* 0x000fe40003f45270 */
[--C-:B-1----:R-:W-:Y:S02]  /*1d30*/  SHF.R.S32.HI R251, RZ, 0x1f, R5.reuse ;  /* 0x0000001ffffb7819 */ /* 0x102fe40000011405 */
[----:B------:R-:W-:-:S02]  /*1d40*/  SHF.R.S32.HI R146, RZ, 0x1f, R5 ;  /* 0x0000001fff927819 */ /* 0x000fc40000011405 */
[-C--:B------:R-:W-:Y:S02]  /*1d50*/  LEA.HI R251, R251, R5.reuse, RZ, 0x3 ;  /* 0x00000005fbfb7211 */ /* 0x080fe400078f18ff */
[----:B------:R-:W-:Y:S02]  /*1d60*/  LEA.HI R146, R146, R5, RZ, 0x3 ;  /* 0x0000000592927211 */ /* 0x000fe400078f18ff */
[----:B------:R-:W-:Y:S02]  /*1d70*/  LOP3.LUT R251, R251, 0xfffffff8, RZ, 0xc0, !PT ;  /* 0xfffffff8fbfb7812 */ /* 0x000fe400078ec0ff */
[----:B------:R-:W-:-:S03]  /*1d80*/  SHF.R.S32.HI R146, RZ, 0x3, R146 ;  /* 0x00000003ff927819 */ /* 0x000fc60000011492 */
[----:B------:R-:W-:Y:S02]  /*1d90*/  IMAD.IADD R251, R5, 0x1, -R251 ;  /* 0x0000000105fb7824 */ /* 0x000fe400078e0afb */
[----:B--2---:R-:W-:-:S05]  /*1da0*/  IMAD.MOV.U32 R30, RZ, RZ, R18 ;  /* 0x000000ffff1e7224 */ /* 0x004fca00078e0012 */
[----:B------:R-:W-:-:S05]  /*1db0*/  SHF.R.S32.HI R31, RZ, 0x1f, R30 ;  /* 0x0000001fff1f7819 */ /* 0x000fca000001141e */
[----:B------:R-:W-:Y:S04]  /*1dc0*/  STL [R1+0xc], R31 ;  /* 0x00000c1f01007387 */ /* 0x000fe80000100800 */
[----:B------:R-:W2:Y:S01]  /*1dd0*/  LDL R252, [R1+0x10] ;  /* 0x0000100001fc7983 */ /* 0x000ea20000100800 */
[----:B------:R-:W-:Y:S01]  /*1de0*/  LEA R5, R251, R146, 0x5 ;  /* 0x00000092fb057211 */ /* 0x000fe200078e28ff */
[C---:B------:R-:W-:Y:S02]  /*1df0*/  IMAD R0, R11.reuse, c[0x0][0x17c], R0 ;  /* 0x00005f000b007a24 */ /* 0x040fe400078e0200 */
[----:B-----5:R-:W-:Y:S01]  /*1e00*/  IMAD.WIDE.U32 R2, R11, c[0x0][0x178], RZ ;  /* 0x00005e000b027a25 */ /* 0x020fe200078e00ff */
[----:B----4-:R-:W-:-:S03]  /*1e10*/  LEA R5, R8, R5, 0x7 ;  /* 0x0000000508057211 */ /* 0x010fc600078e38ff */
[----:B------:R-:W-:Y:S01]  /*1e20*/  IMAD.IADD R3, R3, 0x1, R0 ;  /* 0x0000000103037824 */ /* 0x000fe200078e0200 */
[----:B------:R-:W-:Y:S01]  /*1e30*/  SEL R6, R12, RZ, !P0 ;  /* 0x000000ff0c067207 */ /* 0x000fe20004000000 */
[----:B------:R-:W-:Y:S01]  /*1e40*/  @P2 IMAD.HI.U32 R7, R5, c[0x0][0x2c8], RZ ;  /* 0x0000b20005072a27 */ /* 0x000fe200078e00ff */
[----:B------:R-:W-:-:S03]  /*1e50*/  SEL R4, R16, RZ, !P0 ;  /* 0x000000ff10047207 */ /* 0x000fc60004000000 */
[----:B------:R-:W-:-:S04]  /*1e60*/  IMAD.WIDE.U32 R2, R29, c[0x0][0x1b8], R2 ;  /* 0x00006e001d027a25 */ /* 0x000fc800078e0002 */
[----:B------:R-:W-:Y:S01]  /*1e70*/  IMAD.MOV.U32 R0, RZ, RZ, R5 ;  /* 0x000000ffff007224 */ /* 0x000fe200078e0005 */
[----:B------:R-:W-:Y:S01]  /*1e80*/  @P2 SHF.R.U32.HI R0, RZ, c[0x0][0x2cc], R7 ;  /* 0x0000b300ff002a19 */ /* 0x000fe20000011607 */
[----:B------:R-:W-:Y:S02]  /*1e90*/  IMAD R3, R29, c[0x0][0x1bc], R3 ;  /* 0x00006f001d037a24 */ /* 0x000fe400078e0203 */
[----:B------:R-:W-:Y:S02]  /*1ea0*/  IMAD R6, R6, c[0x0][0x1c0], RZ ;  /* 0x0000700006067a24 */ /* 0x000fe400078e02ff */
[----:B------:R-:W-:-:S04]  /*1eb0*/  IMAD.WIDE.U32 R2, R4, c[0x0][0x1c0], R2 ;  /* 0x0000700004027a25 */ /* 0x000fc800078e0002 */
[----:B------:R-:W-:Y:S01]  /*1ec0*/  IMAD R7, R4, c[0x0][0x1c4], R6 ;  /* 0x0000710004077a24 */ /* 0x000fe200078e0206 */
[----:B------:R-:W-:Y:S02]  /*1ed0*/  SHF.R.S32.HI R6, RZ, 0x1f, R0 ;  /* 0x0000001fff067819 */ /* 0x000fe40000011400 */
[----:B------:R-:W-:Y:S01]  /*1ee0*/  IADD3 R4, -R0, RZ, RZ ;  /* 0x000000ff00047210 */ /* 0x000fe20007ffe1ff */
[----:B------:R-:W-:Y:S02]  /*1ef0*/  IMAD.IADD R3, R3, 0x1, R7 ;  /* 0x0000000103037824 */ /* 0x000fe400078e0207 */
[----:B------:R-:W-:Y:S02]  /*1f00*/  IMAD R6, R6, c[0x0][0x1b0], RZ ;  /* 0x00006c0006067a24 */ /* 0x000fe400078e02ff */
[----:B------:R-:W-:Y:S02]  /*1f10*/  IMAD R4, R4, c[0x0][0x2c4], R5 ;  /* 0x0000b10004047a24 */ /* 0x000fe400078e0205 */
[----:B------:R-:W-:-:S02]  /*1f20*/  IMAD R5, R0, c[0x0][0x1b4], R6 ;  /* 0x00006d0000057a24 */ /* 0x000fc400078e0206 */
[----:B------:R-:W-:Y:S01]  /*1f30*/  IMAD.WIDE.U32 R2, R0, c[0x0][0x1b0], R2 ;  /* 0x00006c0000027a25 */ /* 0x000fe200078e0002 */
[----:B------:R-:W-:Y:S02]  /*1f40*/  SHF.R.S32.HI R0, RZ, 0x1f, R4 ;  /* 0x0000001fff007819 */ /* 0x000fe40000011404 */
[----:B------:R-:W-:Y:S02]  /*1f50*/  SHF.R.S32.HI R6, RZ, 0x1f, R13 ;  /* 0x0000001fff067819 */ /* 0x000fe4000001140d */
[----:B------:R-:W-:Y:S01]  /*1f60*/  IADD3 R22, P0, R146, R13, RZ ;  /* 0x0000000d92167210 */ /* 0x000fe20007f1e0ff */
[----:B------:R-:W-:Y:S01]  /*1f70*/  IMAD R0, R0, c[0x0][0x1a8], RZ ;  /* 0x00006a0000007a24 */ /* 0x000fe200078e02ff */
[----:B------:R-:W-:Y:S02]  /*1f80*/  IADD3 R3, R3, R5, RZ ;  /* 0x0000000503037210 */ /* 0x000fe40007ffe0ff */
[----:B------:R-:W-:Y:S01]  /*1f90*/  LEA.HI.X.SX32 R27, R146, R6, 0x1, P0 ;  /* 0x00000006921b7211 */ /* 0x000fe200000f0eff */
[----:B------:R-:W-:-:S02]  /*1fa0*/  IMAD R0, R4, c[0x0][0x1ac], R0 ;  /* 0x00006b0004007a24 */ /* 0x000fc400078e0200 */
[----:B------:R-:W-:-:S04]  /*1fb0*/  IMAD.WIDE.U32 R2, R4, c[0x0][0x1a8], R2 ;  /* 0x00006a0004027a25 */ /* 0x000fc800078e0002 */
[----:B------:R-:W-:Y:S01]  /*1fc0*/  IMAD R4, R27, c[0x0][0x1e0], RZ ;  /* 0x000078001b047a24 */ /* 0x000fe200078e02ff */
[----:B------:R-:W-:Y:S01]  /*1fd0*/  LEA R8, R8, R146, 0x7 ;  /* 0x0000009208087211 */ /* 0x000fe200078e38ff */
[----:B------:R-:W-:Y:S01]  /*1fe0*/  IMAD.WIDE.U32 R6, R22, c[0x0][0x1e0], R30 ;  /* 0x0000780016067a25 */ /* 0x000fe200078e001e */
[----:B------:R-:W-:-:S03]  /*1ff0*/  LEA R5, P0, R2, c[0x0][0x160], 0x1 ;  /* 0x0000580002057a11 */ /* 0x000fc600078008ff */
[----:B------:R-:W-:Y:S02]  /*2000*/  IMAD R9, R22, c[0x0][0x1e4], R4 ;  /* 0x0000790016097a24 */ /* 0x000fe400078e0204 */
[----:B------:R-:W-:Y:S01]  /*2010*/  IMAD.IADD R0, R3, 0x1, R0 ;  /* 0x0000000103007824 */ /* 0x000fe200078e0200 */
[----:B------:R-:W-:Y:S01]  /*2020*/  IADD3 R10, R8, 0x20, RZ ;  /* 0x00000020080a7810 */ /* 0x000fe20007ffe0ff */
[----:B------:R-:W-:Y:S01]  /*2030*/  IMAD R4, R15, c[0x0][0x2c4], RZ ;  /* 0x0000b1000f047a24 */ /* 0x000fe200078e02ff */
[----:B------:R-:W-:Y:S01]  /*2040*/  IADD3 R3, R7, R9, RZ ;  /* 0x0000000907037210 */ /* 0x000fe20007ffe0ff */
[----:B------:R-:W-:Y:S01]  /*2050*/  WARPSYNC 0xffffffff ;  /* 0xffffffff00007948 */ /* 0x000fe20003800000 */
[----:B------:R-:W-:Y:S01]  /*2060*/  LEA.HI.X R0, R2, c[0x0][0x164], R0, 0x1, P0 ;  /* 0x0000590002007a11 */ /* 0x000fe200000f0c00 */
[----:B------:R-:W1:Y:S01]  /*2070*/  SHFL.IDX PT, R9, R5, RZ, 0x181f ;  /* 0x00181fff05097589 */ /* 0x000e6200000e0000 */
[----:B------:R-:W-:-:S03]  /*2080*/  ISETP.GE.AND P3, PT, R10, R4, PT ;  /* 0x000000040a00720c */ /* 0x000fc60003f66270 */
[----:B------:R-:W4:Y:S01]  /*2090*/  SHFL.IDX PT, R11, R0, RZ, 0x181f ;  /* 0x00181fff000b7589 */ /* 0x000f2200000e0000 */
[----:B------:R-:W-:-:S03]  /*20a0*/  IMAD.MOV.U32 R2, RZ, RZ, R6 ;  /* 0x000000ffff027224 */ /* 0x000fc600078e0006 */
[----:B------:R-:W5:Y:S01]  /*20b0*/  SHFL.IDX PT, R10, R5, 0x1, 0x181f ;  /* 0x00381f00050a7f89 */ /* 0x000f6200000e0000 */
[C---:B------:R-:W-:Y:S02]  /*20c0*/  ISETP.GE.AND P4, PT, R8.reuse, R4, PT ;  /* 0x000000040800720c */ /* 0x040fe40003f86270 */
[C---:B------:R-:W-:Y:S01]  /*20d0*/  IADD3 R7, R8.reuse, 0x40, RZ ;  /* 0x0000004008077810 */ /* 0x040fe20007ffe0ff */
[----:B------:R-:W4:Y:S01]  /*20e0*/  SHFL.IDX PT, R13, R0, 0x1, 0x181f ;  /* 0x00381f00000d7f89 */ /* 0x000f2200000e0000 */
[----:B------:R-:W-:-:S03]  /*20f0*/  IADD3 R6, R8, 0x60, RZ ;  /* 0x0000006008067810 */ /* 0x000fc60007ffe0ff */
[----:B------:R-:W5:Y:S04]  /*2100*/  SHFL.IDX PT, R8, R5, 0x2, 0x181f ;  /* 0x00581f0005087f89 */ /* 0x000f6800000e0000 */
[----:B------:R-:W2:Y:S01]  /*2110*/  SHFL.IDX PT, R19, R0, 0x2, 0x181f ;  /* 0x00581f0000137f89 */ /* 0x000ea200000e0000 */
[-C--:B------:R-:W-:Y:S02]  /*2120*/  ISETP.GE.AND P0, PT, R7, R4.reuse, PT ;  /* 0x000000040700720c */ /* 0x080fe40003f06270 */
[----:B---3--:R-:W-:Y:S01]  /*2130*/  @P1 SHF.R.S32.HI R7, RZ, 0x1f, R14 ;  /* 0x0000001fff071819 */ /* 0x008fe2000001140e */
[----:B------:R3:W2:Y:S01]  /*2140*/  SHFL.IDX PT, R18, R5, 0x3, 0x181f ;  /* 0x00781f0005127f89 */ /* 0x0006a200000e0000 */
[----:B------:R-:W-:Y:S01]  /*2150*/  @!P1 IMAD.MOV.U32 R14, RZ, RZ, R16 ;  /* 0x000000ffff0e9224 */ /* 0x000fe200078e0010 */
[----:B------:R-:W-:-:S02]  /*2160*/  ISETP.GE.AND P5, PT, R6, R4, PT ;  /* 0x000000040600720c */ /* 0x000fc40003fa6270 */
[----:B------:R-:W-:Y:S01]  /*2170*/  @!P1 MOV R7, R12 ;  /* 0x0000000c00079202 */ /* 0x000fe20000000f00 */
[----:B------:R-:W2:Y:S01]  /*2180*/  SHFL.IDX PT, R0, R0, 0x3, 0x181f ;  /* 0x00781f0000007f89 */ /* 0x000ea200000e0000 */
[----:B-1----:R-:W-:Y:S02]  /*2190*/  @!P4 LEA R6, P2, R30, R9, 0x1 ;  /* 0x000000091e06c211 */ /* 0x002fe400078408ff */
[----:B------:R-:W-:Y:S01]  /*21a0*/  SEL R24, R14, RZ, !P6 ;  /* 0x000000ff0e187207 */ /* 0x000fe20007000000 */
[----:B------:R-:W-:Y:S01]  /*21b0*/  BAR.SYNC.DEFER_BLOCKING 0x0 ;  /* 0x0000000000007b1d */ /* 0x000fe20000010000 */
[----:B------:R-:W-:Y:S02]  /*21c0*/  SEL R23, R7, RZ, !P6 ;  /* 0x000000ff07177207 */ /* 0x000fe40007000000 */
[C---:B----4-:R-:W-:Y:S02]  /*21d0*/  @!P4 LEA.HI.X R7, R30.reuse, R11, R31, 0x1, P2 ;  /* 0x0000000b1e07c211 */ /* 0x050fe400010f0c1f */
[----:B-----5:R-:W-:-:S04]  /*21e0*/  @!P3 LEA R16, P2, R30, R10, 0x1 ;  /* 0x0000000a1e10b211 */ /* 0x020fc800078408ff */
[C---:B------:R-:W-:Y:S02]  /*21f0*/  @!P3 LEA.HI.X R17, R30.reuse, R13, R31, 0x1, P2 ;  /* 0x0000000d1e11b211 */ /* 0x040fe400010f0c1f */
[----:B------:R-:W-:Y:S01]  /*2200*/  @!P0 LEA R12, P2, R30, R8, 0x1 ;  /* 0x000000081e0c8211 */ /* 0x000fe200078408ff */
[----:B------:R-:W-:Y:S01]  /*2210*/  IMAD.WIDE.U32 R2, R29, c[0x0][0x1e8], R2 ;  /* 0x00007a001d027a25 */ /* 0x000fe200078e0002 */
[----:B------:R-:W-:-:S03]  /*2220*/  MOV R25, 0x70 ;  /* 0x0000007000197802 */ /* 0x000fc60000000f00 */
[----:B------:R-:W-:Y:S02]  /*2230*/  IMAD R3, R29, c[0x0][0x1ec], R3 ;  /* 0x00007b001d037a24 */ /* 0x000fe400078e0203 */
[----:B------:R-:W-:Y:S01]  /*2240*/  IMAD R25, R250, -0x70, R25 ;  /* 0xffffff90fa197824 */ /* 0x000fe200078e0219 */
[----:B------:R-:W-:Y:S01]  /*2250*/  ISETP.GE.AND P1, PT, R30, c[0x0][0x198], PT ;  /* 0x000066001e007a0c */ /* 0x000fe20003f26270 */
[----:B------:R-:W-:Y:S01]  /*2260*/  IMAD.WIDE.U32 R232, R24, c[0x0][0x1f0], R2 ;  /* 0x00007c0018e87a25 */ /* 0x000fe200078e0002 */
[----:B------:R-:W-:Y:S02]  /*2270*/  IADD3 R145, R250, -0x1, RZ ;  /* 0xfffffffffa917810 */ /* 0x000fe40007ffe0ff */
[----:B------:R-:W-:Y:S02]  /*2280*/  IADD3 R144, R26, R25, RZ ;  /* 0x000000191a907210 */ /* 0x000fe40007ffe0ff */
[----:B------:R-:W-:Y:S01]  /*2290*/  SHF.R.S32.HI R28, RZ, 0x1f, R145 ;  /* 0x0000001fff1c7819 */ /* 0x000fe20000011491 */
[----:B------:R-:W-:-:S04]  /*22a0*/  IMAD.WIDE.U32 R2, R145, c[0x0][0x1e0], RZ ;  /* 0x0000780091027a25 */ /* 0x000fc800078e00ff */
[----:B------:R-:W-:Y:S02]  /*22b0*/  IMAD R21, R28, c[0x0][0x1e0], RZ ;  /* 0x000078001c157a24 */ /* 0x000fe400078e02ff */
[----:B------:R-:W-:Y:S01]  /*22c0*/  @!PT LDS RZ, [RZ] ;  /* 0x00000000fffff984 */ /* 0x000fe20000000800 */
[----:B------:R-:W-:Y:S01]  /*22d0*/  @!PT LDS RZ, [RZ] ;  /* 0x00000000fffff984 */ /* 0x000fe20000000800 */
[----:B------:R-:W-:Y:S01]  /*22e0*/  @!PT LDS RZ, [RZ] ;  /* 0x00000000fffff984 */ /* 0x000fe20000000800 */
[----:B------:R1:W-:Y:S02]  /*22f0*/  @!P4 LDGSTS.E.BYPASS.LTC128B.128 [R208+0x100], [R6.64], !P1 ;  /* 0x0010000006d0cfae */ /* 0x0003e4000c901d46 */
[----:B------:R-:W-:Y:S01]  /*2300*/  IMAD R21, R145, c[0x0][0x1e4], R21 ;  /* 0x0000790091157a24 */ /* 0x000fe200078e0215 */
[----:B------:R-:W-:Y:S02]  /*2310*/  MOV R230, R232 ;  /* 0x000000e800e67202 */ /* 0x000fe40000000f00 */
[----:B------:R-:W-:Y:S02]  /*2320*/  MOV R64, 0x40 ;  /* 0x0000004000407802 */ /* 0x000fe40000000f00 */
[----:B--2---:R-:W-:Y:S02]  /*2330*/  SHF.R.S32.HI R20, RZ, 0x1f, R252 ;  /* 0x0000001fff147819 */ /* 0x004fe400000114fc */
[----:B------:R-:W-:-:S04]  /*2340*/  @!P4 LEA R4, P6, R252, R9, 0x1 ;  /* 0x00000009fc04c211 */ /* 0x000fc800078c08ff */
[C---:B---3--:R-:W-:Y:S02]  /*2350*/  @!P4 LEA.HI.X R5, R252.reuse, R11, R20, 0x1, P6 ;  /* 0x0000000bfc05c211 */ /* 0x048fe400030f0c14 */
[----:B------:R-:W-:-:S04]  /*2360*/  @!P3 LEA R14, P6, R252, R10, 0x1 ;  /* 0x0000000afc0eb211 */ /* 0x000fc800078c08ff */
[----:B------:R-:W-:Y:S02]  /*2370*/  @!P3 LEA.HI.X R15, R252, R13, R20, 0x1, P6 ;  /* 0x0000000dfc0fb211 */ /* 0x000fe400030f0c14 */
[----:B------:R-:W-:Y:S02]  /*2380*/  @!P0 LEA.HI.X R13, R30, R19, R31, 0x1, P2 ;  /* 0x000000131e0d8211 */ /* 0x000fe400010f0c1f */
[----:B------:R-:W-:Y:S01]  /*2390*/  @!P0 LEA R10, P2, R252, R8, 0x1 ;  /* 0x00000008fc0a8211 */ /* 0x000fe200078408ff */
[----:B------:R-:W-:-:S03]  /*23a0*/  IMAD R9, R23, c[0x0][0x1f0], RZ ;  /* 0x00007c0017097a24 */ /* 0x000fc600078e02ff */
[----:B------:R-:W-:Y:S02]  /*23b0*/  @!P0 LEA.HI.X R11, R252, R19, R20, 0x1, P2 ;  /* 0x00000013fc0b8211 */ /* 0x000fe400010f0c14 */
[----:B------:R-:W-:Y:S01]  /*23c0*/  @!P5 LEA R8, P2, R30, R18, 0x1 ;  /* 0x000000121e08d211 */ /* 0x000fe200078408ff */
[----:B------:R-:W-:Y:S01]  /*23d0*/  IMAD R19, R24, c[0x0][0x1f4], R9 ;  /* 0x00007d0018137a24 */ /* 0x000fe200078e0209 */
[----:B------:R-:W-:Y:S02]  /*23e0*/  ISETP.GE.AND P6, PT, R252, c[0x0][0x198], PT ;  /* 0x00006600fc007a0c */ /* 0x000fe40003fc6270 */
[----:B------:R-:W-:Y:S02]  /*23f0*/  @!P5 LEA.HI.X R9, R30, R0, R31, 0x1, P2 ;  /* 0x000000001e09d211 */ /* 0x000fe400010f0c1f */
[----:B------:R-:W-:Y:S01]  /*2400*/  @!P5 LEA R18, P2, R252, R18, 0x1 ;  /* 0x00000012fc12d211 */ /* 0x000fe200078408ff */
[----:B------:R-:W-:-:S03]  /*2410*/  IMAD.IADD R231, R233, 0x1, R19 ;  /* 0x00000001e9e77824 */ /* 0x000fc600078e0213 */
[----:B------:R-:W-:Y:S02]  /*2420*/  @!P5 LEA.HI.X R19, R252, R0, R20, 0x1, P2 ;  /* 0x00000000fc13d211 */ /* 0x000fe400010f0c14 */
[----:B------:R-:W-:-:S03]  /*2430*/  IMNMX R0, R144, 0x70, PT ;  /* 0x0000007090007817 */ /* 0x000fc60003800200 */
[----:B------:R2:W-:Y:S02]  /*2440*/  @!P4 LDGSTS.E.BYPASS.LTC128B.128 [R208+0x4100], [R4.64], !P6 ;  /* 0x0410000004d0cfae */ /* 0x0005e4000f101d46 */
[----:B------:R-:W-:Y:S02]  /*2450*/  IMAD.IADD R0, R0, 0x1, -R146 ;  /* 0x0000000100007824 */ /* 0x000fe400078e0a92 */
[----:B------:R-:W-:Y:S01]  /*2460*/  IMAD.IADD R20, R3, 0x1, R21 ;  /* 0x0000000103147824 */ /* 0x000fe200078e0215 */
[----:B------:R3:W-:Y:S02]  /*2470*/  @!P3 LDGSTS.E.BYPASS.LTC128B.128 [R208+0x1100], [R16.64], !P1 ;  /* 0x0110000010d0bfae */ /* 0x0007e4000c901d46 */
[C---:B------:R-:W-:Y:S02]  /*2480*/  ISETP.GE.AND P4, PT, R0.reuse, 0x1, PT ;  /* 0x000000010000780c */ /* 0x040fe40003f86270 */
[----:B------:R4:W-:Y:S01]  /*2490*/  @!P3 LDGSTS.E.BYPASS.LTC128B.128 [R208+0x5100], [R14.64], !P6 ;  /* 0x051000000ed0bfae */ /* 0x0009e2000f101d46 */
[----:B------:R-:W-:Y:S01]  /*24a0*/  ISETP.GE.AND P3, PT, R0, 0x21, PT ;  /* 0x000000210000780c */ /* 0x000fe20003f66270 */
[----:B------:R-:W-:-:S02]  /*24b0*/  IMAD.WIDE.U32 R2, R2, 0x70, R230 ;  /* 0x0000007002027825 */ /* 0x000fc400078e00e6 */
[----:B------:R5:W-:Y:S04]  /*24c0*/  @!P0 LDGSTS.E.BYPASS.LTC128B.128 [R208+0x2100], [R12.64], !P1 ;  /* 0x021000000cd08fae */ /* 0x000be8000c901d46 */
[----:B------:R3:W-:Y:S04]  /*24d0*/  @!P0 LDGSTS.E.BYPASS.LTC128B.128 [R208+0x6100], [R10.64], !P6 ;  /* 0x061000000ad08fae */ /* 0x0007e8000f101d46 */
[----:B------:R4:W-:Y:S01]  /*24e0*/  @!P5 LDGSTS.E.BYPASS.LTC128B.128 [R208+0x3100], [R8.64], !P1 ;  /* 0x0310000008d0dfae */ /* 0x0009e2000c901d46 */
[----:B--2---:R-:W-:Y:S01]  /*24f0*/  MOV R5, 0x20 ;  /* 0x0000002000057802 */ /* 0x004fe20000000f00 */
[----:B------:R-:W-:Y:S01]  /*2500*/  IMAD R4, R20, 0x70, RZ ;  /* 0x0000007014047824 */ /* 0x000fe200078e02ff */
[----:B------:R-:W-:Y:S01]  /*2510*/  ISETP.GE.AND P2, PT, R0, 0x41, PT ;  /* 0x000000410000780c */ /* 0x000fe20003f46270 */
[----:B------:R2:W-:Y:S02]  /*2520*/  @!P5 LDGSTS.E.BYPASS.LTC128B.128 [R208+0x7100], [R18.64], !P6 ;  /* 0x0710000012d0dfae */ /* 0x0005e4000f101d46 */
[----:B------:R-:W-:-:S02]  /*2530*/  IMAD.IADD R3, R3, 0x1, R4 ;  /* 0x0000000103037824 */ /* 0x000fc400078e0204 */
[----:B-1----:R-:W-:Y:S01]  /*2540*/  IMAD.WIDE.U32 R6, R5, c[0x0][0x1e0], RZ ;  /* 0x0000780005067a25 */ /* 0x002fe200078e00ff */
[----:B---3--:R-:W-:-:S03]  /*2550*/  @P4 LEA R10, P1, R2, c[0x0][0x1c8], 0x1 ;  /* 0x00007200020a4a11 */ /* 0x008fc600078208ff */
[----:B------:R-:W-:Y:S01]  /*2560*/  IMAD R5, R5, c[0x0][0x1e4], RZ ;  /* 0x0000790005057a24 */ /* 0x000fe200078e02ff */
[----:B------:R-:W-:Y:S01]  /*2570*/  ISETP.GE.AND P6, PT, R30, c[0x0][0x1d4], PT ;  /* 0x000075001e007a0c */ /* 0x000fe20003fc6270 */
[----:B------:R-:W0:Y:S01]  /*2580*/  LDGDEPBAR ;  /* 0x00000000000079af */ /* 0x000e220000000000 */
[----:B------:R-:W-:Y:S02]  /*2590*/  @P4 LEA.HI.X R11, R2, c[0x0][0x1cc], R3, 0x1, P1 ;  /* 0x00007300020b4a11 */ /* 0x000fe400008f0c03 */
[----:B------:R-:W-:Y:S02]  /*25a0*/  ISETP.GE.AND P1, PT, R0, 0x61, PT ;  /* 0x000000610000780c */ /* 0x000fe40003f26270 */
[----:B------:R-:W-:-:S04]  /*25b0*/  @P3 IADD3 R4, P0, R2, R6, RZ ;  /* 0x0000000602043210 */ /* 0x000fc80007f1e0ff */
[----:B------:R-:W-:Y:S01]  /*25c0*/  @P3 IADD3.X R0, R3, R7, R5, P0, !PT ;  /* 0x0000000703003210 */ /* 0x000fe200007fe405 */
[----:B------:R-:W-:Y:S01]  /*25d0*/  IMAD.WIDE.U32 R6, R64, c[0x0][0x1e0], RZ ;  /* 0x0000780040067a25 */ /* 0x000fe200078e00ff */
[----:B----4-:R-:W-:Y:S01]  /*25e0*/  @P3 LEA R8, P0, R4, c[0x0][0x1c8], 0x1 ;  /* 0x0000720004083a11 */ /* 0x010fe200078008ff */
[----:B------:R1:W-:Y:S02]  /*25f0*/  @P4 LDGSTS.E.BYPASS.LTC128B.128 [R208+0x8100], [R10.64], !P6 ;  /* 0x081000000ad04fae */ /* 0x0003e4000f101d46 */
[----:B------:R-:W-:Y:S01]  /*2600*/  IMAD R5, R64, c[0x0][0x1e4], RZ ;  /* 0x0000790040057a24 */ /* 0x000fe200078e02ff */
[----:B------:R-:W-:Y:S01]  /*2610*/  @P3 LEA.HI.X R9, R4, c[0x0][0x1cc], R0, 0x1, P0 ;  /* 0x0000730004093a11 */ /* 0x000fe200000f0c00 */
[----:B------:R-:W-:Y:S01]  /*2620*/  @P1 IMAD.MOV.U32 R0, RZ, RZ, 0x60 ;  /* 0x00000060ff001424 */ /* 0x000fe200078e00ff */
[----:B------:R-:W-:Y:S02]  /*2630*/  @P2 IADD3 R4, P0, R2, R6, RZ ;  /* 0x0000000602042210 */ /* 0x000fe40007f1e0ff */
[----:B------:R-:W-:-:S02]  /*2640*/  ISETP.GE.AND P5, PT, R252, c[0x0][0x1d4], PT ;  /* 0x00007500fc007a0c */ /* 0x000fc40003fa6270 */
[----:B------:R-:W-:Y:S01]  /*2650*/  @P2 IADD3.X R5, R3, R7, R5, P0, !PT ;  /* 0x0000000703052210 */ /* 0x000fe200007fe405 */
[----:B------:R-:W-:Y:S01]  /*2660*/  @P1 IMAD.WIDE.U32 R2, R0, c[0x0][0x1e0], R2 ;  /* 0x0000780000021a25 */ /* 0x000fe200078e0002 */
[----:B------:R-:W-:-:S03]  /*2670*/  @P2 LEA R6, P0, R4, c[0x0][0x1c8], 0x1 ;  /* 0x0000720004062a11 */ /* 0x000fc600078008ff */
[----:B------:R-:W-:Y:S01]  /*2680*/  @P1 IMAD R0, R0, c[0x0][0x1e4], RZ ;  /* 0x0000790000001a24 */ /* 0x000fe200078e02ff */
[----:B------:R-:W-:Y:S01]  /*2690*/  @P2 LEA.HI.X R7, R4, c[0x0][0x1cc], R5, 0x1, P0 ;  /* 0x0000730004072a11 */ /* 0x000fe200000f0c05 */
[----:B------:R-:W-:Y:S01]  /*26a0*/  IMAD R5, R27, c[0x0][0x208], RZ ;  /* 0x000082001b057a24 */ /* 0x000fe200078e02ff */
[----:B------:R-:W-:Y:S02]  /*26b0*/  @P1 LEA R4, P0, R2, c[0x0][0x1c8], 0x1 ;  /* 0x0000720002041a11 */ /* 0x000fe400078008ff */
[----:B------:R-:W-:Y:S01]  /*26c0*/  @P1 IADD3 R0, R3, R0, RZ ;  /* 0x0000000003001210 */ /* 0x000fe20007ffe0ff */
[----:B------:R-:W-:Y:S01]  /*26d0*/  IMAD R3, R22, c[0x0][0x20c], R5 ;  /* 0x0000830016037a24 */ /* 0x000fe200078e0205 */
[----:B------:R1:W-:Y:S02]  /*26e0*/  @P4 LDGSTS.E.BYPASS.LTC128B.128 [R208+0xb900], [R10.64+0x80], !P5 ;  /* 0x0b9000800ad04fae */ /* 0x0003e4000e901d46 */
[----:B------:R-:W-:Y:S02]  /*26f0*/  @P1 LEA.HI.X R5, R2, c[0x0][0x1cc], R0, 0x1, P0 ;  /* 0x0000730002051a11 */ /* 0x000fe400000f0c00 */
[----:B------:R3:W-:Y:S04]  /*2700*/  @P3 LDGSTS.E.BYPASS.LTC128B.128 [R208+0x9100], [R8.64], !P6 ;  /* 0x0910000008d03fae */ /* 0x0007e8000f101d46 */
[----:B------:R3:W-:Y:S04]  /*2710*/  @P3 LDGSTS.E.BYPASS.LTC128B.128 [R208+0xc900], [R8.64+0x80], !P5 ;  /* 0x0c90008008d03fae */ /* 0x0007e8000e901d46 */
[----:B------:R4:W-:Y:S04]  /*2720*/  @P2 LDGSTS.E.BYPASS.LTC128B.128 [R208+0xa100], [R6.64], !P6 ;  /* 0x0a10000006d02fae */ /* 0x0009e8000f101d46 */
[----:B------:R4:W-:Y:S04]  /*2730*/  @P2 LDGSTS.E.BYPASS.LTC128B.128 [R208+0xd900], [R6.64+0x80], !P5 ;  /* 0x0d90008006d02fae */ /* 0x0009e8000e901d46 */
[----:B------:R1:W-:Y:S04]  /*2740*/  @P1 LDGSTS.E.BYPASS.LTC128B.128 [R208+0xb100], [R4.64], !P6 ;  /* 0x0b10000004d01fae */ /* 0x0003e8000f101d46 */
[----:B------:R1:W-:Y:S04]  /*2750*/  @P1 LDGSTS.E.BYPASS.LTC128B.128 [R208+0xe900], [R4.64+0x80], !P5 ;  /* 0x0e90008004d01fae */ /* 0x0003e8000e901d46 */
[----:B------:R-:W0:Y:S01]  /*2760*/  LDGDEPBAR ;  /* 0x00000000000079af */ /* 0x000e220000000000 */
[----:B------:R-:W-:-:S04]  /*2770*/  DEPBAR.LE SB0, 0x1 ;  /* 0x000080400000791a */ /* 0x000fc80000000000 */
[----:B------:R-:W-:Y:S01]  /*2780*/  BAR.SYNC.DEFER_BLOCKING 0x0 ;  /* 0x0000000000007b1d */ /* 0x000fe20000010000 */
[----:B-----5:R-:W-:-:S04]  /*2790*/  IMAD.WIDE.U32 R12, R22, c[0x0][0x208], R30 ;  /* 0x00008200160c7a25 */ /* 0x020fc800078e001e */
[----:B------:R-:W-:Y:S01]  /*27a0*/  IMAD.MOV.U32 R2, RZ, RZ, R12 ;  /* 0x000000ffff027224 */ /* 0x000fe200078e000c */
[----:B------:R-:W-:Y:S01]  /*27b0*/  IADD3 R3, R13, R3, RZ ;  /* 0x000000030d037210 */ /* 0x000fe20007ffe0ff */
        /* <DEDUP_REMOVED lines=8> */
[----:B------:R-:W-:Y:S01]  /*2840*/  BAR.SYNC.DEFER_BLOCKING 0x0 ;  /* 0x0000000000007b1d */ /* 0x000fe20000010000 */
[----:B------:R-:W-:-:S04]  /*2850*/  IMAD.WIDE.U32 R2, R29, c[0x0][0x210], R2 ;  /* 0x000084001d027a25 */ /* 0x000fc800078e0002 */
[----:B------:R-:W-:Y:S01]  /*2860*/  IMAD R0, R28, c[0x0][0x208], RZ ;  /* 0x000082001c007a24 */ /* 0x000fe200078e02ff */
[----:B------:R-:W5:Y:S01]  /*2870*/  S2R R14, SR_TID.X ;  /* 0x00000000000e7919 */ /* 0x000f620000002100 */
[----:B------:R-:W-:Y:S02]  /*2880*/  IMAD R3, R29, c[0x0][0x214], R3 ;  /* 0x000085001d037a24 */ /* 0x000fe400078e0203 */
[----:B-1----:R-:W-:Y:S02]  /*2890*/  IMAD R5, R23, c[0x0][0x218], RZ ;  /* 0x0000860017057a24 */ /* 0x002fe400078e02ff */
[----:B----4-:R-:W-:-:S04]  /*28a0*/  IMAD.WIDE.U32 R6, R145, c[0x0][0x208], RZ ;  /* 0x0000820091067a25 */ /* 0x010fc800078e00ff */
[----:B------:R-:W-:Y:S02]  /*28b0*/  IMAD R4, R145, c[0x0][0x20c], R0 ;  /* 0x0000830091047a24 */ /* 0x000fe400078e0200 */
[C---:B------:R-:W-:Y:S02]  /*28c0*/  IMAD R0, R24.reuse, c[0x0][0x21c], R5 ;  /* 0x0000870018007a24 */ /* 0x040fe400078e0205 */
[----:B------:R-:W-:Y:S01]  /*28d0*/  IMAD.WIDE.U32 R10, R24, c[0x0][0x218], R2 ;  /* 0x00008600180a7a25 */ /* 0x000fe200078e0002 */
[----:B------:R-:W-:-:S04]  /*28e0*/  DEPBAR.LE SB0, 0x0 ;  /* 0x000080000000791a */ /* 0x000fc80000000000 */
[----:B------:R-:W-:Y:S01]  /*28f0*/  BAR.SYNC.DEFER_BLOCKING 0x0 ;  /* 0x0000000000007b1d */ /* 0x000fe20000010000 */
[----:B------:R-:W-:Y:S01]  /*2900*/  IADD3 R2, R7, R4, RZ ;  /* 0x0000000407027210 */ /* 0x000fe20007ffe0ff */
[----:B---3--:R-:W-:Y:S01]  /*2910*/  IMAD.MOV.U32 R8, RZ, RZ, R10 ;  /* 0x000000ffff087224 */ /* 0x008fe200078e000a */
[----:B------:R-:W-:-:S03]  /*2920*/  IADD3 R9, R11, R0, RZ ;  /* 0x000000000b097210 */ /* 0x000fc60007ffe0ff */
[----:B------:R-:W-:Y:S02]  /*2930*/  IMAD R0, R2, 0x70, RZ ;  /* 0x0000007002007824 */ /* 0x000fe400078e02ff */
[----:B------:R-:W-:Y:S01]  /*2940*/  IMAD.WIDE.U32 R2, R6, 0x70, R8 ;  /* 0x0000007006027825 */ /* 0x000fe200078e0008 */
[----:B------:R-:W-:Y:S01]  /*2950*/  MOV R15, c[0x0][0x208] ;  /* 0x00008200000f7a02 */ /* 0x000fe20000000f00 */
[----:B------:R1:W-:Y:S03]  /*2960*/  STL.64 [R1+0x40], R10 ;  /* 0x0000400a01007387 */ /* 0x0003e60000100a00 */
[----:B------:R-:W-:Y:S02]  /*2970*/  IADD3 R0, R3, R0, RZ ;  /* 0x0000000003007210 */ /* 0x000fe40007ffe0ff */
[----:B------:R-:W-:Y:S02]  /*2980*/  LEA R4, P0, R2, c[0x0][0x1f8], 0x1 ;  /* 0x00007e0002047a11 */ /* 0x000fe400078008ff */
[----:B------:R-:W-:Y:S01]  /*2990*/  SHF.L.U32 R12, R15, 0x6, RZ ;  /* 0x000000060f0c7819 */ /* 0x000fe200000006ff */
[----:B------:R3:W-:Y:S01]  /*29a0*/  STL.64 [R1+0x38], R8 ;  /* 0x0000380801007387 */ /* 0x0007e20000100a00 */
[----:B-----5:R-:W-:-:S02]  /*29b0*/  ISETP.GT.AND P3, PT, R14, 0x7f, PT ;  /* 0x0000007f0e00780c */ /* 0x020fc40003f64270 */
[----:B------:R-:W-:Y:S01]  /*29c0*/  LEA.HI.X R5, R2, c[0x0][0x1fc], R0, 0x1, P0 ;  /* 0x00007f0002057a11 */ /* 0x000fe200000f0c00 */
[----:B------:R-:W4:Y:S01]  /*29d0*/  LDSM.16.M88.4 R20, [R196] ;  /* 0x00000000c414783b */ /* 0x000f220000000200 */
[----:B------:R-:W-:Y:S02]  /*29e0*/  SEL R0, RZ, 0x1, P6 ;  /* 0x00000001ff007807 */ /* 0x000fe40003000000 */
[----:B------:R-:W-:Y:S01]  /*29f0*/  SEL R3, RZ, 0x2, P5 ;  /* 0x00000002ff037807 */ /* 0x000fe20002800000 */
[----:B------:R-:W-:Y:S01]  /*2a00*/  LDSM.16.M88.4 R28, [R196+0x800] ;  /* 0x00080000c41c783b */ /* 0x000fe20000000200 */
[----:B------:R-:W-:Y:S02]  /*2a10*/  LOP3.LUT P4, RZ, R251, 0x2, RZ, 0xc0, !PT ;  /* 0x00000002fbff7812 */ /* 0x000fe4000788c0ff */
[----:B------:R-:W-:Y:S01]  /*2a20*/  IADD3 R202, R196, 0x20, RZ ;  /* 0x00000020c4ca7810 */ /* 0x000fe20007ffe0ff */
[----:B------:R-:W-:Y:S04]  /*2a30*/  LDSM.16.M88.4 R36, [R196+0x1000] ;  /* 0x00100000c424783b */ /* 0x000fe80000000200 */
[----:B------:R-:W-:Y:S01]  /*2a40*/  LDSM.16.M88.4 R40, [R196+0x1800] ;  /* 0x00180000c428783b */ /* 0x000fe20000000200 */
[----:B-1----:R-:W-:-:S03]  /*2a50*/  IMAD.MOV.U32 R11, RZ, RZ, 0x6 ;  /* 0x00000006ff0b7424 */ /* 0x002fc600078e00ff */
[----:B------:R-:W-:Y:S02]  /*2a60*/  LDSM.16.M88.4 R48, [R196+0x2000] ;  /* 0x00200000c430783b */ /* 0x000fe40000000200 */
[----:B------:R-:W-:Y:S02]  /*2a70*/  SHF.L.U64.HI R11, R15, R11, c[0x0][0x20c] ;  /* 0x000083000f0b7619 */ /* 0x000fe4000001020b */
[----:B------:R-:W-:Y:S01]  /*2a80*/  LDSM.16.M88.4 R60, [R196+0x2800] ;  /* 0x00280000c43c783b */ /* 0x000fe20000000200 */
[----:B---3--:R-:W-:-:S03]  /*2a90*/  IADD3 R8, P0, R12, R4, RZ ;  /* 0x000000040c087210 */ /* 0x008fc60007f1e0ff */
[----:B------:R-:W-:Y:S01]  /*2aa0*/  LDSM.16.M88.4 R68, [R196+0x3000] ;  /* 0x00300000c444783b */ /* 0x000fe20000000200 */
[----:B------:R-:W-:Y:S02]  /*2ab0*/  IADD3.X R9, R11, R5, RZ, P0, !PT ;  /* 0x000000050b097210 */ /* 0x000fe400007fe4ff */
[----:B------:R-:W-:Y:S02]  /*2ac0*/  IADD3 R6, P0, R8, R12, RZ ;  /* 0x0000000c08067210 */ /* 0x000fe40007f1e0ff */
[----:B------:R-:W-:Y:S02]  /*2ad0*/  IADD3 R12, P2, P1, R12, 0x80, R4 ;  /* 0x000000800c0c7810 */ /* 0x000fe4000795e004 */
[----:B------:R-:W-:Y:S01]  /*2ae0*/  IADD3 R3, R0, R3, RZ ;  /* 0x0000000300037210 */ /* 0x000fe20007ffe0ff */
[----:B------:R-:W-:Y:S01]  /*2af0*/  IMAD.X R7, R9, 0x1, R11, P0 ;  /* 0x0000000109077824 */ /* 0x000fe200000e060b */
[----:B------:R-:W-:Y:S02]  /*2b00*/  @!P3 MOV R14, c[0x0][0x20c] ;  /* 0x00008300000eba02 */ /* 0x000fe40000000f00 */
[----:B------:R-:W-:-:S02]  /*2b10*/  @!P3 LEA R10, P0, R15, R6, 0x6 ;  /* 0x000000060f0ab211 */ /* 0x000fc400078030ff */
[----:B------:R-:W-:Y:S02]  /*2b20*/  IADD3.X R13, R11, RZ, R5, P2, P1 ;  /* 0x000000ff0b0d7210 */ /* 0x000fe400017e2405 */
[----:B------:R-:W-:Y:S02]  /*2b30*/  IADD3 R2, R25, R26, -R146 ;  /* 0x0000001a19027210 */ /* 0x000fe40007ffe892 */
[----:B------:R-:W-:Y:S02]  /*2b40*/  LOP3.LUT P2, RZ, R3, 0x1, RZ, 0xc0, !PT ;  /* 0x0000000103ff7812 */ /* 0x000fe4000784c0ff */
[----:B------:R-:W-:Y:S02]  /*2b50*/  @!P3 LEA.HI.X R11, R15, R7, R14, 0x6, P0 ;  /* 0x000000070f0bb211 */ /* 0x000fe400000f340e */
[----:B------:R-:W-:Y:S01]  /*2b60*/  ISETP.LT.OR P0, PT, R2, 0x1, !P2 ;  /* 0x000000010200780c */ /* 0x000fe20005701670 */
[----:B------:R-:W-:Y:S01]  /*2b70*/  IMAD.MOV.U32 R0, RZ, RZ, R202 ;  /* 0x000000ffff007224 */ /* 0x000fe200078e00ca */
[----:B------:R-:W-:-:S02]  /*2b80*/  @P4 IADD3 R0, R196, -0x20, RZ ;  /* 0xffffffe0c4004810 */ /* 0x000fc40007ffe0ff */
[----:B------:R-:W-:-:S03]  /*2b90*/  LOP3.LUT P1, RZ, R3, 0x2, RZ, 0xc0, !PT ;  /* 0x0000000203ff7812 */ /* 0x000fc6000782c0ff */
[----:B------:R-:W1:Y:S04]  /*2ba0*/  LDSM.16.M88.4 R32, [R0] ;  /* 0x000000000020783b */ /* 0x000e680000000200 */
[----:B------:R-:W3:Y:S04]  /*2bb0*/  LDSM.16.M88.4 R44, [R0+0x800] ;  /* 0x00080000002c783b */ /* 0x000ee80000000200 */
[----:B------:R-:W5:Y:S04]  /*2bc0*/  LDSM.16.M88.4 R56, [R0+0x1000] ;  /* 0x001000000038783b */ /* 0x000f680000000200 */
[----:B------:R-:W-:Y:S04]  /*2bd0*/  LDSM.16.M88.4 R52, [R0+0x1800] ;  /* 0x001800000034783b */ /* 0x000fe80000000200 */
[----:B------:R-:W1:Y:S04]  /*2be0*/  LDSM.16.M88.4 R76, [R0+0x2000] ;  /* 0x00200000004c783b */ /* 0x000e680000000200 */
[----:B------:R-:W-:Y:S04]  /*2bf0*/  LDSM.16.M88.4 R112, [R0+0x2800] ;  /* 0x002800000070783b */ /* 0x000fe80000000200 */
[----:B------:R1:W-:Y:S04]  /*2c00*/  LDSM.16.M88.4 R108, [R0+0x3000] ;  /* 0x00300000006c783b */ /* 0x0003e80000000200 */
[----:B------:R-:W-:Y:S01]  /*2c10*/  @!PT LDS RZ, [RZ] ;  /* 0x00000000fffff984 */ /* 0x000fe20000000800 */
[----:B------:R-:W-:Y:S01]  /*2c20*/  @!PT LDS RZ, [RZ] ;  /* 0x00000000fffff984 */ /* 0x000fe20000000800 */
[----:B------:R-:W-:Y:S01]  /*2c30*/  @!PT LDS RZ, [RZ] ;  /* 0x00000000fffff984 */ /* 0x000fe20000000800 */
[----:B------:R1:W-:Y:S01]  /*2c40*/  LDGSTS.E.BYPASS.LTC128B.128 [R208+0x100], [R4.64], !P0 ;  /* 0x0010000004d07fae */ /* 0x0003e2000c101d46 */
[C---:B------:R-:W-:Y:S01]  /*2c50*/  ISETP.LT.OR P0, PT, R2.reuse, 0x1, !P1 ;  /* 0x000000010200780c */ /* 0x040fe20004f01670 */
[C---:B----4-:R-:W-:Y:S08]  /*2c60*/  HMMA.16816.F32.BF16 R24, R128.reuse, R20, RZ ;  /* 0x000000148018723c */ /* 0x050ff000000418ff */
[----:B------:R-:W-:Y:S04]  /*2c70*/  HMMA.16816.F32.BF16 R20, R128, R22, RZ ;  /* 0x000000168014723c */ /* 0x000fe800000418ff */
[----:B------:R4:W-:Y:S01]  /*2c80*/  LDGSTS.E.BYPASS.LTC128B.128 [R208+0x3900], [R4.64+0x80], !P0 ;  /* 0x0390008004d07fae */ /* 0x0009e2000c101d46 */
[----:B------:R-:W-:-:S02]  /*2c90*/  ISETP.LT.OR P0, PT, R2, 0x21, !P2 ;  /* 0x000000210200780c */ /* 0x000fc40005701670 */
[----:B------:R-:W-:-:S11]  /*2ca0*/  ISETP.LT.OR P2, PT, R2, 0x41, !P2 ;  /* 0x000000410200780c */ /* 0x000fd60005741670 */
[----:B------:R2:W-:Y:S01]  /*2cb0*/  LDGSTS.E.BYPASS.LTC128B.128 [R208+0x1100], [R8.64], !P0 ;  /* 0x0110000008d07fae */ /* 0x0005e2000c101d46 */
[C---:B------:R-:W-:Y:S01]  /*2cc0*/  ISETP.LT.OR P0, PT, R2.reuse, 0x21, !P1 ;  /* 0x000000210200780c */ /* 0x040fe20004f01670 */
[C---:B-1----:R-:W-:Y:S08]  /*2cd0*/  HMMA.16816.F32.BF16 R72, R132.reuse, R32, R24 ;  /* 0x000000208448723c */ /* 0x042ff00000041818 */
[----:B------:R-:W-:Y:S04]  /*2ce0*/  HMMA.16816.F32.BF16 R84, R132, R34, R20 ;  /* 0x000000228454723c */ /* 0x000fe80000041814 */
[----:B------:R1:W-:Y:S04]  /*2cf0*/  LDGSTS.E.BYPASS.LTC128B.128 [R208+0x4900], [R12.64], !P0 ;  /* 0x049000000cd07fae */ /* 0x0003e8000c101d46 */
[----:B------:R-:W-:Y:S01]  /*2d00*/  HMMA.16816.F32.BF16 R32, R128, R30, RZ ;  /* 0x0000001e8020723c */ /* 0x000fe200000418ff */
[----:B------:R-:W-:Y:S01]  /*2d10*/  LOP3.LUT P0, RZ, R251, 0x4, RZ, 0xc0, !PT ;  /* 0x00000004fbff7812 */ /* 0x000fe2000780c0ff */
[----:B------:R4:W-:Y:S01]  /*2d20*/  LDGSTS.E.BYPASS.LTC128B.128 [R208+0x2100], [R6.64], !P2 ;  /* 0x0210000006d07fae */ /* 0x0009e2000d101d46 */
[----:B------:R-:W-:-:S02]  /*2d30*/  ISETP.LT.OR P1, PT, R2, 0x41, !P1 ;  /* 0x000000410200780c */ /* 0x000fc40004f21670 */
[----:B------:R-:W-:Y:S02]  /*2d40*/  SEL R0, R64, 0xffffffc0, !P0 ;  /* 0xffffffc040007807 */ /* 0x000fe40004000000 */
[C---:B------:R-:W-:Y:S02]  /*2d50*/  @!P3 ISETP.LT.OR P2, PT, R2.reuse, 0x61, P6 ;  /* 0x000000610200b80c */ /* 0x040fe40003741670 */
[----:B------:R-:W-:Y:S02]  /*2d60*/  @!P3 ISETP.LT.OR P0, PT, R2, 0x61, P5 ;  /* 0x000000610200b80c */ /* 0x000fe40002f01670 */
[C---:B------:R-:W-:Y:S01]  /*2d70*/  IADD3 R2, R196.reuse, R0, RZ ;  /* 0x00000000c4027210 */ /* 0x040fe20007ffe0ff */
[C---:B--2---:R-:W-:Y:S04]  /*2d80*/  HMMA.16816.F32.BF16 R16, R128.reuse, R28, RZ ;  /* 0x0000001c8010723c */ /* 0x044fe800000418ff */
[----:B------:R4:W-:Y:S04]  /*2d90*/  LDGSTS.E.BYPASS.LTC128B.128 [R208+0x5900], [R6.64+0x80], !P1 ;  /* 0x0590008006d07fae */ /* 0x0009e8000c901d46 */
[----:B------:R2:W-:Y:S01]  /*2da0*/  @!P3 LDGSTS.E.BYPASS.LTC128B.128 [R208+0x3100], [R10.64], !P2 ;  /* 0x031000000ad0bfae */ /* 0x0005e2000d101d46 */
[----:B------:R-:W-:Y:S03]  /*2db0*/  HMMA.16816.F32.BF16 R28, R128, R36, RZ ;  /* 0x00000024801c723c */ /* 0x000fe600000418ff */
[----:B------:R2:W-:Y:S01]  /*2dc0*/  @!P3 LDGSTS.E.BYPASS.LTC128B.128 [R208+0x6900], [R10.64+0x80], !P0 ;  /* 0x069000800ad0bfae */ /* 0x0005e2000c101d46 */
[----:B------:R-:W-:-:S03]  /*2dd0*/  @P4 IADD3 R202, R196, -0x20, RZ ;  /* 0xffffffe0c4ca4810 */ /* 0x000fc60007ffe0ff */
[----:B------:R-:W0:Y:S01]  /*2de0*/  LDGDEPBAR ;  /* 0x00000000000079af */ /* 0x000e220000000000 */
[----:B---3--:R-:W-:Y:S03]  /*2df0*/  HMMA.16816.F32.BF16 R104, R132, R46, R32 ;  /* 0x0000002e8468723c */ /* 0x008fe60000041820 */
[----:B------:R-:W3:Y:S05]  /*2e00*/  LDSM.16.M88.4 R32, [R2] ;  /* 0x000000000220783b */ /* 0x000eea0000000200 */
[----:B-1----:R-:W-:Y:S01]  /*2e10*/  HMMA.16816.F32.BF16 R12, R128, R48, RZ ;  /* 0x00000030800c723c */ /* 0x002fe200000418ff */
[----:B------:R-:W-:-:S07]  /*2e20*/  IADD3 R197, R0, R202, RZ ;  /* 0x000000ca00c57210 */ /* 0x000fce0007ffe0ff */
[----:B------:R-:W-:Y:S01]  /*2e30*/  HMMA.16816.F32.BF16 R24, R128, R38, RZ ;  /* 0x000000268018723c */ /* 0x000fe200000418ff */
[----:B------:R-:W-:Y:S07]  /*2e40*/  LDSM.16.M88.4 R36, [R197+0x800] ;  /* 0x00080000c524783b */ /* 0x000fee0000000200 */
[----:B------:R-:W-:Y:S01]  /*2e50*/  HMMA.16816.F32.BF16 R100, R132, R44, R16 ;  /* 0x0000002c8464723c */ /* 0x000fe20000041810 */
[----:B------:R-:W-:Y:S07]  /*2e60*/  LDSM.16.M88.4 R44, [R2+0x800] ;  /* 0x00080000022c783b */ /* 0x000fee0000000200 */
[C---:B------:R-:W-:Y:S08]  /*2e70*/  HMMA.16816.F32.BF16 R20, R128.reuse, R40, RZ ;  /* 0x000000288014723c */ /* 0x040ff000000418ff */
[----:B------:R-:W-:Y:S01]  /*2e80*/  HMMA.16816.F32.BF16 R16, R128, R42, RZ ;  /* 0x0000002a8010723c */ /* 0x000fe200000418ff */
[----:B------:R-:W-:Y:S07]  /*2e90*/  LDSM.16.M88.4 R40, [R2+0x1000] ;  /* 0x001000000228783b */ /* 0x000fee0000000200 */
[----:B-----5:R-:W-:Y:S01]  /*2ea0*/  HMMA.16816.F32.BF16 R92, R132, R56, R28 ;  /* 0x00000038845c723c */ /* 0x020fe2000004181c */
[----:B------:R-:W1:Y:S07]  /*2eb0*/  LDSM.16.M88.4 R28, [R197] ;  /* 0x00000000c51c783b */ /* 0x000e6e0000000200 */
[----:B----4-:R-:W-:Y:S08]  /*2ec0*/  HMMA.16816.F32.BF16 R4, R128, R70, RZ ;  /* 0x000000468004723c */ /* 0x010ff000000418ff */
[C---:B------:R-:W-:Y:S08]  /*2ed0*/  HMMA.16816.F32.BF16 R88, R132.reuse, R76, R12 ;  /* 0x0000004c8458723c */ /* 0x040ff0000004180c */
[----:B------:R-:W-:Y:S01]  /*2ee0*/  HMMA.16816.F32.BF16 R80, R132, R58, R24 ;  /* 0x0000003a8450723c */ /* 0x000fe20000041818 */
[----:B------:R-:W-:Y:S07]  /*2ef0*/  LDSM.16.M88.4 R56, [R2+0x1800] ;  /* 0x001800000238783b */ /* 0x000fee0000000200 */
[----:B------:R-:W-:Y:S08]  /*2f00*/  HMMA.16816.F32.BF16 R12, R128, R62, RZ ;  /* 0x0000003e800c723c */ /* 0x000ff000000418ff */
[----:B---3--:R-:W-:Y:S08]  /*2f10*/  HMMA.16816.F32.BF16 R24, R164, R32, R72 ;  /* 0x00000020a418723c */ /* 0x008ff00000041848 */
[C---:B------:R-:W-:Y:S08]  /*2f20*/  HMMA.16816.F32.BF16 R64, R132.reuse, R52, R20 ;  /* 0x000000348440723c */ /* 0x040ff00000041814 */
[----:B------:R-:W-:Y:S01]  /*2f30*/  HMMA.16816.F32.BF16 R96, R132, R54, R16 ;  /* 0x000000368460723c */ /* 0x000fe20000041810 */
[----:B------:R-:W3:Y:S07]  /*2f40*/  LDSM.16.M88.4 R52, [R196+0x3800] ;  /* 0x00380000c434783b */ /* 0x000eee0000000200 */
[C---:B------:R-:W-:Y:S08]  /*2f50*/  HMMA.16816.F32.BF16 R20, R128.reuse, R50, RZ ;  /* 0x000000328014723c */ /* 0x040ff000000418ff */
[----:B------:R-:W-:Y:S08]  /*2f60*/  HMMA.16816.F32.BF16 R16, R128, R60, RZ ;  /* 0x0000003c8010723c */ /* 0x000ff000000418ff */
[----:B------:R-:W-:Y:S08]  /*2f70*/  HMMA.16816.F32.BF16 R124, R132, R110, R4 ;  /* 0x0000006e847c723c */ /* 0x000ff00000041804 */
[----:B------:R-:W-:Y:S01]  /*2f80*/  HMMA.16816.F32.BF16 R4, R164, R34, R84 ;  /* 0x00000022a404723c */ /* 0x000fe20000041854 */
[----:B------:R-:W-:Y:S04]  /*2f90*/  LDSM.16.M88.4 R84, [R196+0x4000] ;  /* 0x00400000c454783b */ /* 0x000fe80000000200 */
[----:B------:R-:W-:Y:S03]  /*2fa0*/  LDSM.16.M88.4 R32, [R197+0x2800] ;  /* 0x00280000c520783b */ /* 0x000fe60000000200 */
[----:B------:R-:W-:Y:S08]  /*2fb0*/  HMMA.16816.F32.BF16 R136, R132, R114, R12 ;  /* 0x000000728488723c */ /* 0x000ff0000004180c */
[----:B-1----:R-:W-:Y:S08]  /*2fc0*/  HMMA.16816.F32.BF16 R12, R172, R28, R24 ;  /* 0x0000001cac0c723c */ /* 0x002ff00000041818 */
[----:B--2---:R-:W-:Y:S01]  /*2fd0*/  HMMA.16816.F32.BF16 R8, R128, R68, RZ ;  /* 0x000000448008723c */ /* 0x004fe200000418ff */
[----:B------:R-:W-:Y:S07]  /*2fe0*/  LDSM.16.M88.4 R68, [R197+0x1000] ;  /* 0x00100000c544783b */ /* 0x000fee0000000200 */
[C---:B------:R-:W-:Y:S01]  /*2ff0*/  HMMA.16816.F32.BF16 R60, R132.reuse, R78, R20 ;  /* 0x0000004e843c723c */ /* 0x040fe20000041814 */
[----:B------:R-:W1:Y:S04]  /*3000*/  LDSM.16.M88.4 R76, [R202+0x3800] ;  /* 0x00380000ca4c783b */ /* 0x000e680000000200 */
[----:B------:R-:W2:Y:S03]  /*3010*/  LDSM.16.M88.4 R20, [R2+0x2800] ;  /* 0x002800000214783b */ /* 0x000ea60000000200 */
[----:B------:R-:W-:Y:S08]  /*3020*/  HMMA.16816.F32.BF16 R48, R132, R112, R16 ;  /* 0x000000708430723c */ /* 0x000ff00000041810 */
[C---:B------:R-:W-:Y:S01]  /*3030*/  HMMA.16816.F32.BF16 R16, R164.reuse, R44, R100 ;  /* 0x0000002ca410723c */ /* 0x040fe20000041864 */
[----:B------:R-:W-:Y:S07]  /*3040*/  LDSM.16.M88.4 R100, [R197+0x3800] ;  /* 0x00380000c564783b */ /* 0x000fee0000000200 */
[C---:B------:R-:W-:Y:S08]  /*3050*/  HMMA.16816.F32.BF16 R92, R164.reuse, R40, R92 ;  /* 0x00000028a45c723c */ /* 0x040ff0000004185c */
[----:B------:R-:W-:Y:S01]  /*3060*/  HMMA.16816.F32.BF16 R116, R164, R42, R80 ;  /* 0x0000002aa474723c */ /* 0x000fe20000041850 */
[----:B------:R-:W4:Y:S04]  /*3070*/  LDSM.16.M88.4 R40, [R2+0x3000] ;  /* 0x003000000228783b */ /* 0x000f280000000200 */
[----:B------:R-:W-:Y:S03]  /*3080*/  LDSM.16.M88.4 R80, [R202+0x4000] ;  /* 0x00400000ca50783b */ /* 0x000fe60000000200 */
[----:B------:R-:W-:Y:S08]  /*3090*/  HMMA.16816.F32.BF16 R4, R172, R30, R4 ;  /* 0x0000001eac04723c */ /* 0x000ff00000041804 */
[----:B---3--:R-:W-:Y:S08]  /*30a0*/  HMMA.16816.F32.BF16 R12, R180, R52, R12 ;  /* 0x00000034b40c723c */ /* 0x008ff0000004180c */
[----:B------:R-:W-:Y:S01]  /*30b0*/  HMMA.16816.F32.BF16 R140, R132, R108, R8 ;  /* 0x0000006c848c723c */ /* 0x000fe20000041808 */
[----:B------:R-:W3:Y:S07]  /*30c0*/  LDSM.16.M88.4 R8, [R2+0x2000] ;  /* 0x002000000208783b */ /* 0x000eee0000000200 */
[C---:B------:R-:W-:Y:S01]  /*30d0*/  HMMA.16816.F32.BF16 R112, R164.reuse, R58, R96 ;  /* 0x0000003aa470723c */ /* 0x040fe20000041860 */
[----:B------:R-:W5:Y:S07]  /*30e0*/  LDSM.16.M88.4 R96, [R2+0x3800] ;  /* 0x003800000260783b */ /* 0x000f6e0000000200 */
[----:B------:R-:W-:Y:S01]  /*30f0*/  HMMA.16816.F32.BF16 R104, R164, R46, R104 ;  /* 0x0000002ea468723c */ /* 0x000fe20000041868 */
[----:B------:R-:W-:Y:S07]  /*3100*/  LDSM.16.M88.4 R44, [R197+0x2000] ;  /* 0x00200000c52c783b */ /* 0x000fee0000000200 */
[----:B------:R-:W-:Y:S08]  /*3110*/  HMMA.16816.F32.BF16 R16, R172, R36, R16 ;  /* 0x00000024ac10723c */ /* 0x000ff00000041810 */
[----:B------:R-:W-:Y:S01]  /*3120*/  HMMA.16816.F32.BF16 R120, R164, R56, R64 ;  /* 0x00000038a478723c */ /* 0x000fe20000041840 */
[----:B------:R-:W3:Y:S07]  /*3130*/  LDSM.16.M88.4 R56, [R197+0x3000] ;  /* 0x00300000c538783b */ /* 0x000eee0000000200 */
[----:B------:R-:W-:Y:S08]  /*3140*/  HMMA.16816.F32.BF16 R4, R180, R54, R4 ;  /* 0x00000036b404723c */ /* 0x000ff00000041804 */
[----:B-1----:R-:W-:Y:S08]  /*3150*/  HMMA.16816.F32.BF16 R12, R184, R76, R12 ;  /* 0x0000004cb80c723c */ /* 0x002ff0000004180c */
[C---:B--2---:R-:W-:Y:S01]  /*3160*/  HMMA.16816.F32.BF16 R72, R164.reuse, R20, R48 ;  /* 0x00000014a448723c */ /* 0x044fe20000041830 */
[----:B------:R-:W1:Y:S07]  /*3170*/  LDSM.16.M88.4 R48, [R197+0x1800] ;  /* 0x00180000c530783b */ /* 0x000e6e0000000200 */
[C---:B------:R-:W-:Y:S08]  /*3180*/  HMMA.16816.F32.BF16 R28, R164.reuse, R22, R136 ;  /* 0x00000016a41c723c */ /* 0x040ff00000041888 */
[----:B----4-:R-:W-:Y:S08]  /*3190*/  HMMA.16816.F32.BF16 R24, R164, R40, R140 ;  /* 0x00000028a418723c */ /* 0x010ff0000004188c */
[----:B------:R-:W-:Y:S01]  /*31a0*/  HMMA.16816.F32.BF16 R20, R172, R38, R104 ;  /* 0x00000026ac14723c */ /* 0x000fe20000041868 */
[----:B------:R-:W2:Y:S07]  /*31b0*/  LDSM.16.M88.4 R36, [R196+0x4800] ;  /* 0x00480000c424783b */ /* 0x000eae0000000200 */
[----:B------:R-:W-:Y:S08]  /*31c0*/  HMMA.16816.F32.BF16 R16, R180, R84, R16 ;  /* 0x00000054b410723c */ /* 0x000ff00000041810 */
[C---:B---3--:R-:W-:Y:S08]  /*31d0*/  HMMA.16816.F32.BF16 R108, R164.reuse, R8, R88 ;  /* 0x00000008a46c723c */ /* 0x048ff00000041858 */
[----:B------:R-:W-:Y:S08]  /*31e0*/  HMMA.16816.F32.BF16 R88, R164, R10, R60 ;  /* 0x0000000aa458723c */ /* 0x000ff0000004183c */
[----:B------:R-:W-:Y:S01]  /*31f0*/  HMMA.16816.F32.BF16 R8, R184, R78, R4 ;  /* 0x0000004eb808723c */ /* 0x000fe20000041804 */
[----:B------:R-:W-:Y:S07]  /*3200*/  LDSM.16.M88.4 R76, [R196+0x5000] ;  /* 0x00500000c44c783b */ /* 0x000fee0000000200 */
[----:B------:R-:W-:Y:S08]  /*3210*/  HMMA.16816.F32.BF16 R60, R164, R42, R124 ;  /* 0x0000002aa43c723c */ /* 0x000ff0000004187c */
[C---:B------:R-:W-:Y:S08]  /*3220*/  HMMA.16816.F32.BF16 R64, R172.reuse, R68, R92 ;  /* 0x00000044ac40723c */ /* 0x040ff0000004185c */
[----:B------:R-:W-:Y:S01]  /*3230*/  HMMA.16816.F32.BF16 R40, R172, R70, R116 ;  /* 0x00000046ac28723c */ /* 0x000fe20000041874 */
[----:B------:R-:W3:Y:S07]  /*3240*/  LDSM.16.M88.4 R68, [R2+0x4000] ;  /* 0x004000000244783b */ /* 0x000eee0000000200 */
[----:B-----5:R-:W-:Y:S08]  /*3250*/  HMMA.16816.F32.BF16 R4, R188, R96, R12 ;  /* 0x00000060bc04723c */ /* 0x020ff0000004180c */
[----:B------:R-:W-:Y:S08]  /*3260*/  HMMA.16816.F32.BF16 R104, R172, R56, R24 ;  /* 0x00000038ac68723c */ /* 0x000ff00000041818 */
[----:B------:R-:W-:Y:S08]  /*3270*/  HMMA.16816.F32.BF16 R24, R180, R86, R20 ;  /* 0x00000056b418723c */ /* 0x000ff00000041814 */
[----:B------:R-:W-:Y:S08]  /*3280*/  HMMA.16816.F32.BF16 R20, R184, R80, R16 ;  /* 0x00000050b814723c */ /* 0x000ff00000041810 */
[C---:B-1----:R-:W-:Y:S08]  /*3290*/  HMMA.16816.F32.BF16 R52, R172.reuse, R48, R120 ;  /* 0x00000030ac34723c */ /* 0x042ff00000041878 */
[C---:B------:R-:W-:Y:S08]  /*32a0*/  HMMA.16816.F32.BF16 R48, R172.reuse, R50, R112 ;  /* 0x00000032ac30723c */ /* 0x040ff00000041870 */
[C---:B------:R-:W-:Y:S08]  /*32b0*/  HMMA.16816.F32.BF16 R72, R172.reuse, R32, R72 ;  /* 0x00000020ac48723c */ /* 0x040ff00000041848 */
[----:B------:R-:W-:Y:S01]  /*32c0*/  HMMA.16816.F32.BF16 R92, R172, R34, R28 ;  /* 0x00000022ac5c723c */ /* 0x000fe2000004181c */
[----:B------:R-:W1:Y:S04]  /*32d0*/  LDSM.16.M88.4 R32, [R202+0x4800] ;  /* 0x00480000ca20783b */ /* 0x000e680000000200 */
[----:B------:R-:W-:Y:S03]  /*32e0*/  LDSM.16.M88.4 R28, [R202+0x5000] ;  /* 0x00500000ca1c783b */ /* 0x000fe60000000200 */
[----:B------:R-:W-:Y:S08]  /*32f0*/  HMMA.16816.F32.BF16 R16, R188, R98, R8 ;  /* 0x00000062bc10723c */ /* 0x000ff00000041808 */
[----:B------:R-:W-:Y:S01]  /*3300*/  HMMA.16816.F32.BF16 R84, R172, R58, R60 ;  /* 0x0000003aac54723c */ /* 0x000fe2000004183c */
[----:B------:R-:W4:Y:S07]  /*3310*/  LDSM.16.M88.4 R56, [R197+0x4000] ;  /* 0x00400000c538783b */ /* 0x000f2e0000000200 */
[----:B------:R-:W-:Y:S08]  /*3320*/  HMMA.16816.F32.BF16 R4, R192, R100, R4 ;  /* 0x00000064c004723c */ /* 0x000ff00000041804 */
[----:B--2---:R-:W-:Y:S08]  /*3330*/  HMMA.16816.F32.BF16 R12, R180, R36, R64 ;  /* 0x00000024b40c723c */ /* 0x004ff00000041840 */
[----:B---3--:R-:W-:Y:S08]  /*3340*/  HMMA.16816.F32.BF16 R8, R188, R68, R20 ;  /* 0x00000044bc08723c */ /* 0x008ff00000041814 */
[----:B------:R-:W-:Y:S01]  /*3350*/  HMMA.16816.F32.BF16 R24, R184, R82, R24 ;  /* 0x00000052b818723c */ /* 0x000fe20000041818 */
[----:B------:R-:W-:-:S07]  /*3360*/  FMUL.FTZ R0, R4, c[0x0][0x320] ;  /* 0x0000c80004007a20 */ /* 0x000fce0000410000 */
[C---:B------:R-:W-:Y:S01]  /*3370*/  HMMA.16816.F32.BF16 R60, R180.reuse, R76, R52 ;  /* 0x0000004cb43c723c */ /* 0x040fe20000041834 */
[----:B------:R2:W3:Y:S01]  /*3380*/  MUFU.TANH R113, R0 ;  /* 0x0000000000717308 */ /* 0x0004e20000002400 */
[----:B------:R-:W-:Y:S06]  /*3390*/  LDSM.16.M88.4 R52, [R196+0x6000] ;  /* 0x00600000c434783b */ /* 0x000fec0000000200 */
[----:B------:R-:W-:Y:S01]  /*33a0*/  HMMA.16816.F32.BF16 R76, R180, R78, R48 ;  /* 0x0000004eb44c723c */ /* 0x000fe20000041830 */
[----:B------:R-:W5:Y:S07]  /*33b0*/  LDSM.16.M88.4 R48, [R2+0x4800] ;  /* 0x004800000230783b */ /* 0x000f6e0000000200 */
[----:B------:R-:W-:Y:S01]  /*33c0*/  HMMA.16816.F32.BF16 R16, R192, R102, R16 ;  /* 0x00000066c010723c */ /* 0x000fe20000041810 */
[----:B--2---:R-:W-:-:S04]  /*33d0*/  FMUL.FTZ R0, R5, c[0x0][0x320] ;  /* 0x0000c80005007a20 */ /* 0x004fc80000410000 */
[----:B------:R2:W1:Y:S03]  /*33e0*/  MUFU.TANH R112, R0 ;  /* 0x0000000000707308 */ /* 0x0004660000002400 */
[C---:B------:R-:W-:Y:S08]  /*33f0*/  HMMA.16816.F32.BF16 R108, R172.reuse, R44, R108 ;  /* 0x0000002cac6c723c */ /* 0x040ff0000004186c */
[----:B------:R-:W-:Y:S01]  /*3400*/  HMMA.16816.F32.BF16 R88, R172, R46, R88 ;  /* 0x0000002eac58723c */ /* 0x000fe20000041858 */
[----:B--2---:R-:W-:-:S07]  /*3410*/  FMUL.FTZ R0, R6, c[0x0][0x320] ;  /* 0x0000c80006007a20 */ /* 0x004fce0000410000 */
[----:B------:R-:W-:Y:S01]  /*3420*/  HMMA.16816.F32.BF16 R44, R180, R38, R40 ;  /* 0x00000026b42c723c */ /* 0x000fe20000041828 */
[----:B------:R-:W2:Y:S01]  /*3430*/  LDSM.16.M88.4 R40, [R196+0x5800] ;  /* 0x00580000c428783b */ /* 0x000ea20000000200 */
[----:B------:R3:W2:Y:S03]  /*3440*/  MUFU.TANH R103, R0 ;  /* 0x0000000000677308 */ /* 0x0006a60000002400 */
[----:B------:R-:W2:Y:S03]  /*3450*/  LDSM.16.M88.4 R36, [R197+0x4800] ;  /* 0x00480000c524783b */ /* 0x000ea60000000200 */
[----:B-1----:R-:W-:Y:S01]  /*3460*/  HMMA.16816.F32.BF16 R12, R184, R32, R12 ;  /* 0x00000020b80c723c */ /* 0x002fe2000004180c */
[----:B---3--:R-:W-:-:S07]  /*3470*/  FMUL.FTZ R0, R7, c[0x0][0x320] ;  /* 0x0000c80007007a20 */ /* 0x008fce0000410000 */
[----:B----4-:R-:W-:Y:S01]  /*3480*/  HMMA.16816.F32.BF16 R4, R192, R56, R8 ;  /* 0x00000038c004723c */ /* 0x010fe20000041808 */
[----:B------:R1:W3:Y:S07]  /*3490*/  MUFU.TANH R102, R0 ;  /* 0x0000000000667308 */ /* 0x0002ee0000002400 */
[----:B------:R-:W-:Y:S01]  /*34a0*/  HMMA.16816.F32.BF16 R8, R188, R70, R24 ;  /* 0x00000046bc08723c */ /* 0x000fe20000041818 */
[----:B-1----:R-:W-:-:S04]  /*34b0*/  FMUL.FTZ R0, R16, c[0x0][0x320] ;  /* 0x0000c80010007a20 */ /* 0x002fc80000410000 */
[----:B------:R1:W4:Y:S03]  /*34c0*/  MUFU.TANH R101, R0 ;  /* 0x0000000000657308 */ /* 0x0003260000002400 */
[----:B------:R-:W-:Y:S01]  /*34d0*/  HMMA.16816.F32.BF16 R20, R184, R34, R44 ;  /* 0x00000022b814723c */ /* 0x000fe2000004182c */
[----:B------:R-:W2:Y:S04]  /*34e0*/  LDSM.16.M88.4 R32, [R2+0x5000] ;  /* 0x005000000220783b */ /* 0x000ea80000000200 */
[----:B------:R-:W-:Y:S01]  /*34f0*/  LDSM.16.M88.4 R44, [R2+0x5800] ;  /* 0x00580000022c783b */ /* 0x000fe20000000200 */
[----:B-1----:R-:W-:-:S04]  /*3500*/  FMUL.FTZ R0, R17, c[0x0][0x320] ;  /* 0x0000c80011007a20 */ /* 0x002fc80000410000 */
[----:B------:R1:W1:Y:S02]  /*3510*/  MUFU.TANH R100, R0 ;  /* 0x0000000000647308 */ /* 0x0002640000002400 */
[----:B-1----:R-:W-:-:S06]  /*3520*/  FMUL.FTZ R0, R18, c[0x0][0x320] ;  /* 0x0000c80012007a20 */ /* 0x002fcc0000410000 */
[----:B------:R1:W1:Y:S02]  /*3530*/  MUFU.TANH R99, R0 ;  /* 0x0000000000637308 */ /* 0x0002640000002400 */
[----:B-1----:R-:W-:Y:S02]  /*3540*/  FMUL.FTZ R0, R19, c[0x0][0x320] ;  /* 0x0000c80013007a20 */ /* 0x002fe40000410000 */
[----:B-----5:R-:W-:Y:S04]  /*3550*/  HMMA.16816.F32.BF16 R16, R188, R48, R12 ;  /* 0x00000030bc10723c */ /* 0x020fe8000004180c */
[----:B------:R1:W1:Y:S04]  /*3560*/  MUFU.TANH R98, R0 ;  /* 0x0000000000627308 */ /* 0x0002680000002400 */
[----:B------:R-:W-:Y:S01]  /*3570*/  HMMA.16816.F32.BF16 R12, R192, R58, R8 ;  /* 0x0000003ac00c723c */ /* 0x000fe20000041808 */
[----:B------:R-:W-:Y:S01]  /*3580*/  LDSM.16.M88.4 R56, [R196+0x6800] ;  /* 0x00680000c438783b */ /* 0x000fe20000000200 */
[----:B-1----:R-:W-:-:S04]  /*3590*/  FMUL.FTZ R0, R4, c[0x0][0x320] ;  /* 0x0000c80004007a20 */ /* 0x002fc80000410000 */
[----:B------:R1:W1:Y:S02]  /*35a0*/  MUFU.TANH R97, R0 ;  /* 0x0000000000617308 */ /* 0x0002640000002400 */
[----:B--2---:R-:W-:Y:S01]  /*35b0*/  HMMA.16816.F32.BF16 R64, R180, R42, R88 ;  /* 0x0000002ab440723c */ /* 0x004fe20000041858 */
[----:B-1----:R-:W-:-:S05]  /*35c0*/  FMUL.FTZ R0, R5, c[0x0][0x320] ;  /* 0x0000c80005007a20 */ /* 0x002fca0000410000 */
[----:B------:R1:W2:Y:S02]  /*35d0*/  MUFU.TANH R96, R0 ;  /* 0x0000000000607308 */ /* 0x0002a40000002400 */
[----:B------:R-:W-:Y:S01]  /*35e0*/  HMMA.16816.F32.BF16 R68, R180, R40, R108 ;  /* 0x00000028b444723c */ /* 0x000fe2000004186c */
[----:B------:R-:W5:Y:S07]  /*35f0*/  LDSM.16.M88.4 R40, [R202+0x5800] ;  /* 0x00580000ca28783b */ /* 0x000f6e0000000200 */
[----:B------:R-:W-:Y:S01]  /*3600*/  HMMA.16816.F32.BF16 R8, R184, R28, R60 ;  /* 0x0000001cb808723c */ /* 0x000fe2000004183c */
[----:B-1----:R-:W-:-:S04]  /*3610*/  FMUL.FTZ R0, R6, c[0x0][0x320] ;  /* 0x0000c80006007a20 */ /* 0x002fc80000410000 */
[----:B------:R1:W1:Y:S03]  /*3620*/  MUFU.TANH R88, R0 ;  /* 0x0000000000587308 */ /* 0x0002660000002400 */
[----:B------:R-:W-:Y:S01]  /*3630*/  HMMA.16816.F32.BF16 R24, R192, R36, R16 ;  /* 0x00000024c018723c */ /* 0x000fe20000041810 */
[----:B-1----:R-:W-:-:S07]  /*3640*/  FMUL.FTZ R0, R7, c[0x0][0x320] ;  /* 0x0000c80007007a20 */ /* 0x002fce0000410000 */
[----:B------:R-:W-:Y:S01]  /*3650*/  HMMA.16816.F32.BF16 R4, R188, R50, R20 ;  /* 0x00000032bc04723c */ /* 0x000fe20000041814 */
[----:B------:R-:W1:Y:S01]  /*3660*/  LDSM.16.M88.4 R48, [R197+0x5000] ;  /* 0x00500000c530783b */ /* 0x000e620000000200 */
[----:B------:R2:W1:Y:S06]  /*3670*/  MUFU.TANH R83, R0 ;  /* 0x0000000000537308 */ /* 0x00046c0000002400 */
[----:B------:R-:W-:Y:S01]  /*3680*/  HMMA.16816.F32.BF16 R20, R184, R30, R76 ;  /* 0x0000001eb814723c */ /* 0x000fe2000004184c */
[----:B------:R-:W1:Y:S01]  /*3690*/  LDSM.16.M88.4 R28, [R202+0x6000] ;  /* 0x00600000ca1c783b */ /* 0x000e620000000200 */
[----:B--2---:R-:W-:-:S04]  /*36a0*/  FMUL.FTZ R0, R12, c[0x0][0x320] ;  /* 0x0000c8000c007a20 */ /* 0x004fc80000410000 */
[----:B------:R2:W1:Y:S02]  /*36b0*/  MUFU.TANH R82, R0 ;  /* 0x0000000000527308 */ /* 0x0004640000002400 */
[----:B------:R-:W-:Y:S01]  /*36c0*/  HMMA.16816.F32.BF16 R16, R188, R32, R8 ;  /* 0x00000020bc10723c */ /* 0x000fe20000041808 */
[----:B--2---:R-:W-:-:S05]  /*36d0*/  FMUL.FTZ R0, R13, c[0x0][0x320] ;  /* 0x0000c8000d007a20 */ /* 0x004fca0000410000 */
[----:B------:R2:W1:Y:S02]  /*36e0*/  MUFU.TANH R81, R0 ;  /* 0x0000000000517308 */ /* 0x0004640000002400 */
        /* <DEDUP_REMOVED lines=8> */
[----:B--2---:R-:W-:-:S05]  /*3770*/  FMUL.FTZ R0, R24, c[0x0][0x320] ;  /* 0x0000c80018007a20 */ /* 0x004fca0000410000 */
[----:B------:R2:W1:Y:S02]  /*3780*/  MUFU.TANH R75, R0 ;  /* 0x00000000004b7308 */ /* 0x0004640000002400 */
[----:B-----5:R-:W-:Y:S01]  /*3790*/  HMMA.16816.F32.BF16 R12, R184, R40, R68 ;  /* 0x00000028b80c723c */ /* 0x020fe20000041844 */
[----:B--2---:R-:W-:-:S05]  /*37a0*/  FMUL.FTZ R0, R25, c[0x0][0x320] ;  /* 0x0000c80019007a20 */ /* 0x004fca0000410000 */
[----:B------:R2:W1:Y:S02]  /*37b0*/  MUFU.TANH R74, R0 ;  /* 0x00000000004a7308 */ /* 0x0004640000002400 */
[----:B--2---:R-:W-:-:S06]  /*37c0*/  FMUL.FTZ R0, R26, c[0x0][0x320] ;  /* 0x0000c8001a007a20 */ /* 0x004fcc0000410000 */
[----:B------:R2:W1:Y:S01]  /*37d0*/  MUFU.TANH R70, R0 ;  /* 0x0000000000467308 */ /* 0x0004620000002400 */
[----:B------:R-:W-:Y:S01]  /*37e0*/  HMMA.16816.F32.BF16 R20, R184, R42, R64 ;  /* 0x0000002ab814723c */ /* 0x000fe20000041840 */
[----:B------:R-:W-:Y:S01]  /*37f0*/  LDSM.16.M88.4 R40, [R197+0x6000] ;  /* 0x00600000c528783b */ /* 0x000fe20000000200 */
[----:B--2---:R-:W-:-:S06]  /*3800*/  FMUL.FTZ R0, R27, c[0x0][0x320] ;  /* 0x0000c8001b007a20 */ /* 0x004fcc0000410000 */
[----:B-1----:R-:W-:Y:S01]  /*3810*/  HMMA.16816.F32.BF16 R24, R192, R48, R16 ;  /* 0x00000030c018723c */ /* 0x002fe20000041810 */
[----:B------:R1:W2:Y:S02]  /*3820*/  MUFU.TANH R73, R0 ;  /* 0x0000000000497308 */ /* 0x0002a40000002400 */
[----:B-1----:R-:W-:-:S06]  /*3830*/  FMUL.FTZ R0, R4, c[0x0][0x320] ;  /* 0x0000c80004007a20 */ /* 0x002fcc0000410000 */
[----:B------:R1:W1:Y:S01]  /*3840*/  MUFU.TANH R71, R0 ;  /* 0x0000000000477308 */ /* 0x0002620000002400 */
[----:B------:R-:W-:Y:S01]  /*3850*/  HMMA.16816.F32.BF16 R16, R188, R44, R12 ;  /* 0x0000002cbc10723c */ /* 0x000fe2000004180c */
[----:B-1----:R-:W-:-:S06]  /*3860*/  FMUL.FTZ R0, R5, c[0x0][0x320] ;  /* 0x0000c80005007a20 */ /* 0x002fcc0000410000 */
[----:B------:R1:W1:Y:S02]  /*3870*/  MUFU.TANH R72, R0 ;  /* 0x0000000000487308 */ /* 0x0002640000002400 */
[----:B-1----:R-:W-:-:S06]  /*3880*/  FMUL.FTZ R0, R6, c[0x0][0x320] ;  /* 0x0000c80006007a20 */ /* 0x002fcc0000410000 */
[----:B------:R1:W1:Y:S01]  /*3890*/  MUFU.TANH R69, R0 ;  /* 0x0000000000457308 */ /* 0x0002620000002400 */
[----:B------:R-:W-:Y:S01]  /*38a0*/  HMMA.16816.F32.BF16 R32, R180, R54, R92 ;  /* 0x00000036b420723c */ /* 0x000fe2000004185c */
[----:B-1----:R-:W-:-:S07]  /*38b0*/  FMUL.FTZ R0, R7, c[0x0][0x320] ;  /* 0x0000c80007007a20 */ /* 0x002fce0000410000 */
[----:B------:R-:W-:Y:S01]  /*38c0*/  HMMA.16816.F32.BF16 R4, R192, R50, R8 ;  /* 0x00000032c004723c */ /* 0x000fe20000041808 */
[----:B------:R-:W1:Y:S01]  /*38d0*/  LDSM.16.M88.4 R48, [R2+0x6000] ;  /* 0x006000000230783b */ /* 0x000e620000000200 */
[----:B------:R5:W1:Y:S06]  /*38e0*/  MUFU.TANH R67, R0 ;  /* 0x0000000000437308 */ /* 0x000a6c0000002400 */
[----:B------:R-:W-:Y:S01]  /*38f0*/  HMMA.16816.F32.BF16 R8, R188, R46, R20 ;  /* 0x0000002ebc08723c */ /* 0x000fe20000041814 */
[----:B------:R-:W1:Y:S01]  /*3900*/  LDSM.16.M88.4 R44, [R202+0x6800] ;  /* 0x00680000ca2c783b */ /* 0x000e620000000200 */
[----:B-----5:R-:W-:-:S04]  /*3910*/  FMUL.FTZ R0, R24, c[0x0][0x320] ;  /* 0x0000c80018007a20 */ /* 0x020fc80000410000 */
[----:B------:R5:W1:Y:S02]  /*3920*/  MUFU.TANH R66, R0 ;  /* 0x0000000000427308 */ /* 0x000a640000002400 */
[----:B------:R-:W-:Y:S01]  /*3930*/  HMMA.16816.F32.BF16 R12, R184, R28, R60 ;  /* 0x0000001cb80c723c */ /* 0x000fe2000004183c */
[----:B-----5:R-:W-:-:S05]  /*3940*/  FMUL.FTZ R0, R25, c[0x0][0x320] ;  /* 0x0000c80019007a20 */ /* 0x020fca0000410000 */
        /* <DEDUP_REMOVED lines=8> */
[----:B------:R-:W2:Y:S04]  /*39d0*/  LDSM.16.M88.4 R32, [R2+0x6800] ;  /* 0x006800000220783b */ /* 0x000ea80000000200 */
[----:B------:R-:W2:Y:S01]  /*39e0*/  LDSM.16.M88.4 R28, [R197+0x6800] ;  /* 0x00680000c51c783b */ /* 0x000ea20000000200 */
[----:B------:R-:W-:Y:S01]  /*39f0*/  ISETP.GT.AND P0, PT, R145, R161, PT ;  /* 0x000000a19100720c */ /* 0x000fe20003f04270 */
[----:B------:R-:W-:-:S04]  /*3a00*/  DEPBAR.LE SB0, 0x0 ;  /* 0x000080000000791a */ /* 0x000fc80000000000 */
[----:B-----5:R-:W-:-:S04]  /*3a10*/  FMUL.FTZ R0, R4, c[0x0][0x320] ;  /* 0x0000c80004007a20 */ /* 0x020fc80000410000 */
[----:B------:R5:W2:Y:S01]  /*3a20*/  MUFU.TANH R63, R0 ;  /* 0x00000000003f7308 */ /* 0x000aa20000002400 */
[----:B-1----:R-:W-:Y:S01]  /*3a30*/  HMMA.16816.F32.BF16 R16, R188, R48, R12 ;  /* 0x00000030bc10723c */ /* 0x002fe2000004180c */
[----:B-----5:R-:W-:-:S06]  /*3a40*/  FMUL.FTZ R0, R5, c[0x0][0x320] ;  /* 0x0000c80005007a20 */ /* 0x020fcc0000410000 */
[----:B------:R1:W1:Y:S01]  /*3a50*/  MUFU.TANH R62, R0 ;  /* 0x00000000003e7308 */ /* 0x0002620000002400 */
[----:B------:R-:W-:Y:S01]  /*3a60*/  HMMA.16816.F32.BF16 R8, R192, R38, R8 ;  /* 0x00000026c008723c */ /* 0x000fe20000041808 */
[----:B-1----:R-:W-:-:S06]  /*3a70*/  FMUL.FTZ R0, R6, c[0x0][0x320] ;  /* 0x0000c80006007a20 */ /* 0x002fcc0000410000 */
        /* <DEDUP_REMOVED lines=15> */
[----:B------:R1:W1:Y:S02]  /*3b70*/  MUFU.TANH R50, R0 ;  /* 0x0000000000327308 */ /* 0x0002640000002400 */
[----:B-1----:R-:W-:-:S06]  /*3b80*/  FMUL.FTZ R0, R8, c[0x0][0x320] ;  /* 0x0000c80008007a20 */ /* 0x002fcc0000410000 */
[----:B------:R1:W1:Y:S01]  /*3b90*/  MUFU.TANH R49, R0 ;  /* 0x0000000000317308 */ /* 0x0002620000002400 */
[----:B--2---:R-:W-:Y:S01]  /*3ba0*/  HMMA.16816.F32.BF16 R12, R188, R32, R12 ;  /* 0x00000020bc0c723c */ /* 0x004fe2000004180c */
[----:B-1----:R-:W-:-:S06]  /*3bb0*/  FMUL.FTZ R0, R9, c[0x0][0x320] ;  /* 0x0000c80009007a20 */ /* 0x002fcc0000410000 */
[----:B------:R1:W2:Y:S01]  /*3bc0*/  MUFU.TANH R48, R0 ;  /* 0x0000000000307308 */ /* 0x0002a20000002400 */
[----:B------:R-:W-:Y:S01]  /*3bd0*/  HMMA.16816.F32.BF16 R16, R192, R42, R24 ;  /* 0x0000002ac010723c */ /* 0x000fe20000041818 */
[----:B-1----:R-:W-:-:S06]  /*3be0*/  FMUL.FTZ R0, R10, c[0x0][0x320] ;  /* 0x0000c8000a007a20 */ /* 0x002fcc0000410000 */
[----:B------:R1:W1:Y:S02]  /*3bf0*/  MUFU.TANH R45, R0 ;  /* 0x00000000002d7308 */ /* 0x0002640000002400 */
        /* <DEDUP_REMOVED lines=9> */
[----:B------:R1:W1:Y:S02]  /*3c90*/  MUFU.TANH R41, R0 ;  /* 0x0000000000297308 */ /* 0x0002640000002400 */
[----:B-1----:R-:W-:-:S06]  /*3ca0*/  FMUL.FTZ R0, R23, c[0x0][0x320] ;  /* 0x0000c80017007a20 */ /* 0x002fcc0000410000 */
[----:B------:R1:W1:Y:S02]  /*3cb0*/  MUFU.TANH R32, R0 ;  /* 0x0000000000207308 */ /* 0x0002640000002400 */
        /* <DEDUP_REMOVED lines=23> */
[----:B------:R-:W-:Y:S01]  /*3e30*/  BSSY B0, `(.L_x_139) ;  /* 0x000003a000007945 */ /* 0x000fe20003800000 */
[----:B-1----:R-:W-:-:S06]  /*3e40*/  FMUL.FTZ R0, R7, c[0x0][0x320] ;  /* 0x0000c80007007a20 */ /* 0x002fcc0000410000 */
[----:B------:R1:W1:Y:S01]  /*3e50*/  MUFU.TANH R14, R0 ;  /* 0x00000000000e7308 */ /* 0x0002620000002400 */
[----:B------:R-:W-:Y:S06]  /*3e60*/  BAR.SYNC.DEFER_BLOCKING 0x0 ;  /* 0x0000000000007b1d */ /* 0x000fec0000010000 */
[----:B------:R-:W-:Y:S05]  /*3e70*/  @!P0 BRA `(.L_x_140) ;  /* 0x0000035000008947 */ /* 0x000fea0003800000 */
[----:B--234-:R-:W-:Y:S02]  /*3e80*/  IADD3 R2, R250, -0x2, RZ ;  /* 0xfffffffefa027810 */ /* 0x01cfe40007ffe0ff */
[----:B-1----:R-:W-:Y:S02]  /*3e90*/  IADD3 R0, -R146, 0x70, RZ ;  /* 0x0000007092007810 */ /* 0x002fe40007ffe1ff */
[----:B------:R-:W-:Y:S01]  /*3ea0*/  SHF.R.S32.HI R3, RZ, 0x1f, R2 ;  /* 0x0000001fff037819 */ /* 0x000fe20000011402 */
[----:B------:R-:W-:Y:S01]  /*3eb0*/  IMAD.WIDE.U32 R4, R2, c[0x0][0x1e0], RZ ;  /* 0x0000780002047a25 */ /* 0x000fe200078e00ff */
[----:B------:R-:W-:-:S02]  /*3ec0*/  ISETP.GE.AND P3, PT, R0, 0x21, PT ;  /* 0x000000210000780c */ /* 0x000fc40003f66270 */
[C---:B------:R-:W-:Y:S01]  /*3ed0*/  ISETP.GE.AND P4, PT, R0.reuse, 0x1, PT ;  /* 0x000000010000780c */ /* 0x040fe20003f86270 */
[----:B------:R-:W-:Y:S01]  /*3ee0*/  IMAD R3, R3, c[0x0][0x1e0], RZ ;  /* 0x0000780003037a24 */ /* 0x000fe200078e02ff */
[----:B------:R-:W-:-:S03]  /*3ef0*/  ISETP.GE.AND P2, PT, R0, 0x41, PT ;  /* 0x000000410000780c */ /* 0x000fc60003f46270 */
[----:B------:R-:W-:-:S04]  /*3f00*/  IMAD R2, R2, c[0x0][0x1e4], R3 ;  /* 0x0000790002027a24 */ /* 0x000fc800078e0203 */
[----:B------:R-:W-:Y:S02]  /*3f10*/  IMAD.IADD R5, R5, 0x1, R2 ;  /* 0x0000000105057824 */ /* 0x000fe400078e0202 */
[----:B------:R-:W-:-:S04]  /*3f20*/  IMAD.WIDE.U32 R2, R4, 0x70, RZ ;  /* 0x0000007004027825 */ /* 0x000fc800078e00ff */
[----:B------:R-:W-:Y:S01]  /*3f30*/  IMAD R5, R5, 0x70, RZ ;  /* 0x0000007005057824 */ /* 0x000fe200078e02ff */
[-C--:B------:R-:W-:Y:S01]  /*3f40*/  @P4 IADD3 R4, P1, R232, R2.reuse, RZ ;  /* 0x00000002e8044210 */ /* 0x080fe20007f3e0ff */
[----:B------:R-:W-:Y:S02]  /*3f50*/  @P3 IMAD.MOV.U32 R7, RZ, RZ, c[0x0][0x1e0] ;  /* 0x00007800ff073624 */ /* 0x000fe400078e00ff */
[----:B------:R-:W-:Y:S02]  /*3f60*/  IMAD.IADD R3, R3, 0x1, R5 ;  /* 0x0000000103037824 */ /* 0x000fe400078e0205 */
[----:B------:R-:W-:Y:S01]  /*3f70*/  @P3 IMAD.MOV.U32 R9, RZ, RZ, c[0x0][0x1e4] ;  /* 0x00007900ff093624 */ /* 0x000fe200078e00ff */
[----:B------:R-:W-:Y:S01]  /*3f80*/  @P3 LEA R6, P0, R7, R2, 0x5 ;  /* 0x0000000207063211 */ /* 0x000fe200078028ff */
[----:B------:R-:W-:Y:S01]  /*3f90*/  @P4 IMAD.X R5, R3, 0x1, R231, P1 ;  /* 0x0000000103054824 */ /* 0x000fe200008e06e7 */
[----:B------:R-:W-:Y:S02]  /*3fa0*/  @P4 LEA R8, P1, R4, c[0x0][0x1c8], 0x1 ;  /* 0x0000720004084a11 */ /* 0x000fe400078208ff */
[----:B------:R-:W-:-:S02]  /*3fb0*/  @P3 LEA.HI.X R7, R7, R3, R9, 0x5, P0 ;  /* 0x0000000307073211 */ /* 0x000fc400000f2c09 */
[----:B------:R-:W-:Y:S01]  /*3fc0*/  @P4 LEA.HI.X R9, R4, c[0x0][0x1cc], R5, 0x1, P1 ;  /* 0x0000730004094a11 */ /* 0x000fe200008f0c05 */
[----:B------:R-:W-:Y:S01]  /*3fd0*/  @P2 IMAD.MOV.U32 R5, RZ, RZ, c[0x0][0x1e0] ;  /* 0x00007800ff052624 */ /* 0x000fe200078e00ff */
[----:B------:R-:W-:Y:S02]  /*3fe0*/  @P3 IADD3 R4, P0, R6, R232, RZ ;  /* 0x000000e806043210 */ /* 0x000fe40007f1e0ff */
[----:B------:R-:W-:Y:S01]  /*3ff0*/  ISETP.GE.AND P1, PT, R0, 0x61, PT ;  /* 0x000000610000780c */ /* 0x000fe20003f26270 */
[----:B------:R-:W-:Y:S01]  /*4000*/  @!PT LDS RZ, [RZ] ;  /* 0x00000000fffff984 */ /* 0x000fe20000000800 */
[----:B------:R-:W-:Y:S01]  /*4010*/  @!PT LDS RZ, [RZ] ;  /* 0x00000000fffff984 */ /* 0x000fe20000000800 */
[----:B------:R-:W-:Y:S01]  /*4020*/  @!PT LDS RZ, [RZ] ;  /* 0x00000000fffff984 */ /* 0x000fe20000000800 */
[----:B------:R1:W-:Y:S02]  /*4030*/  @P4 LDGSTS.E.BYPASS.LTC128B.128 [R208+0x8100], [R8.64], !P6 ;  /* 0x0810000008d04fae */ /* 0x0003e4000f101d46 */
[----:B------:R-:W-:Y:S01]  /*4040*/  @P3 IMAD.X R0, R7, 0x1, R231, P0 ;  /* 0x0000000107003824 */ /* 0x000fe200000e06e7 */
[C---:B------:R-:W-:Y:S01]  /*4050*/  @P3 LEA R6, P0, R4.reuse, c[0x0][0x1c8], 0x1 ;  /* 0x0000720004063a11 */ /* 0x040fe200078008ff */
[----:B------:R1:W-:Y:S03]  /*4060*/  @P4 LDGSTS.E.BYPASS.LTC128B.128 [R208+0xb900], [R8.64+0x80], !P5 ;  /* 0x0b90008008d04fae */ /* 0x0003e6000e901d46 */
[----:B------:R-:W-:Y:S01]  /*4070*/  @P3 LEA.HI.X R7, R4, c[0x0][0x1cc], R0, 0x1, P0 ;  /* 0x0000730004073a11 */ /* 0x000fe200000f0c00 */
[----:B------:R-:W-:Y:S01]  /*4080*/  @P2 IMAD.MOV.U32 R4, RZ, RZ, c[0x0][0x1e4] ;  /* 0x00007900ff042624 */ /* 0x000fe200078e00ff */
[----:B------:R-:W-:-:S03]  /*4090*/  @P2 LEA R0, P0, R5, R2, 0x6 ;  /* 0x0000000205002211 */ /* 0x000fc600078030ff */
[----:B------:R-:W-:Y:S01]  /*40a0*/  @P1 IMAD.MOV.U32 R11, RZ, RZ, c[0x0][0x1e0] ;  /* 0x00007800ff0b1624 */ /* 0x000fe200078e00ff */
[----:B------:R-:W-:Y:S01]  /*40b0*/  @P2 LEA.HI.X R4, R5, R3, R4, 0x6, P0 ;  /* 0x0000000305042211 */ /* 0x000fe200000f3404 */
[----:B------:R-:W-:Y:S01]  /*40c0*/  @P1 IMAD.MOV.U32 R10, RZ, RZ, c[0x0][0x1e4] ;  /* 0x00007900ff0a1624 */ /* 0x000fe200078e00ff */
[----:B------:R-:W-:Y:S01]  /*40d0*/  @P2 IADD3 R0, P0, R0, R232, RZ ;  /* 0x000000e800002210 */ /* 0x000fe20007f1e0ff */
[----:B------:R-:W-:Y:S01]  /*40e0*/  @P1 IMAD.WIDE.U32 R2, R11, 0x60, R2 ;  /* 0x000000600b021825 */ /* 0x000fe200078e0002 */
[----:B------:R1:W-:Y:S03]  /*40f0*/  @P3 LDGSTS.E.BYPASS.LTC128B.128 [R208+0x9100], [R6.64], !P6 ;  /* 0x0910000006d03fae */ /* 0x0003e6000f101d46 */
[----:B------:R-:W-:Y:S01]  /*4100*/  @P2 IMAD.X R5, R4, 0x1, R231, P0 ;  /* 0x0000000104052824 */ /* 0x000fe200000e06e7 */
[----:B------:R-:W-:Y:S01]  /*4110*/  @P2 LEA R4, P0, R0, c[0x0][0x1c8], 0x1 ;  /* 0x0000720000042a11 */ /* 0x000fe200078008ff */
[----:B------:R-:W-:Y:S01]  /*4120*/  @P1 IMAD R10, R10, 0x60, RZ ;  /* 0x000000600a0a1824 */ /* 0x000fe200078e02ff */
[----:B------:R1:W-:Y:S02]  /*4130*/  @P3 LDGSTS.E.BYPASS.LTC128B.128 [R208+0xc900], [R6.64+0x80], !P5 ;  /* 0x0c90008006d03fae */ /* 0x0003e4000e901d46 */
[----:B------:R-:W-:-:S02]  /*4140*/  @P2 LEA.HI.X R5, R0, c[0x0][0x1cc], R5, 0x1, P0 ;  /* 0x0000730000052a11 */ /* 0x000fc400000f0c05 */
[----:B------:R-:W-:-:S03]  /*4150*/  @P1 IADD3 R0, P0, R232, R2, RZ ;  /* 0x00000002e8001210 */ /* 0x000fc60007f1e0ff */
[----:B------:R1:W-:Y:S01]  /*4160*/  @P2 LDGSTS.E.BYPASS.LTC128B.128 [R208+0xa100], [R4.64], !P6 ;  /* 0x0a10000004d02fae */ /* 0x0003e2000f101d46 */
[----:B------:R-:W-:Y:S02]  /*4170*/  @P1 IADD3.X R3, R231, R3, R10, P0, !PT ;  /* 0x00000003e7031210 */ /* 0x000fe400007fe40a */
[C---:B------:R-:W-:Y:S01]  /*4180*/  @P1 LEA R2, P0, R0.reuse, c[0x0][0x1c8], 0x1 ;  /* 0x0000720000021a11 */ /* 0x040fe200078008ff */
[----:B------:R1:W-:Y:S03]  /*4190*/  @P2 LDGSTS.E.BYPASS.LTC128B.128 [R208+0xd900], [R4.64+0x80], !P5 ;  /* 0x0d90008004d02fae */ /* 0x0003e6000e901d46 */
[----:B------:R-:W-:-:S05]  /*41a0*/  @P1 LEA.HI.X R3, R0, c[0x0][0x1cc], R3, 0x1, P0 ;  /* 0x0000730000031a11 */ /* 0x000fca00000f0c03 */
[----:B------:R1:W-:Y:S04]  /*41b0*/  @P1 LDGSTS.E.BYPASS.LTC128B.128 [R208+0xb100], [R2.64], !P6 ;  /* 0x0b10000002d01fae */ /* 0x0003e8000f101d46 */
[----:B------:R1:W-:Y:S02]  /*41c0*/  @P1 LDGSTS.E.BYPASS.LTC128B.128 [R208+0xe900], [R2.64+0x80], !P5 ;  /* 0x0e90008002d01fae */ /* 0x0003e4000e901d46 */
.L_x_140:
[----:B--234-:R-:W-:Y:S05]  /*41d0*/  BSYNC B0 ;  /* 0x0000000000007941 */ /* 0x01cfea0003800000 */
.L_x_139:
[----:B-1----:R-:W2:Y:S04]  /*41e0*/  LDL R0, [R1+0x48] ;  /* 0x0000480001007983 */ /* 0x002ea80000100800 */
[----:B------:R-:W0:Y:S01]  /*41f0*/  LDGDEPBAR ;  /* 0x00000000000079af */ /* 0x000e220000000000 */
[----:B--2---:R-:W-:-:S05]  /*4200*/  IMAD.IADD R0, R144, 0x1, -R0 ;  /* 0x0000000190007824 */ /* 0x004fca00078e0a00 */
[C---:B------:R-:W-:Y:S02]  /*4210*/  ISETP.GT.AND P6, PT, R0.reuse, RZ, PT ;  /* 0x000000ff0000720c */ /* 0x040fe40003fc4270 */
[C---:B------:R-:W-:Y:S02]  /*4220*/  ISETP.GT.AND P5, PT, R0.reuse, 0x1, PT ;  /* 0x000000010000780c */ /* 0x040fe40003fa4270 */
[----:B------:R-:W-:Y:S02]  /*4230*/  ISETP.GT.AND P4, PT, R0, 0x8, PT ;  /* 0x000000080000780c */ /* 0x000fe40003f84270 */
        /* <DEDUP_REMOVED lines=17> */
[----:B------:R-:W-:Y:S02]  /*4350*/  FSEL R26, R82, -INF , P0 ;  /* 0xff800000521a7808 */ /* 0x000fe40000000000 */
[----:B------:R-:W-:Y:S02]  /*4360*/  FMNMX.FTZ R2, R25, R2, !PT ;  /* 0x0000000219027209 */ /* 0x000fe40007810000 */
[----:B------:R-:W-:Y:S02]  /*4370*/  ISETP.GT.AND P5, PT, R0, 0x20, PT ;  /* 0x000000200000780c */ /* 0x000fe40003fa4270 */
[----:B------:R-:W-:-:S02]  /*4380*/  FSEL R16, R99, -INF , P4 ;  /* 0xff80000063107808 */ /* 0x000fc40002000000 */
[----:B------:R-:W-:Y:S02]  /*4390*/  FSEL R27, R81, -INF , P6 ;  /* 0xff800000511b7808 */ /* 0x000fe40003000000 */
[----:B------:R-:W-:Y:S02]  /*43a0*/  FMNMX.FTZ R3, R10, R11, !PT ;  /* 0x0000000b0a037209 */ /* 0x000fe40007810000 */
[----:B------:R-:W-:Y:S02]  /*43b0*/  FMNMX.FTZ R2, R26, R2, !PT ;  /* 0x000000021a027209 */ /* 0x000fe40007810000 */
[----:B------:R-:W-:Y:S02]  /*43c0*/  FSEL R93, R70, -INF , P5 ;  /* 0xff800000465d7808 */ /* 0x000fe40002800000 */
        /* <DEDUP_REMOVED lines=10> */
[----:B------:R-:W-:Y:S02]  /*4470*/  ISETP.GT.AND P2, PT, R0, 0x29, PT ;  /* 0x000000290000780c */ /* 0x000fe40003f44270 */
[----:B------:R-:W-:Y:S02]  /*4480*/  FSEL R37, R83, -INF , P1 ;  /* 0xff80000053257808 */ /* 0x000fe40000800000 */
[----:B------:R-:W-:Y:S02]  /*4490*/  FSEL R71, R71, -INF , P3 ;  /* 0xff80000047477808 */ /* 0x000fe40001800000 */
[----:B------:R-:W-:-:S02]  /*44a0*/  FMNMX.FTZ R3, R36, R3, !PT ;  /* 0x0000000324037209 */ /* 0x000fc40007810000 */
[----:B------:R-:W-:Y:S02]  /*44b0*/  FMNMX.FTZ R2, R88, R2, !PT ;  /* 0x0000000258027209 */ /* 0x000fe40007810000 */
[----:B------:R-:W-:Y:S02]  /*44c0*/  ISETP.GT.AND P1, PT, R0, 0x30, PT ;  /* 0x000000300000780c */ /* 0x000fe40003f24270 */
[----:B------:R-:W-:Y:S02]  /*44d0*/  FSEL R38, R80, -INF , P0 ;  /* 0xff80000050267808 */ /* 0x000fe40000000000 */
[----:B------:R-:W-:Y:S02]  /*44e0*/  FSEL R92, R72, -INF , P2 ;  /* 0xff800000485c7808 */ /* 0x000fe40001000000 */
[----:B------:R-:W-:Y:S02]  /*44f0*/  FMNMX.FTZ R3, R37, R3, !PT ;  /* 0x0000000325037209 */ /* 0x000fe40007810000 */
[----:B------:R-:W-:-:S02]  /*4500*/  FMNMX.FTZ R2, R71, R2, !PT ;  /* 0x0000000247027209 */ /* 0x000fc40007810000 */
[----:B------:R-:W-:Y:S02]  /*4510*/  ISETP.GT.AND P0, PT, R0, 0x31, PT ;  /* 0x000000310000780c */ /* 0x000fe40003f04270 */
[----:B------:R-:W-:Y:S02]  /*4520*/  FSEL R39, R76, -INF , P6 ;  /* 0xff8000004c277808 */ /* 0x000fe40003000000 */
[----:B------:R-:W-:Y:S02]  /*4530*/  FSEL R145, R66, -INF , P1 ;  /* 0xff80000042917808 */ /* 0x000fe40000800000 */
[----:B------:R-:W-:Y:S02]  /*4540*/  FMNMX.FTZ R3, R38, R3, !PT ;  /* 0x0000000326037209 */ /* 0x000fe40007810000 */
[----:B------:R-:W-:Y:S02]  /*4550*/  FMNMX.FTZ R2, R92, R2, !PT ;  /* 0x000000025c027209 */ /* 0x000fe40007810000 */
[----:B------:R-:W-:-:S02]  /*4560*/  ISETP.GT.AND P6, PT, R0, 0x38, PT ;  /* 0x000000380000780c */ /* 0x000fc40003fc4270 */
[----:B------:R-:W-:Y:S02]  /*4570*/  FSEL R146, R68, -INF , P0 ;  /* 0xff80000044927808 */ /* 0x000fe40000000000 */
[----:B------:R-:W-:Y:S02]  /*4580*/  FMNMX.FTZ R3, R39, R3, !PT ;  /* 0x0000000327037209 */ /* 0x000fe40007810000 */
[----:B------:R-:W-:Y:S02]  /*4590*/  FMNMX.FTZ R2, R145, R2, !PT ;  /* 0x0000000291027209 */ /* 0x000fe40007810000 */
[----:B------:R-:W-:Y:S02]  /*45a0*/  ISETP.GT.AND P5, PT, R0, 0x39, PT ;  /* 0x000000390000780c */ /* 0x000fe40003fa4270 */
[----:B------:R-:W-:Y:S02]  /*45b0*/  FSEL R94, R73, -INF , P4 ;  /* 0xff800000495e7808 */ /* 0x000fe40002000000 */
        /* <DEDUP_REMOVED lines=20> */
[----:B------:R-:W-:Y:S02]  /*4700*/  FSEL R155, R49, -INF , P2 ;  /* 0xff800000319b7808 */ /* 0x000fe40001000000 */
[----:B------:R-:W-:Y:S02]  /*4710*/  FMNMX.FTZ R3, R149, R3, !PT ;  /* 0x0000000395037209 */ /* 0x000fe40007810000 */
[----:B------:R-:W-:Y:S02]  /*4720*/  FMNMX.FTZ R2, R154, R2, !PT ;  /* 0x000000029a027209 */ /* 0x000fe40007810000 */
[----:B------:R-:W-:Y:S02]  /*4730*/  ISETP.GT.AND P0, PT, R0, 0x50, PT ;  /* 0x000000500000780c */ /* 0x000fe40003f04270 */
[----:B------:R-:W-:-:S02]  /*4740*/  FSEL R150, R61, -INF , P6 ;  /* 0xff8000003d967808 */ /* 0x000fc40003000000 */
        /* <DEDUP_REMOVED lines=28> */
[----:B------:R-:W-:Y:S02]  /*4910*/  FSEL R209, R41, -INF , P0 ;  /* 0xff80000029d17808 */ /* 0x000fe40000000000 */
[----:B------:R-:W-:-:S02]  /*4920*/  ISETP.GT.AND P1, PT, R0, 0x68, PT ;  /* 0x000000680000780c */ /* 0x000fc40003f24270 */
[----:B------:R-:W-:Y:S02]  /*4930*/  ISETP.GT.AND P0, PT, R0, 0x69, PT ;  /* 0x000000690000780c */ /* 0x000fe40003f04270 */
[----:B------:R-:W-:Y:S02]  /*4940*/  FSEL R222, R15, -INF , P2 ;  /* 0xff8000000fde7808 */ /* 0x000fe40001000000 */
[----:B------:R-:W-:Y:S02]  /*4950*/  FMNMX.FTZ R3, R160, R3, !PT ;  /* 0x00000003a0037209 */ /* 0x000fe40007810000 */
[----:B------:R-:W-:Y:S02]  /*4960*/  FMNMX.FTZ R0, R221, R2, !PT ;  /* 0x00000002dd007209 */ /* 0x000fe40007810000 */
[----:B------:R-:W-:Y:S02]  /*4970*/  FSEL R210, R32, -INF , P6 ;  /* 0xff80000020d27808 */ /* 0x000fe40003000000 */
[----:B------:R-:W-:Y:S01]  /*4980*/  FSEL R223, R13, -INF , P1 ;  /* 0xff8000000ddf7808 */ /* 0x000fe20000800000 */
[----:B------:R-:W-:Y:S01]  /*4990*/  LDSM.16.MT88.4 R32, [R200+0x3800] ;  /* 0x00380000c820783b */ /* 0x000fe20000004200 */
[----:B------:R-:W-:-:S02]  /*49a0*/  FMNMX.FTZ R2, R209, R3, !PT ;  /* 0x00000003d1027209 */ /* 0x000fc40007810000 */
[----:B------:R-:W-:Y:S02]  /*49b0*/  FMNMX.FTZ R0, R222, R0, !PT ;  /* 0x00000000de007209 */ /* 0x000fe40007810000 */
[----:B------:R-:W-:Y:S02]  /*49c0*/  FSEL R212, R29, -INF , P5 ;  /* 0xff8000001dd47808 */ /* 0x000fe40002800000 */
[----:B------:R-:W-:Y:S02]  /*49d0*/  FSEL R224, R12, -INF , P0 ;  /* 0xff8000000ce07808 */ /* 0x000fe40000000000 */
[----:B------:R-:W-:Y:S02]  /*49e0*/  FMNMX.FTZ R2, R210, R2, !PT ;  /* 0x00000002d2027209 */ /* 0x000fe40007810000 */
[----:B------:R-:W-:Y:S02]  /*49f0*/  FMNMX.FTZ R0, R223, R0, !PT ;  /* 0x00000000df007209 */ /* 0x000fe40007810000 */
[----:B------:R-:W-:-:S02]  /*4a00*/  FSEL R211, R28, -INF , P4 ;  /* 0xff8000001cd37808 */ /* 0x000fc40002000000 */
[----:B------:R-:W-:Y:S01]  /*4a10*/  FMNMX.FTZ R2, R212, R2, !PT ;  /* 0x00000002d4027209 */ /* 0x000fe20007810000 */
[----:B------:R-:W-:Y:S01]  /*4a20*/  LDSM.16.MT88.4 R28, [R198+0x3800] ;  /* 0x00380000c61c783b */ /* 0x000fe20000004200 */
[----:B------:R-:W-:Y:S02]  /*4a30*/  FMNMX.FTZ R0, R224, R0, !PT ;  /* 0x00000000e0007209 */ /* 0x000fe40007810000 */
[----:B------:R-:W-:Y:S02]  /*4a40*/  FSEL R225, R21, -INF , P3 ;  /* 0xff80000015e17808 */ /* 0x000fe40001800000 */
[----:B------:R-:W-:Y:S01]  /*4a50*/  FMNMX.FTZ R2, R211, R2, !PT ;  /* 0x00000002d3027209 */ /* 0x000fe20007810000 */
[----:B------:R-:W1:Y:S01]  /*4a60*/  SHFL.BFLY PT, R4, R0, 0x2, 0x1f ;  /* 0x0c401f0000047f89 */ /* 0x000e6200000e0000 */
[----:B------:R-:W-:Y:S02]  /*4a70*/  FSEL R227, R20, -INF , P2 ;  /* 0xff80000014e37808 */ /* 0x000fe40001000000 */
[----:B------:R-:W-:Y:S01]  /*4a80*/  FMNMX.FTZ R2, R225, R2, !PT ;  /* 0x00000002e1027209 */ /* 0x000fe20007810000 */
[----:B------:R-:W-:Y:S01]  /*4a90*/  LDSM.16.MT88.4 R20, [R203] ;  /* 0x00000000cb14783b */ /* 0x000fe20000004200 */
[----:B------:R-:W-:-:S02]  /*4aa0*/  FSEL R226, R19, -INF , P1 ;  /* 0xff80000013e27808 */ /* 0x000fc40000800000 */
        /* <DEDUP_REMOVED lines=19> */
[----:B------:R2:W-:Y:S01]  /*4be0*/  MUFU.EX2 R246, R3 ;  /* 0x0000000300f67308 */ /* 0x0005e20000000800 */
[----:B-1----:R-:W-:-:S07]  /*4bf0*/  FFMA.FTZ R0, R7, c[0x0][0x2d0], -R2 ;  /* 0x0000b40007007a23 */ /* 0x002fce0000010802 */
[----:B------:R1:W3:Y:S01]  /*4c00*/  MUFU.EX2 R247, R0 ;  /* 0x0000000000f77308 */ /* 0x0002e20000000800 */
[----:B--2---:R-:W-:-:S07]  /*4c10*/  FFMA.FTZ R3, R9, c[0x0][0x2d0], -R2 ;  /* 0x0000b40009037a23 */ /* 0x004fce0000010802 */
[----:B------:R-:W2:Y:S01]  /*4c20*/  MUFU.EX2 R249, R3 ;  /* 0x0000000300f97308 */ /* 0x000ea20000000800 */
[----:B-1----:R-:W-:Y:S01]  /*4c30*/  FMUL.FTZ R0, R68, c[0x0][0x2d0] ;  /* 0x0000b40044007a20 */ /* 0x002fe20000410000 */
[----:B---3--:R-:W-:-:S04]  /*4c40*/  F2FP.BF16.PACK_AB R4, R247, R248 ;  /* 0x000000f8f704723e */ /* 0x008fc800000010ff */
[----:B------:R-:W-:Y:S02]  /*4c50*/  FSEL R0, R0, RZ, P0 ;  /* 0x000000ff00007208 */ /* 0x000fe40000000000 */
[----:B--2---:R-:W-:-:S03]  /*4c60*/  F2FP.BF16.PACK_AB R6, R249, R246 ;  /* 0x000000f6f906723e */ /* 0x004fc600000010ff */
[----:B------:R-:W-:-:S04]  /*4c70*/  FFMA.FTZ R3, R10, c[0x0][0x2d0], -R0 ;  /* 0x0000b4000a037a23 */ /* 0x000fc80000010800 */
        /* <DEDUP_REMOVED lines=9> */
[----:B------:R3:W4:Y:S02]  /*4d10*/  MUFU.EX2 R245, R3 ;  /* 0x0000000300f57308 */ /* 0x0007240000000800 */
[----:B---3--:R-:W-:Y:S01]  /*4d20*/  FFMA.FTZ R3, R24, c[0x0][0x2d0], -R2 ;  /* 0x0000b40018037a23 */ /* 0x008fe20000010802 */
[----:B----4-:R-:W-:-:S05]  /*4d30*/  F2FP.BF16.PACK_AB R7, R245, R243 ;  /* 0x000000f3f507723e */ /* 0x010fca00000010ff */
[----:B------:R3:W-:Y:S02]  /*4d40*/  MUFU.EX2 R239, R3 ;  /* 0x0000000300ef7308 */ /* 0x0007e40000000800 */
[C---:B------:R-:W-:Y:S08]  /*4d50*/  HMMA.16816.F32.BF16 R80, R4.reuse, R12, RZ ;  /* 0x0000000c0450723c */ /* 0x040ff000000418ff */
[----:B------:R-:W-:Y:S01]  /*4d60*/  HMMA.16816.F32.BF16 R76, R4, R14, RZ ;  /* 0x0000000e044c723c */ /* 0x000fe200000418ff */
[----:B------:R-:W4:Y:S01]  /*4d70*/  LDSM.16.MT88.4 R12, [R199+0x3800] ;  /* 0x00380000c70c783b */ /* 0x000f220000004200 */
[----:B---3--:R-:W-:-:S04]  /*4d80*/  FFMA.FTZ R3, R25, c[0x0][0x2d0], -R2 ;  /* 0x0000b40019037a23 */ /* 0x008fc80000010802 */
[----:B------:R3:W5:Y:S02]  /*4d90*/  MUFU.EX2 R241, R3 ;  /* 0x0000000300f17308 */ /* 0x0007640000000800 */
[C---:B-1----:R-:W-:Y:S08]  /*4da0*/  HMMA.16816.F32.BF16 R72, R4.reuse, R8, RZ ;  /* 0x000000080448723c */ /* 0x042ff000000418ff */
[----:B------:R-:W-:Y:S01]  /*4db0*/  HMMA.16816.F32.BF16 R64, R4, R10, RZ ;  /* 0x0000000a0440723c */ /* 0x000fe200000418ff */
[----:B------:R-:W1:Y:S01]  /*4dc0*/  LDSM.16.MT88.4 R8, [R201+0x3800] ;  /* 0x00380000c908783b */ /* 0x000e620000004200 */
[----:B---3--:R-:W-:-:S06]  /*4dd0*/  FFMA.FTZ R3, R26, c[0x0][0x2d0], -R2 ;  /* 0x0000b4001a037a23 */ /* 0x008fcc0000010802 */
[C---:B--2---:R-:W-:Y:S01]  /*4de0*/  HMMA.16816.F32.BF16 R60, R4.reuse, R16, RZ ;  /* 0x00000010043c723c */ /* 0x044fe200000418ff */
[----:B------:R2:W-:Y:S07]  /*4df0*/  MUFU.EX2 R238, R3 ;  /* 0x0000000300ee7308 */ /* 0x0005ee0000000800 */
[C---:B------:R-:W-:Y:S01]  /*4e00*/  HMMA.16816.F32.BF16 R56, R4.reuse, R18, RZ ;  /* 0x000000120438723c */ /* 0x040fe200000418ff */
[----:B------:R-:W3:Y:S07]  /*4e10*/  LDSM.16.MT88.4 R16, [R200+0x800] ;  /* 0x00080000c810783b */ /* 0x000eee0000004200 */
[----:B------:R-:W-:Y:S01]  /*4e20*/  HMMA.16816.F32.BF16 R44, R4, R20, RZ ;  /* 0x00000014042c723c */ /* 0x000fe200000418ff */
[----:B--2---:R-:W-:-:S02]  /*4e30*/  FFMA.FTZ R3, R27, c[0x0][0x2d0], -R2 ;  /* 0x0000b4001b037a23 */ /* 0x004fc40000010802 */
[----:B------:R-:W-:Y:S02]  /*4e40*/  LDSM.16.MT88.4 R24, [R199+0x800] ;  /* 0x00080000c718783b */ /* 0x000fe40000004200 */
[----:B------:R2:W1:Y:S03]  /*4e50*/  MUFU.EX2 R244, R3 ;  /* 0x0000000300f47308 */ /* 0x0004660000000800 */
[C---:B------:R-:W-:Y:S01]  /*4e60*/  HMMA.16816.F32.BF16 R52, R4.reuse, R22, RZ ;  /* 0x000000160434723c */ /* 0x040fe200000418ff */
[----:B------:R-:W3:Y:S07]  /*4e70*/  LDSM.16.MT88.4 R20, [R198+0x800] ;  /* 0x00080000c614783b */ /* 0x000eee0000004200 */
[----:B------:R-:W-:Y:S01]  /*4e80*/  HMMA.16816.F32.BF16 R40, R4, R28, RZ ;  /* 0x0000001c0428723c */ /* 0x000fe200000418ff */
[----:B--2---:R-:W-:-:S07]  /*4e90*/  FFMA.FTZ R3, R36, c[0x0][0x2d0], -R0 ;  /* 0x0000b40024037a23 */ /* 0x004fce0000010800 */
[C---:B------:R-:W-:Y:S01]  /*4ea0*/  HMMA.16816.F32.BF16 R48, R4.reuse, R30, RZ ;  /* 0x0000001e0430723c */ /* 0x040fe200000418ff */
[----:B------:R-:W2:Y:S01]  /*4eb0*/  LDSM.16.MT88.4 R28, [R201+0x800] ;  /* 0x00080000c91c783b */ /* 0x000ea20000004200 */
[----:B------:R1:W-:Y:S06]  /*4ec0*/  MUFU.EX2 R236, R3 ;  /* 0x0000000300ec7308 */ /* 0x0003ec0000000800 */
[C---:B----4-:R-:W-:Y:S08]  /*4ed0*/  HMMA.16816.F32.BF16 R84, R4.reuse, R12, RZ ;  /* 0x0000000c0454723c */ /* 0x050ff000000418ff */
[----:B------:R-:W-:Y:S01]  /*4ee0*/  HMMA.16816.F32.BF16 R100, R4, R14, RZ ;  /* 0x0000000e0464723c */ /* 0x000fe200000418ff */
[----:B------:R-:W-:Y:S01]  /*4ef0*/  LDSM.16.MT88.4 R12, [R200+0x4000] ;  /* 0x00400000c80c783b */ /* 0x000fe20000004200 */
[----:B-1----:R-:W-:-:S04]  /*4f00*/  FFMA.FTZ R3, R37, c[0x0][0x2d0], -R0 ;  /* 0x0000b40025037a23 */ /* 0x002fc80000010800 */
[----:B------:R1:W4:Y:S02]  /*4f10*/  MUFU.EX2 R234, R3 ;  /* 0x0000000300ea7308 */ /* 0x0003240000000800 */
[C---:B------:R-:W-:Y:S08]  /*4f20*/  HMMA.16816.F32.BF16 R124, R4.reuse, R8, RZ ;  /* 0x00000008047c723c */ /* 0x040ff000000418ff */
[----:B------:R-:W-:Y:S01]  /*4f30*/  HMMA.16816.F32.BF16 R112, R4, R10, RZ ;  /* 0x0000000a0470723c */ /* 0x000fe200000418ff */
[----:B------:R-:W-:Y:S01]  /*4f40*/  LDSM.16.MT88.4 R8, [R198+0x4000] ;  /* 0x00400000c608783b */ /* 0x000fe20000004200 */
[----:B-1----:R-:W-:-:S04]  /*4f50*/  FFMA.FTZ R3, R38, c[0x0][0x2d0], -R0 ;  /* 0x0000b40026037a23 */ /* 0x002fc80000010800 */
[----:B------:R1:W-:Y:S02]  /*4f60*/  MUFU.EX2 R235, R3 ;  /* 0x0000000300eb7308 */ /* 0x0003e40000000800 */
[----:B-1----:R-:W-:Y:S02]  /*4f70*/  FFMA.FTZ R3, R39, c[0x0][0x2d0], -R0 ;  /* 0x0000b40027037a23 */ /* 0x002fe40000010800 */
[C---:B------:R-:W-:Y:S04]  /*4f80*/  HMMA.16816.F32.BF16 R36, R4.reuse, R32, RZ ;  /* 0x000000200424723c */ /* 0x040fe800000418ff */
[----:B------:R1:W1:Y:S04]  /*4f90*/  MUFU.EX2 R237, R3 ;  /* 0x0000000300ed7308 */ /* 0x0002680000000800 */
[----:B------:R-:W-:Y:S07]  /*4fa0*/  HMMA.16816.F32.BF16 R32, R4, R34, RZ ;  /* 0x000000220420723c */ /* 0x000fee00000418ff */
[----:B-----5:R-:W-:-:S02]  /*4fb0*/  F2FP.BF16.PACK_AB R4, R241, R239 ;  /* 0x000000eff104723e */ /* 0x020fc400000010ff */
[----:B------:R-:W-:Y:S01]  /*4fc0*/  F2FP.BF16.PACK_AB R6, R244, R238 ;  /* 0x000000eef406723e */ /* 0x000fe200000010ff */
[--C-:B-1----:R-:W-:Y:S01]  /*4fd0*/  FFMA.FTZ R3, R70, c[0x0][0x2d0], -R2.reuse ;  /* 0x0000b40046037a23 */ /* 0x102fe20000010802 */
[----:B----4-:R-:W-:Y:S01]  /*4fe0*/  F2FP.BF16.PACK_AB R5, R234, R236 ;  /* 0x000000ecea05723e */ /* 0x010fe200000010ff */
[----:B------:R-:W-:Y:S01]  /*4ff0*/  IMAD.MOV.U32 R70, RZ, RZ, R161 ;  /* 0x000000ffff467224 */ /* 0x000fe200078e00a1 */
[----:B------:R-:W-:Y:S01]  /*5000*/  F2FP.BF16.PACK_AB R7, R237, R235 ;  /* 0x000000ebed07723e */ /* 0x000fe200000010ff */
[----:B------:R1:W-:Y:S06]  /*5010*/  MUFU.EX2 R219, R3 ;  /* 0x0000000300db7308 */ /* 0x0003ec0000000800 */
[C---:B---3--:R-:W-:Y:S08]  /*5020*/  HMMA.16816.F32.BF16 R120, R4.reuse, R16, R72 ;  /* 0x000000100478723c */ /* 0x048ff00000041848 */
[----:B------:R-:W-:Y:S01]  /*5030*/  HMMA.16816.F32.BF16 R108, R4, R18, R64 ;  /* 0x00000012046c723c */ /* 0x000fe20000041840 */
[----:B------:R-:W3:Y:S01]  /*5040*/  LDSM.16.MT88.4 R16, [R199+0x4000] ;  /* 0x00400000c710783b */ /* 0x000ee20000004200 */
[----:B-1----:R-:W-:-:S04]  /*5050*/  FFMA.FTZ R3, R88, c[0x0][0x2d0], -R2 ;  /* 0x0000b40058037a23 */ /* 0x002fc80000010802 */
[----:B------:R1:W4:Y:S02]  /*5060*/  MUFU.EX2 R220, R3 ;  /* 0x0000000300dc7308 */ /* 0x0003240000000800 */
[C---:B------:R-:W-:Y:S08]  /*5070*/  HMMA.16816.F32.BF16 R140, R4.reuse, R20, R80 ;  /* 0x00000014048c723c */ /* 0x040ff00000041850 */
[----:B------:R-:W-:Y:S01]  /*5080*/  HMMA.16816.F32.BF16 R136, R4, R22, R76 ;  /* 0x000000160488723c */ /* 0x000fe2000004184c */
[----:B------:R-:W5:Y:S01]  /*5090*/  LDSM.16.MT88.4 R20, [R201+0x4000] ;  /* 0x00400000c914783b */ /* 0x000f620000004200 */
[----:B-1----:R-:W-:-:S06]  /*50a0*/  FFMA.FTZ R3, R71, c[0x0][0x2d0], -R2 ;  /* 0x0000b40047037a23 */ /* 0x002fcc0000010802 */
[C---:B------:R-:W-:Y:S01]  /*50b0*/  HMMA.16816.F32.BF16 R116, R4.reuse, R24, R60 ;  /* 0x000000180474723c */ /* 0x040fe2000004183c */
[----:B------:R1:W-:Y:S07]  /*50c0*/  MUFU.EX2 R217, R3 ;  /* 0x0000000300d97308 */ /* 0x0003ee0000000800 */
[C---:B------:R-:W-:Y:S01]  /*50d0*/  HMMA.16816.F32.BF16 R104, R4.reuse, R26, R56 ;  /* 0x0000001a0468723c */ /* 0x040fe20000041838 */
[----:B------:R-:W4:Y:S07]  /*50e0*/  LDSM.16.MT88.4 R24, [R200+0x1000] ;  /* 0x00100000c818783b */ /* 0x000f2e0000004200 */
[----:B--2---:R-:W-:Y:S01]  /*50f0*/  HMMA.16816.F32.BF16 R96, R4, R28, R44 ;  /* 0x0000001c0460723c */ /* 0x004fe2000004182c */
[----:B-1----:R-:W-:-:S04]  /*5100*/  FFMA.FTZ R3, R92, c[0x0][0x2d0], -R2 ;  /* 0x0000b4005c037a23 */ /* 0x002fc80000010802 */
[----:B------:R1:W2:Y:S03]  /*5110*/  MUFU.EX2 R218, R3 ;  /* 0x0000000300da7308 */ /* 0x0002a60000000800 */
[C---:B---3--:R-:W-:Y:S08]  /*5120*/  HMMA.16816.F32.BF16 R72, R4.reuse, R16, R84 ;  /* 0x000000100448723c */ /* 0x048ff00000041854 */
[----:B------:R-:W-:Y:S01]  /*5130*/  HMMA.16816.F32.BF16 R64, R4, R18, R100 ;  /* 0x000000120440723c */ /* 0x000fe20000041864 */
[----:B------:R-:W3:Y:S01]  /*5140*/  LDSM.16.MT88.4 R16, [R201+0x1000] ;  /* 0x00100000c910783b */ /* 0x000ee20000004200 */
[----:B-1----:R-:W-:-:S06]  /*5150*/  FFMA.FTZ R3, R93, c[0x0][0x2d0], -R0 ;  /* 0x0000b4005d037a23 */ /* 0x002fcc0000010800 */
[C---:B------:R-:W-:Y:S01]  /*5160*/  HMMA.16816.F32.BF16 R88, R4.reuse, R30, R52 ;  /* 0x0000001e0458723c */ /* 0x040fe20000041834 */
[----:B------:R-:W1:Y:S01]  /*5170*/  LDSM.16.MT88.4 R28, [R198+0x1000] ;  /* 0x00100000c61c783b */ /* 0x000e620000004200 */
[----:B------:R2:W-:Y:S06]  /*5180*/  MUFU.EX2 R216, R3 ;  /* 0x0000000300d87308 */ /* 0x0005ec0000000800 */
[C---:B------:R-:W-:Y:S08]  /*5190*/  HMMA.16816.F32.BF16 R36, R4.reuse, R12, R36 ;  /* 0x0000000c0424723c */ /* 0x040ff00000041824 */
[----:B------:R-:W-:Y:S01]  /*51a0*/  HMMA.16816.F32.BF16 R44, R4, R14, R32 ;  /* 0x0000000e042c723c */ /* 0x000fe20000041820 */
[----:B------:R-:W1:Y:S01]  /*51b0*/  LDSM.16.MT88.4 R12, [R199+0x1000] ;  /* 0x00100000c70c783b */ /* 0x000e620000004200 */
[----:B--2---:R-:W-:-:S04]  /*51c0*/  FFMA.FTZ R3, R94, c[0x0][0x2d0], -R0 ;  /* 0x0000b4005e037a23 */ /* 0x004fc80000010800 */
[----:B------:R2:W1:Y:S02]  /*51d0*/  MUFU.EX2 R215, R3 ;  /* 0x0000000300d77308 */ /* 0x0004640000000800 */
[C---:B------:R-:W-:Y:S08]  /*51e0*/  HMMA.16816.F32.BF16 R80, R4.reuse, R8, R40 ;  /* 0x000000080450723c */ /* 0x040ff00000041828 */
[----:B------:R-:W-:Y:S01]  /*51f0*/  HMMA.16816.F32.BF16 R76, R4, R10, R48 ;  /* 0x0000000a044c723c */ /* 0x000fe20000041830 */
[----:B------:R-:W3:Y:S01]  /*5200*/  LDSM.16.MT88.4 R8, [R198+0x4800] ;  /* 0x00480000c608783b */ /* 0x000ee20000004200 */
[----:B--2---:R-:W-:-:S06]  /*5210*/  FFMA.FTZ R3, R95, c[0x0][0x2d0], -R0 ;  /* 0x0000b4005f037a23 */ /* 0x004fcc0000010800 */
[C---:B-----5:R-:W-:Y:S01]  /*5220*/  HMMA.16816.F32.BF16 R56, R4.reuse, R20, R124 ;  /* 0x000000140438723c */ /* 0x060fe2000004187c */
[----:B------:R2:W-:Y:S07]  /*5230*/  MUFU.EX2 R214, R3 ;  /* 0x0000000300d67308 */ /* 0x0005ee0000000800 */
[----:B------:R-:W-:Y:S01]  /*5240*/  HMMA.16816.F32.BF16 R40, R4, R22, R112 ;  /* 0x000000160428723c */ /* 0x000fe20000041870 */
[----:B------:R-:W5:Y:S06]  /*5250*/  LDSM.16.MT88.4 R20, [R200+0x4800] ;  /* 0x00480000c814783b */ /* 0x000f6c0000004200 */
[----:B----4-:R-:W-:-:S02]  /*5260*/  F2FP.BF16.PACK_AB R4, R220, R219 ;  /* 0x000000dbdc04723e */ /* 0x010fc400000010ff */
[----:B------:R-:W-:Y:S01]  /*5270*/  F2FP.BF16.PACK_AB R6, R218, R217 ;  /* 0x000000d9da06723e */ /* 0x000fe200000010ff */
[----:B--2---:R-:W-:Y:S01]  /*5280*/  FFMA.FTZ R3, R144, c[0x0][0x2d0], -R0 ;  /* 0x0000b40090037a23 */ /* 0x004fe20000010800 */
[----:B-1----:R-:W-:-:S03]  /*5290*/  F2FP.BF16.PACK_AB R5, R215, R216 ;  /* 0x000000d8d705723e */ /* 0x002fc600000010ff */
[----:B------:R1:W2:Y:S02]  /*52a0*/  MUFU.EX2 R213, R3 ;  /* 0x0000000300d57308 */ /* 0x0002a40000000800 */
[----:B-1----:R-:W-:Y:S01]  /*52b0*/  FFMA.FTZ R3, R145, c[0x0][0x2d0], -R2 ;  /* 0x0000b40091037a23 */ /* 0x002fe20000010802 */
[----:B--2---:R-:W-:-:S05]  /*52c0*/  F2FP.BF16.PACK_AB R7, R213, R214 ;  /* 0x000000d6d507723e */ /* 0x004fca00000010ff */
[----:B------:R1:W-:Y:S02]  /*52d0*/  MUFU.EX2 R171, R3 ;  /* 0x0000000300ab7308 */ /* 0x0003e40000000800 */
[C---:B------:R-:W-:Y:S08]  /*52e0*/  HMMA.16816.F32.BF16 R48, R4.reuse, R24, R120 ;  /* 0x000000180430723c */ /* 0x040ff00000041878 */
[----:B------:R-:W-:Y:S01]  /*52f0*/  HMMA.16816.F32.BF16 R32, R4, R26, R108 ;  /* 0x0000001a0420723c */ /* 0x000fe2000004186c */
[----:B------:R-:W2:Y:S01]  /*5300*/  LDSM.16.MT88.4 R24, [R199+0x4800] ;  /* 0x00480000c718783b */ /* 0x000ea20000004200 */
[----:B-1----:R-:W-:-:S04]  /*5310*/  FFMA.FTZ R3, R146, c[0x0][0x2d0], -R2 ;  /* 0x0000b40092037a23 */ /* 0x002fc80000010802 */
[----:B------:R1:W4:Y:S02]  /*5320*/  MUFU.EX2 R170, R3 ;  /* 0x0000000300aa7308 */ /* 0x0003240000000800 */
[C---:B---3--:R-:W-:Y:S08]  /*5330*/  HMMA.16816.F32.BF16 R100, R4.reuse, R16, R96 ;  /* 0x000000100464723c */ /* 0x048ff00000041860 */
[----:B------:R-:W-:Y:S01]  /*5340*/  HMMA.16816.F32.BF16 R92, R4, R18, R88 ;  /* 0x00000012045c723c */ /* 0x000fe20000041858 */
[----:B------:R-:W3:Y:S01]  /*5350*/  LDSM.16.MT88.4 R16, [R201+0x4800] ;  /* 0x00480000c910783b */ /* 0x000ee20000004200 */
[----:B-1----:R-:W-:-:S06]  /*5360*/  FFMA.FTZ R3, R147, c[0x0][0x2d0], -R2 ;  /* 0x0000b40093037a23 */ /* 0x002fcc0000010802 */
[C---:B------:R-:W-:Y:S01]  /*5370*/  HMMA.16816.F32.BF16 R52, R4.reuse, R28, R140 ;  /* 0x0000001c0434723c */ /* 0x040fe2000004188c */
[----:B------:R1:W-:Y:S07]  /*5380*/  MUFU.EX2 R169, R3 ;  /* 0x0000000300a97308 */ /* 0x0003ee0000000800 */
[C---:B------:R-:W-:Y:S08]  /*5390*/  HMMA.16816.F32.BF16 R60, R4.reuse, R30, R136 ;  /* 0x0000001e043c723c */ /* 0x040ff00000041888 */
[----:B------:R-:W-:Y:S01]  /*53a0*/  HMMA.16816.F32.BF16 R28, R4, R12, R116 ;  /* 0x0000000c041c723c */ /* 0x000fe20000041874 */
[----:B-1----:R-:W-:-:S04]  /*53b0*/  FFMA.FTZ R3, R148, c[0x0][0x2d0], -R2 ;  /* 0x0000b40094037a23 */ /* 0x002fc80000010802 */
[----:B------:R1:W1:Y:S03]  /*53c0*/  MUFU.EX2 R168, R3 ;  /* 0x0000000300a87308 */ /* 0x0002660000000800 */
[C---:B------:R-:W-:Y:S01]  /*53d0*/  HMMA.16816.F32.BF16 R108, R4.reuse, R14, R104 ;  /* 0x0000000e046c723c */ /* 0x040fe20000041868 */
[----:B------:R-:W3:Y:S07]  /*53e0*/  LDSM.16.MT88.4 R12, [R198+0x1800] ;  /* 0x00180000c60c783b */ /* 0x000eee0000004200 */
[----:B------:R-:W-:Y:S01]  /*53f0*/  HMMA.16816.F32.BF16 R112, R4, R8, R80 ;  /* 0x000000080470723c */ /* 0x000fe20000041850 */
[----:B-1----:R-:W-:-:S07]  /*5400*/  FFMA.FTZ R3, R149, c[0x0][0x2d0], -R0 ;  /* 0x0000b40095037a23 */ /* 0x002fce0000010800 */
[C---:B------:R-:W-:Y:S01]  /*5410*/  HMMA.16816.F32.BF16 R104, R4.reuse, R10, R76 ;  /* 0x0000000a0468723c */ /* 0x040fe2000004184c */
[----:B------:R-:W1:Y:S01]  /*5420*/  LDSM.16.MT88.4 R8, [R200+0x1800] ;  /* 0x00180000c808783b */ /* 0x000e620000004200 */
[----:B------:R2:W-:Y:S06]  /*5430*/  MUFU.EX2 R163, R3 ;  /* 0x0000000300a37308 */ /* 0x0005ec0000000800 */
[C---:B-----5:R-:W-:Y:S08]  /*5440*/  HMMA.16816.F32.BF16 R36, R4.reuse, R20, R36 ;  /* 0x000000140424723c */ /* 0x060ff00000041824 */
[----:B------:R-:W-:Y:S01]  /*5450*/  HMMA.16816.F32.BF16 R116, R4, R22, R44 ;  /* 0x000000160474723c */ /* 0x000fe2000004182c */
[----:B------:R-:W5:Y:S01]  /*5460*/  LDSM.16.MT88.4 R20, [R199+0x1800] ;  /* 0x00180000c714783b */ /* 0x000f620000004200 */
[----:B--2---:R-:W-:-:S04]  /*5470*/  FFMA.FTZ R3, R151, c[0x0][0x2d0], -R0 ;  /* 0x0000b40097037a23 */ /* 0x004fc80000010800 */
[----:B------:R2:W1:Y:S02]  /*5480*/  MUFU.EX2 R162, R3 ;  /* 0x0000000300a27308 */ /* 0x0004640000000800 */
[C---:B------:R-:W-:Y:S08]  /*5490*/  HMMA.16816.F32.BF16 R124, R4.reuse, R24, R72 ;  /* 0x00000018047c723c */ /* 0x040ff00000041848 */
[----:B------:R-:W-:Y:S01]  /*54a0*/  HMMA.16816.F32.BF16 R120, R4, R26, R64 ;  /* 0x0000001a0478723c */ /* 0x000fe20000041840 */
[----:B------:R-:W5:Y:S01]  /*54b0*/  LDSM.16.MT88.4 R24, [R201+0x1800] ;  /* 0x00180000c918783b */ /* 0x000f620000004200 */
[----:B--2---:R-:W-:-:S06]  /*54c0*/  FFMA.FTZ R3, R150, c[0x0][0x2d0], -R0 ;  /* 0x0000b40096037a23 */ /* 0x004fcc0000010800 */
[C---:B---3--:R-:W-:Y:S01]  /*54d0*/  HMMA.16816.F32.BF16 R96, R4.reuse, R16, R56 ;  /* 0x000000100460723c */ /* 0x048fe20000041838 */
[----:B------:R2:W-:Y:S07]  /*54e0*/  MUFU.EX2 R161, R3 ;  /* 0x0000000300a17308 */ /* 0x0005ee0000000800 */
[----:B------:R-:W-:Y:S01]  /*54f0*/  HMMA.16816.F32.BF16 R88, R4, R18, R40 ;  /* 0x000000120458723c */ /* 0x000fe20000041828 */
[----:B------:R-:W3:Y:S06]  /*5500*/  LDSM.16.MT88.4 R16, [R198+0x5000] ;  /* 0x00500000c610783b */ /* 0x000eec0000004200 */
[----:B----4-:R-:W-:-:S02]  /*5510*/  F2FP.BF16.PACK_AB R4, R170, R171 ;  /* 0x000000abaa04723e */ /* 0x010fc400000010ff */
[----:B------:R-:W-:Y:S01]  /*5520*/  F2FP.BF16.PACK_AB R6, R168, R169 ;  /* 0x000000a9a806723e */ /* 0x000fe200000010ff */
[----:B--2---:R-:W-:Y:S01]  /*5530*/  FFMA.FTZ R3, R152, c[0x0][0x2d0], -R0 ;  /* 0x0000b40098037a23 */ /* 0x004fe20000010800 */
[----:B-1----:R-:W-:Y:S01]  /*5540*/  F2FP.BF16.PACK_AB R5, R162, R163 ;  /* 0x000000a3a205723e */ /* 0x002fe200000010ff */
[----:B------:R-:W-:Y:S02]  /*5550*/  IMAD.MOV.U32 R152, RZ, RZ, R70 ;  /* 0x000000ffff987224 */ /* 0x000fe400078e0046 */
[----:B------:R-:W1:Y:S02]  /*5560*/  MUFU.EX2 R151, R3 ;  /* 0x0000000300977308 */ /* 0x000e640000000800 */
[----:B-1----:R-:W-:Y:S01]  /*5570*/  F2FP.BF16.PACK_AB R7, R151, R161 ;  /* 0x000000a19707723e */ /* 0x002fe200000010ff */
[----:B------:R-:W-:-:S05]  /*5580*/  FFMA.FTZ R3, R153, c[0x0][0x2d0], -R2 ;  /* 0x0000b40099037a23 */ /* 0x000fca0000010802 */
[----:B------:R1:W-:Y:S01]  /*5590*/  MUFU.EX2 R150, R3 ;  /* 0x0000000300967308 */ /* 0x0003e20000000800 */
[C---:B------:R-:W-:Y:S08]  /*55a0*/  HMMA.16816.F32.BF16 R84, R4.reuse, R12, R52 ;  /* 0x0000000c0454723c */ /* 0x040ff00000041834 */
[----:B------:R-:W-:Y:S01]  /*55b0*/  HMMA.16816.F32.BF16 R80, R4, R14, R60 ;  /* 0x0000000e0450723c */ /* 0x000fe2000004183c */
[----:B------:R-:W2:Y:S01]  /*55c0*/  LDSM.16.MT88.4 R12, [R200+0x5000] ;  /* 0x00500000c80c783b */ /* 0x000ea20000004200 */
[----:B-1----:R-:W-:-:S06]  /*55d0*/  FFMA.FTZ R3, R154, c[0x0][0x2d0], -R2 ;  /* 0x0000b4009a037a23 */ /* 0x002fcc0000010802 */
[C---:B------:R-:W-:Y:S01]  /*55e0*/  HMMA.16816.F32.BF16 R76, R4.reuse, R8, R48 ;  /* 0x00000008044c723c */ /* 0x040fe20000041830 */
[----:B------:R1:W4:Y:S07]  /*55f0*/  MUFU.EX2 R149, R3 ;  /* 0x0000000300957308 */ /* 0x00032e0000000800 */
[C---:B------:R-:W-:Y:S01]  /*5600*/  HMMA.16816.F32.BF16 R72, R4.reuse, R10, R32 ;  /* 0x0000000a0448723c */ /* 0x040fe20000041820 */
[----:B------:R-:W2:Y:S04]  /*5610*/  LDSM.16.MT88.4 R8, [R199+0x5000] ;  /* 0x00500000c708783b */ /* 0x000ea80000004200 */
[----:B------:R-:W-:Y:S03]  /*5620*/  LDSM.16.MT88.4 R32, [R198+0x2000] ;  /* 0x00200000c620783b */ /* 0x000fe60000004200 */
[----:B-----5:R-:W-:Y:S01]  /*5630*/  HMMA.16816.F32.BF16 R64, R4, R20, R28 ;  /* 0x000000140440723c */ /* 0x020fe2000004181c */
[----:B------:R-:W5:Y:S01]  /*5640*/  LDSM.16.MT88.4 R28, [R201+0x5000] ;  /* 0x00500000c91c783b */ /* 0x000f620000004200 */
[----:B-1----:R-:W-:-:S04]  /*5650*/  FFMA.FTZ R3, R155, c[0x0][0x2d0], -R2 ;  /* 0x0000b4009b037a23 */ /* 0x002fc80000010802 */
[----:B------:R1:W-:Y:S02]  /*5660*/  MUFU.EX2 R148, R3 ;  /* 0x0000000300947308 */ /* 0x0003e40000000800 */
[C---:B------:R-:W-:Y:S08]  /*5670*/  HMMA.16816.F32.BF16 R52, R4.reuse, R24, R100 ;  /* 0x000000180434723c */ /* 0x040ff00000041864 */
[----:B------:R-:W-:Y:S01]  /*5680*/  HMMA.16816.F32.BF16 R56, R4, R26, R92 ;  /* 0x0000001a0438723c */ /* 0x000fe2000004185c */
[----:B------:R-:W4:Y:S01]  /*5690*/  LDSM.16.MT88.4 R24, [R200+0x2000] ;  /* 0x00200000c818783b */ /* 0x000f220000004200 */
[----:B-1----:R-:W-:-:S06]  /*56a0*/  FFMA.FTZ R3, R156, c[0x0][0x2d0], -R2 ;  /* 0x0000b4009c037a23 */ /* 0x002fcc0000010802 */
[C---:B---3--:R-:W-:Y:S01]  /*56b0*/  HMMA.16816.F32.BF16 R48, R4.reuse, R16, R112 ;  /* 0x000000100430723c */ /* 0x048fe20000041870 */
[----:B------:R1:W3:Y:S07]  /*56c0*/  MUFU.EX2 R147, R3 ;  /* 0x0000000300937308 */ /* 0x0002ee0000000800 */
[C---:B------:R-:W-:Y:S01]  /*56d0*/  HMMA.16816.F32.BF16 R40, R4.reuse, R18, R104 ;  /* 0x000000120428723c */ /* 0x040fe20000041868 */
[----:B------:R-:W3:Y:S07]  /*56e0*/  LDSM.16.MT88.4 R16, [R199+0x2000] ;  /* 0x00200000c710783b */ /* 0x000eee0000004200 */
[----:B------:R-:W-:Y:S01]  /*56f0*/  HMMA.16816.F32.BF16 R60, R4, R22, R108 ;  /* 0x00000016043c723c */ /* 0x000fe2000004186c */
[----:B------:R-:W3:Y:S01]  /*5700*/  LDSM.16.MT88.4 R20, [R201+0x2000] ;  /* 0x00200000c914783b */ /* 0x000ee20000004200 */
[----:B-1----:R-:W-:-:S04]  /*5710*/  FFMA.FTZ R3, R157, c[0x0][0x2d0], -R0 ;  /* 0x0000b4009d037a23 */ /* 0x002fc80000010800 */
[----:B------:R1:W-:Y:S02]  /*5720*/  MUFU.EX2 R146, R3 ;  /* 0x0000000300927308 */ /* 0x0003e40000000800 */
[C---:B--2---:R-:W-:Y:S08]  /*5730*/  HMMA.16816.F32.BF16 R44, R4.reuse, R12, R36 ;  /* 0x0000000c042c723c */ /* 0x044ff00000041824 */
[----:B------:R-:W-:Y:S01]  /*5740*/  HMMA.16816.F32.BF16 R36, R4, R14, R116 ;  /* 0x0000000e0424723c */ /* 0x000fe20000041874 */
[----:B------:R-:W2:Y:S01]  /*5750*/  LDSM.16.MT88.4 R12, [R198+0x5800] ;  /* 0x00580000c60c783b */ /* 0x000ea20000004200 */
[----:B-1----:R-:W-:-:S06]  /*5760*/  FFMA.FTZ R3, R159, c[0x0][0x2d0], -R0 ;  /* 0x0000b4009f037a23 */ /* 0x002fcc0000010800 */
[C---:B------:R-:W-:Y:S01]  /*5770*/  HMMA.16816.F32.BF16 R100, R4.reuse, R8, R124 ;  /* 0x000000080464723c */ /* 0x040fe2000004187c */
[----:B------:R-:W-:Y:S01]  /*5780*/  LDSM.16.MT88.4 R124, [R199+0x6800] ;  /* 0x00680000c77c783b */ /* 0x000fe20000004200 */
[----:B------:R1:W1:Y:S06]  /*5790*/  MUFU.EX2 R145, R3 ;  /* 0x0000000300917308 */ /* 0x00026c0000000800 */
[C---:B------:R-:W-:Y:S01]  /*57a0*/  HMMA.16816.F32.BF16 R108, R4.reuse, R10, R120 ;  /* 0x0000000a046c723c */ /* 0x040fe20000041878 */
[----:B------:R-:W2:Y:S07]  /*57b0*/  LDSM.16.MT88.4 R8, [R200+0x5800] ;  /* 0x00580000c808783b */ /* 0x000eae0000004200 */
[----:B-----5:R-:W-:Y:S01]  /*57c0*/  HMMA.16816.F32.BF16 R116, R4, R28, R96 ;  /* 0x0000001c0474723c */ /* 0x020fe20000041860 */
[----:B-1----:R-:W-:-:S04]  /*57d0*/  FFMA.FTZ R3, R158, c[0x0][0x2d0], -R0 ;  /* 0x0000b4009e037a23 */ /* 0x002fc80000010800 */
[----:B------:R1:W-:Y:S03]  /*57e0*/  MUFU.EX2 R144, R3 ;  /* 0x0000000300907308 */ /* 0x0003e60000000800 */
[----:B------:R-:W-:Y:S01]  /*57f0*/  HMMA.16816.F32.BF16 R92, R4, R30, R88 ;  /* 0x0000001e045c723c */ /* 0x000fe20000041858 */
[----:B------:R-:W-:Y:S06]  /*5800*/  LDSM.16.MT88.4 R28, [R199+0x5800] ;  /* 0x00580000c71c783b */ /* 0x000fec0000004200 */
[----:B----4-:R-:W-:-:S02]  /*5810*/  F2FP.BF16.PACK_AB R4, R149, R150 ;  /* 0x000000969504723e */ /* 0x010fc400000010ff */
[----:B---3--:R-:W-:Y:S02]  /*5820*/  F2FP.BF16.PACK_AB R6, R147, R148 ;  /* 0x000000949306723e */ /* 0x008fe400000010ff */
[----:B------:R-:W-:Y:S01]  /*5830*/  F2FP.BF16.PACK_AB R5, R145, R146 ;  /* 0x000000929105723e */ /* 0x000fe200000010ff */
[----:B-1----:R-:W-:-:S04]  /*5840*/  FFMA.FTZ R3, R160, c[0x0][0x2d0], -R0 ;  /* 0x0000b400a0037a23 */ /* 0x002fc80000010800 */
[----:B------:R1:W3:Y:S02]  /*5850*/  MUFU.EX2 R143, R3 ;  /* 0x00000003008f7308 */ /* 0x0002e40000000800 */
[----:B-1----:R-:W-:Y:S01]  /*5860*/  FFMA.FTZ R3, R176, c[0x0][0x2d0], -R2 ;  /* 0x0000b400b0037a23 */ /* 0x002fe20000010802 */
[----:B---3--:R-:W-:-:S05]  /*5870*/  F2FP.BF16.PACK_AB R7, R143, R144 ;  /* 0x000000908f07723e */ /* 0x008fca00000010ff */
[----:B------:R1:W-:Y:S02]  /*5880*/  MUFU.EX2 R142, R3 ;  /* 0x00000003008e7308 */ /* 0x0003e40000000800 */
[C---:B------:R-:W-:Y:S08]  /*5890*/  HMMA.16816.F32.BF16 R104, R4.reuse, R34, R80 ;  /* 0x000000220468723c */ /* 0x040ff00000041850 */
[----:B------:R-:W-:Y:S01]  /*58a0*/  HMMA.16816.F32.BF16 R80, R4, R24, R76 ;  /* 0x000000180450723c */ /* 0x000fe2000004184c */
[----:B-1----:R-:W-:-:S07]  /*58b0*/  FFMA.FTZ R3, R177, c[0x0][0x2d0], -R2 ;  /* 0x0000b400b1037a23 */ /* 0x002fce0000010802 */
[C---:B------:R-:W-:Y:S01]  /*58c0*/  HMMA.16816.F32.BF16 R96, R4.reuse, R16, R64 ;  /* 0x000000100460723c */ /* 0x040fe20000041840 */
[----:B------:R1:W3:Y:S07]  /*58d0*/  MUFU.EX2 R141, R3 ;  /* 0x00000003008d7308 */ /* 0x0002ee0000000800 */
[C---:B------:R-:W-:Y:S08]  /*58e0*/  HMMA.16816.F32.BF16 R76, R4.reuse, R20, R52 ;  /* 0x00000014044c723c */ /* 0x040ff00000041834 */
[C---:B------:R-:W-:Y:S01]  /*58f0*/  HMMA.16816.F32.BF16 R64, R4.reuse, R22, R56 ;  /* 0x000000160440723c */ /* 0x040fe20000041838 */
[--C-:B-1----:R-:W-:Y:S01]  /*5900*/  FFMA.FTZ R3, R178, c[0x0][0x2d0], -R2.reuse ;  /* 0x0000b400b2037a23 */ /* 0x102fe20000010802 */
[----:B------:R-:W1:Y:S03]  /*5910*/  LDSM.16.MT88.4 R20, [R201+0x5800] ;  /* 0x00580000c914783b */ /* 0x000e660000004200 */
[----:B------:R4:W-:Y:S03]  /*5920*/  MUFU.EX2 R140, R3 ;  /* 0x00000003008c7308 */ /* 0x0009e60000000800 */
[C---:B------:R-:W-:Y:S08]  /*5930*/  HMMA.16816.F32.BF16 R112, R4.reuse, R32, R84 ;  /* 0x000000200470723c */ /* 0x040ff00000041854 */
[----:B------:R-:W-:Y:S01]  /*5940*/  HMMA.16816.F32.BF16 R84, R4, R18, R60 ;  /* 0x000000120454723c */ /* 0x000fe2000004183c */
[----:B------:R-:W-:Y:S01]  /*5950*/  LDSM.16.MT88.4 R16, [R198+0x2800] ;  /* 0x00280000c610783b */ /* 0x000fe20000004200 */
[----:B----4-:R-:W-:-:S06]  /*5960*/  FFMA.FTZ R3, R179, c[0x0][0x2d0], -R2 ;  /* 0x0000b400b3037a23 */ /* 0x010fcc0000010802 */
[C---:B--2---:R-:W-:Y:S01]  /*5970*/  HMMA.16816.F32.BF16 R60, R4.reuse, R12, R48 ;  /* 0x0000000c043c723c */ /* 0x044fe20000041830 */
[----:B------:R2:W4:Y:S07]  /*5980*/  MUFU.EX2 R139, R3 ;  /* 0x00000003008b7308 */ /* 0x00052e0000000800 */
[C---:B------:R-:W-:Y:S01]  /*5990*/  HMMA.16816.F32.BF16 R52, R4.reuse, R14, R40 ;  /* 0x0000000e0434723c */ /* 0x040fe20000041828 */
[----:B------:R-:W5:Y:S07]  /*59a0*/  LDSM.16.MT88.4 R12, [R200+0x2800] ;  /* 0x00280000c80c783b */ /* 0x000f6e0000004200 */
[----:B------:R-:W-:Y:S01]  /*59b0*/  HMMA.16816.F32.BF16 R88, R4, R26, R72 ;  /* 0x0000001a0458723c */ /* 0x000fe20000041848 */
[----:B--2---:R-:W-:Y:S01]  /*59c0*/  FFMA.FTZ R3, R209, c[0x0][0x2d0], -R0 ;  /* 0x0000b400d1037a23 */ /* 0x004fe20000010800 */
[----:B------:R-:W2:Y:S01]  /*59d0*/  LDSM.16.MT88.4 R24, [R201+0x2800] ;  /* 0x00280000c918783b */ /* 0x000ea20000004200 */
[----:B------:R-:W-:-:S02]  /*59e0*/  IADD3 R209, R250, -0x2, RZ ;  /* 0xfffffffefad17810 */ /* 0x000fc40007ffe0ff */
[----:B------:R3:W-:Y:S02]  /*59f0*/  MUFU.EX2 R138, R3 ;  /* 0x00000003008a7308 */ /* 0x0007e40000000800 */
[----:B------:R-:W-:Y:S01]  /*5a00*/  ISETP.GE.AND P0, PT, R209, R152, PT ;  /* 0x00000098d100720c */ /* 0x000fe20003f06270 */
[C---:B------:R-:W-:Y:S08]  /*5a10*/  HMMA.16816.F32.BF16 R48, R4.reuse, R8, R44 ;  /* 0x000000080430723c */ /* 0x040ff0000004182c */
[----:B-1----:R-:W-:Y:S01]  /*5a20*/  HMMA.16816.F32.BF16 R44, R4, R20, R116 ;  /* 0x00000014042c723c */ /* 0x002fe20000041874 */
[----:B------:R-:W-:Y:S01]  /*5a30*/  LDSM.16.MT88.4 R116, [R200+0x6800] ;  /* 0x00680000c874783b */ /* 0x000fe20000004200 */
[----:B---3--:R-:W-:-:S06]  /*5a40*/  FFMA.FTZ R3, R210, c[0x0][0x2d0], -R0 ;  /* 0x0000b400d2037a23 */ /* 0x008fcc0000010800 */
[C---:B------:R-:W-:Y:S01]  /*5a50*/  HMMA.16816.F32.BF16 R40, R4.reuse, R22, R92 ;  /* 0x000000160428723c */ /* 0x040fe2000004185c */
[----:B------:R1:W3:Y:S01]  /*5a60*/  MUFU.EX2 R137, R3 ;  /* 0x0000000300897308 */ /* 0x0002e20000000800 */
[----:B------:R-:W2:Y:S04]  /*5a70*/  LDSM.16.MT88.4 R20, [R200+0x6000] ;  /* 0x00600000c814783b */ /* 0x000ea80000004200 */
[----:B------:R-:W-:Y:S02]  /*5a80*/  LDSM.16.MT88.4 R92, [R199+0x3000] ;  /* 0x00300000c75c783b */ /* 0x000fe40000004200 */
[C---:B------:R-:W-:Y:S02]  /*5a90*/  HMMA.16816.F32.BF16 R36, R4.reuse, R10, R36 ;  /* 0x0000000a0424723c */ /* 0x040fe40000041824 */
[----:B------:R-:W-:Y:S06]  /*5aa0*/  LDSM.16.MT88.4 R8, [R199+0x2800] ;  /* 0x00280000c708783b */ /* 0x000fec0000004200 */
[C---:B------:R-:W-:Y:S01]  /*5ab0*/  HMMA.16816.F32.BF16 R32, R4.reuse, R28, R100 ;  /* 0x0000001c0420723c */ /* 0x040fe20000041864 */
[----:B-1----:R-:W-:Y:S01]  /*5ac0*/  FFMA.FTZ R3, R212, c[0x0][0x2d0], -R0 ;  /* 0x0000b400d4037a23 */ /* 0x002fe20000010800 */
[----:B------:R-:W-:Y:S03]  /*5ad0*/  LDSM.16.MT88.4 R100, [R201+0x3000] ;  /* 0x00300000c964783b */ /* 0x000fe60000004200 */
[----:B------:R1:W-:Y:S03]  /*5ae0*/  MUFU.EX2 R136, R3 ;  /* 0x0000000300887308 */ /* 0x0003e60000000800 */
[----:B------:R-:W-:Y:S01]  /*5af0*/  HMMA.16816.F32.BF16 R56, R4, R30, R108 ;  /* 0x0000001e0438723c */ /* 0x000fe2000004186c */
[----:B------:R-:W-:Y:S04]  /*5b00*/  LDSM.16.MT88.4 R28, [R198+0x6000] ;  /* 0x00600000c61c783b */ /* 0x000fe80000004200 */
[----:B------:R-:W-:Y:S02]  /*5b10*/  LDSM.16.MT88.4 R108, [R198+0x6800] ;  /* 0x00680000c66c783b */ /* 0x000fe40000004200 */
[----:B------:R-:W-:-:S02]  /*5b20*/  F2FP.BF16.PACK_AB R4, R141, R142 ;  /* 0x0000008e8d04723e */ /* 0x000fc400000010ff */
[----:B----4-:R-:W-:Y:S02]  /*5b30*/  F2FP.BF16.PACK_AB R6, R139, R140 ;  /* 0x0000008c8b06723e */ /* 0x010fe400000010ff */
[----:B---3--:R-:W-:Y:S01]  /*5b40*/  F2FP.BF16.PACK_AB R5, R137, R138 ;  /* 0x0000008a8905723e */ /* 0x008fe200000010ff */
[----:B-1----:R-:W-:-:S04]  /*5b50*/  FFMA.FTZ R3, R211, c[0x0][0x2d0], -R0 ;  /* 0x0000b400d3037a23 */ /* 0x002fc80000010800 */
[----:B------:R-:W1:Y:S02]  /*5b60*/  MUFU.EX2 R71, R3 ;  /* 0x0000000300477308 */ /* 0x000e640000000800 */
[----:B-1----:R-:W-:Y:S01]  /*5b70*/  F2FP.BF16.PACK_AB R7, R71, R136 ;  /* 0x000000884707723e */ /* 0x002fe200000010ff */
[----:B------:R-:W-:-:S05]  /*5b80*/  FFMA.FTZ R3, R221, c[0x0][0x2d0], -R2 ;  /* 0x0000b400dd037a23 */ /* 0x000fca0000010802 */
[----:B------:R1:W-:Y:S01]  /*5b90*/  MUFU.EX2 R70, R3 ;  /* 0x0000000300467308 */ /* 0x0003e20000000800 */
[C---:B-----5:R-:W-:Y:S08]  /*5ba0*/  HMMA.16816.F32.BF16 R80, R4.reuse, R12, R80 ;  /* 0x0000000c0450723c */ /* 0x060ff00000041850 */
[----:B------:R-:W-:Y:S01]  /*5bb0*/  HMMA.16816.F32.BF16 R88, R4, R14, R88 ;  /* 0x0000000e0458723c */ /* 0x000fe20000041858 */
[----:B------:R-:W3:Y:S01]  /*5bc0*/  LDSM.16.MT88.4 R12, [R199+0x6000] ;  /* 0x00600000c70c783b */ /* 0x000ee20000004200 */
[----:B-1----:R-:W-:-:S06]  /*5bd0*/  FFMA.FTZ R3, R222, c[0x0][0x2d0], -R2 ;  /* 0x0000b400de037a23 */ /* 0x002fcc0000010802 */
[C---:B--2---:R-:W-:Y:S01]  /*5be0*/  HMMA.16816.F32.BF16 R120, R4.reuse, R26, R64 ;  /* 0x0000001a0478723c */ /* 0x044fe20000041840 */
[----:B------:R1:W2:Y:S07]  /*5bf0*/  MUFU.EX2 R26, R3 ;  /* 0x00000003001a7308 */ /* 0x0002ae0000000800 */
[C---:B------:R-:W-:Y:S08]  /*5c00*/  HMMA.16816.F32.BF16 R72, R4.reuse, R16, R112 ;  /* 0x000000100448723c */ /* 0x040ff00000041870 */
[----:B------:R-:W-:Y:S01]  /*5c10*/  HMMA.16816.F32.BF16 R112, R4, R24, R76 ;  /* 0x000000180470723c */ /* 0x000fe2000004184c */
[----:B------:R-:W-:Y:S01]  /*5c20*/  LDSM.16.MT88.4 R76, [R198+0x3000] ;  /* 0x00300000c64c783b */ /* 0x000fe20000004200 */
[--C-:B-1----:R-:W-:Y:S01]  /*5c30*/  FFMA.FTZ R3, R223, c[0x0][0x2d0], -R2.reuse ;  /* 0x0000b400df037a23 */ /* 0x102fe20000010802 */
[----:B--2---:R-:W-:Y:S01]  /*5c40*/  F2FP.BF16.PACK_AB R64, R26, R70 ;  /* 0x000000461a40723e */ /* 0x004fe200000010ff */
[----:B------:R-:W-:-:S02]  /*5c50*/  FFMA.FTZ R2, R224, c[0x0][0x2d0], -R2 ;  /* 0x0000b400e0027a23 */ /* 0x000fc40000010802 */
[----:B------:R-:W-:Y:S02]  /*5c60*/  MUFU.EX2 R25, R3 ;  /* 0x0000000300197308 */ /* 0x000fe40000000800 */
[C---:B------:R-:W-:Y:S06]  /*5c70*/  HMMA.16816.F32.BF16 R48, R4.reuse, R20, R48 ;  /* 0x000000140430723c */ /* 0x040fec0000041830 */
[----:B------:R1:W2:Y:S02]  /*5c80*/  MUFU.EX2 R24, R2 ;  /* 0x0000000200187308 */ /* 0x0002a40000000800 */
[C---:B------:R-:W-:Y:S08]  /*5c90*/  HMMA.16816.F32.BF16 R16, R4.reuse, R18, R104 ;  /* 0x000000120410723c */ /* 0x040ff00000041868 */
[----:B---3--:R-:W-:Y:S01]  /*5ca0*/  HMMA.16816.F32.BF16 R32, R4, R12, R32 ;  /* 0x0000000c0420723c */ /* 0x008fe20000041820 */
[----:B-1----:R-:W-:Y:S01]  /*5cb0*/  FFMA.FTZ R2, R225, c[0x0][0x2d0], -R0 ;  /* 0x0000b400e1027a23 */ /* 0x002fe20000010800 */
[----:B--2---:R-:W-:-:S06]  /*5cc0*/  F2FP.BF16.PACK_AB R66, R24, R25 ;  /* 0x000000191842723e */ /* 0x004fcc00000010ff */
[C---:B------:R-:W-:Y:S01]  /*5cd0*/  HMMA.16816.F32.BF16 R96, R4.reuse, R8, R96 ;  /* 0x000000080460723c */ /* 0x040fe20000041860 */
[----:B------:R1:W-:Y:S07]  /*5ce0*/  MUFU.EX2 R21, R2 ;  /* 0x0000000200157308 */ /* 0x0003ee0000000800 */
[C---:B------:R-:W-:Y:S01]  /*5cf0*/  HMMA.16816.F32.BF16 R104, R4.reuse, R10, R84 ;  /* 0x0000000a0468723c */ /* 0x040fe20000041854 */
[----:B------:R-:W2:Y:S04]  /*5d00*/  LDSM.16.MT88.4 R8, [R201+0x6000] ;  /* 0x00600000c908783b */ /* 0x000ea80000004200 */
[----:B------:R-:W3:Y:S03]  /*5d10*/  LDSM.16.MT88.4 R84, [R200+0x3000] ;  /* 0x00300000c854783b */ /* 0x000ee60000004200 */
[----:B------:R-:W-:Y:S01]  /*5d20*/  HMMA.16816.F32.BF16 R60, R4, R28, R60 ;  /* 0x0000001c043c723c */ /* 0x000fe2000004183c */
[----:B-1----:R-:W-:-:S04]  /*5d30*/  FFMA.FTZ R2, R227, c[0x0][0x2d0], -R0 ;  /* 0x0000b400e3027a23 */ /* 0x002fc80000010800 */
[----:B------:R1:W4:Y:S03]  /*5d40*/  MUFU.EX2 R20, R2 ;  /* 0x0000000200147308 */ /* 0x0003260000000800 */
[C---:B------:R-:W-:Y:S08]  /*5d50*/  HMMA.16816.F32.BF16 R52, R4.reuse, R30, R52 ;  /* 0x0000001e0434723c */ /* 0x040ff00000041834 */
[----:B------:R-:W-:Y:S01]  /*5d60*/  HMMA.16816.F32.BF16 R36, R4, R22, R36 ;  /* 0x000000160424723c */ /* 0x000fe20000041824 */
[--C-:B-1----:R-:W-:Y:S01]  /*5d70*/  FFMA.FTZ R2, R226, c[0x0][0x2d0], -R0.reuse ;  /* 0x0000b400e2027a23 */ /* 0x102fe20000010800 */
[----:B----4-:R-:W-:Y:S01]  /*5d80*/  F2FP.BF16.PACK_AB R65, R20, R21 ;  /* 0x000000151441723e */ /* 0x010fe200000010ff */
[----:B------:R-:W-:-:S05]  /*5d90*/  FFMA.FTZ R0, R228, c[0x0][0x2d0], -R0 ;  /* 0x0000b400e4007a23 */ /* 0x000fca0000010800 */
[C---:B------:R-:W-:Y:S01]  /*5da0*/  HMMA.16816.F32.BF16 R56, R4.reuse, R14, R56 ;  /* 0x0000000e0438723c */ /* 0x040fe20000041838 */
[----:B------:R1:W-:Y:S07]  /*5db0*/  MUFU.EX2 R13, R2 ;  /* 0x00000002000d7308 */ /* 0x0003ee0000000800 */
[C---:B--2---:R-:W-:Y:S01]  /*5dc0*/  HMMA.16816.F32.BF16 R44, R4.reuse, R8, R44 ;  /* 0x00000008042c723c */ /* 0x044fe2000004182c */
[----:B------:R2:W4:Y:S07]  /*5dd0*/  MUFU.EX2 R12, R0 ;  /* 0x00000000000c7308 */ /* 0x00052e0000000800 */
[----:B------:R-:W-:Y:S01]  /*5de0*/  HMMA.16816.F32.BF16 R40, R4, R10, R40 ;  /* 0x0000000a0428723c */ /* 0x000fe20000041828 */
[----:B-1----:R-:W-:Y:S01]  /*5df0*/  FADD.FTZ R2, R242, R240 ;  /* 0x000000f0f2027221 */ /* 0x002fe20000010000 */
[----:B------:R-:W1:Y:S03]  /*5e00*/  LDSM.16.MT88.4 R4, [R201+0x6800] ;  /* 0x00680000c904783b */ /* 0x000e660000004200 */
[----:B------:R-:W-:-:S02]  /*5e10*/  FADD.FTZ R2, R243, R2 ;  /* 0x00000002f3027221 */ /* 0x000fc40000010000 */
[----:B--2---:R-:W-:Y:S01]  /*5e20*/  FADD.FTZ R0, R248, R247 ;  /* 0x000000f7f8007221 */ /* 0x004fe20000010000 */
[----:B----4-:R-:W-:Y:S01]  /*5e30*/  F2FP.BF16.PACK_AB R67, R12, R13 ;  /* 0x0000000d0c43723e */ /* 0x010fe200000010ff */
[----:B------:R-:W-:Y:S02]  /*5e40*/  FADD.FTZ R2, R245, R2 ;  /* 0x00000002f5027221 */ /* 0x000fe40000010000 */
[----:B------:R-:W-:Y:S02]  /*5e50*/  FADD.FTZ R0, R246, R0 ;  /* 0x00000000f6007221 */ /* 0x000fe40000010000 */
[----:B------:R-:W-:Y:S02]  /*5e60*/  FADD.FTZ R2, R236, R2 ;  /* 0x00000002ec027221 */ /* 0x000fe40000010000 */
[----:B------:R-:W-:Y:S01]  /*5e70*/  FADD.FTZ R0, R249, R0 ;  /* 0x00000000f9007221 */ /* 0x000fe20000010000 */
[----:B---3--:R-:W-:Y:S01]  /*5e80*/  HMMA.16816.F32.BF16 R80, R64, R84, R80 ;  /* 0x000000544050723c */ /* 0x008fe20000041850 */
[----:B------:R-:W-:-:S02]  /*5e90*/  FADD.FTZ R2, R234, R2 ;  /* 0x00000002ea027221 */ /* 0x000fc40000010000 */
[----:B------:R-:W-:Y:S02]  /*5ea0*/  FADD.FTZ R0, R239, R0 ;  /* 0x00000000ef007221 */ /* 0x000fe40000010000 */
[----:B------:R-:W-:Y:S02]  /*5eb0*/  FADD.FTZ R2, R235, R2 ;  /* 0x00000002eb027221 */ /* 0x000fe40000010000 */
[----:B------:R-:W-:Y:S01]  /*5ec0*/  FADD.FTZ R0, R241, R0 ;  /* 0x00000000f1007221 */ /* 0x000fe20000010000 */
[----:B------:R-:W-:Y:S01]  /*5ed0*/  HMMA.16816.F32.BF16 R84, R64, R86, R88 ;  /* 0x000000564054723c */ /* 0x000fe20000041858 */
        /* <DEDUP_REMOVED lines=9> */
[----:B------:R-:W-:Y:S03]  /*5f70*/  HMMA.16816.F32.BF16 R96, R64, R100, R112 ;  /* 0x000000644060723c */ /* 0x000fe60000041870 */
[----:B------:R-:W-:-:S04]  /*5f80*/  FADD.FTZ R0, R217, R0 ;  /* 0x00000000d9007221 */ /* 0x000fc80000010000 */
        /* <DEDUP_REMOVED lines=42> */
[----:B------:R-:W-:-:S05]  /*6230*/  FADD.FTZ R0, R12, R0 ;  /* 0x000000000c007221 */ /* 0x000fca0000010000 */
[----:B------:R2:W-:Y:S02]  /*6240*/  STL [R1+0x4], R0 ;  /* 0x0000040001007387 */ /* 0x0005e40000100800 */
[C---:B------:R-:W-:Y:S02]  /*6250*/  HMMA.16816.F32.BF16 R124, R64.reuse, R126, R56 ;  /* 0x0000007e407c723c */ /* 0x040fe40000041838 */
[----:B------:R2:W-:Y:S06]  /*6260*/  STL [R1], R2 ;  /* 0x0000000201007387 */ /* 0x0005ec0000100800 */
[C---:B-1----:R-:W-:Y:S08]  /*6270*/  HMMA.16816.F32.BF16 R60, R64.reuse, R4, R44 ;  /* 0x00000004403c723c */ /* 0x042ff0000004182c */
[----:B------:R-:W-:Y:S01]  /*6280*/  HMMA.16816.F32.BF16 R64, R64, R6, R40 ;  /* 0x000000064040723c */ /* 0x000fe20000041828 */
[----:B------:R-:W-:Y:S07]  /*6290*/  @!UPT UIADD3 URZ, URZ, URZ, URZ ;  /* 0x0000003f3f3ff290 */ /* 0x000fee000fffe03f */
[----:B------:R-:W-:Y:S11]  /*62a0*/  @!P0 BRA `(.L_x_141) ;  /* 0x00003ae000008947 */ /* 0x000ff60003800000 */
[----:B------:R-:W3:Y:S04]  /*62b0*/  LDL.64 R154, [R1+0x38] ;  /* 0x00003800019a7983 */ /* 0x000ee80000100a00 */
[----:B------:R-:W4:Y:S04]  /*62c0*/  LDL.64 R152, [R1+0x40] ;  /* 0x0000400001987983 */ /* 0x000f280000100a00 */
[----:B------:R-:W5:Y:S01]  /*62d0*/  LDL.64 R156, [R1+0x8] ;  /* 0x00000800019c7983 */ /* 0x000f620000100a00 */
[----:B--2---:R-:W-:Y:S01]  /*62e0*/  IMAD.MOV.U32 R0, RZ, RZ, c[0x0][0x208] ;  /* 0x00008200ff007624 */ /* 0x004fe200078e00ff */
[----:B------:R-:W-:Y:S01]  /*62f0*/  LOP3.LUT P1, RZ, R251, 0x2, RZ, 0xc0, !PT ;  /* 0x00000002fbff7812 */ /* 0x000fe2000782c0ff */
[----:B------:R-:W-:Y:S01]  /*6300*/  IMAD.MOV.U32 R236, RZ, RZ, c[0x0][0x20c] ;  /* 0x00008300ffec7624 */ /* 0x000fe200078e00ff */
[----:B------:R-:W1:Y:S01]  /*6310*/  S2R R159, SR_TID.X ;  /* 0x00000000009f7919 */ /* 0x000e620000002100 */
[----:B------:R-:W-:-:S02]  /*6320*/  LOP3.LUT R229, R229, 0xfffffffd, RZ, 0xc0, !PT ;  /* 0xfffffffde5e57812 */ /* 0x000fc400078ec0ff */
[----:B------:R-:W-:Y:S02]  /*6330*/  ISETP.GE.AND P6, PT, R252, c[0x0][0x1d4], PT ;  /* 0x00007500fc007a0c */ /* 0x000fe40003fc6270 */
[C-C-:B------:R-:W-:Y:S02]  /*6340*/  SHF.L.U64.HI R2, R0.reuse, 0x6, R236.reuse ;  /* 0x0000000600027819 */ /* 0x140fe400000102ec */
[C---:B------:R-:W-:Y:S01]  /*6350*/  SHF.L.U64.HI R237, R0.reuse, 0x5, R236 ;  /* 0x0000000500ed7819 */ /* 0x040fe200000102ec */
[----:B------:R-:W-:Y:S01]  /*6360*/  IMAD.SHL.U32 R236, R0, 0x20, RZ ;  /* 0x0000002000ec7824 */ /* 0x000fe200078e00ff */
[----:B------:R-:W-:Y:S02]  /*6370*/  LOP3.LUT P4, RZ, R251, 0x4, RZ, 0xc0, !PT ;  /* 0x00000004fbff7812 */ /* 0x000fe4000788c0ff */
[----:B------:R-:W-:-:S04]  /*6380*/  @P1 LOP3.LUT R229, R229, 0x2, RZ, 0xfc, !PT ;  /* 0x00000002e5e51812 */ /* 0x000fc800078efcff */
[----:B------:R-:W-:Y:S02]  /*6390*/  LOP3.LUT R229, R229, 0xfffffffe, RZ, 0xc0, !PT ;  /* 0xfffffffee5e57812 */ /* 0x000fe400078ec0ff */
[----:B-1----:R-:W-:-:S13]  /*63a0*/  ISETP.GT.AND P0, PT, R159, 0x7f, PT ;  /* 0x0000007f9f00780c */ /* 0x002fda0003f04270 */
[----:B------:R-:W-:Y:S01]  /*63b0*/  @P0 LOP3.LUT R229, R229, 0x1, RZ, 0xfc, !PT ;  /* 0x00000001e5e50812 */ /* 0x000fe200078efcff */
[----:B---3--:R-:W-:Y:S02]  /*63c0*/  IMAD.MOV.U32 R3, RZ, RZ, R155 ;  /* 0x000000ffff037224 */ /* 0x008fe400078e009b */
[----:B----4-:R-:W-:Y:S01]  /*63d0*/  IMAD.MOV.U32 R2, RZ, RZ, R152 ;  /* 0x000000ffff027224 */ /* 0x010fe200078e0098 */
[----:B-----5:R-:W-:-:S04]  /*63e0*/  ISETP.GE.AND P5, PT, R156, c[0x0][0x1d4], PT ;  /* 0x000075009c007a0c */ /* 0x020fc80003fa6270 */
[----:B------:R1:W-:Y:S04]  /*63f0*/  STL.64 [R1+0x18], R2 ;  /* 0x0000180201007387 */ /* 0x0003e80000100a00 */
.L_x_144:
[----:B-1----:R-:W2:Y:S01]  /*6400*/  LDL.64 R2, [R1+0x18] ;  /* 0x0000180001027983 */ /* 0x002ea20000100a00 */
[----:B------:R-:W-:Y:S04]  /*6410*/  DEPBAR.LE SB0, 0x0 ;  /* 0x000080000000791a */ /* 0x000fe80000000000 */
[----:B------:R-:W-:Y:S01]  /*6420*/  WARPSYNC 0xffffffff ;  /* 0xffffffff00007948 */ /* 0x000fe20003800000 */
[----:B------:R-:W3:Y:S01]  /*6430*/  LDL.64 R54, [R1+0x40] ;  /* 0x0000400001367983 */ /* 0x000ee20000100a00 */
[----:B------:R-:W-:Y:S01]  /*6440*/  SHF.R.S32.HI R0, RZ, 0x1f, R209 ;  /* 0x0000001fff007819 */ /* 0x000fe200000114d1 */
[----:B------:R-:W-:Y:S01]  /*6450*/  IMAD.WIDE.U32 R36, R209, c[0x0][0x208], RZ ;  /* 0x00008200d1247a25 */ /* 0x000fe200078e00ff */
[----:B------:R-:W-:Y:S01]  /*6460*/  MOV R169, c[0x0][0x20c] ;  /* 0x0000830000a97a02 */ /* 0x000fe20000000f00 */
[----:B------:R-:W-:Y:S01]  /*6470*/  BSSY B0, `(.L_x_142) ;  /* 0x000018e000007945 */ /* 0x000fe20003800000 */
[----:B------:R-:W-:Y:S01]  /*6480*/  MOV R168, c[0x0][0x208] ;  /* 0x0000820000a87a02 */ /* 0x000fe20000000f00 */
[----:B------:R-:W4:Y:S01]  /*6490*/  LDL.64 R46, [R1+0x38] ;  /* 0x00003800012e7983 */ /* 0x000f220000100a00 */
[----:B------:R-:W-:Y:S01]  /*64a0*/  IMAD R0, R0, c[0x0][0x208], RZ ;  /* 0x0000820000007a24 */ /* 0x000fe200078e02ff */
[----:B------:R-:W-:Y:S01]  /*64b0*/  LOP3.LUT R229, R229, 0xfffffffb, RZ, 0xc0, !PT ;  /* 0xfffffffbe5e57812 */ /* 0x000fe200078ec0ff */
[----:B------:R-:W-:Y:S01]  /*64c0*/  IMAD.WIDE.U32 R38, R36, 0x70, R236 ;  /* 0x0000007024267825 */ /* 0x000fe200078e00ec */
[----:B------:R-:W-:Y:S02]  /*64d0*/  SHF.L.U64.HI R168, R168, 0x6, R169 ;  /* 0x00000006a8a87819 */ /* 0x000fe400000102a9 */
[----:B------:R-:W-:Y:S01]  /*64e0*/  BAR.SYNC.DEFER_BLOCKING 0x0 ;  /* 0x0000000000007b1d */ /* 0x000fe20000010000 */
[----:B------:R-:W-:Y:S05]  /*64f0*/  IMAD R0, R209, c[0x0][0x20c], R0 ;  /* 0x00008300d1007a24 */ /* 0x000fea00078e0200 */
[----:B------:R-:W-:Y:S05]  /*6500*/  IADD3 R0, R37, R0, RZ ;  /* 0x0000000025007210 */ /* 0x000fea0007ffe0ff */
[----:B------:R-:W-:Y:S01]  /*6510*/  IMAD R37, R0, 0x70, RZ ;  /* 0x0000007000257824 */ /* 0x000fe200078e02ff */
[----:B------:R-:W1:Y:S08]  /*6520*/  LDSM.16.M88.4 R8, [R196] ;  /* 0x00000000c408783b */ /* 0x000e700000000200 */
[----:B------:R-:W5:Y:S08]  /*6530*/  S2R R45, SR_TID.X ;  /* 0x00000000002d7919 */ /* 0x000f700000002100 */
[----:B------:R-:W5:Y:S08]  /*6540*/  LDSM.16.M88.4 R16, [R196+0x800] ;  /* 0x00080000c410783b */ /* 0x000f700000000200 */
[----:B------:R-:W5:Y:S08]  /*6550*/  LDSM.16.M88.4 R24, [R196+0x1000] ;  /* 0x00100000c418783b */ /* 0x000f700000000200 */
[----:B------:R-:W4:Y:S04]  /*6560*/  LDL R234, [R1+0x30] ;  /* 0x0000300001ea7983 */ /* 0x000f280000100800 */
[----:B------:R-:W5:Y:S01]  /*6570*/  LDSM.16.M88.4 R32, [R196+0x1800] ;  /* 0x00180000c420783b */ /* 0x000f620000000200 */
[C---:B-1----:R-:W-:Y:S03]  /*6580*/  HMMA.16816.F32.BF16 R4, R128.reuse, R8, RZ ;  /* 0x000000088004723c */ /* 0x042fe600000418ff */
[----:B-----5:R-:W-:Y:S04]  /*6590*/  SHF.R.S32.HI R44, RZ, 0x1f, R45 ;  /* 0x0000001fff2c7819 */ /* 0x020fe8000001142d */
[----:B------:R-:W1:Y:S01]  /*65a0*/  LDSM.16.M88.4 R40, [R196+0x2000] ;  /* 0x00200000c428783b */ /* 0x000e620000000200 */
[----:B------:R-:W-:Y:S04]  /*65b0*/  ISETP.GT.AND P2, PT, R45, 0x7f, PT ;  /* 0x0000007f2d00780c */ /* 0x000fe80003f44270 */
[-C--:B------:R-:W-:Y:S01]  /*65c0*/  LEA.HI R44, R44, R45.reuse, RZ, 0x3 ;  /* 0x0000002d2c2c7211 */ /* 0x080fe200078f18ff */
[C---:B------:R-:W-:Y:S03]  /*65d0*/  HMMA.16816.F32.BF16 R8, R128.reuse, R10, RZ ;  /* 0x0000000a8008723c */ /* 0x040fe600000418ff */
[----:B------:R-:W-:Y:S01]  /*65e0*/  LOP3.LUT R44, R44, 0xfffffff8, RZ, 0xc0, !PT ;  /* 0xfffffff82c2c7812 */ /* 0x000fe200078ec0ff */
[----:B------:R-:W5:Y:S04]  /*65f0*/  LDSM.16.M88.4 R48, [R196+0x2800] ;  /* 0x00280000c430783b */ /* 0x000f680000000200 */
[C---:B------:R-:W-:Y:S01]  /*6600*/  HMMA.16816.F32.BF16 R12, R128.reuse, R16, RZ ;  /* 0x00000010800c723c */ /* 0x040fe200000418ff */
[----:B------:R-:W-:Y:S03]  /*6610*/  IADD3 R44, -R44, R45, RZ ;  /* 0x0000002d2c2c7210 */ /* 0x000fe60007ffe1ff */
[----:B------:R-:W-:Y:S01]  /*6620*/  MOV R45, c[0x0][0x208] ;  /* 0x00008200002d7a02 */ /* 0x000fe20000000f00 */
[----:B------:R-:W1:Y:S01]  /*6630*/  LDSM.16.M88.4 R56, [R196+0x3000] ;  /* 0x00300000c438783b */ /* 0x000e620000000200 */
[----:B------:R-:W-:Y:S02]  /*6640*/  LOP3.LUT P3, RZ, R44, 0x2, RZ, 0xc0, !PT ;  /* 0x000000022cff7812 */ /* 0x000fe4000786c0ff */
[C---:B------:R-:W-:Y:S01]  /*6650*/  HMMA.16816.F32.BF16 R16, R128.reuse, R18, RZ ;  /* 0x000000128010723c */ /* 0x040fe200000418ff */
[----:B------:R-:W-:Y:S07]  /*6660*/  SHF.L.U32 R45, R45, 0x6, RZ ;  /* 0x000000062d2d7819 */ /* 0x000fee00000006ff */
[C---:B------:R-:W-:Y:S08]  /*6670*/  HMMA.16816.F32.BF16 R20, R128.reuse, R24, RZ ;  /* 0x000000188014723c */ /* 0x040ff000000418ff */
[C---:B------:R-:W-:Y:S08]  /*6680*/  HMMA.16816.F32.BF16 R24, R128.reuse, R26, RZ ;  /* 0x0000001a8018723c */ /* 0x040ff000000418ff */
[C---:B------:R-:W-:Y:S08]  /*6690*/  HMMA.16816.F32.BF16 R28, R128.reuse, R32, RZ ;  /* 0x00000020801c723c */ /* 0x040ff000000418ff */
[C---:B------:R-:W-:Y:S01]  /*66a0*/  HMMA.16816.F32.BF16 R32, R128.reuse, R34, RZ ;  /* 0x000000228020723c */ /* 0x040fe200000418ff */
[----:B--2---:R-:W-:Y:S05]  /*66b0*/  IMAD.WIDE.U32 R2, R36, 0x70, R2 ;  /* 0x0000007024027825 */ /* 0x004fea00078e0002 */
[C---:B------:R-:W-:Y:S02]  /*66c0*/  LEA R52, P0, R2.reuse, c[0x0][0x1f8], 0x1 ;  /* 0x00007e0002347a11 */ /* 0x040fe400078008ff */
[----:B------:R-:W-:Y:S04]  /*66d0*/  IADD3 R0, R3, R37, RZ ;  /* 0x0000002503007210 */ /* 0x000fe80007ffe0ff */
[----:B------:R-:W-:Y:S02]  /*66e0*/  LEA.HI.X R53, R2, c[0x0][0x1fc], R0, 0x1, P0 ;  /* 0x00007f0002357a11 */ /* 0x000fe400000f0c00 */
[C---:B------:R-:W-:Y:S02]  /*66f0*/  IADD3 R0, R196.reuse, 0x20, RZ ;  /* 0x00000020c4007810 */ /* 0x040fe40007ffe0ff */
[----:B------:R-:W-:Y:S02]  /*6700*/  @P3 IADD3 R0, R196, -0x20, RZ ;  /* 0xffffffe0c4003810 */ /* 0x000fe40007ffe0ff */
[----:B------:R-:W-:Y:S02]  /*6710*/  @!P2 IADD3 R3, P1, P0, R236, R38, R236 ;  /* 0x00000026ec03a210 */ /* 0x000fe4000783e0ec */
[----:B------:R-:W-:Y:S01]  /*6720*/  IADD3 R2, R37, R39, RZ ;  /* 0x0000002725027210 */ /* 0x000fe20007ffe0ff */
[----:B------:R-:W2:Y:S01]  /*6730*/  LDSM.16.M88.4 R136, [R0] ;  /* 0x000000000088783b */ /* 0x000ea20000000200 */
[C---:B-1----:R-:W-:Y:S02]  /*6740*/  HMMA.16816.F32.BF16 R36, R128.reuse, R40, RZ ;  /* 0x000000288024723c */ /* 0x042fe400000418ff */
[----:B------:R-:W-:Y:S02]  /*6750*/  @!P2 IADD3.X R44, R237, R2, R237, P1, P0 ;  /* 0x00000002ed2ca210 */ /* 0x000fe40000fe04ed */
[----:B---3--:R-:W-:Y:S02]  /*6760*/  @!P2 IADD3 R3, P0, R3, R54, RZ ;  /* 0x000000360303a210 */ /* 0x008fe40007f1e0ff */
[----:B------:R-:W-:Y:S01]  /*6770*/  IADD3 R2, P1, R52, R45, RZ ;  /* 0x0000002d34027210 */ /* 0x000fe20007f3e0ff */
[----:B------:R-:W1:Y:S01]  /*6780*/  LDSM.16.M88.4 R140, [R0+0x800] ;  /* 0x00080000008c783b */ /* 0x000e620000000200 */
[C---:B------:R-:W-:Y:S01]  /*6790*/  HMMA.16816.F32.BF16 R40, R128.reuse, R42, RZ ;  /* 0x0000002a8028723c */ /* 0x040fe200000418ff */
[----:B----4-:R-:W-:Y:S03]  /*67a0*/  @!P2 IADD3.X R44, R44, R47, RZ, P0, !PT ;  /* 0x0000002f2c2ca210 */ /* 0x010fe600007fe4ff */
[C---:B------:R-:W-:Y:S03]  /*67b0*/  @!P2 LEA R70, P0, R3.reuse, c[0x0][0x1f8], 0x1 ;  /* 0x00007e000346aa11 */ /* 0x040fe600078008ff */
[----:B------:R-:W3:Y:S01]  /*67c0*/  LDSM.16.M88.4 R144, [R0+0x1000] ;  /* 0x001000000090783b */ /* 0x000ee20000000200 */
[----:B------:R-:W-:Y:S04]  /*67d0*/  @!P2 LEA.HI.X R71, R3, c[0x0][0x1fc], R44, 0x1, P0 ;  /* 0x00007f000347aa11 */ /* 0x000fe800000f0c2c */
[-C--:B------:R-:W-:Y:S02]  /*67e0*/  IADD3.X R3, R53, R168.reuse, RZ, P1, !PT ;  /* 0x000000a835037210 */ /* 0x080fe40000ffe4ff */
[----:B------:R-:W-:Y:S01]  /*67f0*/  IADD3 R54, P0, R2, R45, RZ ;  /* 0x0000002d02367210 */ /* 0x000fe20007f1e0ff */
[----:B------:R-:W4:Y:S01]  /*6800*/  LDSM.16.M88.4 R148, [R0+0x1800] ;  /* 0x001800000094783b */ /* 0x000f220000000200 */
[C---:B-----5:R-:W-:Y:S02]  /*6810*/  HMMA.16816.F32.BF16 R44, R128.reuse, R48, RZ ;  /* 0x00000030802c723c */ /* 0x060fe400000418ff */
[----:B------:R-:W-:Y:S05]  /*6820*/  IADD3.X R55, R3, R168, RZ, P0, !PT ;  /* 0x000000a803377210 */ /* 0x000fea00007fe4ff */
[----:B------:R-:W5:Y:S01]  /*6830*/  LDSM.16.M88.4 R152, [R0+0x2000] ;  /* 0x002000000098783b */ /* 0x000f620000000200 */
[C---:B------:R-:W-:Y:S07]  /*6840*/  HMMA.16816.F32.BF16 R48, R128.reuse, R50, RZ ;  /* 0x000000328030723c */ /* 0x040fee00000418ff */
[----:B------:R-:W1:Y:S08]  /*6850*/  LDSM.16.M88.4 R156, [R0+0x2800] ;  /* 0x00280000009c783b */ /* 0x000e700000000200 */
[----:B------:R2:W1:Y:S01]  /*6860*/  LDSM.16.M88.4 R160, [R0+0x3000] ;  /* 0x0030000000a0783b */ /* 0x0004620000000200 */
[----:B------:R-:W-:Y:S07]  /*6870*/  ISETP.GT.AND P0, PT, R209, R234, PT ;  /* 0x000000ead100720c */ /* 0x000fee0003f04270 */
[----:B------:R-:W-:Y:S01]  /*6880*/  @!PT LDS RZ, [RZ] ;  /* 0x00000000fffff984 */ /* 0x000fe20000000800 */
[----:B------:R-:W-:Y:S01]  /*6890*/  @!PT LDS RZ, [RZ] ;  /* 0x00000000fffff984 */ /* 0x000fe20000000800 */
[----:B------:R-:W-:Y:S01]  /*68a0*/  @!PT LDS RZ, [RZ] ;  /* 0x00000000fffff984 */ /* 0x000fe20000000800 */
[----:B------:R1:W-:Y:S08]  /*68b0*/  LDGSTS.E.BYPASS.LTC128B.128 [R208+0x100], [R52.64], !P5 ;  /* 0x0010000034d07fae */ /* 0x0003f0000e901d46 */
[----:B------:R1:W-:Y:S01]  /*68c0*/  LDGSTS.E.BYPASS.LTC128B.128 [R208+0x3900], [R52.64+0x80], !P6 ;  /* 0x0390008034d07fae */ /* 0x0003e2000f101d46 */
[----:B------:R-:W-:Y:S02]  /*68d0*/  @P0 LOP3.LUT R229, R229, 0x4, RZ, 0xfc, !PT ;  /* 0x00000004e5e50812 */ /* 0x000fe400078efcff */
[C---:B--2---:R-:W-:Y:S05]  /*68e0*/  IADD3 R0, R196.reuse, 0x40, RZ ;  /* 0x00000040c4007810 */ /* 0x044fea0007ffe0ff */
[----:B------:R2:W-:Y:S01]  /*68f0*/  LDGSTS.E.BYPASS.LTC128B.128 [R208+0x1100], [R2.64], !P5 ;  /* 0x0110000002d07fae */ /* 0x0005e2000e901d46 */
[----:B------:R-:W-:Y:S07]  /*6900*/  @P4 IADD3 R0, R196, -0x40, RZ ;  /* 0xffffffc0c4004810 */ /* 0x000fee0007ffe0ff */
[----:B------:R2:W-:Y:S08]  /*6910*/  LDGSTS.E.BYPASS.LTC128B.128 [R208+0x4900], [R2.64+0x80], !P6 ;  /* 0x0490008002d07fae */ /* 0x0005f0000f101d46 */
[----:B------:R1:W-:Y:S08]  /*6920*/  LDGSTS.E.BYPASS.LTC128B.128 [R208+0x2100], [R54.64], !P5 ;  /* 0x0210000036d07fae */ /* 0x0003f0000e901d46 */
[----:B------:R1:W-:Y:S08]  /*6930*/  LDGSTS.E.BYPASS.LTC128B.128 [R208+0x5900], [R54.64+0x80], !P6 ;  /* 0x0590008036d07fae */ /* 0x0003f0000f101d46 */
[----:B------:R2:W-:Y:S08]  /*6940*/  @!P2 LDGSTS.E.BYPASS.LTC128B.128 [R208+0x3100], [R70.64], !P5 ;  /* 0x0310000046d0afae */ /* 0x0005f0000e901d46 */
[----:B------:R2:W-:Y:S08]  /*6950*/  @!P2 LDGSTS.E.BYPASS.LTC128B.128 [R208+0x6900], [R70.64+0x80], !P6 ;  /* 0x0690008046d0afae */ /* 0x0005f0000f101d46 */
[----:B------:R-:W2:Y:S01]  /*6960*/  LDSM.16.M88.4 R168, [R0] ;  /* 0x0000000000a8783b */ /* 0x000ea20000000200 */
[C---:B-1----:R-:W-:Y:S07]  /*6970*/  HMMA.16816.F32.BF16 R52, R128.reuse, R56, RZ ;  /* 0x000000388034723c */ /* 0x042fee00000418ff */
[----:B------:R-:W0:Y:S01]  /*6980*/  LDGDEPBAR ;  /* 0x00000000000079af */ /* 0x000e220000000000 */
[----:B------:R-:W-:Y:S07]  /*6990*/  HMMA.16816.F32.BF16 R56, R128, R58, RZ ;  /* 0x0000003a8038723c */ /* 0x000fee00000418ff */
[----:B------:R-:W-:Y:S01]  /*69a0*/  LDSM.16.M88.4 R176, [R197+0x3000] ;  /* 0x00300000c5b0783b */ /* 0x000fe20000000200 */
[C---:B------:R-:W-:Y:S08]  /*69b0*/  HMMA.16816.F32.BF16 R4, R132.reuse, R136, R4 ;  /* 0x000000888404723c */ /* 0x040ff00000041804 */
[C---:B------:R-:W-:Y:S01]  /*69c0*/  HMMA.16816.F32.BF16 R8, R132.reuse, R138, R8 ;  /* 0x0000008a8408723c */ /* 0x040fe20000041808 */
[----:B------:R-:W1:Y:S07]  /*69d0*/  LDSM.16.M88.4 R136, [R0+0x800] ;  /* 0x000800000088783b */ /* 0x000e6e0000000200 */
        /* <DEDUP_REMOVED lines=8> */
[----:B------:R-:W4:Y:S07]  /*6a60*/  LDSM.16.M88.4 R148, [R0+0x2000] ;  /* 0x002000000094783b */ /* 0x000f2e0000000200 */
[C---:B-----5:R-:W-:Y:S08]  /*6a70*/  HMMA.16816.F32.BF16 R36, R132.reuse, R152, R36 ;  /* 0x000000988424723c */ /* 0x060ff00000041824 */
[C---:B------:R-:W-:Y:S01]  /*6a80*/  HMMA.16816.F32.BF16 R40, R132.reuse, R154, R40 ;  /* 0x0000009a8428723c */ /* 0x040fe20000041828 */
[----:B------:R-:W5:Y:S07]  /*6a90*/  LDSM.16.M88.4 R152, [R0+0x2800] ;  /* 0x002800000098783b */ /* 0x000f6e0000000200 */
[C---:B------:R-:W-:Y:S08]  /*6aa0*/  HMMA.16816.F32.BF16 R44, R132.reuse, R156, R44 ;  /* 0x0000009c842c723c */ /* 0x040ff0000004182c */
[C---:B------:R-:W-:Y:S01]  /*6ab0*/  HMMA.16816.F32.BF16 R48, R132.reuse, R158, R48 ;  /* 0x0000009e8430723c */ /* 0x040fe20000041830 */
[----:B------:R-:W-:Y:S07]  /*6ac0*/  LDSM.16.M88.4 R156, [R197] ;  /* 0x00000000c59c783b */ /* 0x000fee0000000200 */
[C---:B------:R-:W-:Y:S08]  /*6ad0*/  HMMA.16816.F32.BF16 R52, R132.reuse, R160, R52 ;  /* 0x000000a08434723c */ /* 0x040ff00000041834 */
[----:B------:R-:W-:Y:S01]  /*6ae0*/  HMMA.16816.F32.BF16 R56, R132, R162, R56 ;  /* 0x000000a28438723c */ /* 0x000fe20000041838 */
[----:B------:R-:W-:Y:S07]  /*6af0*/  LDSM.16.M88.4 R160, [R197+0x2000] ;  /* 0x00200000c5a0783b */ /* 0x000fee0000000200 */
[C---:B--2---:R-:W-:Y:S08]  /*6b00*/  HMMA.16816.F32.BF16 R4, R164.reuse, R168, R4 ;  /* 0x000000a8a404723c */ /* 0x044ff00000041804 */
[C---:B------:R-:W-:Y:S01]  /*6b10*/  HMMA.16816.F32.BF16 R8, R164.reuse, R170, R8 ;  /* 0x000000aaa408723c */ /* 0x040fe20000041808 */
[----:B------:R-:W-:Y:S07]  /*6b20*/  LDSM.16.M88.4 R168, [R197+0x2800] ;  /* 0x00280000c5a8783b */ /* 0x000fee0000000200 */
[C---:B-1----:R-:W-:Y:S08]  /*6b30*/  HMMA.16816.F32.BF16 R12, R164.reuse, R136, R12 ;  /* 0x00000088a40c723c */ /* 0x042ff0000004180c */
[C---:B------:R-:W-:Y:S01]  /*6b40*/  HMMA.16816.F32.BF16 R16, R164.reuse, R138, R16 ;  /* 0x0000008aa410723c */ /* 0x040fe20000041810 */
[----:B------:R-:W1:Y:S07]  /*6b50*/  LDSM.16.M88.4 R136, [R0+0x3000] ;  /* 0x003000000088783b */ /* 0x000e6e0000000200 */
[C---:B------:R-:W-:Y:S08]  /*6b60*/  HMMA.16816.F32.BF16 R20, R164.reuse, R140, R20 ;  /* 0x0000008ca414723c */ /* 0x040ff00000041814 */
[C---:B------:R-:W-:Y:S01]  /*6b70*/  HMMA.16816.F32.BF16 R24, R164.reuse, R142, R24 ;  /* 0x0000008ea418723c */ /* 0x040fe20000041818 */
[----:B------:R-:W2:Y:S07]  /*6b80*/  LDSM.16.M88.4 R140, [R197+0x800] ;  /* 0x00080000c58c783b */ /* 0x000eae0000000200 */
        /* <DEDUP_REMOVED lines=8> */
[----:B------:R-:W-:Y:S07]  /*6c10*/  LDSM.16.M88.4 R152, [R196+0x4000] ;  /* 0x00400000c498783b */ /* 0x000fee0000000200 */
[C---:B-1----:R-:W-:Y:S08]  /*6c20*/  HMMA.16816.F32.BF16 R52, R164.reuse, R136, R52 ;  /* 0x00000088a434723c */ /* 0x042ff00000041834 */
[----:B------:R-:W-:Y:S01]  /*6c30*/  HMMA.16816.F32.BF16 R56, R164, R138, R56 ;  /* 0x0000008aa438723c */ /* 0x000fe20000041838 */
[----:B------:R-:W1:Y:S07]  /*6c40*/  LDSM.16.M88.4 R136, [R196+0x3800] ;  /* 0x00380000c488783b */ /* 0x000e6e0000000200 */
[C---:B------:R-:W-:Y:S08]  /*6c50*/  HMMA.16816.F32.BF16 R4, R172.reuse, R156, R4 ;  /* 0x0000009cac04723c */ /* 0x040ff00000041804 */
[C---:B------:R-:W-:Y:S01]  /*6c60*/  HMMA.16816.F32.BF16 R8, R172.reuse, R158, R8 ;  /* 0x0000009eac08723c */ /* 0x040fe20000041808 */
[----:B------:R-:W-:Y:S07]  /*6c70*/  LDSM.16.M88.4 R156, [R202+0x3800] ;  /* 0x00380000ca9c783b */ /* 0x000fee0000000200 */
[C---:B--2---:R-:W-:Y:S08]  /*6c80*/  HMMA.16816.F32.BF16 R12, R172.reuse, R140, R12 ;  /* 0x0000008cac0c723c */ /* 0x044ff0000004180c */
        /* <DEDUP_REMOVED lines=8> */
[C---:B------:R-:W-:Y:S08]  /*6d10*/  HMMA.16816.F32.BF16 R36, R172.reuse, R160, R36 ;  /* 0x000000a0ac24723c */ /* 0x040ff00000041824 */
[C---:B------:R-:W-:Y:S01]  /*6d20*/  HMMA.16816.F32.BF16 R40, R172.reuse, R162, R40 ;  /* 0x000000a2ac28723c */ /* 0x040fe20000041828 */
[----:B------:R-:W-:Y:S07]  /*6d30*/  LDSM.16.M88.4 R160, [R202+0x4000] ;  /* 0x00400000caa0783b */ /* 0x000fee0000000200 */
[C---:B------:R-:W-:Y:S08]  /*6d40*/  HMMA.16816.F32.BF16 R44, R172.reuse, R168, R44 ;  /* 0x000000a8ac2c723c */ /* 0x040ff0000004182c */
[C---:B------:R-:W-:Y:S01]  /*6d50*/  HMMA.16816.F32.BF16 R48, R172.reuse, R170, R48 ;  /* 0x000000aaac30723c */ /* 0x040fe20000041830 */
[----:B------:R-:W-:Y:S07]  /*6d60*/  LDSM.16.M88.4 R168, [R202+0x4800] ;  /* 0x00480000caa8783b */ /* 0x000fee0000000200 */
[C---:B------:R-:W-:Y:S08]  /*6d70*/  HMMA.16816.F32.BF16 R52, R172.reuse, R176, R52 ;  /* 0x000000b0ac34723c */ /* 0x040ff00000041834 */
[----:B------:R-:W-:Y:S01]  /*6d80*/  HMMA.16816.F32.BF16 R56, R172, R178, R56 ;  /* 0x000000b2ac38723c */ /* 0x000fe20000041838 */
[----:B------:R-:W-:Y:S07]  /*6d90*/  LDSM.16.M88.4 R176, [R202+0x6000] ;  /* 0x00600000cab0783b */ /* 0x000fee0000000200 */
[C---:B-1----:R-:W-:Y:S08]  /*6da0*/  HMMA.16816.F32.BF16 R4, R180.reuse, R136, R4 ;  /* 0x00000088b404723c */ /* 0x042ff00000041804 */
[C---:B------:R-:W-:Y:S01]  /*6db0*/  HMMA.16816.F32.BF16 R8, R180.reuse, R138, R8 ;  /* 0x0000008ab408723c */ /* 0x040fe20000041808 */
[----:B------:R-:W1:Y:S07]  /*6dc0*/  LDSM.16.M88.4 R136, [R196+0x6000] ;  /* 0x00600000c488783b */ /* 0x000e6e0000000200 */
[C---:B------:R-:W-:Y:S08]  /*6dd0*/  HMMA.16816.F32.BF16 R12, R180.reuse, R152, R12 ;  /* 0x00000098b40c723c */ /* 0x040ff0000004180c */
[C---:B------:R-:W-:Y:S01]  /*6de0*/  HMMA.16816.F32.BF16 R16, R180.reuse, R154, R16 ;  /* 0x0000009ab410723c */ /* 0x040fe20000041810 */
[----:B------:R-:W5:Y:S07]  /*6df0*/  LDSM.16.M88.4 R152, [R196+0x6800] ;  /* 0x00680000c498783b */ /* 0x000f6e0000000200 */
        /* <DEDUP_REMOVED lines=8> */
[----:B------:R-:W-:Y:S07]  /*6e80*/  LDSM.16.M88.4 R148, [R0+0x3800] ;  /* 0x003800000094783b */ /* 0x000fee0000000200 */
[C---:B-1----:R-:W-:Y:S08]  /*6e90*/  HMMA.16816.F32.BF16 R44, R180.reuse, R136, R44 ;  /* 0x00000088b42c723c */ /* 0x042ff0000004182c */
[C---:B------:R-:W-:Y:S01]  /*6ea0*/  HMMA.16816.F32.BF16 R48, R180.reuse, R138, R48 ;  /* 0x0000008ab430723c */ /* 0x040fe20000041830 */
[----:B------:R-:W1:Y:S07]  /*6eb0*/  LDSM.16.M88.4 R136, [R202+0x6800] ;  /* 0x00680000ca88783b */ /* 0x000e6e0000000200 */
[C---:B-----5:R-:W-:Y:S08]  /*6ec0*/  HMMA.16816.F32.BF16 R52, R180.reuse, R152, R52 ;  /* 0x00000098b434723c */ /* 0x060ff00000041834 */
[----:B------:R-:W-:Y:S01]  /*6ed0*/  HMMA.16816.F32.BF16 R56, R180, R154, R56 ;  /* 0x0000009ab438723c */ /* 0x000fe20000041838 */
[----:B------:R-:W-:Y:S07]  /*6ee0*/  LDSM.16.M88.4 R152, [R0+0x5000] ;  /* 0x005000000098783b */ /* 0x000fee0000000200 */
[C---:B------:R-:W-:Y:S08]  /*6ef0*/  HMMA.16816.F32.BF16 R4, R184.reuse, R156, R4 ;  /* 0x0000009cb804723c */ /* 0x040ff00000041804 */
[C---:B------:R-:W-:Y:S01]  /*6f00*/  HMMA.16816.F32.BF16 R8, R184.reuse, R158, R8 ;  /* 0x0000009eb808723c */ /* 0x040fe20000041808 */
[----:B------:R-:W-:Y:S07]  /*6f10*/  LDSM.16.M88.4 R156, [R0+0x5800] ;  /* 0x00580000009c783b */ /* 0x000fee0000000200 */
[C---:B------:R-:W-:Y:S08]  /*6f20*/  HMMA.16816.F32.BF16 R12, R184.reuse, R160, R12 ;  /* 0x000000a0b80c723c */ /* 0x040ff0000004180c */
[C---:B------:R-:W-:Y:S01]  /*6f30*/  HMMA.16816.F32.BF16 R16, R184.reuse, R162, R16 ;  /* 0x000000a2b810723c */ /* 0x040fe20000041810 */
[----:B------:R-:W-:Y:S07]  /*6f40*/  LDSM.16.M88.4 R160, [R0+0x6000] ;  /* 0x0060000000a0783b */ /* 0x000fee0000000200 */
        /* <DEDUP_REMOVED lines=9> */
[C---:B------:R-:W-:Y:S08]  /*6fe0*/  HMMA.16816.F32.BF16 R44, R184.reuse, R176, R44 ;  /* 0x000000b0b82c723c */ /* 0x040ff0000004182c */
[C---:B------:R-:W-:Y:S01]  /*6ff0*/  HMMA.16816.F32.BF16 R48, R184.reuse, R178, R48 ;  /* 0x000000b2b830723c */ /* 0x040fe20000041830 */
[----:B------:R-:W4:Y:S07]  /*7000*/  LDSM.16.M88.4 R176, [R197+0x3800] ;  /* 0x00380000c5b0783b */ /* 0x000f2e0000000200 */
[C---:B-1----:R-:W-:Y:S08]  /*7010*/  HMMA.16816.F32.BF16 R52, R184.reuse, R136, R52 ;  /* 0x00000088b834723c */ /* 0x042ff00000041834 */
[----:B------:R-:W-:Y:S01]  /*7020*/  HMMA.16816.F32.BF16 R56, R184, R138, R56 ;  /* 0x0000008ab838723c */ /* 0x000fe20000041838 */
[----:B------:R-:W1:Y:S07]  /*7030*/  LDSM.16.M88.4 R136, [R197+0x4000] ;  /* 0x00400000c588783b */ /* 0x000e6e0000000200 */
[C---:B------:R-:W-:Y:S08]  /*7040*/  HMMA.16816.F32.BF16 R4, R188.reuse, R148, R4 ;  /* 0x00000094bc04723c */ /* 0x040ff00000041804 */
[C---:B------:R-:W-:Y:S08]  /*7050*/  HMMA.16816.F32.BF16 R8, R188.reuse, R150, R8 ;  /* 0x00000096bc08723c */ /* 0x040ff00000041808 */
[C---:B--2---:R-:W-:Y:S08]  /*7060*/  HMMA.16816.F32.BF16 R12, R188.reuse, R140, R12 ;  /* 0x0000008cbc0c723c */ /* 0x044ff0000004180c */
        /* <DEDUP_REMOVED lines=13> */
[C---:B-1----:R-:W-:Y:S08]  /*7140*/  HMMA.16816.F32.BF16 R12, R192.reuse, R136, R12 ;  /* 0x00000088c00c723c */ /* 0x042ff0000004180c */
[----:B------:R-:W-:Y:S01]  /*7150*/  FMUL.FTZ R0, R4, c[0x0][0x320] ;  /* 0x0000c80004007a20 */ /* 0x000fe20000410000 */
[C---:B------:R-:W-:Y:S03]  /*7160*/  HMMA.16816.F32.BF16 R16, R192.reuse, R138, R16 ;  /* 0x0000008ac010723c */ /* 0x040fe60000041810 */
[----:B------:R1:W2:Y:S04]  /*7170*/  MUFU.TANH R144, R0 ;  /* 0x0000000000907308 */ /* 0x0002a80000002400 */
[----:B------:R-:W-:Y:S02]  /*7180*/  FMUL.FTZ R10, R10, c[0x0][0x320] ;  /* 0x0000c8000a0a7a20 */ /* 0x000fe40000410000 */
[----:B------:R-:W-:Y:S04]  /*7190*/  FMUL.FTZ R3, R11, c[0x0][0x320] ;  /* 0x0000c8000b037a20 */ /* 0x000fe80000410000 */
[----:B------:R-:W3:Y:S02]  /*71a0*/  MUFU.TANH R137, R10 ;  /* 0x0000000a00897308 */ /* 0x000ee40000002400 */
[----:B------:R-:W-:Y:S08]  /*71b0*/  FMUL.FTZ R2, R12, c[0x0][0x320] ;  /* 0x0000c8000c027a20 */ /* 0x000ff00000410000 */
[----:B------:R4:W2:Y:S01]  /*71c0*/  MUFU.TANH R138, R2 ;  /* 0x00000002008a7308 */ /* 0x0008a20000002400 */
[----:B-1----:R-:W-:Y:S09]  /*71d0*/  FMUL.FTZ R0, R5, c[0x0][0x320] ;  /* 0x0000c80005007a20 */ /* 0x002ff20000410000 */
[----:B------:R1:W1:Y:S10]  /*71e0*/  MUFU.TANH R143, R0 ;  /* 0x00000000008f7308 */ /* 0x0002740000002400 */
[----:B------:R-:W2:Y:S01]  /*71f0*/  MUFU.TANH R142, R3 ;  /* 0x00000003008e7308 */ /* 0x000ea20000002400 */
[----:B----4-:R-:W-:Y:S09]  /*7200*/  FMUL.FTZ R2, R19, c[0x0][0x320] ;  /* 0x0000c80013027a20 */ /* 0x010ff20000410000 */
[----:B------:R-:W4:Y:S01]  /*7210*/  MUFU.TANH R152, R2 ;  /* 0x0000000200987308 */ /* 0x000f220000002400 */
[----:B-1----:R-:W-:Y:S09]  /*7220*/  FMUL.FTZ R0, R6, c[0x0][0x320] ;  /* 0x0000c80006007a20 */ /* 0x002ff20000410000 */
[----:B------:R1:W1:Y:S02]  /*7230*/  MUFU.TANH R140, R0 ;  /* 0x00000000008c7308 */ /* 0x0002640000002400 */
[----:B-1----:R-:W-:Y:S02]  /*7240*/  FMUL.FTZ R0, R7, c[0x0][0x320] ;  /* 0x0000c80007007a20 */ /* 0x002fe40000410000 */
[----:B------:R-:W1:Y:S06]  /*7250*/  LDSM.16.M88.4 R4, [R197+0x4800] ;  /* 0x00480000c504783b */ /* 0x000e6c0000000200 */
[----:B------:R5:W1:Y:S02]  /*7260*/  MUFU.TANH R145, R0 ;  /* 0x0000000000917308 */ /* 0x000a640000002400 */
[----:B-----5:R-:W-:Y:S08]  /*7270*/  FMUL.FTZ R0, R8, c[0x0][0x320] ;  /* 0x0000c80008007a20 */ /* 0x020ff00000410000 */
[----:B------:R5:W2:Y:S01]  /*7280*/  MUFU.TANH R141, R0 ;  /* 0x00000000008d7308 */ /* 0x000aa20000002400 */
[C---:B-1----:R-:W-:Y:S08]  /*7290*/  HMMA.16816.F32.BF16 R20, R192.reuse, R4, R20 ;  /* 0x00000004c014723c */ /* 0x042ff00000041814 */
[C---:B------:R-:W-:Y:S01]  /*72a0*/  HMMA.16816.F32.BF16 R24, R192.reuse, R6, R24 ;  /* 0x00000006c018723c */ /* 0x040fe20000041818 */
[----:B------:R-:W-:Y:S03]  /*72b0*/  LDSM.16.M88.4 R4, [R197+0x5800] ;  /* 0x00580000c504783b */ /* 0x000fe60000000200 */
[----:B-----5:R-:W-:Y:S05]  /*72c0*/  FMUL.FTZ R0, R9, c[0x0][0x320] ;  /* 0x0000c80009007a20 */ /* 0x020fea0000410000 */
[----:B------:R-:W1:Y:S01]  /*72d0*/  LDSM.16.M88.4 R8, [R197+0x5000] ;  /* 0x00500000c508783b */ /* 0x000e620000000200 */
[----:B------:R5:W1:Y:S11]  /*72e0*/  MUFU.TANH R136, R0 ;  /* 0x0000000000887308 */ /* 0x000a760000002400 */
[----:B------:R-:W-:Y:S03]  /*72f0*/  @!UPT UIADD3 URZ, URZ, URZ, URZ ;  /* 0x0000003f3f3ff290 */ /* 0x000fe6000fffe03f */
[----:B------:R-:W-:Y:S04]  /*7300*/  FMUL.FTZ R2, R27, c[0x0][0x320] ;  /* 0x0000c8001b027a20 */ /* 0x000fe80000410000 */
[----:B------:R-:W2:Y:S01]  /*7310*/  MUFU.TANH R160, R2 ;  /* 0x0000000200a07308 */ /* 0x000ea20000002400 */
[----:B-----5:R-:W-:Y:S09]  /*7320*/  FMUL.FTZ R0, R13, c[0x0][0x320] ;  /* 0x0000c8000d007a20 */ /* 0x020ff20000410000 */
[----:B------:R5:W2:Y:S01]  /*7330*/  MUFU.TANH R139, R0 ;  /* 0x00000000008b7308 */ /* 0x000aa20000002400 */
[C---:B-1----:R-:W-:Y:S08]  /*7340*/  HMMA.16816.F32.BF16 R28, R192.reuse, R8, R28 ;  /* 0x00000008c01c723c */ /* 0x042ff0000004181c */
[C---:B------:R-:W-:Y:S01]  /*7350*/  HMMA.16816.F32.BF16 R32, R192.reuse, R10, R32 ;  /* 0x0000000ac020723c */ /* 0x040fe20000041820 */
[----:B------:R-:W1:Y:S03]  /*7360*/  LDSM.16.M88.4 R8, [R197+0x6000] ;  /* 0x00600000c508783b */ /* 0x000e660000000200 */
[----:B-----5:R-:W-:Y:S04]  /*7370*/  FMUL.FTZ R0, R14, c[0x0][0x320] ;  /* 0x0000c8000e007a20 */ /* 0x020fe80000410000 */
[C---:B------:R-:W-:Y:S01]  /*7380*/  HMMA.16816.F32.BF16 R36, R192.reuse, R4, R36 ;  /* 0x00000004c024723c */ /* 0x040fe20000041824 */
[----:B------:R5:W1:Y:S07]  /*7390*/  MUFU.TANH R146, R0 ;  /* 0x0000000000927308 */ /* 0x000a6e0000002400 */
[C---:B------:R-:W-:Y:S01]  /*73a0*/  HMMA.16816.F32.BF16 R40, R192.reuse, R6, R40 ;  /* 0x00000006c028723c */ /* 0x040fe20000041828 */
[----:B------:R-:W2:Y:S01]  /*73b0*/  LDSM.16.M88.4 R4, [R197+0x6800] ;  /* 0x00680000c504783b */ /* 0x000ea20000000200 */
[----:B------:R-:W-:Y:S06]  /*73c0*/  DEPBAR.LE SB0, 0x0 ;  /* 0x000080000000791a */ /* 0x000fec0000000000 */
[----:B------:R-:W-:Y:S04]  /*73d0*/  FMUL.FTZ R2, R35, c[0x0][0x320] ;  /* 0x0000c80023027a20 */ /* 0x000fe80000410000 */
[----:B------:R3:W2:Y:S01]  /*73e0*/  MUFU.TANH R176, R2 ;  /* 0x0000000200b07308 */ /* 0x0006a20000002400 */
[----:B------:R-:W-:Y:S01]  /*73f0*/  BAR.SYNC.DEFER_BLOCKING 0x0 ;  /* 0x0000000000007b1d */ /* 0x000fe20000010000 */
[----:B-----5:R-:W-:Y:S08]  /*7400*/  FMUL.FTZ R0, R15, c[0x0][0x320] ;  /* 0x0000c8000f007a20 */ /* 0x020ff00000410000 */
[----:B------:R5:W4:Y:S01]  /*7410*/  MUFU.TANH R148, R0 ;  /* 0x0000000000947308 */ /* 0x000b220000002400 */
[C---:B-1----:R-:W-:Y:S08]  /*7420*/  HMMA.16816.F32.BF16 R44, R192.reuse, R8, R44 ;  /* 0x00000008c02c723c */ /* 0x042ff0000004182c */
[C---:B------:R-:W-:Y:S04]  /*7430*/  HMMA.16816.F32.BF16 R48, R192.reuse, R10, R48 ;  /* 0x0000000ac030723c */ /* 0x040fe80000041830 */
[----:B---3--:R-:W-:Y:S04]  /*7440*/  FMUL.FTZ R2, R43, c[0x0][0x320] ;  /* 0x0000c8002b027a20 */ /* 0x008fe80000410000 */
[----:B------:R-:W1:Y:S01]  /*7450*/  MUFU.TANH R214, R2 ;  /* 0x0000000200d67308 */ /* 0x000e620000002400 */
[C---:B--2---:R-:W-:Y:S03]  /*7460*/  HMMA.16816.F32.BF16 R52, R192.reuse, R4, R52 ;  /* 0x00000004c034723c */ /* 0x044fe60000041834 */
[----:B-----5:R-:W-:Y:S04]  /*7470*/  FMUL.FTZ R0, R16, c[0x0][0x320] ;  /* 0x0000c80010007a20 */ /* 0x020fe80000410000 */
[----:B------:R-:W-:Y:S01]  /*7480*/  MOV R4, R69 ;  /* 0x0000004500047202 */ /* 0x000fe20000000f00 */
[----:B------:R-:W-:Y:S01]  /*7490*/  HMMA.16816.F32.BF16 R56, R192, R6, R56 ;  /* 0x00000006c038723c */ /* 0x000fe20000041838 */
[----:B------:R2:W3:Y:S03]  /*74a0*/  MUFU.TANH R149, R0 ;  /* 0x0000000000957308 */ /* 0x0004e60000002400 */
[----:B--2---:R-:W-:Y:S07]  /*74b0*/  FMUL.FTZ R0, R17, c[0x0][0x320] ;  /* 0x0000c80011007a20 */ /* 0x004fee0000410000 */
[----:B------:R2:W1:Y:S02]  /*74c0*/  MUFU.TANH R150, R0 ;  /* 0x0000000000967308 */ /* 0x0004640000002400 */
[----:B--2---:R-:W-:Y:S08]  /*74d0*/  FMUL.FTZ R0, R18, c[0x0][0x320] ;  /* 0x0000c80012007a20 */ /* 0x004ff00000410000 */
        /* <DEDUP_REMOVED lines=74> */
[----:B------:R2:W1:Y:S01]  /*7980*/  MUFU.TANH R71, R0 ;  /* 0x0000000000477308 */ /* 0x0004620000002400 */
[----:B------:R-:W-:-:S05]  /*7990*/  @!P0 BRA `(.L_x_143) ;  /* 0x000003b000008947 */ /* 0x000fca0003800000 */
[----:B---34-:R-:W-:Y:S01]  /*79a0*/  IADD3 R2, R209, -0x1, RZ ;  /* 0xffffffffd1027810 */ /* 0x018fe20007ffe0ff */
[----:B------:R-:W3:Y:S01]  /*79b0*/  S2R R235, SR_TID.X ;  /* 0x0000000000eb7919 */ /* 0x000ee20000002100 */
[----:B------:R-:W-:Y:S02]  /*79c0*/  P2R R13, PR, RZ, 0x10 ;  /* 0x00000010ff0d7803 */ /* 0x000fe40000000000 */
[----:B------:R-:W-:Y:S01]  /*79d0*/  SHF.R.S32.HI R3, RZ, 0x1f, R2 ;  /* 0x0000001fff037819 */ /* 0x000fe20000011402 */
[C---:B------:R-:W-:Y:S04]  /*79e0*/  IMAD.WIDE.U32 R6, R2.reuse, c[0x0][0x1e0], RZ ;  /* 0x0000780002067a25 */ /* 0x040fe800078e00ff */
[----:B------:R-:W-:Y:S04]  /*79f0*/  IMAD R3, R3, c[0x0][0x1e0], RZ ;  /* 0x0000780003037a24 */ /* 0x000fe800078e02ff */
[----:B------:R-:W-:Y:S04]  /*7a00*/  IMAD R2, R2, c[0x0][0x1e4], R3 ;  /* 0x0000790002027a24 */ /* 0x000fe800078e0203 */
[----:B------:R-:W-:Y:S02]  /*7a10*/  IMAD.IADD R5, R7, 0x1, R2 ;  /* 0x0000000107057824 */ /* 0x000fe400078e0202 */
[----:B------:R-:W-:Y:S04]  /*7a20*/  IMAD.WIDE.U32 R2, R6, 0x70, RZ ;  /* 0x0000007006027825 */ /* 0x000fe800078e00ff */
[----:B------:R-:W-:Y:S01]  /*7a30*/  IMAD R5, R5, 0x70, RZ ;  /* 0x0000007005057824 */ /* 0x000fe200078e02ff */
[----:B---3--:R-:W-:Y:S03]  /*7a40*/  SHF.R.S32.HI R234, RZ, 0x1f, R235 ;  /* 0x0000001fffea7819 */ /* 0x008fe600000114eb */
[----:B------:R-:W-:Y:S01]  /*7a50*/  IMAD.IADD R3, R3, 0x1, R5 ;  /* 0x0000000103037824 */ /* 0x000fe200078e0205 */
[----:B------:R-:W-:Y:S04]  /*7a60*/  LEA.HI R234, R234, R235, RZ, 0x3 ;  /* 0x000000ebeaea7211 */ /* 0x000fe800078f18ff */
[----:B------:R-:W-:Y:S04]  /*7a70*/  SHF.R.S32.HI R234, RZ, 0x3, R234 ;  /* 0x00000003ffea7819 */ /* 0x000fe800000114ea */
[----:B--2---:R-:W-:Y:S04]  /*7a80*/  IADD3 R0, -R234, 0x70, RZ ;  /* 0x00000070ea007810 */ /* 0x004fe80007ffe1ff */
[C---:B------:R-:W-:Y:S02]  /*7a90*/  ISETP.GE.AND P2, PT, R0.reuse, 0x21, PT ;  /* 0x000000210000780c */ /* 0x040fe40003f46270 */
[C---:B------:R-:W-:Y:S02]  /*7aa0*/  ISETP.GE.AND P1, PT, R0.reuse, 0x41, PT ;  /* 0x000000410000780c */ /* 0x040fe40003f26270 */
[----:B------:R-:W-:Y:S09]  /*7ab0*/  ISETP.GE.AND P3, PT, R0, 0x1, PT ;  /* 0x000000010000780c */ /* 0x000ff20003f66270 */
[----:B------:R-:W-:Y:S02]  /*7ac0*/  @P2 IMAD.MOV.U32 R6, RZ, RZ, c[0x0][0x1e0] ;  /* 0x00007800ff062624 */ /* 0x000fe400078e00ff */
[----:B------:R-:W-:Y:S02]  /*7ad0*/  @P2 IMAD.MOV.U32 R7, RZ, RZ, c[0x0][0x1e4] ;  /* 0x00007900ff072624 */ /* 0x000fe400078e00ff */
[----:B------:R-:W-:Y:S01]  /*7ae0*/  @P1 IMAD.MOV.U32 R5, RZ, RZ, c[0x0][0x1e0] ;  /* 0x00007800ff051624 */ /* 0x000fe200078e00ff */
[CC--:B------:R-:W-:Y:S04]  /*7af0*/  @P2 LEA R8, P0, R6.reuse, R2.reuse, 0x5 ;  /* 0x0000000206082211 */ /* 0x0c0fe800078028ff */
[-C--:B------:R-:W-:Y:S01]  /*7b00*/  @P2 LEA.HI.X R9, R6, R3.reuse, R7, 0x5, P0 ;  /* 0x0000000306092211 */ /* 0x080fe200000f2c07 */
[----:B------:R-:W-:Y:S01]  /*7b10*/  @P1 IMAD.MOV.U32 R6, RZ, RZ, c[0x0][0x1e4] ;  /* 0x00007900ff061624 */ /* 0x000fe200078e00ff */
[CC--:B------:R-:W-:Y:S04]  /*7b20*/  @P1 LEA R10, P0, R5.reuse, R2.reuse, 0x6 ;  /* 0x00000002050a1211 */ /* 0x0c0fe800078030ff */
[----:B------:R-:W-:Y:S02]  /*7b30*/  @P1 LEA.HI.X R11, R5, R3, R6, 0x6, P0 ;  /* 0x00000003050b1211 */ /* 0x000fe400000f3406 */
[----:B------:R-:W-:Y:S05]  /*7b40*/  @P3 IADD3 R5, P0, R232, R2, RZ ;  /* 0x00000002e8053210 */ /* 0x000fea0007f1e0ff */
[----:B------:R-:W-:Y:S01]  /*7b50*/  @P3 IMAD.X R7, R3, 0x1, R231, P0 ;  /* 0x0000000103073824 */ /* 0x000fe200000e06e7 */
[C---:B------:R-:W-:Y:S04]  /*7b60*/  @P3 LEA R6, P0, R5.reuse, c[0x0][0x1c8], 0x1 ;  /* 0x0000720005063a11 */ /* 0x040fe800078008ff */
[----:B------:R-:W-:Y:S02]  /*7b70*/  @P3 LEA.HI.X R7, R5, c[0x0][0x1cc], R7, 0x1, P0 ;  /* 0x0000730005073a11 */ /* 0x000fe400000f0c07 */
[-C--:B------:R-:W-:Y:S03]  /*7b80*/  @P2 IADD3 R5, P0, R8, R232.reuse, RZ ;  /* 0x000000e808052210 */ /* 0x080fe60007f1e0ff */
[----:B------:R-:W-:Y:S01]  /*7b90*/  @!PT LDS RZ, [RZ] ;  /* 0x00000000fffff984 */ /* 0x000fe20000000800 */
[----:B------:R-:W-:Y:S01]  /*7ba0*/  @!PT LDS RZ, [RZ] ;  /* 0x00000000fffff984 */ /* 0x000fe20000000800 */
[----:B------:R-:W-:Y:S01]  /*7bb0*/  @!PT LDS RZ, [RZ] ;  /* 0x00000000fffff984 */ /* 0x000fe20000000800 */
[----:B------:R2:W-:Y:S02]  /*7bc0*/  @P3 LDGSTS.E.BYPASS.LTC128B.128 [R208+0x8100], [R6.64], !P5 ;  /* 0x0810000006d03fae */ /* 0x0005e4000e901d46 */
[--C-:B------:R-:W-:Y:S01]  /*7bd0*/  @P2 IMAD.X R8, R9, 0x1, R231.reuse, P0 ;  /* 0x0000000109082824 */ /* 0x100fe200000e06e7 */
[----:B------:R-:W-:Y:S01]  /*7be0*/  @P1 IADD3 R9, P0, R10, R232, RZ ;  /* 0x000000e80a091210 */ /* 0x000fe20007f1e0ff */
[----:B------:R2:W-:Y:S04]  /*7bf0*/  @P3 LDGSTS.E.BYPASS.LTC128B.128 [R208+0xb900], [R6.64+0x80], !P6 ;  /* 0x0b90008006d03fae */ /* 0x0005e8000f101d46 */
[----:B------:R-:W-:Y:S01]  /*7c00*/  @P1 IMAD.X R12, R11, 0x1, R231, P0 ;  /* 0x000000010b0c1824 */ /* 0x000fe200000e06e7 */
[C---:B------:R-:W-:Y:S04]  /*7c10*/  @P2 LEA R10, P0, R5.reuse, c[0x0][0x1c8], 0x1 ;  /* 0x00007200050a2a11 */ /* 0x040fe800078008ff */
[----:B------:R-:W-:Y:S02]  /*7c20*/  @P2 LEA.HI.X R11, R5, c[0x0][0x1cc], R8, 0x1, P0 ;  /* 0x00007300050b2a11 */ /* 0x000fe400000f0c08 */
[C---:B------:R-:W-:Y:S03]  /*7c30*/  @P1 LEA R8, P0, R9.reuse, c[0x0][0x1c8], 0x1 ;  /* 0x0000720009081a11 */ /* 0x040fe600078008ff */
[----:B------:R2:W-:Y:S01]  /*7c40*/  @P2 LDGSTS.E.BYPASS.LTC128B.128 [R208+0x9100], [R10.64], !P5 ;  /* 0x091000000ad02fae */ /* 0x0005e2000e901d46 */
[----:B------:R-:W-:Y:S02]  /*7c50*/  @P1 LEA.HI.X R9, R9, c[0x0][0x1cc], R12, 0x1, P0 ;  /* 0x0000730009091a11 */ /* 0x000fe400000f0c0c */
[----:B------:R-:W-:Y:S01]  /*7c60*/  ISETP.GE.AND P0, PT, R0, 0x61, PT ;  /* 0x000000610000780c */ /* 0x000fe20003f06270 */
[----:B------:R2:W-:Y:S04]  /*7c70*/  @P2 LDGSTS.E.BYPASS.LTC128B.128 [R208+0xc900], [R10.64+0x80], !P6 ;  /* 0x0c9000800ad02fae */ /* 0x0005e8000f101d46 */
[----:B------:R2:W-:Y:S04]  /*7c80*/  @P1 LDGSTS.E.BYPASS.LTC128B.128 [R208+0xa100], [R8.64], !P5 ;  /* 0x0a10000008d01fae */ /* 0x0005e8000e901d46 */
[----:B------:R2:W-:Y:S04]  /*7c90*/  @P1 LDGSTS.E.BYPASS.LTC128B.128 [R208+0xd900], [R8.64+0x80], !P6 ;  /* 0x0d90008008d01fae */ /* 0x0005e8000f101d46 */
[----:B------:R-:W-:Y:S02]  /*7ca0*/  @P0 IMAD.MOV.U32 R5, RZ, RZ, c[0x0][0x1e0] ;  /* 0x00007800ff050624 */ /* 0x000fe400078e00ff */
[----:B------:R-:W-:Y:S02]  /*7cb0*/  @P0 IMAD.MOV.U32 R0, RZ, RZ, c[0x0][0x1e4] ;  /* 0x00007900ff000624 */ /* 0x000fe400078e00ff */
[----:B------:R-:W-:Y:S04]  /*7cc0*/  @P0 IMAD.WIDE.U32 R2, R5, 0x60, R2 ;  /* 0x0000006005020825 */ /* 0x000fe800078e0002 */
[----:B------:R-:W-:Y:S01]  /*7cd0*/  @P0 IMAD R5, R0, 0x60, RZ ;  /* 0x0000006000050824 */ /* 0x000fe200078e02ff */
[----:B------:R-:W-:Y:S04]  /*7ce0*/  @P0 IADD3 R0, P4, R232, R2, RZ ;  /* 0x00000002e8000210 */ /* 0x000fe80007f9e0ff */
[C---:B------:R-:W-:Y:S02]  /*7cf0*/  @P0 LEA R2, P3, R0.reuse, c[0x0][0x1c8], 0x1 ;  /* 0x0000720000020a11 */ /* 0x040fe400078608ff */
[----:B------:R-:W-:Y:S02]  /*7d00*/  @P0 IADD3.X R3, R231, R5, R3, P4, !PT ;  /* 0x00000005e7030210 */ /* 0x000fe400027fe403 */
[----:B------:R-:W-:Y:S02]  /*7d10*/  ISETP.NE.AND P4, PT, R13, RZ, PT ;  /* 0x000000ff0d00720c */ /* 0x000fe40003f85270 */
[----:B------:R-:W-:Y:S05]  /*7d20*/  @P0 LEA.HI.X R3, R0, c[0x0][0x1cc], R3, 0x1, P3 ;  /* 0x0000730000030a11 */ /* 0x000fea00018f0c03 */
[----:B------:R2:W-:Y:S04]  /*7d30*/  @P0 LDGSTS.E.BYPASS.LTC128B.128 [R208+0xb100], [R2.64], !P5 ;  /* 0x0b10000002d00fae */ /* 0x0005e8000e901d46 */
[----:B------:R2:W-:Y:S02]  /*7d40*/  @P0 LDGSTS.E.BYPASS.LTC128B.128 [R208+0xe900], [R2.64+0x80], !P6 ;  /* 0x0e90008002d00fae */ /* 0x0005e4000f101d46 */
.L_x_143:
[----:B---34-:R-:W-:Y:S05]  /*7d50*/  BSYNC B0 ;  /* 0x0000000000007941 */ /* 0x018fea0003800000 */
.L_x_142:
[----:B--2---:R-:W-:Y:S01]  /*7d60*/  FMNMX.FTZ R0, R144, R69, !PT ;  /* 0x0000004590007209 */ /* 0x004fe20007810000 */
[----:B------:R-:W-:Y:S01]  /*7d70*/  LDSM.16.MT88.4 R12, [R198] ;  /* 0x00000000c60c783b */ /* 0x000fe20000004200 */
[----:B------:R-:W-:Y:S02]  /*7d80*/  FMNMX.FTZ R2, R140, R68, !PT ;  /* 0x000000448c027209 */ /* 0x000fe40007810000 */
[----:B------:R-:W-:Y:S02]  /*7d90*/  FMNMX.FTZ R0, R143, R0, !PT ;  /* 0x000000008f007209 */ /* 0x000fe40007810000 */
[----:B------:R-:W-:Y:S02]  /*7da0*/  FMNMX.FTZ R2, R145, R2, !PT ;  /* 0x0000000291027209 */ /* 0x000fe40007810000 */
[----:B------:R-:W-:Y:S01]  /*7db0*/  FMNMX.FTZ R0, R141, R0, !PT ;  /* 0x000000008d007209 */ /* 0x000fe20007810000 */
        /* <DEDUP_REMOVED lines=11> */
[----:B-1----:R-:W-:Y:S02]  /*7e70*/  FMNMX.FTZ R2, R151, R2, !PT ;  /* 0x0000000297027209 */ /* 0x002fe40007810000 */
[----:B------:R-:W-:Y:S02]  /*7e80*/  FMNMX.FTZ R0, R150, R0, !PT ;  /* 0x0000000096007209 */ /* 0x000fe40007810000 */
[----:B------:R-:W-:Y:S02]  /*7e90*/  FMNMX.FTZ R2, R152, R2, !PT ;  /* 0x0000000298027209 */ /* 0x000fe40007810000 */
[----:B------:R-:W-:Y:S01]  /*7ea0*/  FMNMX.FTZ R0, R153, R0, !PT ;  /* 0x0000000099007209 */ /* 0x000fe20007810000 */
[----:B------:R-:W-:Y:S01]  /*7eb0*/  LDSM.16.MT88.4 R44, [R198+0x3800] ;  /* 0x00380000c62c783b */ /* 0x000fe20000004200 */
[----:B------:R-:W-:Y:S02]  /*7ec0*/  FMNMX.FTZ R2, R155, R2, !PT ;  /* 0x000000029b027209 */ /* 0x000fe40007810000 */
        /* <DEDUP_REMOVED lines=8> */
[----:B------:R-:W0:Y:S01]  /*7f50*/  LDGDEPBAR ;  /* 0x00000000000079af */ /* 0x000e220000000000 */
[----:B------:R-:W-:Y:S02]  /*7f60*/  FMNMX.FTZ R2, R163, R2, !PT ;  /* 0x00000002a3027209 */ /* 0x000fe40007810000 */
        /* <DEDUP_REMOVED lines=25> */
[----:B------:R-:W-:Y:S02]  /*8100*/  LOP3.LUT P0, RZ, R229, 0x4, RZ, 0xc0, !PT ;  /* 0x00000004e5ff7812 */ /* 0x000fe4000780c0ff */
[----:B------:R-:W-:Y:S02]  /*8110*/  FMNMX.FTZ R3, R227, R0, !PT ;  /* 0x00000000e3037209 */ /* 0x000fe40007810000 */
[----:B------:R-:W-:Y:S02]  /*8120*/  FMNMX.FTZ R0, R226, R2, !PT ;  /* 0x00000002e2007209 */ /* 0x000fe40007810000 */
[----:B------:R-:W-:Y:S02]  /*8130*/  FMNMX.FTZ R3, R228, R3, !PT ;  /* 0x00000003e4037209 */ /* 0x000fe40007810000 */
[----:B------:R-:W-:Y:S02]  /*8140*/  FMNMX.FTZ R0, R70, R0, !PT ;  /* 0x0000000046007209 */ /* 0x000fe40007810000 */
[----:B------:R-:W-:Y:S01]  /*8150*/  IADD3 R209, R209, -0x1, RZ ;  /* 0xffffffffd1d17810 */ /* 0x000fe20007ffe0ff */
[----:B------:R-:W-:Y:S01]  /*8160*/  SHFL.BFLY PT, R5, R3, 0x2, 0x1f ;  /* 0x0c401f0003057f89 */ /* 0x000fe200000e0000 */
[----:B------:R-:W-:Y:S07]  /*8170*/  FMNMX.FTZ R0, R71, R0, !PT ;  /* 0x0000000047007209 */ /* 0x000fee0007810000 */
[----:B------:R-:W1:Y:S02]  /*8180*/  SHFL.BFLY PT, R2, R0, 0x2, 0x1f ;  /* 0x0c401f0000027f89 */ /* 0x000e6400000e0000 */
[----:B-1----:R-:W-:Y:S02]  /*8190*/  FMNMX.FTZ R0, R0, R2, !PT ;  /* 0x0000000200007209 */ /* 0x002fe40007810000 */
[----:B------:R-:W-:Y:S04]  /*81a0*/  FMNMX.FTZ R5, R3, R5, !PT ;  /* 0x0000000503057209 */ /* 0x000fe80007810000 */
[----:B------:R-:W1:Y:S08]  /*81b0*/  SHFL.BFLY PT, R3, R0, 0x1, 0x1f ;  /* 0x0c201f0000037f89 */ /* 0x000e7000000e0000 */
[----:B------:R-:W2:Y:S01]  /*81c0*/  SHFL.BFLY PT, R6, R5, 0x1, 0x1f ;  /* 0x0c201f0005067f89 */ /* 0x000ea200000e0000 */
[----:B-1----:R-:W-:Y:S02]  /*81d0*/  FMNMX.FTZ R3, R0, R3, !PT ;  /* 0x0000000300037209 */ /* 0x002fe40007810000 */
[----:B--2---:R-:W-:Y:S05]  /*81e0*/  FMNMX.FTZ R69, R5, R6, !PT ;  /* 0x0000000605457209 */ /* 0x004fea0007810000 */
[C---:B------:R-:W-:Y:S02]  /*81f0*/  FMUL.FTZ R147, R69.reuse, c[0x0][0x2d0] ;  /* 0x0000b40045937a20 */ /* 0x040fe40000410000 */
[----:B------:R-:W-:Y:S02]  /*8200*/  FADD.FTZ R2, -R69, R4 ;  /* 0x0000000445027221 */ /* 0x000fe40000010100 */
[--C-:B------:R-:W-:Y:S02]  /*8210*/  FFMA.FTZ R4, R144, c[0x0][0x2d0], -R147.reuse ;  /* 0x0000b40090047a23 */ /* 0x100fe40000010893 */
[----:B------:R-:W-:Y:S02]  /*8220*/  FMUL.FTZ R0, R2, c[0x0][0x2d0] ;  /* 0x0000b40002007a20 */ /* 0x000fe40000410000 */
[----:B------:R1:W-:Y:S01]  /*8230*/  MUFU.EX2 R144, R4 ;  /* 0x0000000400907308 */ /* 0x0003e20000000800 */
[--C-:B------:R-:W-:Y:S02]  /*8240*/  FFMA.FTZ R32, R138, c[0x0][0x2d0], -R147.reuse ;  /* 0x0000b4008a207a23 */ /* 0x100fe40000010893 */
[--C-:B------:R-:W-:Y:S07]  /*8250*/  FFMA.FTZ R48, R149, c[0x0][0x2d0], -R147.reuse ;  /* 0x0000b40095307a23 */ /* 0x100fee0000010893 */
[----:B------:R2:W3:Y:S10]  /*8260*/  MUFU.EX2 R2, R0 ;  /* 0x0000000000027308 */ /* 0x0004f40000000800 */
[----:B------:R-:W-:Y:S01]  /*8270*/  MUFU.EX2 R250, R32 ;  /* 0x0000002000fa7308 */ /* 0x000fe20000000800 */
[--C-:B-1----:R-:W-:Y:S09]  /*8280*/  FFMA.FTZ R4, R143, c[0x0][0x2d0], -R147.reuse ;  /* 0x0000b4008f047a23 */ /* 0x102ff20000010893 */
[----:B------:R1:W-:Y:S01]  /*8290*/  MUFU.EX2 R56, R4 ;  /* 0x0000000400387308 */ /* 0x0003e20000000800 */
[C---:B--2---:R-:W-:Y:S02]  /*82a0*/  FADD.FTZ R0, -R3.reuse, R68 ;  /* 0x0000004403007221 */ /* 0x044fe40000010100 */
[----:B------:R-:W-:Y:S02]  /*82b0*/  FMUL.FTZ R68, R3, c[0x0][0x2d0] ;  /* 0x0000b40003447a20 */ /* 0x000fe40000410000 */
[----:B------:R-:W-:Y:S02]  /*82c0*/  FMUL.FTZ R0, R0, c[0x0][0x2d0] ;  /* 0x0000b40000007a20 */ /* 0x000fe40000410000 */
[--C-:B------:R-:W-:Y:S03]  /*82d0*/  FFMA.FTZ R6, R140, c[0x0][0x2d0], -R68.reuse ;  /* 0x0000b4008c067a23 */ /* 0x100fe60000010844 */
[----:B------:R2:W-:Y:S01]  /*82e0*/  MUFU.EX2 R246, R48 ;  /* 0x0000003000f67308 */ /* 0x0005e20000000800 */
[--C-:B------:R-:W-:Y:S02]  /*82f0*/  FFMA.FTZ R8, R145, c[0x0][0x2d0], -R68.reuse ;  /* 0x0000b40091087a23 */ /* 0x100fe40000010844 */
[C---:B---3--:R-:W-:Y:S02]  /*8300*/  FMUL.FTZ R5, R2.reuse, R73 ;  /* 0x0000004902057220 */ /* 0x048fe40000410000 */
[C---:B------:R-:W-:Y:S02]  /*8310*/  FMUL.FTZ R9, R2.reuse, R77 ;  /* 0x0000004d02097220 */ /* 0x040fe40000410000 */
[C---:B------:R-:W-:Y:S02]  /*8320*/  FMUL.FTZ R16, R2.reuse, R84 ;  /* 0x0000005402107220 */ /* 0x040fe40000410000 */
[C---:B------:R-:W-:Y:S01]  /*8330*/  FMUL.FTZ R17, R2.reuse, R85 ;  /* 0x0000005502117220 */ /* 0x040fe20000410000 */
[----:B------:R-:W3:Y:S01]  /*8340*/  MUFU.EX2 R0, R0 ;  /* 0x0000000000007308 */ /* 0x000ee20000000800 */
[C---:B------:R-:W-:Y:S02]  /*8350*/  FMUL.FTZ R25, R2.reuse, R93 ;  /* 0x0000005d02197220 */ /* 0x040fe40000410000 */
[--C-:B-1----:R-:W-:Y:S02]  /*8360*/  FFMA.FTZ R4, R141, c[0x0][0x2d0], -R147.reuse ;  /* 0x0000b4008d047a23 */ /* 0x102fe40000010893 */
[C---:B------:R-:W-:Y:S02]  /*8370*/  FMUL.FTZ R24, R2.reuse, R92 ;  /* 0x0000005c02187220 */ /* 0x040fe40000410000 */
[C---:B------:R-:W-:Y:S02]  /*8380*/  FMUL.FTZ R33, R2.reuse, R101 ;  /* 0x0000006502217220 */ /* 0x040fe40000410000 */
[----:B------:R-:W-:Y:S01]  /*8390*/  FMUL.FTZ R32, R2, R100 ;  /* 0x0000006402207220 */ /* 0x000fe20000410000 */
[----:B------:R1:W-:Y:S01]  /*83a0*/  MUFU.EX2 R50, R4 ;  /* 0x0000000400327308 */ /* 0x0003e20000000800 */
[--C-:B------:R-:W-:Y:S02]  /*83b0*/  FFMA.FTZ R40, R146, c[0x0][0x2d0], -R68.reuse ;  /* 0x0000b40092287a23 */ /* 0x100fe40000010844 */
[C---:B------:R-:W-:Y:S02]  /*83c0*/  FMUL.FTZ R41, R2.reuse, R109 ;  /* 0x0000006d02297220 */ /* 0x040fe40000410000 */
[C---:B--2---:R-:W-:Y:S02]  /*83d0*/  FMUL.FTZ R48, R2.reuse, R116 ;  /* 0x0000007402307220 */ /* 0x044fe40000410000 */
[C---:B------:R-:W-:Y:S02]  /*83e0*/  FMUL.FTZ R57, R2.reuse, R125 ;  /* 0x0000007d02397220 */ /* 0x040fe40000410000 */
[C---:B------:R-:W-:Y:S01]  /*83f0*/  FMUL.FTZ R60, R2.reuse, R60 ;  /* 0x0000003c023c7220 */ /* 0x040fe20000410000 */
[----:B------:R2:W4:Y:S01]  /*8400*/  MUFU.EX2 R59, R6 ;  /* 0x00000006003b7308 */ /* 0x0005220000000800 */
[C---:B------:R-:W-:Y:S01]  /*8410*/  FMUL.FTZ R61, R2.reuse, R61 ;  /* 0x0000003d023d7220 */ /* 0x040fe20000410000 */
[----:B------:R-:W5:Y:S01]  /*8420*/  LDL.LU R125, [R1+0x4] ;  /* 0x00000400017d7983 */ /* 0x000f620000300800 */
[----:B------:R-:W-:Y:S02]  /*8430*/  FMUL.FTZ R64, R2, R64 ;  /* 0x0000004002407220 */ /* 0x000fe40000410000 */
[C---:B---3--:R-:W-:Y:S02]  /*8440*/  FMUL.FTZ R7, R0.reuse, R75 ;  /* 0x0000004b00077220 */ /* 0x048fe40000410000 */
[C---:B------:R-:W-:Y:S02]  /*8450*/  FMUL.FTZ R10, R0.reuse, R78 ;  /* 0x0000004e000a7220 */ /* 0x040fe40000410000 */
[C---:B------:R-:W-:Y:S01]  /*8460*/  FMUL.FTZ R11, R0.reuse, R79 ;  /* 0x0000004f000b7220 */ /* 0x040fe20000410000 */
[----:B------:R-:W3:Y:S01]  /*8470*/  MUFU.EX2 R51, R8 ;  /* 0x0000000800337308 */ /* 0x000ee20000000800 */
[C---:B------:R-:W-:Y:S02]  /*8480*/  FMUL.FTZ R18, R0.reuse, R86 ;  /* 0x0000005600127220 */ /* 0x040fe40000410000 */
[----:B------:R-:W-:Y:S02]  /*8490*/  FMUL.FTZ R19, R0, R87 ;  /* 0x0000005700137220 */ /* 0x000fe40000410000 */
[--C-:B-1----:R-:W-:Y:S01]  /*84a0*/  FFMA.FTZ R4, R136, c[0x0][0x2d0], -R147.reuse ;  /* 0x0000b40088047a23 */ /* 0x102fe20000010893 */
[----:B------:R-:W-:Y:S01]  /*84b0*/  LDSM.16.MT88.4 R84, [R198+0x800] ;  /* 0x00080000c654783b */ /* 0x000fe20000004200 */
[C---:B------:R-:W-:Y:S02]  /*84c0*/  FMUL.FTZ R26, R0.reuse, R94 ;  /* 0x0000005e001a7220 */ /* 0x040fe40000410000 */
[C---:B------:R-:W-:Y:S01]  /*84d0*/  FMUL.FTZ R27, R0.reuse, R95 ;  /* 0x0000005f001b7220 */ /* 0x040fe20000410000 */
[----:B------:R1:W1:Y:S01]  /*84e0*/  MUFU.EX2 R49, R4 ;  /* 0x0000000400317308 */ /* 0x0002620000000800 */
[C---:B------:R-:W-:Y:S02]  /*84f0*/  FMUL.FTZ R34, R0.reuse, R102 ;  /* 0x0000006600227220 */ /* 0x040fe40000410000 */
[C---:B------:R-:W-:Y:S02]  /*8500*/  FMUL.FTZ R35, R0.reuse, R103 ;  /* 0x0000006700237220 */ /* 0x040fe40000410000 */
[C---:B--2---:R-:W-:Y:S02]  /*8510*/  FMUL.FTZ R6, R0.reuse, R74 ;  /* 0x0000004a00067220 */ /* 0x044fe40000410000 */
[C---:B------:R-:W-:Y:S02]  /*8520*/  FMUL.FTZ R42, R0.reuse, R110 ;  /* 0x0000006e002a7220 */ /* 0x040fe40000410000 */
[C---:B------:R-:W-:Y:S01]  /*8530*/  FMUL.FTZ R43, R0.reuse, R111 ;  /* 0x0000006f002b7220 */ /* 0x040fe20000410000 */
[----:B------:R2:W-:Y:S01]  /*8540*/  MUFU.EX2 R248, R40 ;  /* 0x0000002800f87308 */ /* 0x0005e20000000800 */
[C---:B------:R-:W-:Y:S01]  /*8550*/  FMUL.FTZ R58, R0.reuse, R126 ;  /* 0x0000007e003a7220 */ /* 0x040fe20000410000 */
[-C--:B----4-:R-:W-:Y:S01]  /*8560*/  MOV R126, R59.reuse ;  /* 0x0000003b007e7202 */ /* 0x090fe20000000f00 */
[----:B------:R-:W-:Y:S01]  /*8570*/  FMUL.FTZ R62, R0, R62 ;  /* 0x0000003e003e7220 */ /* 0x000fe20000410000 */
[----:B---3--:R-:W-:Y:S01]  /*8580*/  F2FP.BF16.PACK_AB R73, R51, R59 ;  /* 0x0000003b3349723e */ /* 0x008fe200000010ff */
[----:B------:R-:W-:Y:S02]  /*8590*/  FMUL.FTZ R8, R2, R76 ;  /* 0x0000004c02087220 */ /* 0x000fe40000410000 */
[----:B------:R-:W3:Y:S01]  /*85a0*/  LDSM.16.MT88.4 R76, [R199+0x3800] ;  /* 0x00380000c74c783b */ /* 0x000ee20000004200 */
[C---:B------:R-:W-:Y:S02]  /*85b0*/  FMUL.FTZ R59, R0.reuse, R127 ;  /* 0x0000007f003b7220 */ /* 0x040fe40000410000 */
[----:B------:R-:W-:Y:S02]  /*85c0*/  FMUL.FTZ R63, R0, R63 ;  /* 0x0000003f003f7220 */ /* 0x000fe40000410000 */
[----:B------:R-:W-:Y:S02]  /*85d0*/  FMUL.FTZ R65, R2, R65 ;  /* 0x0000004102417220 */ /* 0x000fe40000410000 */
[--C-:B-1----:R-:W-:Y:S01]  /*85e0*/  FFMA.FTZ R4, R137, c[0x0][0x2d0], -R68.reuse ;  /* 0x0000b40089047a23 */ /* 0x102fe20000010844 */
[----:B------:R-:W-:Y:S01]  /*85f0*/  F2FP.BF16.PACK_AB R74, R49, R50 ;  /* 0x00000032314a723e */ /* 0x000fe200000010ff */
[----:B------:R-:W-:Y:S01]  /*8600*/  FMUL.FTZ R66, R0, R66 ;  /* 0x0000004200427220 */ /* 0x000fe20000410000 */
[----:B------:R-:W-:Y:S01]  /*8610*/  MOV R116, R49 ;  /* 0x0000003100747202 */ /* 0x000fe20000000f00 */
[----:B------:R1:W-:Y:S01]  /*8620*/  MUFU.EX2 R252, R4 ;  /* 0x0000000400fc7308 */ /* 0x0003e20000000800 */
[----:B------:R-:W-:Y:S01]  /*8630*/  FMUL.FTZ R49, R2, R117 ;  /* 0x0000007502317220 */ /* 0x000fe20000410000 */
[----:B------:R-:W-:Y:S01]  /*8640*/  MOV R117, R50 ;  /* 0x0000003200757202 */ /* 0x000fe20000000f00 */
[C---:B------:R-:W-:Y:S01]  /*8650*/  FMUL.FTZ R50, R0.reuse, R118 ;  /* 0x0000007600327220 */ /* 0x040fe20000410000 */
[----:B------:R-:W-:Y:S01]  /*8660*/  MOV R118, R51 ;  /* 0x0000003300767202 */ /* 0x000fe20000000f00 */
[----:B------:R-:W-:Y:S01]  /*8670*/  FMUL.FTZ R51, R0, R119 ;  /* 0x0000007700337220 */ /* 0x000fe20000410000 */
[----:B------:R-:W-:Y:S01]  /*8680*/  MOV R119, R56 ;  /* 0x0000003800777202 */ /* 0x000fe20000000f00 */
[----:B--2---:R-:W-:Y:S01]  /*8690*/  FMUL.FTZ R40, R2, R108 ;  /* 0x0000006c02287220 */ /* 0x004fe20000410000 */
[----:B------:R-:W2:Y:S01]  /*86a0*/  LDL.LU R127, [R1] ;  /* 0x00000000017f7983 */ /* 0x000ea20000300800 */
[----:B------:R-:W-:Y:S02]  /*86b0*/  FMUL.FTZ R67, R0, R67 ;  /* 0x0000004300437220 */ /* 0x000fe40000410000 */
[--C-:B------:R-:W-:Y:S01]  /*86c0*/  FFMA.FTZ R92, R159, c[0x0][0x2d0], -R147.reuse ;  /* 0x0000b4009f5c7a23 */ /* 0x100fe20000010893 */
[----:B------:R-:W-:Y:S01]  /*86d0*/  LDSM.16.MT88.4 R108, [R201+0x3000] ;  /* 0x00300000c96c783b */ /* 0x000fe20000004200 */
[--C-:B------:R-:W-:Y:S02]  /*86e0*/  FFMA.FTZ R100, R170, c[0x0][0x2d0], -R147.reuse ;  /* 0x0000b400aa647a23 */ /* 0x100fe40000010893 */
[----:B------:R4:W-:Y:S01]  /*86f0*/  MUFU.EX2 R239, R92 ;  /* 0x0000005c00ef7308 */ /* 0x0009e20000000800 */
[--C-:B------:R-:W-:Y:S02]  /*8700*/  FFMA.FTZ R70, R70, c[0x0][0x2d0], -R68.reuse ;  /* 0x0000b40046467a23 */ /* 0x100fe40000010844 */
[--C-:B-1----:R-:W-:Y:S07]  /*8710*/  FFMA.FTZ R4, R142, c[0x0][0x2d0], -R68.reuse ;  /* 0x0000b4008e047a23 */ /* 0x102fee0000010844 */
[----:B------:R-:W-:Y:S10]  /*8720*/  MUFU.EX2 R70, R70 ;  /* 0x0000004600467308 */ /* 0x000ff40000000800 */
[----:B------:R1:W1:Y:S01]  /*8730*/  MUFU.EX2 R251, R4 ;  /* 0x0000000400fb7308 */ /* 0x0002620000000800 */
[----:B----4-:R-:W-:Y:S01]  /*8740*/  LDSM.16.MT88.4 R92, [R200+0x4800] ;  /* 0x00480000c85c783b */ /* 0x010fe20000004200 */
[----:B-1----:R-:W-:Y:S01]  /*8750*/  FMUL.FTZ R4, R2, R72 ;  /* 0x0000004802047220 */ /* 0x002fe20000410000 */
[----:B------:R-:W-:Y:S01]  /*8760*/  F2FP.BF16.PACK_AB R72, R56, R144 ;  /* 0x000000903848723e */ /* 0x000fe200000010ff */
[--C-:B------:R-:W-:Y:S01]  /*8770*/  FFMA.FTZ R56, R151, c[0x0][0x2d0], -R68.reuse ;  /* 0x0000b40097387a23 */ /* 0x100fe20000010844 */
[----:B------:R-:W-:Y:S05]  /*8780*/  F2FP.BF16.PACK_AB R75, R251, R252 ;  /* 0x000000fcfb4b723e */ /* 0x000fea00000010ff */
[----:B------:R1:W-:Y:S02]  /*8790*/  MUFU.EX2 R244, R56 ;  /* 0x0000003800f47308 */ /* 0x0003e40000000800 */
[C---:B------:R-:W-:Y:S07]  /*87a0*/  HMMA.16816.F32.BF16 R4, R72.reuse, R12, R4 ;  /* 0x0000000c4804723c */ /* 0x040fee0000041804 */
[C---:B------:R-:W-:Y:S01]  /*87b0*/  FMUL.FTZ R12, R2.reuse, R80 ;  /* 0x00000050020c7220 */ /* 0x040fe20000410000 */
[C---:B------:R-:W-:Y:S04]  /*87c0*/  HMMA.16816.F32.BF16 R8, R72.reuse, R14, R8 ;  /* 0x0000000e4808723c */ /* 0x040fe80000041808 */
[----:B------:R-:W-:Y:S03]  /*87d0*/  FMUL.FTZ R13, R2, R81 ;  /* 0x00000051020d7220 */ /* 0x000fe60000410000 */
[C---:B------:R-:W-:Y:S02]  /*87e0*/  FMUL.FTZ R14, R0.reuse, R82 ;  /* 0x00000052000e7220 */ /* 0x040fe40000410000 */
[----:B------:R-:W-:Y:S02]  /*87f0*/  FMUL.FTZ R15, R0, R83 ;  /* 0x00000053000f7220 */ /* 0x000fe40000410000 */
[----:B------:R-:W4:Y:S01]  /*8800*/  LDSM.16.MT88.4 R80, [R201+0x3800] ;  /* 0x00380000c950783b */ /* 0x000f220000004200 */
[C---:B-1----:R-:W-:Y:S04]  /*8810*/  FMUL.FTZ R56, R2.reuse, R124 ;  /* 0x0000007c02387220 */ /* 0x042fe80000410000 */
[C---:B------:R-:W-:Y:S07]  /*8820*/  HMMA.16816.F32.BF16 R12, R72.reuse, R20, R12 ;  /* 0x00000014480c723c */ /* 0x040fee000004180c */
[C---:B------:R-:W-:Y:S01]  /*8830*/  FMUL.FTZ R20, R2.reuse, R88 ;  /* 0x0000005802147220 */ /* 0x040fe20000410000 */
[C---:B------:R-:W-:Y:S04]  /*8840*/  HMMA.16816.F32.BF16 R16, R72.reuse, R22, R16 ;  /* 0x000000164810723c */ /* 0x040fe80000041810 */
[----:B------:R-:W-:Y:S03]  /*8850*/  FMUL.FTZ R21, R2, R89 ;  /* 0x0000005902157220 */ /* 0x000fe60000410000 */
[C---:B------:R-:W-:Y:S02]  /*8860*/  FMUL.FTZ R22, R0.reuse, R90 ;  /* 0x0000005a00167220 */ /* 0x040fe40000410000 */
[----:B------:R-:W-:Y:S02]  /*8870*/  FMUL.FTZ R23, R0, R91 ;  /* 0x0000005b00177220 */ /* 0x000fe40000410000 */
[----:B------:R-:W1:Y:S05]  /*8880*/  LDSM.16.MT88.4 R88, [R200+0x800] ;  /* 0x00080000c858783b */ /* 0x000e6a0000004200 */
[C---:B------:R-:W-:Y:S07]  /*8890*/  HMMA.16816.F32.BF16 R20, R72.reuse, R28, R20 ;  /* 0x0000001c4814723c */ /* 0x040fee0000041814 */
[C---:B------:R-:W-:Y:S01]  /*88a0*/  FMUL.FTZ R28, R2.reuse, R96 ;  /* 0x00000060021c7220 */ /* 0x040fe20000410000 */
[C---:B------:R-:W-:Y:S04]  /*88b0*/  HMMA.16816.F32.BF16 R24, R72.reuse, R30, R24 ;  /* 0x0000001e4818723c */ /* 0x040fe80000041818 */
[----:B------:R-:W-:Y:S03]  /*88c0*/  FMUL.FTZ R29, R2, R97 ;  /* 0x00000061021d7220 */ /* 0x000fe60000410000 */
[C---:B------:R-:W-:Y:S02]  /*88d0*/  FMUL.FTZ R30, R0.reuse, R98 ;  /* 0x00000062001e7220 */ /* 0x040fe40000410000 */
[----:B------:R-:W-:Y:S02]  /*88e0*/  FMUL.FTZ R31, R0, R99 ;  /* 0x00000063001f7220 */ /* 0x000fe40000410000 */
[----:B------:R-:W-:Y:S05]  /*88f0*/  LDSM.16.MT88.4 R96, [R199+0x4800] ;  /* 0x00480000c760783b */ /* 0x000fea0000004200 */
[C---:B------:R-:W-:Y:S07]  /*8900*/  HMMA.16816.F32.BF16 R28, R72.reuse, R36, R28 ;  /* 0x00000024481c723c */ /* 0x040fee000004181c */
[--C-:B------:R-:W-:Y:S01]  /*8910*/  FFMA.FTZ R36, R139, c[0x0][0x2d0], -R147.reuse ;  /* 0x0000b4008b247a23 */ /* 0x100fe20000010893 */
[C---:B------:R-:W-:Y:S03]  /*8920*/  HMMA.16816.F32.BF16 R32, R72.reuse, R38, R32 ;  /* 0x000000264820723c */ /* 0x040fe60000041820 */
[----:B------:R1:W-:Y:S01]  /*8930*/  MUFU.EX2 R249, R36 ;  /* 0x0000002400f97308 */ /* 0x0003e20000000800 */
[----:B------:R-:W-:Y:S03]  /*8940*/  FMUL.FTZ R37, R2, R105 ;  /* 0x0000006902257220 */ /* 0x000fe60000410000 */
[C---:B------:R-:W-:Y:S02]  /*8950*/  FMUL.FTZ R38, R0.reuse, R106 ;  /* 0x0000006a00267220 */ /* 0x040fe40000410000 */
[----:B------:R-:W-:Y:S03]  /*8960*/  FMUL.FTZ R39, R0, R107 ;  /* 0x0000006b00277220 */ /* 0x000fe60000410000 */
[----:B-1----:R-:W-:Y:S02]  /*8970*/  FMUL.FTZ R36, R2, R104 ;  /* 0x0000006802247220 */ /* 0x002fe40000410000 */
[----:B------:R-:W-:Y:S05]  /*8980*/  LDSM.16.MT88.4 R104, [R199+0x3000] ;  /* 0x00300000c768783b */ /* 0x000fea0000004200 */
[C---:B------:R-:W-:Y:S07]  /*8990*/  HMMA.16816.F32.BF16 R36, R72.reuse, R44, R36 ;  /* 0x0000002c4824723c */ /* 0x040fee0000041824 */
[----:B------:R-:W-:Y:S01]  /*89a0*/  FFMA.FTZ R44, R148, c[0x0][0x2d0], -R68 ;  /* 0x0000b400942c7a23 */ /* 0x000fe20000010844 */
[C---:B------:R-:W-:Y:S03]  /*89b0*/  HMMA.16816.F32.BF16 R40, R72.reuse, R46, R40 ;  /* 0x0000002e4828723c */ /* 0x040fe60000041828 */
[----:B------:R1:W1:Y:S01]  /*89c0*/  MUFU.EX2 R247, R44 ;  /* 0x0000002c00f77308 */ /* 0x0002620000000800 */
[----:B------:R-:W-:Y:S03]  /*89d0*/  FMUL.FTZ R45, R2, R113 ;  /* 0x00000071022d7220 */ /* 0x000fe60000410000 */
[C---:B------:R-:W-:Y:S02]  /*89e0*/  FMUL.FTZ R46, R0.reuse, R114 ;  /* 0x00000072002e7220 */ /* 0x040fe40000410000 */
[----:B------:R-:W-:Y:S03]  /*89f0*/  FMUL.FTZ R47, R0, R115 ;  /* 0x00000073002f7220 */ /* 0x000fe60000410000 */
[----:B-1----:R-:W-:Y:S07]  /*8a00*/  FMUL.FTZ R44, R2, R112 ;  /* 0x00000070022c7220 */ /* 0x002fee0000410000 */
[C---:B------:R-:W-:Y:S07]  /*8a10*/  HMMA.16816.F32.BF16 R44, R72.reuse, R52, R44 ;  /* 0x00000034482c723c */ /* 0x040fee000004182c */
[--C-:B------:R-:W-:Y:S01]  /*8a20*/  FFMA.FTZ R52, R150, c[0x0][0x2d0], -R147.reuse ;  /* 0x0000b40096347a23 */ /* 0x100fe20000010893 */
[C---:B------:R-:W-:Y:S03]  /*8a30*/  HMMA.16816.F32.BF16 R48, R72.reuse, R54, R48 ;  /* 0x000000364830723c */ /* 0x040fe60000041830 */
[----:B------:R1:W-:Y:S01]  /*8a40*/  MUFU.EX2 R245, R52 ;  /* 0x0000003400f57308 */ /* 0x0003e20000000800 */
[----:B------:R-:W-:Y:S03]  /*8a50*/  FMUL.FTZ R53, R2, R121 ;  /* 0x0000007902357220 */ /* 0x000fe60000410000 */
[C---:B------:R-:W-:Y:S02]  /*8a60*/  FMUL.FTZ R54, R0.reuse, R122 ;  /* 0x0000007a00367220 */ /* 0x040fe40000410000 */
[C---:B------:R-:W-:Y:S03]  /*8a70*/  FMUL.FTZ R55, R0.reuse, R123 ;  /* 0x0000007b00377220 */ /* 0x040fe60000410000 */
[----:B-----5:R-:W-:Y:S04]  /*8a80*/  FFMA.FTZ R0, R0, R125, R126 ;  /* 0x0000007d00007223 */ /* 0x020fe8000001007e */
[----:B------:R-:W-:Y:S02]  /*8a90*/  FADD.FTZ R0, R118, R0 ;  /* 0x0000000076007221 */ /* 0x000fe40000010000 */
[----:B-1----:R-:W-:Y:S02]  /*8aa0*/  FMUL.FTZ R52, R2, R120 ;  /* 0x0000007802347220 */ /* 0x002fe40000410000 */
[----:B------:R-:W-:Y:S04]  /*8ab0*/  FADD.FTZ R0, R252, R0 ;  /* 0x00000000fc007221 */ /* 0x000fe80000010000 */
[----:B------:R-:W-:Y:S01]  /*8ac0*/  FADD.FTZ R0, R251, R0 ;  /* 0x00000000fb007221 */ /* 0x000fe20000010000 */
[C---:B---3--:R-:W-:Y:S03]  /*8ad0*/  HMMA.16816.F32.BF16 R52, R72.reuse, R76, R52 ;  /* 0x0000004c4834723c */ /* 0x048fe60000041834 */
[----:B------:R-:W-:Y:S04]  /*8ae0*/  FADD.FTZ R0, R248, R0 ;  /* 0x00000000f8007221 */ /* 0x000fe80000010000 */
[----:B------:R-:W-:Y:S01]  /*8af0*/  FFMA.FTZ R76, R152, c[0x0][0x2d0], -R68 ;  /* 0x0000b400984c7a23 */ /* 0x000fe20000010844 */
[C---:B------:R-:W-:Y:S03]  /*8b00*/  HMMA.16816.F32.BF16 R56, R72.reuse, R78, R56 ;  /* 0x0000004e4838723c */ /* 0x040fe60000041838 */
[----:B------:R1:W3:Y:S01]  /*8b10*/  MUFU.EX2 R124, R76 ;  /* 0x0000004c007c7308 */ /* 0x0002e20000000800 */
[----:B------:R-:W-:Y:S04]  /*8b20*/  FADD.FTZ R0, R247, R0 ;  /* 0x00000000f7007221 */ /* 0x000fe80000010000 */
[C---:B----4-:R-:W-:Y:S04]  /*8b30*/  HMMA.16816.F32.BF16 R60, R72.reuse, R80, R60 ;  /* 0x00000050483c723c */ /* 0x050fe8000004183c */
[----:B------:R-:W-:Y:S04]  /*8b40*/  FADD.FTZ R0, R244, R0 ;  /* 0x00000000f4007221 */ /* 0x000fe80000010000 */
[----:B------:R-:W-:Y:S01]  /*8b50*/  HMMA.16816.F32.BF16 R64, R72, R82, R64 ;  /* 0x000000524840723c */ /* 0x000fe20000041840 */
[----:B------:R-:W-:Y:S06]  /*8b60*/  LDSM.16.MT88.4 R80, [R201+0x800] ;  /* 0x00080000c950783b */ /* 0x000fec0000004200 */
[----:B------:R-:W-:Y:S02]  /*8b70*/  F2FP.BF16.PACK_AB R72, R249, R250 ;  /* 0x000000faf948723e */ /* 0x000fe400000010ff */
[----:B------:R-:W-:Y:S01]  /*8b80*/  F2FP.BF16.PACK_AB R73, R247, R248 ;  /* 0x000000f8f749723e */ /* 0x000fe200000010ff */
[----:B-1----:R-:W1:Y:S02]  /*8b90*/  LDSM.16.MT88.4 R76, [R199+0x800] ;  /* 0x00080000c74c783b */ /* 0x002e640000004200 */
[C---:B---3--:R-:W-:Y:S01]  /*8ba0*/  F2FP.BF16.PACK_AB R75, R124.reuse, R244 ;  /* 0x000000f47c4b723e */ /* 0x048fe200000010ff */
[----:B------:R-:W-:Y:S01]  /*8bb0*/  FADD.FTZ R0, R124, R0 ;  /* 0x000000007c007221 */ /* 0x000fe20000010000 */
[----:B------:R-:W-:Y:S07]  /*8bc0*/  F2FP.BF16.PACK_AB R74, R245, R246 ;  /* 0x000000f6f54a723e */ /* 0x000fee00000010ff */
[C---:B------:R-:W-:Y:S08]  /*8bd0*/  HMMA.16816.F32.BF16 R4, R72.reuse, R84, R4 ;  /* 0x000000544804723c */ /* 0x040ff00000041804 */
[C---:B------:R-:W-:Y:S01]  /*8be0*/  HMMA.16816.F32.BF16 R8, R72.reuse, R86, R8 ;  /* 0x000000564808723c */ /* 0x040fe20000041808 */
[----:B------:R-:W3:Y:S07]  /*8bf0*/  LDSM.16.MT88.4 R84, [R198+0x4000] ;  /* 0x00400000c654783b */ /* 0x000eee0000004200 */
[C---:B------:R-:W-:Y:S07]  /*8c00*/  HMMA.16816.F32.BF16 R12, R72.reuse, R88, R12 ;  /* 0x00000058480c723c */ /* 0x040fee000004180c */
[--C-:B------:R-:W-:Y:S01]  /*8c10*/  FFMA.FTZ R88, R153, c[0x0][0x2d0], -R147.reuse ;  /* 0x0000b40099587a23 */ /* 0x100fe20000010893 */
[C---:B------:R-:W-:Y:S03]  /*8c20*/  HMMA.16816.F32.BF16 R16, R72.reuse, R90, R16 ;  /* 0x0000005a4810723c */ /* 0x040fe60000041810 */
[----:B------:R4:W-:Y:S05]  /*8c30*/  MUFU.EX2 R243, R88 ;  /* 0x0000005800f37308 */ /* 0x0009ea0000000800 */
[C---:B-1----:R-:W-:Y:S07]  /*8c40*/  HMMA.16816.F32.BF16 R20, R72.reuse, R76, R20 ;  /* 0x0000004c4814723c */ /* 0x042fee0000041814 */
[--C-:B------:R-:W-:Y:S01]  /*8c50*/  FFMA.FTZ R76, R154, c[0x0][0x2d0], -R147.reuse ;  /* 0x0000b4009a4c7a23 */ /* 0x100fe20000010893 */
[C---:B------:R-:W-:Y:S03]  /*8c60*/  HMMA.16816.F32.BF16 R24, R72.reuse, R78, R24 ;  /* 0x0000004e4818723c */ /* 0x040fe60000041818 */
[----:B------:R1:W-:Y:S05]  /*8c70*/  MUFU.EX2 R242, R76 ;  /* 0x0000004c00f27308 */ /* 0x0003ea0000000800 */
[C---:B------:R-:W-:Y:S01]  /*8c80*/  HMMA.16816.F32.BF16 R28, R72.reuse, R80, R28 ;  /* 0x00000050481c723c */ /* 0x040fe2000004181c */
[----:B----4-:R-:W4:Y:S06]  /*8c90*/  LDSM.16.MT88.4 R88, [R200+0x4000] ;  /* 0x00400000c858783b */ /* 0x010f2c0000004200 */
[--C-:B------:R-:W-:Y:S01]  /*8ca0*/  FFMA.FTZ R80, R156, c[0x0][0x2d0], -R68.reuse ;  /* 0x0000b4009c507a23 */ /* 0x100fe20000010844 */
[C---:B------:R-:W-:Y:S03]  /*8cb0*/  HMMA.16816.F32.BF16 R32, R72.reuse, R82, R32 ;  /* 0x000000524820723c */ /* 0x040fe60000041820 */
[----:B------:R5:W-:Y:S05]  /*8cc0*/  MUFU.EX2 R240, R80 ;  /* 0x0000005000f07308 */ /* 0x000bea0000000800 */
[C---:B---3--:R-:W-:Y:S04]  /*8cd0*/  HMMA.16816.F32.BF16 R36, R72.reuse, R84, R36 ;  /* 0x000000544824723c */ /* 0x048fe80000041824 */
[--C-:B-1----:R-:W-:Y:S03]  /*8ce0*/  FFMA.FTZ R76, R155, c[0x0][0x2d0], -R68.reuse ;  /* 0x0000b4009b4c7a23 */ /* 0x102fe60000010844 */
[--C-:B------:R-:W-:Y:S01]  /*8cf0*/  FFMA.FTZ R84, R157, c[0x0][0x2d0], -R147.reuse ;  /* 0x0000b4009d547a23 */ /* 0x100fe20000010893 */
[C---:B------:R-:W-:Y:S01]  /*8d00*/  HMMA.16816.F32.BF16 R40, R72.reuse, R86, R40 ;  /* 0x000000564828723c */ /* 0x040fe20000041828 */
[----:B------:R1:W3:Y:S10]  /*8d10*/  MUFU.EX2 R241, R76 ;  /* 0x0000004c00f17308 */ /* 0x0002f40000000800 */
[----:B------:R2:W-:Y:S01]  /*8d20*/  MUFU.EX2 R238, R84 ;  /* 0x0000005400ee7308 */ /* 0x0005e20000000800 */
[----:B-----5:R-:W-:Y:S01]  /*8d30*/  LDSM.16.MT88.4 R80, [R201+0x4000] ;  /* 0x00400000c950783b */ /* 0x020fe20000004200 */
[C---:B----4-:R-:W-:Y:S07]  /*8d40*/  HMMA.16816.F32.BF16 R44, R72.reuse, R88, R44 ;  /* 0x00000058482c723c */ /* 0x050fee000004182c */
[----:B-1----:R-:W1:Y:S01]  /*8d50*/  LDSM.16.MT88.4 R76, [R199+0x4000] ;  /* 0x00400000c74c783b */ /* 0x002e620000004200 */
[----:B------:R-:W-:Y:S01]  /*8d60*/  FFMA.FTZ R88, R160, c[0x0][0x2d0], -R68 ;  /* 0x0000b400a0587a23 */ /* 0x000fe20000010844 */
[C---:B------:R-:W-:Y:S03]  /*8d70*/  HMMA.16816.F32.BF16 R48, R72.reuse, R90, R48 ;  /* 0x0000005a4830723c */ /* 0x040fe60000041830 */
[----:B------:R4:W-:Y:S01]  /*8d80*/  MUFU.EX2 R234, R88 ;  /* 0x0000005800ea7308 */ /* 0x0009e20000000800 */
[----:B---3--:R-:W-:Y:S02]  /*8d90*/  FADD.FTZ R0, R241, R0 ;  /* 0x00000000f1007221 */ /* 0x008fe40000010000 */
[----:B--2---:R-:W-:Y:S02]  /*8da0*/  FFMA.FTZ R84, R158, c[0x0][0x2d0], -R68 ;  /* 0x0000b4009e547a23 */ /* 0x004fe40000010844 */
[----:B------:R-:W-:Y:S05]  /*8db0*/  FADD.FTZ R0, R240, R0 ;  /* 0x00000000f0007221 */ /* 0x000fea0000010000 */
[----:B------:R2:W3:Y:S01]  /*8dc0*/  MUFU.EX2 R235, R84 ;  /* 0x0000005400eb7308 */ /* 0x0004e20000000800 */
[----:B----4-:R-:W-:Y:S08]  /*8dd0*/  LDSM.16.MT88.4 R88, [R200+0x1000] ;  /* 0x00100000c858783b */ /* 0x010ff00000004200 */
[----:B--2---:R-:W2:Y:S01]  /*8de0*/  LDSM.16.MT88.4 R84, [R198+0x1000] ;  /* 0x00100000c654783b */ /* 0x004ea20000004200 */
[C---:B-1----:R-:W-:Y:S03]  /*8df0*/  HMMA.16816.F32.BF16 R52, R72.reuse, R76, R52 ;  /* 0x0000004c4834723c */ /* 0x042fe60000041834 */
[----:B---3--:R-:W-:Y:S04]  /*8e00*/  FADD.FTZ R0, R235, R0 ;  /* 0x00000000eb007221 */ /* 0x008fe80000010000 */
[--C-:B------:R-:W-:Y:S01]  /*8e10*/  FFMA.FTZ R76, R161, c[0x0][0x2d0], -R147.reuse ;  /* 0x0000b400a14c7a23 */ /* 0x100fe20000010893 */
[C---:B------:R-:W-:Y:S01]  /*8e20*/  HMMA.16816.F32.BF16 R56, R72.reuse, R78, R56 ;  /* 0x0000004e4838723c */ /* 0x040fe20000041838 */
[----:B------:R1:W-:Y:S03]  /*8e30*/  MUFU.EX2 R161, R100 ;  /* 0x0000006400a17308 */ /* 0x0003e60000000800 */
[----:B------:R-:W-:Y:S04]  /*8e40*/  FADD.FTZ R0, R234, R0 ;  /* 0x00000000ea007221 */ /* 0x000fe80000010000 */
[C---:B------:R-:W-:Y:S03]  /*8e50*/  HMMA.16816.F32.BF16 R60, R72.reuse, R80, R60 ;  /* 0x00000050483c723c */ /* 0x040fe6000004183c */
[----:B------:R3:W-:Y:S04]  /*8e60*/  MUFU.EX2 R115, R76 ;  /* 0x0000004c00737308 */ /* 0x0007e80000000800 */
[----:B------:R-:W-:Y:S01]  /*8e70*/  FFMA.FTZ R80, R162, c[0x0][0x2d0], -R147 ;  /* 0x0000b400a2507a23 */ /* 0x000fe20000010893 */
[----:B------:R-:W-:Y:S05]  /*8e80*/  HMMA.16816.F32.BF16 R64, R72, R82, R64 ;  /* 0x000000524840723c */ /* 0x000fea0000041840 */
[----:B------:R4:W-:Y:S02]  /*8e90*/  MUFU.EX2 R114, R80 ;  /* 0x0000005000727308 */ /* 0x0009e40000000800 */
[----:B------:R-:W-:Y:S02]  /*8ea0*/  F2FP.BF16.PACK_AB R72, R242, R243 ;  /* 0x000000f3f248723e */ /* 0x000fe400000010ff */
[----:B------:R-:W-:Y:S01]  /*8eb0*/  F2FP.BF16.PACK_AB R73, R240, R241 ;  /* 0x000000f1f049723e */ /* 0x000fe200000010ff */
[----:B-1----:R-:W-:Y:S02]  /*8ec0*/  LDSM.16.MT88.4 R100, [R200+0x2000] ;  /* 0x00200000c864783b */ /* 0x002fe40000004200 */
[----:B------:R-:W-:Y:S02]  /*8ed0*/  F2FP.BF16.PACK_AB R74, R238, R239 ;  /* 0x000000efee4a723e */ /* 0x000fe400000010ff */
[----:B------:R-:W-:Y:S04]  /*8ee0*/  F2FP.BF16.PACK_AB R75, R234, R235 ;  /* 0x000000ebea4b723e */ /* 0x000fe800000010ff */
[----:B---3--:R-:W1:Y:S03]  /*8ef0*/  LDSM.16.MT88.4 R76, [R199+0x1000] ;  /* 0x00100000c74c783b */ /* 0x008e660000004200 */
[C---:B--2---:R-:W-:Y:S07]  /*8f00*/  HMMA.16816.F32.BF16 R4, R72.reuse, R84, R4 ;  /* 0x000000544804723c */ /* 0x044fee0000041804 */
[----:B------:R-:W-:Y:S01]  /*8f10*/  FFMA.FTZ R84, R163, c[0x0][0x2d0], -R68 ;  /* 0x0000b400a3547a23 */ /* 0x000fe20000010844 */
[C---:B------:R-:W-:Y:S01]  /*8f20*/  HMMA.16816.F32.BF16 R8, R72.reuse, R86, R8 ;  /* 0x000000564808723c */ /* 0x040fe20000041808 */
[----:B----4-:R-:W2:Y:S02]  /*8f30*/  LDSM.16.MT88.4 R80, [R201+0x1000] ;  /* 0x00100000c950783b */ /* 0x010ea40000004200 */
[----:B------:R3:W4:Y:S01]  /*8f40*/  MUFU.EX2 R113, R84 ;  /* 0x0000005400717308 */ /* 0x0007220000000800 */
[----:B------:R-:W-:Y:S04]  /*8f50*/  MOV R163, R144 ;  /* 0x0000009000a37202 */ /* 0x000fe80000000f00 */
[C---:B------:R-:W-:Y:S04]  /*8f60*/  HMMA.16816.F32.BF16 R12, R72.reuse, R88, R12 ;  /* 0x00000058480c723c */ /* 0x040fe8000004180c */
[----:B------:R-:W-:Y:S02]  /*8f70*/  FFMA.FTZ R2, R2, R127, R163 ;  /* 0x0000007f02027223 */ /* 0x000fe400000100a3 */
[----:B------:R-:W-:Y:S01]  /*8f80*/  LDSM.16.MT88.4 R124, [R199+0x6800] ;  /* 0x00680000c77c783b */ /* 0x000fe20000004200 */
[--C-:B------:R-:W-:Y:S01]  /*8f90*/  FFMA.FTZ R88, R169, c[0x0][0x2d0], -R147.reuse ;  /* 0x0000b400a9587a23 */ /* 0x100fe20000010893 */
[C---:B------:R-:W-:Y:S03]  /*8fa0*/  HMMA.16816.F32.BF16 R16, R72.reuse, R90, R16 ;  /* 0x0000005a4810723c */ /* 0x040fe60000041810 */
[----:B------:R5:W-:Y:S01]  /*8fb0*/  MUFU.EX2 R162, R88 ;  /* 0x0000005800a27308 */ /* 0x000be20000000800 */
[----:B------:R-:W-:Y:S04]  /*8fc0*/  FADD.FTZ R2, R119, R2 ;  /* 0x0000000277027221 */ /* 0x000fe80000010000 */
[----:B------:R-:W-:Y:S04]  /*8fd0*/  FADD.FTZ R2, R117, R2 ;  /* 0x0000000275027221 */ /* 0x000fe80000010000 */
[----:B---3--:R-:W-:Y:S01]  /*8fe0*/  FFMA.FTZ R84, R168, c[0x0][0x2d0], -R68 ;  /* 0x0000b400a8547a23 */ /* 0x008fe20000010844 */
[C---:B-1----:R-:W-:Y:S03]  /*8ff0*/  HMMA.16816.F32.BF16 R20, R72.reuse, R76, R20 ;  /* 0x0000004c4814723c */ /* 0x042fe60000041814 */
[----:B------:R1:W3:Y:S01]  /*9000*/  MUFU.EX2 R112, R84 ;  /* 0x0000005400707308 */ /* 0x0002e20000000800 */
[----:B------:R-:W-:Y:S02]  /*9010*/  FADD.FTZ R2, R116, R2 ;  /* 0x0000000274027221 */ /* 0x000fe40000010000 */
[----:B------:R-:W-:Y:S01]  /*9020*/  LDSM.16.MT88.4 R116, [R200+0x6800] ;  /* 0x00680000c874783b */ /* 0x000fe20000004200 */
[----:B----4-:R-:W-:Y:S01]  /*9030*/  FADD.FTZ R0, R113, R0 ;  /* 0x0000000071007221 */ /* 0x010fe20000010000 */
[C---:B------:R-:W-:Y:S04]  /*9040*/  HMMA.16816.F32.BF16 R24, R72.reuse, R78, R24 ;  /* 0x0000004e4818723c */ /* 0x040fe80000041818 */
[----:B------:R-:W-:Y:S02]  /*9050*/  FFMA.FTZ R76, R171, c[0x0][0x2d0], -R68 ;  /* 0x0000b400ab4c7a23 */ /* 0x000fe40000010844 */
[----:B-----5:R-:W-:Y:S01]  /*9060*/  LDSM.16.MT88.4 R88, [R201+0x4800] ;  /* 0x00480000c958783b */ /* 0x020fe20000004200 */
[----:B------:R-:W-:Y:S01]  /*9070*/  FADD.FTZ R2, R250, R2 ;  /* 0x00000002fa027221 */ /* 0x000fe20000010000 */
[C---:B--2---:R-:W-:Y:S01]  /*9080*/  HMMA.16816.F32.BF16 R28, R72.reuse, R80, R28 ;  /* 0x00000050481c723c */ /* 0x044fe2000004181c */
[----:B------:R2:W4:Y:S03]  /*9090*/  MUFU.EX2 R160, R76 ;  /* 0x0000004c00a07308 */ /* 0x0005260000000800 */
[----:B------:R-:W-:Y:S03]  /*90a0*/  FADD.FTZ R2, R249, R2 ;  /* 0x00000002f9027221 */ /* 0x000fe60000010000 */
[----:B------:R-:W-:Y:S01]  /*90b0*/  FFMA.FTZ R80, R176, c[0x0][0x2d0], -R68 ;  /* 0x0000b400b0507a23 */ /* 0x000fe20000010844 */
[C---:B------:R-:W-:Y:S01]  /*90c0*/  HMMA.16816.F32.BF16 R32, R72.reuse, R82, R32 ;  /* 0x000000524820723c */ /* 0x040fe20000041820 */
[----:B-1----:R-:W1:Y:S02]  /*90d0*/  LDSM.16.MT88.4 R84, [R198+0x4800] ;  /* 0x00480000c654783b */ /* 0x002e640000004200 */
[----:B------:R5:W5:Y:S01]  /*90e0*/  MUFU.EX2 R159, R80 ;  /* 0x00000050009f7308 */ /* 0x000b620000000800 */
[----:B---3--:R-:W-:Y:S02]  /*90f0*/  FADD.FTZ R0, R112, R0 ;  /* 0x0000000070007221 */ /* 0x008fe40000010000 */
[----:B------:R-:W-:Y:S06]  /*9100*/  FADD.FTZ R2, R246, R2 ;  /* 0x00000002f6027221 */ /* 0x000fec0000010000 */
[----:B------:R-:W-:Y:S04]  /*9110*/  FADD.FTZ R2, R245, R2 ;  /* 0x00000002f5027221 */ /* 0x000fe80000010000 */
[----:B------:R-:W-:Y:S01]  /*9120*/  FADD.FTZ R2, R243, R2 ;  /* 0x00000002f3027221 */ /* 0x000fe20000010000 */
[----:B--2---:R-:W2:Y:S01]  /*9130*/  LDSM.16.MT88.4 R76, [R198+0x1800] ;  /* 0x00180000c64c783b */ /* 0x004ea20000004200 */
[----:B----4-:R-:W-:Y:S02]  /*9140*/  FADD.FTZ R0, R160, R0 ;  /* 0x00000000a0007221 */ /* 0x010fe40000010000 */
[----:B------:R-:W-:Y:S04]  /*9150*/  FADD.FTZ R2, R242, R2 ;  /* 0x00000002f2027221 */ /* 0x000fe80000010000 */
[----:B------:R-:W-:Y:S01]  /*9160*/  FADD.FTZ R2, R239, R2 ;  /* 0x00000002ef027221 */ /* 0x000fe20000010000 */
[----:B-----5:R-:W3:Y:S01]  /*9170*/  LDSM.16.MT88.4 R80, [R200+0x1800] ;  /* 0x00180000c850783b */ /* 0x020ee20000004200 */
[----:B------:R-:W-:Y:S02]  /*9180*/  FADD.FTZ R0, R159, R0 ;  /* 0x000000009f007221 */ /* 0x000fe40000010000 */
[----:B------:R-:W-:Y:S04]  /*9190*/  FADD.FTZ R2, R238, R2 ;  /* 0x00000002ee027221 */ /* 0x000fe80000010000 */
[----:B------:R-:W-:Y:S04]  /*91a0*/  FADD.FTZ R2, R115, R2 ;  /* 0x0000000273027221 */ /* 0x000fe80000010000 */
[----:B------:R-:W-:Y:S01]  /*91b0*/  FADD.FTZ R2, R114, R2 ;  /* 0x0000000272027221 */ /* 0x000fe20000010000 */
[C---:B-1----:R-:W-:Y:S03]  /*91c0*/  HMMA.16816.F32.BF16 R36, R72.reuse, R84, R36 ;  /* 0x000000544824723c */ /* 0x042fe60000041824 */
[----:B------:R-:W-:Y:S04]  /*91d0*/  FADD.FTZ R2, R162, R2 ;  /* 0x00000002a2027221 */ /* 0x000fe80000010000 */
[----:B------:R-:W-:Y:S01]  /*91e0*/  FADD.FTZ R2, R161, R2 ;  /* 0x00000002a1027221 */ /* 0x000fe20000010000 */
[C---:B------:R-:W-:Y:S01]  /*91f0*/  HMMA.16816.F32.BF16 R40, R72.reuse, R86, R40 ;  /* 0x000000564828723c */ /* 0x040fe20000041828 */
[----:B------:R-:W1:Y:S07]  /*9200*/  LDSM.16.MT88.4 R84, [R199+0x1800] ;  /* 0x00180000c754783b */ /* 0x000e6e0000004200 */
[C---:B------:R-:W-:Y:S07]  /*9210*/  HMMA.16816.F32.BF16 R44, R72.reuse, R92, R44 ;  /* 0x0000005c482c723c */ /* 0x040fee000004182c */
[--C-:B------:R-:W-:Y:S01]  /*9220*/  FFMA.FTZ R92, R211, c[0x0][0x2d0], -R147.reuse ;  /* 0x0000b400d35c7a23 */ /* 0x100fe20000010893 */
[C---:B------:R-:W-:Y:S03]  /*9230*/  HMMA.16816.F32.BF16 R48, R72.reuse, R94, R48 ;  /* 0x0000005e4830723c */ /* 0x040fe60000041830 */
[----:B------:R4:W-:Y:S05]  /*9240*/  MUFU.EX2 R158, R92 ;  /* 0x0000005c009e7308 */ /* 0x0009ea0000000800 */
[C---:B------:R-:W-:Y:S08]  /*9250*/  HMMA.16816.F32.BF16 R52, R72.reuse, R96, R52 ;  /* 0x000000604834723c */ /* 0x040ff00000041834 */
[C---:B------:R-:W-:Y:S01]  /*9260*/  HMMA.16816.F32.BF16 R56, R72.reuse, R98, R56 ;  /* 0x000000624838723c */ /* 0x040fe20000041838 */
[----:B------:R-:W-:Y:S07]  /*9270*/  LDSM.16.MT88.4 R96, [R201+0x5000] ;  /* 0x00500000c960783b */ /* 0x000fee0000004200 */
[C---:B------:R-:W-:Y:S01]  /*9280*/  HMMA.16816.F32.BF16 R60, R72.reuse, R88, R60 ;  /* 0x00000058483c723c */ /* 0x040fe2000004183c */
[----:B----4-:R-:W-:Y:S06]  /*9290*/  LDSM.16.MT88.4 R92, [R199+0x5000] ;  /* 0x00500000c75c783b */ /* 0x010fec0000004200 */
[--C-:B------:R-:W-:Y:S01]  /*92a0*/  FFMA.FTZ R88, R177, c[0x0][0x2d0], -R147.reuse ;  /* 0x0000b400b1587a23 */ /* 0x100fe20000010893 */
[----:B------:R-:W-:Y:S03]  /*92b0*/  HMMA.16816.F32.BF16 R64, R72, R90, R64 ;  /* 0x0000005a4840723c */ /* 0x000fe60000041840 */
[----:B------:R4:W5:Y:S04]  /*92c0*/  MUFU.EX2 R123, R88 ;  /* 0x00000058007b7308 */ /* 0x0009680000000800 */
[----:B------:R-:W-:Y:S02]  /*92d0*/  F2FP.BF16.PACK_AB R72, R114, R115 ;  /* 0x000000737248723e */ /* 0x000fe400000010ff */
[----:B------:R-:W-:Y:S03]  /*92e0*/  F2FP.BF16.PACK_AB R73, R112, R113 ;  /* 0x000000717049723e */ /* 0x000fe600000010ff */
[----:B------:R-:W-:Y:S02]  /*92f0*/  F2FP.BF16.PACK_AB R74, R161, R162 ;  /* 0x000000a2a14a723e */ /* 0x000fe400000010ff */
[----:B------:R-:W-:Y:S07]  /*9300*/  F2FP.BF16.PACK_AB R75, R159, R160 ;  /* 0x000000a09f4b723e */ /* 0x000fee00000010ff */
[C---:B--2---:R-:W-:Y:S01]  /*9310*/  HMMA.16816.F32.BF16 R4, R72.reuse, R76, R4 ;  /* 0x0000004c4804723c */ /* 0x044fe20000041804 */
[----:B----4-:R-:W2:Y:S06]  /*9320*/  LDSM.16.MT88.4 R88, [R201+0x1800] ;  /* 0x00180000c958783b */ /* 0x010eac0000004200 */
[--C-:B------:R-:W-:Y:S01]  /*9330*/  FFMA.FTZ R76, R178, c[0x0][0x2d0], -R147.reuse ;  /* 0x0000b400b24c7a23 */ /* 0x100fe20000010893 */
[C---:B------:R-:W-:Y:S03]  /*9340*/  HMMA.16816.F32.BF16 R8, R72.reuse, R78, R8 ;  /* 0x0000004e4808723c */ /* 0x040fe60000041808 */
[----:B------:R4:W4:Y:S01]  /*9350*/  MUFU.EX2 R122, R76 ;  /* 0x0000004c007a7308 */ /* 0x0009220000000800 */
[----:B-----5:R-:W-:Y:S04]  /*9360*/  FADD.FTZ R2, R123, R2 ;  /* 0x000000027b027221 */ /* 0x020fe80000010000 */
[C---:B---3--:R-:W-:Y:S07]  /*9370*/  HMMA.16816.F32.BF16 R12, R72.reuse, R80, R12 ;  /* 0x00000050480c723c */ /* 0x048fee000004180c */
[--C-:B------:R-:W-:Y:S01]  /*9380*/  FFMA.FTZ R80, R210, c[0x0][0x2d0], -R68.reuse ;  /* 0x0000b400d2507a23 */ /* 0x100fe20000010844 */
[C---:B------:R-:W-:Y:S03]  /*9390*/  HMMA.16816.F32.BF16 R16, R72.reuse, R82, R16 ;  /* 0x000000524810723c */ /* 0x040fe60000041810 */
[----:B------:R3:W-:Y:S05]  /*93a0*/  MUFU.EX2 R120, R80 ;  /* 0x0000005000787308 */ /* 0x0007ea0000000800 */
[C---:B-1----:R-:W-:Y:S04]  /*93b0*/  HMMA.16816.F32.BF16 R20, R72.reuse, R84, R20 ;  /* 0x000000544814723c */ /* 0x042fe80000041814 */
[----:B----4-:R-:W-:Y:S02]  /*93c0*/  FFMA.FTZ R76, R179, c[0x0][0x2d0], -R68 ;  /* 0x0000b400b34c7a23 */ /* 0x010fe40000010844 */
[----:B------:R-:W-:Y:S02]  /*93d0*/  FADD.FTZ R2, R122, R2 ;  /* 0x000000027a027221 */ /* 0x000fe40000010000 */
[C---:B------:R-:W-:Y:S01]  /*93e0*/  HMMA.16816.F32.BF16 R24, R72.reuse, R86, R24 ;  /* 0x000000564818723c */ /* 0x040fe20000041818 */
[----:B------:R1:W4:Y:S03]  /*93f0*/  MUFU.EX2 R121, R76 ;  /* 0x0000004c00797308 */ /* 0x0003260000000800 */
[--C-:B------:R-:W-:Y:S02]  /*9400*/  FFMA.FTZ R84, R212, c[0x0][0x2d0], -R147.reuse ;  /* 0x0000b400d4547a23 */ /* 0x100fe40000010893 */
[----:B------:R-:W-:Y:S02]  /*9410*/  FADD.FTZ R2, R158, R2 ;  /* 0x000000029e027221 */ /* 0x000fe40000010000 */
[C---:B--2---:R-:W-:Y:S01]  /*9420*/  HMMA.16816.F32.BF16 R28, R72.reuse, R88, R28 ;  /* 0x00000058481c723c */ /* 0x044fe2000004181c */
[----:B---3--:R-:W-:Y:S02]  /*9430*/  LDSM.16.MT88.4 R80, [R200+0x5000] ;  /* 0x00500000c850783b */ /* 0x008fe40000004200 */
[----:B------:R2:W3:Y:S04]  /*9440*/  MUFU.EX2 R157, R84 ;  /* 0x00000054009d7308 */ /* 0x0004e80000000800 */
[----:B------:R-:W-:Y:S01]  /*9450*/  FFMA.FTZ R88, R214, c[0x0][0x2d0], -R68 ;  /* 0x0000b400d6587a23 */ /* 0x000fe20000010844 */
[C---:B------:R-:W-:Y:S05]  /*9460*/  HMMA.16816.F32.BF16 R32, R72.reuse, R90, R32 ;  /* 0x0000005a4820723c */ /* 0x040fea0000041820 */
[----:B------:R5:W-:Y:S01]  /*9470*/  MUFU.EX2 R155, R88 ;  /* 0x00000058009b7308 */ /* 0x000be20000000800 */
[----:B-1----:R-:W1:Y:S01]  /*9480*/  LDSM.16.MT88.4 R76, [R198+0x5000] ;  /* 0x00500000c64c783b */ /* 0x002e620000004200 */
[----:B----4-:R-:W-:Y:S05]  /*9490*/  FADD.FTZ R0, R121, R0 ;  /* 0x0000000079007221 */ /* 0x010fea0000010000 */
[----:B------:R-:W-:Y:S02]  /*94a0*/  FADD.FTZ R0, R120, R0 ;  /* 0x0000000078007221 */ /* 0x000fe40000010000 */
[----:B--2---:R-:W-:Y:S02]  /*94b0*/  FFMA.FTZ R84, R213, c[0x0][0x2d0], -R68 ;  /* 0x0000b400d5547a23 */ /* 0x004fe40000010844 */
[----:B---3--:R-:W-:Y:S02]  /*94c0*/  FADD.FTZ R2, R157, R2 ;  /* 0x000000029d027221 */ /* 0x008fe40000010000 */
[----:B------:R2:W3:Y:S01]  /*94d0*/  MUFU.EX2 R156, R84 ;  /* 0x00000054009c7308 */ /* 0x0004e20000000800 */
[----:B-----5:R-:W-:Y:S08]  /*94e0*/  LDSM.16.MT88.4 R88, [R199+0x2000] ;  /* 0x00200000c758783b */ /* 0x020ff00000004200 */
[----:B--2---:R-:W2:Y:S01]  /*94f0*/  LDSM.16.MT88.4 R84, [R198+0x2000] ;  /* 0x00200000c654783b */ /* 0x004ea20000004200 */
[C---:B-1----:R-:W-:Y:S03]  /*9500*/  HMMA.16816.F32.BF16 R36, R72.reuse, R76, R36 ;  /* 0x0000004c4824723c */ /* 0x042fe60000041824 */
[----:B---3--:R-:W-:Y:S04]  /*9510*/  FADD.FTZ R0, R156, R0 ;  /* 0x000000009c007221 */ /* 0x008fe80000010000 */
[----:B------:R-:W-:Y:S01]  /*9520*/  FADD.FTZ R0, R155, R0 ;  /* 0x000000009b007221 */ /* 0x000fe20000010000 */
[C---:B------:R-:W-:Y:S01]  /*9530*/  HMMA.16816.F32.BF16 R40, R72.reuse, R78, R40 ;  /* 0x0000004e4828723c */ /* 0x040fe20000041828 */
[----:B------:R-:W1:Y:S07]  /*9540*/  LDSM.16.MT88.4 R76, [R201+0x2000] ;  /* 0x00200000c94c783b */ /* 0x000e6e0000004200 */
[C---:B------:R-:W-:Y:S08]  /*9550*/  HMMA.16816.F32.BF16 R44, R72.reuse, R80, R44 ;  /* 0x00000050482c723c */ /* 0x040ff0000004182c */
[C---:B------:R-:W-:Y:S01]  /*9560*/  HMMA.16816.F32.BF16 R48, R72.reuse, R82, R48 ;  /* 0x000000524830723c */ /* 0x040fe20000041830 */
[----:B------:R-:W3:Y:S07]  /*9570*/  LDSM.16.MT88.4 R80, [R198+0x5800] ;  /* 0x00580000c650783b */ /* 0x000eee0000004200 */
[C---:B------:R-:W-:Y:S07]  /*9580*/  HMMA.16816.F32.BF16 R52, R72.reuse, R92, R52 ;  /* 0x0000005c4834723c */ /* 0x040fee0000041834 */
[--C-:B------:R-:W-:Y:S01]  /*9590*/  FFMA.FTZ R92, R219, c[0x0][0x2d0], -R147.reuse ;  /* 0x0000b400db5c7a23 */ /* 0x100fe20000010893 */
[C---:B------:R-:W-:Y:S03]  /*95a0*/  HMMA.16816.F32.BF16 R56, R72.reuse, R94, R56 ;  /* 0x0000005e4838723c */ /* 0x040fe60000041838 */
[----:B------:R4:W-:Y:S05]  /*95b0*/  MUFU.EX2 R150, R92 ;  /* 0x0000005c00967308 */ /* 0x0009ea0000000800 */
[C---:B------:R-:W-:Y:S08]  /*95c0*/  HMMA.16816.F32.BF16 R60, R72.reuse, R96, R60 ;  /* 0x00000060483c723c */ /* 0x040ff0000004183c */
[----:B------:R-:W-:Y:S01]  /*95d0*/  HMMA.16816.F32.BF16 R64, R72, R98, R64 ;  /* 0x000000624840723c */ /* 0x000fe20000041840 */
[----:B------:R-:W-:Y:S06]  /*95e0*/  LDSM.16.MT88.4 R96, [R199+0x6000] ;  /* 0x00600000c760783b */ /* 0x000fec0000004200 */
[----:B------:R-:W-:Y:S02]  /*95f0*/  F2FP.BF16.PACK_AB R72, R122, R123 ;  /* 0x0000007b7a48723e */ /* 0x000fe400000010ff */
[----:B------:R-:W-:Y:S01]  /*9600*/  F2FP.BF16.PACK_AB R73, R120, R121 ;  /* 0x000000797849723e */ /* 0x000fe200000010ff */
[----:B----4-:R-:W-:Y:S02]  /*9610*/  LDSM.16.MT88.4 R92, [R200+0x6000] ;  /* 0x00600000c85c783b */ /* 0x010fe40000004200 */
[----:B------:R-:W-:Y:S02]  /*9620*/  F2FP.BF16.PACK_AB R74, R157, R158 ;  /* 0x0000009e9d4a723e */ /* 0x000fe400000010ff */
[----:B------:R-:W-:Y:S07]  /*9630*/  F2FP.BF16.PACK_AB R75, R155, R156 ;  /* 0x0000009c9b4b723e */ /* 0x000fee00000010ff */
[C---:B--2---:R-:W-:Y:S07]  /*9640*/  HMMA.16816.F32.BF16 R4, R72.reuse, R84, R4 ;  /* 0x000000544804723c */ /* 0x044fee0000041804 */
[--C-:B------:R-:W-:Y:S01]  /*9650*/  FFMA.FTZ R84, R215, c[0x0][0x2d0], -R147.reuse ;  /* 0x0000b400d7547a23 */ /* 0x100fe20000010893 */
[C---:B------:R-:W-:Y:S03]  /*9660*/  HMMA.16816.F32.BF16 R8, R72.reuse, R86, R8 ;  /* 0x000000564808723c */ /* 0x040fe60000041808 */
[----:B------:R2:W4:Y:S05]  /*9670*/  MUFU.EX2 R154, R84 ;  /* 0x00000054009a7308 */ /* 0x00052a0000000800 */
[C---:B------:R-:W-:Y:S07]  /*9680*/  HMMA.16816.F32.BF16 R12, R72.reuse, R100, R12 ;  /* 0x00000064480c723c */ /* 0x040fee000004180c */
[--C-:B------:R-:W-:Y:S01]  /*9690*/  FFMA.FTZ R100, R228, c[0x0][0x2d0], -R147.reuse ;  /* 0x0000b400e4647a23 */ /* 0x100fe20000010893 */
[C---:B------:R-:W-:Y:S03]  /*96a0*/  HMMA.16816.F32.BF16 R16, R72.reuse, R102, R16 ;  /* 0x000000664810723c */ /* 0x040fe60000041810 */
[----:B------:R5:W-:Y:S05]  /*96b0*/  MUFU.EX2 R140, R100 ;  /* 0x00000064008c7308 */ /* 0x000bea0000000800 */
[C---:B------:R-:W-:Y:S01]  /*96c0*/  HMMA.16816.F32.BF16 R20, R72.reuse, R88, R20 ;  /* 0x000000584814723c */ /* 0x040fe20000041814 */
[----:B--2---:R-:W2:Y:S03]  /*96d0*/  LDSM.16.MT88.4 R84, [R200+0x5800] ;  /* 0x00580000c854783b */ /* 0x004ea60000004200 */
[----:B----4-:R-:W-:Y:S03]  /*96e0*/  FADD.FTZ R2, R154, R2 ;  /* 0x000000029a027221 */ /* 0x010fe60000010000 */
[--C-:B------:R-:W-:Y:S01]  /*96f0*/  FFMA.FTZ R88, R216, c[0x0][0x2d0], -R147.reuse ;  /* 0x0000b400d8587a23 */ /* 0x100fe20000010893 */
[C---:B------:R-:W-:Y:S03]  /*9700*/  HMMA.16816.F32.BF16 R24, R72.reuse, R90, R24 ;  /* 0x0000005a4818723c */ /* 0x040fe60000041818 */
[----:B------:R4:W4:Y:S05]  /*9710*/  MUFU.EX2 R153, R88 ;  /* 0x0000005800997308 */ /* 0x00092a0000000800 */
[C---:B-1----:R-:W-:Y:S01]  /*9720*/  HMMA.16816.F32.BF16 R28, R72.reuse, R76, R28 ;  /* 0x0000004c481c723c */ /* 0x042fe2000004181c */
[----:B-----5:R-:W-:Y:S06]  /*9730*/  LDSM.16.MT88.4 R100, [R200+0x3000] ;  /* 0x00300000c864783b */ /* 0x020fec0000004200 */
[--C-:B------:R-:W-:Y:S01]  /*9740*/  FFMA.FTZ R76, R218, c[0x0][0x2d0], -R68.reuse ;  /* 0x0000b400da4c7a23 */ /* 0x100fe20000010844 */
[C---:B------:R-:W-:Y:S03]  /*9750*/  HMMA.16816.F32.BF16 R32, R72.reuse, R78, R32 ;  /* 0x0000004e4820723c */ /* 0x040fe60000041820 */
[----:B------:R1:W-:Y:S05]  /*9760*/  MUFU.EX2 R151, R76 ;  /* 0x0000004c00977308 */ /* 0x0003ea0000000800 */
[C---:B---3--:R-:W-:Y:S04]  /*9770*/  HMMA.16816.F32.BF16 R36, R72.reuse, R80, R36 ;  /* 0x000000504824723c */ /* 0x048fe80000041824 */
[----:B----4-:R-:W-:Y:S02]  /*9780*/  FFMA.FTZ R88, R217, c[0x0][0x2d0], -R68 ;  /* 0x0000b400d9587a23 */ /* 0x010fe40000010844 */
[----:B------:R-:W-:Y:S02]  /*9790*/  FADD.FTZ R2, R153, R2 ;  /* 0x0000000299027221 */ /* 0x000fe40000010000 */
[C---:B------:R-:W-:Y:S01]  /*97a0*/  HMMA.16816.F32.BF16 R40, R72.reuse, R82, R40 ;  /* 0x000000524828723c */ /* 0x040fe20000041828 */
[----:B------:R3:W4:Y:S03]  /*97b0*/  MUFU.EX2 R152, R88 ;  /* 0x0000005800987308 */ /* 0x0007260000000800 */
[--C-:B------:R-:W-:Y:S02]  /*97c0*/  FFMA.FTZ R80, R220, c[0x0][0x2d0], -R147.reuse ;  /* 0x0000b400dc507a23 */ /* 0x100fe40000010893 */
[----:B------:R-:W-:Y:S02]  /*97d0*/  FADD.FTZ R2, R150, R2 ;  /* 0x0000000296027221 */ /* 0x000fe40000010000 */
[C---:B--2---:R-:W-:Y:S03]  /*97e0*/  HMMA.16816.F32.BF16 R44, R72.reuse, R84, R44 ;  /* 0x00000054482c723c */ /* 0x044fe6000004182c */
[----:B------:R2:W-:Y:S01]  /*97f0*/  MUFU.EX2 R149, R80 ;  /* 0x0000005000957308 */ /* 0x0005e20000000800 */
[----:B-1----:R-:W-:Y:S03]  /*9800*/  LDSM.16.MT88.4 R76, [R201+0x5800] ;  /* 0x00580000c94c783b */ /* 0x002fe60000004200 */
[----:B------:R-:W-:Y:S01]  /*9810*/  FFMA.FTZ R84, R222, c[0x0][0x2d0], -R68 ;  /* 0x0000b400de547a23 */ /* 0x000fe20000010844 */
[C---:B------:R-:W-:Y:S05]  /*9820*/  HMMA.16816.F32.BF16 R48, R72.reuse, R86, R48 ;  /* 0x000000564830723c */ /* 0x040fea0000041830 */
[----:B------:R1:W-:Y:S01]  /*9830*/  MUFU.EX2 R146, R84 ;  /* 0x0000005400927308 */ /* 0x0003e20000000800 */
[----:B---3--:R-:W3:Y:S01]  /*9840*/  LDSM.16.MT88.4 R88, [R199+0x5800] ;  /* 0x00580000c758783b */ /* 0x008ee20000004200 */
[----:B----4-:R-:W-:Y:S05]  /*9850*/  FADD.FTZ R0, R152, R0 ;  /* 0x0000000098007221 */ /* 0x010fea0000010000 */
[----:B------:R-:W-:Y:S02]  /*9860*/  FADD.FTZ R0, R151, R0 ;  /* 0x0000000097007221 */ /* 0x000fe40000010000 */
[----:B--2---:R-:W-:Y:S04]  /*9870*/  FFMA.FTZ R80, R221, c[0x0][0x2d0], -R68 ;  /* 0x0000b400dd507a23 */ /* 0x004fe80000010844 */
[----:B------:R2:W4:Y:S01]  /*9880*/  MUFU.EX2 R148, R80 ;  /* 0x0000005000947308 */ /* 0x0005220000000800 */
[----:B-1----:R-:W-:Y:S08]  /*9890*/  LDSM.16.MT88.4 R84, [R200+0x2800] ;  /* 0x00280000c854783b */ /* 0x002ff00000004200 */
[----:B--2---:R-:W1:Y:S01]  /*98a0*/  LDSM.16.MT88.4 R80, [R198+0x2800] ;  /* 0x00280000c650783b */ /* 0x004e620000004200 */
[----:B----4-:R-:W-:Y:S01]  /*98b0*/  FADD.FTZ R0, R148, R0 ;  /* 0x0000000094007221 */ /* 0x010fe20000010000 */
[C---:B---3--:R-:W-:Y:S08]  /*98c0*/  HMMA.16816.F32.BF16 R52, R72.reuse, R88, R52 ;  /* 0x000000584834723c */ /* 0x048ff00000041834 */
[C---:B------:R-:W-:Y:S01]  /*98d0*/  HMMA.16816.F32.BF16 R56, R72.reuse, R90, R56 ;  /* 0x0000005a4838723c */ /* 0x040fe20000041838 */
[----:B------:R-:W2:Y:S07]  /*98e0*/  LDSM.16.MT88.4 R88, [R199+0x2800] ;  /* 0x00280000c758783b */ /* 0x000eae0000004200 */
[C---:B------:R-:W-:Y:S07]  /*98f0*/  HMMA.16816.F32.BF16 R60, R72.reuse, R76, R60 ;  /* 0x0000004c483c723c */ /* 0x040fee000004183c */
[--C-:B------:R-:W-:Y:S01]  /*9900*/  FFMA.FTZ R76, R223, c[0x0][0x2d0], -R147.reuse ;  /* 0x0000b400df4c7a23 */ /* 0x100fe20000010893 */
[----:B------:R-:W-:Y:S03]  /*9910*/  HMMA.16816.F32.BF16 R64, R72, R78, R64 ;  /* 0x0000004e4840723c */ /* 0x000fe60000041840 */
[----:B------:R3:W-:Y:S04]  /*9920*/  MUFU.EX2 R145, R76 ;  /* 0x0000004c00917308 */ /* 0x0007e80000000800 */
[----:B------:R-:W-:Y:S02]  /*9930*/  F2FP.BF16.PACK_AB R72, R153, R154 ;  /* 0x0000009a9948723e */ /* 0x000fe400000010ff */
[----:B------:R-:W-:Y:S03]  /*9940*/  F2FP.BF16.PACK_AB R73, R151, R152 ;  /* 0x000000989749723e */ /* 0x000fe600000010ff */
[----:B------:R-:W-:Y:S02]  /*9950*/  F2FP.BF16.PACK_AB R74, R149, R150 ;  /* 0x00000096954a723e */ /* 0x000fe400000010ff */
[----:B------:R-:W-:Y:S07]  /*9960*/  F2FP.BF16.PACK_AB R75, R146, R148 ;  /* 0x00000094924b723e */ /* 0x000fee00000010ff */
[C---:B-1----:R-:W-:Y:S03]  /*9970*/  HMMA.16816.F32.BF16 R4, R72.reuse, R80, R4 ;  /* 0x000000504804723c */ /* 0x042fe60000041804 */
[--C-:B---3--:R-:W-:Y:S05]  /*9980*/  FFMA.FTZ R76, R224, c[0x0][0x2d0], -R147.reuse ;  /* 0x0000b400e04c7a23 */ /* 0x108fea0000010893 */
[C---:B------:R-:W-:Y:S01]  /*9990*/  HMMA.16816.F32.BF16 R8, R72.reuse, R82, R8 ;  /* 0x000000524808723c */ /* 0x040fe20000041808 */
[----:B------:R1:W3:Y:S03]  /*99a0*/  MUFU.EX2 R144, R76 ;  /* 0x0000004c00907308 */ /* 0x0002e60000000800 */
[--C-:B------:R-:W-:Y:S04]  /*99b0*/  FFMA.FTZ R80, R225, c[0x0][0x2d0], -R68.reuse ;  /* 0x0000b400e1507a23 */ /* 0x100fe80000010844 */
[C---:B------:R-:W-:Y:S03]  /*99c0*/  HMMA.16816.F32.BF16 R12, R72.reuse, R84, R12 ;  /* 0x00000054480c723c */ /* 0x040fe6000004180c */
[----:B------:R4:W-:Y:S04]  /*99d0*/  MUFU.EX2 R143, R80 ;  /* 0x00000050008f7308 */ /* 0x0009e80000000800 */
[----:B------:R-:W-:Y:S01]  /*99e0*/  FFMA.FTZ R84, R227, c[0x0][0x2d0], -R147 ;  /* 0x0000b400e3547a23 */ /* 0x000fe20000010893 */
[C---:B------:R-:W-:Y:S05]  /*99f0*/  HMMA.16816.F32.BF16 R16, R72.reuse, R86, R16 ;  /* 0x000000564810723c */ /* 0x040fea0000041810 */
[----:B------:R5:W5:Y:S03]  /*9a00*/  MUFU.EX2 R141, R84 ;  /* 0x00000054008d7308 */ /* 0x000b660000000800 */
[C---:B--2---:R-:W-:Y:S01]  /*9a10*/  HMMA.16816.F32.BF16 R20, R72.reuse, R88, R20 ;  /* 0x000000584814723c */ /* 0x044fe20000041814 */
[----:B-1----:R-:W1:Y:S03]  /*9a20*/  LDSM.16.MT88.4 R76, [R201+0x2800] ;  /* 0x00280000c94c783b */ /* 0x002e660000004200 */
[----:B---3--:R-:W-:Y:S04]  /*9a30*/  F2FP.BF16.PACK_AB R136, R144, R145 ;  /* 0x000000919088723e */ /* 0x008fe800000010ff */
[C---:B------:R-:W-:Y:S01]  /*9a40*/  HMMA.16816.F32.BF16 R24, R72.reuse, R90, R24 ;  /* 0x0000005a4818723c */ /* 0x040fe20000041818 */
[----:B------:R-:W-:Y:S03]  /*9a50*/  LDSM.16.MT88.4 R88, [R198+0x3000] ;  /* 0x00300000c658783b */ /* 0x000fe60000004200 */
[--C-:B----4-:R-:W-:Y:S02]  /*9a60*/  FFMA.FTZ R80, R226, c[0x0][0x2d0], -R68.reuse ;  /* 0x0000b400e2507a23 */ /* 0x110fe40000010844 */
[----:B------:R-:W-:Y:S02]  /*9a70*/  FFMA.FTZ R68, R71, c[0x0][0x2d0], -R68 ;  /* 0x0000b40047447a23 */ /* 0x000fe40000010844 */
[----:B------:R2:W3:Y:S01]  /*9a80*/  MUFU.EX2 R142, R80 ;  /* 0x00000050008e7308 */ /* 0x0004e20000000800 */
[----:B-----5:R-:W-:Y:S03]  /*9a90*/  LDSM.16.MT88.4 R84, [R201+0x6000] ;  /* 0x00600000c954783b */ /* 0x020fe60000004200 */
[----:B------:R-:W-:Y:S06]  /*9aa0*/  F2FP.BF16.PACK_AB R138, R140, R141 ;  /* 0x0000008d8c8a723e */ /* 0x000fec00000010ff */
[----:B------:R-:W4:Y:S01]  /*9ab0*/  MUFU.EX2 R68, R68 ;  /* 0x0000004400447308 */ /* 0x000f220000000800 */
[----:B--2---:R-:W2:Y:S01]  /*9ac0*/  LDSM.16.MT88.4 R80, [R198+0x6000] ;  /* 0x00600000c650783b */ /* 0x004ea20000004200 */
[----:B---3--:R-:W-:Y:S01]  /*9ad0*/  F2FP.BF16.PACK_AB R137, R142, R143 ;  /* 0x0000008f8e89723e */ /* 0x008fe200000010ff */
[C---:B-1----:R-:W-:Y:S08]  /*9ae0*/  HMMA.16816.F32.BF16 R28, R72.reuse, R76, R28 ;  /* 0x0000004c481c723c */ /* 0x042ff0000004181c */
[C---:B------:R-:W-:Y:S04]  /*9af0*/  HMMA.16816.F32.BF16 R32, R72.reuse, R78, R32 ;  /* 0x0000004e4820723c */ /* 0x040fe80000041820 */
[----:B----4-:R-:W-:Y:S04]  /*9b00*/  F2FP.BF16.PACK_AB R139, R68, R70 ;  /* 0x00000046448b723e */ /* 0x010fe800000010ff */
[C---:B--2---:R-:W-:Y:S08]  /*9b10*/  HMMA.16816.F32.BF16 R36, R72.reuse, R80, R36 ;  /* 0x000000504824723c */ /* 0x044ff00000041824 */
[C---:B------:R-:W-:Y:S08]  /*9b20*/  HMMA.16816.F32.BF16 R40, R72.reuse, R82, R40 ;  /* 0x000000524828723c */ /* 0x040ff00000041828 */
[C---:B------:R-:W-:Y:S08]  /*9b30*/  HMMA.16816.F32.BF16 R44, R72.reuse, R92, R44 ;  /* 0x0000005c482c723c */ /* 0x040ff0000004182c */
[C---:B------:R-:W-:Y:S08]  /*9b40*/  HMMA.16816.F32.BF16 R48, R72.reuse, R94, R48 ;  /* 0x0000005e4830723c */ /* 0x040ff00000041830 */
[C---:B------:R-:W-:Y:S08]  /*9b50*/  HMMA.16816.F32.BF16 R52, R72.reuse, R96, R52 ;  /* 0x000000604834723c */ /* 0x040ff00000041834 */
[C---:B------:R-:W-:Y:S08]  /*9b60*/  HMMA.16816.F32.BF16 R56, R72.reuse, R98, R56 ;  /* 0x000000624838723c */ /* 0x040ff00000041838 */
[C---:B------:R-:W-:Y:S08]  /*9b70*/  HMMA.16816.F32.BF16 R60, R72.reuse, R84, R60 ;  /* 0x00000054483c723c */ /* 0x040ff0000004183c */
[----:B------:R-:W-:Y:S08]  /*9b80*/  HMMA.16816.F32.BF16 R64, R72, R86, R64 ;  /* 0x000000564840723c */ /* 0x000ff00000041840 */
[C---:B------:R-:W-:Y:S01]  /*9b90*/  HMMA.16816.F32.BF16 R72, R136.reuse, R88, R4 ;  /* 0x000000588848723c */ /* 0x040fe20000041804 */
[----:B------:R-:W1:Y:S07]  /*9ba0*/  LDSM.16.MT88.4 R4, [R198+0x6800] ;  /* 0x00680000c604783b */ /* 0x000e6e0000004200 */
[C---:B------:R-:W-:Y:S08]  /*9bb0*/  HMMA.16816.F32.BF16 R76, R136.reuse, R90, R8 ;  /* 0x0000005a884c723c */ /* 0x040ff00000041808 */
[C---:B------:R-:W-:Y:S08]  /*9bc0*/  HMMA.16816.F32.BF16 R80, R136.reuse, R100, R12 ;  /* 0x000000648850723c */ /* 0x040ff0000004180c */
[C---:B------:R-:W-:Y:S08]  /*9bd0*/  HMMA.16816.F32.BF16 R84, R136.reuse, R102, R16 ;  /* 0x000000668854723c */ /* 0x040ff00000041810 */
[C---:B------:R-:W-:Y:S08]  /*9be0*/  HMMA.16816.F32.BF16 R88, R136.reuse, R104, R20 ;  /* 0x000000688858723c */ /* 0x040ff00000041814 */
[C---:B------:R-:W-:Y:S08]  /*9bf0*/  HMMA.16816.F32.BF16 R92, R136.reuse, R106, R24 ;  /* 0x0000006a885c723c */ /* 0x040ff00000041818 */
[C---:B------:R-:W-:Y:S08]  /*9c00*/  HMMA.16816.F32.BF16 R96, R136.reuse, R108, R28 ;  /* 0x0000006c8860723c */ /* 0x040ff0000004181c */
[C---:B------:R-:W-:Y:S08]  /*9c10*/  HMMA.16816.F32.BF16 R100, R136.reuse, R110, R32 ;  /* 0x0000006e8864723c */ /* 0x040ff00000041820 */
[C---:B-1----:R-:W-:Y:S08]  /*9c20*/  HMMA.16816.F32.BF16 R104, R136.reuse, R4, R36 ;  /* 0x000000048868723c */ /* 0x042ff00000041824 */
[C---:B------:R-:W-:Y:S01]  /*9c30*/  HMMA.16816.F32.BF16 R108, R136.reuse, R6, R40 ;  /* 0x00000006886c723c */ /* 0x040fe20000041828 */
[----:B------:R-:W1:Y:S07]  /*9c40*/  LDSM.16.MT88.4 R4, [R201+0x6800] ;  /* 0x00680000c904783b */ /* 0x000e6e0000004200 */
[C---:B------:R-:W-:Y:S08]  /*9c50*/  HMMA.16816.F32.BF16 R112, R136.reuse, R116, R44 ;  /* 0x000000748870723c */ /* 0x040ff0000004182c */
[C---:B------:R-:W-:Y:S08]  /*9c60*/  HMMA.16816.F32.BF16 R116, R136.reuse, R118, R48 ;  /* 0x000000768874723c */ /* 0x040ff00000041830 */
[C---:B------:R-:W-:Y:S08]  /*9c70*/  HMMA.16816.F32.BF16 R120, R136.reuse, R124, R52 ;  /* 0x0000007c8878723c */ /* 0x040ff00000041834 */
[C---:B------:R-:W-:Y:S08]  /*9c80*/  HMMA.16816.F32.BF16 R124, R136.reuse, R126, R56 ;  /* 0x0000007e887c723c */ /* 0x040ff00000041838 */
[C---:B-1----:R-:W-:Y:S07]  /*9c90*/  HMMA.16816.F32.BF16 R60, R136.reuse, R4, R60 ;  /* 0x00000004883c723c */ /* 0x042fee000004183c */
        /* <DEDUP_REMOVED lines=10> */
[----:B------:R-:W-:Y:S01]  /*9d40*/  FADD.FTZ R0, R68, R0 ;  /* 0x0000000044007221 */ /* 0x000fe20000010000 */
[----:B------:R-:W-:Y:S02]  /*9d50*/  MOV R68, R3 ;  /* 0x0000000300447202 */ /* 0x000fe40000000f00 */
[----:B------:R1:W-:Y:S04]  /*9d60*/  STL [R1], R2 ;  /* 0x0000000201007387 */ /* 0x0003e80000100800 */
[----:B------:R1:W-:Y:S01]  /*9d70*/  STL [R1+0x4], R0 ;  /* 0x0000040001007387 */ /* 0x0003e20000100800 */
[----:B------:R-:W-:-:S05]  /*9d80*/  @P0 BRA `(.L_x_144) ;  /* 0xffffc67000000947 */ /* 0x000fca000383ffff */
.L_x_141:
[----:B------:R-:W-:Y:S05]  /*9d90*/  BRA.DIV ~URZ, `(.L_x_145) ;  /* 0x000043127f007947 */ /* 0x000fea000b800000 */
[----:B-12---:R-:W2:Y:S04]  /*9da0*/  LDL.LU R2, [R1] ;  /* 0x0000000001027983 */ /* 0x006ea80000300800 */
[----:B------:R-:W3:Y:S04]  /*9db0*/  LDL.LU R5, [R1+0x4] ;  /* 0x0000040001057983 */ /* 0x000ee80000300800 */
[----:B--2---:R-:W1:Y:S04]  /*9dc0*/  SHFL.BFLY PT, R0, R2, 0x2, 0x1f ;  /* 0x0c401f0002007f89 */ /* 0x004e6800000e0000 */
[----:B---3--:R-:W2:Y:S01]  /*9dd0*/  SHFL.BFLY PT, R3, R5, 0x2, 0x1f ;  /* 0x0c401f0005037f89 */ /* 0x008ea200000e0000 */
[----:B-1----:R-:W-:-:S02]  /*9de0*/  FADD.FTZ R0, R0, R2 ;  /* 0x0000000200007221 */ /* 0x002fc40000010000 */
[----:B--2---:R-:W-:-:S03]  /*9df0*/  FADD.FTZ R3, R3, R5 ;  /* 0x0000000503037221 */ /* 0x004fc60000010000 */
[----:B------:R-:W1:Y:S04]  /*9e00*/  SHFL.BFLY PT, R2, R0, 0x1, 0x1f ;  /* 0x0c201f0000027f89 */ /* 0x000e6800000e0000 */
[----:B------:R2:W3:Y:S01]  /*9e10*/  SHFL.BFLY PT, R4, R3, 0x1, 0x1f ;  /* 0x0c201f0003047f89 */ /* 0x0004e200000e0000 */
[----:B-1----:R-:W-:-:S05]  /*9e20*/  FADD.FTZ R0, R0, R2 ;  /* 0x0000000200007221 */ /* 0x002fca0000010000 */
.L_x_208:
[----:B------:R-:W-:Y:S01]  /*9e30*/  FSETP.NE.FTZ.AND P1, PT, R0, RZ, PT ;  /* 0x000000ff0000720b */ /* 0x000fe20003f35000 */
[----:B--23--:R-:W-:Y:S01]  /*9e40*/  FADD.FTZ R3, R4, R3 ;  /* 0x0000000304037221 */ /* 0x00cfe20000010000 */
[----:B------:R-:W-:Y:S02]  /*9e50*/  MOV R2, RZ ;  /* 0x000000ff00027202 */ /* 0x000fe40000000f00 */
[----:B------:R-:W-:Y:S02]  /*9e60*/  MOV R21, 0xff800000 ;  /* 0xff80000000157802 */ /* 0x000fe40000000f00 */
[----:B------:R-:W-:-:S02]  /*9e70*/  FSETP.NE.FTZ.AND P0, PT, R3, RZ, PT ;  /* 0x000000ff0300720b */ /* 0x000fc40003f15000 */
        /* <DEDUP_REMOVED lines=80> */
.L_x_138:
[----:B--2---:R2:W5:Y:S04]  /*a380*/  LDL R6, [R1+0x28] ;  /* 0x0000280001067983 */ /* 0x0045680000100800 */
[----:B------:R-:W3:Y:S01]  /*a390*/  S2R R2, SR_TID.X ;  /* 0x0000000000027919 */ /* 0x000ee20000002100 */
[----:B------:R-:W-:Y:S01]  /*a3a0*/  BSSY B0, `(.L_x_146) ;  /* 0x0000011000007945 */ /* 0x000fe20003800000 */
[----:B---3--:R-:W-:-:S13]  /*a3b0*/  LOP3.LUT P0, RZ, R2, 0xff, RZ, 0xc0, !PT ;  /* 0x000000ff02ff7812 */ /* 0x008fda000780c0ff */
[----:B------:R-:W-:Y:S05]  /*a3c0*/  @P0 BRA `(.L_x_147) ;  /* 0x000000e000000947 */ /* 0x000fea0003800000 */
[----:B--2---:R-:W2:Y:S01]  /*a3d0*/  S2R R4, SR_LANEID ;  /* 0x0000000000047919 */ /* 0x004ea20000000000 */
[----:B------:R-:W-:Y:S01]  /*a3e0*/  VOTEU.ANY UR4, UPT, PT ;  /* 0x0000000000047886 */ /* 0x000fe200038e0100 */
[----:B-1----:R-:W-:Y:S01]  /*a3f0*/  IMAD.MOV.U32 R5, RZ, RZ, c[0x0][0x564] ;  /* 0x00015900ff057624 */ /* 0x002fe200078e00ff */
[----:B------:R-:W2:Y:S08]  /*a400*/  FLO.U32 R3, UR4 ;  /* 0x0000000400037d00 */ /* 0x000eb000080e0000 */
[----:B------:R-:W1:Y:S01]  /*a410*/  POPC R2, UR4 ;  /* 0x0000000400027d09 */ /* 0x000e620008000000 */
[----:B--2---:R-:W-:Y:S01]  /*a420*/  ISETP.EQ.U32.AND P0, PT, R3, R4, PT ;  /* 0x000000040300720c */ /* 0x004fe20003f02070 */
[----:B------:R-:W-:-:S12]  /*a430*/  IMAD.MOV.U32 R4, RZ, RZ, c[0x0][0x560] ;  /* 0x00015800ff047624 */ /* 0x000fd800078e00ff */
[----:B-1----:R1:W2:Y:S04]  /*a440*/  @P0 ATOMG.E.ADD.STRONG.GPU PT, R2, [R4.64], R2 ;  /* 0x00000002040209a8 */ /* 0x0022a800081ee1c6 */
[----:B-1----:R-:W1:Y:S04]  /*a450*/  S2R R4, SR_LTMASK ;  /* 0x0000000000047919 */ /* 0x002e680000003900 */
[----:B--2---:R1:W2:Y:S02]  /*a460*/  SHFL.IDX PT, R3, R2, R3, 0x1f ;  /* 0x00001f0302037589 */ /* 0x0042a400000e0000 */
[----:B-1----:R-:W-:-:S06]  /*a470*/  LOP3.LUT R2, R4, UR4, RZ, 0xc0, !PT ;  /* 0x0000000404027c12 */ /* 0x002fcc000f8ec0ff */
[----:B------:R-:W2:Y:S02]  /*a480*/  POPC R2, R2 ;  /* 0x0000000200027309 */ /* 0x000ea40000000000 */
[----:B--2--5:R-:W-:-:S05]  /*a490*/  IADD3 R6, R3, c[0x0][0xc], R2 ;  /* 0x0000030003067a10 */ /* 0x024fca0007ffe002 */
[----:B------:R1:W-:Y:S02]  /*a4a0*/  STL [R1+0x28], R6 ;  /* 0x0000280601007387 */ /* 0x0003e40000100800 */
.L_x_147:
[----:B--2---:R-:W-:Y:S05]  /*a4b0*/  BSYNC B0 ;  /* 0x0000000000007941 */ /* 0x004fea0003800000 */
.L_x_146:
[----:B-1----:R-:W2:Y:S04]  /*a4c0*/  LDL.64 R4, [R1+0x8] ;  /* 0x0000080001047983 */ /* 0x002ea80000100a00 */
[----:B------:R-:W3:Y:S04]  /*a4d0*/  LDL R2, [R1+0x10] ;  /* 0x0000100001027983 */ /* 0x000ee80000100800 */
[----:B------:R-:W4:Y:S01]  /*a4e0*/  LDL R8, [R1+0x20] ;  /* 0x0000200001087983 */ /* 0x000f220000100800 */
[----:B------:R-:W-:Y:S01]  /*a4f0*/  PRMT R0, R0, 0x9910, RZ ;  /* 0x0000991000007816 */ /* 0x000fe200000000ff */
[----:B------:R-:W-:Y:S01]  /*a500*/  BSSY B1, `(.L_x_148) ;  /* 0x00002b9000017945 */ /* 0x000fe20003800000 */
[----:B-----5:R-:W-:-:S02]  /*a510*/  IMAD.MOV.U32 R66, RZ, RZ, R6 ;  /* 0x000000ffff427224 */ /* 0x020fc400078e0006 */
[----:B------:R-:W-:Y:S02]  /*a520*/  ISETP.NE.AND P0, PT, R0, RZ, PT ;  /* 0x000000ff0000720c */ /* 0x000fe40003f05270 */
[----:B--2---:R-:W-:Y:S02]  /*a530*/  SHF.R.S32.HI R40, RZ, 0x1f, R4 ;  /* 0x0000001fff287819 */ /* 0x004fe40000011404 */
[----:B---3--:R-:W-:Y:S02]  /*a540*/  SHF.R.S32.HI R41, RZ, 0x1f, R2 ;  /* 0x0000001fff297819 */ /* 0x008fe40000011402 */
[----:B----4-:R-:W-:-:S07]  /*a550*/  SHF.R.S32.HI R7, RZ, 0x1f, R8 ;  /* 0x0000001fff077819 */ /* 0x010fce0000011408 */
[----:B------:R-:W-:Y:S05]  /*a560*/  @!P0 BRA `(.L_x_149) ;  /* 0x00001ee000008947 */ /* 0x000fea0003800000 */
[----:B------:R-:W2:Y:S04]  /*a570*/  LDL R14, [R1+0x58] ;  /* 0x00005800010e7983 */ /* 0x000ea80000100800 */
[----:B------:R-:W3:Y:S04]  /*a580*/  LDL R13, [R1+0x5c] ;  /* 0x00005c00010d7983 */ /* 0x000ee80000100800 */
[----:B------:R-:W4:Y:S04]  /*a590*/  LDL R9, [R1+0x64] ;  /* 0x0000640001097983 */ /* 0x000f280000100800 */
[----:B------:R-:W4:Y:S04]  /*a5a0*/  LDL R12, [R1+0x60] ;  /* 0x00006000010c7983 */ /* 0x000f280000100800 */
[----:B------:R-:W4:Y:S04]  /*a5b0*/  LDL R11, [R1+0x74] ;  /* 0x00007400010b7983 */ /* 0x000f280000100800 */
[----:B------:R-:W4:Y:S04]  /*a5c0*/  LDL R6, [R1+0x6c] ;  /* 0x00006c0001067983 */ /* 0x000f280000100800 */
[----:B------:R-:W4:Y:S04]  /*a5d0*/  LDL R5, [R1+0x70] ;  /* 0x0000700001057983 */ /* 0x000f280000100800 */
[----:B------:R-:W4:Y:S01]  /*a5e0*/  LDL R10, [R1+0x68] ;  /* 0x00006800010a7983 */ /* 0x000f220000100800 */
[----:B------:R-:W-:Y:S01]  /*a5f0*/  WARPSYNC 0xffffffff ;  /* 0xffffffff00007948 */ /* 0x000fe20003800000 */
[----:B------:R-:W-:-:S02]  /*a600*/  F2FP.BF16.PACK_AB R0, R129, R128 ;  /* 0x000000808100723e */ /* 0x000fc400000010ff */
[----:B------:R-:W-:Y:S01]  /*a610*/  BAR.SYNC.DEFER_BLOCKING 0x1, 0x100 ;  /* 0x0044000000007b1d */ /* 0x000fe20000010000 */
[----:B------:R-:W-:Y:S02]  /*a620*/  F2FP.BF16.PACK_AB R2, R101, R100 ;  /* 0x000000646502723e */ /* 0x000fe400000010ff */
[----:B------:R-:W-:Y:S02]  /*a630*/  F2FP.BF16.PACK_AB R3, R49, R48 ;  /* 0x000000303103723e */ /* 0x000fe400000010ff */
[----:B------:R-:W-:Y:S02]  /*a640*/  F2FP.BF16.PACK_AB R4, R71, R70 ;  /* 0x000000464704723e */ /* 0x000fe400000010ff */
[----:B------:R-:W-:-:S04]  /*a650*/  ISETP.NE.U32.AND P1, PT, RZ, c[0x0][0x500], PT ;  /* 0x00014000ff007a0c */ /* 0x000fc80003f25070 */
[----:B------:R-:W-:Y:S01]  /*a660*/  ISETP.NE.AND.EX P1, PT, RZ, c[0x0][0x504], PT, P1 ;  /* 0x00014100ff007a0c */ /* 0x000fe20003f25310 */
[----:B--2---:R1:W-:Y:S04]  /*a670*/  STS [R14], R0 ;  /* 0x000000000e007388 */ /* 0x0043e80000000800 */
[----:B------:R2:W-:Y:S04]  /*a680*/  STS [R14+0x400], R2 ;  /* 0x000400020e007388 */ /* 0x0005e80000000800 */
[----:B---3--:R3:W-:Y:S01]  /*a690*/  STS [R13], R3 ;  /* 0x000000030d007388 */ /* 0x0087e20000000800 */
[----:B-1----:R-:W-:-:S02]  /*a6a0*/  F2FP.BF16.PACK_AB R0, R79, R78 ;  /* 0x0000004e4f00723e */ /* 0x002fc400000010ff */
[----:B--2---:R-:W-:-:S03]  /*a6b0*/  F2FP.BF16.PACK_AB R2, R51, R50 ;  /* 0x000000323302723e */ /* 0x004fc600000010ff */
[----:B------:R1:W-:Y:S01]  /*a6c0*/  STS [R13+0x400], R0 ;  /* 0x000400000d007388 */ /* 0x0003e20000000800 */
[----:B---3--:R-:W-:-:S03]  /*a6d0*/  F2FP.BF16.PACK_AB R3, R65, R64 ;  /* 0x000000404103723e */ /* 0x008fc600000010ff */
[----:B----4-:R2:W-:Y:S04]  /*a6e0*/  STS [R9], R2 ;  /* 0x0000000209007388 */ /* 0x0105e80000000800 */
[----:B------:R3:W-:Y:S01]  /*a6f0*/  STS [R9+0x400], R3 ;  /* 0x0004000309007388 */ /* 0x0007e20000000800 */
[----:B-1----:R-:W-:Y:S02]  /*a700*/  F2FP.BF16.PACK_AB R0, R53, R52 ;  /* 0x000000343500723e */ /* 0x002fe400000010ff */
[----:B--2---:R-:W-:-:S03]  /*a710*/  F2FP.BF16.PACK_AB R2, R113, R112 ;  /* 0x000000707102723e */ /* 0x004fc600000010ff */
[----:B------:R1:W-:Y:S01]  /*a720*/  STS [R12], R0 ;  /* 0x000000000c007388 */ /* 0x0003e20000000800 */
[----:B---3--:R-:W-:-:S03]  /*a730*/  F2FP.BF16.PACK_AB R3, R55, R54 ;  /* 0x000000363703723e */ /* 0x008fc600000010ff */
[----:B------:R2:W-:Y:S04]  /*a740*/  STS [R12+0x400], R2 ;  /* 0x000400020c007388 */ /* 0x0005e80000000800 */
[----:B------:R3:W-:Y:S01]  /*a750*/  STS [R11], R3 ;  /* 0x000000030b007388 */ /* 0x0007e20000000800 */
[----:B-1----:R-:W-:Y:S02]  /*a760*/  F2FP.BF16.PACK_AB R0, R109, R108 ;  /* 0x0000006c6d00723e */ /* 0x002fe400000010ff */
[----:B--2---:R-:W-:-:S03]  /*a770*/  F2FP.BF16.PACK_AB R2, R57, R56 ;  /* 0x000000383902723e */ /* 0x004fc600000010ff */
[----:B------:R1:W-:Y:S01]  /*a780*/  STS [R11+0x400], R0 ;  /* 0x000400000b007388 */ /* 0x0003e20000000800 */
[----:B---3--:R-:W-:-:S03]  /*a790*/  F2FP.BF16.PACK_AB R3, R105, R104 ;  /* 0x000000686903723e */ /* 0x008fc600000010ff */
[----:B------:R2:W-:Y:S04]  /*a7a0*/  STS [R6], R2 ;  /* 0x0000000206007388 */ /* 0x0005e80000000800 */
        /* <DEDUP_REMOVED lines=11> */
[----:B------:R2:W-:Y:S04]  /*a860*/  STS [R14+0x4000], R3 ;  /* 0x004000030e007388 */ /* 0x0005e80000000800 */
[----:B------:R3:W-:Y:S04]  /*a870*/  STS [R14+0x4400], R4 ;  /* 0x004400040e007388 */ /* 0x0007e80000000800 */
[----:B------:R4:W-:Y:S01]  /*a880*/  STS [R13+0x4000], R2 ;  /* 0x004000020d007388 */ /* 0x0009e20000000800 */
[----:B-1----:R-:W-:Y:S02]  /*a890*/  F2FP.BF16.PACK_AB R0, R103, R102 ;  /* 0x000000666700723e */ /* 0x002fe400000010ff */
[----:B--2---:R-:W-:-:S03]  /*a8a0*/  F2FP.BF16.PACK_AB R3, R99, R98 ;  /* 0x000000626303723e */ /* 0x004fc600000010ff */
[----:B------:R1:W-:Y:S01]  /*a8b0*/  STS [R13+0x4400], R0 ;  /* 0x004400000d007388 */ /* 0x0003e20000000800 */
[----:B---3--:R-:W-:Y:S02]  /*a8c0*/  F2FP.BF16.PACK_AB R4, R77, R76 ;  /* 0x0000004c4d04723e */ /* 0x008fe400000010ff */
[----:B----4-:R-:W-:-:S03]  /*a8d0*/  F2FP.BF16.PACK_AB R2, R81, R80 ;  /* 0x000000505102723e */ /* 0x010fc600000010ff */
[----:B------:R-:W-:Y:S04]  /*a8e0*/  STS [R9+0x4000], R4 ;  /* 0x0040000409007388 */ /* 0x000fe80000000800 */
[----:B------:R2:W-:Y:S04]  /*a8f0*/  STS [R9+0x4400], R3 ;  /* 0x0044000309007388 */ /* 0x0005e80000000800 */
[----:B------:R3:W-:Y:S01]  /*a900*/  STS [R12+0x4000], R2 ;  /* 0x004000020c007388 */ /* 0x0007e20000000800 */
[----:B-1----:R-:W-:-:S05]  /*a910*/  F2FP.BF16.PACK_AB R0, R95, R94 ;  /* 0x0000005e5f00723e */ /* 0x002fca00000010ff */
[----:B------:R1:W-:Y:S01]  /*a920*/  STS [R12+0x4400], R0 ;  /* 0x004400000c007388 */ /* 0x0003e20000000800 */
[----:B--2---:R-:W-:Y:S01]  /*a930*/  F2FP.BF16.PACK_AB R3, R97, R96 ;  /* 0x000000606103723e */ /* 0x004fe200000010ff */
[----:B------:R-:W-:Y:S02]  /*a940*/  IMAD.MOV.U32 R4, RZ, RZ, 0x4 ;  /* 0x00000004ff047424 */ /* 0x000fe400078e00ff */
[----:B------:R-:W2:Y:S01]  /*a950*/  LDL.LU R9, [R1+0x50] ;  /* 0x0000500001097983 */ /* 0x000ea20000300800 */
[----:B------:R-:W-:Y:S01]  /*a960*/  ISETP.NE.U32.AND P2, PT, RZ, c[0x0][0x508], PT ;  /* 0x00014200ff007a0c */ /* 0x000fe20003f45070 */
[----:B------:R-:W-:Y:S01]  /*a970*/  IMAD.MOV.U32 R14, RZ, RZ, c[0x0][0x388] ;  /* 0x0000e200ff0e7624 */ /* 0x000fe200078e00ff */
[----:B---3--:R-:W-:Y:S01]  /*a980*/  F2FP.BF16.PACK_AB R2, R87, R86 ;  /* 0x000000565702723e */ /* 0x008fe200000010ff */
[----:B------:R3:W-:Y:S01]  /*a990*/  STS [R11+0x4000], R3 ;  /* 0x004000030b007388 */ /* 0x0007e20000000800 */
[----:B------:R-:W-:-:S03]  /*a9a0*/  ISETP.NE.AND.EX P2, PT, RZ, c[0x0][0x50c], PT, P2 ;  /* 0x00014300ff007a0c */ /* 0x000fc60003f45320 */
[----:B------:R4:W-:Y:S01]  /*a9b0*/  STS [R11+0x4400], R2 ;  /* 0x004400020b007388 */ /* 0x0009e20000000800 */
[----:B-1----:R-:W-:-:S05]  /*a9c0*/  F2FP.BF16.PACK_AB R0, R93, R92 ;  /* 0x0000005c5d00723e */ /* 0x002fca00000010ff */
[----:B------:R1:W-:Y:S01]  /*a9d0*/  STS [R6+0x4000], R0 ;  /* 0x0040000006007388 */ /* 0x0003e20000000800 */
[----:B---3--:R-:W-:Y:S02]  /*a9e0*/  F2FP.BF16.PACK_AB R3, R75, R74 ;  /* 0x0000004a4b03723e */ /* 0x008fe400000010ff */
[----:B----4-:R-:W-:-:S03]  /*a9f0*/  F2FP.BF16.PACK_AB R2, R85, R84 ;  /* 0x000000545502723e */ /* 0x010fc600000010ff */
[----:B------:R3:W-:Y:S04]  /*aa00*/  STS [R6+0x4400], R3 ;  /* 0x0044000306007388 */ /* 0x0007e80000000800 */
[----:B------:R4:W-:Y:S01]  /*aa10*/  STS [R5+0x4000], R2 ;  /* 0x0040000205007388 */ /* 0x0009e20000000800 */
[----:B-1----:R-:W-:-:S05]  /*aa20*/  F2FP.BF16.PACK_AB R0, R63, R62 ;  /* 0x0000003e3f00723e */ /* 0x002fca00000010ff */
[----:B------:R1:W-:Y:S01]  /*aa30*/  STS [R5+0x4400], R0 ;  /* 0x0044000005007388 */ /* 0x0003e20000000800 */
[----:B---3--:R-:W-:Y:S02]  /*aa40*/  F2FP.BF16.PACK_AB R3, R45, R44 ;  /* 0x0000002c2d03723e */ /* 0x008fe400000010ff */
[----:B------:R-:W-:Y:S02]  /*aa50*/  F2FP.BF16.PACK_AB R6, R47, R46 ;  /* 0x0000002e2f06723e */ /* 0x000fe400000010ff */
[----:B----4-:R-:W-:Y:S01]  /*aa60*/  @P2 LEA R2, P0, R8, c[0x0][0x508], 0x2 ;  /* 0x0001420008022a11 */ /* 0x010fe200078010ff */
[----:B------:R3:W-:Y:S04]  /*aa70*/  STS [R10+0x4000], R3 ;  /* 0x004000030a007388 */ /* 0x0007e80000000800 */
[----:B------:R4:W-:Y:S01]  /*aa80*/  STS [R10+0x4400], R6 ;  /* 0x004400060a007388 */ /* 0x0009e20000000800 */
[----:B-1----:R-:W-:-:S02]  /*aa90*/  IMAD.MOV.U32 R0, RZ, RZ, RZ ;  /* 0x000000ffff007224 */ /* 0x002fc400078e00ff */
[C---:B------:R-:W-:Y:S01]  /*aaa0*/  IMAD.WIDE R4, R8.reuse, R4, c[0x0][0x500] ;  /* 0x0001400008047625 */ /* 0x040fe200078e0204 */
[----:B------:R-:W-:Y:S01]  /*aab0*/  BAR.SYNC.DEFER_BLOCKING 0x1, 0x100 ;  /* 0x0044000000007b1d */ /* 0x000fe20000010000 */
[----:B---3--:R-:W-:-:S05]  /*aac0*/  @P2 LEA.HI.X R3, R8, c[0x0][0x50c], R7, 0x2, P0 ;  /* 0x0001430008032a11 */ /* 0x008fca00000f1407 */
[----:B------:R4:W5:Y:S04]  /*aad0*/  @P1 LDG.E R0, [R4.64] ;  /* 0x0000000604001981 */ /* 0x000968000c1e1900 */
[----:B------:R1:W5:Y:S01]  /*aae0*/  @P2 LDG.E R14, [R2.64] ;  /* 0x00000006020e2981 */ /* 0x000362000c1e1900 */
[----:B--2---:R-:W-:-:S04]  /*aaf0*/  ISETP.NE.AND P0, PT, R9, RZ, PT ;  /* 0x000000ff0900720c */ /* 0x004fc80003f05270 */
[----:B-1----:R-:W-:Y:S01]  /*ab00*/  SEL R3, R9, c[0x0][0x3d4], P0 ;  /* 0x0000f50009037a07 */ /* 0x002fe20000000000 */
[----:B------:R-:W-:Y:S05]  /*ab10*/  @P2 BRA `(.L_x_150) ;  /* 0x0000004000002947 */ /* 0x000fea0003800000 */
[----:B----4-:R-:W-:Y:S05]  /*ab20*/  @!P1 BRA `(.L_x_150) ;  /* 0x0000003000009947 */ /* 0x010fea0003800000 */
[----:B------:R1:W2:Y:S04]  /*ab30*/  LDG.E R2, [R4.64] ;  /* 0x0000000604027981 */ /* 0x0002a8000c1e1900 */
[----:B-1----:R-:W2:Y:S02]  /*ab40*/  LDG.E R4, [R4.64+0x4] ;  /* 0x0000040604047981 */ /* 0x002ea4000c1e1900 */
[----:B--2--5:R-:W-:Y:S02]  /*ab50*/  IADD3 R14, -R2, R4, RZ ;  /* 0x00000004020e7210 */ /* 0x024fe40007ffe1ff */
.L_x_150:
[----:B----4-:R-:W2:Y:S04]  /*ab60*/  LDL R6, [R1+0x80] ;  /* 0x0000800001067983 */ /* 0x010ea80000100800 */
[----:B------:R-:W2:Y:S04]  /*ab70*/  LDL R42, [R1+0x2c] ;  /* 0x00002c00012a7983 */ /* 0x000ea80000100800 */
[----:B------:R-:W3:Y:S04]  /*ab80*/  LDL R15, [R1+0x4c] ;  /* 0x00004c00010f7983 */ /* 0x000ee80000100800 */
[----:B------:R-:W4:Y:S04]  /*ab90*/  LDL R22, [R1+0x54] ;  /* 0x0000540001167983 */ /* 0x000f280000100800 */
[----:B------:R-:W4:Y:S01]  /*aba0*/  LDL R23, [R1+0x7c] ;  /* 0x00007c0001177983 */ /* 0x000f220000100800 */
[----:B------:R-:W-:Y:S01]  /*abb0*/  IMAD.MOV.U32 R9, RZ, RZ, 0x368 ;  /* 0x00000368ff097424 */ /* 0x000fe200078e00ff */
[----:B------:R-:W-:-:S04]  /*abc0*/  ISETP.GT.AND P3, PT, R3, 0x1, PT ;  /* 0x000000010300780c */ /* 0x000fc80003f64270 */
[----:B------:R-:W-:-:S04]  /*abd0*/  SEL R9, R9, 0x328, P3 ;  /* 0x0000032809097807 */ /* 0x000fc80001800000 */
[----:B------:R-:W1:Y:S08]  /*abe0*/  LDC.64 R4, c[0x0][R9+0x170] ;  /* 0x00005c0009047b82 */ /* 0x000e700000000a00 */
[----:B------:R2:W3:Y:S08]  /*abf0*/  LDC.64 R12, c[0x0][R9+0x168] ;  /* 0x00005a00090c7b82 */ /* 0x0004f00000000a00 */
[----:B------:R2:W2:Y:S08]  /*ac00*/  LDC.64 R16, c[0x0][R9+0x178] ;  /* 0x00005e0009107b82 */ /* 0x0004b00000000a00 */
[----:B------:R2:W2:Y:S01]  /*ac10*/  LDC.64 R18, c[0x0][R9+0x160] ;  /* 0x0000580009127b82 */ /* 0x0004a20000000a00 */
[----:B------:R-:W-:Y:S01]  /*ac20*/  ISETP.NE.U32.AND P0, PT, RZ, c[0x0][0x500], PT ;  /* 0x00014000ff007a0c */ /* 0x000fe20003f05070 */
[----:B------:R-:W-:-:S03]  /*ac30*/  IMAD.MOV.U32 R2, RZ, RZ, c[0x0][0x4e8] ;  /* 0x00013a00ff027624 */ /* 0x000fc600078e00ff */
[----:B------:R-:W-:Y:S02]  /*ac40*/  ISETP.NE.AND.EX P0, PT, RZ, c[0x0][0x504], PT, P0 ;  /* 0x00014100ff007a0c */ /* 0x000fe40003f05300 */
[----:B------:R-:W-:Y:S02]  /*ac50*/  ISETP.NE.AND P2, PT, R2, 0x1, PT ;  /* 0x000000010200780c */ /* 0x000fe40003f45270 */
[----:B------:R-:W-:Y:S02]  /*ac60*/  SEL R8, R8, RZ, !P0 ;  /* 0x000000ff08087207 */ /* 0x000fe40004000000 */
[----:B------:R-:W-:Y:S01]  /*ac70*/  SEL R3, R7, RZ, !P0 ;  /* 0x000000ff07037207 */ /* 0x000fe20004000000 */
[----:B------:R-:W2:Y:S02]  /*ac80*/  S2R R24, SR_TID.X ;  /* 0x0000000000187919 */ /* 0x000ea40000002100 */
[----:B-1----:R-:W-:-:S04]  /*ac90*/  IMAD R2, R5, R8, RZ ;  /* 0x0000000805027224 */ /* 0x002fc800078e02ff */
[C---:B------:R-:W-:Y:S02]  /*aca0*/  IMAD R11, R4.reuse, R3, R2 ;  /* 0x00000003040b7224 */ /* 0x040fe400078e0202 */
[----:B------:R-:W-:-:S04]  /*acb0*/  IMAD.WIDE.U32 R4, R4, R8, RZ ;  /* 0x0000000804047225 */ /* 0x000fc800078e00ff */
[----:B--2---:R-:W-:-:S04]  /*acc0*/  IMAD R9, R42, 0x80, R6 ;  /* 0x000000802a097824 */ /* 0x004fc800078e0206 */
[----:B------:R-:W-:-:S04]  /*acd0*/  @P2 IMAD.HI.U32 R3, R9, c[0x0][0x4ec], RZ ;  /* 0x00013b0009032a27 */ /* 0x000fc800078e00ff */
[----:B---3--:R-:W-:-:S04]  /*ace0*/  IMAD.WIDE.U32 R6, R12, R15, RZ ;  /* 0x0000000f0c067225 */ /* 0x008fc800078e00ff */
[----:B------:R-:W-:Y:S01]  /*acf0*/  IMAD.MOV.U32 R2, RZ, RZ, R9 ;  /* 0x000000ffff027224 */ /* 0x000fe200078e0009 */
[----:B------:R-:W-:Y:S01]  /*ad00*/  @P2 SHF.R.U32.HI R2, RZ, c[0x0][0x4f0], R3 ;  /* 0x00013c00ff022a19 */ /* 0x000fe20000011603 */
[----:B------:R-:W-:Y:S01]  /*ad10*/  IMAD R10, R13, R15, RZ ;  /* 0x0000000f0d0a7224 */ /* 0x000fe200078e02ff */
[----:B----4-:R-:W-:Y:S02]  /*ad20*/  SEL R3, R22, RZ, P3 ;  /* 0x000000ff16037207 */ /* 0x010fe40001800000 */
[----:B-----5:R-:W-:Y:S01]  /*ad30*/  IADD3 R13, P1, P0, R4, R6, R0 ;  /* 0x00000006040d7210 */ /* 0x020fe2000783e000 */
[----:B------:R-:W-:Y:S01]  /*ad40*/  IMAD.IADD R6, R7, 0x1, R10 ;  /* 0x0000000107067824 */ /* 0x000fe200078e020a */
[----:B------:R-:W-:Y:S01]  /*ad50*/  SHF.R.S32.HI R10, RZ, 0x1f, R0 ;  /* 0x0000001fff0a7819 */ /* 0x000fe20000011400 */
[----:B------:R-:W-:Y:S02]  /*ad60*/  IMAD.IADD R12, R5, 0x1, R11 ;  /* 0x00000001050c7824 */ /* 0x000fe400078e020b */
[----:B------:R-:W-:-:S02]  /*ad70*/  IMAD.MOV R7, RZ, RZ, -R2 ;  /* 0x000000ffff077224 */ /* 0x000fc400078e0a02 */
[-C--:B------:R-:W-:Y:S02]  /*ad80*/  IMAD R11, R17, R3.reuse, RZ ;  /* 0x00000003110b7224 */ /* 0x080fe400078e02ff */
[----:B------:R-:W-:Y:S01]  /*ad90*/  IMAD.WIDE.U32 R4, R16, R3, RZ ;  /* 0x0000000310047225 */ /* 0x000fe200078e00ff */
[----:B------:R-:W-:-:S03]  /*ada0*/  IADD3.X R12, R12, R6, R10, P1, P0 ;  /* 0x000000060c0c7210 */ /* 0x000fc60000fe040a */
[----:B------:R-:W-:Y:S01]  /*adb0*/  IMAD R3, R7, c[0x0][0x4e8], R9 ;  /* 0x00013a0007037a24 */ /* 0x000fe200078e0209 */
[----:B------:R-:W-:Y:S01]  /*adc0*/  IADD3 R4, P1, P0, R2, R13, R4 ;  /* 0x0000000d02047210 */ /* 0x000fe2000783e004 */
[----:B------:R-:W-:Y:S01]  /*add0*/  IMAD.IADD R11, R5, 0x1, R11 ;  /* 0x00000001050b7824 */ /* 0x000fe200078e020b */
[----:B------:R-:W-:Y:S01]  /*ade0*/  SHF.R.S32.HI R5, RZ, 0x1f, R2 ;  /* 0x0000001fff057819 */ /* 0x000fe20000011402 */
[----:B------:R-:W-:Y:S01]  /*adf0*/  IMAD R2, R19, R3, RZ ;  /* 0x0000000313027224 */ /* 0x000fe200078e02ff */
[----:B------:R-:W-:Y:S02]  /*ae00*/  SHF.R.S32.HI R6, RZ, 0x1f, R3 ;  /* 0x0000001fff067819 */ /* 0x000fe40000011403 */
[----:B------:R-:W-:Y:S01]  /*ae10*/  IADD3.X R5, R5, R12, R11, P1, P0 ;  /* 0x0000000c05057210 */ /* 0x000fe20000fe040b */
[----:B------:R-:W-:Y:S02]  /*ae20*/  IMAD.MOV.U32 R7, RZ, RZ, c[0x0][0x4a8] ;  /* 0x00012a00ff077624 */ /* 0x000fe400078e00ff */
[----:B------:R-:W-:-:S02]  /*ae30*/  IMAD R6, R18, R6, R2 ;  /* 0x0000000612067224 */ /* 0x000fc400078e0202 */
[----:B------:R-:W-:Y:S01]  /*ae40*/  IMAD.WIDE.U32 R2, R18, R3, R4 ;  /* 0x0000000312027225 */ /* 0x000fe200078e0004 */
[----:B------:R-:W-:-:S03]  /*ae50*/  SEL R4, R7, c[0x0][0x450], P3 ;  /* 0x0001140007047a07 */ /* 0x000fc60001800000 */
[----:B------:R-:W-:Y:S01]  /*ae60*/  IMAD.MOV.U32 R5, RZ, RZ, c[0x0][0x4ac] ;  /* 0x00012b00ff057624 */ /* 0x000fe200078e00ff */
[----:B------:R-:W-:Y:S01]  /*ae70*/  SHF.R.S32.HI R22, RZ, 0x1f, R24 ;  /* 0x0000001fff167819 */ /* 0x000fe20000011418 */
[----:B------:R-:W-:Y:S01]  /*ae80*/  IMAD.IADD R3, R3, 0x1, R6 ;  /* 0x0000000103037824 */ /* 0x000fe200078e0206 */
[----:B------:R-:W-:Y:S02]  /*ae90*/  LEA R4, P0, R2, R4, 0x2 ;  /* 0x0000000402047211 */ /* 0x000fe400078010ff */
[----:B------:R-:W-:Y:S02]  /*aea0*/  SEL R5, R5, c[0x0][0x454], P3 ;  /* 0x0001150005057a07 */ /* 0x000fe40001800000 */
[----:B------:R-:W-:Y:S02]  /*aeb0*/  LEA.HI R22, R22, R24, RZ, 0x5 ;  /* 0x0000001816167211 */ /* 0x000fe400078f28ff */
[----:B------:R-:W-:Y:S02]  /*aec0*/  LEA.HI.X R2, R2, R5, R3, 0x2, P0 ;  /* 0x0000000502027211 */ /* 0x000fe400000f1403 */
[----:B------:R-:W-:Y:S01]  /*aed0*/  LOP3.LUT R22, R22, 0xffffffe0, RZ, 0xc0, !PT ;  /* 0xffffffe016167812 */ /* 0x000fe200078ec0ff */
[----:B------:R-:W-:Y:S04]  /*aee0*/  SHFL.IDX PT, R6, R4, RZ, 0x1c1f ;  /* 0x001c1fff04067589 */ /* 0x000fe800000e0000 */
[----:B------:R-:W1:Y:S01]  /*aef0*/  SHFL.IDX PT, R7, R2, RZ, 0x1c1f ;  /* 0x001c1fff02077589 */ /* 0x000e6200000e0000 */
[----:B------:R-:W-:-:S03]  /*af00*/  IMAD.IADD R22, R24, 0x1, -R22 ;  /* 0x0000000118167824 */ /* 0x000fc600078e0a16 */
[----:B------:R-:W-:Y:S04]  /*af10*/  SHFL.IDX PT, R4, R4, 0x1, 0x1c1f ;  /* 0x003c1f0004047f89 */ /* 0x000fe800000e0000 */
[----:B------:R2:W3:Y:S01]  /*af20*/  SHFL.IDX PT, R5, R2, 0x1, 0x1c1f ;  /* 0x003c1f0002057f89 */ /* 0x0004e200000e0000 */
[----:B------:R-:W-:Y:S01]  /*af30*/  IMAD R11, R14, c[0x0][0x4e8], RZ ;  /* 0x00013a000e0b7a24 */ /* 0x000fe200078e02ff */
[----:B------:R-:W-:Y:S01]  /*af40*/  LOP3.LUT P0, RZ, R22, 0x3, RZ, 0xc0, !PT ;  /* 0x0000000316ff7812 */ /* 0x000fe2000780c0ff */
[----:B--2---:R-:W-:-:S05]  /*af50*/  IMAD R2, R42, 0x80, R23 ;  /* 0x000000802a027824 */ /* 0x004fca00078e0217 */
[C---:B------:R-:W-:Y:S02]  /*af60*/  IADD3 R3, R2.reuse, 0x8, RZ ;  /* 0x0000000802037810 */ /* 0x040fe40007ffe0ff */
[-C--:B------:R-:W-:Y:S02]  /*af70*/  ISETP.GE.OR P1, PT, R2, R11.reuse, P0 ;  /* 0x0000000b0200720c */ /* 0x080fe40000726670 */
[----:B------:R-:W-:-:S11]  /*af80*/  ISETP.GE.OR P0, PT, R3, R11, P0 ;  /* 0x0000000b0300720c */ /* 0x000fd60000706670 */
[----:B-1----:R1:W-:Y:S01]  /*af90*/  @!P1 ST.E [R6.64], R21 ;  /* 0x0000001506009985 */ /* 0x0023e2000c101906 */
[----:B------:R-:W-:-:S03]  /*afa0*/  ISETP.GE.AND P1, PT, R2, R11, PT ;  /* 0x0000000b0200720c */ /* 0x000fc60003f26270 */
[----:B---3--:R1:W-:Y:S01]  /*afb0*/  @!P0 ST.E [R4.64], R20 ;  /* 0x0000001404008985 */ /* 0x0083e2000c101906 */
[----:B------:R-:W-:Y:S01]  /*afc0*/  ISETP.GE.AND P0, PT, R3, R11, PT ;  /* 0x0000000b0300720c */ /* 0x000fe20003f06270 */
[----:B------:R-:W-:Y:S05]  /*afd0*/  @P3 BRA `(.L_x_151) ;  /* 0x0000078000003947 */ /* 0x000fea0003800000 */
[----:B------:R-:W2:Y:S01]  /*afe0*/  S2R R23, SR_TID.X ;  /* 0x0000000000177919 */ /* 0x000ea20000002100 */
[----:B------:R-:W-:Y:S01]  /*aff0*/  IMAD R10, R10, c[0x0][0x3a0], RZ ;  /* 0x0000e8000a0a7a24 */ /* 0x000fe200078e02ff */
[----:B-1----:R-:W-:Y:S01]  /*b000*/  SHF.R.S32.HI R5, RZ, 0x1f, R8 ;  /* 0x0000001fff057819 */ /* 0x002fe20000011408 */
[C---:B------:R-:W-:Y:S01]  /*b010*/  IMAD.WIDE.U32 R2, R0.reuse, c[0x0][0x3a0], RZ ;  /* 0x0000e80000027a25 */ /* 0x040fe200078e00ff */
[----:B------:R1:W3:Y:S03]  /*b020*/  LDS.128 R16, [R208+0x80] ;  /* 0x00008000d0107984 */ /* 0x0002e60000000c00 */
[----:B------:R-:W-:Y:S01]  /*b030*/  IMAD R0, R0, c[0x0][0x3a4], R10 ;  /* 0x0000e90000007a24 */ /* 0x000fe200078e020a */
[----:B------:R1:W4:Y:S01]  /*b040*/  LDS.128 R24, [R208+0x1080] ;  /* 0x00108000d0187984 */ /* 0x0003220000000c00 */
[----:B------:R-:W-:-:S02]  /*b050*/  IMAD R5, R5, c[0x0][0x3f0], RZ ;  /* 0x0000fc0005057a24 */ /* 0x000fc400078e02ff */
[----:B------:R-:W-:Y:S01]  /*b060*/  IMAD.IADD R3, R3, 0x1, R0 ;  /* 0x0000000103037824 */ /* 0x000fe200078e0200 */
[----:B------:R1:W1:Y:S01]  /*b070*/  LDS.128 R32, [R208+0x2080] ;  /* 0x00208000d0207984 */ /* 0x0002620000000c00 */
[C---:B------:R-:W-:Y:S02]  /*b080*/  IMAD R7, R8.reuse, c[0x0][0x3f4], R5 ;  /* 0x0000fd0008077a24 */ /* 0x040fe400078e0205 */
[C---:B------:R-:W-:Y:S01]  /*b090*/  IMAD.WIDE.U32 R2, R15.reuse, c[0x0][0x3e8], R2 ;  /* 0x0000fa000f027a25 */ /* 0x040fe200078e0002 */
[----:B------:R1:W1:Y:S03]  /*b0a0*/  LDS.128 R36, [R208+0x3080] ;  /* 0x00308000d0247984 */ /* 0x0002660000000c00 */
[----:B------:R-:W-:Y:S01]  /*b0b0*/  IMAD R3, R15, c[0x0][0x3ec], R3 ;  /* 0x0000fb000f037a24 */ /* 0x000fe200078e0203 */
[----:B------:R1:W1:Y:S03]  /*b0c0*/  LDS.128 R28, [R208+0x6080] ;  /* 0x00608000d01c7984 */ /* 0x0002660000000c00 */
[----:B------:R-:W-:Y:S01]  /*b0d0*/  IMAD.WIDE.U32 R2, R8, c[0x0][0x3f0], R2 ;  /* 0x0000fc0008027a25 */ /* 0x000fe200078e0002 */
[--C-:B--2---:R-:W-:Y:S01]  /*b0e0*/  SHF.R.S32.HI R22, RZ, 0x1f, R23.reuse ;  /* 0x0000001fff167819 */ /* 0x104fe20000011417 */
[----:B------:R2:W1:Y:S01]  /*b0f0*/  LDS.128 R12, [R208+0x4080] ;  /* 0x00408000d00c7984 */ /* 0x0004620000000c00 */
[----:B------:R-:W-:-:S02]  /*b100*/  SHF.R.S32.HI R43, RZ, 0x1f, R23 ;  /* 0x0000001fff2b7819 */ /* 0x000fc40000011417 */
[-C--:B------:R-:W-:Y:S01]  /*b110*/  LEA.HI R22, R22, R23.reuse, RZ, 0x3 ;  /* 0x0000001716167211 */ /* 0x080fe200078f18ff */
[----:B------:R2:W1:Y:S01]  /*b120*/  LDS.128 R44, [R208+0x7080] ;  /* 0x00708000d02c7984 */ /* 0x0004620000000c00 */
[-C--:B------:R-:W-:Y:S02]  /*b130*/  LEA.HI R43, R43, R23.reuse, RZ, 0x3 ;  /* 0x000000172b2b7211 */ /* 0x080fe400078f18ff */
[----:B------:R-:W-:Y:S02]  /*b140*/  LOP3.LUT R22, R22, 0xfffffff8, RZ, 0xc0, !PT ;  /* 0xfffffff816167812 */ /* 0x000fe400078ec0ff */
[----:B------:R-:W-:Y:S02]  /*b150*/  SHF.R.S32.HI R43, RZ, 0x3, R43 ;  /* 0x00000003ff2b7819 */ /* 0x000fe4000001142b */
[----:B------:R-:W-:Y:S02]  /*b160*/  IADD3 R22, -R22, R23, RZ ;  /* 0x0000001716167210 */ /* 0x000fe40007ffe1ff */
[----:B------:R-:W-:-:S02]  /*b170*/  IADD3 R3, R3, R7, RZ ;  /* 0x0000000703037210 */ /* 0x000fc40007ffe0ff */
[----:B------:R-:W-:Y:S02]  /*b180*/  LEA R4, R22, R43, 0x5 ;  /* 0x0000002b16047211 */ /* 0x000fe400078e28ff */
[----:B------:R2:W1:Y:S02]  /*b190*/  LDS.128 R20, [R208+0x5080] ;  /* 0x00508000d0147984 */ /* 0x0004640000000c00 */
[----:B------:R-:W-:-:S05]  /*b1a0*/  LEA R4, R42, R4, 0x7 ;  /* 0x000000042a047211 */ /* 0x000fca00078e38ff */
[----:B------:R-:W-:-:S04]  /*b1b0*/  @P2 IMAD.HI.U32 R6, R4, c[0x0][0x4ec], RZ ;  /* 0x00013b0004062a27 */ /* 0x000fc800078e00ff */
[----:B------:R-:W-:Y:S01]  /*b1c0*/  IMAD.MOV.U32 R0, RZ, RZ, R4 ;  /* 0x000000ffff007224 */ /* 0x000fe200078e0004 */
[----:B------:R-:W-:-:S04]  /*b1d0*/  @P2 SHF.R.U32.HI R0, RZ, c[0x0][0x4f0], R6 ;  /* 0x00013c00ff002a19 */ /* 0x000fc80000011606 */
[----:B------:R-:W-:Y:S01]  /*b1e0*/  SHF.R.S32.HI R6, RZ, 0x1f, R0 ;  /* 0x0000001fff067819 */ /* 0x000fe20000011400 */
[C---:B------:R-:W-:Y:S01]  /*b1f0*/  IMAD.WIDE.U32 R2, R0.reuse, c[0x0][0x3e0], R2 ;  /* 0x0000f80000027a25 */ /* 0x040fe200078e0002 */
[----:B------:R-:W-:-:S03]  /*b200*/  IADD3 R5, -R0, RZ, RZ ;  /* 0x000000ff00057210 */ /* 0x000fc60007ffe1ff */
[----:B------:R-:W-:Y:S02]  /*b210*/  IMAD R6, R6, c[0x0][0x3e0], RZ ;  /* 0x0000f80006067a24 */ /* 0x000fe400078e02ff */
[----:B------:R-:W-:Y:S02]  /*b220*/  IMAD R4, R5, c[0x0][0x4e8], R4 ;  /* 0x00013a0005047a24 */ /* 0x000fe400078e0204 */
[----:B------:R-:W-:Y:S01]  /*b230*/  IMAD R5, R0, c[0x0][0x3e4], R6 ;  /* 0x0000f90000057a24 */ /* 0x000fe200078e0206 */
[----:B------:R-:W-:Y:S02]  /*b240*/  LEA R6, R42, R43, 0x7 ;  /* 0x0000002b2a067211 */ /* 0x000fe400078e38ff */
[----:B------:R-:W-:Y:S01]  /*b250*/  SHF.R.S32.HI R0, RZ, 0x1f, R4 ;  /* 0x0000001fff007819 */ /* 0x000fe20000011404 */
[----:B------:R-:W-:-:S04]  /*b260*/  IMAD.IADD R3, R3, 0x1, R5 ;  /* 0x0000000103037824 */ /* 0x000fc800078e0205 */
[----:B------:R-:W-:Y:S02]  /*b270*/  IMAD R0, R0, c[0x0][0x3d8], RZ ;  /* 0x0000f60000007a24 */ /* 0x000fe400078e02ff */
[----:B------:R-:W-:-:S04]  /*b280*/  IMAD.WIDE.U32 R2, R4, c[0x0][0x3d8], R2 ;  /* 0x0000f60004027a25 */ /* 0x000fc800078e0002 */
[----:B------:R-:W-:Y:S01]  /*b290*/  IMAD R0, R4, c[0x0][0x3dc], R0 ;  /* 0x0000f70004007a24 */ /* 0x000fe200078e0200 */
[----:B------:R-:W-:-:S04]  /*b2a0*/  LEA R8, P0, R2, c[0x0][0x380], 0x1 ;  /* 0x0000e00002087a11 */ /* 0x000fc800078008ff */
[----:B------:R-:W-:-:S04]  /*b2b0*/  IADD3 R0, R3, R0, RZ ;  /* 0x0000000003007210 */ /* 0x000fc80007ffe0ff */
[----:B------:R-:W-:Y:S01]  /*b2c0*/  LEA.HI.X R7, R2, c[0x0][0x384], R0, 0x1, P0 ;  /* 0x0000e10002077a11 */ /* 0x000fe200000f0c00 */
[----:B------:R-:W-:Y:S05]  /*b2d0*/  BRA.DIV ~URZ, `(.L_x_152) ;  /* 0x00002f627f007947 */ /* 0x000fea000b800000 */
[----:B-1234-:R1:W2:Y:S02]  /*b2e0*/  SHFL.IDX PT, R9, R7, RZ, 0x181f ;  /* 0x00181fff07097589 */ /* 0x01e2a400000e0000 */
.L_x_209:
[----:B------:R-:W-:Y:S05]  /*b2f0*/  BRA.DIV ~URZ, `(.L_x_153) ;  /* 0x00002fb27f007947 */ /* 0x000fea000b800000 */
[----:B------:R3:W4:Y:S02]  /*b300*/  SHFL.IDX PT, R0, R8, RZ, 0x181f ;  /* 0x00181fff08007589 */ /* 0x00072400000e0000 */
.L_x_210:
[----:B------:R-:W-:Y:S01]  /*b310*/  ISETP.GE.AND P0, PT, R6, R11, PT ;  /* 0x0000000b0600720c */ /* 0x000fe20003f06270 */
[----:B------:R-:W-:-:S12]  /*b320*/  BSSY B0, `(.L_x_154) ;  /* 0x000000c000007945 */ /* 0x000fd80003800000 */
[----:B------:R-:W-:Y:S05]  /*b330*/  @P0 BRA `(.L_x_155) ;  /* 0x000000a000000947 */ /* 0x000fea0003800000 */
[----:B------:R-:W5:Y:S04]  /*b340*/  LDL.64 R42, [R1+0x8] ;  /* 0x00000800012a7983 */ /* 0x000f680000100a00 */
[----:B---3--:R-:W3:Y:S01]  /*b350*/  LDL R10, [R1+0x10] ;  /* 0x00001000010a7983 */ /* 0x008ee20000100800 */
[----:B-----5:R-:W-:Y:S02]  /*b360*/  ISETP.GE.AND P3, PT, R42, c[0x0][0x3c8], PT ;  /* 0x0000f2002a007a0c */ /* 0x020fe40003f66270 */
[----:B---3--:R-:W-:-:S11]  /*b370*/  ISETP.GE.AND P2, PT, R10, c[0x0][0x3c8], PT ;  /* 0x0000f2000a007a0c */ /* 0x008fd60003f46270 */
[-C--:B----4-:R-:W-:Y:S02]  /*b380*/  @!P3 LEA R4, P1, R42, R0.reuse, 0x1 ;  /* 0x000000002a04b211 */ /* 0x090fe400078208ff */
[----:B------:R-:W-:Y:S02]  /*b390*/  @!P2 LEA R2, P0, R10, R0, 0x1 ;  /* 0x000000000a02a211 */ /* 0x000fe400078008ff */
[-C--:B--2---:R-:W-:Y:S02]  /*b3a0*/  @!P3 LEA.HI.X R5, R42, R9.reuse, R40, 0x1, P1 ;  /* 0x000000092a05b211 */ /* 0x084fe400008f0c28 */
[----:B------:R-:W-:-:S03]  /*b3b0*/  @!P2 LEA.HI.X R3, R10, R9, R41, 0x1, P0 ;  /* 0x000000090a03a211 */ /* 0x000fc600000f0c29 */
[----:B------:R2:W-:Y:S04]  /*b3c0*/  @!P3 ST.E.128 [R4.64], R16 ;  /* 0x000000100400b985 */ /* 0x0005e8000c101d06 */
[----:B------:R2:W-:Y:S02]  /*b3d0*/  @!P2 ST.E.128 [R2.64], R12 ;  /* 0x0000000c0200a985 */ /* 0x0005e4000c101d06 */
.L_x_155:
[----:B------:R-:W-:Y:S05]  /*b3e0*/  BSYNC B0 ;  /* 0x0000000000007941 */ /* 0x000fea0003800000 */
.L_x_154:
[----:B------:R-:W-:Y:S05]  /*b3f0*/  BRA.DIV ~URZ, `(.L_x_156) ;  /* 0x00002f127f007947 */ /* 0x000fea000b800000 */
[----:B--2---:R2:W1:Y:S04]  /*b400*/  SHFL.IDX PT, R9, R7, 0x1, 0x181f ;  /* 0x00381f0007097f89 */ /* 0x00446800000e0000 */
[----:B----4-:R2:W4:Y:S02]  /*b410*/  SHFL.IDX PT, R0, R8, 0x1, 0x181f ;  /* 0x00381f0008007f89 */ /* 0x01052400000e0000 */
.L_x_211:
[----:B------:R-:W-:Y:S01]  /*b420*/  IADD3 R2, R6, 0x20, RZ ;  /* 0x0000002006027810 */ /* 0x000fe20007ffe0ff */
[----:B------:R-:W-:Y:S03]  /*b430*/  BSSY B0, `(.L_x_157) ;  /* 0x000000d000007945 */ /* 0x000fe60003800000 */
[----:B------:R-:W-:-:S13]  /*b440*/  ISETP.GE.AND P0, PT, R2, R11, PT ;  /* 0x0000000b0200720c */ /* 0x000fda0003f06270 */
[----:B------:R-:W-:Y:S05]  /*b450*/  @P0 BRA `(.L_x_158) ;  /* 0x000000a000000947 */ /* 0x000fea0003800000 */
[----:B------:R-:W5:Y:S04]  /*b460*/  LDL.64 R12, [R1+0x8] ;  /* 0x00000800010c7983 */ /* 0x000f680000100a00 */
[----:B--2---:R-:W2:Y:S01]  /*b470*/  LDL R10, [R1+0x10] ;  /* 0x00001000010a7983 */ /* 0x004ea20000100800 */
[----:B-----5:R-:W-:Y:S02]  /*b480*/  ISETP.GE.AND P1, PT, R12, c[0x0][0x3c8], PT ;  /* 0x0000f2000c007a0c */ /* 0x020fe40003f26270 */
[----:B--2---:R-:W-:-:S11]  /*b490*/  ISETP.GE.AND P0, PT, R10, c[0x0][0x3c8], PT ;  /* 0x0000f2000a007a0c */ /* 0x004fd60003f06270 */
[-C--:B----4-:R-:W-:Y:S02]  /*b4a0*/  @!P1 LEA R4, P3, R12, R0.reuse, 0x1 ;  /* 0x000000000c049211 */ /* 0x090fe400078608ff */
[----:B------:R-:W-:Y:S02]  /*b4b0*/  @!P0 LEA R2, P2, R10, R0, 0x1 ;  /* 0x000000000a028211 */ /* 0x000fe400078408ff */
[-C--:B-1----:R-:W-:Y:S02]  /*b4c0*/  @!P1 LEA.HI.X R5, R12, R9.reuse, R40, 0x1, P3 ;  /* 0x000000090c059211 */ /* 0x082fe400018f0c28 */
[----:B------:R-:W-:-:S03]  /*b4d0*/  @!P0 LEA.HI.X R3, R10, R9, R41, 0x1, P2 ;  /* 0x000000090a038211 */ /* 0x000fc600010f0c29 */
[----:B------:R1:W-:Y:S04]  /*b4e0*/  @!P1 ST.E.128 [R4.64], R24 ;  /* 0x0000001804009985 */ /* 0x0003e8000c101d06 */
[----:B------:R1:W-:Y:S02]  /*b4f0*/  @!P0 ST.E.128 [R2.64], R20 ;  /* 0x0000001402008985 */ /* 0x0003e4000c101d06 */
.L_x_158:
[----:B------:R-:W-:Y:S05]  /*b500*/  BSYNC B0 ;  /* 0x0000000000007941 */ /* 0x000fea0003800000 */
.L_x_157:
[----:B------:R-:W-:Y:S05]  /*b510*/  BRA.DIV ~URZ, `(.L_x_159) ;  /* 0x00002eb27f007947 */ /* 0x000fea000b800000 */
[----:B-1----:R1:W2:Y:S02]  /*b520*/  SHFL.IDX PT, R9, R7, 0x2, 0x181f ;  /* 0x00581f0007097f89 */ /* 0x0022a400000e0000 */
.L_x_212:
[----:B------:R-:W-:Y:S05]  /*b530*/  BRA.DIV ~URZ, `(.L_x_160) ;  /* 0x00002f027f007947 */ /* 0x000fea000b800000 */
[----:B----4-:R4:W1:Y:S02]  /*b540*/  SHFL.IDX PT, R0, R8, 0x2, 0x181f ;  /* 0x00581f0008007f89 */ /* 0x01086400000e0000 */
.L_x_213:
[----:B------:R-:W-:Y:S01]  /*b550*/  IADD3 R2, R6, 0x40, RZ ;  /* 0x0000004006027810 */ /* 0x000fe20007ffe0ff */
[----:B------:R-:W-:Y:S03]  /*b560*/  BSSY B0, `(.L_x_161) ;  /* 0x000000d000007945 */ /* 0x000fe60003800000 */
[----:B------:R-:W-:-:S13]  /*b570*/  ISETP.GE.AND P0, PT, R2, R11, PT ;  /* 0x0000000b0200720c */ /* 0x000fda0003f06270 */
[----:B------:R-:W-:Y:S05]  /*b580*/  @P0 BRA `(.L_x_162) ;  /* 0x000000a000000947 */ /* 0x000fea0003800000 */
[----:B------:R-:W5:Y:S04]  /*b590*/  LDL.64 R12, [R1+0x8] ;  /* 0x00000800010c7983 */ /* 0x000f680000100a00 */
[----:B---3--:R-:W3:Y:S01]  /*b5a0*/  LDL R10, [R1+0x10] ;  /* 0x00001000010a7983 */ /* 0x008ee20000100800 */
[----:B-----5:R-:W-:Y:S02]  /*b5b0*/  ISETP.GE.AND P1, PT, R12, c[0x0][0x3c8], PT ;  /* 0x0000f2000c007a0c */ /* 0x020fe40003f26270 */
[----:B---3--:R-:W-:-:S11]  /*b5c0*/  ISETP.GE.AND P0, PT, R10, c[0x0][0x3c8], PT ;  /* 0x0000f2000a007a0c */ /* 0x008fd60003f06270 */
[-C--:B-1----:R-:W-:Y:S02]  /*b5d0*/  @!P1 LEA R4, P3, R12, R0.reuse, 0x1 ;  /* 0x000000000c049211 */ /* 0x082fe400078608ff */
[----:B------:R-:W-:Y:S02]  /*b5e0*/  @!P0 LEA R2, P2, R10, R0, 0x1 ;  /* 0x000000000a028211 */ /* 0x000fe400078408ff */
[-C--:B--2---:R-:W-:Y:S02]  /*b5f0*/  @!P1 LEA.HI.X R5, R12, R9.reuse, R40, 0x1, P3 ;  /* 0x000000090c059211 */ /* 0x084fe400018f0c28 */
[----:B------:R-:W-:-:S03]  /*b600*/  @!P0 LEA.HI.X R3, R10, R9, R41, 0x1, P2 ;  /* 0x000000090a038211 */ /* 0x000fc600010f0c29 */
[----:B------:R1:W-:Y:S04]  /*b610*/  @!P1 ST.E.128 [R4.64], R32 ;  /* 0x0000002004009985 */ /* 0x0003e8000c101d06 */
[----:B------:R1:W-:Y:S02]  /*b620*/  @!P0 ST.E.128 [R2.64], R28 ;  /* 0x0000001c02008985 */ /* 0x0003e4000c101d06 */
.L_x_162:
[----:B------:R-:W-:Y:S05]  /*b630*/  BSYNC B0 ;  /* 0x0000000000007941 */ /* 0x000fea0003800000 */
.L_x_161:
[----:B------:R-:W-:Y:S05]  /*b640*/  BRA.DIV ~URZ, `(.L_x_163) ;  /* 0x00002e527f007947 */ /* 0x000fea000b800000 */
[----:B-12---:R-:W1:Y:S04]  /*b650*/  SHFL.IDX PT, R7, R7, 0x3, 0x181f ;  /* 0x00781f0007077f89 */ /* 0x006e6800000e0000 */
[----:B------:R2:W3:Y:S02]  /*b660*/  SHFL.IDX PT, R0, R8, 0x3, 0x181f ;  /* 0x00781f0008007f89 */ /* 0x0004e400000e0000 */
.L_x_214:
[----:B------:R-:W-:-:S04]  /*b670*/  IADD3 R2, R6, 0x60, RZ ;  /* 0x0000006006027810 */ /* 0x000fc80007ffe0ff */
[----:B------:R-:W-:-:S13]  /*b680*/  ISETP.GE.AND P0, PT, R2, R11, PT ;  /* 0x0000000b0200720c */ /* 0x000fda0003f06270 */
[----:B------:R-:W-:Y:S05]  /*b690*/  @P0 BRA `(.L_x_164) ;  /* 0x000019f000000947 */ /* 0x000fea0003800000 */
[----:B--234-:R-:W2:Y:S04]  /*b6a0*/  LDL.64 R8, [R1+0x8] ;  /* 0x0000080001087983 */ /* 0x01cea80000100a00 */
[----:B------:R-:W3:Y:S01]  /*b6b0*/  LDL R4, [R1+0x10] ;  /* 0x0000100001047983 */ /* 0x000ee20000100800 */
[----:B--2---:R-:W-:-:S13]  /*b6c0*/  ISETP.GE.AND P0, PT, R8, c[0x0][0x3c8], PT ;  /* 0x0000f20008007a0c */ /* 0x004fda0003f06270 */
[----:B------:R-:W-:-:S04]  /*b6d0*/  @!P0 LEA R2, P1, R8, R0, 0x1 ;  /* 0x0000000008028211 */ /* 0x000fc800078208ff */
[----:B-1----:R-:W-:-:S05]  /*b6e0*/  @!P0 LEA.HI.X R3, R8, R7, R40, 0x1, P1 ;  /* 0x0000000708038211 */ /* 0x002fca00008f0c28 */
[----:B------:R1:W-:Y:S01]  /*b6f0*/  @!P0 ST.E.128 [R2.64], R36 ;  /* 0x0000002402008985 */ /* 0x0003e2000c101d06 */
[----:B---3--:R-:W-:-:S13]  /*b700*/  ISETP.GE.AND P0, PT, R4, c[0x0][0x3c8], PT ;  /* 0x0000f20004007a0c */ /* 0x008fda0003f06270 */
[----:B------:R-:W-:Y:S05]  /*b710*/  @P0 BRA `(.L_x_164) ;  /* 0x0000197000000947 */ /* 0x000fea0003800000 */
[----:B-1----:R-:W-:-:S04]  /*b720*/  LEA R2, P0, R4, R0, 0x1 ;  /* 0x0000000004027211 */ /* 0x002fc800078008ff */
[----:B------:R-:W-:-:S05]  /*b730*/  LEA.HI.X R3, R4, R7, R41, 0x1, P0 ;  /* 0x0000000704037211 */ /* 0x000fca00000f0c29 */
[----:B------:R1:W-:Y:S01]  /*b740*/  ST.E.128 [R2.64], R44 ;  /* 0x0000002c02007985 */ /* 0x0003e2000c101d06 */
[----:B------:R-:W-:Y:S05]  /*b750*/  BRA `(.L_x_164) ;  /* 0x0000193000007947 */ /* 0x000fea0003800000 */
.L_x_151:
[----:B-1----:R-:W2:Y:S04]  /*b760*/  LDL.LU R4, [R1+0x4c] ;  /* 0x00004c0001047983 */ /* 0x002ea80000300800 */
[----:B------:R-:W3:Y:S01]  /*b770*/  LDL.LU R6, [R1+0x54] ;  /* 0x0000540001067983 */ /* 0x000ee20000300800 */
[----:B------:R-:W-:Y:S02]  /*b780*/  IMAD R10, R10, c[0x0][0x408], RZ ;  /* 0x000102000a0a7a24 */ /* 0x000fe400078e02ff */
[----:B------:R-:W-:-:S04]  /*b790*/  IMAD.WIDE.U32 R2, R0, c[0x0][0x408], RZ ;  /* 0x0001020000027a25 */ /* 0x000fc800078e00ff */
[----:B------:R-:W-:Y:S02]  /*b7a0*/  IMAD R0, R0, c[0x0][0x40c], R10 ;  /* 0x0001030000007a24 */ /* 0x000fe400078e020a */
[----:B------:R-:W-:-:S03]  /*b7b0*/  @P2 IMAD.HI.U32 R5, R9, c[0x0][0x4ec], RZ ;  /* 0x00013b0009052a27 */ /* 0x000fc600078e00ff */
[----:B------:R-:W-:Y:S02]  /*b7c0*/  IADD3 R3, R3, R0, RZ ;  /* 0x0000000003037210 */ /* 0x000fe40007ffe0ff */
[----:B------:R-:W-:-:S05]  /*b7d0*/  SHF.R.S32.HI R0, RZ, 0x1f, R8 ;  /* 0x0000001fff007819 */ /* 0x000fca0000011408 */
[----:B------:R-:W-:Y:S02]  /*b7e0*/  IMAD R0, R0, c[0x0][0x440], RZ ;  /* 0x0001100000007a24 */ /* 0x000fe400078e02ff */
[----:B--2---:R-:W-:-:S04]  /*b7f0*/  IMAD.WIDE.U32 R2, R4, c[0x0][0x438], R2 ;  /* 0x00010e0004027a25 */ /* 0x004fc800078e0002 */
[----:B------:R-:W-:Y:S02]  /*b800*/  IMAD R3, R4, c[0x0][0x43c], R3 ;  /* 0x00010f0004037a24 */ /* 0x000fe400078e0203 */
[C---:B------:R-:W-:Y:S01]  /*b810*/  IMAD R4, R8.reuse, c[0x0][0x444], R0 ;  /* 0x0001110008047a24 */ /* 0x040fe200078e0200 */
[----:B------:R-:W-:Y:S01]  /*b820*/  MOV R0, R9 ;  /* 0x0000000900007202 */ /* 0x000fe20000000f00 */
[----:B------:R-:W-:Y:S01]  /*b830*/  IMAD.WIDE.U32 R2, R8, c[0x0][0x440], R2 ;  /* 0x0001100008027a25 */ /* 0x000fe200078e0002 */
[----:B------:R-:W-:-:S04]  /*b840*/  @P2 SHF.R.U32.HI R0, RZ, c[0x0][0x4f0], R5 ;  /* 0x00013c00ff002a19 */ /* 0x000fc80000011605 */
[----:B------:R-:W-:Y:S02]  /*b850*/  IADD3 R3, R3, R4, RZ ;  /* 0x0000000403037210 */ /* 0x000fe40007ffe0ff */
[----:B------:R-:W-:Y:S02]  /*b860*/  SHF.R.S32.HI R5, RZ, 0x1f, R0 ;  /* 0x0000001fff057819 */ /* 0x000fe40000011400 */
[----:B------:R-:W-:Y:S01]  /*b870*/  IADD3 R4, -R0, RZ, RZ ;  /* 0x000000ff00047210 */ /* 0x000fe20007ffe1ff */
[----:B---3--:R-:W-:-:S04]  /*b880*/  IMAD.WIDE.U32 R2, R6, c[0x0][0x448], R2 ;  /* 0x0001120006027a25 */ /* 0x008fc800078e0002 */
[----:B------:R-:W-:Y:S02]  /*b890*/  IMAD R5, R5, c[0x0][0x430], RZ ;  /* 0x00010c0005057a24 */ /* 0x000fe400078e02ff */
[----:B------:R-:W-:Y:S02]  /*b8a0*/  IMAD R3, R6, c[0x0][0x44c], R3 ;  /* 0x0001130006037a24 */ /* 0x000fe400078e0203 */
[----:B------:R-:W-:Y:S02]  /*b8b0*/  IMAD R4, R4, c[0x0][0x4e8], R9 ;  /* 0x00013a0004047a24 */ /* 0x000fe400078e0209 */
[C---:B------:R-:W-:Y:S02]  /*b8c0*/  IMAD R5, R0.reuse, c[0x0][0x434], R5 ;  /* 0x00010d0000057a24 */ /* 0x040fe400078e0205 */
[----:B------:R-:W-:Y:S01]  /*b8d0*/  IMAD.WIDE.U32 R2, R0, c[0x0][0x430], R2 ;  /* 0x00010c0000027a25 */ /* 0x000fe200078e0002 */
[----:B------:R-:W-:-:S04]  /*b8e0*/  SHF.R.S32.HI R0, RZ, 0x1f, R4 ;  /* 0x0000001fff007819 */ /* 0x000fc80000011404 */
[----:B------:R-:W-:Y:S01]  /*b8f0*/  IADD3 R3, R3, R5, RZ ;  /* 0x0000000503037210 */ /* 0x000fe20007ffe0ff */
[----:B------:R-:W-:-:S04]  /*b900*/  IMAD R0, R0, c[0x0][0x428], RZ ;  /* 0x00010a0000007a24 */ /* 0x000fc800078e02ff */
[----:B------:R-:W-:-:S04]  /*b910*/  IMAD.WIDE.U32 R2, R4, c[0x0][0x428], R2 ;  /* 0x00010a0004027a25 */ /* 0x000fc800078e0002 */
[----:B------:R-:W-:Y:S01]  /*b920*/  IMAD R4, R4, c[0x0][0x42c], R0 ;  /* 0x00010b0004047a24 */ /* 0x000fe200078e0200 */
[----:B------:R-:W-:-:S04]  /*b930*/  LEA R28, P2, R2, c[0x0][0x400], 0x2 ;  /* 0x00010000021c7a11 */ /* 0x000fc800078410ff */
[----:B------:R-:W-:-:S04]  /*b940*/  IADD3 R4, R3, R4, RZ ;  /* 0x0000000403047210 */ /* 0x000fc80007ffe0ff */
[----:B------:R-:W-:Y:S01]  /*b950*/  LEA.HI.X R14, R2, c[0x0][0x404], R4, 0x2, P2 ;  /* 0x00010100020e7a11 */ /* 0x000fe200010f1404 */
[----:B------:R-:W-:Y:S05]  /*b960*/  BRA.DIV ~URZ, `(.L_x_165) ;  /* 0x00002bf27f007947 */ /* 0x000fea000b800000 */
[----:B------:R1:W2:Y:S02]  /*b970*/  SHFL.IDX PT, R4, R14, RZ, 0x1c1f ;  /* 0x001c1fff0e047589 */ /* 0x0002a400000e0000 */
.L_x_215:
[----:B------:R-:W-:Y:S05]  /*b980*/  BRA.DIV ~URZ, `(.L_x_166) ;  /* 0x00002c427f007947 */ /* 0x000fea000b800000 */
[----:B------:R3:W4:Y:S02]  /*b990*/  SHFL.IDX PT, R0, R28, RZ, 0x1c1f ;  /* 0x001c1fff1c007589 */ /* 0x00072400000e0000 */
.L_x_216:
[----:B------:R-:W5:Y:S01]  /*b9a0*/  LDL R5, [R1+0x48] ;  /* 0x0000480001057983 */ /* 0x000f620000100800 */
[----:B------:R-:W-:Y:S01]  /*b9b0*/  BSSY B0, `(.L_x_167) ;  /* 0x0000061000007945 */ /* 0x000fe20003800000 */
[C---:B-----5:R-:W-:Y:S02]  /*b9c0*/  IADD3 R15, R5.reuse, 0x18, RZ ;  /* 0x00000018050f7810 */ /* 0x060fe40007ffe0ff */
[C---:B------:R-:W-:Y:S02]  /*b9d0*/  IADD3 R17, R5.reuse, 0x20, RZ ;  /* 0x0000002005117810 */ /* 0x040fe40007ffe0ff */
[C---:B------:R-:W-:Y:S02]  /*b9e0*/  IADD3 R16, R5.reuse, 0x28, RZ ;  /* 0x0000002805107810 */ /* 0x040fe40007ffe0ff */
[C---:B------:R-:W-:Y:S02]  /*b9f0*/  IADD3 R18, R5.reuse, 0x30, RZ ;  /* 0x0000003005127810 */ /* 0x040fe40007ffe0ff */
[----:B------:R-:W-:-:S02]  /*ba00*/  IADD3 R19, R5, 0x38, RZ ;  /* 0x0000003805137810 */ /* 0x000fc40007ffe0ff */
[C---:B------:R-:W-:Y:S02]  /*ba10*/  IADD3 R20, R5.reuse, 0x40, RZ ;  /* 0x0000004005147810 */ /* 0x040fe40007ffe0ff */
[C---:B------:R-:W-:Y:S02]  /*ba20*/  IADD3 R21, R5.reuse, 0x48, RZ ;  /* 0x0000004805157810 */ /* 0x040fe40007ffe0ff */
[C---:B------:R-:W-:Y:S02]  /*ba30*/  IADD3 R23, R5.reuse, 0x50, RZ ;  /* 0x0000005005177810 */ /* 0x040fe40007ffe0ff */
[C---:B------:R-:W-:Y:S02]  /*ba40*/  IADD3 R22, R5.reuse, 0x58, RZ ;  /* 0x0000005805167810 */ /* 0x040fe40007ffe0ff */
[C---:B------:R-:W-:Y:S02]  /*ba50*/  IADD3 R24, R5.reuse, 0x60, RZ ;  /* 0x0000006005187810 */ /* 0x040fe40007ffe0ff */
[----:B------:R-:W-:-:S02]  /*ba60*/  IADD3 R25, R5, 0x68, RZ ;  /* 0x0000006805197810 */ /* 0x000fc40007ffe0ff */
[C---:B------:R-:W-:Y:S02]  /*ba70*/  IADD3 R26, R5.reuse, 0x70, RZ ;  /* 0x00000070051a7810 */ /* 0x040fe40007ffe0ff */
[C---:B------:R-:W-:Y:S02]  /*ba80*/  IADD3 R27, R5.reuse, 0x78, RZ ;  /* 0x00000078051b7810 */ /* 0x040fe40007ffe0ff */
        /* <DEDUP_REMOVED lines=16> */
[----:B------:R-:W-:Y:S01]  /*bb90*/  SHF.R.S32.HI R29, RZ, 0x1f, R13 ;  /* 0x0000001fff1d7819 */ /* 0x000fe2000001140d */
[----:B------:R-:W-:Y:S05]  /*bba0*/  @P1 BRA `(.L_x_168) ;  /* 0x0000041000001947 */ /* 0x000fea0003800000 */
[----:B------:R-:W-:Y:S02]  /*bbb0*/  ISETP.GE.AND P4, PT, R5, c[0x0][0x3c8], PT ;  /* 0x0000f20005007a0c */ /* 0x000fe40003f86270 */
[----:B------:R-:W-:Y:S02]  /*bbc0*/  ISETP.GE.AND P2, PT, R13, c[0x0][0x3c8], PT ;  /* 0x0000f2000d007a0c */ /* 0x000fe40003f46270 */
[----:B------:R-:W-:Y:S02]  /*bbd0*/  ISETP.GE.AND P5, PT, R12, c[0x0][0x3c8], PT ;  /* 0x0000f2000c007a0c */ /* 0x000fe40003fa6270 */
[----:B------:R-:W-:Y:S02]  /*bbe0*/  ISETP.GE.AND P1, PT, R15, c[0x0][0x3c8], PT ;  /* 0x0000f2000f007a0c */ /* 0x000fe40003f26270 */
[----:B------:R-:W-:-:S05]  /*bbf0*/  ISETP.GE.AND P6, PT, R17, c[0x0][0x3c8], PT ;  /* 0x0000f20011007a0c */ /* 0x000fca0003fc6270 */
[----:B----4-:R-:W-:Y:S02]  /*bc00*/  @!P4 IMAD.MOV.U32 R6, RZ, RZ, R0 ;  /* 0x000000ffff06c224 */ /* 0x010fe400078e0000 */
[----:B--2---:R-:W-:Y:S01]  /*bc10*/  @!P4 IMAD.MOV.U32 R7, RZ, RZ, R4 ;  /* 0x000000ffff07c224 */ /* 0x004fe200078e0004 */
[----:B------:R-:W-:-:S03]  /*bc20*/  @!P2 LEA R2, P3, R13, R0, 0x2 ;  /* 0x000000000d02a211 */ /* 0x000fc600078610ff */
[----:B------:R-:W-:Y:S01]  /*bc30*/  @!P4 IMAD.WIDE R6, R5, 0x4, R6 ;  /* 0x000000040506c825 */ /* 0x000fe200078e0206 */
[----:B------:R-:W-:-:S04]  /*bc40*/  @!P2 LEA.HI.X R3, R13, R4, R29, 0x2, P3 ;  /* 0x000000040d03a211 */ /* 0x000fc800018f141d */
[----:B------:R2:W-:Y:S04]  /*bc50*/  @!P4 ST.E.64 [R6.64], R128 ;  /* 0x000000800600c985 */ /* 0x0005e8000c101b06 */
[----:B------:R4:W-:Y:S01]  /*bc60*/  @!P2 ST.E.64 [R2.64], R48 ;  /* 0x000000300200a985 */ /* 0x0009e2000c101b06 */
[----:B------:R-:W-:Y:S02]  /*bc70*/  ISETP.GE.AND P2, PT, R16, c[0x0][0x3c8], PT ;  /* 0x0000f20010007a0c */ /* 0x000fe40003f46270 */
[CC--:B--2---:R-:W-:Y:S02]  /*bc80*/  @!P5 LEA R6, P4, R12.reuse, R0.reuse, 0x2 ;  /* 0x000000000c06d211 */ /* 0x0c4fe400078810ff */
[----:B----4-:R-:W-:Y:S02]  /*bc90*/  @!P1 LEA R2, P3, R15, R0, 0x2 ;  /* 0x000000000f029211 */ /* 0x010fe400078610ff */
[----:B------:R-:W-:-:S02]  /*bca0*/  @!P5 LEA.HI.X R7, R12, R4, R30, 0x2, P4 ;  /* 0x000000040c07d211 */ /* 0x000fc400020f141e */
[----:B------:R-:W-:-:S03]  /*bcb0*/  @!P1 LEA.HI.X R3, R15, R4, R31, 0x2, P3 ;  /* 0x000000040f039211 */ /* 0x000fc600018f141f */
[----:B------:R2:W-:Y:S01]  /*bcc0*/  @!P5 ST.E.64 [R6.64], R50 ;  /* 0x000000320600d985 */ /* 0x0005e2000c101b06 */
[----:B------:R-:W-:-:S03]  /*bcd0*/  ISETP.GE.AND P5, PT, R18, c[0x0][0x3c8], PT ;  /* 0x0000f20012007a0c */ /* 0x000fc60003fa6270 */
[----:B------:R4:W-:Y:S01]  /*bce0*/  @!P1 ST.E.64 [R2.64], R52 ;  /* 0x0000003402009985 */ /* 0x0009e2000c101b06 */
[----:B------:R-:W-:Y:S02]  /*bcf0*/  ISETP.GE.AND P1, PT, R19, c[0x0][0x3c8], PT ;  /* 0x0000f20013007a0c */ /* 0x000fe40003f26270 */
[CC--:B--2---:R-:W-:Y:S02]  /*bd00*/  @!P6 LEA R6, P4, R17.reuse, R0.reuse, 0x2 ;  /* 0x000000001106e211 */ /* 0x0c4fe400078810ff */
[C---:B----4-:R-:W-:Y:S02]  /*bd10*/  @!P2 LEA R2, P3, R16.reuse, R0, 0x2 ;  /* 0x000000001002a211 */ /* 0x050fe400078610ff */
[-C--:B------:R-:W-:Y:S02]  /*bd20*/  @!P6 LEA.HI.X R7, R17, R4.reuse, R33, 0x2, P4 ;  /* 0x000000041107e211 */ /* 0x080fe400020f1421 */
[----:B------:R-:W-:Y:S02]  /*bd30*/  @!P2 LEA.HI.X R3, R16, R4, R32, 0x2, P3 ;  /* 0x000000041003a211 */ /* 0x000fe400018f1420 */
[----:B------:R-:W-:Y:S01]  /*bd40*/  ISETP.GE.AND P4, PT, R21, c[0x0][0x3c8], PT ;  /* 0x0000f20015007a0c */ /* 0x000fe20003f86270 */
[----:B------:R2:W-:Y:S01]  /*bd50*/  @!P6 ST.E.64 [R6.64], R54 ;  /* 0x000000360600e985 */ /* 0x0005e2000c101b06 */
[----:B------:R-:W-:-:S03]  /*bd60*/  ISETP.GE.AND P6, PT, R20, c[0x0][0x3c8], PT ;  /* 0x0000f20014007a0c */ /* 0x000fc60003fc6270 */
[----:B------:R4:W-:Y:S01]  /*bd70*/  @!P2 ST.E.64 [R2.64], R56 ;  /* 0x000000380200a985 */ /* 0x0009e2000c101b06 */
[CC--:B--2---:R-:W-:Y:S02]  /*bd80*/  @!P5 LEA R6, P3, R18.reuse, R0.reuse, 0x2 ;  /* 0x000000001206d211 */ /* 0x0c4fe400078610ff */
[----:B----4-:R-:W-:Y:S02]  /*bd90*/  @!P1 LEA R2, P2, R19, R0, 0x2 ;  /* 0x0000000013029211 */ /* 0x010fe400078410ff */
[-C--:B------:R-:W-:Y:S02]  /*bda0*/  @!P5 LEA.HI.X R7, R18, R4.reuse, R34, 0x2, P3 ;  /* 0x000000041207d211 */ /* 0x080fe400018f1422 */
[----:B------:R-:W-:Y:S02]  /*bdb0*/  ISETP.GE.AND P3, PT, R23, c[0x0][0x3c8], PT ;  /* 0x0000f20017007a0c */ /* 0x000fe40003f66270 */
[----:B------:R-:W-:Y:S01]  /*bdc0*/  @!P1 LEA.HI.X R3, R19, R4, R35, 0x2, P2 ;  /* 0x0000000413039211 */ /* 0x000fe200010f1423 */
[----:B------:R2:W-:Y:S01]  /*bdd0*/  @!P5 ST.E.64 [R6.64], R58 ;  /* 0x0000003a0600d985 */ /* 0x0005e2000c101b06 */
[----:B------:R-:W-:-:S03]  /*bde0*/  @!P6 LEA R8, P2, R20, R0, 0x2 ;  /* 0x000000001408e211 */ /* 0x000fc600078410ff */
[----:B------:R4:W-:Y:S01]  /*bdf0*/  @!P1 ST.E.64 [R2.64], R70 ;  /* 0x0000004602009985 */ /* 0x0009e2000c101b06 */
[----:B------:R-:W-:Y:S02]  /*be00*/  ISETP.GE.AND P1, PT, R22, c[0x0][0x3c8], PT ;  /* 0x0000f20016007a0c */ /* 0x000fe40003f26270 */
[----:B------:R-:W-:-:S05]  /*be10*/  @!P6 LEA.HI.X R9, R20, R4, R36, 0x2, P2 ;  /* 0x000000041409e211 */ /* 0x000fca00010f1424 */
[----:B------:R-:W-:Y:S01]  /*be20*/  @!P6 ST.E.64 [R8.64], R88 ;  /* 0x000000580800e985 */ /* 0x000fe2000c101b06 */
[----:B------:R-:W-:Y:S02]  /*be30*/  ISETP.GE.AND P6, PT, R24, c[0x0][0x3c8], PT ;  /* 0x0000f20018007a0c */ /* 0x000fe40003fc6270 */
[-C--:B--2---:R-:W-:Y:S02]  /*be40*/  @!P3 LEA R6, P2, R23, R0.reuse, 0x2 ;  /* 0x000000001706b211 */ /* 0x084fe400078410ff */
[----:B----4-:R-:W-:Y:S02]  /*be50*/  @!P4 LEA R2, P5, R21, R0, 0x2 ;  /* 0x000000001502c211 */ /* 0x010fe400078a10ff */
[-C--:B------:R-:W-:Y:S02]  /*be60*/  @!P3 LEA.HI.X R7, R23, R4.reuse, R39, 0x2, P2 ;  /* 0x000000041707b211 */ /* 0x080fe400010f1427 */
[----:B------:R-:W-:Y:S02]  /*be70*/  @!P4 LEA.HI.X R3, R21, R4, R37, 0x2, P5 ;  /* 0x000000041503c211 */ /* 0x000fe400028f1425 */
[----:B------:R-:W-:-:S03]  /*be80*/  ISETP.GE.AND P5, PT, R25, c[0x0][0x3c8], PT ;  /* 0x0000f20019007a0c */ /* 0x000fc60003fa6270 */
[----:B------:R2:W-:Y:S01]  /*be90*/  @!P4 ST.E.64 [R2.64], R72 ;  /* 0x000000480200c985 */ /* 0x0005e2000c101b06 */
[----:B------:R-:W-:-:S03]  /*bea0*/  ISETP.GE.AND P4, PT, R26, c[0x0][0x3c8], PT ;  /* 0x0000f2001a007a0c */ /* 0x000fc60003f86270 */
[----:B------:R4:W-:Y:S01]  /*beb0*/  @!P3 ST.E.64 [R6.64], R76 ;  /* 0x0000004c0600b985 */ /* 0x0009e2000c101b06 */
[----:B------:R-:W-:Y:S02]  /*bec0*/  ISETP.GE.AND P3, PT, R27, c[0x0][0x3c8], PT ;  /* 0x0000f2001b007a0c */ /* 0x000fe40003f66270 */
[----:B--2---:R-:W-:-:S04]  /*bed0*/  @!P1 LEA R2, P2, R22, R0, 0x2 ;  /* 0x0000000016029211 */ /* 0x004fc800078410ff */
[----:B------:R-:W-:Y:S02]  /*bee0*/  @!P1 LEA.HI.X R3, R22, R4, R38, 0x2, P2 ;  /* 0x0000000416039211 */ /* 0x000fe400010f1426 */
[----:B------:R-:W-:-:S03]  /*bef0*/  @!P6 LEA R10, P2, R24, R0, 0x2 ;  /* 0x00000000180ae211 */ /* 0x000fc600078410ff */
[----:B------:R2:W-:Y:S01]  /*bf00*/  @!P1 ST.E.64 [R2.64], R80 ;  /* 0x0000005002009985 */ /* 0x0005e2000c101b06 */
[C---:B------:R-:W-:Y:S02]  /*bf10*/  @!P5 LEA R8, P1, R25.reuse, R0, 0x2 ;  /* 0x000000001908d211 */ /* 0x040fe400078210ff */
[----:B------:R-:W-:Y:S02]  /*bf20*/  @!P6 LEA.HI.X R11, R24, R4, R40, 0x2, P2 ;  /* 0x00000004180be211 */ /* 0x000fe400010f1428 */
[C---:B----4-:R-:W-:Y:S02]  /*bf30*/  @!P4 LEA R6, P2, R26.reuse, R0, 0x2 ;  /* 0x000000001a06c211 */ /* 0x050fe400078410ff */
[-C--:B------:R-:W-:Y:S01]  /*bf40*/  @!P5 LEA.HI.X R9, R25, R4.reuse, R41, 0x2, P1 ;  /* 0x000000041909d211 */ /* 0x080fe200008f1429 */
[----:B------:R4:W-:Y:S01]  /*bf50*/  @!P6 ST.E.64 [R10.64], R96 ;  /* 0x000000600a00e985 */ /* 0x0009e2000c101b06 */
[----:B------:R-:W-:-:S03]  /*bf60*/  @!P4 LEA.HI.X R7, R26, R4, R42, 0x2, P2 ;  /* 0x000000041a07c211 */ /* 0x000fc600010f142a */
[----:B------:R4:W-:Y:S04]  /*bf70*/  @!P5 ST.E.64 [R8.64], R92 ;  /* 0x0000005c0800d985 */ /* 0x0009e8000c101b06 */
[----:B------:R4:W-:Y:S01]  /*bf80*/  @!P4 ST.E.64 [R6.64], R84 ;  /* 0x000000540600c985 */ /* 0x0009e2000c101b06 */
[----:B--2---:R-:W-:-:S04]  /*bf90*/  @!P3 LEA R2, P1, R27, R0, 0x2 ;  /* 0x000000001b02b211 */ /* 0x004fc800078210ff */
[----:B------:R-:W-:-:S05]  /*bfa0*/  @!P3 LEA.HI.X R3, R27, R4, R43, 0x2, P1 ;  /* 0x000000041b03b211 */ /* 0x000fca00008f142b */
[----:B------:R4:W-:Y:S04]  /*bfb0*/  @!P3 ST.E.64 [R2.64], R44 ;  /* 0x0000002c0200b985 */ /* 0x0009e8000c101b06 */
.L_x_168:
[----:B------:R-:W-:Y:S05]  /*bfc0*/  BSYNC B0 ;  /* 0x0000000000007941 */ /* 0x000fea0003800000 */
.L_x_167:
[----:B------:R-:W-:Y:S05]  /*bfd0*/  BRA.DIV ~URZ, `(.L_x_169) ;  /* 0x000026527f007947 */ /* 0x000fea000b800000 */
[----:B--2---:R2:W1:Y:S04]  /*bfe0*/  SHFL.IDX PT, R4, R14, 0x1, 0x1c1f ;  /* 0x003c1f000e047f89 */ /* 0x00446800000e0000 */
[----:B----4-:R2:W4:Y:S02]  /*bff0*/  SHFL.IDX PT, R0, R28, 0x1, 0x1c1f ;  /* 0x003c1f001c007f89 */ /* 0x01052400000e0000 */
.L_x_217:
[----:B------:R-:W-:Y:S05]  /*c000*/  @P0 BRA `(.L_x_164) ;  /* 0x0000108000000947 */ /* 0x000fea0003800000 */
[----:B------:R-:W5:Y:S01]  /*c010*/  LDL R5, [R1+0x48] ;  /* 0x0000480001057983 */ /* 0x000f620000100800 */
[----:B------:R-:W-:Y:S02]  /*c020*/  ISETP.GE.AND P1, PT, R13, c[0x0][0x3c8], PT ;  /* 0x0000f2000d007a0c */ /* 0x000fe40003f26270 */
[----:B------:R-:W-:Y:S02]  /*c030*/  ISETP.GE.AND P0, PT, R12, c[0x0][0x3c8], PT ;  /* 0x0000f2000c007a0c */ /* 0x000fe40003f06270 */
[----:B------:R-:W-:Y:S02]  /*c040*/  ISETP.GE.AND P5, PT, R15, c[0x0][0x3c8], PT ;  /* 0x0000f2000f007a0c */ /* 0x000fe40003fa6270 */
[----:B------:R-:W-:-:S07]  /*c050*/  ISETP.GE.AND P4, PT, R17, c[0x0][0x3c8], PT ;  /* 0x0000f20011007a0c */ /* 0x000fce0003f86270 */
[CC--:B----4-:R-:W-:Y:S02]  /*c060*/  @!P1 LEA R6, P3, R13.reuse, R0.reuse, 0x2 ;  /* 0x000000000d069211 */ /* 0x0d0fe400078610ff */
[----:B------:R-:W-:Y:S02]  /*c070*/  @!P0 LEA R2, P6, R12, R0, 0x2 ;  /* 0x000000000c028211 */ /* 0x000fe400078c10ff */
[-C--:B-1----:R-:W-:Y:S02]  /*c080*/  @!P1 LEA.HI.X R7, R13, R4.reuse, R29, 0x2, P3 ;  /* 0x000000040d079211 */ /* 0x082fe400018f141d */
[----:B------:R-:W-:Y:S02]  /*c090*/  ISETP.GE.AND P3, PT, R16, c[0x0][0x3c8], PT ;  /* 0x0000f20010007a0c */ /* 0x000fe40003f66270 */
[----:B------:R-:W-:Y:S02]  /*c0a0*/  @!P0 LEA.HI.X R3, R12, R4, R30, 0x2, P6 ;  /* 0x000000040c038211 */ /* 0x000fe400030f141e */
[----:B--2---:R-:W-:-:S04]  /*c0b0*/  @!P5 LEA R14, P6, R15, R0, 0x2 ;  /* 0x000000000f0ed211 */ /* 0x004fc800078c10ff */
[----:B------:R-:W-:-:S05]  /*c0c0*/  @!P5 LEA.HI.X R15, R15, R4, R31, 0x2, P6 ;  /* 0x000000040f0fd211 */ /* 0x000fca00030f141f */
[----:B------:R-:W-:-:S04]  /*c0d0*/  @!P3 LEA R10, P6, R16, R0, 0x2 ;  /* 0x00000000100ab211 */ /* 0x000fc800078c10ff */
[----:B------:R-:W-:Y:S02]  /*c0e0*/  @!P3 LEA.HI.X R11, R16, R4, R32, 0x2, P6 ;  /* 0x00000004100bb211 */ /* 0x000fe400030f1420 */
[----:B-----5:R-:W-:-:S13]  /*c0f0*/  ISETP.GE.AND P2, PT, R5, c[0x0][0x3c8], PT ;  /* 0x0000f20005007a0c */ /* 0x020fda0003f46270 */
[----:B------:R-:W-:Y:S02]  /*c100*/  @!P2 IMAD.MOV.U32 R8, RZ, RZ, R0 ;  /* 0x000000ffff08a224 */ /* 0x000fe400078e0000 */
[----:B------:R-:W-:-:S04]  /*c110*/  @!P2 IMAD.MOV.U32 R9, RZ, RZ, R4 ;  /* 0x000000ffff09a224 */ /* 0x000fc800078e0004 */
[----:B------:R-:W-:-:S05]  /*c120*/  @!P2 IMAD.WIDE R8, R5, 0x4, R8 ;  /* 0x000000040508a825 */ /* 0x000fca00078e0208 */
[----:B------:R1:W-:Y:S01]  /*c130*/  @!P2 ST.E.64 [R8.64], R100 ;  /* 0x000000640800a985 */ /* 0x0003e2000c101b06 */
[----:B------:R-:W-:-:S03]  /*c140*/  ISETP.GE.AND P2, PT, R18, c[0x0][0x3c8], PT ;  /* 0x0000f20012007a0c */ /* 0x000fc60003f46270 */
[----:B------:R2:W-:Y:S01]  /*c150*/  @!P1 ST.E.64 [R6.64], R78 ;  /* 0x0000004e06009985 */ /* 0x0005e2000c101b06 */
[----:B------:R-:W-:-:S03]  /*c160*/  ISETP.GE.AND P1, PT, R19, c[0x0][0x3c8], PT ;  /* 0x0000f20013007a0c */ /* 0x000fc60003f26270 */
[----:B------:R4:W-:Y:S01]  /*c170*/  @!P0 ST.E.64 [R2.64], R64 ;  /* 0x0000004002008985 */ /* 0x0009e2000c101b06 */
[----:B------:R-:W-:-:S03]  /*c180*/  @!P4 LEA R12, P0, R17, R0, 0x2 ;  /* 0x00000000110cc211 */ /* 0x000fc600078010ff */
[----:B------:R5:W-:Y:S01]  /*c190*/  @!P5 ST.E.64 [R14.64], R112 ;  /* 0x000000700e00d985 */ /* 0x000be2000c101b06 */
[----:B------:R-:W-:Y:S02]  /*c1a0*/  @!P4 LEA.HI.X R13, R17, R4, R33, 0x2, P0 ;  /* 0x00000004110dc211 */ /* 0x000fe400000f1421 */
[----:B------:R-:W-:Y:S02]  /*c1b0*/  ISETP.GE.AND P0, PT, R20, c[0x0][0x3c8], PT ;  /* 0x0000f20014007a0c */ /* 0x000fe40003f06270 */
[----:B------:R-:W-:Y:S01]  /*c1c0*/  ISETP.GE.AND P5, PT, R21, c[0x0][0x3c8], PT ;  /* 0x0000f20015007a0c */ /* 0x000fe20003fa6270 */
[----:B------:R3:W-:Y:S01]  /*c1d0*/  @!P4 ST.E.64 [R12.64], R108 ;  /* 0x0000006c0c00c985 */ /* 0x0007e2000c101b06 */
        /* <DEDUP_REMOVED lines=8> */
[----:B----4-:R-:W-:Y:S02]  /*c260*/  @!P0 LEA R2, P6, R20, R0, 0x2 ;  /* 0x0000000014028211 */ /* 0x010fe400078c10ff */
[----:B------:R-:W-:Y:S01]  /*c270*/  ISETP.GE.AND P2, PT, R24, c[0x0][0x3c8], PT ;  /* 0x0000f20018007a0c */ /* 0x000fe20003f46270 */
[----:B------:R2:W-:Y:S01]  /*c280*/  @!P1 ST.E.64 [R6.64], R82 ;  /* 0x0000005206009985 */ /* 0x0005e2000c101b06 */
[----:B------:R-:W-:Y:S02]  /*c290*/  @!P0 LEA.HI.X R3, R20, R4, R36, 0x2, P6 ;  /* 0x0000000414038211 */ /* 0x000fe400030f1424 */
[-C--:B-----5:R-:W-:Y:S02]  /*c2a0*/  @!P5 LEA R14, P6, R21, R0.reuse, 0x2 ;  /* 0x00000000150ed211 */ /* 0x0a0fe400078c10ff */
[----:B------:R-:W-:Y:S01]  /*c2b0*/  ISETP.GE.AND P1, PT, R25, c[0x0][0x3c8], PT ;  /* 0x0000f20019007a0c */ /* 0x000fe20003f26270 */
[----:B------:R4:W-:Y:S01]  /*c2c0*/  @!P0 ST.E.64 [R2.64], R60 ;  /* 0x0000003c02008985 */ /* 0x0009e2000c101b06 */
[----:B---3--:R-:W-:-:S02]  /*c2d0*/  @!P4 LEA R12, P0, R23, R0, 0x2 ;  /* 0x00000000170cc211 */ /* 0x008fc400078010ff */
[----:B------:R-:W-:Y:S02]  /*c2e0*/  @!P5 LEA.HI.X R15, R21, R4, R37, 0x2, P6 ;  /* 0x00000004150fd211 */ /* 0x000fe400030f1425 */
[----:B------:R-:W-:Y:S02]  /*c2f0*/  @!P3 LEA R10, P6, R22, R0, 0x2 ;  /* 0x00000000160ab211 */ /* 0x000fe400078c10ff */
[-C--:B------:R-:W-:Y:S01]  /*c300*/  @!P4 LEA.HI.X R13, R23, R4.reuse, R39, 0x2, P0 ;  /* 0x00000004170dc211 */ /* 0x080fe200000f1427 */
[----:B------:R3:W-:Y:S01]  /*c310*/  @!P5 ST.E.64 [R14.64], R102 ;  /* 0x000000660e00d985 */ /* 0x0007e2000c101b06 */
[----:B------:R-:W-:Y:S02]  /*c320*/  ISETP.GE.AND P0, PT, R26, c[0x0][0x3c8], PT ;  /* 0x0000f2001a007a0c */ /* 0x000fe40003f06270 */
[----:B------:R-:W-:Y:S01]  /*c330*/  @!P3 LEA.HI.X R11, R22, R4, R38, 0x2, P6 ;  /* 0x00000004160bb211 */ /* 0x000fe200030f1426 */
[----:B------:R3:W-:Y:S04]  /*c340*/  @!P4 ST.E.64 [R12.64], R98 ;  /* 0x000000620c00c985 */ /* 0x0007e8000c101b06 */
[----:B------:R3:W-:Y:S01]  /*c350*/  @!P3 ST.E.64 [R10.64], R94 ;  /* 0x0000005e0a00b985 */ /* 0x0007e2000c101b06 */
[----:B-1----:R-:W-:-:S04]  /*c360*/  @!P2 LEA R8, P6, R24, R0, 0x2 ;  /* 0x000000001808a211 */ /* 0x002fc800078c10ff */
[----:B------:R-:W-:Y:S02]  /*c370*/  @!P2 LEA.HI.X R9, R24, R4, R40, 0x2, P6 ;  /* 0x000000041809a211 */ /* 0x000fe400030f1428 */
[----:B--2---:R-:W-:-:S03]  /*c380*/  @!P1 LEA R6, P6, R25, R0, 0x2 ;  /* 0x0000000019069211 */ /* 0x004fc600078c10ff */
[----:B------:R3:W-:Y:S01]  /*c390*/  @!P2 ST.E.64 [R8.64], R86 ;  /* 0x000000560800a985 */ /* 0x0007e2000c101b06 */
[----:B------:R-:W-:Y:S02]  /*c3a0*/  @!P1 LEA.HI.X R7, R25, R4, R41, 0x2, P6 ;  /* 0x0000000419079211 */ /* 0x000fe400030f1429 */
[----:B----4-:R-:W-:-:S03]  /*c3b0*/  @!P0 LEA R2, P6, R26, R0, 0x2 ;  /* 0x000000001a028211 */ /* 0x010fc600078c10ff */
[----:B------:R3:W-:Y:S01]  /*c3c0*/  @!P1 ST.E.64 [R6.64], R74 ;  /* 0x0000004a06009985 */ /* 0x0007e2000c101b06 */
[----:B------:R-:W-:-:S05]  /*c3d0*/  @!P0 LEA.HI.X R3, R26, R4, R42, 0x2, P6 ;  /* 0x000000041a038211 */ /* 0x000fca00030f142a */
[----:B------:R3:W-:Y:S01]  /*c3e0*/  @!P0 ST.E.64 [R2.64], R62 ;  /* 0x0000003e02008985 */ /* 0x0007e2000c101b06 */
[----:B------:R-:W-:-:S13]  /*c3f0*/  ISETP.GE.AND P0, PT, R27, c[0x0][0x3c8], PT ;  /* 0x0000f2001b007a0c */ /* 0x000fda0003f06270 */
[----:B------:R-:W-:Y:S05]  /*c400*/  @P0 BRA `(.L_x_164) ;  /* 0x00000c8000000947 */ /* 0x000fea0003800000 */
[----:B---3--:R-:W-:-:S04]  /*c410*/  LEA R2, P0, R27, R0, 0x2 ;  /* 0x000000001b027211 */ /* 0x008fc800078010ff */
[----:B------:R-:W-:-:S05]  /*c420*/  LEA.HI.X R3, R27, R4, R43, 0x2, P0 ;  /* 0x000000041b037211 */ /* 0x000fca00000f142b */
[----:B------:R1:W-:Y:S01]  /*c430*/  ST.E.64 [R2.64], R46 ;  /* 0x0000002e02007985 */ /* 0x0003e2000c101b06 */
[----:B------:R-:W-:Y:S05]  /*c440*/  BRA `(.L_x_164) ;  /* 0x00000c4000007947 */ /* 0x000fea0003800000 */
.L_x_149:
[----:B------:R-:W2:Y:S04]  /*c450*/  LDL.LU R0, [R1+0x50] ;  /* 0x0000500001007983 */ /* 0x000ea80000300800 */
[----:B------:R-:W3:Y:S01]  /*c460*/  LDL R6, [R1+0x20] ;  /* 0x0000200001067983 */ /* 0x000ee20000100800 */
[----:B------:R-:W-:Y:S01]  /*c470*/  ISETP.NE.U32.AND P1, PT, RZ, c[0x0][0x508], PT ;  /* 0x00014200ff007a0c */ /* 0x000fe20003f25070 */
[----:B------:R-:W-:Y:S01]  /*c480*/  IMAD.MOV.U32 R4, RZ, RZ, 0x4 ;  /* 0x00000004ff047424 */ /* 0x000fe200078e00ff */
[----:B------:R-:W-:Y:S01]  /*c490*/  ISETP.NE.U32.AND P2, PT, RZ, c[0x0][0x500], PT ;  /* 0x00014000ff007a0c */ /* 0x000fe20003f45070 */
[----:B------:R-:W-:Y:S01]  /*c4a0*/  IMAD.MOV.U32 R8, RZ, RZ, RZ ;  /* 0x000000ffff087224 */ /* 0x000fe200078e00ff */
[----:B------:R-:W-:Y:S01]  /*c4b0*/  ISETP.NE.AND.EX P1, PT, RZ, c[0x0][0x50c], PT, P1 ;  /* 0x00014300ff007a0c */ /* 0x000fe20003f25310 */
[----:B------:R-:W-:Y:S01]  /*c4c0*/  IMAD.MOV.U32 R19, RZ, RZ, c[0x0][0x388] ;  /* 0x0000e200ff137624 */ /* 0x000fe200078e00ff */
[----:B------:R-:W-:-:S11]  /*c4d0*/  ISETP.NE.AND.EX P2, PT, RZ, c[0x0][0x504], PT, P2 ;  /* 0x00014100ff007a0c */ /* 0x000fd60003f45320 */
[C---:B---3--:R-:W-:Y:S01]  /*c4e0*/  @P1 LEA R2, P0, R6.reuse, c[0x0][0x508], 0x2 ;  /* 0x0001420006021a11 */ /* 0x048fe200078010ff */
[----:B------:R-:W-:-:S03]  /*c4f0*/  IMAD.WIDE R4, R6, R4, c[0x0][0x500] ;  /* 0x0001400006047625 */ /* 0x000fc600078e0204 */
[----:B------:R-:W-:Y:S02]  /*c500*/  @P1 LEA.HI.X R3, R6, c[0x0][0x50c], R7, 0x2, P0 ;  /* 0x0001430006031a11 */ /* 0x000fe400000f1407 */
[----:B------:R1:W5:Y:S04]  /*c510*/  @P2 LDG.E R8, [R4.64] ;  /* 0x0000000604082981 */ /* 0x000368000c1e1900 */
[----:B------:R1:W5:Y:S01]  /*c520*/  @P1 LDG.E R19, [R2.64] ;  /* 0x0000000602131981 */ /* 0x000362000c1e1900 */
[----:B--2---:R-:W-:-:S04]  /*c530*/  ISETP.NE.AND P0, PT, R0, RZ, PT ;  /* 0x000000ff0000720c */ /* 0x004fc80003f05270 */
[----:B------:R-:W-:Y:S01]  /*c540*/  SEL R18, R0, c[0x0][0x3d4], P0 ;  /* 0x0000f50000127a07 */ /* 0x000fe20000000000 */
[----:B------:R-:W-:Y:S05]  /*c550*/  @P1 BRA `(.L_x_170) ;  /* 0x0000004000001947 */ /* 0x000fea0003800000 */
[----:B------:R-:W-:Y:S05]  /*c560*/  @!P2 BRA `(.L_x_170) ;  /* 0x000000300000a947 */ /* 0x000fea0003800000 */
[----:B------:R2:W3:Y:S04]  /*c570*/  LDG.E R0, [R4.64] ;  /* 0x0000000604007981 */ /* 0x0004e8000c1e1900 */
[----:B-12---:R-:W3:Y:S02]  /*c580*/  LDG.E R4, [R4.64+0x4] ;  /* 0x0000040604047981 */ /* 0x006ee4000c1e1900 */
[----:B---3-5:R-:W-:Y:S02]  /*c590*/  IADD3 R19, -R0, R4, RZ ;  /* 0x0000000400137210 */ /* 0x028fe40007ffe1ff */
.L_x_170:
[----:B-1----:R-:W1:Y:S01]  /*c5a0*/  S2R R3, SR_TID.X ;  /* 0x0000000000037919 */ /* 0x002e620000002100 */
[----:B------:R-:W-:Y:S01]  /*c5b0*/  BSSY B0, `(.L_x_171) ;  /* 0x0000038000007945 */ /* 0x000fe20003800000 */
[----:B------:R-:W-:Y:S02]  /*c5c0*/  SEL R14, R6, RZ, !P2 ;  /* 0x000000ff060e7207 */ /* 0x000fe40005000000 */
[----:B------:R-:W-:-:S02]  /*c5d0*/  SEL R20, R7, RZ, !P2 ;  /* 0x000000ff07147207 */ /* 0x000fc40005000000 */
[----:B-----5:R-:W-:Y:S02]  /*c5e0*/  SHF.R.S32.HI R17, RZ, 0x1f, R8 ;  /* 0x0000001fff117819 */ /* 0x020fe40000011408 */
[----:B-1----:R-:W-:-:S13]  /*c5f0*/  ISETP.GT.AND P0, PT, R3, 0x7f, PT ;  /* 0x0000007f0300780c */ /* 0x002fda0003f04270 */
[----:B------:R-:W-:Y:S05]  /*c600*/  @P0 BRA `(.L_x_172) ;  /* 0x0000032000000947 */ /* 0x000fea0003800000 */
[----:B------:R-:W2:Y:S01]  /*c610*/  LDL R2, [R1+0x2c] ;  /* 0x00002c0001027983 */ /* 0x000ea20000100800 */
[----:B------:R-:W-:Y:S01]  /*c620*/  IMAD R0, R19, c[0x0][0x4e8], RZ ;  /* 0x00013a0013007a24 */ /* 0x000fe200078e02ff */
[----:B--2---:R-:W-:-:S04]  /*c630*/  LEA R9, R2, R3, 0x7 ;  /* 0x0000000302097211 */ /* 0x004fc800078e38ff */
[----:B------:R-:W-:-:S13]  /*c640*/  ISETP.GE.AND P0, PT, R9, R0, PT ;  /* 0x000000000900720c */ /* 0x000fda0003f06270 */
[----:B------:R-:W-:Y:S05]  /*c650*/  @P0 BRA `(.L_x_172) ;  /* 0x000002d000000947 */ /* 0x000fea0003800000 */
[----:B------:R-:W2:Y:S04]  /*c660*/  LDL R2, [R1+0x4c] ;  /* 0x00004c0001027983 */ /* 0x000ea80000100800 */
[----:B------:R-:W3:Y:S01]  /*c670*/  LDL.LU R21, [R1+0x54] ;  /* 0x0000540001157983 */ /* 0x000ee20000300800 */
[----:B------:R-:W-:Y:S01]  /*c680*/  IMAD.MOV.U32 R0, RZ, RZ, 0x368 ;  /* 0x00000368ff007424 */ /* 0x000fe200078e00ff */
[----:B------:R-:W-:-:S04]  /*c690*/  ISETP.GT.AND P2, PT, R18, 0x1, PT ;  /* 0x000000011200780c */ /* 0x000fc80003f44270 */
[----:B------:R-:W-:-:S04]  /*c6a0*/  SEL R0, R0, 0x328, P2 ;  /* 0x0000032800007807 */ /* 0x000fc80001000000 */
[----:B------:R1:W4:Y:S08]  /*c6b0*/  LDC.64 R6, c[0x0][R0+0x170] ;  /* 0x00005c0000067b82 */ /* 0x0003300000000a00 */
[----:B------:R1:W2:Y:S08]  /*c6c0*/  LDC.64 R4, c[0x0][R0+0x168] ;  /* 0x00005a0000047b82 */ /* 0x0002b00000000a00 */
[----:B------:R1:W5:Y:S08]  /*c6d0*/  LDC.64 R12, c[0x0][R0+0x178] ;  /* 0x00005e00000c7b82 */ /* 0x0003700000000a00 */
[----:B------:R1:W2:Y:S02]  /*c6e0*/  LDC.64 R10, c[0x0][R0+0x160] ;  /* 0x00005800000a7b82 */ /* 0x0002a40000000a00 */
[----:B-1----:R-:W-:-:S02]  /*c6f0*/  IMAD.MOV.U32 R0, RZ, RZ, c[0x0][0x4e8] ;  /* 0x00013a00ff007624 */ /* 0x002fc400078e00ff */
[----:B----4-:R-:W-:-:S03]  /*c700*/  IMAD R7, R7, R14, RZ ;  /* 0x0000000e07077224 */ /* 0x010fc600078e02ff */
[----:B------:R-:W-:Y:S01]  /*c710*/  ISETP.NE.AND P0, PT, R0, 0x1, PT ;  /* 0x000000010000780c */ /* 0x000fe20003f05270 */
[----:B------:R-:W-:Y:S01]  /*c720*/  IMAD R7, R6, R20, R7 ;  /* 0x0000001406077224 */ /* 0x000fe200078e0207 */
[----:B------:R-:W-:-:S11]  /*c730*/  MOV R0, R9 ;  /* 0x0000000900007202 */ /* 0x000fd60000000f00 */
[----:B------:R-:W-:-:S05]  /*c740*/  @P0 IMAD.HI.U32 R16, R9, c[0x0][0x4ec], RZ ;  /* 0x00013b0009100a27 */ /* 0x000fca00078e00ff */
[----:B------:R-:W-:Y:S01]  /*c750*/  @P0 SHF.R.U32.HI R0, RZ, c[0x0][0x4f0], R16 ;  /* 0x00013c00ff000a19 */ /* 0x000fe20000011610 */
[-C--:B--2---:R-:W-:Y:S02]  /*c760*/  IMAD R15, R5, R2.reuse, RZ ;  /* 0x00000002050f7224 */ /* 0x084fe400078e02ff */
[----:B------:R-:W-:-:S04]  /*c770*/  IMAD.WIDE.U32 R4, R4, R2, RZ ;  /* 0x0000000204047225 */ /* 0x000fc800078e00ff */
[----:B------:R-:W-:Y:S01]  /*c780*/  IMAD.WIDE.U32 R2, R6, R14, RZ ;  /* 0x0000000e06027225 */ /* 0x000fe200078e00ff */
[----:B---3--:R-:W-:-:S03]  /*c790*/  SEL R6, R21, RZ, P2 ;  /* 0x000000ff15067207 */ /* 0x008fc60001000000 */
[----:B------:R-:W-:Y:S01]  /*c7a0*/  IMAD.IADD R15, R5, 0x1, R15 ;  /* 0x00000001050f7824 */ /* 0x000fe200078e020f */
[----:B------:R-:W-:Y:S01]  /*c7b0*/  IADD3 R16, P1, P0, R2, R4, R8 ;  /* 0x0000000402107210 */ /* 0x000fe2000783e008 */
[----:B------:R-:W-:Y:S01]  /*c7c0*/  IMAD.MOV R2, RZ, RZ, -R0 ;  /* 0x000000ffff027224 */ /* 0x000fe200078e0a00 */
[----:B------:R-:W-:Y:S01]  /*c7d0*/  IADD3 R3, R3, R7, RZ ;  /* 0x0000000703037210 */ /* 0x000fe20007ffe0ff */
[-C--:B-----5:R-:W-:Y:S02]  /*c7e0*/  IMAD R7, R13, R6.reuse, RZ ;  /* 0x000000060d077224 */ /* 0x0a0fe400078e02ff */
[----:B------:R-:W-:-:S04]  /*c7f0*/  IMAD.WIDE.U32 R4, R12, R6, RZ ;  /* 0x000000060c047225 */ /* 0x000fc800078e00ff */
[----:B------:R-:W-:Y:S01]  /*c800*/  IMAD R2, R2, c[0x0][0x4e8], R9 ;  /* 0x00013a0002027a24 */ /* 0x000fe200078e0209 */
[----:B------:R-:W-:Y:S02]  /*c810*/  IADD3.X R9, R3, R15, R17, P1, P0 ;  /* 0x0000000f03097210 */ /* 0x000fe40000fe0411 */
[----:B------:R-:W-:Y:S01]  /*c820*/  IADD3 R5, R5, R7, RZ ;  /* 0x0000000705057210 */ /* 0x000fe20007ffe0ff */
[----:B------:R-:W-:Y:S01]  /*c830*/  IMAD.MOV.U32 R7, RZ, RZ, c[0x0][0x4a8] ;  /* 0x00012a00ff077624 */ /* 0x000fe200078e00ff */
[----:B------:R-:W-:Y:S02]  /*c840*/  IADD3 R4, P1, P0, R0, R16, R4 ;  /* 0x0000001000047210 */ /* 0x000fe4000783e004 */
[----:B------:R-:W-:Y:S01]  /*c850*/  SHF.R.S32.HI R3, RZ, 0x1f, R0 ;  /* 0x0000001fff037819 */ /* 0x000fe20000011400 */
[----:B------:R-:W-:Y:S01]  /*c860*/  IMAD R0, R11, R2, RZ ;  /* 0x000000020b007224 */ /* 0x000fe200078e02ff */
[----:B------:R-:W-:Y:S02]  /*c870*/  SHF.R.S32.HI R6, RZ, 0x1f, R2 ;  /* 0x0000001fff067819 */ /* 0x000fe40000011402 */
[----:B------:R-:W-:-:S03]  /*c880*/  IADD3.X R5, R3, R9, R5, P1, P0 ;  /* 0x0000000903057210 */ /* 0x000fc60000fe0405 */
[C---:B------:R-:W-:Y:S02]  /*c890*/  IMAD R0, R10.reuse, R6, R0 ;  /* 0x000000060a007224 */ /* 0x040fe400078e0200 */
[----:B------:R-:W-:Y:S01]  /*c8a0*/  IMAD.WIDE.U32 R2, R10, R2, R4 ;  /* 0x000000020a027225 */ /* 0x000fe200078e0004 */
[----:B------:R-:W-:Y:S02]  /*c8b0*/  MOV R5, c[0x0][0x4ac] ;  /* 0x00012b0000057a02 */ /* 0x000fe40000000f00 */
[----:B------:R-:W-:Y:S01]  /*c8c0*/  SEL R4, R7, c[0x0][0x450], P2 ;  /* 0x0001140007047a07 */ /* 0x000fe20001000000 */
[----:B------:R-:W-:Y:S01]  /*c8d0*/  IMAD.IADD R0, R3, 0x1, R0 ;  /* 0x0000000103007824 */ /* 0x000fe200078e0200 */
[----:B------:R-:W-:Y:S02]  /*c8e0*/  SEL R5, R5, c[0x0][0x454], P2 ;  /* 0x0001150005057a07 */ /* 0x000fe40001000000 */
[----:B------:R-:W-:-:S04]  /*c8f0*/  LEA R4, P0, R2, R4, 0x2 ;  /* 0x0000000402047211 */ /* 0x000fc800078010ff */
[----:B------:R-:W-:Y:S02]  /*c900*/  LEA.HI.X R5, R2, R5, R0, 0x2, P0 ;  /* 0x0000000502057211 */ /* 0x000fe400000f1400 */
[----:B------:R-:W-:-:S05]  /*c910*/  MOV R0, 0xff800000 ;  /* 0xff80000000007802 */ /* 0x000fca0000000f00 */
[----:B------:R1:W-:Y:S02]  /*c920*/  STG.E [R4.64], R0 ;  /* 0x0000000004007986 */ /* 0x0003e4000c101906 */
.L_x_172:
[----:B------:R-:W-:Y:S05]  /*c930*/  BSYNC B0 ;  /* 0x0000000000007941 */ /* 0x000fea0003800000 */
.L_x_171:
[----:B------:R-:W-:-:S13]  /*c940*/  ISETP.GT.AND P0, PT, R18, 0x1, PT ;  /* 0x000000011200780c */ /* 0x000fda0003f04270 */
[----:B------:R-:W-:Y:S05]  /*c950*/  @P0 BRA `(.L_x_164) ;  /* 0x0000073000000947 */ /* 0x000fea0003800000 */
[----:B-1----:R-:W2:Y:S04]  /*c960*/  LDL.LU R0, [R1+0x2c] ;  /* 0x00002c0001007983 */ /* 0x002ea80000300800 */
[----:B------:R-:W3:Y:S01]  /*c970*/  LDL.LU R7, [R1+0x4c] ;  /* 0x00004c0001077983 */ /* 0x000ee20000300800 */
[----:B------:R-:W-:Y:S01]  /*c980*/  MOV R2, c[0x0][0x4e8] ;  /* 0x00013a0000027a02 */ /* 0x000fe20000000f00 */
[----:B------:R-:W-:Y:S02]  /*c990*/  IMAD R5, R20, c[0x0][0x3f0], RZ ;  /* 0x0000fc0014057a24 */ /* 0x000fe400078e02ff */
[----:B------:R-:W1:Y:S01]  /*c9a0*/  S2R R3, SR_TID.X ;  /* 0x0000000000037919 */ /* 0x000e620000002100 */
[----:B------:R-:W-:Y:S02]  /*c9b0*/  ISETP.NE.AND P0, PT, R2, 0x1, PT ;  /* 0x000000010200780c */ /* 0x000fe40003f05270 */
[----:B-1----:R-:W-:-:S02]  /*c9c0*/  SHF.R.S32.HI R4, RZ, 0x1f, R3 ;  /* 0x0000001fff047819 */ /* 0x002fc40000011403 */
[----:B------:R-:W-:Y:S02]  /*c9d0*/  SHF.R.S32.HI R11, RZ, 0x1f, R3 ;  /* 0x0000001fff0b7819 */ /* 0x000fe40000011403 */
[-C--:B------:R-:W-:Y:S02]  /*c9e0*/  LEA.HI R4, R4, R3.reuse, RZ, 0x3 ;  /* 0x0000000304047211 */ /* 0x080fe400078f18ff */
[----:B------:R-:W-:Y:S02]  /*c9f0*/  LEA.HI R11, R11, R3, RZ, 0x3 ;  /* 0x000000030b0b7211 */ /* 0x000fe400078f18ff */
[----:B------:R-:W-:Y:S02]  /*ca00*/  LOP3.LUT R4, R4, 0xfffffff8, RZ, 0xc0, !PT ;  /* 0xfffffff804047812 */ /* 0x000fe400078ec0ff */
[----:B------:R-:W-:-:S03]  /*ca10*/  SHF.R.S32.HI R11, RZ, 0x3, R11 ;  /* 0x00000003ff0b7819 */ /* 0x000fc6000001140b */
[----:B------:R-:W-:Y:S02]  /*ca20*/  IMAD.IADD R4, R3, 0x1, -R4 ;  /* 0x0000000103047824 */ /* 0x000fe400078e0a04 */
[----:B------:R-:W-:-:S03]  /*ca30*/  IMAD.WIDE.U32 R2, R8, c[0x0][0x3a0], RZ ;  /* 0x0000e80008027a25 */ /* 0x000fc600078e00ff */
[----:B------:R-:W-:Y:S02]  /*ca40*/  LEA R4, R4, R11, 0x5 ;  /* 0x0000000b04047211 */ /* 0x000fe400078e28ff */
[----:B--2---:R-:W-:Y:S01]  /*ca50*/  MOV R10, R0 ;  /* 0x00000000000a7202 */ /* 0x004fe20000000f00 */
[----:B------:R-:W-:-:S04]  /*ca60*/  IMAD R0, R17, c[0x0][0x3a0], RZ ;  /* 0x0000e80011007a24 */ /* 0x000fc800078e02ff */
[----:B------:R-:W-:Y:S02]  /*ca70*/  IMAD R8, R8, c[0x0][0x3a4], R0 ;  /* 0x0000e90008087a24 */ /* 0x000fe400078e0200 */
[----:B------:R-:W-:-:S03]  /*ca80*/  IMAD R4, R10, 0x80, R4 ;  /* 0x000000800a047824 */ /* 0x000fc600078e0204 */
[----:B------:R-:W-:Y:S01]  /*ca90*/  IADD3 R3, R3, R8, RZ ;  /* 0x0000000803037210 */ /* 0x000fe20007ffe0ff */
[----:B------:R-:W-:Y:S01]  /*caa0*/  @P0 IMAD.HI.U32 R6, R4, c[0x0][0x4ec], RZ ;  /* 0x00013b0004060a27 */ /* 0x000fe200078e00ff */
[----:B------:R-:W-:-:S03]  /*cab0*/  LEA R8, R10, R11, 0x7 ;  /* 0x0000000b0a087211 */ /* 0x000fc600078e38ff */
[----:B---3--:R-:W-:-:S04]  /*cac0*/  IMAD.WIDE.U32 R2, R7, c[0x0][0x3e8], R2 ;  /* 0x0000fa0007027a25 */ /* 0x008fc800078e0002 */
[----:B------:R-:W-:Y:S01]  /*cad0*/  IMAD.MOV.U32 R0, RZ, RZ, R4 ;  /* 0x000000ffff007224 */ /* 0x000fe200078e0004 */
[----:B------:R-:W-:Y:S01]  /*cae0*/  @P0 SHF.R.U32.HI R0, RZ, c[0x0][0x4f0], R6 ;  /* 0x00013c00ff000a19 */ /* 0x000fe20000011606 */
[----:B------:R-:W-:Y:S02]  /*caf0*/  IMAD R3, R7, c[0x0][0x3ec], R3 ;  /* 0x0000fb0007037a24 */ /* 0x000fe400078e0203 */
[C---:B------:R-:W-:Y:S01]  /*cb00*/  IMAD R7, R14.reuse, c[0x0][0x3f4], R5 ;  /* 0x0000fd000e077a24 */ /* 0x040fe200078e0205 */
[----:B------:R-:W-:Y:S01]  /*cb10*/  SHF.R.S32.HI R6, RZ, 0x1f, R0 ;  /* 0x0000001fff067819 */ /* 0x000fe20000011400 */
[----:B------:R-:W-:Y:S01]  /*cb20*/  IMAD.WIDE.U32 R2, R14, c[0x0][0x3f0], R2 ;  /* 0x0000fc000e027a25 */ /* 0x000fe200078e0002 */
[----:B------:R-:W-:-:S03]  /*cb30*/  IADD3 R5, -R0, RZ, RZ ;  /* 0x000000ff00057210 */ /* 0x000fc60007ffe1ff */
[----:B------:R-:W-:Y:S01]  /*cb40*/  IMAD R6, R6, c[0x0][0x3e0], RZ ;  /* 0x0000f80006067a24 */ /* 0x000fe200078e02ff */
[----:B------:R-:W-:Y:S01]  /*cb50*/  IADD3 R3, R3, R7, RZ ;  /* 0x0000000703037210 */ /* 0x000fe20007ffe0ff */
[----:B------:R-:W-:Y:S02]  /*cb60*/  IMAD R4, R5, c[0x0][0x4e8], R4 ;  /* 0x00013a0005047a24 */ /* 0x000fe400078e0204 */
[C---:B------:R-:W-:Y:S02]  /*cb70*/  IMAD R6, R0.reuse, c[0x0][0x3e4], R6 ;  /* 0x0000f90000067a24 */ /* 0x040fe400078e0206 */
[----:B------:R-:W-:Y:S01]  /*cb80*/  IMAD.WIDE.U32 R2, R0, c[0x0][0x3e0], R2 ;  /* 0x0000f80000027a25 */ /* 0x000fe200078e0002 */
[----:B------:R-:W-:-:S03]  /*cb90*/  SHF.R.S32.HI R0, RZ, 0x1f, R4 ;  /* 0x0000001fff007819 */ /* 0x000fc60000011404 */
[----:B------:R-:W-:Y:S02]  /*cba0*/  IMAD.IADD R3, R3, 0x1, R6 ;  /* 0x0000000103037824 */ /* 0x000fe400078e0206 */
[----:B------:R-:W-:Y:S02]  /*cbb0*/  IMAD R0, R0, c[0x0][0x3d8], RZ ;  /* 0x0000f60000007a24 */ /* 0x000fe400078e02ff */
[----:B------:R-:W-:-:S04]  /*cbc0*/  IMAD.WIDE.U32 R2, R4, c[0x0][0x3d8], R2 ;  /* 0x0000f60004027a25 */ /* 0x000fc800078e0002 */
[----:B------:R-:W-:Y:S01]  /*cbd0*/  IMAD R4, R4, c[0x0][0x3dc], R0 ;  /* 0x0000f70004047a24 */ /* 0x000fe200078e0200 */
[----:B------:R-:W-:-:S04]  /*cbe0*/  LEA R9, P0, R2, c[0x0][0x380], 0x1 ;  /* 0x0000e00002097a11 */ /* 0x000fc800078008ff */
[----:B------:R-:W-:-:S04]  /*cbf0*/  IADD3 R4, R3, R4, RZ ;  /* 0x0000000403047210 */ /* 0x000fc80007ffe0ff */
[----:B------:R-:W-:Y:S01]  /*cc00*/  LEA.HI.X R6, R2, c[0x0][0x384], R4, 0x1, P0 ;  /* 0x0000e10002067a11 */ /* 0x000fe200000f0c04 */
[----:B------:R-:W-:Y:S05]  /*cc10*/  BRA.DIV ~URZ, `(.L_x_173) ;  /* 0x00001ad27f007947 */ /* 0x000fea000b800000 */
[----:B------:R1:W2:Y:S02]  /*cc20*/  SHFL.IDX PT, R10, R6, RZ, 0x181f ;  /* 0x00181fff060a7589 */ /* 0x0002a400000e0000 */
.L_x_218:
[----:B------:R-:W-:Y:S05]  /*cc30*/  BRA.DIV ~URZ, `(.L_x_174) ;  /* 0x00001b227f007947 */ /* 0x000fea000b800000 */
[----:B------:R3:W4:Y:S02]  /*cc40*/  SHFL.IDX PT, R0, R9, RZ, 0x181f ;  /* 0x00181fff09007589 */ /* 0x00072400000e0000 */
.L_x_219:
[----:B------:R-:W-:Y:S01]  /*cc50*/  IMAD R7, R19, c[0x0][0x4e8], RZ ;  /* 0x00013a0013077a24 */ /* 0x000fe200078e02ff */
[----:B------:R-:W-:Y:S04]  /*cc60*/  BSSY B0, `(.L_x_175) ;  /* 0x000000d000007945 */ /* 0x000fe80003800000 */
[----:B------:R-:W-:-:S13]  /*cc70*/  ISETP.GE.AND P0, PT, R8, R7, PT ;  /* 0x000000070800720c */ /* 0x000fda0003f06270 */
[----:B------:R-:W-:Y:S05]  /*cc80*/  @P0 BRA `(.L_x_176) ;  /* 0x000000a000000947 */ /* 0x000fea0003800000 */
[----:B------:R-:W5:Y:S04]  /*cc90*/  LDL.64 R12, [R1+0x8] ;  /* 0x00000800010c7983 */ /* 0x000f680000100a00 */
[----:B---3--:R-:W3:Y:S01]  /*cca0*/  LDL R11, [R1+0x10] ;  /* 0x00001000010b7983 */ /* 0x008ee20000100800 */
[----:B-----5:R-:W-:Y:S02]  /*ccb0*/  ISETP.GE.AND P1, PT, R12, c[0x0][0x3c8], PT ;  /* 0x0000f2000c007a0c */ /* 0x020fe40003f26270 */
[----:B---3--:R-:W-:-:S11]  /*ccc0*/  ISETP.GE.AND P0, PT, R11, c[0x0][0x3c8], PT ;  /* 0x0000f2000b007a0c */ /* 0x008fd60003f06270 */
[CC--:B----4-:R-:W-:Y:S02]  /*ccd0*/  @!P1 LEA R4, P3, R12.reuse, R0.reuse, 0x1 ;  /* 0x000000000c049211 */ /* 0x0d0fe400078608ff */
[C---:B------:R-:W-:Y:S02]  /*cce0*/  @!P0 LEA R2, P2, R11.reuse, R0, 0x1 ;  /* 0x000000000b028211 */ /* 0x040fe400078408ff */
[-C--:B--2---:R-:W-:Y:S02]  /*ccf0*/  @!P1 LEA.HI.X R5, R12, R10.reuse, R40, 0x1, P3 ;  /* 0x0000000a0c059211 */ /* 0x084fe400018f0c28 */
[----:B------:R-:W-:-:S03]  /*cd00*/  @!P0 LEA.HI.X R3, R11, R10, R41, 0x1, P2 ;  /* 0x0000000a0b038211 */ /* 0x000fc600010f0c29 */
[----:B------:R2:W-:Y:S04]  /*cd10*/  @!P1 ST.E.128 [R4.64], RZ ;  /* 0x000000ff04009985 */ /* 0x0005e8000c101d06 */
[----:B------:R2:W-:Y:S02]  /*cd20*/  @!P0 ST.E.128 [R2.64], RZ ;  /* 0x000000ff02008985 */ /* 0x0005e4000c101d06 */
.L_x_176:
[----:B------:R-:W-:Y:S05]  /*cd30*/  BSYNC B0 ;  /* 0x0000000000007941 */ /* 0x000fea0003800000 */
.L_x_175:
[----:B------:R-:W-:Y:S05]  /*cd40*/  BRA.DIV ~URZ, `(.L_x_177) ;  /* 0x00001a727f007947 */ /* 0x000fea000b800000 */
[----:B--2---:R2:W1:Y:S04]  /*cd50*/  SHFL.IDX PT, R10, R6, 0x1, 0x181f ;  /* 0x00381f00060a7f89 */ /* 0x00446800000e0000 */
[----:B----4-:R2:W4:Y:S02]  /*cd60*/  SHFL.IDX PT, R0, R9, 0x1, 0x181f ;  /* 0x00381f0009007f89 */ /* 0x01052400000e0000 */
.L_x_220:
        /* <DEDUP_REMOVED lines=8> */
[CC--:B----4-:R-:W-:Y:S02]  /*cdf0*/  @!P1 LEA R4, P3, R12.reuse, R0.reuse, 0x1 ;  /* 0x000000000c049211 */ /* 0x0d0fe400078608ff */
[C---:B------:R-:W-:Y:S02]  /*ce00*/  @!P0 LEA R2, P2, R11.reuse, R0, 0x1 ;  /* 0x000000000b028211 */ /* 0x040fe400078408ff */
[-C--:B-1----:R-:W-:Y:S02]  /*ce10*/  @!P1 LEA.HI.X R5, R12, R10.reuse, R40, 0x1, P3 ;  /* 0x0000000a0c059211 */ /* 0x082fe400018f0c28 */
[----:B------:R-:W-:-:S03]  /*ce20*/  @!P0 LEA.HI.X R3, R11, R10, R41, 0x1, P2 ;  /* 0x0000000a0b038211 */ /* 0x000fc600010f0c29 */
[----:B------:R1:W-:Y:S04]  /*ce30*/  @!P1 ST.E.128 [R4.64], RZ ;  /* 0x000000ff04009985 */ /* 0x0003e8000c101d06 */
[----:B------:R1:W-:Y:S02]  /*ce40*/  @!P0 ST.E.128 [R2.64], RZ ;  /* 0x000000ff02008985 */ /* 0x0003e4000c101d06 */
.L_x_179:
[----:B------:R-:W-:Y:S05]  /*ce50*/  BSYNC B0 ;  /* 0x0000000000007941 */ /* 0x000fea0003800000 */
.L_x_178:
[----:B------:R-:W-:Y:S05]  /*ce60*/  BRA.DIV ~URZ, `(.L_x_180) ;  /* 0x00001a127f007947 */ /* 0x000fea000b800000 */
[----:B-1----:R1:W2:Y:S02]  /*ce70*/  SHFL.IDX PT, R10, R6, 0x2, 0x181f ;  /* 0x00581f00060a7f89 */ /* 0x0022a400000e0000 */
.L_x_221:
[----:B------:R-:W-:Y:S05]  /*ce80*/  BRA.DIV ~URZ, `(.L_x_181) ;  /* 0x00001a627f007947 */ /* 0x000fea000b800000 */
[----:B----4-:R4:W1:Y:S02]  /*ce90*/  SHFL.IDX PT, R0, R9, 0x2, 0x181f ;  /* 0x00581f0009007f89 */ /* 0x01086400000e0000 */
.L_x_222:
        /* <DEDUP_REMOVED lines=8> */
[CC--:B-1----:R-:W-:Y:S02]  /*cf20*/  @!P1 LEA R4, P3, R12.reuse, R0.reuse, 0x1 ;  /* 0x000000000c049211 */ /* 0x0c2fe400078608ff */
[C---:B------:R-:W-:Y:S02]  /*cf30*/  @!P0 LEA R2, P2, R11.reuse, R0, 0x1 ;  /* 0x000000000b028211 */ /* 0x040fe400078408ff */
[-C--:B--2---:R-:W-:Y:S02]  /*cf40*/  @!P1 LEA.HI.X R5, R12, R10.reuse, R40, 0x1, P3 ;  /* 0x0000000a0c059211 */ /* 0x084fe400018f0c28 */
[----:B------:R-:W-:-:S03]  /*cf50*/  @!P0 LEA.HI.X R3, R11, R10, R41, 0x1, P2 ;  /* 0x0000000a0b038211 */ /* 0x000fc600010f0c29 */
[----:B------:R1:W-:Y:S04]  /*cf60*/  @!P1 ST.E.128 [R4.64], RZ ;  /* 0x000000ff04009985 */ /* 0x0003e8000c101d06 */
[----:B------:R1:W-:Y:S02]  /*cf70*/  @!P0 ST.E.128 [R2.64], RZ ;  /* 0x000000ff02008985 */ /* 0x0003e4000c101d06 */
.L_x_183:
[----:B------:R-:W-:Y:S05]  /*cf80*/  BSYNC B0 ;  /* 0x0000000000007941 */ /* 0x000fea0003800000 */
.L_x_182:
[----:B------:R-:W-:Y:S05]  /*cf90*/  BRA.DIV ~URZ, `(.L_x_184) ;  /* 0x000019b27f007947 */ /* 0x000fea000b800000 */
[----:B-12---:R-:W1:Y:S04]  /*cfa0*/  SHFL.IDX PT, R6, R6, 0x3, 0x181f ;  /* 0x00781f0006067f89 */ /* 0x006e6800000e0000 */
[----:B------:R2:W3:Y:S02]  /*cfb0*/  SHFL.IDX PT, R0, R9, 0x3, 0x181f ;  /* 0x00781f0009007f89 */ /* 0x0004e400000e0000 */
.L_x_223:
[----:B------:R-:W-:-:S04]  /*cfc0*/  IADD3 R2, R8, 0x60, RZ ;  /* 0x0000006008027810 */ /* 0x000fc80007ffe0ff */
[----:B------:R-:W-:-:S13]  /*cfd0*/  ISETP.GE.AND P0, PT, R2, R7, PT ;  /* 0x000000070200720c */ /* 0x000fda0003f06270 */
[----:B------:R-:W-:Y:S05]  /*cfe0*/  @P0 BRA `(.L_x_164) ;  /* 0x000000a000000947 */ /* 0x000fea0003800000 */
[----:B------:R-:W5:Y:S04]  /*cff0*/  LDL.64 R10, [R1+0x8] ;  /* 0x00000800010a7983 */ /* 0x000f680000100a00 */
[----:B--234-:R-:W2:Y:S01]  /*d000*/  LDL R9, [R1+0x10] ;  /* 0x0000100001097983 */ /* 0x01cea20000100800 */
[----:B-----5:R-:W-:Y:S02]  /*d010*/  ISETP.GE.AND P1, PT, R10, c[0x0][0x3c8], PT ;  /* 0x0000f2000a007a0c */ /* 0x020fe40003f26270 */
[----:B--2---:R-:W-:-:S11]  /*d020*/  ISETP.GE.AND P0, PT, R9, c[0x0][0x3c8], PT ;  /* 0x0000f20009007a0c */ /* 0x004fd60003f06270 */
[CC--:B------:R-:W-:Y:S02]  /*d030*/  @!P1 LEA R4, P3, R10.reuse, R0.reuse, 0x1 ;  /* 0x000000000a049211 */ /* 0x0c0fe400078608ff */
[C---:B------:R-:W-:Y:S02]  /*d040*/  @!P0 LEA R2, P2, R9.reuse, R0, 0x1 ;  /* 0x0000000009028211 */ /* 0x040fe400078408ff */
[-C--:B-1----:R-:W-:Y:S02]  /*d050*/  @!P1 LEA.HI.X R5, R10, R6.reuse, R40, 0x1, P3 ;  /* 0x000000060a059211 */ /* 0x082fe400018f0c28 */
[----:B------:R-:W-:-:S03]  /*d060*/  @!P0 LEA.HI.X R3, R9, R6, R41, 0x1, P2 ;  /* 0x0000000609038211 */ /* 0x000fc600010f0c29 */
[----:B------:R1:W-:Y:S04]  /*d070*/  @!P1 ST.E.128 [R4.64], RZ ;  /* 0x000000ff04009985 */ /* 0x0003e8000c101d06 */
[----:B------:R1:W-:Y:S02]  /*d080*/  @!P0 ST.E.128 [R2.64], RZ ;  /* 0x000000ff02008985 */ /* 0x0003e4000c101d06 */
.L_x_164:
[----:B------:R-:W-:Y:S05]  /*d090*/  BSYNC B1 ;  /* 0x0000000000017941 */ /* 0x000fea0003800000 */
.L_x_148:
[----:B-1-34-:R-:W3:Y:S02]  /*d0a0*/  LDL R0, [R1+0x78] ;  /* 0x0000780001007983 */ /* 0x01aee40000100800 */
[----:B---3--:R-:W-:-:S13]  /*d0b0*/  ISETP.NE.AND P0, PT, R0, RZ, PT ;  /* 0x000000ff0000720c */ /* 0x008fda0003f05270 */
[----:B------:R-:W-:Y:S01]  /*d0c0*/  @P0 WARPSYNC 0xffffffff ;  /* 0xffffffff00000948 */ /* 0x000fe20003800000 */
[----:B------:R-:W-:Y:S06]  /*d0d0*/  @P0 BAR.SYNC.DEFER_BLOCKING 0x5, 0x100 ;  /* 0x0144000000000b1d */ /* 0x000fec0000010000 */
[----:B------:R-:W1:Y:S04]  /*d0e0*/  @P0 LDS.128 R4, [0xf100] ;  /* 0x00f10000ff040984 */ /* 0x000e680000000c00 */
[----:B-1----:R1:W-:Y:S04]  /*d0f0*/  @P0 STL.64 [R1+0x28], R4 ;  /* 0x0000280401000387 */ /* 0x0023e80000100a00 */
[----:B------:R1:W-:Y:S04]  /*d100*/  @P0 STL.64 [R1+0x30], R6 ;  /* 0x0000300601000387 */ /* 0x0003e80000100a00 */
[----:B------:R-:W-:Y:S06]  /*d110*/  @P0 BAR.ARV 0x4, 0x100 ;  /* 0x0104000000000b1d */ /* 0x000fec0000002000 */
[----:B------:R-:W-:Y:S05]  /*d120*/  @P0 BRA `(.L_x_185) ;  /* 0x00000b9000000947 */ /* 0x000fea0003800000 */
[----:B------:R-:W3:Y:S01]  /*d130*/  S2R R0, SR_TID.X ;  /* 0x0000000000007919 */ /* 0x000ee20000002100 */
[----:B-1----:R-:W-:Y:S01]  /*d140*/  IMAD.MOV.U32 R7, RZ, RZ, RZ ;  /* 0x000000ffff077224 */ /* 0x002fe200078e00ff */
[----:B---3--:R-:W-:-:S04]  /*d150*/  LOP3.LUT R13, R0, 0x1f, RZ, 0xc0, !PT ;  /* 0x0000001f000d7812 */ /* 0x008fc800078ec0ff */
[----:B------:R-:W-:Y:S01]  /*d160*/  ISETP.NE.AND P5, PT, R13, 0x1f, PT ;  /* 0x0000001f0d00780c */ /* 0x000fe20003fa5270 */
[----:B------:R-:W-:Y:S10]  /*d170*/  BRA.DIV ~URZ, `(.L_x_186) ;  /* 0x000018927f007947 */ /* 0x000ff4000b800000 */
[----:B--2---:R1:W2:Y:S02]  /*d180*/  SHFL.IDX PT, R9, R66, RZ, 0x1f ;  /* 0x00001fff42097589 */ /* 0x0042a400000e0000 */
.L_x_224:
[----:B------:R-:W-:Y:S05]  /*d190*/  BRA.DIV ~URZ, `(.L_x_187) ;  /* 0x000018e27f007947 */ /* 0x000fea000b800000 */
[----:B------:R3:W4:Y:S02]  /*d1a0*/  SHFL.IDX PT, R8, R66, 0x1, 0x1f ;  /* 0x00201f0042087f89 */ /* 0x00072400000e0000 */
.L_x_225:
[----:B------:R-:W5:Y:S01]  /*d1b0*/  LDL R0, [R1+0x34] ;  /* 0x0000340001007983 */ /* 0x000f620000100800 */
[----:B------:R-:W-:Y:S02]  /*d1c0*/  IMAD.MOV.U32 R6, RZ, RZ, RZ ;  /* 0x000000ffff067224 */ /* 0x000fe400078e00ff */
[----:B-----5:R-:W-:-:S05]  /*d1d0*/  IMAD.IADD R0, R0, 0x1, R13 ;  /* 0x0000000100007824 */ /* 0x020fca00078e020d */
[----:B------:R-:W-:-:S13]  /*d1e0*/  ISETP.GE.OR P0, PT, R0, c[0x0][0x53c], !P5 ;  /* 0x00014f0000007a0c */ /* 0x000fda0006f06670 */
[----:B------:R-:W-:Y:S01]  /*d1f0*/  @!P0 IMAD.MOV.U32 R2, RZ, RZ, 0x4 ;  /* 0x00000004ff028424 */ /* 0x000fe200078e00ff */
[----:B------:R-:W-:-:S03]  /*d200*/  @!P0 MOV R3, 0x4 ;  /* 0x0000000400038802 */ /* 0x000fc60000000f00 */
[----:B------:R-:W-:-:S04]  /*d210*/  @!P0 IMAD.WIDE R4, R0, R2, c[0x0][0x580] ;  /* 0x0001600000048625 */ /* 0x000fc800078e0202 */
[----:B------:R-:W-:Y:S01]  /*d220*/  @!P0 IMAD.WIDE R2, R0, R3, c[0x0][0x578] ;  /* 0x00015e0000028625 */ /* 0x000fe200078e0203 */
[----:B------:R-:W5:Y:S04]  /*d230*/  @!P0 LDG.E R6, [R4.64] ;  /* 0x0000000604068981 */ /* 0x000f68000c1e1900 */
[----:B------:R-:W5:Y:S01]  /*d240*/  @!P0 LDG.E R7, [R2.64] ;  /* 0x0000000602078981 */ /* 0x000f62000c1e1900 */
[C---:B------:R-:W-:Y:S02]  /*d250*/  ISETP.GE.U32.AND P4, PT, R13.reuse, 0x10, PT ;  /* 0x000000100d00780c */ /* 0x040fe40003f86070 */
[C---:B------:R-:W-:Y:S02]  /*d260*/  ISETP.GE.U32.AND P3, PT, R13.reuse, 0x8, PT ;  /* 0x000000080d00780c */ /* 0x040fe40003f66070 */
[----:B------:R-:W-:-:S02]  /*d270*/  ISETP.GE.U32.AND P2, PT, R13, 0x4, PT ;  /* 0x000000040d00780c */ /* 0x000fc40003f46070 */
[C---:B------:R-:W-:Y:S02]  /*d280*/  ISETP.GE.U32.AND P1, PT, R13.reuse, 0x2, PT ;  /* 0x000000020d00780c */ /* 0x040fe40003f26070 */
[----:B------:R-:W-:Y:S02]  /*d290*/  ISETP.NE.AND P0, PT, R13, RZ, PT ;  /* 0x000000ff0d00720c */ /* 0x000fe40003f05270 */
[----:B------:R-:W-:Y:S01]  /*d2a0*/  MOV R11, RZ ;  /* 0x000000ff000b7202 */ /* 0x000fe20000000f00 */
[----:B-----5:R-:W-:Y:S01]  /*d2b0*/  IMAD R0, R7, R6, RZ ;  /* 0x0000000607007224 */ /* 0x020fe200078e02ff */
[----:B------:R-:W-:Y:S07]  /*d2c0*/  BRA.DIV ~URZ, `(.L_x_188) ;  /* 0x000018227f007947 */ /* 0x000fee000b800000 */
[----:B------:R1:W3:Y:S02]  /*d2d0*/  SHFL.UP PT, R4, R0, 0x1, RZ ;  /* 0x0420000000047989 */ /* 0x0002e400000e00ff */
.L_x_226:
[----:B---3--:R-:W-:-:S04]  /*d2e0*/  SEL R4, R4, RZ, P0 ;  /* 0x000000ff04047207 */ /* 0x008fc80000000000 */
        /* <DEDUP_REMOVED lines=14> */
[----:B------:R1:W3:Y:S02]  /*d3d0*/  SHFL.IDX PT, R0, R4, 0x1f, 0x1f ;  /* 0x03e01f0004007f89 */ /* 0x0002e400000e0000 */
.L_x_227:
[----:B---3--:R-:W-:Y:S01]  /*d3e0*/  IMAD R0, R0, c[0x0][0x538], RZ ;  /* 0x00014e0000007a24 */ /* 0x008fe200078e02ff */
[----:B------:R-:W-:Y:S04]  /*d3f0*/  BSSY B1, `(.L_x_190) ;  /* 0x0000083000017945 */ /* 0x000fe80003800000 */
[----:B----4-:R-:W-:-:S04]  /*d400*/  IADD3 R8, R0, R8, RZ ;  /* 0x0000000800087210 */ /* 0x010fc80007ffe0ff */
[----:B--2---:R-:W-:-:S13]  /*d410*/  ISETP.GT.AND P6, PT, R8, R9, PT ;  /* 0x000000090800720c */ /* 0x004fda0003fc4270 */
[----:B------:R-:W-:Y:S05]  /*d420*/  @P6 BRA `(.L_x_191) ;  /* 0x0000025000006947 */ /* 0x000fea0003800000 */
.L_x_195:
[----:B------:R-:W2:Y:S02]  /*d430*/  LDL.LU R0, [R1+0x34] ;  /* 0x0000340001007983 */ /* 0x000ea40000300800 */
[----:B--2---:R-:W-:-:S04]  /*d440*/  IADD3 R0, R0, 0x1f, RZ ;  /* 0x0000001f00007810 */ /* 0x004fc80007ffe0ff */
[----:B------:R-:W-:-:S13]  /*d450*/  ISETP.GE.AND P6, PT, R0, c[0x0][0x53c], PT ;  /* 0x00014f0000007a0c */ /* 0x000fda0003fc6270 */
[----:B------:R-:W-:Y:S05]  /*d460*/  @P6 BRA `(.L_x_192) ;  /* 0x0000076000006947 */ /* 0x000fea0003800000 */
[----:B------:R2:W-:Y:S01]  /*d470*/  STL [R1+0x34], R0 ;  /* 0x0000340001007387 */ /* 0x0005e20000100800 */
[----:B------:R-:W-:Y:S01]  /*d480*/  CS2R R6, SRZ ;  /* 0x0000000000067805 */ /* 0x000fe2000001ff00 */
[----:B--2---:R-:W-:-:S04]  /*d490*/  IADD3 R0, R0, R13, RZ ;  /* 0x0000000d00007210 */ /* 0x004fc80007ffe0ff */
[----:B------:R-:W-:-:S13]  /*d4a0*/  ISETP.GE.OR P6, PT, R0, c[0x0][0x53c], !P5 ;  /* 0x00014f0000007a0c */ /* 0x000fda0006fc6670 */
[----:B------:R-:W-:Y:S02]  /*d4b0*/  @!P6 MOV R2, 0x4 ;  /* 0x000000040002e802 */ /* 0x000fe40000000f00 */
[----:B------:R-:W-:-:S03]  /*d4c0*/  @!P6 MOV R3, 0x4 ;  /* 0x000000040003e802 */ /* 0x000fc60000000f00 */
[----:B-1----:R-:W-:-:S04]  /*d4d0*/  @!P6 IMAD.WIDE R4, R0, R2, c[0x0][0x580] ;  /* 0x000160000004e625 */ /* 0x002fc800078e0202 */
[----:B------:R-:W-:Y:S01]  /*d4e0*/  @!P6 IMAD.WIDE R2, R0, R3, c[0x0][0x578] ;  /* 0x00015e000002e625 */ /* 0x000fe200078e0203 */
[----:B------:R-:W2:Y:S04]  /*d4f0*/  @!P6 LDG.E R6, [R4.64] ;  /* 0x000000060406e981 */ /* 0x000ea8000c1e1900 */
[----:B------:R-:W2:Y:S02]  /*d500*/  @!P6 LDG.E R7, [R2.64] ;  /* 0x000000060207e981 */ /* 0x000ea4000c1e1900 */
[----:B--2---:R-:W-:Y:S01]  /*d510*/  IMAD R0, R7, R6, RZ ;  /* 0x0000000607007224 */ /* 0x004fe200078e02ff */
[----:B------:R-:W-:Y:S05]  /*d520*/  BRA.DIV ~URZ, `(.L_x_193) ;  /* 0x000017a27f007947 */ /* 0x000fea000b800000 */
[----:B------:R1:W2:Y:S02]  /*d530*/  SHFL.UP PT, R2, R0, 0x1, RZ ;  /* 0x0420000000027989 */ /* 0x0002a400000e00ff */
.L_x_228:
        /* <DEDUP_REMOVED lines=16> */
.L_x_229:
[----:B--2---:R-:W-:-:S05]  /*d640*/  IMAD R0, R0, c[0x0][0x538], RZ ;  /* 0x00014e0000007a24 */ /* 0x004fca00078e02ff */
[----:B------:R-:W-:-:S04]  /*d650*/  IADD3 R8, R0, R8, RZ ;  /* 0x0000000800087210 */ /* 0x000fc80007ffe0ff */
[----:B------:R-:W-:-:S13]  /*d660*/  ISETP.GT.AND P6, PT, R8, R9, PT ;  /* 0x000000090800720c */ /* 0x000fda0003fc4270 */
[----:B-1----:R-:W-:Y:S05]  /*d670*/  @!P6 BRA `(.L_x_195) ;  /* 0xfffffdb00000e947 */ /* 0x002fea000383ffff */
.L_x_191:
[----:B------:R-:W-:-:S05]  /*d680*/  IADD3 R10, -R0, R8, RZ ;  /* 0x00000008000a7210 */ /* 0x000fca0007ffe1ff */
[----:B------:R-:W-:-:S05]  /*d690*/  IMAD R0, R4, c[0x0][0x538], R10 ;  /* 0x00014e0004007a24 */ /* 0x000fca00078e020a */
[----:B------:R-:W-:Y:S01]  /*d6a0*/  ISETP.GT.AND P0, PT, R0, R9, PT ;  /* 0x000000090000720c */ /* 0x000fe20003f04270 */
[----:B------:R-:W-:-:S12]  /*d6b0*/  BRA.DIV ~URZ, `(.L_x_196) ;  /* 0x000018027f007947 */ /* 0x000fd8000b800000 */
[----:B------:R-:W-:-:S04]  /*d6c0*/  VOTE.ANY R8, PT, !P0 ;  /* 0x0000000000087806 */ /* 0x000fc800040e0100 */
.L_x_230:
[----:B------:R2:W3:Y:S01]  /*d6d0*/  POPC R12, R8 ;  /* 0x00000008000c7309 */ /* 0x0004e20000000000 */
[----:B------:R-:W-:Y:S05]  /*d6e0*/  BRA.DIV ~URZ, `(.L_x_197) ;  /* 0x000018227f007947 */ /* 0x000fea000b800000 */
[----:B---3--:R3:W4:Y:S04]  /*d6f0*/  SHFL.IDX PT, R6, R6, R12, 0x1f ;  /* 0x00001f0c06067589 */ /* 0x00872800000e0000 */
[----:B------:R3:W1:Y:S02]  /*d700*/  SHFL.IDX PT, R7, R7, R12, 0x1f ;  /* 0x00001f0c07077589 */ /* 0x00066400000e0000 */
.L_x_231:
[----:B------:R-:W-:Y:S01]  /*d710*/  ISETP.NE.AND P0, PT, R8, RZ, PT ;  /* 0x000000ff0800720c */ /* 0x000fe20003f05270 */
[----:B------:R-:W-:-:S12]  /*d720*/  BSSY B0, `(.L_x_198) ;  /* 0x0000005000007945 */ /* 0x000fd80003800000 */
[----:B------:R-:W-:Y:S05]  /*d730*/  @!P0 BRA `(.L_x_199) ;  /* 0x0000003000008947 */ /* 0x000fea0003800000 */
[----:B------:R-:W-:Y:S01]  /*d740*/  IADD3 R3, R12, -0x1, RZ ;  /* 0xffffffff0c037810 */ /* 0x000fe20007ffe0ff */
[----:B------:R-:W-:Y:S05]  /*d750*/  BRA.DIV ~URZ, `(.L_x_200) ;  /* 0x000018827f007947 */ /* 0x000fea000b800000 */
[----:B------:R2:W3:Y:S02]  /*d760*/  SHFL.IDX PT, R11, R4, R3, 0x1f ;  /* 0x00001f03040b7589 */ /* 0x0004e400000e0000 */
.L_x_199:
[----:B------:R-:W-:Y:S05]  /*d770*/  BSYNC B0 ;  /* 0x0000000000007941 */ /* 0x000fea0003800000 */
.L_x_198:
[----:B---3--:R-:W-:Y:S01]  /*d780*/  IMAD R5, R11, c[0x0][0x538], R10 ;  /* 0x00014e000b057a24 */ /* 0x008fe200078e020a */
[----:B-12-4-:R-:W-:Y:S02]  /*d790*/  IABS R4, R6 ;  /* 0x0000000600047213 */ /* 0x016fe40000000000 */
[----:B------:R-:W-:Y:S01]  /*d7a0*/  IABS R0, R7 ;  /* 0x0000000700007213 */ /* 0x000fe20000000000 */
[----:B------:R-:W-:Y:S01]  /*d7b0*/  IMAD.IADD R10, R9, 0x1, -R5 ;  /* 0x00000001090a7824 */ /* 0x000fe200078e0a05 */
[----:B------:R1:W-:Y:S01]  /*d7c0*/  STL [R1+0x28], R5 ;  /* 0x0000280501007387 */ /* 0x0003e20000100800 */
[----:B------:R-:W2:Y:S03]  /*d7d0*/  I2F.RP R2, R4 ;  /* 0x0000000400027306 */ /* 0x000ea60000209400 */
[----:B------:R-:W3:Y:S05]  /*d7e0*/  LDL.LU R14, [R1+0x34] ;  /* 0x00003400010e7983 */ /* 0x000eea0000300800 */
[----:B--2---:R-:W2:Y:S02]  /*d7f0*/  MUFU.RCP R2, R2 ;  /* 0x0000000200027308 */ /* 0x004ea40000001000 */
[----:B--2---:R-:W-:-:S06]  /*d800*/  IADD3 R2, R2, 0xffffffe, RZ ;  /* 0x0ffffffe02027810 */ /* 0x004fcc0007ffe0ff */
[----:B------:R-:W2:Y:S01]  /*d810*/  F2I.FTZ.U32.TRUNC.NTZ R3, R2 ;  /* 0x0000000200037305 */ /* 0x000ea2000021f000 */
[----:B-1----:R-:W-:Y:S01]  /*d820*/  IMAD.MOV.U32 R5, RZ, RZ, R0 ;  /* 0x000000ffff057224 */ /* 0x002fe200078e0000 */
[----:B------:R-:W-:Y:S02]  /*d830*/  IABS R0, R6 ;  /* 0x0000000600007213 */ /* 0x000fe40000000000 */
[----:B------:R-:W-:-:S04]  /*d840*/  IABS R9, R10 ;  /* 0x0000000a00097213 */ /* 0x000fc80000000000 */
[----:B------:R-:W1:Y:S01]  /*d850*/  I2F.RP R11, R5 ;  /* 0x00000005000b7306 */ /* 0x000e620000209400 */
[----:B--2---:R-:W-:-:S04]  /*d860*/  IMAD.MOV R2, RZ, RZ, -R3 ;  /* 0x000000ffff027224 */ /* 0x004fc800078e0a03 */
[----:B------:R-:W-:Y:S01]  /*d870*/  IMAD R8, R2, R4, RZ ;  /* 0x0000000402087224 */ /* 0x000fe200078e02ff */
[----:B------:R-:W-:Y:S01]  /*d880*/  MOV R2, RZ ;  /* 0x000000ff00027202 */ /* 0x000fe20000000f00 */
[----:B------:R-:W-:-:S04]  /*d890*/  IMAD.MOV R0, RZ, RZ, -R0 ;  /* 0x000000ffff007224 */ /* 0x000fc800078e0a00 */
[----:B------:R-:W-:-:S04]  /*d8a0*/  IMAD.HI.U32 R8, R3, R8, R2 ;  /* 0x0000000803087227 */ /* 0x000fc800078e0002 */
[----:B------:R-:W-:Y:S02]  /*d8b0*/  IMAD.MOV.U32 R2, RZ, RZ, R9 ;  /* 0x000000ffff027224 */ /* 0x000fe400078e0009 */
[----:B------:R-:W-:Y:S02]  /*d8c0*/  IMAD.MOV.U32 R3, RZ, RZ, R0 ;  /* 0x000000ffff037224 */ /* 0x000fe400078e0000 */
[----:B------:R-:W-:-:S04]  /*d8d0*/  IMAD.HI.U32 R0, R8, R2, RZ ;  /* 0x0000000208007227 */ /* 0x000fc800078e00ff */
[----:B------:R-:W-:Y:S02]  /*d8e0*/  IMAD R2, R0, R3, R2 ;  /* 0x0000000300027224 */ /* 0x000fe400078e0202 */
[----:B-1----:R-:W1:Y:S03]  /*d8f0*/  MUFU.RCP R3, R11 ;  /* 0x0000000b00037308 */ /* 0x002e660000001000 */
[----:B------:R-:W-:Y:S02]  /*d900*/  ISETP.GT.U32.AND P1, PT, R4, R2, PT ;  /* 0x000000020400720c */ /* 0x000fe40003f24070 */
[----:B-1----:R-:W-:-:S11]  /*d910*/  IADD3 R3, R3, 0xffffffe, RZ ;  /* 0x0ffffffe03037810 */ /* 0x002fd60007ffe0ff */
[-C--:B------:R-:W-:Y:S01]  /*d920*/  @!P1 IADD3 R2, R2, -R4.reuse, RZ ;  /* 0x8000000402029210 */ /* 0x080fe20007ffe0ff */
[----:B------:R-:W1:Y:S03]  /*d930*/  F2I.FTZ.U32.TRUNC.NTZ R3, R3 ;  /* 0x0000000300037305 */ /* 0x000e66000021f000 */
[----:B------:R-:W-:Y:S02]  /*d940*/  ISETP.GE.U32.AND P2, PT, R2, R4, PT ;  /* 0x000000040200720c */ /* 0x000fe40003f46070 */
[----:B------:R-:W-:Y:S02]  /*d950*/  LOP3.LUT R2, R10, R6, RZ, 0x3c, !PT ;  /* 0x000000060a027212 */ /* 0x000fe400078e3cff */
[----:B------:R-:W-:Y:S02]  /*d960*/  @!P1 IADD3 R0, R0, 0x1, RZ ;  /* 0x0000000100009810 */ /* 0x000fe40007ffe0ff */
[----:B------:R-:W-:-:S02]  /*d970*/  ISETP.GE.AND P0, PT, R2, RZ, PT ;  /* 0x000000ff0200720c */ /* 0x000fc40003f06270 */
[----:B------:R-:W-:-:S05]  /*d980*/  ISETP.NE.AND P1, PT, R6, RZ, PT ;  /* 0x000000ff0600720c */ /* 0x000fca0003f25270 */
[----:B------:R-:W-:Y:S01]  /*d990*/  @P2 IADD3 R0, R0, 0x1, RZ ;  /* 0x0000000100002810 */ /* 0x000fe20007ffe0ff */
[----:B-1----:R-:W-:-:S04]  /*d9a0*/  IMAD.MOV R2, RZ, RZ, -R3 ;  /* 0x000000ffff027224 */ /* 0x002fc800078e0a03 */
[----:B------:R-:W-:Y:S01]  /*d9b0*/  IMAD.MOV.U32 R4, RZ, RZ, R2 ;  /* 0x000000ffff047224 */ /* 0x000fe200078e0002 */
[----:B------:R-:W-:Y:S01]  /*d9c0*/  IABS R2, R7 ;  /* 0x0000000700027213 */ /* 0x000fe20000000000 */
[----:B------:R-:W-:Y:S01]  /*d9d0*/  @!P0 IMAD.MOV R0, RZ, RZ, -R0 ;  /* 0x000000ffff008224 */ /* 0x000fe200078e0a00 */
[----:B------:R-:W-:Y:S01]  /*d9e0*/  @!P1 LOP3.LUT R0, RZ, R6, RZ, 0x33, !PT ;  /* 0x00000006ff009212 */ /* 0x000fe200078e33ff */
[----:B------:R-:W-:Y:S01]  /*d9f0*/  IMAD R4, R4, R5, RZ ;  /* 0x0000000504047224 */ /* 0x000fe200078e02ff */
[----:B------:R-:W-:Y:S01]  /*da00*/  IADD3 R8, RZ, -R2, RZ ;  /* 0x80000002ff087210 */ /* 0x000fe20007ffe0ff */
[----:B------:R-:W-:Y:S01]  /*da10*/  IMAD.MOV.U32 R2, RZ, RZ, RZ ;  /* 0x000000ffff027224 */ /* 0x000fe200078e00ff */
[----:B------:R-:W-:-:S03]  /*da20*/  IABS R9, R0 ;  /* 0x0000000000097213 */ /* 0x000fc60000000000 */
[----:B------:R-:W-:Y:S01]  /*da30*/  IMAD.HI.U32 R2, R3, R4, R2 ;  /* 0x0000000403027227 */ /* 0x000fe200078e0002 */
[----:B------:R-:W-:-:S03]  /*da40*/  MOV R4, R8 ;  /* 0x0000000800047202 */ /* 0x000fc60000000f00 */
[----:B------:R-:W-:-:S04]  /*da50*/  IMAD.MOV.U32 R3, RZ, RZ, R9 ;  /* 0x000000ffff037224 */ /* 0x000fc800078e0009 */
[----:B------:R-:W-:-:S04]  /*da60*/  IMAD.HI.U32 R2, R2, R3, RZ ;  /* 0x0000000302027227 */ /* 0x000fc800078e00ff */
[----:B------:R-:W-:-:S05]  /*da70*/  IMAD R3, R2, R4, R3 ;  /* 0x0000000402037224 */ /* 0x000fca00078e0203 */
[----:B------:R-:W-:-:S13]  /*da80*/  ISETP.GT.U32.AND P1, PT, R5, R3, PT ;  /* 0x000000030500720c */ /* 0x000fda0003f24070 */
[----:B------:R-:W-:-:S05]  /*da90*/  @!P1 IMAD.IADD R3, R3, 0x1, -R5 ;  /* 0x0000000103039824 */ /* 0x000fca00078e0a05 */
[----:B------:R-:W-:Y:S02]  /*daa0*/  ISETP.GE.U32.AND P2, PT, R3, R5, PT ;  /* 0x000000050300720c */ /* 0x000fe40003f46070 */
[----:B------:R-:W-:Y:S02]  /*dab0*/  LOP3.LUT R3, R0, R7, RZ, 0x3c, !PT ;  /* 0x0000000700037212 */ /* 0x000fe400078e3cff */
[----:B------:R-:W-:Y:S02]  /*dac0*/  @!P1 IADD3 R2, R2, 0x1, RZ ;  /* 0x0000000102029810 */ /* 0x000fe40007ffe0ff */
[----:B------:R-:W-:Y:S02]  /*dad0*/  ISETP.GE.AND P0, PT, R3, RZ, PT ;  /* 0x000000ff0300720c */ /* 0x000fe40003f06270 */
[----:B------:R-:W-:-:S05]  /*dae0*/  ISETP.NE.AND P1, PT, R7, RZ, PT ;  /* 0x000000ff0700720c */ /* 0x000fca0003f25270 */
[----:B------:R-:W-:-:S06]  /*daf0*/  @P2 IADD3 R2, R2, 0x1, RZ ;  /* 0x0000000102022810 */ /* 0x000fcc0007ffe0ff */
[----:B------:R-:W-:Y:S02]  /*db00*/  @!P0 IMAD.MOV R2, RZ, RZ, -R2 ;  /* 0x000000ffff028224 */ /* 0x000fe400078e0a02 */
[----:B------:R-:W-:-:S04]  /*db10*/  @!P1 LOP3.LUT R2, RZ, R7, RZ, 0x33, !PT ;  /* 0x00000007ff029212 */ /* 0x000fc800078e33ff */
[----:B------:R-:W-:Y:S01]  /*db20*/  IADD3 R3, -R2, RZ, RZ ;  /* 0x000000ff02037210 */ /* 0x000fe20007ffe1ff */
[----:B------:R-:W-:Y:S02]  /*db30*/  IMAD R6, R0, R6, RZ ;  /* 0x0000000600067224 */ /* 0x000fe400078e02ff */
[C---:B------:R-:W-:Y:S02]  /*db40*/  IMAD R2, R7.reuse, 0x1000000, R2 ;  /* 0x0100000007027824 */ /* 0x040fe400078e0202 */
[----:B------:R-:W-:Y:S01]  /*db50*/  IMAD R0, R7, R3, R0 ;  /* 0x0000000307007224 */ /* 0x000fe200078e0200 */
[----:B------:R-:W-:-:S03]  /*db60*/  IADD3 R3, R10, -R6, RZ ;  /* 0x800000060a037210 */ /* 0x000fc60007ffe0ff */
[----:B------:R-:W-:-:S05]  /*db70*/  IMAD R0, R0, 0x10000, R2 ;  /* 0x0001000000007824 */ /* 0x000fca00078e0202 */
[----:B------:R1:W-:Y:S01]  /*db80*/  STL [R1+0x30], R0 ;  /* 0x0000300001007387 */ /* 0x0003e20000100800 */
[----:B---3--:R-:W-:-:S05]  /*db90*/  IMAD.IADD R14, R12, 0x1, R14 ;  /* 0x000000010c0e7824 */ /* 0x008fca00078e020e */
[----:B------:R1:W-:Y:S04]  /*dba0*/  STL [R1+0x34], R14 ;  /* 0x0000340e01007387 */ /* 0x0003e80000100800 */
[----:B------:R1:W-:Y:S01]  /*dbb0*/  STL [R1+0x2c], R3 ;  /* 0x00002c0301007387 */ /* 0x0003e20000100800 */
[----:B------:R-:W-:Y:S05]  /*dbc0*/  BRA `(.L_x_201) ;  /* 0x0000005000007947 */ /* 0x000fea0003800000 */
.L_x_192:
[----:B------:R-:W-:Y:S01]  /*dbd0*/  MOV R0, c[0x0][0x53c] ;  /* 0x00014f0000007a02 */ /* 0x000fe20000000f00 */
[----:B------:R2:W-:Y:S04]  /*dbe0*/  STL [R1+0x28], R9 ;  /* 0x0000280901007387 */ /* 0x0005e80000100800 */
[----:B------:R2:W-:Y:S04]  /*dbf0*/  STL [R1+0x2c], RZ ;  /* 0x00002cff01007387 */ /* 0x0005e80000100800 */
[----:B------:R2:W-:Y:S04]  /*dc00*/  STL [R1+0x30], RZ ;  /* 0x000030ff01007387 */ /* 0x0005e80000100800 */
[----:B------:R2:W-:Y:S02]  /*dc10*/  STL [R1+0x34], R0 ;  /* 0x0000340001007387 */ /* 0x0005e40000100800 */
.L_x_201:
[----:B------:R-:W-:Y:S05]  /*dc20*/  BSYNC B1 ;  /* 0x0000000000017941 */ /* 0x000fea0003800000 */
.L_x_190:
[----:B-1----:R-:W3:Y:S04]  /*dc30*/  LDL R4, [R1+0x28] ;  /* 0x0000280001047983 */ /* 0x002ee80000100800 */
[----:B------:R-:W3:Y:S04]  /*dc40*/  LDL R5, [R1+0x2c] ;  /* 0x00002c0001057983 */ /* 0x000ee80000100800 */
[----:B------:R-:W3:Y:S04]  /*dc50*/  LDL R6, [R1+0x30] ;  /* 0x0000300001067983 */ /* 0x000ee80000100800 */
[----:B------:R-:W3:Y:S01]  /*dc60*/  LDL R7, [R1+0x34] ;  /* 0x0000340001077983 */ /* 0x000ee20000100800 */
[----:B------:R-:W-:Y:S03]  /*dc70*/  WARPSYNC 0xffffffff ;  /* 0xffffffff00007948 */ /* 0x000fe60003800000 */
[----:B------:R-:W-:Y:S01]  /*dc80*/  BAR.SYNC.DEFER_BLOCKING 0x4, 0x100 ;  /* 0x0104000000007b1d */ /* 0x000fe20000010000 */
[----:B------:R-:W-:-:S13]  /*dc90*/  ISETP.NE.AND P0, PT, R13, RZ, PT ;  /* 0x000000ff0d00720c */ /* 0x000fda0003f05270 */
[----:B---3--:R1:W-:Y:S04]  /*dca0*/  @!P0 STS.128 [0xf100], R4 ;  /* 0x00f10004ff008388 */ /* 0x0083e80000000c00 */
[----:B------:R-:W-:Y:S06]  /*dcb0*/  BAR.ARV 0x5, 0x100 ;  /* 0x0144000000007b1d */ /* 0x000fec0000002000 */
.L_x_185:
[----:B--2---:R-:W2:Y:S02]  /*dcc0*/  LDL R0, [R1+0x34] ;  /* 0x0000340001007983 */ /* 0x004ea40000100800 */
[----:B--2---:R-:W-:-:S13]  /*dcd0*/  ISETP.GE.AND P0, PT, R0, c[0x0][0x53c], PT ;  /* 0x00014f0000007a0c */ /* 0x004fda0003f06270 */
[----:B-1----:R-:W-:Y:S01]  /*dce0*/  @P0 CALL.REL.NOINC `(.L_x_202) ;  /* 0x0000001000000944 */ /* 0x002fe20003c00000 */
[----:B------:R-:W-:Y:S05]  /*dcf0*/  BRA `(.L_x_203) ;  /* 0xffff36b000007947 */ /* 0x000fea000383ffff */
.L_x_202:
[----:B------:R-:W-:Y:S05]  /*dd00*/  EXIT ;  /* 0x000000000000794d */ /* 0x000fea0003800000 */
.L_x_124:
[----:B------:R-:W-:Y:S01]  /*dd10*/  IMAD.MOV.U32 R0, RZ, RZ, R5 ;  /* 0x000000ffff007224 */ /* 0x000fe200078e0005 */
[----:B------:R-:W-:Y:S02]  /*dd20*/  MOV R2, 0x1 ;  /* 0x0000000100027802 */ /* 0x000fe40000000f00 */
[----:B------:R-:W-:Y:S02]  /*dd30*/  MOV R3, 0xdd50 ;  /* 0x0000dd5000037802 */ /* 0x000fe40000000f00 */
[----:B------:R-:W-:Y:S05]  /*dd40*/  CALL.REL.NOINC `($__internal_4_$__cuda_sm70_shflsync_up_p) ;  /* 0x0000138000007944 */ /* 0x000fea0003c00000 */
[----:B------:R-:W-:Y:S01]  /*dd50*/  MOV R0, R4 ;  /* 0x0000000400007202 */ /* 0x000fe20000000f00 */
[----:B------:R-:W-:Y:S05]  /*dd60*/  BRA `(.L_x_204) ;  /* 0xffff270000007947 */ /* 0x000fea000383ffff */
.L_x_125:
[----:B------:R-:W-:Y:S01]  /*dd70*/  IMAD.MOV.U32 R0, RZ, RZ, R5 ;  /* 0x000000ffff007224 */ /* 0x000fe200078e0005 */
[----:B------:R-:W-:Y:S02]  /*dd80*/  MOV R2, 0x2 ;  /* 0x0000000200027802 */ /* 0x000fe40000000f00 */
[----:B------:R-:W-:Y:S02]  /*dd90*/  MOV R3, 0xddb0 ;  /* 0x0000ddb000037802 */ /* 0x000fe40000000f00 */
[----:B------:R-:W-:Y:S05]  /*dda0*/  CALL.REL.NOINC `($__internal_4_$__cuda_sm70_shflsync_up_p) ;  /* 0x0000132000007944 */ /* 0x000fea0003c00000 */
[----:B------:R-:W-:Y:S01]  /*ddb0*/  SEL R0, R4, RZ, P4 ;  /* 0x000000ff04007207 */ /* 0x000fe20002000000 */
[----:B------:R-:W-:Y:S01]  /*ddc0*/  IMAD.MOV.U32 R2, RZ, RZ, 0x4 ;  /* 0x00000004ff027424 */ /* 0x000fe200078e00ff */
[----:B------:R-:W-:-:S03]  /*ddd0*/  MOV R3, 0xde00 ;  /* 0x0000de0000037802 */ /* 0x000fc60000000f00 */
[----:B------:R-:W-:Y:S02]  /*dde0*/  IMAD.IADD R0, R5, 0x1, R0 ;  /* 0x0000000105007824 */ /* 0x000fe400078e0200 */
        /* <DEDUP_REMOVED lines=14> */
[----:B------:R-:W-:Y:S01]  /*ded0*/  IMAD.IADD R4, R0, 0x1, R4 ;  /* 0x0000000100047824 */ /* 0x000fe200078e0204 */
[----:B------:R-:W-:-:S03]  /*dee0*/  MOV R0, 0x1f ;  /* 0x0000001f00007802 */ /* 0x000fc60000000f00 */
[----:B------:R-:W-:Y:S02]  /*def0*/  IMAD.MOV.U32 R5, RZ, RZ, R4 ;  /* 0x000000ffff057224 */ /* 0x000fe400078e0004 */
[----:B------:R-:W-:Y:S05]  /*df00*/  CALL.REL.NOINC `($__internal_3_$__cuda_sm70_shflsync_idx_p) ;  /* 0x0000117000007944 */ /* 0x000fea0003c00000 */
[----:B------:R-:W-:Y:S05]  /*df10*/  BRA `(.L_x_205) ;  /* 0xffff265000007947 */ /* 0x000fea000383ffff */
.L_x_127:
[----:B------:R-:W-:Y:S02]  /*df20*/  SEL R0, RZ, 0x1, P0 ;  /* 0x00000001ff007807 */ /* 0x000fe40000000000 */
[----:B------:R-:W-:Y:S02]  /*df30*/  MOV R2, 0xdf50 ;  /* 0x0000df5000027802 */ /* 0x000fe40000000f00 */
[----:B------:R-:W-:Y:S05]  /*df40*/  CALL.REL.NOINC `($__internal_5_$__cuda_sm70_votesync_ballot) ;  /* 0x000011f000007944 */ /* 0x000fea0003c00000 */
[----:B------:R-:W-:Y:S01]  /*df50*/  MOV R6, R0 ;  /* 0x0000000000067202 */ /* 0x000fe20000000f00 */
[----:B------:R-:W-:Y:S05]  /*df60*/  BRA `(.L_x_206) ;  /* 0xffff269000007947 */ /* 0x000fea000383ffff */
.L_x_128:
[----:B------:R-:W-:Y:S01]  /*df70*/  IMAD.MOV.U32 R5, RZ, RZ, R8 ;  /* 0x000000ffff057224 */ /* 0x000fe200078e0008 */
[----:B--2---:R-:W-:Y:S01]  /*df80*/  MOV R3, R13 ;  /* 0x0000000d00037202 */ /* 0x004fe20000000f00 */
[----:B------:R-:W-:Y:S01]  /*df90*/  IMAD.MOV.U32 R0, RZ, RZ, 0x1f ;  /* 0x0000001fff007424 */ /* 0x000fe200078e00ff */
[----:B------:R-:W-:Y:S02]  /*dfa0*/  MOV R2, 0xdfc0 ;  /* 0x0000dfc000027802 */ /* 0x000fe40000000f00 */
[----:B-1----:R-:W-:Y:S05]  /*dfb0*/  CALL.REL.NOINC `($__internal_3_$__cuda_sm70_shflsync_idx_p) ;  /* 0x000010c000007944 */ /* 0x002fea0003c00000 */
[----:B------:R-:W-:Y:S01]  /*dfc0*/  IMAD.MOV.U32 R11, RZ, RZ, R0 ;  /* 0x000000ffff0b7224 */ /* 0x000fe200078e0000 */
[----:B------:R-:W-:Y:S01]  /*dfd0*/  MOV R5, R7 ;  /* 0x0000000700057202 */ /* 0x000fe20000000f00 */
[----:B------:R-:W-:Y:S01]  /*dfe0*/  IMAD.MOV.U32 R7, RZ, RZ, RZ ;  /* 0x000000ffff077224 */ /* 0x000fe200078e00ff */
[----:B------:R-:W-:Y:S01]  /*dff0*/  MOV R3, R13 ;  /* 0x0000000d00037202 */ /* 0x000fe20000000f00 */
[----:B------:R-:W-:Y:S01]  /*e000*/  IMAD.MOV.U32 R0, RZ, RZ, 0x1f ;  /* 0x0000001fff007424 */ /* 0x000fe200078e00ff */
[----:B------:R-:W-:-:S02]  /*e010*/  MOV R2, 0xe030 ;  /* 0x0000e03000027802 */ /* 0x000fc40000000f00 */
[----:B------:R-:W-:Y:S05]  /*e020*/  CALL.REL.NOINC `($__internal_3_$__cuda_sm70_shflsync_idx_p) ;  /* 0x0000105000007944 */ /* 0x000fea0003c00000 */
[----:B------:R-:W-:Y:S01]  /*e030*/  MOV R10, R0 ;  /* 0x00000000000a7202 */ /* 0x000fe20000000f00 */
[----:B------:R-:W-:Y:S05]  /*e040*/  BRA `(.L_x_207) ;  /* 0xffff260000007947 */ /* 0x000fea000383ffff */
.L_x_131:
[----:B------:R-:W-:Y:S01]  /*e050*/  IMAD.MOV.U32 R5, RZ, RZ, R4 ;  /* 0x000000ffff057224 */ /* 0x000fe200078e0004 */
[----:B------:R-:W-:-:S02]  /*e060*/  MOV R0, 0x1f ;  /* 0x0000001f00007802 */ /* 0x000fc40000000f00 */
[----:B------:R-:W-:Y:S02]  /*e070*/  MOV R2, 0xe090 ;  /* 0x0000e09000027802 */ /* 0x000fe40000000f00 */
[----:B-1----:R-:W-:Y:S05]  /*e080*/  CALL.REL.NOINC `($__internal_3_$__cuda_sm70_shflsync_idx_p) ;  /* 0x00000ff000007944 */ /* 0x002fea0003c00000 */
[----:B------:R-:W-:Y:S01]  /*e090*/  MOV R7, R0 ;  /* 0x0000000000077202 */ /* 0x000fe20000000f00 */
[----:B------:R-:W-:Y:S05]  /*e0a0*/  BRA `(.L_x_130) ;  /* 0xffff260000007947 */ /* 0x000fea000383ffff */
.L_x_145:
[----:B-12---:R1:W5:Y:S01]  /*e0b0*/  LDL R2, [R1] ;  /* 0x0000000001027983 */ /* 0x0063620000100800 */
[----:B------:R-:W-:Y:S01]  /*e0c0*/  IMAD.MOV.U32 R5, RZ, RZ, 0x2 ;  /* 0x00000002ff057424 */ /* 0x000fe200078e00ff */
[----:B------:R-:W-:Y:S01]  /*e0d0*/  MOV R7, 0x1f ;  /* 0x0000001f00077802 */ /* 0x000fe20000000f00 */
[----:B------:R-:W-:Y:S01]  /*e0e0*/  IMAD.MOV.U32 R6, RZ, RZ, -0x1 ;  /* 0xffffffffff067424 */ /* 0x000fe200078e00ff */
[----:B------:R-:W-:Y:S02]  /*e0f0*/  MOV R4, 0xe110 ;  /* 0x0000e11000047802 */ /* 0x000fe40000000f00 */
[----:B-1---5:R-:W-:Y:S05]  /*e100*/  CALL.REL.NOINC `($__internal_2_$__cuda_sm70_shflsync_bfly_p) ;  /* 0x00000f3000007944 */ /* 0x022fea0003c00000 */
[----:B------:R-:W2:Y:S01]  /*e110*/  LDL.LU R0, [R1] ;  /* 0x0000000001007983 */ /* 0x000ea20000300800 */
[----:B------:R-:W-:Y:S02]  /*e120*/  MOV R5, 0x1 ;  /* 0x0000000100057802 */ /* 0x000fe40000000f00 */
[----:B------:R-:W-:Y:S01]  /*e130*/  MOV R4, 0xe170 ;  /* 0x0000e17000047802 */ /* 0x000fe20000000f00 */
[----:B--2---:R-:W-:-:S05]  /*e140*/  FADD.FTZ R3, R0, R2 ;  /* 0x0000000200037221 */ /* 0x004fca0000010000 */
[----:B------:R-:W-:Y:S02]  /*e150*/  MOV R2, R3 ;  /* 0x0000000300027202 */ /* 0x000fe40000000f00 */
[----:B------:R-:W-:Y:S05]  /*e160*/  CALL.REL.NOINC `($__internal_2_$__cuda_sm70_shflsync_bfly_p) ;  /* 0x00000ed000007944 */ /* 0x000fea0003c00000 */
[----:B------:R-:W-:Y:S02]  /*e170*/  FADD.FTZ R0, R3, R2 ;  /* 0x0000000203007221 */ /* 0x000fe40000010000 */
[----:B------:R1:W5:Y:S01]  /*e180*/  LDL R2, [R1+0x4] ;  /* 0x0000040001027983 */ /* 0x0003620000100800 */
[----:B------:R-:W-:Y:S02]  /*e190*/  MOV R5, 0x2 ;  /* 0x0000000200057802 */ /* 0x000fe40000000f00 */
[----:B------:R-:W-:Y:S02]  /*e1a0*/  MOV R4, 0xe1c0 ;  /* 0x0000e1c000047802 */ /* 0x000fe40000000f00 */
[----:B-1---5:R-:W-:Y:S05]  /*e1b0*/  CALL.REL.NOINC `($__internal_2_$__cuda_sm70_shflsync_bfly_p) ;  /* 0x00000e8000007944 */ /* 0x022fea0003c00000 */
[----:B------:R-:W2:Y:S01]  /*e1c0*/  LDL.LU R3, [R1+0x4] ;  /* 0x0000040001037983 */ /* 0x000ea20000300800 */
[----:B------:R-:W-:Y:S02]  /*e1d0*/  MOV R5, 0x1 ;  /* 0x0000000100057802 */ /* 0x000fe40000000f00 */
[----:B------:R-:W-:Y:S01]  /*e1e0*/  MOV R4, 0xe220 ;  /* 0x0000e22000047802 */ /* 0x000fe20000000f00 */
[----:B--2---:R-:W-:-:S05]  /*e1f0*/  FADD.FTZ R3, R3, R2 ;  /* 0x0000000203037221 */ /* 0x004fca0000010000 */
[----:B------:R-:W-:Y:S02]  /*e200*/  MOV R2, R3 ;  /* 0x0000000300027202 */ /* 0x000fe40000000f00 */
[----:B------:R-:W-:Y:S05]  /*e210*/  CALL.REL.NOINC `($__internal_2_$__cuda_sm70_shflsync_bfly_p) ;  /* 0x00000e2000007944 */ /* 0x000fea0003c00000 */
[----:B------:R-:W-:Y:S01]  /*e220*/  MOV R4, R2 ;  /* 0x0000000200047202 */ /* 0x000fe20000000f00 */
[----:B------:R-:W-:Y:S05]  /*e230*/  BRA `(.L_x_208) ;  /* 0xffffbbf000007947 */ /* 0x000fea000383ffff */
.L_x_152:
[----:B-1234-:R-:W-:Y:S01]  /*e240*/  IMAD.MOV.U32 R5, RZ, RZ, R7 ;  /* 0x000000ffff057224 */ /* 0x01efe200078e0007 */
[----:B------:R-:W-:Y:S01]  /*e250*/  MOV R3, RZ ;  /* 0x000000ff00037202 */ /* 0x000fe20000000f00 */
[----:B------:R-:W-:Y:S01]  /*e260*/  IMAD.MOV.U32 R0, RZ, RZ, 0x181f ;  /* 0x0000181fff007424 */ /* 0x000fe200078e00ff */
[----:B------:R-:W-:Y:S02]  /*e270*/  MOV R2, 0xe290 ;  /* 0x0000e29000027802 */ /* 0x000fe40000000f00 */
[----:B------:R-:W-:Y:S05]  /*e280*/  CALL.REL.NOINC `($__internal_3_$__cuda_sm70_shflsync_idx_p) ;  /* 0x00000df000007944 */ /* 0x000fea0003c00000 */
[----:B------:R-:W-:Y:S01]  /*e290*/  MOV R9, R0 ;  /* 0x0000000000097202 */ /* 0x000fe20000000f00 */
[----:B------:R-:W-:Y:S05]  /*e2a0*/  BRA `(.L_x_209) ;  /* 0xffffd04000007947 */ /* 0x000fea000383ffff */
.L_x_153:
[----:B------:R-:W-:Y:S01]  /*e2b0*/  IMAD.MOV.U32 R5, RZ, RZ, R8 ;  /* 0x000000ffff057224 */ /* 0x000fe200078e0008 */
[----:B------:R-:W-:Y:S01]  /*e2c0*/  MOV R3, RZ ;  /* 0x000000ff00037202 */ /* 0x000fe20000000f00 */
[----:B------:R-:W-:Y:S01]  /*e2d0*/  IMAD.MOV.U32 R0, RZ, RZ, 0x181f ;  /* 0x0000181fff007424 */ /* 0x000fe200078e00ff */
[----:B------:R-:W-:Y:S02]  /*e2e0*/  MOV R2, 0xe300 ;  /* 0x0000e30000027802 */ /* 0x000fe40000000f00 */
[----:B-12---:R-:W-:Y:S05]  /*e2f0*/  CALL.REL.NOINC `($__internal_3_$__cuda_sm70_shflsync_idx_p) ;  /* 0x00000d8000007944 */ /* 0x006fea0003c00000 */
[----:B------:R-:W-:Y:S05]  /*e300*/  BRA `(.L_x_210) ;  /* 0xffffd00000007947 */ /* 0x000fea000383ffff */
.L_x_156:
[----:B--2---:R-:W-:Y:S01]  /*e310*/  IMAD.MOV.U32 R5, RZ, RZ, R7 ;  /* 0x000000ffff057224 */ /* 0x004fe200078e0007 */
[----:B------:R-:W-:Y:S01]  /*e320*/  MOV R3, 0x1 ;  /* 0x0000000100037802 */ /* 0x000fe20000000f00 */
[----:B----4-:R-:W-:Y:S01]  /*e330*/  IMAD.MOV.U32 R0, RZ, RZ, 0x181f ;  /* 0x0000181fff007424 */ /* 0x010fe200078e00ff */
[----:B------:R-:W-:-:S02]  /*e340*/  MOV R2, 0xe360 ;  /* 0x0000e36000027802 */ /* 0x000fc40000000f00 */
[----:B-1-3--:R-:W-:Y:S05]  /*e350*/  CALL.REL.NOINC `($__internal_3_$__cuda_sm70_shflsync_idx_p) ;  /* 0x00000d2000007944 */ /* 0x00afea0003c00000 */
[----:B------:R-:W-:Y:S01]  /*e360*/  IMAD.MOV.U32 R9, RZ, RZ, R0 ;  /* 0x000000ffff097224 */ /* 0x000fe200078e0000 */
[----:B------:R-:W-:Y:S01]  /*e370*/  MOV R3, 0x1 ;  /* 0x0000000100037802 */ /* 0x000fe20000000f00 */
[----:B------:R-:W-:Y:S01]  /*e380*/  IMAD.MOV.U32 R5, RZ, RZ, R8 ;  /* 0x000000ffff057224 */ /* 0x000fe200078e0008 */
[----:B------:R-:W-:-:S02]  /*e390*/  MOV R0, 0x181f ;  /* 0x0000181f00007802 */ /* 0x000fc40000000f00 */
[----:B------:R-:W-:Y:S02]  /*e3a0*/  MOV R2, 0xe3c0 ;  /* 0x0000e3c000027802 */ /* 0x000fe40000000f00 */
[----:B------:R-:W-:Y:S05]  /*e3b0*/  CALL.REL.NOINC `($__internal_3_$__cuda_sm70_shflsync_idx_p) ;  /* 0x00000cc000007944 */ /* 0x000fea0003c00000 */
[----:B------:R-:W-:Y:S05]  /*e3c0*/  BRA `(.L_x_211) ;  /* 0xffffd05000007947 */ /* 0x000fea000383ffff */
.L_x_159:
[----:B-1----:R-:W-:Y:S01]  /*e3d0*/  IMAD.MOV.U32 R5, RZ, RZ, R7 ;  /* 0x000000ffff057224 */ /* 0x002fe200078e0007 */
[----:B------:R-:W-:Y:S01]  /*e3e0*/  MOV R3, 0x2 ;  /* 0x0000000200037802 */ /* 0x000fe20000000f00 */
[----:B----4-:R-:W-:Y:S01]  /*e3f0*/  IMAD.MOV.U32 R0, RZ, RZ, 0x181f ;  /* 0x0000181fff007424 */ /* 0x010fe200078e00ff */
[----:B------:R-:W-:Y:S02]  /*e400*/  MOV R2, 0xe420 ;  /* 0x0000e42000027802 */ /* 0x000fe40000000f00 */
[----:B--23--:R-:W-:Y:S05]  /*e410*/  CALL.REL.NOINC `($__internal_3_$__cuda_sm70_shflsync_idx_p) ;  /* 0x00000c6000007944 */ /* 0x00cfea0003c00000 */
[----:B------:R-:W-:Y:S01]  /*e420*/  MOV R9, R0 ;  /* 0x0000000000097202 */ /* 0x000fe20000000f00 */
[----:B------:R-:W-:Y:S05]  /*e430*/  BRA `(.L_x_212) ;  /* 0xffffd0f000007947 */ /* 0x000fea000383ffff */
.L_x_160:
[----:B------:R-:W-:Y:S01]  /*e440*/  IMAD.MOV.U32 R5, RZ, RZ, R8 ;  /* 0x000000ffff057224 */ /* 0x000fe200078e0008 */
[----:B------:R-:W-:Y:S01]  /*e450*/  MOV R3, 0x2 ;  /* 0x0000000200037802 */ /* 0x000fe20000000f00 */
[----:B----4-:R-:W-:Y:S01]  /*e460*/  IMAD.MOV.U32 R0, RZ, RZ, 0x181f ;  /* 0x0000181fff007424 */ /* 0x010fe200078e00ff */
[----:B------:R-:W-:Y:S02]  /*e470*/  MOV R2, 0xe490 ;  /* 0x0000e49000027802 */ /* 0x000fe40000000f00 */
[----:B-123--:R-:W-:Y:S05]  /*e480*/  CALL.REL.NOINC `($__internal_3_$__cuda_sm70_shflsync_idx_p) ;  /* 0x00000bf000007944 */ /* 0x00efea0003c00000 */
[----:B------:R-:W-:Y:S05]  /*e490*/  BRA `(.L_x_213) ;  /* 0xffffd0b000007947 */ /* 0x000fea000383ffff */
.L_x_163:
[----:B-1----:R-:W-:Y:S01]  /*e4a0*/  IMAD.MOV.U32 R5, RZ, RZ, R7 ;  /* 0x000000ffff057224 */ /* 0x002fe200078e0007 */
[----:B------:R-:W-:Y:S01]  /*e4b0*/  MOV R3, 0x3 ;  /* 0x0000000300037802 */ /* 0x000fe20000000f00 */
[----:B------:R-:W-:Y:S01]  /*e4c0*/  IMAD.MOV.U32 R0, RZ, RZ, 0x181f ;  /* 0x0000181fff007424 */ /* 0x000fe200078e00ff */
[----:B------:R-:W-:-:S02]  /*e4d0*/  MOV R2, 0xe4f0 ;  /* 0x0000e4f000027802 */ /* 0x000fc40000000f00 */
[----:B--234-:R-:W-:Y:S05]  /*e4e0*/  CALL.REL.NOINC `($__internal_3_$__cuda_sm70_shflsync_idx_p) ;  /* 0x00000b9000007944 */ /* 0x01cfea0003c00000 */
[----:B------:R-:W-:Y:S01]  /*e4f0*/  IMAD.MOV.U32 R7, RZ, RZ, R0 ;  /* 0x000000ffff077224 */ /* 0x000fe200078e0000 */
[----:B------:R-:W-:Y:S01]  /*e500*/  MOV R3, 0x3 ;  /* 0x0000000300037802 */ /* 0x000fe20000000f00 */
[----:B------:R-:W-:Y:S01]  /*e510*/  IMAD.MOV.U32 R5, RZ, RZ, R8 ;  /* 0x000000ffff057224 */ /* 0x000fe200078e0008 */
[----:B------:R-:W-:-:S02]  /*e520*/  MOV R0, 0x181f ;  /* 0x0000181f00007802 */ /* 0x000fc40000000f00 */
[----:B------:R-:W-:Y:S02]  /*e530*/  MOV R2, 0xe550 ;  /* 0x0000e55000027802 */ /* 0x000fe40000000f00 */
[----:B------:R-:W-:Y:S05]  /*e540*/  CALL.REL.NOINC `($__internal_3_$__cuda_sm70_shflsync_idx_p) ;  /* 0x00000b3000007944 */ /* 0x000fea0003c00000 */
[----:B------:R-:W-:Y:S05]  /*e550*/  BRA `(.L_x_214) ;  /* 0xffffd11000007947 */ /* 0x000fea000383ffff */
.L_x_165:
[----:B------:R-:W-:Y:S01]  /*e560*/  IMAD.MOV.U32 R5, RZ, RZ, R14 ;  /* 0x000000ffff057224 */ /* 0x000fe200078e000e */
[----:B------:R-:W-:Y:S01]  /*e570*/  MOV R3, RZ ;  /* 0x000000ff00037202 */ /* 0x000fe20000000f00 */
[----:B------:R-:W-:Y:S01]  /*e580*/  IMAD.MOV.U32 R0, RZ, RZ, 0x1c1f ;  /* 0x00001c1fff007424 */ /* 0x000fe200078e00ff */
[----:B------:R-:W-:Y:S02]  /*e590*/  MOV R2, 0xe5b0 ;  /* 0x0000e5b000027802 */ /* 0x000fe40000000f00 */
[----:B------:R-:W-:Y:S05]  /*e5a0*/  CALL.REL.NOINC `($__internal_3_$__cuda_sm70_shflsync_idx_p) ;  /* 0x00000ad000007944 */ /* 0x000fea0003c00000 */
[----:B------:R-:W-:Y:S01]  /*e5b0*/  MOV R4, R0 ;  /* 0x0000000000047202 */ /* 0x000fe20000000f00 */
[----:B------:R-:W-:Y:S05]  /*e5c0*/  BRA `(.L_x_215) ;  /* 0xffffd3b000007947 */ /* 0x000fea000383ffff */
.L_x_166:
[----:B------:R-:W-:Y:S01]  /*e5d0*/  IMAD.MOV.U32 R5, RZ, RZ, R28 ;  /* 0x000000ffff057224 */ /* 0x000fe200078e001c */
[----:B------:R-:W-:Y:S01]  /*e5e0*/  MOV R3, RZ ;  /* 0x000000ff00037202 */ /* 0x000fe20000000f00 */
[----:B------:R-:W-:Y:S01]  /*e5f0*/  IMAD.MOV.U32 R0, RZ, RZ, 0x1c1f ;  /* 0x00001c1fff007424 */ /* 0x000fe200078e00ff */
[----:B------:R-:W-:Y:S02]  /*e600*/  MOV R2, 0xe620 ;  /* 0x0000e62000027802 */ /* 0x000fe40000000f00 */
[----:B-12---:R-:W-:Y:S05]  /*e610*/  CALL.REL.NOINC `($__internal_3_$__cuda_sm70_shflsync_idx_p) ;  /* 0x00000a6000007944 */ /* 0x006fea0003c00000 */
[----:B------:R-:W-:Y:S05]  /*e620*/  BRA `(.L_x_216) ;  /* 0xffffd37000007947 */ /* 0x000fea000383ffff */
.L_x_169:
[----:B------:R-:W-:Y:S01]  /*e630*/  IMAD.MOV.U32 R5, RZ, RZ, R14 ;  /* 0x000000ffff057224 */ /* 0x000fe200078e000e */
[----:B----4-:R-:W-:Y:S01]  /*e640*/  MOV R3, 0x1 ;  /* 0x0000000100037802 */ /* 0x010fe20000000f00 */
[----:B------:R-:W-:Y:S01]  /*e650*/  IMAD.MOV.U32 R0, RZ, RZ, 0x1c1f ;  /* 0x00001c1fff007424 */ /* 0x000fe200078e00ff */
[----:B------:R-:W-:-:S02]  /*e660*/  MOV R2, 0xe680 ;  /* 0x0000e68000027802 */ /* 0x000fc40000000f00 */
[----:B-123--:R-:W-:Y:S05]  /*e670*/  CALL.REL.NOINC `($__internal_3_$__cuda_sm70_shflsync_idx_p) ;  /* 0x00000a0000007944 */ /* 0x00efea0003c00000 */
[----:B------:R-:W-:Y:S01]  /*e680*/  IMAD.MOV.U32 R4, RZ, RZ, R0 ;  /* 0x000000ffff047224 */ /* 0x000fe200078e0000 */
[----:B------:R-:W-:Y:S01]  /*e690*/  MOV R3, 0x1 ;  /* 0x0000000100037802 */ /* 0x000fe20000000f00 */
[----:B------:R-:W-:Y:S01]  /*e6a0*/  IMAD.MOV.U32 R5, RZ, RZ, R28 ;  /* 0x000000ffff057224 */ /* 0x000fe200078e001c */
[----:B------:R-:W-:-:S02]  /*e6b0*/  MOV R0, 0x1c1f ;  /* 0x00001c1f00007802 */ /* 0x000fc40000000f00 */
[----:B------:R-:W-:Y:S02]  /*e6c0*/  MOV R2, 0xe6e0 ;  /* 0x0000e6e000027802 */ /* 0x000fe40000000f00 */
[----:B------:R-:W-:Y:S05]  /*e6d0*/  CALL.REL.NOINC `($__internal_3_$__cuda_sm70_shflsync_idx_p) ;  /* 0x000009a000007944 */ /* 0x000fea0003c00000 */
[----:B------:R-:W-:Y:S05]  /*e6e0*/  BRA `(.L_x_217) ;  /* 0xffffd91000007947 */ /* 0x000fea000383ffff */
.L_x_173:
[----:B------:R-:W-:Y:S01]  /*e6f0*/  IMAD.MOV.U32 R5, RZ, RZ, R6 ;  /* 0x000000ffff057224 */ /* 0x000fe200078e0006 */
[----:B------:R-:W-:Y:S01]  /*e700*/  MOV R3, RZ ;  /* 0x000000ff00037202 */ /* 0x000fe20000000f00 */
[----:B------:R-:W-:Y:S01]  /*e710*/  IMAD.MOV.U32 R0, RZ, RZ, 0x181f ;  /* 0x0000181fff007424 */ /* 0x000fe200078e00ff */
[----:B------:R-:W-:Y:S02]  /*e720*/  MOV R2, 0xe740 ;  /* 0x0000e74000027802 */ /* 0x000fe40000000f00 */
[----:B------:R-:W-:Y:S05]  /*e730*/  CALL.REL.NOINC `($__internal_3_$__cuda_sm70_shflsync_idx_p) ;  /* 0x0000094000007944 */ /* 0x000fea0003c00000 */
[----:B------:R-:W-:Y:S01]  /*e740*/  MOV R10, R0 ;  /* 0x00000000000a7202 */ /* 0x000fe20000000f00 */
[----:B------:R-:W-:Y:S05]  /*e750*/  BRA `(.L_x_218) ;  /* 0xffffe4d000007947 */ /* 0x000fea000383ffff */
.L_x_174:
[----:B------:R-:W-:Y:S01]  /*e760*/  IMAD.MOV.U32 R5, RZ, RZ, R9 ;  /* 0x000000ffff057224 */ /* 0x000fe200078e0009 */
[----:B------:R-:W-:Y:S01]  /*e770*/  MOV R3, RZ ;  /* 0x000000ff00037202 */ /* 0x000fe20000000f00 */
[----:B------:R-:W-:Y:S01]  /*e780*/  IMAD.MOV.U32 R0, RZ, RZ, 0x181f ;  /* 0x0000181fff007424 */ /* 0x000fe200078e00ff */
[----:B------:R-:W-:Y:S02]  /*e790*/  MOV R2, 0xe7b0 ;  /* 0x0000e7b000027802 */ /* 0x000fe40000000f00 */
[----:B-12---:R-:W-:Y:S05]  /*e7a0*/  CALL.REL.NOINC `($__internal_3_$__cuda_sm70_shflsync_idx_p) ;  /* 0x000008d000007944 */ /* 0x006fea0003c00000 */
[----:B------:R-:W-:Y:S05]  /*e7b0*/  BRA `(.L_x_219) ;  /* 0xffffe49000007947 */ /* 0x000fea000383ffff */
.L_x_177:
        /* <DEDUP_REMOVED lines=12> */
.L_x_180:
[----:B-1----:R-:W-:Y:S01]  /*e880*/  IMAD.MOV.U32 R5, RZ, RZ, R6 ;  /* 0x000000ffff057224 */ /* 0x002fe200078e0006 */
[----:B------:R-:W-:Y:S01]  /*e890*/  MOV R3, 0x2 ;  /* 0x0000000200037802 */ /* 0x000fe20000000f00 */
[----:B----4-:R-:W-:Y:S01]  /*e8a0*/  IMAD.MOV.U32 R0, RZ, RZ, 0x181f ;  /* 0x0000181fff007424 */ /* 0x010fe200078e00ff */
[----:B------:R-:W-:Y:S02]  /*e8b0*/  MOV R2, 0xe8d0 ;  /* 0x0000e8d000027802 */ /* 0x000fe40000000f00 */
[----:B--23--:R-:W-:Y:S05]  /*e8c0*/  CALL.REL.NOINC `($__internal_3_$__cuda_sm70_shflsync_idx_p) ;  /* 0x000007b000007944 */ /* 0x00cfea0003c00000 */
[----:B------:R-:W-:Y:S01]  /*e8d0*/  MOV R10, R0 ;  /* 0x00000000000a7202 */ /* 0x000fe20000000f00 */
[----:B------:R-:W-:Y:S05]  /*e8e0*/  BRA `(.L_x_221) ;  /* 0xffffe59000007947 */ /* 0x000fea000383ffff */
.L_x_181:
[----:B------:R-:W-:Y:S01]  /*e8f0*/  IMAD.MOV.U32 R5, RZ, RZ, R9 ;  /* 0x000000ffff057224 */ /* 0x000fe200078e0009 */
[----:B------:R-:W-:Y:S01]  /*e900*/  MOV R3, 0x2 ;  /* 0x0000000200037802 */ /* 0x000fe20000000f00 */
[----:B----4-:R-:W-:Y:S01]  /*e910*/  IMAD.MOV.U32 R0, RZ, RZ, 0x181f ;  /* 0x0000181fff007424 */ /* 0x010fe200078e00ff */
[----:B------:R-:W-:Y:S02]  /*e920*/  MOV R2, 0xe940 ;  /* 0x0000e94000027802 */ /* 0x000fe40000000f00 */
[----:B-123--:R-:W-:Y:S05]  /*e930*/  CALL.REL.NOINC `($__internal_3_$__cuda_sm70_shflsync_idx_p) ;  /* 0x0000074000007944 */ /* 0x00efea0003c00000 */
[----:B------:R-:W-:Y:S05]  /*e940*/  BRA `(.L_x_222) ;  /* 0xffffe55000007947 */ /* 0x000fea000383ffff */
.L_x_184:
        /* <DEDUP_REMOVED lines=12> */
.L_x_186:
[----:B------:R-:W-:Y:S01]  /*ea10*/  IMAD.MOV.U32 R5, RZ, RZ, R66 ;  /* 0x000000ffff057224 */ /* 0x000fe200078e0042 */
[----:B------:R-:W-:Y:S01]  /*ea20*/  MOV R3, RZ ;  /* 0x000000ff00037202 */ /* 0x000fe20000000f00 */
[----:B------:R-:W-:Y:S01]  /*ea30*/  IMAD.MOV.U32 R0, RZ, RZ, 0x1f ;  /* 0x0000001fff007424 */ /* 0x000fe200078e00ff */
[----:B------:R-:W-:Y:S02]  /*ea40*/  MOV R2, 0xea60 ;  /* 0x0000ea6000027802 */ /* 0x000fe40000000f00 */
[----:B--2---:R-:W-:Y:S05]  /*ea50*/  CALL.REL.NOINC `($__internal_3_$__cuda_sm70_shflsync_idx_p) ;  /* 0x0000062000007944 */ /* 0x004fea0003c00000 */
[----:B------:R-:W-:Y:S01]  /*ea60*/  MOV R9, R0 ;  /* 0x0000000000097202 */ /* 0x000fe20000000f00 */
[----:B------:R-:W-:Y:S05]  /*ea70*/  BRA `(.L_x_224) ;  /* 0xffffe71000007947 */ /* 0x000fea000383ffff */
.L_x_187:
[----:B------:R-:W-:Y:S01]  /*ea80*/  IMAD.MOV.U32 R5, RZ, RZ, R66 ;  /* 0x000000ffff057224 */ /* 0x000fe200078e0042 */
[----:B------:R-:W-:Y:S01]  /*ea90*/  MOV R3, 0x1 ;  /* 0x0000000100037802 */ /* 0x000fe20000000f00 */
[----:B------:R-:W-:Y:S01]  /*eaa0*/  IMAD.MOV.U32 R0, RZ, RZ, 0x1f ;  /* 0x0000001fff007424 */ /* 0x000fe200078e00ff */
[----:B------:R-:W-:Y:S02]  /*eab0*/  MOV R2, 0xead0 ;  /* 0x0000ead000027802 */ /* 0x000fe40000000f00 */
[----:B-12---:R-:W-:Y:S05]  /*eac0*/  CALL.REL.NOINC `($__internal_3_$__cuda_sm70_shflsync_idx_p) ;  /* 0x000005b000007944 */ /* 0x006fea0003c00000 */
[----:B------:R-:W-:Y:S01]  /*ead0*/  MOV R8, R0 ;  /* 0x0000000000087202 */ /* 0x000fe20000000f00 */
[----:B------:R-:W-:Y:S05]  /*eae0*/  BRA `(.L_x_225) ;  /* 0xffffe6c000007947 */ /* 0x000fea000383ffff */
.L_x_188:
[----:B------:R-:W-:Y:S02]  /*eaf0*/  MOV R2, 0x1 ;  /* 0x0000000100027802 */ /* 0x000fe40000000f00 */
[----:B------:R-:W-:-:S02]  /*eb00*/  MOV R3, 0xeb20 ;  /* 0x0000eb2000037802 */ /* 0x000fc40000000f00 */
[----:B-1234-:R-:W-:Y:S05]  /*eb10*/  CALL.REL.NOINC `($__internal_4_$__cuda_sm70_shflsync_up_p) ;  /* 0x000005b000007944 */ /* 0x01efea0003c00000 */
[----:B------:R-:W-:Y:S05]  /*eb20*/  BRA `(.L_x_226) ;  /* 0xffffe7b000007947 */ /* 0x000fea000383ffff */
.L_x_189:
[----:B------:R-:W-:Y:S02]  /*eb30*/  MOV R2, 0x2 ;  /* 0x0000000200027802 */ /* 0x000fe40000000f00 */
[----:B------:R-:W-:-:S02]  /*eb40*/  MOV R3, 0xeb60 ;  /* 0x0000eb6000037802 */ /* 0x000fc40000000f00 */
[----:B--2-4-:R-:W-:Y:S05]  /*eb50*/  CALL.REL.NOINC `($__internal_4_$__cuda_sm70_shflsync_up_p) ;  /* 0x0000057000007944 */ /* 0x014fea0003c00000 */
        /* <DEDUP_REMOVED lines=23> */
.L_x_193:
[----:B------:R-:W-:Y:S02]  /*ecd0*/  MOV R2, 0x1 ;  /* 0x0000000100027802 */ /* 0x000fe40000000f00 */
[----:B------:R-:W-:Y:S02]  /*ece0*/  MOV R3, 0xed00 ;  /* 0x0000ed0000037802 */ /* 0x000fe40000000f00 */
[----:B------:R-:W-:Y:S05]  /*ecf0*/  CALL.REL.NOINC `($__internal_4_$__cuda_sm70_shflsync_up_p) ;  /* 0x000003d000007944 */ /* 0x000fea0003c00000 */
[----:B------:R-:W-:Y:S01]  /*ed00*/  MOV R2, R4 ;  /* 0x0000000400027202 */ /* 0x000fe20000000f00 */
[----:B------:R-:W-:Y:S05]  /*ed10*/  BRA `(.L_x_228) ;  /* 0xffffe82000007947 */ /* 0x000fea000383ffff */
.L_x_194:
        /* <DEDUP_REMOVED lines=26> */
.L_x_196:
[----:B------:R-:W-:Y:S02]  /*eec0*/  SEL R0, RZ, 0x1, P0 ;  /* 0x00000001ff007807 */ /* 0x000fe40000000000 */
[----:B------:R-:W-:Y:S02]  /*eed0*/  MOV R2, 0xeef0 ;  /* 0x0000eef000027802 */ /* 0x000fe40000000f00 */
[----:B-1----:R-:W-:Y:S05]  /*eee0*/  CALL.REL.NOINC `($__internal_5_$__cuda_sm70_votesync_ballot) ;  /* 0x0000025000007944 */ /* 0x002fea0003c00000 */
[----:B------:R-:W-:Y:S01]  /*eef0*/  MOV R8, R0 ;  /* 0x0000000000087202 */ /* 0x000fe20000000f00 */
[----:B------:R-:W-:Y:S05]  /*ef00*/  BRA `(.L_x_230) ;  /* 0xffffe7c000007947 */ /* 0x000fea000383ffff */
.L_x_197:
[----:B------:R-:W-:Y:S01]  /*ef10*/  IMAD.MOV.U32 R5, RZ, RZ, R6 ;  /* 0x000000ffff057224 */ /* 0x000fe200078e0006 */
[----:B---3--:R-:W-:Y:S01]  /*ef20*/  MOV R3, R12 ;  /* 0x0000000c00037202 */ /* 0x008fe20000000f00 */
[----:B------:R-:W-:Y:S01]  /*ef30*/  IMAD.MOV.U32 R0, RZ, RZ, 0x1f ;  /* 0x0000001fff007424 */ /* 0x000fe200078e00ff */
[----:B------:R-:W-:Y:S02]  /*ef40*/  MOV R2, 0xef60 ;  /* 0x0000ef6000027802 */ /* 0x000fe40000000f00 */
[----:B-12---:R-:W-:Y:S05]  /*ef50*/  CALL.REL.NOINC `($__internal_3_$__cuda_sm70_shflsync_idx_p) ;  /* 0x0000012000007944 */ /* 0x006fea0003c00000 */
[----:B------:R-:W-:Y:S01]  /*ef60*/  IMAD.MOV.U32 R6, RZ, RZ, R0 ;  /* 0x000000ffff067224 */ /* 0x000fe200078e0000 */
[----:B------:R-:W-:Y:S01]  /*ef70*/  MOV R3, R12 ;  /* 0x0000000c00037202 */ /* 0x000fe20000000f00 */
[----:B------:R-:W-:Y:S01]  /*ef80*/  IMAD.MOV.U32 R5, RZ, RZ, R7 ;  /* 0x000000ffff057224 */ /* 0x000fe200078e0007 */
[----:B------:R-:W-:Y:S02]  /*ef90*/  MOV R0, 0x1f ;  /* 0x0000001f00007802 */ /* 0x000fe40000000f00 */
[----:B------:R-:W-:-:S02]  /*efa0*/  MOV R2, 0xefc0 ;  /* 0x0000efc000027802 */ /* 0x000fc40000000f00 */
[----:B------:R-:W-:Y:S05]  /*efb0*/  CALL.REL.NOINC `($__internal_3_$__cuda_sm70_shflsync_idx_p) ;  /* 0x000000c000007944 */ /* 0x000fea0003c00000 */
[----:B------:R-:W-:Y:S01]  /*efc0*/  MOV R7, R0 ;  /* 0x0000000000077202 */ /* 0x000fe20000000f00 */
[----:B------:R-:W-:Y:S05]  /*efd0*/  BRA `(.L_x_231) ;  /* 0xffffe73000007947 */ /* 0x000fea000383ffff */
.L_x_200:
[----:B------:R-:W-:Y:S01]  /*efe0*/  IMAD.MOV.U32 R5, RZ, RZ, R4 ;  /* 0x000000ffff057224 */ /* 0x000fe200078e0004 */
[----:B------:R-:W-:-:S02]  /*eff0*/  MOV R0, 0x1f ;  /* 0x0000001f00007802 */ /* 0x000fc40000000f00 */
[----:B------:R-:W-:Y:S02]  /*f000*/  MOV R2, 0xf020 ;  /* 0x0000f02000027802 */ /* 0x000fe40000000f00 */
[----:B-1234-:R-:W-:Y:S05]  /*f010*/  CALL.REL.NOINC `($__internal_3_$__cuda_sm70_shflsync_idx_p) ;  /* 0x0000006000007944 */ /* 0x01efea0003c00000 */
[----:B------:R-:W-:Y:S01]  /*f020*/  MOV R11, R0 ;  /* 0x00000000000b7202 */ /* 0x000fe20000000f00 */
[----:B------:R-:W-:Y:S05]  /*f030*/  BRA `(.L_x_199) ;  /* 0xffffe73000007947 */ /* 0x000fea000383ffff */
        .weak           $__internal_2_$__cuda_sm70_shflsync_bfly_p
        .type           $__internal_2_$__cuda_sm70_shflsync_bfly_p,@function
        .size           $__internal_2_$__cuda_sm70_shflsync_bfly_p,($__internal_3_$__cuda_sm70_shflsync_idx_p - $__internal_2_$__cuda_sm70_shflsync_bfly_p)
$__internal_2_$__cuda_sm70_shflsync_bfly_p:
[----:B------:R-:W-:Y:S04]  /*f040*/  WARPSYNC R6 ;  /* 0x0000000600007348 */ /* 0x000fe80003800000 */
[----:B------:R1:W2:Y:S02]  /*f050*/  SHFL.BFLY PT, R2, R2, R5, R7 ;  /* 0x0c00000502027389 */ /* 0x0002a400000e0007 */
[----:B-1----:R-:W-:-:S04]  /*f060*/  MOV R5, 0x0 ;  /* 0x0000000000057802 */ /* 0x002fc80000000f00 */
[----:B--2---:R-:W-:Y:S05]  /*f070*/  RET.REL.NODEC R4 `(_ZN7cutlass13device_kernelIN5flash19enable_sm80_to_sm89INS1_16FlashAttnFwdSm80INS1_25CollectiveMainloopFwdSm80ILi8ELi1ELb1EN4cute5tupleIJNS5_1CILi128EEENS7_ILi112EEES8_EEELi128ENS_10bfloat16_tEfNS_4arch4Sm80ELb0ELb0ELb1ELb1ELb0ELb0ELb1ELb1EEENS1_21CollectiveEpilogueFwdINS6_IJS8_S8_S9_EEENS6_IJNS7_ILi1EEESH_SH_EEESB_SD_Li256ELb1ELb1ELb1ELb0EEENS1_36VarlenDynamicPersistentTileSchedulerILi128ELi112ELi256ELi256ELb1ELb1ELb0ELb0ELb1ELb1EEEEEEEEEvNT_6ParamsE) ;  /* 0xffff0f8004007950 */ /* 0x004fea0003c3ffff */
        .weak           $__internal_3_$__cuda_sm70_shflsync_idx_p
        .type           $__internal_3_$__cuda_sm70_shflsync_idx_p,@function
        .size           $__internal_3_$__cuda_sm70_shflsync_idx_p,($__internal_4_$__cuda_sm70_shflsync_up_p - $__internal_3_$__cuda_sm70_shflsync_idx_p)
$__internal_3_$__cuda_sm70_shflsync_idx_p:
[----:B------:R-:W-:-:S04]  /*f080*/  MOV R67, 0xffffffff ;  /* 0xffffffff00437802 */ /* 0x000fc80000000f00 */
[----:B------:R-:W-:Y:S04]  /*f090*/  WARPSYNC R67 ;  /* 0x0000004300007348 */ /* 0x000fe80003800000 */
[----:B------:R1:W2:Y:S02]  /*f0a0*/  SHFL.IDX PT, R0, R5, R3, R0 ;  /* 0x0000000305007389 */ /* 0x0002a400000e0000 */
[----:B-1----:R-:W-:-:S04]  /*f0b0*/  MOV R3, 0x0 ;  /* 0x0000000000037802 */ /* 0x002fc80000000f00 */
[----:B--2---:R-:W-:Y:S05]  /*f0c0*/  RET.REL.NODEC R2 `(_ZN7cutlass13device_kernelIN5flash19enable_sm80_to_sm89INS1_16FlashAttnFwdSm80INS1_25CollectiveMainloopFwdSm80ILi8ELi1ELb1EN4cute5tupleIJNS5_1CILi128EEENS7_ILi112EEES8_EEELi128ENS_10bfloat16_tEfNS_4arch4Sm80ELb0ELb0ELb1ELb1ELb0ELb0ELb1ELb1EEENS1_21CollectiveEpilogueFwdINS6_IJS8_S8_S9_EEENS6_IJNS7_ILi1EEESH_SH_EEESB_SD_Li256ELb1ELb1ELb1ELb0EEENS1_36VarlenDynamicPersistentTileSchedulerILi128ELi112ELi256ELi256ELb1ELb1ELb0ELb0ELb1ELb1EEEEEEEEEvNT_6ParamsE) ;  /* 0xffff0f3002007950 */ /* 0x004fea0003c3ffff */
        .weak           $__internal_4_$__cuda_sm70_shflsync_up_p
        .type           $__internal_4_$__cuda_sm70_shflsync_up_p,@function
        .size           $__internal_4_$__cuda_sm70_shflsync_up_p,($__internal_5_$__cuda_sm70_votesync_ballot - $__internal_4_$__cuda_sm70_shflsync_up_p)
$__internal_4_$__cuda_sm70_shflsync_up_p:
[----:B------:R-:W-:Y:S02]  /*f0d0*/  IMAD.MOV.U32 R4, RZ, RZ, RZ ;  /* 0x000000ffff047224 */ /* 0x000fe400078e00ff */
[----:B------:R-:W-:-:S04]  /*f0e0*/  IMAD.MOV.U32 R10, RZ, RZ, -0x1 ;  /* 0xffffffffff0a7424 */ /* 0x000fc800078e00ff */
[----:B------:R-:W-:Y:S04]  /*f0f0*/  WARPSYNC R10 ;  /* 0x0000000a00007348 */ /* 0x000fe80003800000 */
[----:B------:R1:W2:Y:S02]  /*f100*/  SHFL.UP PT, R4, R0, R2, R4 ;  /* 0x0400000200047389 */ /* 0x0002a400000e0004 */
[----:B-1----:R-:W-:Y:S02]  /*f110*/  MOV R2, R3 ;  /* 0x0000000300027202 */ /* 0x002fe40000000f00 */
[----:B------:R-:W-:-:S04]  /*f120*/  MOV R3, 0x0 ;  /* 0x0000000000037802 */ /* 0x000fc80000000f00 */
[----:B--2---:R-:W-:Y:S05]  /*f130*/  RET.REL.NODEC R2 `(_ZN7cutlass13device_kernelIN5flash19enable_sm80_to_sm89INS1_16FlashAttnFwdSm80INS1_25CollectiveMainloopFwdSm80ILi8ELi1ELb1EN4cute5tupleIJNS5_1CILi128EEENS7_ILi112EEES8_EEELi128ENS_10bfloat16_tEfNS_4arch4Sm80ELb0ELb0ELb1ELb1ELb0ELb0ELb1ELb1EEENS1_21CollectiveEpilogueFwdINS6_IJS8_S8_S9_EEENS6_IJNS7_ILi1EEESH_SH_EEESB_SD_Li256ELb1ELb1ELb1ELb0EEENS1_36VarlenDynamicPersistentTileSchedulerILi128ELi112ELi256ELi256ELb1ELb1ELb0ELb0ELb1ELb1EEEEEEEEEvNT_6ParamsE) ;  /* 0xffff0ec002007950 */ /* 0x004fea0003c3ffff */
        .weak           $__internal_5_$__cuda_sm70_votesync_ballot
        .type           $__internal_5_$__cuda_sm70_votesync_ballot,@function
        .size           $__internal_5_$__cuda_sm70_votesync_ballot,(.L_x_2678 - $__internal_5_$__cuda_sm70_votesync_ballot)
$__internal_5_$__cuda_sm70_votesync_ballot:
[----:B------:R-:W-:Y:S01]  /*f140*/  ISETP.NE.U32.AND P0, PT, R0, 0x1, PT ;  /* 0x000000010000780c */ /* 0x000fe20003f05070 */
[----:B------:R-:W-:-:S04]  /*f150*/  IMAD.MOV.U32 R3, RZ, RZ, -0x1 ;  /* 0xffffffffff037424 */ /* 0x000fc800078e00ff */
[----:B------:R-:W-:Y:S08]  /*f160*/  WARPSYNC R3 ;  /* 0x0000000300007348 */ /* 0x000ff00003800000 */
[----:B------:R-:W-:-:S04]  /*f170*/  VOTE.ANY R0, PT, !P0 ;  /* 0x0000000000007806 */ /* 0x000fc800040e0100 */
[----:B------:R-:W-:Y:S01]  /*f180*/  LOP3.LUT R0, R0, R3, RZ, 0xc0, !PT ;  /* 0x0000000300007212 */ /* 0x000fe200078ec0ff */
[----:B------:R-:W-:-:S04]  /*f190*/  IMAD.MOV.U32 R3, RZ, RZ, 0x0 ;  /* 0x00000000ff037424 */ /* 0x000fc800078e00ff */
[----:B------:R-:W-:Y:S05]  /*f1a0*/  RET.REL.NODEC R2 `(_ZN7cutlass13device_kernelIN5flash19enable_sm80_to_sm89INS1_16FlashAttnFwdSm80INS1_25CollectiveMainloopFwdSm80ILi8ELi1ELb1EN4cute5tupleIJNS5_1CILi128EEENS7_ILi112EEES8_EEELi128ENS_10bfloat16_tEfNS_4arch4Sm80ELb0ELb0ELb1ELb1ELb0ELb0ELb1ELb1EEENS1_21CollectiveEpilogueFwdINS6_IJS8_S8_S9_EEENS6_IJNS7_ILi1EEESH_SH_EEESB_SD_Li256ELb1ELb1ELb1ELb0EEENS1_36VarlenDynamicPersistentTileSchedulerILi128ELi112ELi256ELi256ELb1ELb1ELb0ELb0ELb1ELb1EEEEEEEEEvNT_6ParamsE) ;  /* 0xffff0e5002007950 */ /* 0x000fea0003c3ffff */
.L_x_232:
        /* <DEDUP_REMOVED lines=13> */
.L_x_2678:


//--------------------- .text._ZN7cutlass13device_kernelIN5flash19enable_sm80_to_sm89INS1_16FlashAttnFwdSm80INS1_25CollectiveMainloopFwdSm80ILi8ELi1ELb1EN4cute5tupleIJNS5_1CILi128EEENS7_ILi112EEES8_EEELi128ENS_10bfloat16_tEfNS_4arch4Sm80ELb0ELb0ELb1ELb1ELb0ELb1ELb1ELb1EEENS1_21CollectiveEpilogueFwdINS6_IJS8_S8_S9_EEENS6_IJNS7_ILi1EEESH_SH_EEESB_SD_Li256ELb1ELb1ELb1ELb0EEENS1_36VarlenDynamicPersistentTileSchedulerILi128ELi112ELi256ELi256ELb1ELb1ELb0ELb0ELb1ELb1EEEEEEEEEvNT_6ParamsE --------------------------
	.section	.text._ZN7cutlass13device_kernelIN5flash19enable_sm80_to_sm89INS1_16FlashAttnFwdSm80INS1_25CollectiveMainloopFwdSm80ILi8ELi1ELb1EN4cute5tupleIJNS5_1CILi128EEENS7_ILi112EEES8_EEELi128ENS_10bfloat16_tEfNS_4arch4Sm80ELb0ELb0ELb1ELb1ELb0ELb1ELb1ELb1EEENS1_21CollectiveEpilogueFwdINS6_IJS8_S8_S9_EEENS6_IJNS7_ILi1EEESH_SH_EEESB_SD_Li256ELb1ELb1ELb1ELb0EEENS1_36VarlenDynamicPersistentTileSchedulerILi128ELi112ELi256ELi256ELb1ELb1ELb0ELb0ELb1ELb1EEEEEEEEEvNT_6ParamsE,"ax",@progbits
	.sectioninfo	@"SHI_REGISTERS=255"
	.align	128
.text._ZN7cutlass13device_kernelIN5flash19enable_sm80_to_sm89INS1_16FlashAttnFwdSm80INS1_25CollectiveMainloopFwdSm80ILi8ELi1ELb1EN4cute5tupleIJNS5_1CILi128EEENS7_ILi112EEES8_EEELi128ENS_10bfloat16_tEfNS_4arch4Sm80ELb0ELb0ELb1ELb1ELb0ELb1ELb1ELb1EEENS1_21CollectiveEpilogueFwdINS6_IJS8_S8_S9_EEENS6_IJNS7_ILi1EEESH_SH_EEESB_SD_Li256ELb1ELb1ELb1ELb0EEENS1_36VarlenDynamicPersistentTileSchedulerILi128ELi112ELi256ELi256ELb1ELb1ELb0ELb0ELb1ELb1EEEEEEEEEvNT_6ParamsE:
        .type           _ZN7cutlass13device_kernelIN5flash19enable_sm80_to_sm89INS1_16FlashAttnFwdSm80INS1_25CollectiveMainloopFwdSm80ILi8ELi1ELb1EN4cute5tupleIJNS5_1CILi128EEENS7_ILi112EEES8_EEELi128ENS_10bfloat16_tEfNS_4arch4Sm80ELb0ELb0ELb1ELb1ELb0ELb1ELb1ELb1EEENS1_21CollectiveEpilogueFwdINS6_IJS8_S8_S9_EEENS6_IJNS7_ILi1EEESH_SH_EEESB_SD_Li256ELb1ELb1ELb1ELb0EEENS1_36VarlenDynamicPersistentTileSchedulerILi128ELi112ELi256ELi256ELb1ELb1ELb0ELb0ELb1ELb1EEEEEEEEEvNT_6ParamsE,@function
        .size           _ZN7cutlass13device_kernelIN5flash19enable_sm80_to_sm89INS1_16FlashAttnFwdSm80INS1_25CollectiveMainloopFwdSm80ILi8ELi1ELb1EN4cute5tupleIJNS5_1CILi128EEENS7_ILi112EEES8_EEELi128ENS_10bfloat16_tEfNS_4arch4Sm80ELb0ELb0ELb1ELb1ELb0ELb1ELb1ELb1EEENS1_21CollectiveEpilogueFwdINS6_IJS8_S8_S9_EEENS6_IJNS7_ILi1EEESH_SH_EEESB_SD_Li256ELb1ELb1ELb1ELb0EEENS1_36VarlenDynamicPersistentTileSchedulerILi128ELi112ELi256ELi256ELb1ELb1ELb0ELb0ELb1ELb1EEEEEEEEEvNT_6ParamsE,(.L_x_2683 - _ZN7cutlass13device_kernelIN5flash19enable_sm80_to_sm89INS1_16FlashAttnFwdSm80INS1_25CollectiveMainloopFwdSm80ILi8ELi1ELb1EN4cute5tupleIJNS5_1CILi128EEENS7_ILi112EEES8_EEELi128ENS_10bfloat16_tEfNS_4arch4Sm80ELb0ELb0ELb1ELb1ELb0ELb1ELb1ELb1EEENS1_21CollectiveEpilogueFwdINS6_IJS8_S8_S9_EEENS6_IJNS7_ILi1EEESH_SH_EEESB_SD_Li256ELb1ELb1ELb1ELb0EEENS1_36VarlenDynamicPersistentTileSchedulerILi128ELi112ELi256ELi256ELb1ELb1ELb0ELb0ELb1ELb1EEEEEEEEEvNT_6ParamsE)
        .other          _ZN7cutlass13device_kernelIN5flash19enable_sm80_to_sm89INS1_16FlashAttnFwdSm80INS1_25CollectiveMainloopFwdSm80ILi8ELi1ELb1EN4cute5tupleIJNS5_1CILi128EEENS7_ILi112EEES8_EEELi128ENS_10bfloat16_tEfNS_4arch4Sm80ELb0ELb0ELb1ELb1ELb0ELb1ELb1ELb1EEENS1_21CollectiveEpilogueFwdINS6_IJS8_S8_S9_EEENS6_IJNS7_ILi1EEESH_SH_EEESB_SD_Li256ELb1ELb1ELb1ELb0EEENS1_36VarlenDynamicPersistentTileSchedulerILi128ELi112ELi256ELi256ELb1ELb1ELb0ELb0ELb1ELb1EEEEEEEEEvNT_6ParamsE,@"STO_CUDA_ENTRY STV_DEFAULT"
_ZN7cutlass13device_kernelIN5flash19enable_sm80_to_sm89INS1_16FlashAttnFwdSm80INS1_25CollectiveMainloopFwdSm80ILi8ELi1ELb1EN4cute5tupleIJNS5_1CILi128EEENS7_ILi112EEES8_EEELi128ENS_10bfloat16_tEfNS_4arch4Sm80ELb0ELb0ELb1ELb1ELb0ELb1ELb1ELb1EEENS1_21CollectiveEpilogueFwdINS6_IJS8_S8_S9_EEENS6_IJNS7_ILi1EEESH_SH_EEESB_SD_Li256ELb1ELb1ELb1ELb0EEENS1_36VarlenDynamicPersistentTileSchedulerILi128ELi112ELi256ELi256ELb1ELb1ELb0ELb0ELb1ELb1EEEEEEEEEvNT_6ParamsE:
        /* <DEDUP_REMOVED lines=15> */
[----:B------:R-:W-:-:S02]  /*00f0*/  IMAD.MOV.U32 R8, RZ, RZ, RZ ;  /* 0x000000ffff087224 */ /* 0x000fc400078e00ff */
[----:B-1----:R-:W-:Y:S01]  /*0100*/  IMAD.MOV.U32 R7, RZ, RZ, RZ ;  /* 0x000000ffff077224 */ /* 0x002fe200078e00ff */
        /* <DEDUP_REMOVED lines=13> */
[----:B------:R-:W-:Y:S02]  /*01e0*/  ISETP.GE.U32.AND P1, PT, R15, 0x10, PT ;  /* 0x000000100f00780c */ /* 0x000fe40003f26070 */
[----:B------:R-:W-:Y:S01]  /*01f0*/  MOV R10, RZ ;  /* 0x000000ff000a7202 */ /* 0x000fe20000000f00 */
[----:B--2---:R-:W-:-:S05]  /*0200*/  IMAD R4, R8, R7, RZ ;  /* 0x0000000708047224 */ /* 0x004fca00078e02ff */
[----:B------:R-:W2:Y:S02]  /*0210*/  SHFL.UP PT, R0, R4, 0x1, RZ ;  /* 0x0420000004007989 */ /* 0x000ea400000e00ff */
[----:B--2---:R-:W-:-:S05]  /*0220*/  SEL R0, R0, RZ, P5 ;  /* 0x000000ff00007207 */ /* 0x004fca0002800000 */
[----:B------:R-:W-:-:S05]  /*0230*/  IMAD.IADD R4, R4, 0x1, R0 ;  /* 0x0000000104047824 */ /* 0x000fca00078e0200 */
[----:B------:R-:W2:Y:S02]  /*0240*/  SHFL.UP PT, R0, R4, 0x2, RZ ;  /* 0x0440000004007989 */ /* 0x000ea400000e00ff */
[----:B--2---:R-:W-:-:S04]  /*0250*/  SEL R0, R0, RZ, P4 ;  /* 0x000000ff00007207 */ /* 0x004fc80002000000 */
[----:B------:R-:W-:-:S05]  /*0260*/  IADD3 R4, R4, R0, RZ ;  /* 0x0000000004047210 */ /* 0x000fca0007ffe0ff */
        /* <DEDUP_REMOVED lines=16> */
.L_x_238:
        /* <DEDUP_REMOVED lines=17> */
.L_x_396:
        /* <DEDUP_REMOVED lines=16> */
.L_x_397:
[----:B--2---:R-:W-:-:S05]  /*0580*/  IMAD R0, R0, c[0x0][0x538], RZ ;  /* 0x00014e0000007a24 */ /* 0x004fca00078e02ff */
[----:B------:R-:W-:-:S04]  /*0590*/  IADD3 R6, R0, R6, RZ ;  /* 0x0000000600067210 */ /* 0x000fc80007ffe0ff */
[----:B------:R-:W-:-:S13]  /*05a0*/  ISETP.GT.AND P0, PT, R6, UR4, PT ;  /* 0x0000000406007c0c */ /* 0x000fda000bf04270 */
[----:B-1----:R-:W-:Y:S05]  /*05b0*/  @!P0 BRA `(.L_x_238) ;  /* 0xfffffdb000008947 */ /* 0x002fea000383ffff */
.L_x_234:
[----:B------:R-:W-:-:S05]  /*05c0*/  IADD3 R13, -R0, R6, RZ ;  /* 0x00000006000d7210 */ /* 0x000fca0007ffe1ff */
[----:B------:R-:W-:-:S05]  /*05d0*/  IMAD R0, R4, c[0x0][0x538], R13 ;  /* 0x00014e0004007a24 */ /* 0x000fca00078e020d */
[----:B------:R-:W-:Y:S01]  /*05e0*/  ISETP.GT.AND P0, PT, R0, UR4, PT ;  /* 0x0000000400007c0c */ /* 0x000fe2000bf04270 */
[----:B------:R-:W-:-:S12]  /*05f0*/  BRA.DIV ~URZ, `(.L_x_239) ;  /* 0x000183827f007947 */ /* 0x000fd8000b800000 */
[----:B------:R-:W-:-:S04]  /*0600*/  VOTE.ANY R5, PT, !P0 ;  /* 0x0000000000057806 */ /* 0x000fc800040e0100 */
.L_x_398:
[----:B------:R1:W2:Y:S01]  /*0610*/  POPC R14, R5 ;  /* 0x00000005000e7309 */ /* 0x0002a20000000000 */
[----:B------:R-:W-:Y:S05]  /*0620*/  BRA.DIV ~URZ, `(.L_x_240) ;  /* 0x000183a27f007947 */ /* 0x000fea000b800000 */
[----:B--2---:R2:W3:Y:S01]  /*0630*/  SHFL.IDX PT, R12, R8, R14, 0x1f ;  /* 0x00001f0e080c7589 */ /* 0x0044e200000e0000 */
[----:B------:R-:W-:-:S03]  /*0640*/  MOV R6, RZ ;  /* 0x000000ff00067202 */ /* 0x000fc60000000f00 */
[----:B------:R2:W4:Y:S04]  /*0650*/  SHFL.IDX PT, R11, R7, R14, 0x1f ;  /* 0x00001f0e070b7589 */ /* 0x00052800000e0000 */
.L_x_399:
[----:B------:R-:W-:Y:S01]  /*0660*/  ISETP.NE.AND P0, PT, R5, RZ, PT ;  /* 0x000000ff0500720c */ /* 0x000fe20003f05270 */
[----:B------:R-:W-:-:S12]  /*0670*/  BSSY B0, `(.L_x_241) ;  /* 0x0000005000007945 */ /* 0x000fd80003800000 */
[----:B------:R-:W-:Y:S05]  /*0680*/  @!P0 BRA `(.L_x_242) ;  /* 0x0000003000008947 */ /* 0x000fea0003800000 */
[----:B------:R-:W-:Y:S01]  /*0690*/  IADD3 R3, R14, -0x1, RZ ;  /* 0xffffffff0e037810 */ /* 0x000fe20007ffe0ff */
[----:B------:R-:W-:Y:S05]  /*06a0*/  BRA.DIV ~URZ, `(.L_x_243) ;  /* 0x000184027f007947 */ /* 0x000fea000b800000 */
[----:B------:R1:W2:Y:S02]  /*06b0*/  SHFL.IDX PT, R6, R4, R3, 0x1f ;  /* 0x00001f0304067589 */ /* 0x0002a400000e0000 */
.L_x_242:
[----:B------:R-:W-:Y:S05]  /*06c0*/  BSYNC B0 ;  /* 0x0000000000007941 */ /* 0x000fea0003800000 */
.L_x_241:
[----:B---3--:R-:W-:Y:S01]  /*06d0*/  IABS R0, R12 ;  /* 0x0000000c00007213 */ /* 0x008fe20000000000 */
[----:B-12---:R-:W-:-:S04]  /*06e0*/  IMAD R4, R6, c[0x0][0x538], R13 ;  /* 0x00014e0006047a24 */ /* 0x006fc800078e020d */
[----:B------:R-:W-:Y:S01]  /*06f0*/  IMAD.MOV.U32 R5, RZ, RZ, R0 ;  /* 0x000000ffff057224 */ /* 0x000fe200078e0000 */
[----:B----4-:R-:W-:Y:S01]  /*0700*/  IABS R0, R11 ;  /* 0x0000000b00007213 */ /* 0x010fe20000000000 */
[----:B------:R1:W-:Y:S01]  /*0710*/  STL [R1+0x38], R4 ;  /* 0x0000380401007387 */ /* 0x0003e20000100800 */
[----:B------:R-:W-:Y:S01]  /*0720*/  IADD3 R9, -R4, UR4, RZ ;  /* 0x0000000404097c10 */ /* 0x000fe2000fffe1ff */
[----:B------:R-:W2:Y:S02]  /*0730*/  I2F.RP R2, R5 ;  /* 0x0000000500027306 */ /* 0x000ea40000209400 */
[----:B------:R-:W-:Y:S01]  /*0740*/  IMAD.MOV.U32 R7, RZ, RZ, R0 ;  /* 0x000000ffff077224 */ /* 0x000fe200078e0000 */
[----:B------:R-:W-:Y:S02]  /*0750*/  IABS R6, R9 ;  /* 0x0000000900067213 */ /* 0x000fe40000000000 */
[----:B------:R-:W-:-:S03]  /*0760*/  IABS R0, R12 ;  /* 0x0000000c00007213 */ /* 0x000fc60000000000 */
[----:B------:R-:W-:Y:S01]  /*0770*/  I2F.RP R8, R7 ;  /* 0x0000000700087306 */ /* 0x000fe20000209400 */
[----:B------:R-:W-:-:S07]  /*0780*/  IADD3 R0, RZ, -R0, RZ ;  /* 0x80000000ff007210 */ /* 0x000fce0007ffe0ff */
[----:B--2---:R-:W2:Y:S02]  /*0790*/  MUFU.RCP R2, R2 ;  /* 0x0000000200027308 */ /* 0x004ea40000001000 */
[----:B--2---:R-:W-:-:S06]  /*07a0*/  IADD3 R2, R2, 0xffffffe, RZ ;  /* 0x0ffffffe02027810 */ /* 0x004fcc0007ffe0ff */
[----:B------:R-:W2:Y:S02]  /*07b0*/  F2I.FTZ.U32.TRUNC.NTZ R3, R2 ;  /* 0x0000000200037305 */ /* 0x000ea4000021f000 */
[----:B--2---:R-:W-:-:S04]  /*07c0*/  IMAD.MOV R2, RZ, RZ, -R3 ;  /* 0x000000ffff027224 */ /* 0x004fc800078e0a03 */
[----:B-1----:R-:W-:Y:S02]  /*07d0*/  IMAD R4, R2, R5, RZ ;  /* 0x0000000502047224 */ /* 0x002fe400078e02ff */
        /* <DEDUP_REMOVED lines=52> */
.L_x_235:
[----:B------:R-:W-:Y:S01]  /*0b20*/  MOV R0, UR4 ;  /* 0x0000000400007c02 */ /* 0x000fe20008000f00 */
[----:B------:R-:W-:Y:S04]  /*0b30*/  STL [R1+0x3c], RZ ;  /* 0x00003cff01007387 */ /* 0x000fe80000100800 */
[----:B------:R-:W-:Y:S04]  /*0b40*/  STL [R1+0x40], RZ ;  /* 0x000040ff01007387 */ /* 0x000fe80000100800 */
[----:B------:R1:W-:Y:S02]  /*0b50*/  STL [R1+0x38], R0 ;  /* 0x0000380001007387 */ /* 0x0003e40000100800 */
[----:B-1----:R-:W-:-:S05]  /*0b60*/  MOV R0, c[0x0][0x53c] ;  /* 0x00014f0000007a02 */ /* 0x002fca0000000f00 */
[----:B------:R1:W-:Y:S02]  /*0b70*/  STL [R1+0x44], R0 ;  /* 0x0000440001007387 */ /* 0x0003e40000100800 */
.L_x_244:
        /* <DEDUP_REMOVED lines=8> */
.L_x_233:
[----:B------:R-:W2:Y:S02]  /*0c00*/  LDL R0, [R1+0x44] ;  /* 0x0000440001007983 */ /* 0x000ea40000100800 */
[----:B--2---:R-:W-:-:S13]  /*0c10*/  ISETP.GE.AND P0, PT, R0, c[0x0][0x53c], PT ;  /* 0x00014f0000007a0c */ /* 0x004fda0003f06270 */
[----:B------:R-:W-:Y:S05]  /*0c20*/  @P0 EXIT ;  /* 0x000000000000094d */ /* 0x000fea0003800000 */
[----:B------:R-:W2:Y:S02]  /*0c30*/  S2R R15, SR_TID.X ;  /* 0x00000000000f7919 */ /* 0x000ea40000002100 */
[----:B--2---:R-:W-:-:S04]  /*0c40*/  SHF.R.S32.HI R13, RZ, 0x1f, R15 ;  /* 0x0000001fff0d7819 */ /* 0x004fc8000001140f */
[CC--:B------:R-:W-:Y:S02]  /*0c50*/  LEA.HI R3, R13.reuse, R15.reuse, RZ, 0x4 ;  /* 0x0000000f0d037211 */ /* 0x0c0fe400078f20ff */
[CC--:B------:R-:W-:Y:S02]  /*0c60*/  LEA.HI R14, R13.reuse, R15.reuse, RZ, 0x3 ;  /* 0x0000000f0d0e7211 */ /* 0x0c0fe400078f18ff */
[----:B-1----:R-:W-:Y:S02]  /*0c70*/  SHF.R.S32.HI R4, RZ, 0x4, R3 ;  /* 0x00000004ff047819 */ /* 0x002fe40000011403 */
[----:B------:R-:W-:Y:S02]  /*0c80*/  LEA.HI R8, R13, R15, RZ, 0x2 ;  /* 0x0000000f0d087211 */ /* 0x000fe400078f10ff */
[----:B------:R-:W-:Y:S02]  /*0c90*/  LEA.HI R0, R3, R4, RZ, 0x1 ;  /* 0x0000000403007211 */ /* 0x000fe400078f08ff */
[----:B------:R-:W-:-:S02]  /*0ca0*/  SHF.R.S32.HI R229, RZ, 0x3, R14 ;  /* 0x00000003ffe57819 */ /* 0x000fc4000001140e */
[----:B------:R-:W-:Y:S02]  /*0cb0*/  LOP3.LUT R0, R0, 0xfffffffe, RZ, 0xc0, !PT ;  /* 0xfffffffe00007812 */ /* 0x000fe400078ec0ff */
[----:B------:R-:W-:Y:S02]  /*0cc0*/  LOP3.LUT R5, R14, 0xfffffff8, RZ, 0xc0, !PT ;  /* 0xfffffff80e057812 */ /* 0x000fe400078ec0ff */
[----:B------:R-:W-:Y:S01]  /*0cd0*/  SHF.R.S32.HI R6, RZ, 0x2, R8 ;  /* 0x00000002ff067819 */ /* 0x000fe20000011408 */
[----:B------:R-:W-:Y:S01]  /*0ce0*/  IMAD.IADD R12, R4, 0x1, -R0 ;  /* 0x00000001040c7824 */ /* 0x000fe200078e0a00 */
[----:B------:R-:W-:Y:S01]  /*0cf0*/  SHF.R.S32.HI R2, RZ, 0x1f, R8 ;  /* 0x0000001fff027819 */ /* 0x000fe20000011408 */
[----:B------:R-:W-:Y:S01]  /*0d00*/  IMAD.SHL.U32 R4, R229, 0x40, RZ ;  /* 0x00000040e5047824 */ /* 0x000fe200078e00ff */
[----:B------:R-:W-:Y:S01]  /*0d10*/  LOP3.LUT R0, R3, 0xfffffff0, RZ, 0xc0, !PT ;  /* 0xfffffff003007812 */ /* 0x000fe200078ec0ff */
[----:B------:R-:W-:Y:S01]  /*0d20*/  IMAD.IADD R16, R15, 0x1, -R5 ;  /* 0x000000010f107824 */ /* 0x000fe200078e0a05 */
[----:B------:R-:W-:-:S02]  /*0d30*/  LEA.HI R2, R2, R6, RZ, 0x3 ;  /* 0x0000000602027211 */ /* 0x000fc400078f18ff */
[----:B------:R-:W-:Y:S01]  /*0d40*/  LOP3.LUT R3, R4, 0x1c0, RZ, 0xc0, !PT ;  /* 0x000001c004037812 */ /* 0x000fe200078ec0ff */
[----:B------:R-:W-:Y:S01]  /*0d50*/  IMAD.SHL.U32 R209, R16, 0x8, RZ ;  /* 0x0000000810d17824 */ /* 0x000fe200078e00ff */
[----:B------:R-:W-:Y:S01]  /*0d60*/  LOP3.LUT R2, R2, 0xfffffff8, RZ, 0xc0, !PT ;  /* 0xfffffff802027812 */ /* 0x000fe200078ec0ff */
[----:B------:R-:W-:Y:S01]  /*0d70*/  IMAD.IADD R0, R15, 0x1, -R0 ;  /* 0x000000010f007824 */ /* 0x000fe200078e0a00 */
[----:B------:R-:W-:Y:S02]  /*0d80*/  SHF.R.U32.HI R5, RZ, 0x3, R3 ;  /* 0x00000003ff057819 */ /* 0x000fe40000011603 */
[----:B------:R-:W-:Y:S01]  /*0d90*/  LOP3.LUT R3, R3, 0x38, R209, 0xf8, !PT ;  /* 0x0000003803037812 */ /* 0x000fe200078ef8d1 */
[----:B------:R-:W-:Y:S01]  /*0da0*/  IMAD.IADD R2, R6, 0x1, -R2 ;  /* 0x0000000106027824 */ /* 0x000fe200078e0a02 */
[----:B------:R-:W-:Y:S02]  /*0db0*/  LEA.HI R6, R13, R15, RZ, 0x5 ;  /* 0x0000000f0d067211 */ /* 0x000fe400078f28ff */
[----:B------:R-:W-:-:S02]  /*0dc0*/  LOP3.LUT R4, R8, 0xfffffffc, RZ, 0xc0, !PT ;  /* 0xfffffffc08047812 */ /* 0x000fc400078ec0ff */
[----:B------:R-:W-:Y:S02]  /*0dd0*/  SHF.R.S32.HI R7, RZ, 0x1f, R0 ;  /* 0x0000001fff077819 */ /* 0x000fe40000011400 */
[----:B------:R-:W-:Y:S02]  /*0de0*/  LOP3.LUT R9, R3, R5, RZ, 0x3c, !PT ;  /* 0x0000000503097212 */ /* 0x000fe400078e3cff */
[----:B------:R-:W-:Y:S01]  /*0df0*/  SHF.R.S32.HI R3, RZ, 0x5, R6 ;  /* 0x00000005ff037819 */ /* 0x000fe20000011406 */
[----:B------:R-:W-:Y:S01]  /*0e00*/  IMAD.IADD R6, R15, 0x1, -R4 ;  /* 0x000000010f067824 */ /* 0x000fe200078e0a04 */
[----:B------:R-:W-:Y:S01]  /*0e10*/  LEA.HI R10, R7, R0, RZ, 0x3 ;  /* 0x00000000070a7211 */ /* 0x000fe200078f18ff */
[C---:B------:R-:W-:Y:S01]  /*0e20*/  IMAD.SHL.U32 R4, R2.reuse, 0x40, RZ ;  /* 0x0000004002047824 */ /* 0x040fe200078e00ff */
[----:B------:R-:W-:Y:S01]  /*0e30*/  R2P PR, R2, 0x6 ;  /* 0x0000000602007804 */ /* 0x000fe20000000000 */
[----:B------:R-:W-:Y:S01]  /*0e40*/  IMAD.SHL.U32 R11, R3, 0x400, RZ ;  /* 0x00000400030b7824 */ /* 0x000fe200078e00ff */
[----:B------:R-:W-:-:S02]  /*0e50*/  LOP3.LUT R5, R10, 0xfffffff8, RZ, 0xc0, !PT ;  /* 0xfffffff80a057812 */ /* 0x000fc400078ec0ff */
[----:B------:R-:W-:Y:S02]  /*0e60*/  LOP3.LUT R4, R4, 0x1c0, RZ, 0xc0, !PT ;  /* 0x000001c004047812 */ /* 0x000fe400078ec0ff */
[----:B------:R-:W-:Y:S01]  /*0e70*/  LOP3.LUT R3, R2, 0x1, RZ, 0xc0, !PT ;  /* 0x0000000102037812 */ /* 0x000fe200078ec0ff */
[----:B------:R-:W-:Y:S01]  /*0e80*/  IMAD.IADD R7, R0, 0x1, -R5 ;  /* 0x0000000100077824 */ /* 0x000fe200078e0a05 */
[----:B------:R-:W-:Y:S01]  /*0e90*/  LEA.HI R0, R4, R4, RZ, 0x1d ;  /* 0x0000000404007211 */ /* 0x000fe200078fe8ff */
[----:B------:R-:W-:Y:S01]  /*0ea0*/  IMAD R2, R6, 0x2, R11 ;  /* 0x0000000206027824 */ /* 0x000fe200078e020b */
[----:B------:R-:W-:Y:S01]  /*0eb0*/  ISETP.NE.U32.AND P0, PT, R3, 0x1, PT ;  /* 0x000000010300780c */ /* 0x000fe20003f05070 */
[----:B------:R-:W-:Y:S01]  /*0ec0*/  IMAD.SHL.U32 R3, R16, 0x40, RZ ;  /* 0x0000004010037824 */ /* 0x000fe200078e00ff */
[----:B------:R-:W-:Y:S01]  /*0ed0*/  LEA.HI R4, R13, R15, RZ, 0x6 ;  /* 0x0000000f0d047211 */ /* 0x000fe200078f30ff */
[----:B------:R-:W-:Y:S01]  /*0ee0*/  IMAD.IADD R8, R2, 0x1, R0 ;  /* 0x0000000102087824 */ /* 0x000fe200078e0200 */
[C---:B------:R-:W-:Y:S01]  /*0ef0*/  LOP3.LUT P4, RZ, R7.reuse, 0x2, RZ, 0xc0, !PT ;  /* 0x0000000207ff7812 */ /* 0x040fe2000788c0ff */
[----:B------:R-:W-:Y:S01]  /*0f00*/  IMAD.SHL.U32 R0, R7, 0x40, RZ ;  /* 0x0000004007007824 */ /* 0x000fe200078e00ff */
[----:B------:R-:W-:Y:S01]  /*0f10*/  LOP3.LUT R2, R3, 0x1c0, RZ, 0xc0, !PT ;  /* 0x000001c003027812 */ /* 0x000fe200078ec0ff */
[----:B------:R-:W-:Y:S01]  /*0f20*/  IMAD.SHL.U32 R3, R4, 0x8, RZ ;  /* 0x0000000804037824 */ /* 0x000fe200078e00ff */
[----:B------:R-:W-:Y:S01]  /*0f30*/  LOP3.LUT P3, RZ, R7, 0x4, RZ, 0xc0, !PT ;  /* 0x0000000407ff7812 */ /* 0x000fe2000786c0ff */
[----:B------:R-:W-:Y:S01]  /*0f40*/  IMAD.SHL.U32 R4, R12, 0x8, RZ ;  /* 0x000000080c047824 */ /* 0x000fe200078e00ff */
[----:B------:R-:W-:Y:S01]  /*0f50*/  LOP3.LUT R0, R0, 0x1c0, RZ, 0xc0, !PT ;  /* 0x000001c000007812 */ /* 0x000fe200078ec0ff */
[----:B------:R-:W-:Y:S01]  /*0f60*/  IMAD.MOV.U32 R7, RZ, RZ, 0x40 ;  /* 0x00000040ff077424 */ /* 0x000fe200078e00ff */
[----:B------:R-:W-:-:S02]  /*0f70*/  LOP3.LUT R6, R2, 0x8, R14, 0xf8, !PT ;  /* 0x0000000802067812 */ /* 0x000fc400078ef80e */
[----:B------:R-:W-:Y:S02]  /*0f80*/  SHF.R.U32.HI R5, RZ, 0x3, R2 ;  /* 0x00000003ff057819 */ /* 0x000fe40000011602 */
[----:B------:R-:W-:Y:S02]  /*0f90*/  LOP3.LUT R2, R0, 0x8, R4, 0xf8, !PT ;  /* 0x0000000800027812 */ /* 0x000fe400078ef804 */
[----:B------:R-:W-:Y:S02]  /*0fa0*/  SHF.R.U32.HI R0, RZ, 0x3, R0 ;  /* 0x00000003ff007819 */ /* 0x000fe40000011600 */
[----:B------:R-:W-:Y:S01]  /*0fb0*/  LOP3.LUT R6, R6, R5, RZ, 0x3c, !PT ;  /* 0x0000000506067212 */ /* 0x000fe200078e3cff */
[----:B------:R-:W-:Y:S01]  /*0fc0*/  IMAD.SHL.U32 R5, R8, 0x2, RZ ;  /* 0x0000000208057824 */ /* 0x000fe200078e00ff */
[----:B------:R-:W-:Y:S01]  /*0fd0*/  LOP3.LUT R0, R2, R0, RZ, 0x3c, !PT ;  /* 0x0000000002007212 */ /* 0x000fe200078e3cff */
[----:B------:R-:W-:Y:S01]  /*0fe0*/  IMAD.SHL.U32 R2, R10, 0x40, RZ ;  /* 0x000000400a027824 */ /* 0x000fe200078e00ff */
[----:B------:R-:W-:Y:S01]  /*0ff0*/  LOP3.LUT R3, R3, 0xfffffe00, RZ, 0xc0, !PT ;  /* 0xfffffe0003037812 */ /* 0x000fe200078ec0ff */
[----:B------:R-:W-:Y:S01]  /*1000*/  IMAD.MOV.U32 R8, RZ, RZ, 0x20 ;  /* 0x00000020ff087424 */ /* 0x000fe200078e00ff */
[----:B------:R-:W-:-:S02]  /*1010*/  IADD3 R4, R5, 0x80, RZ ;  /* 0x0000008005047810 */ /* 0x000fc40007ffe0ff */
[----:B------:R-:W-:Y:S02]  /*1020*/  IADD3 R15, R5, 0x70, RZ ;  /* 0x00000070050f7810 */ /* 0x000fe40007ffe0ff */
[----:B------:R-:W-:Y:S01]  /*1030*/  LOP3.LUT R2, R0, 0xfffffe00, R2, 0xf8, !PT ;  /* 0xfffffe0000027812 */ /* 0x000fe200078ef802 */
[----:B------:R-:W-:Y:S01]  /*1040*/  IMAD.SHL.U32 R0, R16, 0x4, RZ ;  /* 0x0000000410007824 */ /* 0x000fe200078e00ff */
[----:B------:R-:W-:Y:S02]  /*1050*/  @P0 IADD3 R15, R4, 0x10, RZ ;  /* 0x00000010040f0810 */ /* 0x000fe40007ffe0ff */
[----:B------:R-:W-:Y:S02]  /*1060*/  IADD3 R4, R229, 0x20, RZ ;  /* 0x00000020e5047810 */ /* 0x000fe40007ffe0ff */
[----:B------:R-:W-:Y:S01]  /*1070*/  LOP3.LUT R9, R9, R3, RZ, 0xfc, !PT ;  /* 0x0000000309097212 */ /* 0x000fe200078efcff */
[----:B------:R-:W-:Y:S01]  /*1080*/  IMAD R3, R12, 0x200, R6 ;  /* 0x000002000c037824 */ /* 0x000fe200078e0206 */
[----:B------:R-:W-:Y:S01]  /*1090*/  IADD3 R4, R229, 0x60, RZ ;  /* 0x00000060e5047810 */ /* 0x000fe20007ffe0ff */
[----:B------:R-:W-:Y:S01]  /*10a0*/  STL [R1+0x4c], R15 ;  /* 0x00004c0f01007387 */ /* 0x000fe20000100800 */
[----:B------:R-:W-:Y:S01]  /*10b0*/  SEL R4, R7, 0xffffffc0, !P2 ;  /* 0xffffffc007047807 */ /* 0x000fe20005000000 */
[----:B------:R-:W-:Y:S01]  /*10c0*/  IMAD.SHL.U32 R210, R9, 0x2, RZ ;  /* 0x0000000209d27824 */ /* 0x000fe200078e00ff */
[----:B------:R-:W-:-:S02]  /*10d0*/  IADD3 R6, R229, 0x40, RZ ;  /* 0x00000040e5067810 */ /* 0x000fc40007ffe0ff */
[----:B------:R-:W-:Y:S02]  /*10e0*/  SEL R6, R8, 0xffffffe0, !P1 ;  /* 0xffffffe008067807 */ /* 0x000fe40004800000 */
[----:B------:R-:W-:Y:S02]  /*10f0*/  IADD3 R68, R0, 0x20, RZ ;  /* 0x0000002000447810 */ /* 0x000fe40007ffe0ff */
[----:B------:R-:W-:Y:S01]  /*1100*/  SEL R0, R7, 0xffffffc0, !P3 ;  /* 0xffffffc007007807 */ /* 0x000fe20005800000 */
[C---:B------:R-:W-:Y:S01]  /*1110*/  IMAD.IADD R7, R5.reuse, 0x1, R4 ;  /* 0x0000000105077824 */ /* 0x040fe200078e0204 */
[C---:B------:R-:W-:Y:S01]  /*1120*/  LEA R202, R2.reuse, 0x100, 0x1 ;  /* 0x0000010002ca7811 */ /* 0x040fe200078e08ff */
[----:B------:R-:W-:Y:S01]  /*1130*/  IMAD.IADD R10, R5, 0x1, R6 ;  /* 0x00000001050a7824 */ /* 0x000fe200078e0206 */
[----:B------:R-:W-:Y:S01]  /*1140*/  LEA R201, R3, 0x8100, 0x1 ;  /* 0x0000810003c97811 */ /* 0x000fe200078e08ff */
[----:B------:R-:W-:Y:S01]  /*1150*/  IMAD.IADD R5, R2, 0x1, R11 ;  /* 0x0000000102057824 */ /* 0x000fe200078e020b */
[----:B------:R1:W-:Y:S01]  /*1160*/  STL [R1+0x64], R7 ;  /* 0x0000640701007387 */ /* 0x0003e20000100800 */
[--C-:B------:R-:W-:Y:S01]  /*1170*/  IMAD.IADD R2, R6, 0x1, R15.reuse ;  /* 0x0000000106027824 */ /* 0x100fe200078e020f */
[----:B------:R-:W-:Y:S01]  /*1180*/  SEL R3, R8, 0xffffffe0, !P4 ;  /* 0xffffffe008037807 */ /* 0x000fe20006000000 */
[----:B------:R-:W-:Y:S01]  /*1190*/  IMAD.IADD R6, R4, 0x1, R15 ;  /* 0x0000000104067824 */ /* 0x000fe200078e020f */
[----:B------:R-:W-:Y:S01]  /*11a0*/  STL [R1+0x54], R10 ;  /* 0x0000540a01007387 */ /* 0x000fe20000100800 */
[----:B------:R-:W-:Y:S01]  /*11b0*/  IADD3 R228, -R229, 0x70, RZ ;  /* 0x00000070e5e47810 */ /* 0x000fe20007ffe1ff */
[--C-:B------:R-:W-:Y:S01]  /*11c0*/  IMAD.IADD R205, R0, 0x1, R202.reuse ;  /* 0x0000000100cd7824 */ /* 0x100fe200078e02ca */
[----:B------:R-:W-:Y:S01]  /*11d0*/  IADD3 R209, R209, 0x40, RZ ;  /* 0x00000040d1d17810 */ /* 0x000fe20007ffe0ff */
[----:B------:R-:W-:Y:S01]  /*11e0*/  IMAD.IADD R203, R3, 0x1, R202 ;  /* 0x0000000103cb7824 */ /* 0x000fe200078e02ca */
[----:B------:R-:W-:-:S03]  /*11f0*/  LEA R207, R5, 0x100, 0x1 ;  /* 0x0000010005cf7811 */ /* 0x000fc600078e08ff */
[----:B------:R-:W-:Y:S02]  /*1200*/  IMAD.IADD R204, R0, 0x1, R203 ;  /* 0x0000000100cc7824 */ /* 0x000fe400078e02cb */
[----:B-1----:R-:W-:-:S05]  /*1210*/  IMAD.IADD R7, R4, 0x1, R10 ;  /* 0x0000000104077824 */ /* 0x002fca00078e020a */
[----:B------:R-:W-:Y:S04]  /*1220*/  STL [R1+0x60], R7 ;  /* 0x0000600701007387 */ /* 0x000fe80000100800 */
[----:B------:R-:W-:Y:S04]  /*1230*/  STL [R1+0x5c], R6 ;  /* 0x00005c0601007387 */ /* 0x000fe80000100800 */
[----:B------:R1:W-:Y:S02]  /*1240*/  STL [R1+0x50], R2 ;  /* 0x0000500201007387 */ /* 0x0003e40000100800 */
[----:B-1----:R-:W-:-:S05]  /*1250*/  IMAD.IADD R2, R2, 0x1, R4 ;  /* 0x0000000102027824 */ /* 0x002fca00078e0204 */
[----:B------:R1:W-:Y:S02]  /*1260*/  STL [R1+0x58], R2 ;  /* 0x0000580201007387 */ /* 0x0003e40000100800 */
.L_x_395:
[----:B------:R-:W2:Y:S01]  /*1270*/  LDL R0, [R1+0x44] ;  /* 0x0000440001007983 */ /* 0x000ea20000100800 */
[----:B------:R-:W-:Y:S01]  /*1280*/  IMAD.MOV.U32 R12, RZ, RZ, 0x4 ;  /* 0x00000004ff0c7424 */ /* 0x000fe200078e00ff */
[----:B------:R-:W-:Y:S02]  /*1290*/  ISETP.NE.U32.AND P4, PT, RZ, c[0x0][0x360], PT ;  /* 0x0000d800ff007a0c */ /* 0x000fe40003f85070 */
[----:B------:R-:W-:Y:S01]  /*12a0*/  ISETP.NE.U32.AND P0, PT, RZ, c[0x0][0x370], PT ;  /* 0x0000dc00ff007a0c */ /* 0x000fe20003f05070 */
[----:B------:R-:W3:Y:S01]  /*12b0*/  LDL R13, [R1+0x40] ;  /* 0x00004000010d7983 */ /* 0x000ee20000100800 */
[----:B------:R-:W-:Y:S01]  /*12c0*/  ISETP.NE.AND.EX P4, PT, RZ, c[0x0][0x364], PT, P4 ;  /* 0x0000d900ff007a0c */ /* 0x000fe20003f85340 */
[----:B-12---:R-:W-:-:S05]  /*12d0*/  IMAD.WIDE R2, R0, R12, c[0x0][0x588] ;  /* 0x0001620000027625 */ /* 0x006fca00078e020c */
[----:B------:R-:W2:Y:S01]  /*12e0*/  LDG.E R36, [R2.64] ;  /* 0x0000000a02247981 */ /* 0x000ea2000c1e1900 */
[----:B------:R-:W-:Y:S01]  /*12f0*/  ISETP.NE.AND.EX P2, PT, RZ, c[0x0][0x374], PT, P0 ;  /* 0x0000dd00ff007a0c */ /* 0x000fe20003f45300 */
[----:B------:R-:W-:Y:S01]  /*1300*/  CS2R R170, SRZ ;  /* 0x0000000000aa7805 */ /* 0x000fe2000001ff00 */
[----:B------:R-:W-:Y:S02]  /*1310*/  ISETP.NE.U32.AND P3, PT, RZ, c[0x0][0x348], PT ;  /* 0x0000d200ff007a0c */ /* 0x000fe40003f65070 */
[----:B------:R-:W-:Y:S02]  /*1320*/  ISETP.NE.U32.AND P5, PT, RZ, c[0x0][0x358], PT ;  /* 0x0000d600ff007a0c */ /* 0x000fe40003fa5070 */
[----:B------:R-:W-:Y:S02]  /*1330*/  ISETP.NE.AND.EX P3, PT, RZ, c[0x0][0x34c], PT, P3 ;  /* 0x0000d300ff007a0c */ /* 0x000fe40003f65330 */
[----:B------:R-:W-:Y:S01]  /*1340*/  ISETP.NE.AND.EX P5, PT, RZ, c[0x0][0x35c], PT, P5 ;  /* 0x0000d700ff007a0c */ /* 0x000fe20003fa5350 */
[----:B------:R-:W-:-:S02]  /*1350*/  IMAD.MOV.U32 R163, RZ, RZ, RZ ;  /* 0x000000ffffa37224 */ /* 0x000fc400078e00ff */
[----:B------:R-:W-:Y:S01]  /*1360*/  IMAD.MOV.U32 R11, RZ, RZ, RZ ;  /* 0x000000ffff0b7224 */ /* 0x000fe200078e00ff */
[----:B--2---:R-:W-:Y:S02]  /*1370*/  SHF.R.S32.HI R145, RZ, 0x1f, R36 ;  /* 0x0000001fff917819 */ /* 0x004fe40000011424 */
[C---:B------:R-:W-:Y:S02]  /*1380*/  @P4 LEA R2, P0, R36.reuse, c[0x0][0x360], 0x2 ;  /* 0x0000d80024024a11 */ /* 0x040fe400078010ff */
[C---:B------:R-:W-:Y:S02]  /*1390*/  @P2 LEA R4, P1, R36.reuse, c[0x0][0x370], 0x2 ;  /* 0x0000dc0024042a11 */ /* 0x040fe400078210ff */
[C-C-:B------:R-:W-:Y:S02]  /*13a0*/  @P4 LEA.HI.X R3, R36.reuse, c[0x0][0x364], R145.reuse, 0x2, P0 ;  /* 0x0000d90024034a11 */ /* 0x140fe400000f1491 */
[----:B------:R-:W-:Y:S02]  /*13b0*/  ISETP.NE.U32.AND P0, PT, RZ, c[0x0][0x350], PT ;  /* 0x0000d400ff007a0c */ /* 0x000fe40003f05070 */
[----:B------:R-:W-:Y:S01]  /*13c0*/  @P2 LEA.HI.X R5, R36, c[0x0][0x374], R145, 0x2, P1 ;  /* 0x0000dd0024052a11 */ /* 0x000fe200008f1491 */
[----:B------:R1:W5:Y:S01]  /*13d0*/  @P4 LDG.E R173, [R2.64] ;  /* 0x0000000a02ad4981 */ /* 0x000362000c1e1900 */
[----:B------:R-:W-:-:S03]  /*13e0*/  ISETP.NE.AND.EX P6, PT, RZ, c[0x0][0x354], PT, P0 ;  /* 0x0000d500ff007a0c */ /* 0x000fc60003fc5300 */
[----:B------:R2:W5:Y:S01]  /*13f0*/  @P2 LDG.E R171, [R4.64] ;  /* 0x0000000a04ab2981 */ /* 0x000562000c1e1900 */
[----:B------:R-:W-:-:S04]  /*1400*/  LEA R6, P2, R36, c[0x0][0x348], 0x2 ;  /* 0x0000d20024067a11 */ /* 0x000fc800078410ff */
[----:B------:R-:W-:-:S05]  /*1410*/  LEA.HI.X R7, R36, c[0x0][0x34c], R145, 0x2, P2 ;  /* 0x0000d30024077a11 */ /* 0x000fca00010f1491 */
[----:B------:R4:W5:Y:S01]  /*1420*/  @P3 LDG.E R163, [R6.64] ;  /* 0x0000000a06a33981 */ /* 0x000962000c1e1900 */
[C---:B-1----:R-:W-:Y:S02]  /*1430*/  LEA R2, P0, R36.reuse, c[0x0][0x358], 0x2 ;  /* 0x0000d60024027a11 */ /* 0x042fe400078010ff */
[C---:B--2---:R-:W-:Y:S02]  /*1440*/  LEA R4, P1, R36.reuse, c[0x0][0x350], 0x2 ;  /* 0x0000d40024047a11 */ /* 0x044fe400078210ff */
[C-C-:B------:R-:W-:Y:S02]  /*1450*/  LEA.HI.X R3, R36.reuse, c[0x0][0x35c], R145.reuse, 0x2, P0 ;  /* 0x0000d70024037a11 */ /* 0x140fe400000f1491 */
[----:B------:R-:W-:-:S03]  /*1460*/  LEA.HI.X R5, R36, c[0x0][0x354], R145, 0x2, P1 ;  /* 0x0000d50024057a11 */ /* 0x000fc600008f1491 */
[----:B------:R4:W5:Y:S04]  /*1470*/  @P5 LDG.E R11, [R2.64] ;  /* 0x0000000a020b5981 */ /* 0x000968000c1e1900 */
[----:B------:R4:W5:Y:S01]  /*1480*/  @P6 LDG.E R170, [R4.64] ;  /* 0x0000000a04aa6981 */ /* 0x000962000c1e1900 */
[----:B---3--:R-:W-:-:S03]  /*1490*/  LOP3.LUT R35, R13, 0xffff, RZ, 0xc0, !PT ;  /* 0x0000ffff0d237812 */ /* 0x008fc600078ec0ff */
[----:B------:R4:W-:Y:S04]  /*14a0*/  STL [R1+0x18], R36 ;  /* 0x0000182401007387 */ /* 0x0009e80000100800 */
[----:B------:R4:W-:Y:S01]  /*14b0*/  STL [R1+0x2c], R35 ;  /* 0x00002c2301007387 */ /* 0x0009e20000100800 */
[----:B------:R-:W-:Y:S01]  /*14c0*/  YIELD ;  /* 0x0000000000007946 */ /* 0x000fe20003800000 */
[----:B------:R-:W-:Y:S05]  /*14d0*/  @P4 BRA `(.L_x_245) ;  /* 0x0000005000004947 */ /* 0x000fea0003800000 */
[----:B-----5:R-:W-:Y:S01]  /*14e0*/  MOV R173, c[0x0][0x168] ;  /* 0x00005a0000ad7a02 */ /* 0x020fe20000000f00 */
[----:B------:R-:W-:Y:S05]  /*14f0*/  @!P3 BRA `(.L_x_245) ;  /* 0x000000300000b947 */ /* 0x000fea0003800000 */
[----:B------:R-:W2:Y:S04]  /*1500*/  LDG.E R8, [R6.64] ;  /* 0x0000000a06087981 */ /* 0x000ea8000c1e1900 */
[----:B------:R-:W2:Y:S02]  /*1510*/  LDG.E R0, [R6.64+0x4] ;  /* 0x0000040a06007981 */ /* 0x000ea4000c1e1900 */
[----:B--2---:R-:W-:-:S02]  /*1520*/  IADD3 R173, -R8, R0, RZ ;  /* 0x0000000008ad7210 */ /* 0x004fc40007ffe1ff */
.L_x_245:
[----:B------:R-:W-:-:S04]  /*1530*/  ISETP.NE.U32.AND P0, PT, RZ, c[0x0][0x368], PT ;  /* 0x0000da00ff007a0c */ /* 0x000fc80003f05070 */
[----:B------:R-:W-:-:S13]  /*1540*/  ISETP.NE.AND.EX P0, PT, RZ, c[0x0][0x36c], PT, P0 ;  /* 0x0000db00ff007a0c */ /* 0x000fda0003f05300 */
[----:B------:R-:W-:Y:S05]  /*1550*/  @!P0 BRA `(.L_x_246) ;  /* 0x0000004000008947 */ /* 0x000fea0003800000 */
[----:B----4-:R-:W-:-:S04]  /*1560*/  LEA R4, P0, R36, c[0x0][0x368], 0x2 ;  /* 0x0000da0024047a11 */ /* 0x010fc800078010ff */
[----:B------:R-:W-:-:S05]  /*1570*/  LEA.HI.X R5, R36, c[0x0][0x36c], R145, 0x2, P0 ;  /* 0x0000db0024057a11 */ /* 0x000fca00000f1491 */
[----:B------:R1:W5:Y:S01]  /*1580*/  LDG.E R10, [R4.64] ;  /* 0x0000000a040a7981 */ /* 0x000362000c1e1900 */
[----:B------:R-:W-:Y:S05]  /*1590*/  BRA `(.L_x_247) ;  /* 0x0000005000007947 */ /* 0x000fea0003800000 */
.L_x_246:
[----:B------:R-:W-:Y:S01]  /*15a0*/  MOV R10, c[0x0][0x1d0] ;  /* 0x00007400000a7a02 */ /* 0x000fe20000000f00 */
[----:B------:R-:W-:Y:S05]  /*15b0*/  @!P6 BRA `(.L_x_247) ;  /* 0x000000300000e947 */ /* 0x000fea0003800000 */
[----:B----4-:R-:W2:Y:S04]  /*15c0*/  LDG.E R6, [R4.64] ;  /* 0x0000000a04067981 */ /* 0x010ea8000c1e1900 */
[----:B------:R-:W2:Y:S02]  /*15d0*/  LDG.E R0, [R4.64+0x4] ;  /* 0x0000040a04007981 */ /* 0x000ea4000c1e1900 */
[----:B--2---:R-:W-:Y:S02]  /*15e0*/  IADD3 R10, -R6, R0, RZ ;  /* 0x00000000060a7210 */ /* 0x004fe40007ffe1ff */
.L_x_247:
[----:B-1--4-:R1:W2:Y:S04]  /*15f0*/  @P5 LDG.E R5, [R2.64] ;  /* 0x0000000a02055981 */ /* 0x0122a8000c1e1900 */
[----:B------:R1:W2:Y:S01]  /*1600*/  @P5 LDG.E R4, [R2.64+0x4] ;  /* 0x0000040a02045981 */ /* 0x0002a2000c1e1900 */
[----:B------:R-:W-:Y:S01]  /*1610*/  ISETP.NE.U32.AND P0, PT, RZ, c[0x0][0x378], PT ;  /* 0x0000de00ff007a0c */ /* 0x000fe20003f05070 */
[----:B-----5:R-:W-:-:S03]  /*1620*/  IMAD.MOV.U32 R144, RZ, RZ, R10 ;  /* 0x000000ffff907224 */ /* 0x020fc600078e000a */
[----:B------:R-:W-:Y:S01]  /*1630*/  ISETP.NE.AND.EX P1, PT, RZ, c[0x0][0x37c], PT, P0 ;  /* 0x0000df00ff007a0c */ /* 0x000fe20003f25300 */
[----:B------:R-:W-:-:S12]  /*1640*/  IMAD.MOV.U32 R0, RZ, RZ, c[0x0][0x228] ;  /* 0x00008a00ff007624 */ /* 0x000fd800078e00ff */
[----:B-1----:R-:W-:-:S04]  /*1650*/  @P1 LEA R2, P0, R36, c[0x0][0x378], 0x2 ;  /* 0x0000de0024021a11 */ /* 0x002fc800078010ff */
[----:B------:R-:W-:-:S05]  /*1660*/  @P1 LEA.HI.X R3, R36, c[0x0][0x37c], R145, 0x2, P0 ;  /* 0x0000df0024031a11 */ /* 0x000fca00000f1491 */
[----:B------:R1:W5:Y:S01]  /*1670*/  @P1 LDG.E R144, [R2.64] ;  /* 0x0000000a02901981 */ /* 0x000362000c1e1900 */
[----:B------:R-:W-:Y:S01]  /*1680*/  IMAD.IADD R9, R10, 0x1, -R171 ;  /* 0x000000010a097824 */ /* 0x000fe200078e0aab */
[----:B------:R-:W-:Y:S01]  /*1690*/  BSSY B0, `(.L_x_248) ;  /* 0x0000032000007945 */ /* 0x000fe20003800000 */
[----:B-1----:R-:W-:-:S04]  /*16a0*/  LOP3.LUT R2, R13, 0xff000000, RZ, 0xc0, !PT ;  /* 0xff0000000d027812 */ /* 0x002fc800078ec0ff */
[----:B------:R-:W-:Y:S01]  /*16b0*/  SHF.R.U32.HI R2, RZ, 0x8, R2 ;  /* 0x00000008ff027819 */ /* 0x000fe20000011602 */
[----:B--2---:R-:W-:Y:S01]  /*16c0*/  @P5 IMAD.IADD R0, R4, 0x1, -R5 ;  /* 0x0000000104005824 */ /* 0x004fe200078e0a05 */
[----:B------:R-:W-:-:S03]  /*16d0*/  LOP3.LUT R4, R13, 0xff0000, RZ, 0xc0, !PT ;  /* 0x00ff00000d047812 */ /* 0x000fc600078ec0ff */
[----:B------:R-:W-:Y:S01]  /*16e0*/  IMAD.IADD R172, R9, 0x1, R0 ;  /* 0x0000000109ac7824 */ /* 0x000fe200078e0200 */
[----:B------:R-:W-:Y:S01]  /*16f0*/  LEA.HI R4, R4, R2, RZ, 0x10 ;  /* 0x0000000204047211 */ /* 0x000fe200078f80ff */
[----:B------:R-:W-:-:S03]  /*1700*/  IMAD.MOV.U32 R2, RZ, RZ, RZ ;  /* 0x000000ffff027224 */ /* 0x000fc600078e00ff */
[----:B------:R-:W-:Y:S02]  /*1710*/  SHF.R.U32.HI R5, RZ, 0x10, R4 ;  /* 0x00000010ff057819 */ /* 0x000fe40000011604 */
[----:B------:R-:W-:Y:S02]  /*1720*/  LOP3.LUT R13, R4, 0xff, RZ, 0xc0, !PT ;  /* 0x000000ff040d7812 */ /* 0x000fe400078ec0ff */
[C---:B------:R-:W-:Y:S01]  /*1730*/  IADD3 R3, R172.reuse, 0x6f, RZ ;  /* 0x0000006fac037810 */ /* 0x040fe20007ffe0ff */
[----:B------:R1:W-:Y:S01]  /*1740*/  STL [R1+0x40], R5 ;  /* 0x0000400501007387 */ /* 0x0003e20000100800 */
[----:B------:R-:W-:Y:S02]  /*1750*/  ISETP.GE.AND P0, PT, R172, 0x1, PT ;  /* 0x00000001ac00780c */ /* 0x000fe40003f06270 */
[----:B------:R-:W-:Y:S01]  /*1760*/  ISETP.NE.AND P1, PT, R5, RZ, PT ;  /* 0x000000ff0500720c */ /* 0x000fe20003f25270 */
[----:B------:R1:W-:Y:S01]  /*1770*/  STL [R1+0x48], R13 ;  /* 0x0000480d01007387 */ /* 0x0003e20000100800 */
[----:B------:R-:W-:-:S02]  /*1780*/  IMAD.HI R2, R3, -0x6db6db6d, R2 ;  /* 0x9249249303027827 */ /* 0x000fc400078e0202 */
[----:B------:R-:W-:-:S03]  /*1790*/  SEL R143, R5, c[0x0][0x338], P1 ;  /* 0x0000ce00058f7a07 */ /* 0x000fc60000800000 */
[----:B------:R-:W-:-:S04]  /*17a0*/  SHF.R.U32.HI R3, RZ, 0x1f, R2 ;  /* 0x0000001fff037819 */ /* 0x000fc80000011602 */
[----:B------:R-:W-:Y:S01]  /*17b0*/  LEA.HI.SX32 R158, R2, R3, 0x1a ;  /* 0x00000003029e7211 */ /* 0x000fe200078fd2ff */
[----:B------:R-:W-:Y:S01]  /*17c0*/  IMAD.MOV.U32 R2, RZ, RZ, RZ ;  /* 0x000000ffff027224 */ /* 0x000fe200078e00ff */
[----:B------:R-:W-:Y:S05]  /*17d0*/  @!P0 BRA `(.L_x_249) ;  /* 0x000001d000008947 */ /* 0x000fea0003800000 */
[----:B------:R-:W-:Y:S02]  /*17e0*/  IABS R2, R143 ;  /* 0x0000008f00027213 */ /* 0x000fe40000000000 */
[----:B-1----:R-:W-:-:S03]  /*17f0*/  IADD3 R5, R158, -0x1, R143 ;  /* 0xffffffff9e057810 */ /* 0x002fc60007ffe08f */
[----:B------:R-:W-:Y:S01]  /*1800*/  IMAD.MOV.U32 R4, RZ, RZ, R2 ;  /* 0x000000ffff047224 */ /* 0x000fe200078e0002 */
[----:B------:R-:W-:-:S03]  /*1810*/  IABS R8, R5 ;  /* 0x0000000500087213 */ /* 0x000fc60000000000 */
[----:B------:R-:W1:Y:S08]  /*1820*/  I2F.RP R2, R4 ;  /* 0x0000000400027306 */ /* 0x000e700000209400 */
[----:B-1----:R-:W1:Y:S02]  /*1830*/  MUFU.RCP R2, R2 ;  /* 0x0000000200027308 */ /* 0x002e640000001000 */
[----:B-1----:R-:W-:-:S06]  /*1840*/  IADD3 R2, R2, 0xffffffe, RZ ;  /* 0x0ffffffe02027810 */ /* 0x002fcc0007ffe0ff */
[----:B------:R-:W1:Y:S02]  /*1850*/  F2I.FTZ.U32.TRUNC.NTZ R3, R2 ;  /* 0x0000000200037305 */ /* 0x000e64000021f000 */
[----:B-1----:R-:W-:-:S04]  /*1860*/  IMAD.MOV R2, RZ, RZ, -R3 ;  /* 0x000000ffff027224 */ /* 0x002fc800078e0a03 */
[----:B------:R-:W-:Y:S01]  /*1870*/  IMAD.MOV.U32 R6, RZ, RZ, R2 ;  /* 0x000000ffff067224 */ /* 0x000fe200078e0002 */
[----:B------:R-:W-:-:S03]  /*1880*/  IABS R2, R143 ;  /* 0x0000008f00027213 */ /* 0x000fc60000000000 */
[----:B------:R-:W-:Y:S02]  /*1890*/  IMAD R6, R6, R4, RZ ;  /* 0x0000000406067224 */ /* 0x000fe400078e02ff */
[----:B------:R-:W-:Y:S02]  /*18a0*/  IMAD.MOV R7, RZ, RZ, -R2 ;  /* 0x000000ffff077224 */ /* 0x000fe400078e0a02 */
[----:B------:R-:W-:-:S04]  /*18b0*/  IMAD.MOV.U32 R2, RZ, RZ, RZ ;  /* 0x000000ffff027224 */ /* 0x000fc800078e00ff */
        /* <DEDUP_REMOVED lines=15> */
.L_x_249:
[----:B------:R-:W-:Y:S05]  /*19b0*/  BSYNC B0 ;  /* 0x0000000000007941 */ /* 0x000fea0003800000 */
.L_x_248:
[----:B------:R-:W-:Y:S01]  /*19c0*/  IMAD R3, R13, R2, RZ ;  /* 0x000000020d037224 */ /* 0x000fe200078e02ff */
[----:B------:R-:W2:Y:S01]  /*19d0*/  S2R R6, SR_TID.X ;  /* 0x0000000000067919 */ /* 0x000ea20000002100 */
[----:B------:R-:W-:Y:S02]  /*19e0*/  IADD3 R34, R229, 0x20, RZ ;  /* 0x00000020e5227810 */ /* 0x000fe40007ffe0ff */
[----:B------:R-:W-:Y:S01]  /*19f0*/  IMAD.IADD R2, R3, 0x1, R2 ;  /* 0x0000000103027824 */ /* 0x000fe200078e0202 */
[----:B------:R-:W-:Y:S01]  /*1a00*/  IADD3 R31, R229, 0x40, RZ ;  /* 0x00000040e51f7810 */ /* 0x000fe20007ffe0ff */
[----:B------:R-:W-:Y:S01]  /*1a10*/  IMAD R3, R3, 0x70, -R9 ;  /* 0x0000007003037824 */ /* 0x000fe200078e0a09 */
[----:B------:R-:W-:Y:S01]  /*1a20*/  IADD3 R30, R229, 0x60, RZ ;  /* 0x00000060e51e7810 */ /* 0x000fe20007ffe0ff */
[----:B------:R-:W-:Y:S01]  /*1a30*/  IMAD.SHL.U32 R7, R34, 0x40, RZ ;  /* 0x0000004022077824 */ /* 0x000fe200078e00ff */
[----:B------:R-:W-:Y:S01]  /*1a40*/  IMNMX R2, R158, R2, PT ;  /* 0x000000029e027217 */ /* 0x000fe20003800200 */
[----:B------:R-:W-:Y:S01]  /*1a50*/  IMAD.SHL.U32 R8, R31, 0x40, RZ ;  /* 0x000000401f087824 */ /* 0x000fe200078e00ff */
[----:B------:R-:W-:-:S02]  /*1a60*/  IMNMX R3, RZ, R3, !PT ;  /* 0x00000003ff037217 */ /* 0x000fc40007800200 */
[----:B------:R-:W-:Y:S01]  /*1a70*/  LOP3.LUT R156, R7, 0x1c0, RZ, 0xc0, !PT ;  /* 0x000001c0079c7812 */ /* 0x000fe200078ec0ff */
[----:B------:R-:W-:Y:S01]  /*1a80*/  IMAD R2, R2, 0x70, -R9 ;  /* 0x0000007002027824 */ /* 0x000fe200078e0a09 */
[----:B------:R-:W-:Y:S02]  /*1a90*/  LOP3.LUT R146, R8, 0x1c0, RZ, 0xc0, !PT ;  /* 0x000001c008927812 */ /* 0x000fe400078ec0ff */
[----:B------:R-:W-:Y:S02]  /*1aa0*/  SHF.R.U32.HI R214, RZ, 0x3, R156 ;  /* 0x00000003ffd67819 */ /* 0x000fe4000001169c */
[----:B------:R-:W-:-:S04]  /*1ab0*/  IMNMX R2, R2, R0, PT ;  /* 0x0000000002027217 */ /* 0x000fc80003800200 */
[----:B------:R-:W-:Y:S02]  /*1ac0*/  ISETP.GT.AND P0, PT, R2, R3, PT ;  /* 0x000000030200720c */ /* 0x000fe40003f04270 */
[----:B------:R-:W-:Y:S02]  /*1ad0*/  SHF.R.U32.HI R3, RZ, 0x4, R3 ;  /* 0x00000004ff037819 */ /* 0x000fe40000011603 */
[--C-:B--2---:R-:W-:Y:S02]  /*1ae0*/  SHF.R.S32.HI R18, RZ, 0x1f, R6.reuse ;  /* 0x0000001fff127819 */ /* 0x104fe40000011406 */
[----:B------:R-:W-:Y:S01]  /*1af0*/  SHF.R.S32.HI R216, RZ, 0x1f, R6 ;  /* 0x0000001fffd87819 */ /* 0x000fe20000011406 */
[----:B-1----:R-:W-:Y:S01]  /*1b00*/  IMAD.WIDE.U32 R4, R3, 0x24924925, RZ ;  /* 0x2492492503047825 */ /* 0x002fe200078e00ff */
[----:B------:R-:W-:-:S03]  /*1b10*/  LEA.HI R18, R18, R6, RZ, 0x3 ;  /* 0x0000000612127211 */ /* 0x000fc600078f18ff */
[----:B------:R-:W-:Y:S01]  /*1b20*/  IMAD.MOV.U32 R139, RZ, RZ, R5 ;  /* 0x000000ffff8b7224 */ /* 0x000fe200078e0005 */
[----:B------:R-:W-:Y:S02]  /*1b30*/  LOP3.LUT R18, R18, 0xfffffff8, RZ, 0xc0, !PT ;  /* 0xfffffff812127812 */ /* 0x000fe400078ec0ff */
[----:B------:R-:W-:Y:S01]  /*1b40*/  @P0 IADD3 R3, R2, 0x6f, RZ ;  /* 0x0000006f02030810 */ /* 0x000fe20007ffe0ff */
[----:B------:R-:W-:Y:S01]  /*1b50*/  @P0 IMAD.MOV.U32 R2, RZ, RZ, RZ ;  /* 0x000000ffff020224 */ /* 0x000fe200078e00ff */
[----:B------:R-:W-:Y:S01]  /*1b60*/  SHF.R.S32.HI R5, RZ, 0x1f, R34 ;  /* 0x0000001fff057819 */ /* 0x000fe20000011422 */
[----:B------:R-:W-:Y:S02]  /*1b70*/  IMAD.MOV.U32 R4, RZ, RZ, R139 ;  /* 0x000000ffff047224 */ /* 0x000fe400078e008b */
[----:B------:R-:W-:Y:S01]  /*1b80*/  @P0 IMAD.HI R2, R3, -0x6db6db6d, R2 ;  /* 0x9249249303020827 */ /* 0x000fe200078e0202 */
[----:B------:R-:W-:-:S03]  /*1b90*/  LEA.HI R5, R5, R34, RZ, 0x3 ;  /* 0x0000002205057211 */ /* 0x000fc600078f18ff */
[----:B------:R-:W-:Y:S01]  /*1ba0*/  IMAD.IADD R18, R6, 0x1, -R18 ;  /* 0x0000000106127824 */ /* 0x000fe200078e0a12 */
[----:B------:R-:W-:-:S03]  /*1bb0*/  @P0 SHF.R.U32.HI R3, RZ, 0x1f, R2 ;  /* 0x0000001fff030819 */ /* 0x000fc60000011602 */
[----:B------:R-:W-:Y:S01]  /*1bc0*/  IMAD.SHL.U32 R32, R18, 0x8, RZ ;  /* 0x0000000812207824 */ /* 0x000fe200078e00ff */
[----:B------:R-:W-:Y:S01]  /*1bd0*/  @P0 LEA.HI.SX32 R4, R2, R3, 0x1a ;  /* 0x0000000302040211 */ /* 0x000fe200078fd2ff */
[----:B------:R-:W-:Y:S01]  /*1be0*/  IMAD.SHL.U32 R2, R229, 0x40, RZ ;  /* 0x00000040e5027824 */ /* 0x000fe200078e00ff */
[----:B------:R-:W-:Y:S01]  /*1bf0*/  LEA.HI R3, R216, R6, RZ, 0x6 ;  /* 0x00000006d8037211 */ /* 0x000fe200078f30ff */
[----:B------:R-:W-:Y:S01]  /*1c00*/  IMAD.SHL.U32 R6, R30, 0x40, RZ ;  /* 0x000000401e067824 */ /* 0x000fe200078e00ff */
[----:B------:R-:W-:Y:S02]  /*1c10*/  ISETP.GT.AND P0, PT, R4, R139, PT ;  /* 0x0000008b0400720c */ /* 0x000fe40003f04270 */
[----:B------:R-:W-:Y:S01]  /*1c20*/  LOP3.LUT R157, R2, 0x1c0, RZ, 0xc0, !PT ;  /* 0x000001c0029d7812 */ /* 0x000fe200078ec0ff */
[----:B------:R-:W-:Y:S01]  /*1c30*/  IMAD.SHL.U32 R2, R3, 0x8, RZ ;  /* 0x0000000803027824 */ /* 0x000fe200078e00ff */
[----:B------:R-:W-:Y:S02]  /*1c40*/  LOP3.LUT R147, R6, 0x1c0, RZ, 0xc0, !PT ;  /* 0x000001c006937812 */ /* 0x000fe400078ec0ff */
[----:B------:R-:W-:-:S02]  /*1c50*/  SHF.R.U32.HI R200, RZ, 0x3, R157 ;  /* 0x00000003ffc87819 */ /* 0x000fc4000001169d */
[--C-:B------:R-:W-:Y:S02]  /*1c60*/  LOP3.LUT R3, R157, 0x38, R32.reuse, 0xf8, !PT ;  /* 0x000000389d037812 */ /* 0x100fe400078ef820 */
[----:B------:R-:W-:Y:S02]  /*1c70*/  LOP3.LUT R168, R2, 0xfffffe00, RZ, 0xc0, !PT ;  /* 0xfffffe0002a87812 */ /* 0x000fe400078ec0ff */
[----:B------:R-:W-:Y:S01]  /*1c80*/  LOP3.LUT R2, R3, R200, RZ, 0x3c, !PT ;  /* 0x000000c803027212 */ /* 0x000fe200078e3cff */
[----:B------:R-:W-:Y:S01]  /*1c90*/  IMAD.SHL.U32 R3, R5, 0x40, RZ ;  /* 0x0000004005037824 */ /* 0x000fe200078e00ff */
[----:B------:R-:W-:-:S03]  /*1ca0*/  SHF.R.S32.HI R33, RZ, 0x1f, R32 ;  /* 0x0000001fff217819 */ /* 0x000fc60000011420 */
[----:B------:R-:W-:Y:S01]  /*1cb0*/  IMAD.IADD R2, R168, 0x1, R2 ;  /* 0x00000001a8027824 */ /* 0x000fe200078e0202 */
[----:B------:R-:W-:-:S03]  /*1cc0*/  LOP3.LUT R169, R3, 0xfffffe00, RZ, 0xc0, !PT ;  /* 0xfffffe0003a97812 */ /* 0x000fc600078ec0ff */
[----:B------:R-:W-:Y:S01]  /*1cd0*/  IMAD.SHL.U32 R208, R2, 0x2, RZ ;  /* 0x0000000202d07824 */ /* 0x000fe200078e00ff */
[----:B------:R-:W-:Y:S05]  /*1ce0*/  @!P0 BRA `(.L_x_250) ;  /* 0x00006dd000008947 */ /* 0x000fea0003800000 */
[----:B------:R-:W-:-:S04]  /*1cf0*/  ISETP.NE.U32.AND P0, PT, RZ, c[0x0][0x340], PT ;  /* 0x0000d000ff007a0c */ /* 0x000fc80003f05070 */
[----:B------:R-:W-:-:S13]  /*1d00*/  ISETP.NE.AND.EX P3, PT, RZ, c[0x0][0x344], PT, P0 ;  /* 0x0000d100ff007a0c */ /* 0x000fda0003f65300 */
[----:B------:R-:W-:-:S05]  /*1d10*/  @P3 IMAD.WIDE R2, R36, R12, c[0x0][0x340] ;  /* 0x0000d00024023625 */ /* 0x000fca00078e020c */
[----:B------:R1:W2:Y:S01]  /*1d20*/  @P3 LDG.E R20, [R2.64] ;  /* 0x0000000a02143981 */ /* 0x0002a2000c1e1900 */
[----:B------:R-:W-:Y:S01]  /*1d30*/  SHF.R.S32.HI R25, RZ, 0x1f, R229 ;  /* 0x0000001fff197819 */ /* 0x000fe200000114e5 */
[----:B------:R-:W-:Y:S01]  /*1d40*/  IMAD.MOV.U32 R148, RZ, RZ, 0x70 ;  /* 0x00000070ff947424 */ /* 0x000fe200078e00ff */
[----:B------:R-:W-:Y:S01]  /*1d50*/  IADD3 R126, P0, R229, R11, RZ ;  /* 0x0000000be57e7210 */ /* 0x000fe20007f1e0ff */
[----:B------:R-:W-:Y:S01]  /*1d60*/  IMAD.MOV.U32 R179, RZ, RZ, c[0x0][0x238] ;  /* 0x00008e00ffb37624 */ /* 0x000fe200078e00ff */
[----:B------:R-:W-:Y:S01]  /*1d70*/  IADD3 R38, R4, -0x1, RZ ;  /* 0xffffffff04267810 */ /* 0x000fe20007ffe0ff */
[C---:B------:R-:W-:Y:S01]  /*1d80*/  IMAD R186, R148.reuse, c[0x0][0x23c], RZ ;  /* 0x00008f0094ba7a24 */ /* 0x040fe200078e02ff */
[----:B------:R-:W-:Y:S01]  /*1d90*/  LEA.HI.X.SX32 R140, R11, R25, 0x1, P0 ;  /* 0x000000190b8c7211 */ /* 0x000fe200000f0eff */
[----:B------:R-:W-:Y:S01]  /*1da0*/  IMAD.WIDE.U32 R154, R148, c[0x0][0x238], RZ ;  /* 0x00008e00949a7a25 */ /* 0x000fe200078e00ff */
[----:B------:R-:W-:Y:S01]  /*1db0*/  SEL R23, R145, RZ, !P5 ;  /* 0x000000ff91177207 */ /* 0x000fe20006800000 */
[----:B------:R-:W-:Y:S01]  /*1dc0*/  ULDC UR4, c[0x0][0x23c] ;  /* 0x00008f0000047ab9 */ /* 0x000fe20000000800 */
[----:B------:R-:W-:Y:S01]  /*1dd0*/  SEL R22, R36, RZ, !P5 ;  /* 0x000000ff24167207 */ /* 0x000fe20006800000 */
[----:B------:R-:W-:Y:S01]  /*1de0*/  IMAD R5, R140, c[0x0][0x238], RZ ;  /* 0x00008e008c057a24 */ /* 0x000fe200078e02ff */
[----:B------:R-:W-:Y:S01]  /*1df0*/  IADD3 R186, R155, R186, RZ ;  /* 0x000000ba9bba7210 */ /* 0x000fe20007ffe0ff */
[----:B------:R-:W-:Y:S01]  /*1e00*/  IMAD R4, R23, c[0x0][0x248], RZ ;  /* 0x0000920017047a24 */ /* 0x000fe200078e02ff */
[----:B------:R-:W-:Y:S01]  /*1e10*/  ISETP.GE.AND P5, PT, R32, c[0x0][0x1d4], PT ;  /* 0x0000750020007a0c */ /* 0x000fe20003fa6270 */
[----:B------:R-:W-:Y:S01]  /*1e20*/  IMAD R5, R126, c[0x0][0x23c], R5 ;  /* 0x00008f007e057a24 */ /* 0x000fe200078e0205 */
[----:B------:R-:W-:Y:S01]  /*1e30*/  ISETP.GE.AND P4, PT, R209, c[0x0][0x1d4], PT ;  /* 0x00007500d1007a0c */ /* 0x000fe20003f86270 */
[----:B------:R-:W-:Y:S01]  /*1e40*/  IMAD R4, R22, c[0x0][0x24c], R4 ;  /* 0x0000930016047a24 */ /* 0x000fe200078e0204 */
[----:B------:R-:W-:Y:S01]  /*1e50*/  IADD3 R21, R10, R170, RZ ;  /* 0x000000aa0a157210 */ /* 0x000fe20007ffe0ff */
[----:B------:R-:W-:Y:S01]  /*1e60*/  IMAD.MOV.U32 R180, RZ, RZ, 0x5 ;  /* 0x00000005ffb47424 */ /* 0x000fe200078e00ff */
[----:B------:R-:W-:Y:S01]  /*1e70*/  USHF.L.U32 UR5, UR4, 0x6, URZ ;  /* 0x0000000604057899 */ /* 0x000fe2000800063f */
[C---:B------:R-:W-:Y:S01]  /*1e80*/  IMAD.SHL.U32 R213, R179.reuse, 0x20, RZ ;  /* 0x00000020b3d57824 */ /* 0x040fe200078e00ff */
[----:B------:R-:W-:Y:S01]  /*1e90*/  SHF.R.S32.HI R24, RZ, 0x1f, R21 ;  /* 0x0000001fff187819 */ /* 0x000fe20000011415 */
[C---:B------:R-:W-:Y:S01]  /*1ea0*/  IMAD.WIDE.U32 R14, R179.reuse, 0x40, RZ ;  /* 0x00000040b30e7825 */ /* 0x040fe200078e00ff */
[----:B------:R-:W-:Y:S01]  /*1eb0*/  SHF.L.U64.HI R187, R179, R180, c[0x0][0x23c] ;  /* 0x00008f00b3bb7619 */ /* 0x000fe200000102b4 */
[----:B------:R-:W-:Y:S01]  /*1ec0*/  UIMAD UR4, UR4, 0x60, URZ ;  /* 0x00000060040478a4 */ /* 0x000fe2000f8e023f */
[----:B------:R-:W-:Y:S01]  /*1ed0*/  SHF.L.U32 R28, R18, 0x2, RZ ;  /* 0x00000002121c7819 */ /* 0x000fe200000006ff */
[----:B-1----:R-:W-:Y:S01]  /*1ee0*/  IMAD.WIDE.U32 R2, R126, c[0x0][0x238], R32 ;  /* 0x00008e007e027a25 */ /* 0x002fe200078e0020 */
[----:B------:R-:W-:-:S02]  /*1ef0*/  LOP3.LUT R230, R230, 0xfffffffd, RZ, 0xc0, !PT ;  /* 0xfffffffde6e67812 */ /* 0x000fc400078ec0ff */
[----:B------:R-:W-:Y:S01]  /*1f00*/  SHF.R.S32.HI R29, RZ, 0x1f, R28 ;  /* 0x0000001fff1d7819 */ /* 0x000fe2000001141c */
[----:B------:R-:W-:Y:S01]  /*1f10*/  IMAD.IADD R3, R3, 0x1, R5 ;  /* 0x0000000103037824 */ /* 0x000fe200078e0205 */
[----:B------:R-:W-:Y:S01]  /*1f20*/  @P5 LOP3.LUT R230, R230, 0x2, RZ, 0xfc, !PT ;  /* 0x00000002e6e65812 */ /* 0x000fe200078efcff */
[----:B------:R-:W-:Y:S01]  /*1f30*/  IMAD R5, R38, -0x70, R0 ;  /* 0xffffff9026057824 */ /* 0x000fe200078e0200 */
[----:B------:R-:W-:Y:S01]  /*1f40*/  MOV R162, c[0x0][0x290] ;  /* 0x0000a40000a27a02 */ /* 0x000fe20000000f00 */
[----:B------:R-:W-:Y:S01]  /*1f50*/  IMAD.WIDE.U32 R2, R35, c[0x0][0x240], R2 ;  /* 0x0000900023027a25 */ /* 0x000fe200078e0002 */
[----:B------:R-:W-:Y:S02]  /*1f60*/  LOP3.LUT R230, R230, 0xfffffffe, RZ, 0xc0, !PT ;  /* 0xfffffffee6e67812 */ /* 0x000fe400078ec0ff */
[----:B------:R-:W-:Y:S01]  /*1f70*/  IMNMX R5, R5, 0x70, PT ;  /* 0x0000007005057817 */ /* 0x000fe20003800200 */
[----:B------:R-:W-:Y:S01]  /*1f80*/  IMAD R3, R35, c[0x0][0x244], R3 ;  /* 0x0000910023037a24 */ /* 0x000fe200078e0203 */
[----:B------:R-:W-:Y:S01]  /*1f90*/  @P4 LOP3.LUT R230, R230, 0x1, RZ, 0xfc, !PT ;  /* 0x00000001e6e64812 */ /* 0x000fe200078efcff */
[----:B------:R-:W-:Y:S01]  /*1fa0*/  IMAD R13, R25, c[0x0][0x280], RZ ;  /* 0x0000a000190d7a24 */ /* 0x000fe200078e02ff */
[----:B------:R-:W-:Y:S01]  /*1fb0*/  SHF.R.U32.HI R26, RZ, 0x3, R146 ;  /* 0x00000003ff1a7819 */ /* 0x000fe20000011692 */
[----:B------:R-:W-:Y:S01]  /*1fc0*/  IMAD.IADD R8, R5, 0x1, -R229 ;  /* 0x0000000105087824 */ /* 0x000fe200078e0ae5 */
[----:B------:R-:W-:Y:S01]  /*1fd0*/  SHF.R.U32.HI R27, RZ, 0x3, R147 ;  /* 0x00000003ff1b7819 */ /* 0x000fe20000011693 */
[----:B------:R-:W-:Y:S01]  /*1fe0*/  IMAD.WIDE.U32 R124, R22, c[0x0][0x248], R2 ;  /* 0x00009200167c7a25 */ /* 0x000fe200078e0002 */
[----:B------:R-:W-:-:S02]  /*1ff0*/  SHF.R.S32.HI R3, RZ, 0x1f, R38 ;  /* 0x0000001fff037819 */ /* 0x000fc40000011426 */
[----:B------:R-:W-:Y:S01]  /*2000*/  ISETP.GE.AND P0, PT, R8, 0x1, PT ;  /* 0x000000010800780c */ /* 0x000fe20003f06270 */
[----:B------:R-:W-:Y:S01]  /*2010*/  IMAD R2, R186, R38, RZ ;  /* 0x00000026ba027224 */ /* 0x000fe200078e02ff */
[----:B------:R-:W-:Y:S01]  /*2020*/  MOV R122, R124 ;  /* 0x0000007c007a7202 */ /* 0x000fe20000000f00 */
[----:B------:R-:W-:Y:S01]  /*2030*/  IMAD.IADD R123, R125, 0x1, R4 ;  /* 0x000000017d7b7824 */ /* 0x000fe200078e0204 */
[----:B------:R-:W-:Y:S01]  /*2040*/  ISETP.GE.AND P2, PT, R8, 0x21, PT ;  /* 0x000000210800780c */ /* 0x000fe20003f46270 */
[----:B------:R-:W-:Y:S01]  /*2050*/  IMAD R4, R3, R154, R2 ;  /* 0x0000009a03047224 */ /* 0x000fe200078e0202 */
[----:B------:R-:W-:Y:S01]  /*2060*/  SHF.L.U64.HI R167, R162, R180, c[0x0][0x294] ;  /* 0x0000a500a2a77619 */ /* 0x000fe200000102b4 */
[----:B------:R-:W-:-:S04]  /*2070*/  IMAD.WIDE.U32 R2, R38, R154, R122 ;  /* 0x0000009a26027225 */ /* 0x000fc800078e007a */
[----:B------:R-:W-:Y:S01]  /*2080*/  IMAD R13, R229, c[0x0][0x284], R13 ;  /* 0x0000a100e50d7a24 */ /* 0x000fe200078e020d */
[----:B------:R-:W-:Y:S01]  /*2090*/  IADD3 R3, R3, R4, RZ ;  /* 0x0000000403037210 */ /* 0x000fe20007ffe0ff */
[----:B------:R-:W-:Y:S01]  /*20a0*/  IMAD.WIDE.U32 R10, R21, c[0x0][0x1e0], RZ ;  /* 0x00007800150a7a25 */ /* 0x000fe200078e00ff */
[----:B------:R-:W-:-:S03]  /*20b0*/  @P0 LEA R4, P1, R2, c[0x0][0x220], 0x1 ;  /* 0x0000880002040a11 */ /* 0x000fc600078208ff */
[----:B------:R-:W-:Y:S01]  /*20c0*/  IMAD.WIDE.U32 R198, R229, c[0x0][0x1e0], RZ ;  /* 0x00007800e5c67a25 */ /* 0x000fe200078e00ff */
[----:B------:R-:W-:Y:S02]  /*20d0*/  @P0 LEA.HI.X R5, R2, c[0x0][0x224], R3, 0x1, P1 ;  /* 0x0000890002050a11 */ /* 0x000fe400008f0c03 */
[----:B------:R-:W-:Y:S01]  /*20e0*/  @P2 IADD3 R7, P1, R213, R2, RZ ;  /* 0x00000002d5072210 */ /* 0x000fe20007f3e0ff */
[----:B------:R-:W-:Y:S02]  /*20f0*/  IMAD.WIDE.U32 R164, R179, 0x60, RZ ;  /* 0x00000060b3a47825 */ /* 0x000fe400078e00ff */
[----:B------:R-:W-:Y:S01]  /*2100*/  @!PT LDS RZ, [RZ] ;  /* 0x00000000fffff984 */ /* 0x000fe20000000800 */
[----:B------:R-:W-:Y:S01]  /*2110*/  @!PT LDS RZ, [RZ] ;  /* 0x00000000fffff984 */ /* 0x000fe20000000800 */
[----:B------:R-:W-:Y:S01]  /*2120*/  @!PT LDS RZ, [RZ] ;  /* 0x00000000fffff984 */ /* 0x000fe20000000800 */
[----:B------:R1:W-:Y:S02]  /*2130*/  @P0 LDGSTS.E.BYPASS.LTC128B.128 [R208+0x8100], [R4.64], !P5 ;  /* 0x0810000004d00fae */ /* 0x0003e4000e901d4a */
[----:B------:R-:W-:Y:S01]  /*2140*/  @P2 IMAD.X R9, R3, 0x1, R187, P1 ;  /* 0x0000000103092824 */ /* 0x000fe200008e06bb */
[C---:B------:R-:W-:Y:S01]  /*2150*/  @P2 LEA R6, P1, R7.reuse, c[0x0][0x220], 0x1 ;  /* 0x0000880007062a11 */ /* 0x040fe200078208ff */
[----:B------:R1:W-:Y:S01]  /*2160*/  @P0 LDGSTS.E.BYPASS.LTC128B.128 [R208+0xb900], [R4.64+0x80], !P4 ;  /* 0x0b90008004d00fae */ /* 0x0003e2000e101d4a */
[----:B------:R-:W-:Y:S01]  /*2170*/  ISETP.GT.AND P0, PT, R8, 0x60, PT ;  /* 0x000000600800780c */ /* 0x000fe20003f04270 */
[----:B------:R-:W-:Y:S01]  /*2180*/  IMAD.MOV.U32 R159, RZ, RZ, c[0x0][0x280] ;  /* 0x0000a000ff9f7624 */ /* 0x000fe200078e00ff */
[----:B------:R-:W-:Y:S01]  /*2190*/  @P2 LEA.HI.X R7, R7, c[0x0][0x224], R9, 0x1, P1 ;  /* 0x0000890007072a11 */ /* 0x000fe200008f0c09 */
[----:B------:R-:W-:Y:S01]  /*21a0*/  IMAD R9, R24, c[0x0][0x1e0], RZ ;  /* 0x0000780018097a24 */ /* 0x000fe200078e02ff */
[----:B------:R-:W-:Y:S01]  /*21b0*/  ISETP.GE.AND P1, PT, R8, 0x41, PT ;  /* 0x000000410800780c */ /* 0x000fe20003f26270 */
[----:B------:R-:W-:Y:S01]  /*21c0*/  IMAD R8, R25, c[0x0][0x290], RZ ;  /* 0x0000a40019087a24 */ /* 0x000fe200078e02ff */
[----:B------:R-:W-:Y:S01]  /*21d0*/  IADD3 R181, R165, UR4, RZ ;  /* 0x00000004a5b57c10 */ /* 0x000fe2000fffe0ff */
[----:B------:R3:W-:Y:S01]  /*21e0*/  @P2 LDGSTS.E.BYPASS.LTC128B.128 [R210+0x9100], [R6.64], !P5 ;  /* 0x0910000006d22fae */ /* 0x0007e2000e901d4a */
[----:B------:R-:W-:Y:S01]  /*21f0*/  IMAD R9, R21, c[0x0][0x1e4], R9 ;  /* 0x0000790015097a24 */ /* 0x000fe200078e0209 */
[----:B------:R-:W-:Y:S01]  /*2200*/  SHF.L.U64.HI R166, R159, R180, c[0x0][0x284] ;  /* 0x0000a1009fa67619 */ /* 0x000fe200000102b4 */
[----:B------:R-:W-:Y:S01]  /*2210*/  IMAD R12, R229, c[0x0][0x294], R8 ;  /* 0x0000a500e50c7a24 */ /* 0x000fe200078e0208 */
[----:B------:R3:W-:Y:S01]  /*2220*/  @P2 LDGSTS.E.BYPASS.LTC128B.128 [R210+0xc900], [R6.64+0x80], !P4 ;  /* 0x0c90008006d22fae */ /* 0x0007e2000e101d4a */
[----:B------:R-:W-:Y:S01]  /*2230*/  IMAD.MOV.U32 R215, RZ, RZ, c[0x0][0x27c] ;  /* 0x00009f00ffd77624 */ /* 0x000fe200078e00ff */
[----:B------:R-:W-:Y:S01]  /*2240*/  SHF.L.U32 R190, R159, 0x5, RZ ;  /* 0x000000059fbe7819 */ /* 0x000fe200000006ff */
[----:B------:R-:W-:-:S02]  /*2250*/  IMAD.SHL.U32 R191, R162, 0x20, RZ ;  /* 0x00000020a2bf7824 */ /* 0x000fc400078e00ff */
[----:B-1----:R-:W-:-:S04]  /*2260*/  IMAD.WIDE.U32 R4, R229, c[0x0][0x280], R32 ;  /* 0x0000a000e5047a25 */ /* 0x002fc800078e0020 */
[----:B------:R-:W-:Y:S01]  /*2270*/  IMAD.IADD R17, R13, 0x1, R5 ;  /* 0x000000010d117824 */ /* 0x000fe200078e0205 */
[----:B------:R-:W-:Y:S01]  /*2280*/  MOV R16, R4 ;  /* 0x0000000400107202 */ /* 0x000fe20000000f00 */
[----:B------:R-:W-:Y:S02]  /*2290*/  IMAD.IADD R5, R11, 0x1, R9 ;  /* 0x000000010b057824 */ /* 0x000fe400078e0209 */
[----:B------:R-:W-:Y:S02]  /*22a0*/  IMAD.MOV.U32 R4, RZ, RZ, R10 ;  /* 0x000000ffff047224 */ /* 0x000fe400078e000a */
[----:B------:R-:W-:Y:S01]  /*22b0*/  IMAD.WIDE.U32 R10, R229, c[0x0][0x290], R28 ;  /* 0x0000a400e50a7a25 */ /* 0x000fe200078e001c */
[----:B---3--:R-:W-:-:S03]  /*22c0*/  @P1 IADD3 R6, P2, R2, R14, RZ ;  /* 0x0000000e02061210 */ /* 0x008fc60007f5e0ff */
[----:B------:R-:W-:Y:S01]  /*22d0*/  IMAD.WIDE.U32 R18, R35, c[0x0][0x1e8], R4 ;  /* 0x00007a0023127a25 */ /* 0x000fe200078e0004 */
[----:B------:R-:W-:Y:S02]  /*22e0*/  @P1 IADD3.X R7, R3, UR5, R15, P2, !PT ;  /* 0x0000000503071c10 */ /* 0x000fe400097fe40f */
[----:B------:R-:W-:Y:S01]  /*22f0*/  @P1 LEA R14, P2, R6, c[0x0][0x220], 0x1 ;  /* 0x00008800060e1a11 */ /* 0x000fe200078408ff */
[----:B------:R-:W-:-:S03]  /*2300*/  @P0 IMAD.WIDE.U32 R2, R179, 0x60, R2 ;  /* 0x00000060b3020825 */ /* 0x000fc600078e0002 */
[----:B------:R-:W-:Y:S01]  /*2310*/  @P1 LEA.HI.X R15, R6, c[0x0][0x224], R7, 0x1, P2 ;  /* 0x00008900060f1a11 */ /* 0x000fe200010f0c07 */
[----:B------:R-:W-:Y:S01]  /*2320*/  IMAD.WIDE.U32 R6, R229, c[0x0][0x290], R32 ;  /* 0x0000a400e5067a25 */ /* 0x000fe200078e0020 */
[----:B------:R-:W-:-:S03]  /*2330*/  @P0 IADD3 R3, R3, UR4, RZ ;  /* 0x0000000403030c10 */ /* 0x000fc6000fffe0ff */
[----:B------:R-:W-:Y:S01]  /*2340*/  IMAD.WIDE.U32 R8, R229, c[0x0][0x280], R28 ;  /* 0x0000a000e5087a25 */ /* 0x000fe200078e001c */
[----:B------:R1:W-:Y:S01]  /*2350*/  @P1 LDGSTS.E.BYPASS.LTC128B.128 [R210+0xa100], [R14.64], !P5 ;  /* 0x0a1000000ed21fae */ /* 0x0003e2000e901d4a */
[----:B------:R-:W-:Y:S02]  /*2360*/  MOV R4, R6 ;  /* 0x0000000600047202 */ /* 0x000fe40000000f00 */
[----:B------:R-:W-:Y:S01]  /*2370*/  IMAD.IADD R5, R12, 0x1, R7 ;  /* 0x000000010c057824 */ /* 0x000fe200078e0207 */
[----:B------:R-:W-:Y:S01]  /*2380*/  IADD3 R9, R9, R13, RZ ;  /* 0x0000000d09097210 */ /* 0x000fe20007ffe0ff */
[----:B------:R-:W-:Y:S01]  /*2390*/  IMAD.IADD R7, R11, 0x1, R12 ;  /* 0x000000010b077824 */ /* 0x000fe200078e020c */
[C---:B------:R-:W-:Y:S01]  /*23a0*/  @P0 LEA R12, P2, R2.reuse, c[0x0][0x220], 0x1 ;  /* 0x00008800020c0a11 */ /* 0x040fe200078408ff */
[----:B------:R1:W-:Y:S01]  /*23b0*/  @P1 LDGSTS.E.BYPASS.LTC128B.128 [R210+0xd900], [R14.64+0x80], !P4 ;  /* 0x0d9000800ed21fae */ /* 0x0003e2000e101d4a */
[----:B------:R-:W-:Y:S01]  /*23c0*/  IMAD.MOV.U32 R6, RZ, RZ, R10 ;  /* 0x000000ffff067224 */ /* 0x000fe200078e000a */
[----:B------:R-:W-:Y:S01]  /*23d0*/  MOV R10, R18 ;  /* 0x00000012000a7202 */ /* 0x000fe20000000f00 */
[----:B------:R-:W-:Y:S01]  /*23e0*/  IMAD R11, R35, c[0x0][0x1ec], R19 ;  /* 0x00007b00230b7a24 */ /* 0x000fe200078e0213 */
[----:B------:R-:W-:Y:S01]  /*23f0*/  @P0 LEA.HI.X R13, R2, c[0x0][0x224], R3, 0x1, P2 ;  /* 0x00008900020d0a11 */ /* 0x000fe200010f0c03 */
[----:B-----5:R-:W-:Y:S01]  /*2400*/  IMAD.WIDE.U32 R108, R144, c[0x0][0x280], R16 ;  /* 0x0000a000906c7a25 */ /* 0x020fe200078e0010 */
[----:B------:R-:W-:-:S02]  /*2410*/  SHF.R.S32.HI R2, RZ, 0x1f, R144 ;  /* 0x0000001fff027819 */ /* 0x000fc40000011490 */
[----:B------:R-:W-:Y:S01]  /*2420*/  SHF.R.S32.HI R3, RZ, 0x1f, R31 ;  /* 0x0000001fff037819 */ /* 0x000fe2000001141f */
[----:B------:R3:W-:Y:S01]  /*2430*/  @P0 LDGSTS.E.BYPASS.LTC128B.128 [R210+0xb100], [R12.64], !P5 ;  /* 0x0b1000000cd20fae */ /* 0x0007e2000e901d4a */
[----:B------:R-:W-:Y:S02]  /*2440*/  IMAD.WIDE.U32 R106, R144, c[0x0][0x290], R4 ;  /* 0x0000a400906a7a25 */ /* 0x000fe400078e0004 */
[----:B------:R-:W-:Y:S01]  /*2450*/  LEA.HI R3, R3, R31, RZ, 0x3 ;  /* 0x0000001f03037211 */ /* 0x000fe200078f18ff */
[----:B------:R3:W-:Y:S01]  /*2460*/  @P0 LDGSTS.E.BYPASS.LTC128B.128 [R210+0xe900], [R12.64+0x80], !P4 ;  /* 0x0e9000800cd20fae */ /* 0x0007e2000e101d4a */
[----:B------:R-:W-:Y:S02]  /*2470*/  IMAD R18, R2, c[0x0][0x290], RZ ;  /* 0x0000a40002127a24 */ /* 0x000fe400078e02ff */
[----:B------:R-:W-:Y:S01]  /*2480*/  IMAD.WIDE.U32 R102, R144, c[0x0][0x290], R6 ;  /* 0x0000a40090667a25 */ /* 0x000fe200078e0006 */
[----:B------:R-:W0:Y:S01]  /*2490*/  LDGDEPBAR ;  /* 0x00000000000079af */ /* 0x000e220000000000 */
[----:B------:R-:W-:Y:S02]  /*24a0*/  WARPSYNC 0xffffffff ;  /* 0xffffffff00007948 */ /* 0x000fe40003800000 */
[----:B------:R-:W-:-:S02]  /*24b0*/  IMAD.SHL.U32 R19, R3, 0x40, RZ ;  /* 0x0000004003137824 */ /* 0x000fc400078e00ff */
[C---:B------:R-:W-:Y:S02]  /*24c0*/  IMAD R3, R144.reuse, c[0x0][0x294], R18 ;  /* 0x0000a50090037a24 */ /* 0x040fe400078e0212 */
[----:B------:R-:W-:Y:S01]  /*24d0*/  IMAD.WIDE.U32 R104, R144, c[0x0][0x280], R8 ;  /* 0x0000a00090687a25 */ /* 0x000fe200078e0008 */
[----:B------:R-:W-:Y:S02]  /*24e0*/  LOP3.LUT R19, R19, 0xfffffe00, RZ, 0xc0, !PT ;  /* 0xfffffe0013137812 */ /* 0x000fe400078ec0ff */
[----:B-1----:R-:W-:Y:S02]  /*24f0*/  SHF.R.S32.HI R15, RZ, 0x1f, R30 ;  /* 0x0000001fff0f7819 */ /* 0x002fe4000001141e */
[----:B------:R-:W-:Y:S02]  /*2500*/  IADD3 R117, R3, R107, RZ ;  /* 0x0000006b03757210 */ /* 0x000fe40007ffe0ff */
[----:B------:R-:W-:Y:S02]  /*2510*/  LEA.HI R15, R15, R30, RZ, 0x3 ;  /* 0x0000001e0f0f7211 */ /* 0x000fe400078f18ff */
[----:B------:R-:W-:-:S02]  /*2520*/  IADD3 R115, R103, R3, RZ ;  /* 0x0000000367737210 */ /* 0x000fc40007ffe0ff */
[----:B------:R-:W-:-:S04]  /*2530*/  SHF.L.U32 R15, R15, 0x6, RZ ;  /* 0x000000060f0f7819 */ /* 0x000fc800000006ff */
[----:B------:R-:W-:Y:S01]  /*2540*/  LOP3.LUT R15, R15, 0xfffffe00, RZ, 0xc0, !PT ;  /* 0xfffffe000f0f7812 */ /* 0x000fe200078ec0ff */
[----:B---3--:R-:W-:Y:S01]  /*2550*/  IMAD R13, R2, c[0x0][0x280], RZ ;  /* 0x0000a000020d7a24 */ /* 0x008fe200078e02ff */
[----:B------:R-:W-:Y:S01]  /*2560*/  SHF.L.U32 R12, R215, 0x1, RZ ;  /* 0x00000001d70c7819 */ /* 0x000fe200000006ff */
[----:B------:R-:W-:Y:S02]  /*2570*/  IMAD R2, R25, c[0x0][0x1e0], RZ ;  /* 0x0000780019027a24 */ /* 0x000fe400078e02ff */
[----:B------:R-:W-:Y:S02]  /*2580*/  IMAD R13, R144, c[0x0][0x284], R13 ;  /* 0x0000a100900d7a24 */ /* 0x000fe400078e020d */
[----:B------:R-:W-:Y:S02]  /*2590*/  IMAD R14, R229, c[0x0][0x1e4], R2 ;  /* 0x00007900e50e7a24 */ /* 0x000fe400078e0202 */
[----:B------:R-:W-:Y:S01]  /*25a0*/  IMAD.IADD R116, R105, 0x1, R13 ;  /* 0x0000000169747824 */ /* 0x000fe200078e020d */
[----:B------:R-:W-:Y:S01]  /*25b0*/  IADD3 R119, R13, R109, RZ ;  /* 0x0000006d0d777210 */ /* 0x000fe20007ffe0ff */
[----:B------:R-:W-:Y:S01]  /*25c0*/  IMAD.IADD R138, R199, 0x1, R14 ;  /* 0x00000001c78a7824 */ /* 0x000fe200078e020e */
[----:B--2---:R-:W-:Y:S01]  /*25d0*/  @P3 SHF.R.S32.HI R2, RZ, 0x1f, R20 ;  /* 0x0000001fff023819 */ /* 0x004fe20000011414 */
[----:B------:R-:W-:Y:S01]  /*25e0*/  @!P3 IMAD.MOV.U32 R2, RZ, RZ, R145 ;  /* 0x000000ffff02b224 */ /* 0x000fe200078e0091 */
[----:B------:R-:W-:-:S04]  /*25f0*/  @!P3 MOV R20, R36 ;  /* 0x000000240014b202 */ /* 0x000fc80000000f00 */
[----:B------:R-:W-:Y:S02]  /*2600*/  SEL R14, R2, RZ, !P6 ;  /* 0x000000ff020e7207 */ /* 0x000fe40007000000 */
[----:B------:R-:W-:-:S03]  /*2610*/  SEL R18, R20, RZ, !P6 ;  /* 0x000000ff14127207 */ /* 0x000fc60007000000 */
[----:B------:R-:W-:Y:S02]  /*2620*/  IMAD R2, R14, c[0x0][0x1f0], RZ ;  /* 0x00007c000e027a24 */ /* 0x000fe400078e02ff */
[----:B------:R-:W-:-:S04]  /*2630*/  IMAD.WIDE.U32 R92, R18, c[0x0][0x1f0], R10 ;  /* 0x00007c00125c7a25 */ /* 0x000fc800078e000a */
[----:B------:R-:W-:Y:S01]  /*2640*/  IMAD R2, R18, c[0x0][0x1f4], R2 ;  /* 0x00007d0012027a24 */ /* 0x000fe200078e0202 */
[----:B------:R-:W-:-:S03]  /*2650*/  IADD3 R118, P1, P0, R92, R198, R32 ;  /* 0x000000c65c767210 */ /* 0x000fc6000783e020 */
[----:B------:R-:W-:-:S05]  /*2660*/  IMAD.IADD R95, R93, 0x1, R2 ;  /* 0x000000015d5f7824 */ /* 0x000fca00078e0202 */
[----:B------:R-:W-:Y:S02]  /*2670*/  IADD3.X R114, R95, R138, R33, P1, P0 ;  /* 0x0000008a5f727210 */ /* 0x000fe40000fe0421 */
[----:B------:R-:W-:Y:S01]  /*2680*/  ISETP.GE.AND P0, PT, R32, c[0x0][0x27c], PT ;  /* 0x00009f0020007a0c */ /* 0x000fe20003f06270 */
[--C-:B------:R-:W-:Y:S01]  /*2690*/  IMAD.WIDE.U32 R2, R35, c[0x0][0x260], R32.reuse ;  /* 0x0000980023027a25 */ /* 0x100fe200078e0020 */
[----:B------:R-:W-:Y:S01]  /*26a0*/  ISETP.GE.AND P2, PT, R215, 0x1, PT ;  /* 0x00000001d700780c */ /* 0x000fe20003f46270 */
[----:B------:R-:W-:Y:S01]  /*26b0*/  BAR.SYNC.DEFER_BLOCKING 0x0 ;  /* 0x0000000000007b1d */ /* 0x000fe20000010000 */
[----:B------:R-:W-:Y:S01]  /*26c0*/  SEL R6, RZ, c[0x0][0x27c], !P0 ;  /* 0x00009f00ff067a07 */ /* 0x000fe20004000000 */
[----:B------:R-:W-:Y:S01]  /*26d0*/  IMAD.WIDE.U32 R4, R35, c[0x0][0x210], R32 ;  /* 0x0000840023047a25 */ /* 0x000fe200078e0020 */
[----:B------:R-:W-:Y:S02]  /*26e0*/  LOP3.LUT R230, R230, 0xfffffff7, RZ, 0xc0, !PT ;  /* 0xfffffff7e6e67812 */ /* 0x000fe400078ec0ff */
[----:B------:R-:W-:Y:S01]  /*26f0*/  IADD3 R142, P1, R229, R21, RZ ;  /* 0x00000015e58e7210 */ /* 0x000fe20007f3e0ff */
[----:B------:R-:W-:Y:S01]  /*2700*/  IMAD.IADD R6, R32, 0x1, R6 ;  /* 0x0000000120067824 */ /* 0x000fe200078e0206 */
[----:B------:R-:W-:Y:S01]  /*2710*/  ULDC.U8 UR6, c[0x0][0x298] ;  /* 0x0000a60000067ab9 */ /* 0x000fe20000000000 */
[C---:B------:R-:W-:Y:S01]  /*2720*/  IMAD R3, R35.reuse, c[0x0][0x264], R3 ;  /* 0x0000990023037a24 */ /* 0x040fe200078e0203 */
[----:B------:R-:W-:Y:S01]  /*2730*/  ULDC UR8, c[0x0][0x1e4] ;  /* 0x0000790000087ab9 */ /* 0x000fe20000000800 */
[----:B------:R-:W-:Y:S01]  /*2740*/  @P0 IADD3 R12, -R12, c[0x0][0x1d4], RZ ;  /* 0x000075000c0c0a10 */ /* 0x000fe20007ffe1ff */
[----:B------:R-:W-:Y:S01]  /*2750*/  IMAD R5, R35, c[0x0][0x214], R5 ;  /* 0x0000850023057a24 */ /* 0x000fe200078e0205 */
[----:B------:R-:W-:Y:S01]  /*2760*/  ISETP.NE.AND P0, PT, RZ, UR6, PT ;  /* 0x00000006ff007c0c */ /* 0x000fe2000bf05270 */
[----:B------:R-:W-:Y:S01]  /*2770*/  IMAD.WIDE.U32 R100, R22, c[0x0][0x268], R2 ;  /* 0x00009a0016647a25 */ /* 0x000fe200078e0002 */
[----:B------:R-:W-:Y:S01]  /*2780*/  SHF.R.S32.HI R7, RZ, 0x1f, R12 ;  /* 0x0000001fff077819 */ /* 0x000fe2000001140c */
[----:B------:R-:W-:Y:S01]  /*2790*/  UMOV UR7, 0x60 ;  /* 0x0000006000077882 */ /* 0x000fe20000000000 */
[----:B------:R-:W-:Y:S01]  /*27a0*/  @P2 LOP3.LUT R230, R230, 0x8, RZ, 0xfc, !PT ;  /* 0x00000008e6e62812 */ /* 0x000fe200078efcff */
[----:B------:R-:W-:Y:S01]  /*27b0*/  IMAD.WIDE.U32 R98, R18, c[0x0][0x218], R4 ;  /* 0x0000860012627a25 */ /* 0x000fe200078e0004 */
[----:B------:R-:W-:Y:S01]  /*27c0*/  LEA.HI R9, R7, R12, RZ, 0x4 ;  /* 0x0000000c07097211 */ /* 0x000fe200078f20ff */
[----:B------:R-:W-:Y:S01]  /*27d0*/  ULDC UR5, c[0x0][0x284] ;  /* 0x0000a10000057ab9 */ /* 0x000fe20000000800 */
[----:B------:R-:W-:Y:S01]  /*27e0*/  SHF.R.S32.HI R7, RZ, 0x1f, R6 ;  /* 0x0000001fff077819 */ /* 0x000fe20000011406 */
[----:B------:R-:W-:Y:S01]  /*27f0*/  IMAD R8, R23, c[0x0][0x268], RZ ;  /* 0x00009a0017087a24 */ /* 0x000fe200078e02ff */
[----:B------:R-:W-:Y:S01]  /*2800*/  SHF.R.S32.HI R3, RZ, 0x4, R9 ;  /* 0x00000004ff037819 */ /* 0x000fe20000011409 */
[----:B------:R-:W-:Y:S01]  /*2810*/  IMAD R10, R14, c[0x0][0x218], RZ ;  /* 0x000086000e0a7a24 */ /* 0x000fe200078e02ff */
[CC--:B------:R-:W-:Y:S01]  /*2820*/  LEA.HI R2, R7.reuse, R6.reuse, RZ, 0x3 ;  /* 0x0000000607027211 */ /* 0x0c0fe200078f18ff */
[----:B------:R-:W-:Y:S01]  /*2830*/  IMAD R16, R22, c[0x0][0x26c], R8 ;  /* 0x00009b0016107a24 */ /* 0x000fe200078e0208 */
[----:B------:R-:W-:Y:S01]  /*2840*/  LEA.HI R6, R7, R6, RZ, 0x6 ;  /* 0x0000000607067211 */ /* 0x000fe200078f30ff */
[----:B------:R-:W-:Y:S01]  /*2850*/  IMAD R17, R18, c[0x0][0x21c], R10 ;  /* 0x0000870012117a24 */ /* 0x000fe200078e020a */
[----:B------:R-:W-:Y:S01]  /*2860*/  LOP3.LUT R5, R157, 0x38, R2, 0xf8, !PT ;  /* 0x000000389d057812 */ /* 0x000fe200078ef802 */
[----:B------:R-:W-:Y:S01]  /*2870*/  ULDC UR4, c[0x0][0x294] ;  /* 0x0000a50000047ab9 */ /* 0x000fe20000000800 */
[----:B------:R-:W-:Y:S01]  /*2880*/  LEA.HI.SX32 R3, R2, R3, 0x1d ;  /* 0x0000000302037211 */ /* 0x000fe200078feaff */
[----:B------:R-:W-:Y:S01]  /*2890*/  IMAD.MOV.U32 R178, RZ, RZ, 0x6 ;  /* 0x00000006ffb27424 */ /* 0x000fe200078e00ff */
[----:B------:R-:W-:Y:S01]  /*28a0*/  SHF.R.S32.HI R4, RZ, 0x6, R6 ;  /* 0x00000006ff047819 */ /* 0x000fe20000011406 */
[----:B------:R-:W-:Y:S01]  /*28b0*/  UIMAD UR8, UR8, 0x60, URZ ;  /* 0x00000060080878a4 */ /* 0x000fe2000f8e023f */
[----:B------:R-:W-:Y:S01]  /*28c0*/  LOP3.LUT R6, R156, 0x38, R2, 0xf8, !PT ;  /* 0x000000389c067812 */ /* 0x000fe200078ef802 */
[----:B------:R-:W-:Y:S01]  /*28d0*/  IMAD.SHL.U32 R94, R3, 0x8, RZ ;  /* 0x00000008035e7824 */ /* 0x000fe200078e00ff */
[----:B------:R-:W-:Y:S01]  /*28e0*/  LOP3.LUT R11, R5, R200, RZ, 0x3c, !PT ;  /* 0x000000c8050b7212 */ /* 0x000fe200078e3cff */
[C---:B------:R-:W-:Y:S01]  /*28f0*/  IMAD R7, R4.reuse, 0x1c00, R169 ;  /* 0x00001c0004077824 */ /* 0x040fe200078e02a9 */
[----:B------:R-:W-:Y:S01]  /*2900*/  SHF.R.S32.HI R5, RZ, 0x1f, R3 ;  /* 0x0000001fff057819 */ /* 0x000fe20000011403 */
[----:B------:R-:W-:Y:S01]  /*2910*/  IMAD R8, R4, 0x1c00, R168 ;  /* 0x00001c0004087824 */ /* 0x000fe200078e02a8 */
[--C-:B------:R-:W-:Y:S01]  /*2920*/  LOP3.LUT R9, R146, 0x38, R2.reuse, 0xf8, !PT ;  /* 0x0000003892097812 */ /* 0x100fe200078ef802 */
[----:B------:R-:W-:Y:S01]  /*2930*/  IMAD R10, R4, 0x1c00, R19 ;  /* 0x00001c00040a7824 */ /* 0x000fe200078e0213 */
[----:B------:R-:W-:Y:S01]  /*2940*/  LOP3.LUT R6, R6, R214, RZ, 0x3c, !PT ;  /* 0x000000d606067212 */ /* 0x000fe200078e3cff */
[----:B------:R-:W-:Y:S01]  /*2950*/  IMAD.IADD R14, R8, 0x1, R11 ;  /* 0x00000001080e7824 */ /* 0x000fe200078e020b */
[----:B------:R-:W-:Y:S01]  /*2960*/  LEA.HI R5, R5, R3, RZ, 0x3 ;  /* 0x0000000305057211 */ /* 0x000fe200078f18ff */
[----:B------:R-:W-:Y:S01]  /*2970*/  UIMAD UR5, UR7, UR5, URZ ;  /* 0x00000005070572a4 */ /* 0x000fe2000f8e023f */
[----:B------:R-:W-:Y:S01]  /*2980*/  LOP3.LUT R9, R9, R26, RZ, 0x3c, !PT ;  /* 0x0000001a09097212 */ /* 0x000fe200078e3cff */
[----:B------:R-:W-:Y:S01]  /*2990*/  UIMAD UR4, UR7, UR4, URZ ;  /* 0x00000004070472a4 */ /* 0x000fe2000f8e023f */
[----:B------:R-:W-:Y:S01]  /*29a0*/  IADD3 R13, R7, R6, RZ ;  /* 0x00000006070d7210 */ /* 0x000fe20007ffe0ff */
[----:B------:R-:W-:Y:S01]  /*29b0*/  IMAD R175, R148, c[0x0][0x1e4], RZ ;  /* 0x0000790094af7a24 */ /* 0x000fe200078e02ff */
[----:B------:R-:W-:Y:S01]  /*29c0*/  LOP3.LUT R6, R147, 0x38, R2, 0xf8, !PT ;  /* 0x0000003893067812 */ /* 0x000fe200078ef802 */
[----:B------:R-:W-:Y:S01]  /*29d0*/  IMAD.IADD R12, R10, 0x1, R9 ;  /* 0x000000010a0c7824 */ /* 0x000fe200078e0209 */
[----:B------:R-:W-:Y:S01]  /*29e0*/  SHF.R.S32.HI R3, RZ, 0x3, R5 ;  /* 0x00000003ff037819 */ /* 0x000fe20000011405 */
[----:B------:R-:W-:Y:S01]  /*29f0*/  IMAD R9, R4, 0x1c00, R15 ;  /* 0x00001c0004097824 */ /* 0x000fe200078e020f */
[--C-:B------:R-:W-:Y:S01]  /*2a00*/  LOP3.LUT R5, R146, 0x38, R94.reuse, 0xf8, !PT ;  /* 0x0000003892057812 */ /* 0x100fe200078ef85e */
[----:B------:R-:W-:Y:S01]  /*2a10*/  IMAD R176, R148, c[0x0][0x284], RZ ;  /* 0x0000a10094b07a24 */ /* 0x000fe200078e02ff */
[-C--:B------:R-:W-:Y:S01]  /*2a20*/  LOP3.LUT R8, R6, R27.reuse, RZ, 0x3c, !PT ;  /* 0x0000001b06087212 */ /* 0x080fe200078e3cff */
[----:B------:R-:W-:Y:S01]  /*2a30*/  IMAD R6, R3, 0x1c00, R19 ;  /* 0x00001c0003067824 */ /* 0x000fe200078e0213 */
[----:B------:R-:W-:Y:S01]  /*2a40*/  LOP3.LUT R4, R147, 0x38, R94, 0xf8, !PT ;  /* 0x0000003893047812 */ /* 0x000fe200078ef85e */
[----:B------:R-:W-:Y:S01]  /*2a50*/  IMAD R7, R3, 0x1c00, R15 ;  /* 0x00001c0003077824 */ /* 0x000fe200078e020f */
[----:B------:R-:W-:Y:S01]  /*2a60*/  LOP3.LUT R5, R5, R26, RZ, 0x3c, !PT ;  /* 0x0000001a05057212 */ /* 0x000fe200078e3cff */
[----:B------:R-:W-:Y:S01]  /*2a70*/  IMAD.IADD R11, R9, 0x1, R8 ;  /* 0x00000001090b7824 */ /* 0x000fe200078e0208 */
[----:B------:R-:W-:Y:S01]  /*2a80*/  LOP3.LUT R4, R4, R27, RZ, 0x3c, !PT ;  /* 0x0000001b04047212 */ /* 0x000fe200078e3cff */
[----:B------:R-:W-:Y:S01]  /*2a90*/  IMAD R177, R148, c[0x0][0x294], RZ ;  /* 0x0000a50094b17a24 */ /* 0x000fe200078e02ff */
[----:B------:R-:W-:Y:S01]  /*2aa0*/  IADD3 R10, R6, R5, RZ ;  /* 0x00000005060a7210 */ /* 0x000fe20007ffe0ff */
[----:B------:R-:W-:Y:S01]  /*2ab0*/  IMAD.WIDE.U32 R152, R148, c[0x0][0x1e0], RZ ;  /* 0x0000780094987a25 */ /* 0x000fe200078e00ff */
[----:B------:R-:W-:-:S02]  /*2ac0*/  LOP3.LUT R6, R157, 0x38, R94, 0xf8, !PT ;  /* 0x000000389d067812 */ /* 0x000fc400078ef85e */
[----:B------:R-:W-:Y:S01]  /*2ad0*/  LOP3.LUT R5, R156, 0x38, R94, 0xf8, !PT ;  /* 0x000000389c057812 */ /* 0x000fe200078ef85e */
[----:B------:R-:W-:Y:S01]  /*2ae0*/  IMAD.IADD R9, R7, 0x1, R4 ;  /* 0x0000000107097824 */ /* 0x000fe200078e0204 */
[----:B------:R-:W-:Y:S01]  /*2af0*/  LOP3.LUT R6, R6, R200, RZ, 0x3c, !PT ;  /* 0x000000c806067212 */ /* 0x000fe200078e3cff */
[C---:B------:R-:W-:Y:S01]  /*2b00*/  IMAD R7, R3.reuse, 0x1c00, R168 ;  /* 0x00001c0003077824 */ /* 0x040fe200078e02a8 */
[----:B------:R-:W-:Y:S01]  /*2b10*/  MOV R15, c[0x0][0x1e0] ;  /* 0x00007800000f7a02 */ /* 0x000fe20000000f00 */
[----:B------:R-:W-:Y:S01]  /*2b20*/  IMAD R4, R3, 0x1c00, R169 ;  /* 0x00001c0003047824 */ /* 0x000fe200078e02a9 */
[----:B------:R-:W-:Y:S01]  /*2b30*/  LOP3.LUT R3, R5, R214, RZ, 0x3c, !PT ;  /* 0x000000d605037212 */ /* 0x000fe200078e3cff */
[----:B------:R-:W-:Y:S01]  /*2b40*/  IMAD.IADD R8, R7, 0x1, R6 ;  /* 0x0000000107087824 */ /* 0x000fe200078e0206 */
[----:B------:R-:W-:Y:S01]  /*2b50*/  SHF.R.S32.HI R5, RZ, 0x1f, R31 ;  /* 0x0000001fff057819 */ /* 0x000fe2000001141f */
[----:B------:R-:W-:Y:S01]  /*2b60*/  IMAD.WIDE.U32 R150, R148, c[0x0][0x280], RZ ;  /* 0x0000a00094967a25 */ /* 0x000fe200078e00ff */
[----:B------:R-:W-:-:S02]  /*2b70*/  SHF.R.S32.HI R6, RZ, 0x1f, R30 ;  /* 0x0000001fff067819 */ /* 0x000fc4000001141e */
[----:B------:R-:W-:Y:S01]  /*2b80*/  LOP3.LUT R230, R230, 0xfffffffb, RZ, 0xc0, !PT ;  /* 0xfffffffbe6e67812 */ /* 0x000fe200078ec0ff */
[----:B------:R-:W-:Y:S01]  /*2b90*/  IMAD.IADD R7, R4, 0x1, R3 ;  /* 0x0000000104077824 */ /* 0x000fe200078e0203 */
[----:B------:R-:W-:Y:S01]  /*2ba0*/  SHF.R.S32.HI R3, RZ, 0x1f, R34 ;  /* 0x0000001fff037819 */ /* 0x000fe20000011422 */
[----:B------:R-:W-:Y:S01]  /*2bb0*/  IMAD.WIDE.U32 R192, R30, c[0x0][0x1e0], RZ ;  /* 0x000078001ec07a25 */ /* 0x000fe200078e00ff */
[----:B------:R-:W-:Y:S02]  /*2bc0*/  LOP3.LUT R111, R2, 0xfffffff8, RZ, 0xc0, !PT ;  /* 0xfffffff8026f7812 */ /* 0x000fe400078ec0ff */
[----:B------:R-:W-:Y:S01]  /*2bd0*/  SHF.L.U32 R188, R159, 0x6, RZ ;  /* 0x000000069fbc7819 */ /* 0x000fe200000006ff */
[----:B------:R-:W-:Y:S01]  /*2be0*/  IMAD R4, R3, c[0x0][0x1e0], RZ ;  /* 0x0000780003047a24 */ /* 0x000fe200078e02ff */
[----:B------:R-:W-:Y:S01]  /*2bf0*/  ISETP.GE.AND P6, PT, R32, c[0x0][0x1d4], PT ;  /* 0x0000750020007a0c */ /* 0x000fe20003fc6270 */
[----:B------:R-:W-:Y:S01]  /*2c00*/  IMAD R3, R5, c[0x0][0x1e0], RZ ;  /* 0x0000780005037a24 */ /* 0x000fe200078e02ff */
[----:B------:R-:W-:Y:S01]  /*2c10*/  SHF.L.U64.HI R180, R15, R180, c[0x0][0x1e4] ;  /* 0x000079000fb47619 */ /* 0x000fe200000102b4 */
[----:B------:R-:W-:Y:S01]  /*2c20*/  IMAD R5, R6, c[0x0][0x1e0], RZ ;  /* 0x0000780006057a24 */ /* 0x000fe200078e02ff */
[----:B------:R-:W-:Y:S01]  /*2c30*/  @P0 LOP3.LUT R230, R230, 0x4, RZ, 0xfc, !PT ;  /* 0x00000004e6e60812 */ /* 0x000fe200078efcff */
[----:B------:R-:W-:Y:S01]  /*2c40*/  IMAD R6, R34, c[0x0][0x1e4], R4 ;  /* 0x0000790022067a24 */ /* 0x000fe200078e0204 */
[----:B------:R-:W-:Y:S01]  /*2c50*/  IADD3 R176, R151, R176, RZ ;  /* 0x000000b097b07210 */ /* 0x000fe20007ffe0ff */
[C---:B------:R-:W-:Y:S01]  /*2c60*/  IMAD.WIDE.U32 R184, R159.reuse, 0x60, RZ ;  /* 0x000000609fb87825 */ /* 0x040fe200078e00ff */
[----:B------:R-:W-:-:S02]  /*2c70*/  SHF.L.U64.HI R159, R159, R178, c[0x0][0x284] ;  /* 0x0000a1009f9f7619 */ /* 0x000fc400000102b2 */
[----:B------:R-:W-:Y:S01]  /*2c80*/  SHF.L.U32 R206, R15, 0x5, RZ ;  /* 0x000000050fce7819 */ /* 0x000fe200000006ff */
[----:B------:R-:W-:Y:S01]  /*2c90*/  IMAD.WIDE.U32 R182, R162, 0x60, RZ ;  /* 0x00000060a2b67825 */ /* 0x000fe200078e00ff */
[----:B------:R-:W-:Y:S02]  /*2ca0*/  IADD3 R120, R185, UR5, RZ ;  /* 0x00000005b9787c10 */ /* 0x000fe4000fffe0ff */
[----:B------:R-:W-:Y:S01]  /*2cb0*/  SHF.R.S32.HI R113, RZ, 0x1f, R111 ;  /* 0x0000001fff717819 */ /* 0x000fe2000001146f */
[----:B------:R-:W-:Y:S01]  /*2cc0*/  IMAD.WIDE.U32 R160, R15, 0x60, RZ ;  /* 0x000000600fa07825 */ /* 0x000fe200078e00ff */
[----:B------:R-:W-:Y:S02]  /*2cd0*/  IADD3 R121, R183, UR4, RZ ;  /* 0x00000004b7797c10 */ /* 0x000fe4000fffe0ff */
[----:B------:R-:W-:Y:S01]  /*2ce0*/  SHF.R.S32.HI R112, RZ, 0x1f, R94 ;  /* 0x0000001fff707819 */ /* 0x000fe2000001145e */
[----:B------:R-:W-:Y:S01]  /*2cf0*/  IMAD R4, R30, c[0x0][0x1e4], R5 ;  /* 0x000079001e047a24 */ /* 0x000fe200078e0205 */
[----:B------:R-:W-:Y:S01]  /*2d00*/  IADD3 R174, R161, UR8, RZ ;  /* 0x00000008a1ae7c10 */ /* 0x000fe2000fffe0ff */
[----:B------:R-:W-:Y:S01]  /*2d10*/  IMAD.WIDE.U32 R148, R148, c[0x0][0x290], RZ ;  /* 0x0000a40094947a25 */ /* 0x000fe200078e00ff */
[----:B------:R-:W-:-:S02]  /*2d20*/  SHF.L.U32 R134, R14, 0x1, RZ ;  /* 0x000000010e867819 */ /* 0x000fc400000006ff */
[----:B------:R-:W-:Y:S01]  /*2d30*/  IADD3 R135, R193, R4, RZ ;  /* 0x00000004c1877210 */ /* 0x000fe20007ffe0ff */
[----:B------:R-:W-:Y:S01]  /*2d40*/  IMAD.WIDE.U32 R196, R34, c[0x0][0x1e0], RZ ;  /* 0x0000780022c47a25 */ /* 0x000fe200078e00ff */
[----:B------:R-:W-:Y:S02]  /*2d50*/  SHF.L.U32 R131, R11, 0x1, RZ ;  /* 0x000000010b837819 */ /* 0x000fe400000006ff */
[----:B------:R-:W-:Y:S01]  /*2d60*/  SHF.L.U32 R128, R8, 0x1, RZ ;  /* 0x0000000108807819 */ /* 0x000fe200000006ff */
[----:B------:R-:W-:-:S04]  /*2d70*/  IMAD.WIDE.U32 R194, R31, c[0x0][0x1e0], RZ ;  /* 0x000078001fc27a25 */ /* 0x000fc800078e00ff */
[----:B------:R-:W-:Y:S02]  /*2d80*/  IMAD R3, R31, c[0x0][0x1e4], R3 ;  /* 0x000079001f037a24 */ /* 0x000fe400078e0203 */
[C---:B------:R-:W-:Y:S01]  /*2d90*/  IMAD.SHL.U32 R212, R179.reuse, 0x40, RZ ;  /* 0x00000040b3d47824 */ /* 0x040fe200078e00ff */
[-C--:B------:R-:W-:Y:S01]  /*2da0*/  SHF.L.U64.HI R179, R179, R178.reuse, c[0x0][0x23c] ;  /* 0x00008f00b3b37619 */ /* 0x080fe200000102b2 */
[C---:B------:R-:W-:Y:S01]  /*2db0*/  IMAD.SHL.U32 R189, R162.reuse, 0x40, RZ ;  /* 0x00000040a2bd7824 */ /* 0x040fe200078e00ff */
[-C--:B------:R-:W-:Y:S01]  /*2dc0*/  SHF.L.U64.HI R162, R162, R178.reuse, c[0x0][0x294] ;  /* 0x0000a500a2a27619 */ /* 0x080fe200000102b2 */
[----:B------:R-:W-:Y:S01]  /*2dd0*/  IMAD.X R141, R25, 0x1, R24, P1 ;  /* 0x00000001198d7824 */ /* 0x000fe200008e0618 */
[----:B------:R-:W-:Y:S01]  /*2de0*/  SHF.L.U64.HI R178, R15, R178, c[0x0][0x1e4] ;  /* 0x000079000fb27619 */ /* 0x000fe200000102b2 */
[----:B------:R-:W-:Y:S02]  /*2df0*/  IMAD.IADD R175, R153, 0x1, R175 ;  /* 0x0000000199af7824 */ /* 0x000fe400078e02af */
[----:B------:R-:W-:-:S02]  /*2e00*/  IMAD.IADD R177, R149, 0x1, R177 ;  /* 0x0000000195b17824 */ /* 0x000fc400078e02b1 */
[----:B------:R-:W-:Y:S02]  /*2e10*/  IMAD.SHL.U32 R211, R15, 0x40, RZ ;  /* 0x000000400fd37824 */ /* 0x000fe400078e00ff */
[----:B------:R-:W-:Y:S02]  /*2e20*/  IMAD.IADD R137, R197, 0x1, R6 ;  /* 0x00000001c5897824 */ /* 0x000fe400078e0206 */
[----:B------:R-:W-:Y:S02]  /*2e30*/  IMAD.IADD R136, R195, 0x1, R3 ;  /* 0x00000001c3887824 */ /* 0x000fe400078e0203 */
[----:B------:R-:W-:Y:S02]  /*2e40*/  IMAD.IADD R110, R101, 0x1, R16 ;  /* 0x00000001656e7824 */ /* 0x000fe400078e0210 */
[----:B------:R-:W-:Y:S02]  /*2e50*/  IMAD.IADD R97, R99, 0x1, R17 ;  /* 0x0000000163617824 */ /* 0x000fe400078e0211 */
[----:B------:R-:W-:-:S02]  /*2e60*/  IMAD.SHL.U32 R133, R13, 0x2, RZ ;  /* 0x000000020d857824 */ /* 0x000fc400078e00ff */
[----:B------:R-:W-:Y:S02]  /*2e70*/  IMAD.SHL.U32 R132, R12, 0x2, RZ ;  /* 0x000000020c847824 */ /* 0x000fe400078e00ff */
[----:B------:R-:W-:Y:S02]  /*2e80*/  IMAD.SHL.U32 R130, R10, 0x2, RZ ;  /* 0x000000020a827824 */ /* 0x000fe400078e00ff */
[----:B------:R-:W-:Y:S02]  /*2e90*/  IMAD.SHL.U32 R129, R9, 0x2, RZ ;  /* 0x0000000209817824 */ /* 0x000fe400078e00ff */
[----:B------:R-:W-:Y:S02]  /*2ea0*/  IMAD.SHL.U32 R127, R7, 0x2, RZ ;  /* 0x00000002077f7824 */ /* 0x000fe400078e00ff */
.L_x_299:
[----:B------:R-:W-:Y:S01]  /*2eb0*/  SHF.R.S32.HI R96, RZ, 0x1f, R38 ;  /* 0x0000001fff607819 */ /* 0x000fe20000011426 */
[-C--:B-1----:R-:W-:Y:S01]  /*2ec0*/  IMAD R2, R175, R38.reuse, RZ ;  /* 0x00000026af027224 */ /* 0x082fe200078e02ff */
[----:B------:R-:W-:Y:S01]  /*2ed0*/  ISETP.GE.AND P2, PT, R215, 0x1, PT ;  /* 0x00000001d700780c */ /* 0x000fe20003f46270 */
[----:B------:R-:W-:Y:S04]  /*2ee0*/  DEPBAR.LE SB0, 0x0 ;  /* 0x000080000000791a */ /* 0x000fe80000000000 */
[C---:B------:R-:W-:Y:S01]  /*2ef0*/  IADD3 R217, R229.reuse, 0x60, RZ ;  /* 0x00000060e5d97810 */ /* 0x040fe20007ffe0ff */
[----:B------:R-:W-:Y:S01]  /*2f00*/  IMAD.WIDE.U32 R76, R152, R38, RZ ;  /* 0x00000026984c7225 */ /* 0x000fe200078e00ff */
[C---:B------:R-:W-:Y:S01]  /*2f10*/  IADD3 R218, R229.reuse, 0x40, RZ ;  /* 0x00000040e5da7810 */ /* 0x040fe20007ffe0ff */
[----:B------:R-:W-:Y:S01]  /*2f20*/  WARPSYNC 0xffffffff ;  /* 0xffffffff00007948 */ /* 0x000fe20003800000 */
[----:B------:R-:W-:Y:S01]  /*2f30*/  IADD3 R219, R229, 0x20, RZ ;  /* 0x00000020e5db7810 */ /* 0x000fe20007ffe0ff */
[----:B------:R-:W-:Y:S01]  /*2f40*/  IMAD R2, R96, R152, R2 ;  /* 0x0000009860027224 */ /* 0x000fe200078e0202 */
[----:B------:R-:W-:Y:S01]  /*2f50*/  BAR.SYNC.DEFER_BLOCKING 0x0 ;  /* 0x0000000000007b1d */ /* 0x000fe20000010000 */
[-C--:B------:R-:W-:Y:S02]  /*2f60*/  IADD3 R3, P1, P0, R118, R76.reuse, R206 ;  /* 0x0000004c76037210 */ /* 0x080fe4000783e0ce */
[----:B------:R-:W-:Y:S05]  /*2f70*/  IMAD.IADD R83, R77, 0x1, R2 ;  /* 0x000000014d537824 */ /* 0x000fea00078e0202 */
[-C--:B------:R-:W-:Y:S02]  /*2f80*/  IADD3.X R5, R114, R83.reuse, R180, P1, P0 ;  /* 0x0000005372057210 */ /* 0x080fe40000fe04b4 */
[-C--:B------:R-:W-:Y:S04]  /*2f90*/  IADD3 R2, P0, R118, R76.reuse, RZ ;  /* 0x0000004c76027210 */ /* 0x080fe80007f1e0ff */
[C---:B------:R-:W-:Y:S01]  /*2fa0*/  LEA R66, P1, R2.reuse, c[0x0][0x1c8], 0x1 ;  /* 0x0000720002427a11 */ /* 0x040fe200078208ff */
[----:B------:R-:W-:Y:S01]  /*2fb0*/  IMAD.X R4, R83, 0x1, R114, P0 ;  /* 0x0000000153047824 */ /* 0x000fe200000e0672 */
[C---:B------:R-:W-:Y:S04]  /*2fc0*/  LEA R72, P0, R3.reuse, c[0x0][0x1c8], 0x1 ;  /* 0x0000720003487a11 */ /* 0x040fe800078008ff */
[----:B------:R-:W-:Y:S02]  /*2fd0*/  LEA.HI.X R67, R2, c[0x0][0x1cc], R4, 0x1, P1 ;  /* 0x0000730002437a11 */ /* 0x000fe400008f0c04 */
[----:B------:R-:W-:Y:S02]  /*2fe0*/  LEA.HI.X R73, R3, c[0x0][0x1cc], R5, 0x1, P0 ;  /* 0x0000730003497a11 */ /* 0x000fe400000f0c05 */
[-C--:B------:R-:W-:Y:S04]  /*2ff0*/  IADD3 R2, P1, P0, R118, R76.reuse, R211 ;  /* 0x0000004c76027210 */ /* 0x080fe8000783e0d3 */
[-C--:B------:R-:W-:Y:S01]  /*3000*/  IADD3.X R4, R114, R83.reuse, R178, P1, P0 ;  /* 0x0000005372047210 */ /* 0x080fe20000fe04b2 */
[----:B------:R-:W-:Y:S01]  /*3010*/  BSSY B2, `(.L_x_251) ;  /* 0x00004e2000027945 */ /* 0x000fe20003800000 */
[----:B------:R-:W-:Y:S04]  /*3020*/  IADD3 R3, P1, P0, R118, R76, R160 ;  /* 0x0000004c76037210 */ /* 0x000fe8000783e0a0 */
[----:B------:R-:W-:Y:S02]  /*3030*/  IADD3.X R5, R114, R83, R174, P1, P0 ;  /* 0x0000005372057210 */ /* 0x000fe40000fe04ae */
[C---:B------:R-:W-:Y:S02]  /*3040*/  LEA R74, P1, R2.reuse, c[0x0][0x1c8], 0x1 ;  /* 0x00007200024a7a11 */ /* 0x040fe400078208ff */
[C---:B------:R-:W-:Y:S02]  /*3050*/  LEA R78, P0, R3.reuse, c[0x0][0x1c8], 0x1 ;  /* 0x00007200034e7a11 */ /* 0x040fe400078008ff */
[----:B------:R-:W-:Y:S02]  /*3060*/  LEA.HI.X R75, R2, c[0x0][0x1cc], R4, 0x1, P1 ;  /* 0x00007300024b7a11 */ /* 0x000fe400008f0c04 */
[----:B------:R-:W-:Y:S01]  /*3070*/  LEA.HI.X R79, R3, c[0x0][0x1cc], R5, 0x1, P0 ;  /* 0x00007300034f7a11 */ /* 0x000fe200000f0c05 */
[----:B------:R-:W-:-:S05]  /*3080*/  @!P2 BRA `(.L_x_252) ;  /* 0x00004ae00000a947 */ /* 0x000fca0003800000 */
[-C--:B------:R-:W-:Y:S01]  /*3090*/  IMAD R4, R176, R38.reuse, RZ ;  /* 0x00000026b0047224 */ /* 0x080fe200078e02ff */
[----:B------:R-:W-:Y:S01]  /*30a0*/  LOP3.LUT P2, RZ, R230, 0x4, RZ, 0xc0, !PT ;  /* 0x00000004e6ff7812 */ /* 0x000fe2000784c0ff */
[-C--:B------:R-:W-:Y:S02]  /*30b0*/  IMAD R3, R177, R38.reuse, RZ ;  /* 0x00000026b1037224 */ /* 0x080fe400078e02ff */
[----:B------:R-:W-:Y:S02]  /*30c0*/  IMAD R2, R38, -0x70, R0 ;  /* 0xffffff9026027824 */ /* 0x000fe400078e0200 */
[-C--:B------:R-:W-:Y:S03]  /*30d0*/  IMAD.WIDE.U32 R36, R150, R38.reuse, RZ ;  /* 0x0000002696247225 */ /* 0x080fe600078e00ff */
[----:B------:R-:W-:Y:S01]  /*30e0*/  IMNMX R82, R2, 0x70, PT ;  /* 0x0000007002527817 */ /* 0x000fe20003800200 */
[----:B------:R-:W-:Y:S04]  /*30f0*/  IMAD.WIDE.U32 R42, R148, R38, RZ ;  /* 0x00000026942a7225 */ /* 0x000fe800078e00ff */
[C---:B------:R-:W-:Y:S02]  /*3100*/  IMAD R4, R96.reuse, R150, R4 ;  /* 0x0000009660047224 */ /* 0x040fe400078e0204 */
[----:B------:R-:W-:Y:S03]  /*3110*/  IMAD R3, R96, R148, R3 ;  /* 0x0000009460037224 */ /* 0x000fe600078e0203 */
[----:B------:R-:W-:Y:S02]  /*3120*/  IADD3 R64, R37, R4, RZ ;  /* 0x0000000425407210 */ /* 0x000fe40007ffe0ff */
[----:B------:R-:W-:Y:S01]  /*3130*/  IADD3 R69, R43, R3, RZ ;  /* 0x000000032b457210 */ /* 0x000fe20007ffe0ff */
[----:B------:R-:W-:-:S05]  /*3140*/  @!P2 BRA `(.L_x_253) ;  /* 0x000026400000a947 */ /* 0x000fca0003800000 */
[----:B------:R-:W-:Y:S01]  /*3150*/  ISETP.GE.AND P5, PT, R229, R82, PT ;  /* 0x00000052e500720c */ /* 0x000fe20003fa6270 */
[----:B------:R-:W-:Y:S01]  /*3160*/  BSSY B0, `(.L_x_254) ;  /* 0x000001b000007945 */ /* 0x000fe20003800000 */
[----:B------:R-:W-:Y:S01]  /*3170*/  CS2R R16, SRZ ;  /* 0x0000000000107805 */ /* 0x000fe2000001ff00 */
[----:B------:R-:W-:Y:S01]  /*3180*/  CS2R R12, SRZ ;  /* 0x00000000000c7805 */ /* 0x000fe2000001ff00 */
[----:B------:R-:W-:Y:S01]  /*3190*/  CS2R R2, SRZ ;  /* 0x0000000000027805 */ /* 0x000fe2000001ff00 */
[----:B------:R-:W-:Y:S01]  /*31a0*/  CS2R R44, SRZ ;  /* 0x00000000002c7805 */ /* 0x000fe2000001ff00 */
[----:B------:R-:W-:Y:S07]  /*31b0*/  CS2R R40, SRZ ;  /* 0x0000000000287805 */ /* 0x000fee000001ff00 */
[----:B------:R-:W-:-:S05]  /*31c0*/  @P5 BRA `(.L_x_255) ;  /* 0x0000014000005947 */ /* 0x000fca0003800000 */
[----:B------:R-:W-:Y:S01]  /*31d0*/  IADD3 R2, P0, R104, R36, RZ ;  /* 0x0000002468027210 */ /* 0x000fe20007f1e0ff */
[----:B------:R-:W-:Y:S01]  /*31e0*/  CS2R R40, SRZ ;  /* 0x0000000000287805 */ /* 0x000fe2000001ff00 */
[----:B------:R-:W-:Y:S01]  /*31f0*/  CS2R R12, SRZ ;  /* 0x00000000000c7805 */ /* 0x000fe2000001ff00 */
[----:B------:R-:W-:Y:S02]  /*3200*/  CS2R R44, SRZ ;  /* 0x00000000002c7805 */ /* 0x000fe4000001ff00 */
[----:B------:R-:W-:Y:S01]  /*3210*/  IMAD.X R4, R64, 0x1, R116, P0 ;  /* 0x0000000140047824 */ /* 0x000fe200000e0674 */
[----:B------:R-:W-:Y:S05]  /*3220*/  IADD3 R3, P0, R102, R42, RZ ;  /* 0x0000002a66037210 */ /* 0x000fea0007f1e0ff */
[----:B------:R-:W-:Y:S01]  /*3230*/  IMAD.X R5, R69, 0x1, R115, P0 ;  /* 0x0000000145057824 */ /* 0x000fe200000e0673 */
[C---:B------:R-:W-:Y:S04]  /*3240*/  LEA R6, P0, R2.reuse, c[0x0][0x270], 0x1 ;  /* 0x00009c0002067a11 */ /* 0x040fe800078008ff */
[----:B------:R-:W-:Y:S02]  /*3250*/  LEA.HI.X R7, R2, c[0x0][0x274], R4, 0x1, P0 ;  /* 0x00009d0002077a11 */ /* 0x000fe400000f0c04 */
[C---:B------:R-:W-:Y:S04]  /*3260*/  LEA R4, P0, R3.reuse, c[0x0][0x288], 0x1 ;  /* 0x0000a20003047a11 */ /* 0x040fe800078008ff */
[----:B------:R-:W-:Y:S02]  /*3270*/  LEA.HI.X R5, R3, c[0x0][0x28c], R5, 0x1, P0 ;  /* 0x0000a30003057a11 */ /* 0x000fe400000f0c05 */
[----:B------:R-:W-:Y:S01]  /*3280*/  ISETP.GE.AND P0, PT, R28, c[0x0][0x27c], PT ;  /* 0x00009f001c007a0c */ /* 0x000fe20003f06270 */
[----:B------:R-:W-:Y:S11]  /*3290*/  CS2R R2, SRZ ;  /* 0x0000000000027805 */ /* 0x000ff6000001ff00 */
[----:B------:R-:W-:Y:S01]  /*32a0*/  @!UPT UIADD3 URZ, URZ, URZ, URZ ;  /* 0x0000003f3f3ff290 */ /* 0x000fe2000fffe03f */
[----:B------:R1:W5:Y:S04]  /*32b0*/  @!P0 LDG.E.64 R2, [R6.64] ;  /* 0x0000000a06028981 */ /* 0x000368000c1e1b00 */
[----:B------:R1:W5:Y:S01]  /*32c0*/  @!P0 LDG.E.64 R40, [R4.64] ;  /* 0x0000000a04288981 */ /* 0x000362000c1e1b00 */
[----:B------:R-:W-:Y:S11]  /*32d0*/  ISETP.GE.AND P0, PT, R68, c[0x0][0x27c], PT ;  /* 0x00009f0044007a0c */ /* 0x000ff60003f06270 */
[----:B------:R-:W-:Y:S02]  /*32e0*/  @!UPT UIADD3 URZ, URZ, URZ, URZ ;  /* 0x0000003f3f3ff290 */ /* 0x000fe4000fffe03f */
[----:B------:R1:W5:Y:S04]  /*32f0*/  @!P0 LDG.E.64 R12, [R6.64+0x40] ;  /* 0x0000400a060c8981 */ /* 0x000368000c1e1b00 */
[----:B------:R1:W5:Y:S02]  /*3300*/  @!P0 LDG.E.64 R44, [R4.64+0x40] ;  /* 0x0000400a042c8981 */ /* 0x000364000c1e1b00 */
.L_x_255:
[----:B------:R-:W-:Y:S05]  /*3310*/  BSYNC B0 ;  /* 0x0000000000007941 */ /* 0x000fea0003800000 */
.L_x_254:
[----:B------:R-:W-:Y:S01]  /*3320*/  ISETP.GE.AND P4, PT, R219, R82, PT ;  /* 0x00000052db00720c */ /* 0x000fe20003f86270 */
[----:B-1---5:R-:W-:Y:S01]  /*3330*/  IMAD.MOV.U32 R4, RZ, RZ, R12 ;  /* 0x000000ffff047224 */ /* 0x022fe200078e000c */
[----:B------:R-:W-:Y:S01]  /*3340*/  MOV R7, R44 ;  /* 0x0000002c00077202 */ /* 0x000fe20000000f00 */
[----:B------:R-:W-:Y:S01]  /*3350*/  IMAD.MOV.U32 R6, RZ, RZ, R13 ;  /* 0x000000ffff067224 */ /* 0x000fe200078e000d */
[----:B------:R-:W-:Y:S01]  /*3360*/  BSSY B0, `(.L_x_256) ;  /* 0x0000023000007945 */ /* 0x000fe20003800000 */
[----:B------:R-:W-:Y:S01]  /*3370*/  IMAD.MOV.U32 R5, RZ, RZ, R2 ;  /* 0x000000ffff057224 */ /* 0x000fe200078e0002 */
[----:B------:R-:W-:Y:S01]  /*3380*/  PRMT R58, R7, 0x7610, R58 ;  /* 0x00007610073a7816 */ /* 0x000fe2000000003a */
[----:B------:R-:W-:Y:S01]  /*3390*/  CS2R R14, SRZ ;  /* 0x00000000000e7805 */ /* 0x000fe2000001ff00 */
[----:B------:R-:W-:Y:S01]  /*33a0*/  PRMT R25, R6, 0x5410, R4 ;  /* 0x0000541006197816 */ /* 0x000fe20000000004 */
[----:B------:R-:W-:Y:S01]  /*33b0*/  IMAD.MOV.U32 R4, RZ, RZ, R3 ;  /* 0x000000ffff047224 */ /* 0x000fe200078e0003 */
[----:B------:R-:W-:Y:S01]  /*33c0*/  CS2R R48, SRZ ;  /* 0x0000000000307805 */ /* 0x000fe2000001ff00 */
[----:B------:R-:W-:Y:S01]  /*33d0*/  IMAD.MOV.U32 R6, RZ, RZ, R45 ;  /* 0x000000ffff067224 */ /* 0x000fe200078e002d */
[----:B------:R-:W-:Y:S02]  /*33e0*/  CS2R R46, SRZ ;  /* 0x00000000002e7805 */ /* 0x000fe4000001ff00 */
[----:B------:R-:W-:Y:S01]  /*33f0*/  PRMT R24, R4, 0x5410, R5 ;  /* 0x0000541004187816 */ /* 0x000fe20000000005 */
[----:B------:R-:W-:Y:S01]  /*3400*/  IMAD.MOV.U32 R5, RZ, RZ, R40 ;  /* 0x000000ffff057224 */ /* 0x000fe200078e0028 */
[----:B------:R-:W-:Y:S02]  /*3410*/  MOV R4, R41 ;  /* 0x0000002900047202 */ /* 0x000fe40000000f00 */
[----:B------:R-:W-:Y:S02]  /*3420*/  PRMT R58, R58, 0x5410, R6 ;  /* 0x000054103a3a7816 */ /* 0x000fe40000000006 */
[----:B------:R-:W-:Y:S01]  /*3430*/  PRMT R39, R5, 0x5410, R4 ;  /* 0x0000541005277816 */ /* 0x000fe20000000004 */
[----:B------:R-:W-:-:S05]  /*3440*/  @P4 BRA `(.L_x_257) ;  /* 0x0000014000004947 */ /* 0x000fca0003800000 */
[----:B------:R-:W-:Y:S01]  /*3450*/  IADD3 R4, P1, P0, R104, R36, R190 ;  /* 0x0000002468047210 */ /* 0x000fe2000783e0be */
[----:B------:R-:W-:Y:S01]  /*3460*/  CS2R R14, SRZ ;  /* 0x00000000000e7805 */ /* 0x000fe2000001ff00 */
[----:B------:R-:W-:Y:S01]  /*3470*/  CS2R R46, SRZ ;  /* 0x00000000002e7805 */ /* 0x000fe2000001ff00 */
[----:B------:R-:W-:Y:S01]  /*3480*/  CS2R R16, SRZ ;  /* 0x0000000000107805 */ /* 0x000fe2000001ff00 */
[----:B------:R-:W-:Y:S01]  /*3490*/  IADD3.X R7, R116, R64, R166, P1, P0 ;  /* 0x0000004074077210 */ /* 0x000fe20000fe04a6 */
[----:B------:R-:W-:Y:S01]  /*34a0*/  CS2R R48, SRZ ;  /* 0x0000000000307805 */ /* 0x000fe2000001ff00 */
[----:B------:R-:W-:Y:S04]  /*34b0*/  IADD3 R5, P1, P0, R102, R42, R191 ;  /* 0x0000002a66057210 */ /* 0x000fe8000783e0bf */
[----:B------:R-:W-:Y:S02]  /*34c0*/  IADD3.X R8, R115, R69, R167, P1, P0 ;  /* 0x0000004573087210 */ /* 0x000fe40000fe04a7 */
[C---:B------:R-:W-:Y:S04]  /*34d0*/  LEA R6, P0, R4.reuse, c[0x0][0x270], 0x1 ;  /* 0x00009c0004067a11 */ /* 0x040fe800078008ff */
[----:B------:R-:W-:Y:S02]  /*34e0*/  LEA.HI.X R7, R4, c[0x0][0x274], R7, 0x1, P0 ;  /* 0x00009d0004077a11 */ /* 0x000fe400000f0c07 */
[C---:B------:R-:W-:Y:S04]  /*34f0*/  LEA R4, P0, R5.reuse, c[0x0][0x288], 0x1 ;  /* 0x0000a20005047a11 */ /* 0x040fe800078008ff */
[----:B------:R-:W-:Y:S02]  /*3500*/  LEA.HI.X R5, R5, c[0x0][0x28c], R8, 0x1, P0 ;  /* 0x0000a30005057a11 */ /* 0x000fe400000f0c08 */
[----:B------:R-:W-:Y:S11]  /*3510*/  ISETP.GE.AND P0, PT, R28, c[0x0][0x27c], PT ;  /* 0x00009f001c007a0c */ /* 0x000ff60003f06270 */
[----:B------:R-:W-:Y:S02]  /*3520*/  @!UPT UIADD3 URZ, URZ, URZ, URZ ;  /* 0x0000003f3f3ff290 */ /* 0x000fe4000fffe03f */
[----:B------:R1:W5:Y:S04]  /*3530*/  @!P0 LDG.E.64 R14, [R6.64] ;  /* 0x0000000a060e8981 */ /* 0x000368000c1e1b00 */
[----:B------:R1:W5:Y:S01]  /*3540*/  @!P0 LDG.E.64 R46, [R4.64] ;  /* 0x0000000a042e8981 */ /* 0x000362000c1e1b00 */
[----:B------:R-:W-:Y:S11]  /*3550*/  ISETP.GE.AND P0, PT, R68, c[0x0][0x27c], PT ;  /* 0x00009f0044007a0c */ /* 0x000ff60003f06270 */
[----:B------:R-:W-:Y:S02]  /*3560*/  @!UPT UIADD3 URZ, URZ, URZ, URZ ;  /* 0x0000003f3f3ff290 */ /* 0x000fe4000fffe03f */
[----:B------:R1:W5:Y:S04]  /*3570*/  @!P0 LDG.E.64 R16, [R6.64+0x40] ;  /* 0x0000400a06108981 */ /* 0x000368000c1e1b00 */
[----:B------:R1:W5:Y:S02]  /*3580*/  @!P0 LDG.E.64 R48, [R4.64+0x40] ;  /* 0x0000400a04308981 */ /* 0x000364000c1e1b00 */
.L_x_257:
[----:B------:R-:W-:Y:S05]  /*3590*/  BSYNC B0 ;  /* 0x0000000000007941 */ /* 0x000fea0003800000 */
.L_x_256:
[----:B------:R-:W-:Y:S01]  /*35a0*/  ISETP.GE.AND P3, PT, R218, R82, PT ;  /* 0x00000052da00720c */ /* 0x000fe20003f66270 */
[----:B-1---5:R-:W-:Y:S01]  /*35b0*/  IMAD.MOV.U32 R7, RZ, RZ, R16 ;  /* 0x000000ffff077224 */ /* 0x022fe200078e0010 */
[----:B------:R-:W-:Y:S01]  /*35c0*/  MOV R5, R14 ;  /* 0x0000000e00057202 */ /* 0x000fe20000000f00 */
[----:B------:R-:W-:Y:S01]  /*35d0*/  IMAD.MOV.U32 R6, RZ, RZ, R17 ;  /* 0x000000ffff067224 */ /* 0x000fe200078e0011 */
[----:B------:R-:W-:Y:S01]  /*35e0*/  BSSY B0, `(.L_x_258) ;  /* 0x0000024000007945 */ /* 0x000fe20003800000 */
[----:B------:R-:W-:Y:S01]  /*35f0*/  IMAD.MOV.U32 R4, RZ, RZ, R15 ;  /* 0x000000ffff047224 */ /* 0x000fe200078e000f */
[----:B------:R-:W-:Y:S01]  /*3600*/  CS2R R26, SRZ ;  /* 0x00000000001a7805 */ /* 0x000fe2000001ff00 */
[----:B------:R-:W-:Y:S01]  /*3610*/  CS2R R20, SRZ ;  /* 0x0000000000147805 */ /* 0x000fe2000001ff00 */
[----:B------:R-:W-:Y:S01]  /*3620*/  PRMT R31, R6, 0x5410, R7 ;  /* 0x00005410061f7816 */ /* 0x000fe20000000007 */
[----:B------:R-:W-:Y:S01]  /*3630*/  IMAD.MOV.U32 R7, RZ, RZ, R48 ;  /* 0x000000ffff077224 */ /* 0x000fe200078e0030 */
[----:B------:R-:W-:Y:S01]  /*3640*/  PRMT R30, R4, 0x5410, R5 ;  /* 0x00005410041e7816 */ /* 0x000fe20000000005 */
[----:B------:R-:W-:Y:S01]  /*3650*/  IMAD.MOV.U32 R5, RZ, RZ, R46 ;  /* 0x000000ffff057224 */ /* 0x000fe200078e002e */
[----:B------:R-:W-:Y:S01]  /*3660*/  MOV R6, R49 ;  /* 0x0000003100067202 */ /* 0x000fe20000000f00 */
[----:B------:R-:W-:Y:S01]  /*3670*/  CS2R R18, SRZ ;  /* 0x0000000000127805 */ /* 0x000fe2000001ff00 */
[----:B------:R-:W-:Y:S01]  /*3680*/  MOV R4, R47 ;  /* 0x0000002f00047202 */ /* 0x000fe20000000f00 */
[----:B------:R-:W-:Y:S01]  /*3690*/  CS2R R52, SRZ ;  /* 0x0000000000347805 */ /* 0x000fe2000001ff00 */
[----:B------:R-:W-:Y:S01]  /*36a0*/  PRMT R60, R7, 0x5410, R6 ;  /* 0x00005410073c7816 */ /* 0x000fe20000000006 */
[----:B------:R-:W-:Y:S01]  /*36b0*/  CS2R R50, SRZ ;  /* 0x0000000000327805 */ /* 0x000fe2000001ff00 */
        /* <DEDUP_REMOVED lines=22> */
.L_x_259:
[----:B------:R-:W-:Y:S05]  /*3820*/  BSYNC B0 ;  /* 0x0000000000007941 */ /* 0x000fea0003800000 */
.L_x_258:
        /* <DEDUP_REMOVED lines=38> */
.L_x_261:
[----:B------:R-:W-:Y:S05]  /*3a90*/  BSYNC B0 ;  /* 0x0000000000007941 */ /* 0x000fea0003800000 */
.L_x_260:
[----:B-1---5:R-:W-:Y:S01]  /*3aa0*/  MOV R5, R22 ;  /* 0x0000001600057202 */ /* 0x022fe20000000f00 */
[----:B------:R-:W-:Y:S01]  /*3ab0*/  IMAD.MOV.U32 R7, RZ, RZ, R26 ;  /* 0x000000ffff077224 */ /* 0x000fe200078e001a */
[----:B------:R-:W-:Y:S01]  /*3ac0*/  BSSY B1, `(.L_x_262) ;  /* 0x000007a000017945 */ /* 0x000fe20003800000 */
[----:B------:R-:W-:Y:S02]  /*3ad0*/  IMAD.MOV.U32 R6, RZ, RZ, R27 ;  /* 0x000000ffff067224 */ /* 0x000fe400078e001b */
[----:B------:R-:W-:Y:S03]  /*3ae0*/  IMAD.MOV.U32 R4, RZ, RZ, R23 ;  /* 0x000000ffff047224 */ /* 0x000fe600078e0017 */
[----:B------:R-:W-:Y:S01]  /*3af0*/  PRMT R37, R6, 0x5410, R7 ;  /* 0x0000541006257816 */ /* 0x000fe20000000007 */
[----:B------:R-:W-:Y:S01]  /*3b00*/  IMAD.MOV.U32 R7, RZ, RZ, R56 ;  /* 0x000000ffff077224 */ /* 0x000fe200078e0038 */
[----:B------:R-:W-:Y:S01]  /*3b10*/  PRMT R36, R4, 0x5410, R5 ;  /* 0x0000541004247816 */ /* 0x000fe20000000005 */
[----:B------:R-:W-:Y:S01]  /*3b20*/  IMAD.MOV.U32 R5, RZ, RZ, R54 ;  /* 0x000000ffff057224 */ /* 0x000fe200078e0036 */
[----:B------:R-:W-:Y:S02]  /*3b30*/  MOV R6, R57 ;  /* 0x0000003900067202 */ /* 0x000fe40000000f00 */
[----:B------:R-:W-:Y:S02]  /*3b40*/  MOV R4, R55 ;  /* 0x0000003700047202 */ /* 0x000fe40000000f00 */
[----:B------:R-:W-:Y:S02]  /*3b50*/  PRMT R64, R7, 0x5410, R6 ;  /* 0x0000541007407816 */ /* 0x000fe40000000006 */
[----:B------:R-:W-:Y:S01]  /*3b60*/  PRMT R63, R5, 0x5410, R4 ;  /* 0x00005410053f7816 */ /* 0x000fe20000000004 */
[----:B------:R-:W-:-:S05]  /*3b70*/  @P5 BRA `(.L_x_263) ;  /* 0x000006e000005947 */ /* 0x000fca0003800000 */
[----:B------:R-:W-:Y:S01]  /*3b80*/  BSSY B0, `(.L_x_264) ;  /* 0x0000036000007945 */ /* 0x000fe20003800000 */
[----:B------:R-:W-:-:S05]  /*3b90*/  @P6 BRA `(.L_x_265) ;  /* 0x0000034000006947 */ /* 0x000fca0003800000 */
[----:B------:R-:W-:Y:S01]  /*3ba0*/  ISETP.GE.AND P0, PT, R28, c[0x0][0x27c], PT ;  /* 0x00009f001c007a0c */ /* 0x000fe20003f06270 */
[----:B------:R-:W1:Y:S11]  /*3bb0*/  LDS.128 R8, [R208+0x8100] ;  /* 0x00810000d0087984 */ /* 0x000e760000000c00 */
[----:B------:R-:W-:Y:S01]  /*3bc0*/  @!UPT UIADD3 URZ, URZ, URZ, URZ ;  /* 0x0000003f3f3ff290 */ /* 0x000fe2000fffe03f */
[----:B------:R-:W-:Y:S02]  /*3bd0*/  @!P0 SHF.R.U64 R5, R40, 0x10, R41 ;  /* 0x0000001028058819 */ /* 0x000fe40000001229 */
[--C-:B------:R-:W-:Y:S02]  /*3be0*/  @!P0 SHF.R.U64 R2, R2, 0x10, R3.reuse ;  /* 0x0000001002028819 */ /* 0x100fe40000001203 */
[----:B------:R-:W-:Y:S02]  /*3bf0*/  @!P0 SHF.R.U32.HI R3, RZ, 0x10, R3 ;  /* 0x00000010ff038819 */ /* 0x000fe40000011603 */
[----:B------:R-:W-:Y:S02]  /*3c00*/  @!P0 PRMT R5, R39, 0x5410, R5 ;  /* 0x0000541027058816 */ /* 0x000fe40000000005 */
[C---:B------:R-:W-:Y:S02]  /*3c10*/  @!P0 PRMT R2, R24.reuse, 0x5432, R2 ;  /* 0x0000543218028816 */ /* 0x040fe40000000002 */
[----:B------:R-:W-:Y:S02]  /*3c20*/  @!P0 SHF.R.U32.HI R4, RZ, 0x10, R41 ;  /* 0x00000010ff048819 */ /* 0x000fe40000011629 */
[----:B------:R-:W-:Y:S01]  /*3c30*/  @!P0 PRMT R6, R24, 0x5410, R3 ;  /* 0x0000541018068816 */ /* 0x000fe20000000003 */
[----:B------:R-:W-:Y:S01]  /*3c40*/  @!P0 IMAD.U32 R24, R5, 0x10000, RZ ;  /* 0x0001000005188824 */ /* 0x000fe200078e00ff */
[----:B------:R-:W-:Y:S01]  /*3c50*/  @!P0 PRMT R42, R39, 0x5432, R4 ;  /* 0x00005432272a8816 */ /* 0x000fe20000000004 */
[C---:B------:R-:W-:Y:S01]  /*3c60*/  @!P0 IMAD.U32 R7, R2.reuse, 0x10000, RZ ;  /* 0x0001000002078824 */ /* 0x040fe200078e00ff */
[----:B------:R-:W-:Y:S02]  /*3c70*/  @!P0 LOP3.LUT R40, R5, 0xffff0000, RZ, 0xc0, !PT ;  /* 0xffff000005288812 */ /* 0x000fe400078ec0ff */
[----:B------:R-:W-:Y:S01]  /*3c80*/  @!P0 LOP3.LUT R5, R2, 0xffff0000, RZ, 0xc0, !PT ;  /* 0xffff000002058812 */ /* 0x000fe200078ec0ff */
[C---:B-1----:R-:W-:Y:S01]  /*3c90*/  @!P0 IMAD.U32 R41, R9.reuse, 0x10000, RZ ;  /* 0x0001000009298824 */ /* 0x042fe200078e00ff */
[C---:B------:R-:W-:Y:S02]  /*3ca0*/  @!P0 LOP3.LUT R3, R8.reuse, 0xffff0000, RZ, 0xc0, !PT ;  /* 0xffff000008038812 */ /* 0x040fe400078ec0ff */
[----:B------:R-:W-:Y:S02]  /*3cb0*/  @!P0 LOP3.LUT R4, R9, 0xffff0000, RZ, 0xc0, !PT ;  /* 0xffff000009048812 */ /* 0x000fe400078ec0ff */
[----:B------:R-:W-:Y:S01]  /*3cc0*/  @!P0 SHF.L.U32 R39, R8, 0x10, RZ ;  /* 0x0000001008278819 */ /* 0x000fe200000006ff */
[C---:B------:R-:W-:Y:S02]  /*3cd0*/  @!P0 FMUL.FTZ R43, R3.reuse, R24 ;  /* 0x00000018032b8220 */ /* 0x040fe40000410000 */
[----:B------:R-:W-:Y:S02]  /*3ce0*/  @!P0 FMUL.FTZ R2, R3, R7 ;  /* 0x0000000703028220 */ /* 0x000fe40000410000 */
[C---:B------:R-:W-:Y:S02]  /*3cf0*/  @!P0 FMUL.FTZ R65, R4.reuse, R40 ;  /* 0x0000002804418220 */ /* 0x040fe40000410000 */
[----:B------:R-:W-:Y:S01]  /*3d00*/  @!P0 FMUL.FTZ R3, R4, R5 ;  /* 0x0000000504038220 */ /* 0x000fe20000410000 */
[----:B------:R-:W-:Y:S01]  /*3d10*/  @!P0 LOP3.LUT R4, R10, 0xffff0000, RZ, 0xc0, !PT ;  /* 0xffff00000a048812 */ /* 0x000fe200078ec0ff */
[----:B------:R-:W-:Y:S01]  /*3d20*/  @!P0 FFMA.FTZ R71, R39, R7, -R43 ;  /* 0x0000000727478223 */ /* 0x000fe2000001082b */
[----:B------:R-:W-:Y:S01]  /*3d30*/  @!P0 SHF.L.U32 R43, R11, 0x10, RZ ;  /* 0x000000100b2b8819 */ /* 0x000fe200000006ff */
[----:B------:R-:W-:Y:S01]  /*3d40*/  @!P0 FFMA.FTZ R2, R24, R39, R2 ;  /* 0x0000002718028223 */ /* 0x000fe20000010002 */
[----:B------:R-:W-:Y:S01]  /*3d50*/  @!P0 SHF.L.U32 R39, R10, 0x10, RZ ;  /* 0x000000100a278819 */ /* 0x000fe200000006ff */
[C---:B------:R-:W-:Y:S01]  /*3d60*/  @!P0 IMAD.U32 R24, R42.reuse, 0x10000, RZ ;  /* 0x000100002a188824 */ /* 0x040fe200078e00ff */
[----:B------:R-:W-:Y:S01]  /*3d70*/  @!P0 LOP3.LUT R42, R42, 0xffff0000, RZ, 0xc0, !PT ;  /* 0xffff00002a2a8812 */ /* 0x000fe200078ec0ff */
[C---:B------:R-:W-:Y:S01]  /*3d80*/  @!P0 IMAD.U32 R7, R6.reuse, 0x10000, RZ ;  /* 0x0001000006078824 */ /* 0x040fe200078e00ff */
[----:B------:R-:W-:Y:S01]  /*3d90*/  @!P0 LOP3.LUT R6, R6, 0xffff0000, RZ, 0xc0, !PT ;  /* 0xffff000006068812 */ /* 0x000fe200078ec0ff */
[----:B------:R-:W-:Y:S01]  /*3da0*/  @!P0 FFMA.FTZ R70, R41, R5, -R65 ;  /* 0x0000000529468223 */ /* 0x000fe20000010841 */
[----:B------:R-:W-:Y:S01]  /*3db0*/  @!P0 LOP3.LUT R5, R11, 0xffff0000, RZ, 0xc0, !PT ;  /* 0xffff00000b058812 */ /* 0x000fe200078ec0ff */
[C---:B------:R-:W-:Y:S02]  /*3dc0*/  @!P0 FMUL.FTZ R65, R4.reuse, R24 ;  /* 0x0000001804418220 */ /* 0x040fe40000410000 */
[----:B------:R-:W-:Y:S02]  /*3dd0*/  @!P0 FMUL.FTZ R4, R4, R7 ;  /* 0x0000000704048220 */ /* 0x000fe40000410000 */
[C---:B------:R-:W-:Y:S02]  /*3de0*/  @!P0 FMUL.FTZ R69, R5.reuse, R42 ;  /* 0x0000002a05458220 */ /* 0x040fe40000410000 */
[-C--:B------:R-:W-:Y:S02]  /*3df0*/  @!P0 FMUL.FTZ R5, R5, R6.reuse ;  /* 0x0000000605058220 */ /* 0x080fe40000410000 */
[----:B------:R-:W-:Y:S02]  /*3e00*/  @!P0 FFMA.FTZ R3, R40, R41, R3 ;  /* 0x0000002928038223 */ /* 0x000fe40000010003 */
[----:B------:R-:W-:Y:S02]  /*3e10*/  @!P0 FFMA.FTZ R4, R24, R39, R4 ;  /* 0x0000002718048223 */ /* 0x000fe40000010004 */
[----:B------:R-:W-:Y:S01]  /*3e20*/  @!P0 FFMA.FTZ R65, R39, R7, -R65 ;  /* 0x0000000727418223 */ /* 0x000fe20000010841 */
[----:B------:R-:W-:Y:S01]  /*3e30*/  @!P0 F2FP.BF16.PACK_AB R7, R2, R71 ;  /* 0x000000470207823e */ /* 0x000fe200000010ff */
[----:B------:R-:W-:Y:S01]  /*3e40*/  @!P0 FFMA.FTZ R69, R43, R6, -R69 ;  /* 0x000000062b458223 */ /* 0x000fe20000010845 */
[----:B------:R-:W-:Y:S01]  /*3e50*/  @!P0 F2FP.BF16.PACK_AB R6, R3, R70 ;  /* 0x000000460306823e */ /* 0x000fe200000010ff */
[----:B------:R-:W-:Y:S01]  /*3e60*/  @!P0 FFMA.FTZ R5, R42, R43, R5 ;  /* 0x0000002b2a058223 */ /* 0x000fe20000010005 */
[----:B------:R-:W-:Y:S01]  /*3e70*/  @!P0 F2FP.BF16.PACK_AB R3, R4, R65 ;  /* 0x000000410403823e */ /* 0x000fe200000010ff */
[----:B------:R-:W-:Y:S01]  /*3e80*/  @!P0 IMAD.MOV.U32 R8, RZ, RZ, R7 ;  /* 0x000000ffff088224 */ /* 0x000fe200078e0007 */
[----:B------:R-:W-:Y:S02]  /*3e90*/  @!P0 MOV R9, R6 ;  /* 0x0000000600098202 */ /* 0x000fe40000000f00 */
[----:B------:R-:W-:Y:S01]  /*3ea0*/  @!P0 F2FP.BF16.PACK_AB R2, R5, R69 ;  /* 0x000000450502823e */ /* 0x000fe200000010ff */
[----:B------:R-:W-:Y:S03]  /*3eb0*/  @!P0 IMAD.MOV.U32 R10, RZ, RZ, R3 ;  /* 0x000000ffff0a8224 */ /* 0x000fe600078e0003 */
[----:B------:R-:W-:Y:S05]  /*3ec0*/  @!P0 MOV R11, R2 ;  /* 0x00000002000b8202 */ /* 0x000fea0000000f00 */
[----:B------:R1:W-:Y:S02]  /*3ed0*/  STG.E.128 [R66.64], R8 ;  /* 0x0000000842007986 */ /* 0x0003e4000c101d0a */
.L_x_265:
[----:B------:R-:W-:Y:S05]  /*3ee0*/  BSYNC B0 ;  /* 0x0000000000007941 */ /* 0x000fea0003800000 */
.L_x_264:
[----:B------:R-:W-:Y:S11]  /*3ef0*/  ISETP.GE.AND P0, PT, R209, c[0x0][0x1d4], PT ;  /* 0x00007500d1007a0c */ /* 0x000ff60003f06270 */
[----:B------:R-:W-:Y:S02]  /*3f00*/  @!UPT UIADD3 URZ, URZ, URZ, URZ ;  /* 0x0000003f3f3ff290 */ /* 0x000fe4000fffe03f */
[----:B------:R-:W-:-:S05]  /*3f10*/  @P0 BRA `(.L_x_263) ;  /* 0x0000034000000947 */ /* 0x000fca0003800000 */
[----:B------:R-:W-:Y:S01]  /*3f20*/  ISETP.GE.AND P0, PT, R68, c[0x0][0x27c], PT ;  /* 0x00009f0044007a0c */ /* 0x000fe20003f06270 */
[----:B-1----:R-:W1:Y:S11]  /*3f30*/  LDS.128 R8, [R208+0xb900] ;  /* 0x00b90000d0087984 */ /* 0x002e760000000c00 */
[----:B------:R-:W-:Y:S01]  /*3f40*/  @!UPT UIADD3 URZ, URZ, URZ, URZ ;  /* 0x0000003f3f3ff290 */ /* 0x000fe2000fffe03f */
[----:B------:R-:W-:Y:S02]  /*3f50*/  @!P0 SHF.R.U64 R5, R44, 0x10, R45 ;  /* 0x000000102c058819 */ /* 0x000fe4000000122d */
[--C-:B------:R-:W-:Y:S02]  /*3f60*/  @!P0 SHF.R.U64 R2, R12, 0x10, R13.reuse ;  /* 0x000000100c028819 */ /* 0x100fe4000000120d */
[----:B------:R-:W-:Y:S02]  /*3f70*/  @!P0 SHF.R.U32.HI R3, RZ, 0x10, R13 ;  /* 0x00000010ff038819 */ /* 0x000fe4000001160d */
[C---:B------:R-:W-:Y:S02]  /*3f80*/  @!P0 PRMT R2, R25.reuse, 0x5432, R2 ;  /* 0x0000543219028816 */ /* 0x040fe40000000002 */
[----:B------:R-:W-:Y:S02]  /*3f90*/  @!P0 PRMT R5, R58, 0x5410, R5 ;  /* 0x000054103a058816 */ /* 0x000fe40000000005 */
[----:B------:R-:W-:Y:S01]  /*3fa0*/  @!P0 SHF.R.U32.HI R4, RZ, 0x10, R45 ;  /* 0x00000010ff048819 */ /* 0x000fe2000001162d */
[----:B------:R-:W-:Y:S01]  /*3fb0*/  @!P0 IMAD.U32 R6, R2, 0x10000, RZ ;  /* 0x0001000002068824 */ /* 0x000fe200078e00ff */
[----:B------:R-:W-:Y:S01]  /*3fc0*/  @!P0 PRMT R7, R25, 0x5410, R3 ;  /* 0x0000541019078816 */ /* 0x000fe20000000003 */
[C---:B------:R-:W-:Y:S01]  /*3fd0*/  @!P0 IMAD.U32 R12, R5.reuse, 0x10000, RZ ;  /* 0x00010000050c8824 */ /* 0x040fe200078e00ff */
[----:B------:R-:W-:Y:S02]  /*3fe0*/  @!P0 PRMT R39, R58, 0x5432, R4 ;  /* 0x000054323a278816 */ /* 0x000fe40000000004 */
        /* <DEDUP_REMOVED lines=22> */
[-C--:B------:R-:W-:Y:S02]  /*4150*/  @!P0 FMUL.FTZ R4, R4, R6.reuse ;  /* 0x0000000604048220 */ /* 0x080fe40000410000 */
[C---:B------:R-:W-:Y:S02]  /*4160*/  @!P0 FMUL.FTZ R42, R5.reuse, R39 ;  /* 0x00000027052a8220 */ /* 0x040fe40000410000 */
[----:B------:R-:W-:Y:S02]  /*4170*/  @!P0 FMUL.FTZ R5, R5, R7 ;  /* 0x0000000705058220 */ /* 0x000fe40000410000 */
[----:B------:R-:W-:Y:S02]  /*4180*/  @!P0 FFMA.FTZ R3, R24, R25, R3 ;  /* 0x0000001918038223 */ /* 0x000fe40000010003 */
[----:B------:R-:W-:Y:S02]  /*4190*/  @!P0 FFMA.FTZ R4, R12, R13, R4 ;  /* 0x0000000d0c048223 */ /* 0x000fe40000010004 */
[----:B------:R-:W-:Y:S01]  /*41a0*/  @!P0 FFMA.FTZ R41, R13, R6, -R41 ;  /* 0x000000060d298223 */ /* 0x000fe20000010829 */
[----:B------:R-:W-:Y:S01]  /*41b0*/  @!P0 F2FP.BF16.PACK_AB R6, R3, R43 ;  /* 0x0000002b0306823e */ /* 0x000fe200000010ff */
[----:B------:R-:W-:Y:S01]  /*41c0*/  @!P0 FFMA.FTZ R42, R40, R7, -R42 ;  /* 0x00000007282a8223 */ /* 0x000fe2000001082a */
[----:B------:R-:W-:Y:S01]  /*41d0*/  @!P0 F2FP.BF16.PACK_AB R7, R2, R44 ;  /* 0x0000002c0207823e */ /* 0x000fe200000010ff */
[----:B------:R-:W-:Y:S01]  /*41e0*/  @!P0 FFMA.FTZ R5, R39, R40, R5 ;  /* 0x0000002827058223 */ /* 0x000fe20000010005 */
[----:B------:R-:W-:Y:S02]  /*41f0*/  @!P0 F2FP.BF16.PACK_AB R3, R4, R41 ;  /* 0x000000290403823e */ /* 0x000fe400000010ff */
[----:B------:R-:W-:Y:S01]  /*4200*/  @!P0 MOV R9, R6 ;  /* 0x0000000600098202 */ /* 0x000fe20000000f00 */
[----:B------:R-:W-:Y:S01]  /*4210*/  @!P0 IMAD.MOV.U32 R8, RZ, RZ, R7 ;  /* 0x000000ffff088224 */ /* 0x000fe200078e0007 */
[----:B------:R-:W-:Y:S01]  /*4220*/  @!P0 F2FP.BF16.PACK_AB R2, R5, R42 ;  /* 0x0000002a0502823e */ /* 0x000fe200000010ff */
[----:B------:R-:W-:Y:S03]  /*4230*/  @!P0 IMAD.MOV.U32 R10, RZ, RZ, R3 ;  /* 0x000000ffff0a8224 */ /* 0x000fe600078e0003 */
[----:B------:R-:W-:Y:S05]  /*4240*/  @!P0 MOV R11, R2 ;  /* 0x00000002000b8202 */ /* 0x000fea0000000f00 */
[----:B------:R1:W-:Y:S02]  /*4250*/  STG.E.128 [R66.64+0x80], R8 ;  /* 0x0000800842007986 */ /* 0x0003e4000c101d0a */
.L_x_263:
[----:B------:R-:W-:Y:S05]  /*4260*/  BSYNC B1 ;  /* 0x0000000000017941 */ /* 0x000fea0003800000 */
.L_x_262:
[----:B------:R-:W-:Y:S01]  /*4270*/  BSSY B1, `(.L_x_266) ;  /* 0x0000070000017945 */ /* 0x000fe20003800000 */
[----:B------:R-:W-:-:S05]  /*4280*/  @P4 BRA `(.L_x_267) ;  /* 0x000006e000004947 */ /* 0x000fca0003800000 */
[----:B------:R-:W-:Y:S01]  /*4290*/  BSSY B0, `(.L_x_268) ;  /* 0x0000036000007945 */ /* 0x000fe20003800000 */
[----:B------:R-:W-:-:S05]  /*42a0*/  @P6 BRA `(.L_x_269) ;  /* 0x0000034000006947 */ /* 0x000fca0003800000 */
[----:B------:R-:W-:Y:S01]  /*42b0*/  ISETP.GE.AND P0, PT, R28, c[0x0][0x27c], PT ;  /* 0x00009f001c007a0c */ /* 0x000fe20003f06270 */
[----:B-1----:R-:W1:Y:S11]  /*42c0*/  LDS.128 R8, [R208+0x9100] ;  /* 0x00910000d0087984 */ /* 0x002e760000000c00 */
[----:B------:R-:W-:Y:S01]  /*42d0*/  @!UPT UIADD3 URZ, URZ, URZ, URZ ;  /* 0x0000003f3f3ff290 */ /* 0x000fe2000fffe03f */
[----:B------:R-:W-:Y:S02]  /*42e0*/  @!P0 SHF.R.U64 R5, R46, 0x10, R47 ;  /* 0x000000102e058819 */ /* 0x000fe4000000122f */
[--C-:B------:R-:W-:Y:S02]  /*42f0*/  @!P0 SHF.R.U64 R2, R14, 0x10, R15.reuse ;  /* 0x000000100e028819 */ /* 0x100fe4000000120f */
[----:B------:R-:W-:Y:S02]  /*4300*/  @!P0 SHF.R.U32.HI R3, RZ, 0x10, R15 ;  /* 0x00000010ff038819 */ /* 0x000fe4000001160f */
[----:B------:R-:W-:Y:S02]  /*4310*/  @!P0 PRMT R5, R59, 0x5410, R5 ;  /* 0x000054103b058816 */ /* 0x000fe40000000005 */
[C---:B------:R-:W-:Y:S02]  /*4320*/  @!P0 PRMT R2, R30.reuse, 0x5432, R2 ;  /* 0x000054321e028816 */ /* 0x040fe40000000002 */
        /* <DEDUP_REMOVED lines=44> */
.L_x_269:
[----:B------:R-:W-:Y:S05]  /*45f0*/  BSYNC B0 ;  /* 0x0000000000007941 */ /* 0x000fea0003800000 */
.L_x_268:
        /* <DEDUP_REMOVED lines=10> */
[----:B------:R-:W-:Y:S02]  /*46a0*/  @!P0 PRMT R2, R31, 0x5432, R2 ;  /* 0x000054321f028816 */ /* 0x000fe40000000002 */
[----:B------:R-:W-:Y:S01]  /*46b0*/  @!P0 SHF.R.U32.HI R4, RZ, 0x10, R49 ;  /* 0x00000010ff048819 */ /* 0x000fe20000011631 */
[----:B------:R-:W-:Y:S01]  /*46c0*/  @!P0 IMAD.U32 R12, R5, 0x10000, RZ ;  /* 0x00010000050c8824 */ /* 0x000fe200078e00ff */
[----:B------:R-:W-:Y:S01]  /*46d0*/  @!P0 PRMT R7, R31, 0x5410, R3 ;  /* 0x000054101f078816 */ /* 0x000fe20000000003 */
[----:B------:R-:W-:Y:S01]  /*46e0*/  @!P0 IMAD.U32 R6, R2, 0x10000, RZ ;  /* 0x0001000002068824 */ /* 0x000fe200078e00ff */
        /* <DEDUP_REMOVED lines=40> */
.L_x_267:
[----:B------:R-:W-:Y:S05]  /*4970*/  BSYNC B1 ;  /* 0x0000000000017941 */ /* 0x000fea0003800000 */
.L_x_266:
        /* <DEDUP_REMOVED lines=56> */
.L_x_273:
[----:B------:R-:W-:Y:S05]  /*4d00*/  BSYNC B0 ;  /* 0x0000000000007941 */ /* 0x000fea0003800000 */
.L_x_272:
        /* <DEDUP_REMOVED lines=55> */
.L_x_271:
[----:B------:R-:W-:Y:S05]  /*5080*/  BSYNC B1 ;  /* 0x0000000000017941 */ /* 0x000fea0003800000 */
.L_x_270:
        /* <DEDUP_REMOVED lines=55> */
.L_x_276:
[----:B------:R-:W-:Y:S05]  /*5400*/  BSYNC B0 ;  /* 0x0000000000007941 */ /* 0x000fea0003800000 */
.L_x_275:
        /* <DEDUP_REMOVED lines=54> */
[----:B------:R1:W-:Y:S01]  /*5770*/  STG.E.128 [R78.64+0x80], R8 ;  /* 0x000080084e007986 */ /* 0x0003e2000c101d0a */
[----:B------:R-:W-:-:S05]  /*5780*/  BRA `(.L_x_274) ;  /* 0x000026a000007947 */ /* 0x000fca0003800000 */
.L_x_253:
[----:B------:R-:W-:Y:S01]  /*5790*/  ISETP.GE.AND P0, PT, R219, R82, PT ;  /* 0x00000052db00720c */ /* 0x000fe20003f06270 */
[----:B------:R-:W-:Y:S01]  /*57a0*/  CS2R R62, SRZ ;  /* 0x00000000003e7805 */ /* 0x000fe2000001ff00 */
[----:B------:R-:W-:Y:S01]  /*57b0*/  CS2R R60, SRZ ;  /* 0x00000000003c7805 */ /* 0x000fe2000001ff00 */
[----:B------:R-:W-:Y:S01]  /*57c0*/  CS2R R22, SRZ ;  /* 0x0000000000167805 */ /* 0x000fe2000001ff00 */
[----:B------:R-:W-:Y:S01]  /*57d0*/  ISETP.GE.OR P4, PT, R32, c[0x0][0x27c], P0 ;  /* 0x00009f0020007a0c */ /* 0x000fe20000786670 */
        /* <DEDUP_REMOVED lines=9> */
[----:B------:R-:W-:Y:S03]  /*5870*/  BSSY B0, `(.L_x_277) ;  /* 0x00000d3000007945 */ /* 0x000fe60003800000 */
[----:B------:R-:W-:Y:S04]  /*5880*/  @!P4 IADD3 R2, P1, P0, R108, R36, R190 ;  /* 0x000000246c02c210 */ /* 0x000fe8000783e0be */
[----:B------:R-:W-:Y:S02]  /*5890*/  @!P4 IADD3.X R4, R119, R64, R166, P1, P0 ;  /* 0x000000407704c210 */ /* 0x000fe40000fe04a6 */
[----:B------:R-:W-:Y:S04]  /*58a0*/  @!P4 IADD3 R3, P1, P0, R106, R42, R191 ;  /* 0x0000002a6a03c210 */ /* 0x000fe8000783e0bf */
[----:B------:R-:W-:Y:S02]  /*58b0*/  @!P4 IADD3.X R8, R117, R69, R167, P1, P0 ;  /* 0x000000457508c210 */ /* 0x000fe40000fe04a7 */
[----:B------:R-:W-:Y:S04]  /*58c0*/  ISETP.GE.AND P0, PT, R218, R82, PT ;  /* 0x00000052da00720c */ /* 0x000fe80003f06270 */
[----:B------:R-:W-:Y:S11]  /*58d0*/  ISETP.GE.OR P3, PT, R32, c[0x0][0x27c], P0 ;  /* 0x00009f0020007a0c */ /* 0x000ff60000766670 */
[----:B------:R-:W-:Y:S02]  /*58e0*/  @!UPT UIADD3 URZ, URZ, URZ, URZ ;  /* 0x0000003f3f3ff290 */ /* 0x000fe4000fffe03f */
[----:B------:R-:W-:Y:S04]  /*58f0*/  @!P3 IADD3 R5, P1, P0, R108, R188, R36 ;  /* 0x000000bc6c05b210 */ /* 0x000fe8000783e024 */
[----:B------:R-:W-:Y:S02]  /*5900*/  @!P3 IADD3.X R10, R119, R159, R64, P1, P0 ;  /* 0x0000009f770ab210 */ /* 0x000fe40000fe0440 */
[----:B------:R-:W-:Y:S04]  /*5910*/  @!P3 IADD3 R9, P1, P0, R106, R189, R42 ;  /* 0x000000bd6a09b210 */ /* 0x000fe8000783e02a */
[--C-:B------:R-:W-:Y:S02]  /*5920*/  @!P3 IADD3.X R12, R117, R162, R69.reuse, P1, P0 ;  /* 0x000000a2750cb210 */ /* 0x100fe40000fe0445 */
[----:B------:R-:W-:Y:S04]  /*5930*/  ISETP.GE.AND P0, PT, R217, R82, PT ;  /* 0x00000052d900720c */ /* 0x000fe80003f06270 */
[----:B------:R-:W-:Y:S11]  /*5940*/  ISETP.GE.OR P2, PT, R32, c[0x0][0x27c], P0 ;  /* 0x00009f0020007a0c */ /* 0x000ff60000746670 */
[----:B------:R-:W-:Y:S02]  /*5950*/  @!UPT UIADD3 URZ, URZ, URZ, URZ ;  /* 0x0000003f3f3ff290 */ /* 0x000fe4000fffe03f */
[----:B------:R-:W-:Y:S04]  /*5960*/  @!P2 IADD3 R11, P1, P0, R108, R184, R36 ;  /* 0x000000b86c0ba210 */ /* 0x000fe8000783e024 */
[----:B------:R-:W-:Y:S02]  /*5970*/  @!P2 IADD3.X R14, R119, R120, R64, P1, P0 ;  /* 0x00000078770ea210 */ /* 0x000fe40000fe0440 */
[----:B------:R-:W-:Y:S04]  /*5980*/  @!P2 IADD3 R13, P1, P0, R106, R182, R42 ;  /* 0x000000b66a0da210 */ /* 0x000fe8000783e02a */
[----:B------:R-:W-:Y:S02]  /*5990*/  @!P2 IADD3.X R15, R117, R121, R69, P1, P0 ;  /* 0x00000079750fa210 */ /* 0x000fe40000fe0445 */
[C---:B------:R-:W-:Y:S04]  /*59a0*/  @!P4 LEA R6, P0, R2.reuse, c[0x0][0x270], 0x1 ;  /* 0x00009c000206ca11 */ /* 0x040fe800078008ff */
[----:B------:R-:W-:Y:S02]  /*59b0*/  @!P4 LEA.HI.X R7, R2, c[0x0][0x274], R4, 0x1, P0 ;  /* 0x00009d000207ca11 */ /* 0x000fe400000f0c04 */
[C---:B------:R-:W-:Y:S03]  /*59c0*/  @!P4 LEA R2, P0, R3.reuse, c[0x0][0x288], 0x1 ;  /* 0x0000a2000302ca11 */ /* 0x040fe600078008ff */
[----:B------:R1:W2:Y:S01]  /*59d0*/  @!P4 LDG.E.128 R16, [R6.64] ;  /* 0x0000000a0610c981 */ /* 0x0002a2000c1e1d00 */
[----:B------:R-:W-:Y:S02]  /*59e0*/  @!P4 LEA.HI.X R3, R3, c[0x0][0x28c], R8, 0x1, P0 ;  /* 0x0000a3000303ca11 */ /* 0x000fe400000f0c08 */
[C---:B------:R-:W-:Y:S04]  /*59f0*/  @!P3 LEA R4, P0, R5.reuse, c[0x0][0x270], 0x1 ;  /* 0x00009c000504ba11 */ /* 0x040fe800078008ff */
[----:B------:R-:W-:Y:S01]  /*5a00*/  @!P3 LEA.HI.X R5, R5, c[0x0][0x274], R10, 0x1, P0 ;  /* 0x00009d000505ba11 */ /* 0x000fe200000f0c0a */
[----:B------:R3:W4:Y:S01]  /*5a10*/  @!P4 LDG.E.128 R60, [R2.64] ;  /* 0x0000000a023cc981 */ /* 0x000722000c1e1d00 */
[C---:B------:R-:W-:Y:S04]  /*5a20*/  @!P3 LEA R8, P0, R9.reuse, c[0x0][0x288], 0x1 ;  /* 0x0000a2000908ba11 */ /* 0x040fe800078008ff */
[----:B------:R-:W-:Y:S02]  /*5a30*/  @!P3 LEA.HI.X R9, R9, c[0x0][0x28c], R12, 0x1, P0 ;  /* 0x0000a3000909ba11 */ /* 0x000fe400000f0c0c */
[C---:B------:R-:W-:Y:S01]  /*5a40*/  @!P2 LEA R10, P0, R11.reuse, c[0x0][0x270], 0x1 ;  /* 0x00009c000b0aaa11 */ /* 0x040fe200078008ff */
[----:B------:R3:W4:Y:S03]  /*5a50*/  @!P3 LDG.E.128 R20, [R4.64] ;  /* 0x0000000a0414b981 */ /* 0x000726000c1e1d00 */
[----:B------:R-:W-:Y:S02]  /*5a60*/  @!P2 LEA.HI.X R11, R11, c[0x0][0x274], R14, 0x1, P0 ;  /* 0x00009d000b0baa11 */ /* 0x000fe400000f0c0e */
[C---:B------:R-:W-:Y:S03]  /*5a70*/  @!P2 LEA R12, P0, R13.reuse, c[0x0][0x288], 0x1 ;  /* 0x0000a2000d0caa11 */ /* 0x040fe600078008ff */
[----:B------:R-:W4:Y:S01]  /*5a80*/  @!P2 LDG.E.128 R24, [R10.64] ;  /* 0x0000000a0a18a981 */ /* 0x000f22000c1e1d00 */
[----:B------:R-:W-:Y:S01]  /*5a90*/  @!P2 LEA.HI.X R13, R13, c[0x0][0x28c], R15, 0x1, P0 ;  /* 0x0000a3000d0daa11 */ /* 0x000fe200000f0c0f */
[----:B-1----:R-:W-:Y:S01]  /*5aa0*/  CS2R R6, SRZ ;  /* 0x0000000000067805 */ /* 0x002fe2000001ff00 */
[----:B------:R-:W-:Y:S04]  /*5ab0*/  ISETP.GE.AND P0, PT, R229, R82, PT ;  /* 0x00000052e500720c */ /* 0x000fe80003f06270 */
[----:B------:R-:W-:Y:S01]  /*5ac0*/  ISETP.GE.OR P0, PT, R32, c[0x0][0x27c], P0 ;  /* 0x00009f0020007a0c */ /* 0x000fe20000706670 */
[----:B------:R-:W4:Y:S11]  /*5ad0*/  @!P2 LDG.E.128 R72, [R12.64] ;  /* 0x0000000a0c48a981 */ /* 0x000f36000c1e1d00 */
[----:B------:R-:W-:Y:S01]  /*5ae0*/  @!UPT UIADD3 URZ, URZ, URZ, URZ ;  /* 0x0000003f3f3ff290 */ /* 0x000fe2000fffe03f */
[----:B---3--:R-:W-:Y:S05]  /*5af0*/  @!P0 IADD3 R2, P1, R108, R36, RZ ;  /* 0x000000246c028210 */ /* 0x008fea0007f3e0ff */
[----:B------:R-:W-:Y:S01]  /*5b00*/  @!P0 IMAD.X R3, R64, 0x1, R119, P1 ;  /* 0x0000000140038824 */ /* 0x000fe200008e0677 */
[C---:B------:R-:W-:Y:S01]  /*5b10*/  @!P0 LEA R14, P1, R2.reuse, c[0x0][0x270], 0x1 ;  /* 0x00009c00020e8a11 */ /* 0x040fe200078208ff */
[----:B------:R-:W-:Y:S03]  /*5b20*/  CS2R R64, SRZ ;  /* 0x0000000000407805 */ /* 0x000fe6000001ff00 */
[----:B------:R-:W-:Y:S02]  /*5b30*/  @!P0 LEA.HI.X R15, R2, c[0x0][0x274], R3, 0x1, P1 ;  /* 0x00009d00020f8a11 */ /* 0x000fe400008f0c03 */
[----:B------:R-:W-:Y:S01]  /*5b40*/  @!P0 IADD3 R3, P1, R106, R42, RZ ;  /* 0x0000002a6a038210 */ /* 0x000fe20007f3e0ff */
[----:B------:R2:W3:Y:S01]  /*5b50*/  @!P3 LDG.E.128 R64, [R8.64] ;  /* 0x0000000a0840b981 */ /* 0x0004e2000c1e1d00 */
[----:B------:R-:W-:Y:S03]  /*5b60*/  CS2R R42, SRZ ;  /* 0x00000000002a7805 */ /* 0x000fe6000001ff00 */
[----:B------:R-:W-:Y:S01]  /*5b70*/  @!P0 IMAD.X R4, R69, 0x1, R117, P1 ;  /* 0x0000000145048824 */ /* 0x000fe200008e0675 */
[C---:B------:R-:W-:Y:S04]  /*5b80*/  @!P0 LEA R2, P1, R3.reuse, c[0x0][0x288], 0x1 ;  /* 0x0000a20003028a11 */ /* 0x040fe800078208ff */
[----:B------:R-:W-:Y:S02]  /*5b90*/  @!P0 LEA.HI.X R3, R3, c[0x0][0x28c], R4, 0x1, P1 ;  /* 0x0000a30003038a11 */ /* 0x000fe400008f0c04 */
[----:B------:R-:W-:Y:S01]  /*5ba0*/  CS2R R4, SRZ ;  /* 0x0000000000047805 */ /* 0x000fe2000001ff00 */
[----:B------:R-:W-:Y:S02]  /*5bb0*/  ISETP.GE.OR P1, PT, R229, R82, P6 ;  /* 0x00000052e500720c */ /* 0x000fe40003726670 */
[----:B------:R1:W5:Y:S08]  /*5bc0*/  @!P0 LDG.E.128 R40, [R2.64] ;  /* 0x0000000a02288981 */ /* 0x000370000c1e1d00 */
[----:B------:R1:W5:Y:S01]  /*5bd0*/  @!P0 LDG.E.128 R4, [R14.64] ;  /* 0x0000000a0e048981 */ /* 0x000362000c1e1d00 */
[----:B------:R-:W-:Y:S01]  /*5be0*/  ISETP.GE.AND P0, PT, R32, c[0x0][0x27c], PT ;  /* 0x00009f0020007a0c */ /* 0x000fe20003f06270 */
[----:B--2---:R-:W-:Y:S02]  /*5bf0*/  IMAD.MOV.U32 R9, RZ, RZ, R18 ;  /* 0x000000ffff097224 */ /* 0x004fe400078e0012 */
[----:B------:R-:W-:Y:S02]  /*5c00*/  IMAD.MOV.U32 R8, RZ, RZ, R19 ;  /* 0x000000ffff087224 */ /* 0x000fe400078e0013 */
[----:B-1----:R-:W-:Y:S02]  /*5c10*/  IMAD.MOV.U32 R3, RZ, RZ, R16 ;  /* 0x000000ffff037224 */ /* 0x002fe400078e0010 */
[----:B------:R-:W-:Y:S01]  /*5c20*/  IMAD.MOV.U32 R2, RZ, RZ, R17 ;  /* 0x000000ffff027224 */ /* 0x000fe200078e0011 */
[----:B------:R-:W-:Y:S01]  /*5c30*/  PRMT R31, R8, 0x5410, R9 ;  /* 0x00005410081f7816 */ /* 0x000fe20000000009 */
[----:B----4-:R-:W-:Y:S02]  /*5c40*/  IMAD.MOV.U32 R9, RZ, RZ, R62 ;  /* 0x000000ffff097224 */ /* 0x010fe400078e003e */
[----:B------:R-:W-:Y:S01]  /*5c50*/  IMAD.MOV.U32 R8, RZ, RZ, R63 ;  /* 0x000000ffff087224 */ /* 0x000fe200078e003f */
[----:B------:R-:W-:Y:S01]  /*5c60*/  PRMT R30, R2, 0x5410, R3 ;  /* 0x00005410021e7816 */ /* 0x000fe20000000003 */
[----:B------:R-:W-:Y:S02]  /*5c70*/  IMAD.MOV.U32 R3, RZ, RZ, R60 ;  /* 0x000000ffff037224 */ /* 0x000fe400078e003c */
[----:B------:R-:W-:Y:S01]  /*5c80*/  IMAD.MOV.U32 R2, RZ, RZ, R61 ;  /* 0x000000ffff027224 */ /* 0x000fe200078e003d */
[----:B------:R-:W-:Y:S01]  /*5c90*/  PRMT R54, R8, 0x5410, R9 ;  /* 0x0000541008367816 */ /* 0x000fe20000000009 */
[----:B------:R-:W-:Y:S02]  /*5ca0*/  IMAD.MOV.U32 R9, RZ, RZ, R22 ;  /* 0x000000ffff097224 */ /* 0x000fe400078e0016 */
[----:B------:R-:W-:Y:S01]  /*5cb0*/  IMAD.MOV.U32 R8, RZ, RZ, R23 ;  /* 0x000000ffff087224 */ /* 0x000fe200078e0017 */
[----:B------:R-:W-:Y:S01]  /*5cc0*/  PRMT R53, R3, 0x5410, R2 ;  /* 0x0000541003357816 */ /* 0x000fe20000000002 */
[----:B------:R-:W-:Y:S02]  /*5cd0*/  IMAD.MOV.U32 R3, RZ, RZ, R20 ;  /* 0x000000ffff037224 */ /* 0x000fe400078e0014 */
[----:B------:R-:W-:Y:S01]  /*5ce0*/  IMAD.MOV.U32 R2, RZ, RZ, R21 ;  /* 0x000000ffff027224 */ /* 0x000fe200078e0015 */
[----:B------:R-:W-:Y:S04]  /*5cf0*/  PRMT R35, R8, 0x5410, R9 ;  /* 0x0000541008237816 */ /* 0x000fe80000000009 */
[----:B------:R-:W-:Y:S01]  /*5d00*/  PRMT R34, R2, 0x5410, R3 ;  /* 0x0000541002227816 */ /* 0x000fe20000000003 */
[----:B---3--:R-:W-:Y:S02]  /*5d10*/  IMAD.MOV.U32 R9, RZ, RZ, R66 ;  /* 0x000000ffff097224 */ /* 0x008fe400078e0042 */
[----:B------:R-:W-:Y:S02]  /*5d20*/  IMAD.MOV.U32 R8, RZ, RZ, R67 ;  /* 0x000000ffff087224 */ /* 0x000fe400078e0043 */
        /* <DEDUP_REMOVED lines=16> */
[----:B------:R-:W-:-:S05]  /*5e30*/  @P1 BRA `(.L_x_278) ;  /* 0x0000076000001947 */ /* 0x000fca0003800000 */
[----:B------:R-:W-:Y:S01]  /*5e40*/  IADD3 R2, P1, R198, R76, RZ ;  /* 0x0000004cc6027210 */ /* 0x000fe20007f3e0ff */
[----:B------:R-:W-:Y:S01]  /*5e50*/  LDS.128 R12, [R128+0x8100] ;  /* 0x00810000800c7984 */ /* 0x000fe20000000c00 */
[----:B-----5:R-:W-:Y:S01]  /*5e60*/  @!P0 SHF.R.U64 R39, R40, 0x10, R41 ;  /* 0x0000001028278819 */ /* 0x020fe20000001229 */
[----:B------:R-:W-:Y:S01]  /*5e70*/  IMAD.MOV.U32 R11, RZ, RZ, R7 ;  /* 0x000000ffff0b7224 */ /* 0x000fe200078e0007 */
[----:B------:R-:W-:Y:S01]  /*5e80*/  @!P0 SHF.R.U32.HI R44, RZ, 0x10, R41 ;  /* 0x00000010ff2c8819 */ /* 0x000fe20000011629 */
[----:B------:R-:W-:Y:S01]  /*5e90*/  IMAD.X R3, R83, 0x1, R138, P1 ;  /* 0x0000000153037824 */ /* 0x000fe200008e068a */
[-C--:B------:R-:W-:Y:S01]  /*5ea0*/  IADD3 R8, P2, P1, R92, R2.reuse, R111 ;  /* 0x000000025c087210 */ /* 0x080fe2000795e06f */
[----:B------:R-:W-:Y:S01]  /*5eb0*/  IMAD.MOV.U32 R46, RZ, RZ, R43 ;  /* 0x000000ffff2e7224 */ /* 0x000fe200078e002b */
[----:B------:R-:W-:Y:S01]  /*5ec0*/  MOV R10, R5 ;  /* 0x00000005000a7202 */ /* 0x000fe20000000f00 */
[----:B------:R-:W1:Y:S01]  /*5ed0*/  LDS.128 R56, [R134+0x8100] ;  /* 0x0081000086387984 */ /* 0x000e620000000c00 */
[-C--:B------:R-:W-:Y:S01]  /*5ee0*/  IADD3.X R9, R95, R3.reuse, R113, P2, P1 ;  /* 0x000000035f097210 */ /* 0x080fe200017e2471 */
[----:B------:R-:W-:Y:S01]  /*5ef0*/  IMAD.MOV.U32 R45, RZ, RZ, R41 ;  /* 0x000000ffff2d7224 */ /* 0x000fe200078e0029 */
[----:B------:R-:W-:Y:S01]  /*5f00*/  ISETP.GE.AND P1, PT, R94, c[0x0][0x1d4], PT ;  /* 0x000075005e007a0c */ /* 0x000fe20003f26270 */
[----:B------:R-:W-:Y:S01]  /*5f10*/  IMAD.MOV.U32 R41, RZ, RZ, R42 ;  /* 0x000000ffff297224 */ /* 0x000fe200078e002a */
[--C-:B------:R-:W-:Y:S02]  /*5f20*/  @!P0 SHF.R.U64 R42, R42, 0x10, R43.reuse ;  /* 0x000000102a2a8819 */ /* 0x100fe4000000122b */
[----:B------:R-:W-:Y:S02]  /*5f30*/  @!P0 SHF.R.U32.HI R43, RZ, 0x10, R43 ;  /* 0x00000010ff2b8819 */ /* 0x000fe4000001162b */
[----:B------:R-:W-:Y:S02]  /*5f40*/  @!P0 PRMT R47, R41, 0x5410, R42 ;  /* 0x00005410292f8816 */ /* 0x000fe4000000002a */
[----:B------:R-:W-:Y:S05]  /*5f50*/  @!P0 PRMT R51, R46, 0x5410, R43 ;  /* 0x000054102e338816 */ /* 0x000fea000000002b */
[----:B------:R-:W-:Y:S04]  /*5f60*/  @!P1 IADD3 R2, P3, P2, R92, R2, R94 ;  /* 0x000000025c029210 */ /* 0x000fe80007a7e05e */
[----:B------:R-:W-:Y:S02]  /*5f70*/  @!P1 IADD3.X R3, R95, R3, R112, P3, P2 ;  /* 0x000000035f039210 */ /* 0x000fe40001fe4470 */
[C---:B------:R-:W-:Y:S04]  /*5f80*/  LEA R80, P2, R8.reuse, c[0x0][0x1c8], 0x1 ;  /* 0x0000720008507a11 */ /* 0x040fe800078408ff */
[----:B------:R-:W-:Y:S01]  /*5f90*/  LEA.HI.X R81, R8, c[0x0][0x1cc], R9, 0x1, P2 ;  /* 0x0000730008517a11 */ /* 0x000fe200010f0c09 */
[----:B------:R-:W-:Y:S01]  /*5fa0*/  IMAD.MOV.U32 R9, RZ, RZ, R40 ;  /* 0x000000ffff097224 */ /* 0x000fe200078e0028 */
[----:B------:R-:W-:Y:S01]  /*5fb0*/  @!P1 LEA R78, P2, R2, c[0x0][0x1c8], 0x1 ;  /* 0x00007200024e9a11 */ /* 0x000fe200078408ff */
[----:B------:R-:W-:Y:S01]  /*5fc0*/  IMAD.MOV.U32 R8, RZ, RZ, R4 ;  /* 0x000000ffff087224 */ /* 0x000fe200078e0004 */
[----:B------:R-:W-:Y:S02]  /*5fd0*/  @!P0 SHF.R.U64 R4, R4, 0x10, R5 ;  /* 0x0000001004048819 */ /* 0x000fe40000001205 */
[----:B------:R-:W-:Y:S02]  /*5fe0*/  @!P1 LEA.HI.X R79, R2, c[0x0][0x1cc], R3, 0x1, P2 ;  /* 0x00007300024f9a11 */ /* 0x000fe400010f0c03 */
[----:B------:R-:W-:Y:S02]  /*5ff0*/  @!P0 PRMT R40, R9, 0x5410, R39 ;  /* 0x0000541009288816 */ /* 0x000fe40000000027 */
[----:B------:R-:W-:Y:S02]  /*6000*/  @!P0 PRMT R9, R8, 0x5410, R4 ;  /* 0x0000541008098816 */ /* 0x000fe40000000004 */
[----:B------:R-:W-:Y:S01]  /*6010*/  @!P0 SHF.R.U32.HI R2, RZ, 0x10, R7 ;  /* 0x00000010ff028819 */ /* 0x000fe20000011607 */
[----:B-1----:R-:W-:Y:S01]  /*6020*/  @!P0 IMAD.U32 R42, R57, 0x10000, RZ ;  /* 0x00010000392a8824 */ /* 0x002fe200078e00ff */
[----:B------:R-:W-:Y:S02]  /*6030*/  @!P0 SHF.L.U32 R4, R13, 0x10, RZ ;  /* 0x000000100d048819 */ /* 0x000fe400000006ff */
[C---:B------:R-:W-:Y:S02]  /*6040*/  @!P0 SHF.L.U32 R46, R58.reuse, 0x10, RZ ;  /* 0x000000103a2e8819 */ /* 0x040fe400000006ff */
[----:B------:R-:W-:Y:S02]  /*6050*/  @!P0 LOP3.LUT R48, R58, 0xffff0000, RZ, 0xc0, !PT ;  /* 0xffff00003a308812 */ /* 0x000fe400078ec0ff */
[C---:B------:R-:W-:Y:S02]  /*6060*/  @!P0 SHF.L.U32 R50, R59.reuse, 0x10, RZ ;  /* 0x000000103b328819 */ /* 0x040fe400000006ff */
[----:B------:R-:W-:Y:S02]  /*6070*/  @!P0 LOP3.LUT R52, R59, 0xffff0000, RZ, 0xc0, !PT ;  /* 0xffff00003b348812 */ /* 0x000fe400078ec0ff */
[----:B------:R-:W-:Y:S01]  /*6080*/  @!P0 PRMT R11, R11, 0x5410, R2 ;  /* 0x000054100b0b8816 */ /* 0x000fe20000000002 */
[----:B------:R-:W-:Y:S01]  /*6090*/  @!P0 IMAD.U32 R2, R12, 0x10000, RZ ;  /* 0x000100000c028824 */ /* 0x000fe200078e00ff */
[----:B------:R-:W-:Y:S02]  /*60a0*/  @!P0 SHF.R.U32.HI R3, RZ, 0x10, R5 ;  /* 0x00000010ff038819 */ /* 0x000fe40000011605 */
[----:B------:R-:W-:Y:S02]  /*60b0*/  @!P0 SHF.R.U64 R5, R6, 0x10, R7 ;  /* 0x0000001006058819 */ /* 0x000fe40000001207 */
[----:B------:R-:W-:Y:S02]  /*60c0*/  @!P0 SHF.L.U32 R7, R56, 0x10, RZ ;  /* 0x0000001038078819 */ /* 0x000fe400000006ff */
[----:B------:R-:W-:Y:S02]  /*60d0*/  @!P0 PRMT R39, R45, 0x5410, R44 ;  /* 0x000054102d278816 */ /* 0x000fe4000000002c */
[----:B------:R-:W-:Y:S01]  /*60e0*/  @!P0 PRMT R8, R10, 0x5410, R3 ;  /* 0x000054100a088816 */ /* 0x000fe20000000003 */
[----:B------:R-:W-:Y:S01]  /*60f0*/  @!P0 IMAD.U32 R3, R9, 0x10000, RZ ;  /* 0x0001000009038824 */ /* 0x000fe200078e00ff */
[----:B------:R-:W-:Y:S01]  /*6100*/  @!P0 PRMT R10, R6, 0x5410, R5 ;  /* 0x00005410060a8816 */ /* 0x000fe20000000005 */
[----:B------:R-:W-:Y:S02]  /*6110*/  @!P0 IMAD.U32 R6, R40, 0x10000, RZ ;  /* 0x0001000028068824 */ /* 0x000fe400078e00ff */
[----:B------:R-:W-:Y:S02]  /*6120*/  @!P0 IMAD.U32 R41, R39, 0x10000, RZ ;  /* 0x0001000027298824 */ /* 0x000fe400078e00ff */
[C---:B------:R-:W-:Y:S02]  /*6130*/  @!P0 FMUL.FTZ R43, R2.reuse, R6 ;  /* 0x00000006022b8220 */ /* 0x040fe40000410000 */
[-C--:B------:R-:W-:Y:S02]  /*6140*/  @!P0 FMUL.FTZ R2, R2, R3.reuse ;  /* 0x0000000302028220 */ /* 0x080fe40000410000 */
[----:B------:R-:W-:Y:S01]  /*6150*/  @!P0 FFMA.FTZ R91, R7, R3, -R43 ;  /* 0x00000003075b8223 */ /* 0x000fe2000001082b */
[----:B------:R-:W-:Y:S01]  /*6160*/  @!P0 LOP3.LUT R3, R13, 0xffff0000, RZ, 0xc0, !PT ;  /* 0xffff00000d038812 */ /* 0x000fe200078ec0ff */
[----:B------:R-:W-:Y:S01]  /*6170*/  @!P0 FFMA.FTZ R2, R6, R7, R2 ;  /* 0x0000000706028223 */ /* 0x000fe20000010002 */
[----:B------:R-:W-:Y:S01]  /*6180*/  @!P0 LOP3.LUT R7, R12, 0xffff0000, RZ, 0xc0, !PT ;  /* 0xffff00000c078812 */ /* 0x000fe200078ec0ff */
[C---:B------:R-:W-:Y:S01]  /*6190*/  @!P0 IMAD.U32 R5, R8.reuse, 0x10000, RZ ;  /* 0x0001000008058824 */ /* 0x040fe200078e00ff */
[----:B------:R-:W-:Y:S01]  /*61a0*/  @!P0 LOP3.LUT R6, R8, 0xffff0000, RZ, 0xc0, !PT ;  /* 0xffff000008068812 */ /* 0x000fe200078ec0ff */
[C---:B------:R-:W-:Y:S01]  /*61b0*/  @!P0 FMUL.FTZ R44, R4.reuse, R41 ;  /* 0x00000029042c8220 */ /* 0x040fe20000410000 */
[----:B------:R-:W-:Y:S01]  /*61c0*/  @!P0 LOP3.LUT R8, R9, 0xffff0000, RZ, 0xc0, !PT ;  /* 0xffff000009088812 */ /* 0x000fe200078ec0ff */
[-C--:B------:R-:W-:Y:S01]  /*61d0*/  @!P0 FMUL.FTZ R4, R4, R5.reuse ;  /* 0x0000000504048220 */ /* 0x080fe20000410000 */
[----:B------:R-:W-:Y:S01]  /*61e0*/  @!P0 LOP3.LUT R43, R39, 0xffff0000, RZ, 0xc0, !PT ;  /* 0xffff0000272b8812 */ /* 0x000fe200078ec0ff */
[----:B------:R-:W-:Y:S01]  /*61f0*/  @!P0 FFMA.FTZ R90, R42, R5, -R44 ;  /* 0x000000052a5a8223 */ /* 0x000fe2000001082c */
[----:B------:R-:W-:Y:S01]  /*6200*/  @!P0 LOP3.LUT R39, R40, 0xffff0000, RZ, 0xc0, !PT ;  /* 0xffff000028278812 */ /* 0x000fe200078ec0ff */
[C---:B------:R-:W-:Y:S01]  /*6210*/  @!P0 FMUL.FTZ R5, R3.reuse, R6 ;  /* 0x0000000603058220 */ /* 0x040fe20000410000 */
[----:B------:R-:W-:Y:S01]  /*6220*/  @!P0 LOP3.LUT R40, R56, 0xffff0000, RZ, 0xc0, !PT ;  /* 0xffff000038288812 */ /* 0x000fe200078ec0ff */
[----:B------:R-:W-:Y:S01]  /*6230*/  @!P0 FMUL.FTZ R9, R3, R43 ;  /* 0x0000002b03098220 */ /* 0x000fe20000410000 */
[----:B------:R-:W-:Y:S01]  /*6240*/  @!P0 LOP3.LUT R44, R57, 0xffff0000, RZ, 0xc0, !PT ;  /* 0xffff0000392c8812 */ /* 0x000fe200078ec0ff */
[C---:B------:R-:W-:Y:S02]  /*6250*/  @!P0 FMUL.FTZ R45, R7.reuse, R39 ;  /* 0x00000027072d8220 */ /* 0x040fe40000410000 */
[-C--:B------:R-:W-:Y:S02]  /*6260*/  @!P0 FMUL.FTZ R3, R7, R8.reuse ;  /* 0x0000000807038220 */ /* 0x080fe40000410000 */
[----:B------:R-:W-:Y:S01]  /*6270*/  @!P0 FFMA.FTZ R88, R40, R8, -R45 ;  /* 0x0000000828588223 */ /* 0x000fe2000001082d */
[----:B------:R-:W-:Y:S01]  /*6280*/  @!P0 LOP3.LUT R8, R14, 0xffff0000, RZ, 0xc0, !PT ;  /* 0xffff00000e088812 */ /* 0x000fe200078ec0ff */
[C---:B------:R-:W-:Y:S01]  /*6290*/  @!P0 IMAD.U32 R45, R47.reuse, 0x10000, RZ ;  /* 0x000100002f2d8824 */ /* 0x040fe200078e00ff */
[----:B------:R-:W-:Y:S01]  /*62a0*/  @!P0 LOP3.LUT R47, R47, 0xffff0000, RZ, 0xc0, !PT ;  /* 0xffff00002f2f8812 */ /* 0x000fe200078ec0ff */
[----:B------:R-:W-:Y:S01]  /*62b0*/  @!P0 FFMA.FTZ R89, R44, R6, -R9 ;  /* 0x000000062c598223 */ /* 0x000fe20000010809 */
[----:B------:R-:W-:Y:S01]  /*62c0*/  @!P0 LOP3.LUT R9, R10, 0xffff0000, RZ, 0xc0, !PT ;  /* 0xffff00000a098812 */ /* 0x000fe200078ec0ff */
[----:B------:R-:W-:Y:S02]  /*62d0*/  @!P0 IMAD.U32 R6, R14, 0x10000, RZ ;  /* 0x000100000e068824 */ /* 0x000fe400078e00ff */
[----:B------:R-:W-:Y:S02]  /*62e0*/  @!P0 IMAD.U32 R7, R10, 0x10000, RZ ;  /* 0x000100000a078824 */ /* 0x000fe400078e00ff */
[----:B------:R-:W-:Y:S02]  /*62f0*/  @!P0 FMUL.FTZ R10, R6, R45 ;  /* 0x0000002d060a8220 */ /* 0x000fe40000410000 */
[----:B------:R-:W-:Y:S02]  /*6300*/  @!P0 FMUL.FTZ R49, R8, R47 ;  /* 0x0000002f08318220 */ /* 0x000fe40000410000 */
[----:B------:R-:W-:Y:S01]  /*6310*/  @!P0 FFMA.FTZ R87, R46, R7, -R10 ;  /* 0x000000072e578223 */ /* 0x000fe2000001080a */
[----:B------:R-:W-:Y:S01]  /*6320*/  @!P0 LOP3.LUT R10, R15, 0xffff0000, RZ, 0xc0, !PT ;  /* 0xffff00000f0a8812 */ /* 0x000fe200078ec0ff */
[----:B------:R-:W-:Y:S02]  /*6330*/  @!P0 FFMA.FTZ R86, R48, R9, -R49 ;  /* 0x0000000930568223 */ /* 0x000fe40000010831 */
[C---:B------:R-:W-:Y:S01]  /*6340*/  @!P0 IMAD.U32 R49, R51.reuse, 0x10000, RZ ;  /* 0x0001000033318824 */ /* 0x040fe200078e00ff */
[----:B------:R-:W-:Y:S01]  /*6350*/  @!P0 LOP3.LUT R51, R51, 0xffff0000, RZ, 0xc0, !PT ;  /* 0xffff000033338812 */ /* 0x000fe200078ec0ff */
[----:B------:R-:W-:Y:S02]  /*6360*/  @!P0 FMUL.FTZ R6, R6, R7 ;  /* 0x0000000706068220 */ /* 0x000fe40000410000 */
[----:B------:R-:W-:Y:S02]  /*6370*/  @!P0 FMUL.FTZ R7, R8, R9 ;  /* 0x0000000908078220 */ /* 0x000fe40000410000 */
[----:B------:R-:W-:Y:S02]  /*6380*/  @!P0 IMAD.U32 R8, R15, 0x10000, RZ ;  /* 0x000100000f088824 */ /* 0x000fe400078e00ff */
[C---:B------:R-:W-:Y:S01]  /*6390*/  @!P0 IMAD.U32 R9, R11.reuse, 0x10000, RZ ;  /* 0x000100000b098824 */ /* 0x040fe200078e00ff */
[----:B------:R-:W-:Y:S01]  /*63a0*/  @!P0 LOP3.LUT R11, R11, 0xffff0000, RZ, 0xc0, !PT ;  /* 0xffff00000b0b8812 */ /* 0x000fe200078ec0ff */
[----:B------:R-:W-:Y:S01]  /*63b0*/  @!P0 FFMA.FTZ R3, R39, R40, R3 ;  /* 0x0000002827038223 */ /* 0x000fe20000010003 */
[----:B------:R-:W-:Y:S01]  /*63c0*/  @!P0 F2FP.BF16.PACK_AB R39, R86, R87 ;  /* 0x000000575627823e */ /* 0x000fe200000010ff */
[----:B------:R-:W-:Y:S02]  /*63d0*/  @!P0 FMUL.FTZ R84, R8, R49 ;  /* 0x0000003108548220 */ /* 0x000fe40000410000 */
[----:B------:R-:W-:Y:S02]  /*63e0*/  @!P0 FMUL.FTZ R85, R10, R51 ;  /* 0x000000330a558220 */ /* 0x000fe40000410000 */
[----:B------:R-:W-:Y:S02]  /*63f0*/  @!P0 FFMA.FTZ R4, R41, R42, R4 ;  /* 0x0000002a29048223 */ /* 0x000fe40000010004 */
[----:B------:R-:W-:Y:S02]  /*6400*/  @!P0 FFMA.FTZ R5, R43, R44, R5 ;  /* 0x0000002c2b058223 */ /* 0x000fe40000010005 */
[----:B------:R-:W-:Y:S02]  /*6410*/  @!P0 FFMA.FTZ R84, R50, R9, -R84 ;  /* 0x0000000932548223 */ /* 0x000fe40000010854 */
[----:B------:R-:W-:Y:S01]  /*6420*/  @!P0 FFMA.FTZ R85, R52, R11, -R85 ;  /* 0x0000000b34558223 */ /* 0x000fe20000010855 */
[----:B------:R-:W-:Y:S01]  /*6430*/  @!P0 F2FP.BF16.PACK_AB R4, R5, R4 ;  /* 0x000000040504823e */ /* 0x000fe200000010ff */
[----:B------:R-:W-:Y:S02]  /*6440*/  @!P0 FMUL.FTZ R8, R8, R9 ;  /* 0x0000000908088220 */ /* 0x000fe40000410000 */
[----:B------:R-:W-:Y:S01]  /*6450*/  @!P0 FFMA.FTZ R6, R45, R46, R6 ;  /* 0x0000002e2d068223 */ /* 0x000fe20000010006 */
[----:B------:R-:W-:Y:S01]  /*6460*/  @!P0 F2FP.BF16.PACK_AB R40, R85, R84 ;  /* 0x000000545528823e */ /* 0x000fe200000010ff */
[----:B------:R-:W-:Y:S01]  /*6470*/  @!P0 FMUL.FTZ R9, R10, R11 ;  /* 0x0000000b0a098220 */ /* 0x000fe20000410000 */
[----:B------:R-:W-:Y:S01]  /*6480*/  @!P0 F2FP.BF16.PACK_AB R11, R89, R90 ;  /* 0x0000005a590b823e */ /* 0x000fe200000010ff */
[----:B------:R-:W-:Y:S01]  /*6490*/  @!P0 FFMA.FTZ R7, R47, R48, R7 ;  /* 0x000000302f078223 */ /* 0x000fe20000010007 */
[----:B------:R-:W-:Y:S01]  /*64a0*/  @!P0 F2FP.BF16.PACK_AB R10, R88, R91 ;  /* 0x0000005b580a823e */ /* 0x000fe200000010ff */
[----:B------:R-:W-:Y:S01]  /*64b0*/  @!P0 FFMA.FTZ R8, R49, R50, R8 ;  /* 0x0000003231088223 */ /* 0x000fe20000010008 */
[----:B------:R-:W-:Y:S01]  /*64c0*/  @!P0 MOV R59, R40 ;  /* 0x00000028003b8202 */ /* 0x000fe20000000f00 */
[----:B------:R-:W-:Y:S01]  /*64d0*/  @!P0 FFMA.FTZ R9, R51, R52, R9 ;  /* 0x0000003433098223 */ /* 0x000fe20000010009 */
[----:B------:R-:W-:Y:S01]  /*64e0*/  @!P0 MOV R56, R10 ;  /* 0x0000000a00388202 */ /* 0x000fe20000000f00 */
[----:B------:R-:W-:Y:S01]  /*64f0*/  @!P0 IMAD.MOV.U32 R57, RZ, RZ, R11 ;  /* 0x000000ffff398224 */ /* 0x000fe200078e000b */
[----:B------:R-:W-:Y:S01]  /*6500*/  @!P0 F2FP.BF16.PACK_AB R10, R3, R2 ;  /* 0x00000002030a823e */ /* 0x000fe200000010ff */
[----:B------:R-:W-:Y:S01]  /*6510*/  @!P0 IMAD.MOV.U32 R58, RZ, RZ, R39 ;  /* 0x000000ffff3a8224 */ /* 0x000fe200078e0027 */
[----:B------:R-:W-:Y:S01]  /*6520*/  @!P0 F2FP.BF16.PACK_AB R2, R9, R8 ;  /* 0x000000080902823e */ /* 0x000fe200000010ff */
[----:B------:R-:W-:Y:S01]  /*6530*/  @!P0 IMAD.MOV.U32 R13, RZ, RZ, R4 ;  /* 0x000000ffff0d8224 */ /* 0x000fe200078e0004 */
[----:B------:R-:W-:Y:S01]  /*6540*/  @!P0 F2FP.BF16.PACK_AB R3, R7, R6 ;  /* 0x000000060703823e */ /* 0x000fe200000010ff */
[----:B------:R-:W-:Y:S01]  /*6550*/  @!P0 IMAD.MOV.U32 R12, RZ, RZ, R10 ;  /* 0x000000ffff0c8224 */ /* 0x000fe200078e000a */
[----:B------:R1:W-:Y:S01]  /*6560*/  STG.E.128 [R80.64], R56 ;  /* 0x0000003850007986 */ /* 0x0003e2000c101d0a */
[----:B------:R-:W-:Y:S01]  /*6570*/  @!P0 IMAD.MOV.U32 R15, RZ, RZ, R2 ;  /* 0x000000ffff0f8224 */ /* 0x000fe200078e0002 */
[----:B------:R-:W-:Y:S06]  /*6580*/  @!P0 MOV R14, R3 ;  /* 0x00000003000e8202 */ /* 0x000fec0000000f00 */
[----:B------:R1:W-:Y:S02]  /*6590*/  @!P1 STG.E.128 [R78.64], R12 ;  /* 0x0000000c4e009986 */ /* 0x0003e4000c101d0a */
.L_x_278:
[----:B------:R-:W-:Y:S05]  /*65a0*/  BSYNC B0 ;  /* 0x0000000000007941 */ /* 0x000fea0003800000 */
.L_x_277:
[----:B------:R-:W-:Y:S01]  /*65b0*/  ISETP.GE.OR P1, PT, R219, R82, P6 ;  /* 0x00000052db00720c */ /* 0x000fe20003726670 */
[----:B------:R-:W-:Y:S01]  /*65c0*/  @!UPT UIADD3 URZ, URZ, URZ, URZ ;  /* 0x0000003f3f3ff290 */ /* 0x000fe2000fffe03f */
[----:B------:R-:W-:Y:S11]  /*65d0*/  BSSY B0, `(.L_x_279) ;  /* 0x0000071000007945 */ /* 0x000ff60003800000 */
[----:B------:R-:W-:-:S05]  /*65e0*/  @P1 BRA `(.L_x_280) ;  /* 0x000006f000001947 */ /* 0x000fca0003800000 */
[----:B------:R-:W-:Y:S01]  /*65f0*/  IADD3 R2, P1, R196, R76, RZ ;  /* 0x0000004cc4027210 */ /* 0x000fe20007f3e0ff */
[----:B-1----:R-:W1:Y:S01]  /*6600*/  LDS.128 R12, [R127+0x8100] ;  /* 0x008100007f0c7984 */ /* 0x002e620000000c00 */
[--C-:B-----5:R-:W-:Y:S02]  /*6610*/  @!P0 SHF.R.U64 R6, R60, 0x10, R61.reuse ;  /* 0x000000103c068819 */ /* 0x120fe4000000123d */
[----:B------:R-:W-:Y:S01]  /*6620*/  @!P0 SHF.R.U32.HI R7, RZ, 0x10, R61 ;  /* 0x00000010ff078819 */ /* 0x000fe2000001163d */
[----:B------:R-:W-:Y:S01]  /*6630*/  IMAD.X R3, R83, 0x1, R137, P1 ;  /* 0x0000000153037824 */ /* 0x000fe200008e0689 */
[-C--:B------:R-:W-:Y:S02]  /*6640*/  IADD3 R4, P2, P1, R92, R2.reuse, R111 ;  /* 0x000000025c047210 */ /* 0x080fe4000795e06f */
[----:B------:R-:W-:Y:S01]  /*6650*/  @!P0 SHF.R.U64 R9, R62, 0x10, R63 ;  /* 0x000000103e098819 */ /* 0x000fe2000000123f */
[----:B------:R-:W2:Y:S01]  /*6660*/  LDS.128 R48, [R133+0x8100] ;  /* 0x0081000085307984 */ /* 0x000ea20000000c00 */
[-C--:B------:R-:W-:Y:S02]  /*6670*/  IADD3.X R5, R95, R3.reuse, R113, P2, P1 ;  /* 0x000000035f057210 */ /* 0x080fe400017e2471 */
[----:B------:R-:W-:Y:S02]  /*6680*/  ISETP.GE.AND P1, PT, R94, c[0x0][0x1d4], PT ;  /* 0x000075005e007a0c */ /* 0x000fe40003f26270 */
[C---:B------:R-:W-:Y:S02]  /*6690*/  @!P0 PRMT R41, R54.reuse, 0x5432, R9 ;  /* 0x0000543236298816 */ /* 0x040fe40000000009 */
[----:B------:R-:W-:Y:S04]  /*66a0*/  @!P0 SHF.R.U32.HI R10, RZ, 0x10, R63 ;  /* 0x00000010ff0a8819 */ /* 0x000fe8000001163f */
[----:B------:R-:W-:Y:S04]  /*66b0*/  @!P0 PRMT R39, R54, 0x5410, R10 ;  /* 0x0000541036278816 */ /* 0x000fe8000000000a */
[C---:B------:R-:W-:Y:S01]  /*66c0*/  @!P0 LOP3.LUT R45, R39.reuse, 0xffff0000, RZ, 0xc0, !PT ;  /* 0xffff0000272d8812 */ /* 0x040fe200078ec0ff */
[----:B------:R-:W-:Y:S01]  /*66d0*/  @!P0 IMAD.U32 R43, R39, 0x10000, RZ ;  /* 0x00010000272b8824 */ /* 0x000fe200078e00ff */
[----:B------:R-:W-:Y:S04]  /*66e0*/  @!P1 IADD3 R2, P3, P2, R92, R2, R94 ;  /* 0x000000025c029210 */ /* 0x000fe80007a7e05e */
[----:B------:R-:W-:Y:S02]  /*66f0*/  @!P1 IADD3.X R3, R95, R3, R112, P3, P2 ;  /* 0x000000035f039210 */ /* 0x000fe40001fe4470 */
[C---:B------:R-:W-:Y:S04]  /*6700*/  LEA R58, P2, R4.reuse, c[0x0][0x1c8], 0x1 ;  /* 0x00007200043a7a11 */ /* 0x040fe800078408ff */
[----:B------:R-:W-:Y:S02]  /*6710*/  LEA.HI.X R59, R4, c[0x0][0x1cc], R5, 0x1, P2 ;  /* 0x00007300043b7a11 */ /* 0x000fe400010f0c05 */
[----:B------:R-:W-:Y:S02]  /*6720*/  @!P1 LEA R56, P2, R2, c[0x0][0x1c8], 0x1 ;  /* 0x0000720002389a11 */ /* 0x000fe400078408ff */
[----:B------:R-:W-:Y:S02]  /*6730*/  @!P0 SHF.R.U64 R4, R18, 0x10, R19 ;  /* 0x0000001012048819 */ /* 0x000fe40000001213 */
[----:B------:R-:W-:Y:S02]  /*6740*/  @!P1 LEA.HI.X R57, R2, c[0x0][0x1cc], R3, 0x1, P2 ;  /* 0x0000730002399a11 */ /* 0x000fe400010f0c03 */
[----:B------:R-:W-:Y:S02]  /*6750*/  @!P0 SHF.R.U64 R2, R16, 0x10, R17 ;  /* 0x0000001010028819 */ /* 0x000fe40000001211 */
[----:B------:R-:W-:Y:S02]  /*6760*/  @!P0 PRMT R11, R31, 0x5432, R4 ;  /* 0x000054321f0b8816 */ /* 0x000fe40000000004 */
[----:B------:R-:W-:Y:S01]  /*6770*/  @!P0 PRMT R8, R30, 0x5432, R2 ;  /* 0x000054321e088816 */ /* 0x000fe20000000002 */
[----:B-1----:R-:W-:Y:S01]  /*6780*/  @!P0 IMAD.U32 R2, R12, 0x10000, RZ ;  /* 0x000100000c028824 */ /* 0x002fe200078e00ff */
[----:B------:R-:W-:Y:S01]  /*6790*/  @!P0 SHF.L.U32 R4, R13, 0x10, RZ ;  /* 0x000000100d048819 */ /* 0x000fe200000006ff */
[----:B--2---:R-:W-:Y:S01]  /*67a0*/  @!P0 IMAD.U32 R9, R48, 0x10000, RZ ;  /* 0x0001000030098824 */ /* 0x004fe200078e00ff */
[C---:B------:R-:W-:Y:S01]  /*67b0*/  @!P0 LOP3.LUT R46, R51.reuse, 0xffff0000, RZ, 0xc0, !PT ;  /* 0xffff0000332e8812 */ /* 0x040fe200078ec0ff */
[----:B------:R-:W-:Y:S01]  /*67c0*/  @!P0 IMAD.U32 R44, R51, 0x10000, RZ ;  /* 0x00010000332c8824 */ /* 0x000fe200078e00ff */
[----:B------:R-:W-:Y:S02]  /*67d0*/  @!P0 LOP3.LUT R42, R50, 0xffff0000, RZ, 0xc0, !PT ;  /* 0xffff0000322a8812 */ /* 0x000fe400078ec0ff */
[----:B------:R-:W-:Y:S01]  /*67e0*/  @!P0 SHF.R.U32.HI R5, RZ, 0x10, R19 ;  /* 0x00000010ff058819 */ /* 0x000fe20000011613 */
[----:B------:R-:W-:Y:S01]  /*67f0*/  @!P0 IMAD.U32 R19, R49, 0x10000, RZ ;  /* 0x0001000031138824 */ /* 0x000fe200078e00ff */
[----:B------:R-:W-:Y:S02]  /*6800*/  @!P0 SHF.R.U32.HI R3, RZ, 0x10, R17 ;  /* 0x00000010ff038819 */ /* 0x000fe40000011611 */
[C---:B------:R-:W-:Y:S02]  /*6810*/  @!P0 PRMT R17, R53.reuse, 0x5410, R6 ;  /* 0x0000541035118816 */ /* 0x040fe40000000006 */
[----:B------:R-:W-:Y:S02]  /*6820*/  @!P0 PRMT R16, R53, 0x5432, R7 ;  /* 0x0000543235108816 */ /* 0x000fe40000000007 */
[----:B------:R-:W-:Y:S01]  /*6830*/  @!P0 PRMT R6, R30, 0x5410, R3 ;  /* 0x000054101e068816 */ /* 0x000fe20000000003 */
[----:B------:R-:W-:Y:S01]  /*6840*/  @!P0 IMAD.U32 R7, R17, 0x10000, RZ ;  /* 0x0001000011078824 */ /* 0x000fe200078e00ff */
[----:B------:R-:W-:Y:S01]  /*6850*/  @!P0 PRMT R10, R31, 0x5410, R5 ;  /* 0x000054101f0a8816 */ /* 0x000fe20000000005 */
[C---:B------:R-:W-:Y:S01]  /*6860*/  @!P0 IMAD.U32 R3, R8.reuse, 0x10000, RZ ;  /* 0x0001000008038824 */ /* 0x040fe200078e00ff */
[----:B------:R-:W-:Y:S01]  /*6870*/  @!P0 LOP3.LUT R8, R8, 0xffff0000, RZ, 0xc0, !PT ;  /* 0xffff000008088812 */ /* 0x000fe200078ec0ff */
[----:B------:R-:W-:Y:S02]  /*6880*/  @!P0 IMAD.U32 R18, R16, 0x10000, RZ ;  /* 0x0001000010128824 */ /* 0x000fe400078e00ff */
[----:B------:R-:W-:Y:S02]  /*6890*/  @!P0 FMUL.FTZ R30, R2, R7 ;  /* 0x00000007021e8220 */ /* 0x000fe40000410000 */
[C---:B------:R-:W-:Y:S01]  /*68a0*/  @!P0 IMAD.U32 R5, R6.reuse, 0x10000, RZ ;  /* 0x0001000006058824 */ /* 0x040fe200078e00ff */
[----:B------:R-:W-:Y:S01]  /*68b0*/  @!P0 LOP3.LUT R6, R6, 0xffff0000, RZ, 0xc0, !PT ;  /* 0xffff000006068812 */ /* 0x000fe200078ec0ff */
[-C--:B------:R-:W-:Y:S02]  /*68c0*/  @!P0 FMUL.FTZ R2, R2, R3.reuse ;  /* 0x0000000302028220 */ /* 0x080fe40000410000 */
[----:B------:R-:W-:Y:S02]  /*68d0*/  @!P0 FMUL.FTZ R31, R4, R18 ;  /* 0x00000012041f8220 */ /* 0x000fe40000410000 */
[----:B------:R-:W-:Y:S01]  /*68e0*/  @!P0 FFMA.FTZ R63, R9, R3, -R30 ;  /* 0x00000003093f8223 */ /* 0x000fe2000001081e */
[----:B------:R-:W-:Y:S01]  /*68f0*/  @!P0 LOP3.LUT R3, R13, 0xffff0000, RZ, 0xc0, !PT ;  /* 0xffff00000d038812 */ /* 0x000fe200078ec0ff */
[----:B------:R-:W-:Y:S01]  /*6900*/  @!P0 FFMA.FTZ R62, R19, R5, -R31 ;  /* 0x00000005133e8223 */ /* 0x000fe2000001081f */
[----:B------:R-:W-:Y:S01]  /*6910*/  @!P0 LOP3.LUT R31, R49, 0xffff0000, RZ, 0xc0, !PT ;  /* 0xffff0000311f8812 */ /* 0x000fe200078ec0ff */
[----:B------:R-:W-:Y:S01]  /*6920*/  @!P0 FFMA.FTZ R2, R7, R9, R2 ;  /* 0x0000000907028223 */ /* 0x000fe20000010002 */
[----:B------:R-:W-:Y:S01]  /*6930*/  @!P0 LOP3.LUT R30, R16, 0xffff0000, RZ, 0xc0, !PT ;  /* 0xffff0000101e8812 */ /* 0x000fe200078ec0ff */
[----:B------:R-:W-:Y:S01]  /*6940*/  @!P0 FMUL.FTZ R4, R4, R5 ;  /* 0x0000000504048220 */ /* 0x000fe20000410000 */
[----:B------:R-:W-:Y:S01]  /*6950*/  @!P0 LOP3.LUT R7, R12, 0xffff0000, RZ, 0xc0, !PT ;  /* 0xffff00000c078812 */ /* 0x000fe200078ec0ff */
[----:B------:R-:W-:Y:S01]  /*6960*/  @!P0 FMUL.FTZ R5, R3, R6 ;  /* 0x0000000603058220 */ /* 0x000fe20000410000 */
[----:B------:R-:W-:Y:S01]  /*6970*/  @!P0 LOP3.LUT R16, R17, 0xffff0000, RZ, 0xc0, !PT ;  /* 0xffff000011108812 */ /* 0x000fe200078ec0ff */
[----:B------:R-:W-:Y:S01]  /*6980*/  @!P0 FMUL.FTZ R9, R3, R30 ;  /* 0x0000001e03098220 */ /* 0x000fe20000410000 */
[----:B------:R-:W-:Y:S01]  /*6990*/  @!P0 LOP3.LUT R17, R48, 0xffff0000, RZ, 0xc0, !PT ;  /* 0xffff000030118812 */ /* 0x000fe200078ec0ff */
[----:B------:R-:W-:Y:S02]  /*69a0*/  @!P0 FMUL.FTZ R3, R7, R8 ;  /* 0x0000000807038220 */ /* 0x000fe40000410000 */
[----:B------:R-:W-:Y:S01]  /*69b0*/  @!P0 FFMA.FTZ R61, R31, R6, -R9 ;  /* 0x000000061f3d8223 */ /* 0x000fe20000010809 */
[----:B------:R-:W-:Y:S01]  /*69c0*/  @!P0 SHF.L.U32 R6, R15, 0x10, RZ ;  /* 0x000000100f068819 */ /* 0x000fe200000006ff */
[----:B------:R-:W-:Y:S01]  /*69d0*/  @!P0 FMUL.FTZ R40, R7, R16 ;  /* 0x0000001007288220 */ /* 0x000fe20000410000 */
[----:B------:R-:W-:Y:S01]  /*69e0*/  @!P0 LOP3.LUT R9, R15, 0xffff0000, RZ, 0xc0, !PT ;  /* 0xffff00000f098812 */ /* 0x000fe200078ec0ff */
[C---:B------:R-:W-:Y:S01]  /*69f0*/  @!P0 IMAD.U32 R7, R10.reuse, 0x10000, RZ ;  /* 0x000100000a078824 */ /* 0x040fe200078e00ff */
[----:B------:R-:W-:Y:S01]  /*6a00*/  @!P0 LOP3.LUT R10, R10, 0xffff0000, RZ, 0xc0, !PT ;  /* 0xffff00000a0a8812 */ /* 0x000fe200078ec0ff */
[----:B------:R-:W-:Y:S02]  /*6a10*/  @!P0 FFMA.FTZ R60, R17, R8, -R40 ;  /* 0x00000008113c8223 */ /* 0x000fe40000010828 */
[C---:B------:R-:W-:Y:S02]  /*6a20*/  @!P0 FMUL.FTZ R39, R6.reuse, R43 ;  /* 0x0000002b06278220 */ /* 0x040fe40000410000 */
[C---:B------:R-:W-:Y:S02]  /*6a30*/  @!P0 FMUL.FTZ R40, R9.reuse, R45 ;  /* 0x0000002d09288220 */ /* 0x040fe40000410000 */
[-C--:B------:R-:W-:Y:S01]  /*6a40*/  @!P0 FMUL.FTZ R8, R6, R7.reuse ;  /* 0x0000000706088220 */ /* 0x080fe20000410000 */
[----:B------:R-:W-:Y:S01]  /*6a50*/  @!P0 SHF.L.U32 R6, R14, 0x10, RZ ;  /* 0x000000100e068819 */ /* 0x000fe200000006ff */
[----:B------:R-:W-:Y:S02]  /*6a60*/  @!P0 FFMA.FTZ R54, R44, R7, -R39 ;  /* 0x000000072c368223 */ /* 0x000fe40000010827 */
[-C--:B------:R-:W-:Y:S02]  /*6a70*/  @!P0 FMUL.FTZ R9, R9, R10.reuse ;  /* 0x0000000a09098220 */ /* 0x080fe40000410000 */
[----:B------:R-:W-:Y:S01]  /*6a80*/  @!P0 FFMA.FTZ R53, R46, R10, -R40 ;  /* 0x0000000a2e358223 */ /* 0x000fe20000010828 */
[----:B------:R-:W-:Y:S01]  /*6a90*/  @!P0 LOP3.LUT R10, R14, 0xffff0000, RZ, 0xc0, !PT ;  /* 0xffff00000e0a8812 */ /* 0x000fe200078ec0ff */
[C---:B------:R-:W-:Y:S01]  /*6aa0*/  @!P0 IMAD.U32 R39, R41.reuse, 0x10000, RZ ;  /* 0x0001000029278824 */ /* 0x040fe200078e00ff */
[----:B------:R-:W-:Y:S01]  /*6ab0*/  @!P0 LOP3.LUT R41, R41, 0xffff0000, RZ, 0xc0, !PT ;  /* 0xffff000029298812 */ /* 0x000fe200078ec0ff */
[C---:B------:R-:W-:Y:S01]  /*6ac0*/  @!P0 IMAD.U32 R7, R11.reuse, 0x10000, RZ ;  /* 0x000100000b078824 */ /* 0x040fe200078e00ff */
[----:B------:R-:W-:Y:S01]  /*6ad0*/  @!P0 LOP3.LUT R11, R11, 0xffff0000, RZ, 0xc0, !PT ;  /* 0xffff00000b0b8812 */ /* 0x000fe200078ec0ff */
[----:B------:R-:W-:Y:S02]  /*6ae0*/  @!P0 IMAD.U32 R40, R50, 0x10000, RZ ;  /* 0x0001000032288824 */ /* 0x000fe400078e00ff */
[----:B------:R-:W-:Y:S02]  /*6af0*/  @!P0 FMUL.FTZ R47, R6, R39 ;  /* 0x00000027062f8220 */ /* 0x000fe40000410000 */
[----:B------:R-:W-:Y:S02]  /*6b00*/  @!P0 FMUL.FTZ R52, R10, R41 ;  /* 0x000000290a348220 */ /* 0x000fe40000410000 */
[----:B------:R-:W-:Y:S01]  /*6b10*/  @!P0 FFMA.FTZ R3, R16, R17, R3 ;  /* 0x0000001110038223 */ /* 0x000fe20000010003 */
[----:B------:R-:W-:Y:S01]  /*6b20*/  @!P0 F2FP.BF16.PACK_AB R17, R53, R54 ;  /* 0x000000363511823e */ /* 0x000fe200000010ff */
[----:B------:R-:W-:Y:S02]  /*6b30*/  @!P0 FMUL.FTZ R6, R6, R7 ;  /* 0x0000000706068220 */ /* 0x000fe40000410000 */
[----:B------:R-:W-:Y:S02]  /*6b40*/  @!P0 FFMA.FTZ R4, R18, R19, R4 ;  /* 0x0000001312048223 */ /* 0x000fe40000010004 */
[----:B------:R-:W-:Y:S02]  /*6b50*/  @!P0 FFMA.FTZ R47, R40, R7, -R47 ;  /* 0x00000007282f8223 */ /* 0x000fe4000001082f */
[----:B------:R-:W-:Y:S01]  /*6b60*/  @!P0 FMUL.FTZ R7, R10, R11 ;  /* 0x0000000b0a078220 */ /* 0x000fe20000410000 */
[----:B------:R-:W-:Y:S01]  /*6b70*/  @!P0 F2FP.BF16.PACK_AB R10, R60, R63 ;  /* 0x0000003f3c0a823e */ /* 0x000fe200000010ff */
[----:B------:R-:W-:Y:S01]  /*6b80*/  @!P0 FFMA.FTZ R52, R42, R11, -R52 ;  /* 0x0000000b2a348223 */ /* 0x000fe20000010834 */
[----:B------:R-:W-:Y:S01]  /*6b90*/  @!P0 F2FP.BF16.PACK_AB R11, R61, R62 ;  /* 0x0000003e3d0b823e */ /* 0x000fe200000010ff */
[----:B------:R-:W-:Y:S02]  /*6ba0*/  @!P0 FFMA.FTZ R5, R30, R31, R5 ;  /* 0x0000001f1e058223 */ /* 0x000fe40000010005 */
[----:B------:R-:W-:Y:S01]  /*6bb0*/  @!P0 FFMA.FTZ R6, R39, R40, R6 ;  /* 0x0000002827068223 */ /* 0x000fe20000010006 */
[----:B------:R-:W-:Y:S01]  /*6bc0*/  @!P0 MOV R49, R11 ;  /* 0x0000000b00318202 */ /* 0x000fe20000000f00 */
[----:B------:R-:W-:Y:S01]  /*6bd0*/  @!P0 FFMA.FTZ R7, R41, R42, R7 ;  /* 0x0000002a29078223 */ /* 0x000fe20000010007 */
[----:B------:R-:W-:Y:S01]  /*6be0*/  @!P0 F2FP.BF16.PACK_AB R16, R52, R47 ;  /* 0x0000002f3410823e */ /* 0x000fe200000010ff */
[----:B------:R-:W-:Y:S01]  /*6bf0*/  @!P0 FFMA.FTZ R8, R43, R44, R8 ;  /* 0x0000002c2b088223 */ /* 0x000fe20000010008 */
[----:B------:R-:W-:Y:S01]  /*6c00*/  @!P0 F2FP.BF16.PACK_AB R4, R5, R4 ;  /* 0x000000040504823e */ /* 0x000fe200000010ff */
[----:B------:R-:W-:Y:S02]  /*6c10*/  @!P0 FFMA.FTZ R9, R45, R46, R9 ;  /* 0x0000002e2d098223 */ /* 0x000fe40000010009 */
[----:B------:R-:W-:Y:S01]  /*6c20*/  @!P0 IMAD.MOV.U32 R48, RZ, RZ, R10 ;  /* 0x000000ffff308224 */ /* 0x000fe200078e000a */
[----:B------:R-:W-:Y:S01]  /*6c30*/  @!P0 F2FP.BF16.PACK_AB R10, R3, R2 ;  /* 0x00000002030a823e */ /* 0x000fe200000010ff */
[----:B------:R-:W-:Y:S01]  /*6c40*/  @!P0 IMAD.MOV.U32 R50, RZ, RZ, R16 ;  /* 0x000000ffff328224 */ /* 0x000fe200078e0010 */
[----:B------:R-:W-:Y:S01]  /*6c50*/  @!P0 F2FP.BF16.PACK_AB R3, R7, R6 ;  /* 0x000000060703823e */ /* 0x000fe200000010ff */
[----:B------:R-:W-:Y:S01]  /*6c60*/  @!P0 IMAD.MOV.U32 R51, RZ, RZ, R17 ;  /* 0x000000ffff338224 */ /* 0x000fe200078e0011 */
[----:B------:R-:W-:Y:S01]  /*6c70*/  @!P0 F2FP.BF16.PACK_AB R2, R9, R8 ;  /* 0x000000080902823e */ /* 0x000fe200000010ff */
[----:B------:R-:W-:Y:S01]  /*6c80*/  @!P0 IMAD.MOV.U32 R12, RZ, RZ, R10 ;  /* 0x000000ffff0c8224 */ /* 0x000fe200078e000a */
[----:B------:R-:W-:Y:S01]  /*6c90*/  @!P0 MOV R13, R4 ;  /* 0x00000004000d8202 */ /* 0x000fe20000000f00 */
[----:B------:R-:W-:Y:S01]  /*6ca0*/  @!P0 IMAD.MOV.U32 R14, RZ, RZ, R3 ;  /* 0x000000ffff0e8224 */ /* 0x000fe200078e0003 */
[----:B------:R1:W-:Y:S01]  /*6cb0*/  STG.E.128 [R58.64], R48 ;  /* 0x000000303a007986 */ /* 0x0003e2000c101d0a */
[----:B------:R-:W-:Y:S07]  /*6cc0*/  @!P0 IMAD.MOV.U32 R15, RZ, RZ, R2 ;  /* 0x000000ffff0f8224 */ /* 0x000fee00078e0002 */
[----:B------:R1:W-:Y:S02]  /*6cd0*/  @!P1 STG.E.128 [R56.64], R12 ;  /* 0x0000000c38009986 */ /* 0x0003e4000c101d0a */
.L_x_280:
[----:B------:R-:W-:Y:S05]  /*6ce0*/  BSYNC B0 ;  /* 0x0000000000007941 */ /* 0x000fea0003800000 */
.L_x_279:
        /* <DEDUP_REMOVED lines=10> */
[----:B------:R-:W-:Y:S01]  /*6d90*/  @!P0 PRMT R17, R55, 0x5410, R6 ;  /* 0x0000541037118816 */ /* 0x000fe20000000006 */
[----:B------:R-:W2:Y:S01]  /*6da0*/  LDS.128 R44, [R132+0x8100] ;  /* 0x00810000842c7984 */ /* 0x000ea20000000c00 */
[-C--:B------:R-:W-:Y:S02]  /*6db0*/  IADD3.X R5, R95, R3.reuse, R113, P2, P1 ;  /* 0x000000035f057210 */ /* 0x080fe400017e2471 */
[----:B------:R-:W-:Y:S02]  /*6dc0*/  ISETP.GE.AND P1, PT, R94, c[0x0][0x1d4], PT ;  /* 0x000075005e007a0c */ /* 0x000fe40003f26270 */
[--C-:B------:R-:W-:Y:S02]  /*6dd0*/  @!P0 SHF.R.U32.HI R9, RZ, 0x10, R67.reuse ;  /* 0x00000010ff098819 */ /* 0x100fe40000011643 */
[----:B------:R-:W-:Y:S02]  /*6de0*/  @!P0 SHF.R.U64 R11, R66, 0x10, R67 ;  /* 0x00000010420b8819 */ /* 0x000fe40000001243 */
[----:B------:R-:W-:Y:S01]  /*6df0*/  @!P0 PRMT R16, R55, 0x5432, R7 ;  /* 0x0000543237108816 */ /* 0x000fe20000000007 */
[----:B------:R-:W-:Y:S01]  /*6e00*/  @!P0 IMAD.U32 R7, R17, 0x10000, RZ ;  /* 0x0001000011078824 */ /* 0x000fe200078e00ff */
[----:B------:R-:W-:Y:S03]  /*6e10*/  @!P0 PRMT R30, R69, 0x5432, R11 ;  /* 0x00005432451e8816 */ /* 0x000fe6000000000b */
[----:B------:R-:W-:Y:S02]  /*6e20*/  @!P0 IMAD.U32 R18, R16, 0x10000, RZ ;  /* 0x0001000010128824 */ /* 0x000fe400078e00ff */
        /* <DEDUP_REMOVED lines=13> */
[----:B------:R-:W-:Y:S01]  /*6f00*/  @!P0 LOP3.LUT R40, R47, 0xffff0000, RZ, 0xc0, !PT ;  /* 0xffff00002f288812 */ /* 0x000fe200078ec0ff */
[----:B------:R-:W-:Y:S01]  /*6f10*/  @!P0 FMUL.FTZ R20, R2, R7 ;  /* 0x0000000702148220 */ /* 0x000fe20000410000 */
[----:B------:R-:W-:Y:S02]  /*6f20*/  @!P0 LOP3.LUT R31, R46, 0xffff0000, RZ, 0xc0, !PT ;  /* 0xffff00002e1f8812 */ /* 0x000fe400078ec0ff */
[----:B------:R-:W-:Y:S01]  /*6f30*/  @!P0 PRMT R22, R69, 0x5410, R9 ;  /* 0x0000541045168816 */ /* 0x000fe20000000009 */
[----:B------:R-:W-:Y:S01]  /*6f40*/  @!P0 IMAD.U32 R9, R44, 0x10000, RZ ;  /* 0x000100002c098824 */ /* 0x000fe200078e00ff */
[----:B------:R-:W-:Y:S01]  /*6f50*/  @!P0 SHF.R.U32.HI R3, RZ, 0x10, R21 ;  /* 0x00000010ff038819 */ /* 0x000fe20000011615 */
[----:B------:R-:W-:Y:S01]  /*6f60*/  @!P0 FMUL.FTZ R21, R4, R18 ;  /* 0x0000001204158220 */ /* 0x000fe20000410000 */
[----:B------:R-:W-:Y:S02]  /*6f70*/  @!P0 SHF.R.U32.HI R5, RZ, 0x10, R23 ;  /* 0x00000010ff058819 */ /* 0x000fe40000011617 */
[----:B------:R-:W-:Y:S01]  /*6f80*/  @!P0 PRMT R6, R34, 0x5410, R3 ;  /* 0x0000541022068816 */ /* 0x000fe20000000003 */
[----:B------:R-:W-:Y:S01]  /*6f90*/  @!P0 IMAD.U32 R3, R8, 0x10000, RZ ;  /* 0x0001000008038824 */ /* 0x000fe200078e00ff */
[----:B------:R-:W-:Y:S01]  /*6fa0*/  @!P0 PRMT R10, R35, 0x5410, R5 ;  /* 0x00005410230a8816 */ /* 0x000fe20000000005 */
[----:B------:R-:W-:Y:S01]  /*6fb0*/  @!P0 IMAD.U32 R34, R22, 0x10000, RZ ;  /* 0x0001000016228824 */ /* 0x000fe200078e00ff */
[----:B------:R-:W-:Y:S01]  /*6fc0*/  @!P0 LOP3.LUT R8, R8, 0xffff0000, RZ, 0xc0, !PT ;  /* 0xffff000008088812 */ /* 0x000fe200078ec0ff */
[C---:B------:R-:W-:Y:S01]  /*6fd0*/  @!P0 IMAD.U32 R5, R6.reuse, 0x10000, RZ ;  /* 0x0001000006058824 */ /* 0x040fe200078e00ff */
[----:B------:R-:W-:Y:S01]  /*6fe0*/  @!P0 LOP3.LUT R6, R6, 0xffff0000, RZ, 0xc0, !PT ;  /* 0xffff000006068812 */ /* 0x000fe200078ec0ff */
[-C--:B------:R-:W-:Y:S01]  /*6ff0*/  @!P0 FMUL.FTZ R2, R2, R3.reuse ;  /* 0x0000000302028220 */ /* 0x080fe20000410000 */
[----:B------:R-:W-:Y:S01]  /*7000*/  @!P0 LOP3.LUT R39, R22, 0xffff0000, RZ, 0xc0, !PT ;  /* 0xffff000016278812 */ /* 0x000fe200078ec0ff */
        /* <DEDUP_REMOVED lines=10> */
[----:B------:R-:W-:Y:S01]  /*70b0*/  @!P0 IMAD.U32 R35, R47, 0x10000, RZ ;  /* 0x000100002f238824 */ /* 0x000fe200078e00ff */
[----:B------:R-:W-:Y:S01]  /*70c0*/  @!P0 LOP3.LUT R17, R44, 0xffff0000, RZ, 0xc0, !PT ;  /* 0xffff00002c118812 */ /* 0x000fe200078ec0ff */
[----:B------:R-:W-:Y:S02]  /*70d0*/  @!P0 FMUL.FTZ R9, R3, R20 ;  /* 0x0000001403098220 */ /* 0x000fe40000410000 */
[----:B------:R-:W-:Y:S02]  /*70e0*/  @!P0 FMUL.FTZ R23, R7, R16 ;  /* 0x0000001007178220 */ /* 0x000fe40000410000 */
[----:B------:R-:W-:Y:S01]  /*70f0*/  @!P0 FFMA.FTZ R54, R21, R6, -R9 ;  /* 0x0000000615368223 */ /* 0x000fe20000010809 */
[----:B------:R-:W-:Y:S01]  /*7100*/  @!P0 SHF.L.U32 R6, R15, 0x10, RZ ;  /* 0x000000100f068819 */ /* 0x000fe200000006ff */
[-C--:B------:R-:W-:Y:S01]  /*7110*/  @!P0 FMUL.FTZ R3, R7, R8.reuse ;  /* 0x0000000807038220 */ /* 0x080fe20000410000 */
[----:B------:R-:W-:Y:S01]  /*7120*/  @!P0 LOP3.LUT R9, R15, 0xffff0000, RZ, 0xc0, !PT ;  /* 0xffff00000f098812 */ /* 0x000fe200078ec0ff */
[C---:B------:R-:W-:Y:S01]  /*7130*/  @!P0 IMAD.U32 R7, R10.reuse, 0x10000, RZ ;  /* 0x000100000a078824 */ /* 0x040fe200078e00ff */
[----:B------:R-:W-:Y:S01]  /*7140*/  @!P0 LOP3.LUT R10, R10, 0xffff0000, RZ, 0xc0, !PT ;  /* 0xffff00000a0a8812 */ /* 0x000fe200078ec0ff */
[----:B------:R-:W-:Y:S02]  /*7150*/  @!P0 FFMA.FTZ R49, R17, R8, -R23 ;  /* 0x0000000811318223 */ /* 0x000fe40000010817 */
[C---:B------:R-:W-:Y:S02]  /*7160*/  @!P0 FMUL.FTZ R22, R6.reuse, R34 ;  /* 0x0000002206168220 */ /* 0x040fe40000410000 */
[----:B------:R-:W-:Y:S02]  /*7170*/  @!P0 FMUL.FTZ R23, R9, R39 ;  /* 0x0000002709178220 */ /* 0x000fe40000410000 */
        /* <DEDUP_REMOVED lines=18> */
[-C--:B------:R-:W-:Y:S01]  /*72a0*/  @!P0 FMUL.FTZ R7, R10, R11.reuse ;  /* 0x0000000b0a078220 */ /* 0x080fe20000410000 */
        /* <DEDUP_REMOVED lines=23> */
.L_x_282:
[----:B------:R-:W-:Y:S05]  /*7420*/  BSYNC B0 ;  /* 0x0000000000007941 */ /* 0x000fea0003800000 */
.L_x_281:
[----:B-1----:R-:W-:Y:S05]  /*7430*/  IADD3 R56, P1, R192, R76, RZ ;  /* 0x0000004cc0387210 */ /* 0x002fea0007f3e0ff */
[----:B------:R-:W-:Y:S01]  /*7440*/  IMAD.X R57, R83, 0x1, R135, P1 ;  /* 0x0000000153397824 */ /* 0x000fe200008e0687 */
[----:B------:R-:W-:Y:S11]  /*7450*/  ISETP.GE.OR P1, PT, R217, R82, P6 ;  /* 0x00000052d900720c */ /* 0x000ff60003726670 */
[----:B------:R-:W-:Y:S02]  /*7460*/  @!UPT UIADD3 URZ, URZ, URZ, URZ ;  /* 0x0000003f3f3ff290 */ /* 0x000fe4000fffe03f */
[----:B------:R-:W-:-:S05]  /*7470*/  @P1 BRA `(.L_x_274) ;  /* 0x000009b000001947 */ /* 0x000fca0003800000 */
[----:B-----5:R-:W-:Y:S01]  /*7480*/  @!P0 SHF.R.U32.HI R5, RZ, 0x10, R73 ;  /* 0x00000010ff058819 */ /* 0x020fe20000011649 */
[----:B------:R-:W1:Y:S01]  /*7490*/  LDS.128 R12, [R129+0x8100] ;  /* 0x00810000810c7984 */ /* 0x000e620000000c00 */
[----:B------:R-:W-:Y:S02]  /*74a0*/  @!P0 SHF.R.U32.HI R3, RZ, 0x10, R25 ;  /* 0x00000010ff038819 */ /* 0x000fe40000011619 */
[----:B------:R-:W-:Y:S02]  /*74b0*/  @!P0 SHF.R.U64 R6, R26, 0x10, R27 ;  /* 0x000000101a068819 */ /* 0x000fe4000000121b */
[----:B------:R-:W-:Y:S02]  /*74c0*/  @!P0 PRMT R26, R70, 0x5410, R5 ;  /* 0x00005410461a8816 */ /* 0x000fe40000000005 */
[----:B------:R-:W-:Y:S01]  /*74d0*/  IADD3 R16, P2, P1, R92, R56, R111 ;  /* 0x000000385c107210 */ /* 0x000fe2000795e06f */
[----:B------:R-:W2:Y:S01]  /*74e0*/  LDS.128 R44, [R131+0x8100] ;  /* 0x00810000832c7984 */ /* 0x000ea20000000c00 */
[----:B------:R-:W-:Y:S01]  /*74f0*/  @!P0 SHF.R.U64 R2, R24, 0x10, R25 ;  /* 0x0000001018028819 */ /* 0x000fe20000001219 */
[----:B------:R-:W-:Y:S01]  /*7500*/  @!P0 IMAD.U32 R24, R26, 0x10000, RZ ;  /* 0x000100001a188824 */ /* 0x000fe200078e00ff */
[----:B------:R-:W-:Y:S02]  /*7510*/  IADD3.X R18, R95, R57, R113, P2, P1 ;  /* 0x000000395f127210 */ /* 0x000fe400017e2471 */
[C---:B------:R-:W-:Y:S02]  /*7520*/  LEA R48, P1, R16.reuse, c[0x0][0x1c8], 0x1 ;  /* 0x0000720010307a11 */ /* 0x040fe400078208ff */
[----:B------:R-:W-:Y:S02]  /*7530*/  @!P0 SHF.R.U32.HI R4, RZ, 0x10, R27 ;  /* 0x00000010ff048819 */ /* 0x000fe4000001161b */
[----:B------:R-:W-:Y:S02]  /*7540*/  LEA.HI.X R49, R16, c[0x0][0x1cc], R18, 0x1, P1 ;  /* 0x0000730010317a11 */ /* 0x000fe400008f0c12 */
[----:B------:R-:W-:Y:S02]  /*7550*/  @!P0 PRMT R19, R37, 0x5432, R6 ;  /* 0x0000543225138816 */ /* 0x000fe40000000006 */
[----:B------:R-:W-:Y:S02]  /*7560*/  @!P0 SHF.R.U64 R9, R74, 0x10, R75 ;  /* 0x000000104a098819 */ /* 0x000fe4000000124b */
[C---:B------:R-:W-:Y:S02]  /*7570*/  @!P0 PRMT R7, R36.reuse, 0x5410, R3 ;  /* 0x0000541024078816 */ /* 0x040fe40000000003 */
[----:B------:R-:W-:Y:S02]  /*7580*/  @!P0 PRMT R17, R71, 0x5432, R9 ;  /* 0x0000543247118816 */ /* 0x000fe40000000009 */
[----:B------:R-:W-:Y:S01]  /*7590*/  @!P0 PRMT R9, R37, 0x5410, R4 ;  /* 0x0000541025098816 */ /* 0x000fe20000000004 */
[----:B------:R-:W-:Y:S01]  /*75a0*/  @!P0 IMAD.U32 R3, R7, 0x10000, RZ ;  /* 0x0001000007038824 */ /* 0x000fe200078e00ff */
[C---:B------:R-:W-:Y:S02]  /*75b0*/  @!P0 SHF.L.U32 R30, R17.reuse, 0x10, RZ ;  /* 0x00000010111e8819 */ /* 0x040fe400000006ff */
[----:B------:R-:W-:Y:S02]  /*75c0*/  @!P0 LOP3.LUT R34, R17, 0xffff0000, RZ, 0xc0, !PT ;  /* 0xffff000011228812 */ /* 0x000fe400078ec0ff */
[----:B------:R-:W-:Y:S02]  /*75d0*/  @!P0 LOP3.LUT R17, R9, 0xffff0000, RZ, 0xc0, !PT ;  /* 0xffff000009118812 */ /* 0x000fe400078ec0ff */
[----:B------:R-:W-:Y:S02]  /*75e0*/  @!P0 SHF.R.U32.HI R10, RZ, 0x10, R75 ;  /* 0x00000010ff0a8819 */ /* 0x000fe4000001164b */
[----:B------:R-:W-:Y:S02]  /*75f0*/  @!P0 PRMT R5, R36, 0x5432, R2 ;  /* 0x0000543224058816 */ /* 0x000fe40000000002 */
[----:B------:R-:W-:Y:S01]  /*7600*/  @!P0 PRMT R11, R71, 0x5410, R10 ;  /* 0x00005410470b8816 */ /* 0x000fe2000000000a */
[----:B-1----:R-:W-:Y:S01]  /*7610*/  @!P0 IMAD.U32 R2, R13, 0x10000, RZ ;  /* 0x000100000d028824 */ /* 0x002fe200078e00ff */
[----:B------:R-:W-:Y:S02]  /*7620*/  @!P0 LOP3.LUT R6, R12, 0xffff0000, RZ, 0xc0, !PT ;  /* 0xffff00000c068812 */ /* 0x000fe400078ec0ff */
[C---:B------:R-:W-:Y:S01]  /*7630*/  @!P0 SHF.L.U32 R16, R15.reuse, 0x10, RZ ;  /* 0x000000100f108819 */ /* 0x040fe200000006ff */
[C---:B------:R-:W-:Y:S01]  /*7640*/  @!P0 FMUL.FTZ R10, R2.reuse, R24 ;  /* 0x00000018020a8220 */ /* 0x040fe20000410000 */
[----:B------:R-:W-:Y:S01]  /*7650*/  @!P0 LOP3.LUT R18, R15, 0xffff0000, RZ, 0xc0, !PT ;  /* 0xffff00000f128812 */ /* 0x000fe200078ec0ff */
[-C--:B------:R-:W-:Y:S01]  /*7660*/  @!P0 FMUL.FTZ R4, R2, R3.reuse ;  /* 0x0000000302048220 */ /* 0x080fe20000410000 */
[----:B------:R-:W-:Y:S01]  /*7670*/  @!P0 LOP3.LUT R26, R26, 0xffff0000, RZ, 0xc0, !PT ;  /* 0xffff00001a1a8812 */ /* 0x000fe200078ec0ff */
[----:B------:R-:W-:Y:S01]  /*7680*/  @!P0 IMAD.U32 R2, R12, 0x10000, RZ ;  /* 0x000100000c028824 */ /* 0x000fe200078e00ff */
[----:B--2---:R-:W-:Y:S01]  /*7690*/  @!P0 SHF.L.U32 R25, R45, 0x10, RZ ;  /* 0x000000102d198819 */ /* 0x004fe200000006ff */
[C---:B------:R-:W-:Y:S01]  /*76a0*/  @!P0 IMAD.U32 R21, R44.reuse, 0x10000, RZ ;  /* 0x000100002c158824 */ /* 0x040fe200078e00ff */
[----:B------:R-:W-:Y:S01]  /*76b0*/  @!P0 LOP3.LUT R23, R44, 0xffff0000, RZ, 0xc0, !PT ;  /* 0xffff00002c178812 */ /* 0x000fe200078ec0ff */
[----:B------:R-:W-:Y:S01]  /*76c0*/  @!P0 IMAD.U32 R36, R11, 0x10000, RZ ;  /* 0x000100000b248824 */ /* 0x000fe200078e00ff */
[----:B------:R-:W-:Y:S01]  /*76d0*/  @!P0 LOP3.LUT R27, R45, 0xffff0000, RZ, 0xc0, !PT ;  /* 0xffff00002d1b8812 */ /* 0x000fe200078ec0ff */
[----:B------:R-:W-:Y:S01]  /*76e0*/  @!P0 FFMA.FTZ R55, R25, R3, -R10 ;  /* 0x0000000319378223 */ /* 0x000fe2000001080a */
[C---:B------:R-:W-:Y:S01]  /*76f0*/  @!P0 LOP3.LUT R40, R47.reuse, 0xffff0000, RZ, 0xc0, !PT ;  /* 0xffff00002f288812 */ /* 0x040fe200078ec0ff */
[----:B------:R-:W-:Y:S01]  /*7700*/  @!P0 IMAD.U32 R37, R47, 0x10000, RZ ;  /* 0x000100002f258824 */ /* 0x000fe200078e00ff */
[C---:B------:R-:W-:Y:S01]  /*7710*/  @!P0 LOP3.LUT R35, R46.reuse, 0xffff0000, RZ, 0xc0, !PT ;  /* 0xffff00002e238812 */ /* 0x040fe200078ec0ff */
[----:B------:R-:W-:Y:S01]  /*7720*/  @!P0 IMAD.U32 R31, R46, 0x10000, RZ ;  /* 0x000100002e1f8824 */ /* 0x000fe200078e00ff */
[C---:B------:R-:W-:Y:S01]  /*7730*/  @!P0 SHF.L.U32 R3, R5.reuse, 0x10, RZ ;  /* 0x0000001005038819 */ /* 0x040fe200000006ff */
[----:B------:R-:W-:Y:S01]  /*7740*/  @!P0 FMUL.FTZ R41, R16, R36 ;  /* 0x0000002410298220 */ /* 0x000fe20000410000 */
[----:B------:R-:W-:Y:S02]  /*7750*/  @!P0 LOP3.LUT R5, R5, 0xffff0000, RZ, 0xc0, !PT ;  /* 0xffff000005058812 */ /* 0x000fe400078ec0ff */
[----:B------:R-:W-:Y:S01]  /*7760*/  @!P0 LOP3.LUT R39, R11, 0xffff0000, RZ, 0xc0, !PT ;  /* 0xffff00000b278812 */ /* 0x000fe200078ec0ff */
[----:B------:R-:W-:Y:S01]  /*7770*/  @!P0 IMAD.U32 R11, R9, 0x10000, RZ ;  /* 0x00010000090b8824 */ /* 0x000fe200078e00ff */
[----:B------:R-:W-:Y:S02]  /*7780*/  @!P0 LOP3.LUT R9, R19, 0xffff0000, RZ, 0xc0, !PT ;  /* 0xffff000013098812 */ /* 0x000fe400078ec0ff */
[----:B------:R-:W-:Y:S01]  /*7790*/  @!P0 SHF.R.U64 R8, R72, 0x10, R73 ;  /* 0x0000001048088819 */ /* 0x000fe20000001249 */
[----:B------:R-:W-:Y:S01]  /*77a0*/  @!P0 FFMA.FTZ R41, R37, R11, -R41 ;  /* 0x0000000b25298223 */ /* 0x000fe20000010829 */
[----:B------:R-:W-:Y:S02]  /*77b0*/  ISETP.GE.AND P1, PT, R94, c[0x0][0x1d4], PT ;  /* 0x000075005e007a0c */ /* 0x000fe40003f26270 */
[----:B------:R-:W-:Y:S04]  /*77c0*/  @!P0 PRMT R8, R70, 0x5432, R8 ;  /* 0x0000543246088816 */ /* 0x000fe80000000008 */
[C---:B------:R-:W-:Y:S01]  /*77d0*/  @!P0 LOP3.LUT R22, R8.reuse, 0xffff0000, RZ, 0xc0, !PT ;  /* 0xffff000008168812 */ /* 0x040fe200078ec0ff */
[----:B------:R-:W-:Y:S04]  /*77e0*/  @!P0 IMAD.U32 R20, R8, 0x10000, RZ ;  /* 0x0001000008148824 */ /* 0x000fe800078e00ff */
[----:B------:R-:W-:Y:S02]  /*77f0*/  @!P0 FMUL.FTZ R8, R2, R20 ;  /* 0x0000001402088220 */ /* 0x000fe40000410000 */
[----:B------:R-:W-:Y:S02]  /*7800*/  @!P0 FMUL.FTZ R10, R6, R22 ;  /* 0x00000016060a8220 */ /* 0x000fe40000410000 */
[-C--:B------:R-:W-:Y:S02]  /*7810*/  @!P0 FMUL.FTZ R2, R2, R3.reuse ;  /* 0x0000000302028220 */ /* 0x080fe40000410000 */
[----:B------:R-:W-:Y:S02]  /*7820*/  @!P0 FFMA.FTZ R54, R21, R3, -R8 ;  /* 0x0000000315368223 */ /* 0x000fe40000010808 */
[-C--:B------:R-:W-:Y:S01]  /*7830*/  @!P0 FMUL.FTZ R3, R6, R5.reuse ;  /* 0x0000000506038220 */ /* 0x080fe20000410000 */
[----:B------:R-:W-:Y:S01]  /*7840*/  @!P0 LOP3.LUT R6, R13, 0xffff0000, RZ, 0xc0, !PT ;  /* 0xffff00000d068812 */ /* 0x000fe200078ec0ff */
[----:B------:R-:W-:Y:S01]  /*7850*/  @!P0 FFMA.FTZ R53, R23, R5, -R10 ;  /* 0x0000000517358223 */ /* 0x000fe2000001080a */
[C---:B------:R-:W-:Y:S01]  /*7860*/  @!P0 LOP3.LUT R10, R14.reuse, 0xffff0000, RZ, 0xc0, !PT ;  /* 0xffff00000e0a8812 */ /* 0x040fe200078ec0ff */
[----:B------:R-:W-:Y:S01]  /*7870*/  @!P0 IMAD.U32 R8, R14, 0x10000, RZ ;  /* 0x000100000e088824 */ /* 0x000fe200078e00ff */
[----:B------:R-:W-:Y:S01]  /*7880*/  @!P0 LOP3.LUT R5, R7, 0xffff0000, RZ, 0xc0, !PT ;  /* 0xffff000007058812 */ /* 0x000fe200078ec0ff */
[----:B------:R-:W-:Y:S02]  /*7890*/  @!P0 IMAD.U32 R7, R19, 0x10000, RZ ;  /* 0x0001000013078824 */ /* 0x000fe400078e00ff */
[----:B------:R-:W-:Y:S02]  /*78a0*/  @!P0 FMUL.FTZ R50, R6, R26 ;  /* 0x0000001a06328220 */ /* 0x000fe40000410000 */
[----:B------:R-:W-:Y:S02]  /*78b0*/  @!P0 FMUL.FTZ R19, R18, R39 ;  /* 0x0000002712138220 */ /* 0x000fe40000410000 */
[----:B------:R-:W-:Y:S02]  /*78c0*/  @!P0 FMUL.FTZ R43, R8, R30 ;  /* 0x0000001e082b8220 */ /* 0x000fe40000410000 */
[----:B------:R-:W-:Y:S02]  /*78d0*/  @!P0 FMUL.FTZ R42, R10, R34 ;  /* 0x000000220a2a8220 */ /* 0x000fe40000410000 */
[----:B------:R-:W-:Y:S02]  /*78e0*/  @!P0 FFMA.FTZ R52, R27, R5, -R50 ;  /* 0x000000051b348223 */ /* 0x000fe40000010832 */
[----:B------:R-:W-:Y:S02]  /*78f0*/  @!P0 FFMA.FTZ R19, R40, R17, -R19 ;  /* 0x0000001128138223 */ /* 0x000fe40000010813 */
[----:B------:R-:W-:Y:S01]  /*7900*/  @!P0 FFMA.FTZ R51, R31, R7, -R43 ;  /* 0x000000071f338223 */ /* 0x000fe2000001082b */
[----:B------:R-:W-:Y:S01]  /*7910*/  @!P0 F2FP.BF16.PACK_AB R43, R52, R55 ;  /* 0x00000037342b823e */ /* 0x000fe200000010ff */
[----:B------:R-:W-:Y:S01]  /*7920*/  @!P0 FFMA.FTZ R50, R35, R9, -R42 ;  /* 0x0000000923328223 */ /* 0x000fe2000001082a */
[----:B------:R-:W-:Y:S01]  /*7930*/  @!P0 F2FP.BF16.PACK_AB R41, R19, R41 ;  /* 0x000000291329823e */ /* 0x000fe200000010ff */
[----:B------:R-:W-:Y:S01]  /*7940*/  @!P0 FFMA.FTZ R2, R20, R21, R2 ;  /* 0x0000001514028223 */ /* 0x000fe20000010002 */
[----:B------:R-:W-:Y:S01]  /*7950*/  @!P0 F2FP.BF16.PACK_AB R42, R53, R54 ;  /* 0x00000036352a823e */ /* 0x000fe200000010ff */
[----:B------:R-:W-:Y:S01]  /*7960*/  @!P0 IMAD.MOV.U32 R45, RZ, RZ, R43 ;  /* 0x000000ffff2d8224 */ /* 0x000fe200078e002b */
[----:B------:R-:W-:Y:S01]  /*7970*/  @!P0 F2FP.BF16.PACK_AB R19, R50, R51 ;  /* 0x000000333213823e */ /* 0x000fe200000010ff */
[----:B------:R-:W-:Y:S01]  /*7980*/  @!P0 FMUL.FTZ R5, R6, R5 ;  /* 0x0000000506058220 */ /* 0x000fe20000410000 */
[----:B------:R-:W-:Y:S01]  /*7990*/  @!P0 MOV R44, R42 ;  /* 0x0000002a002c8202 */ /* 0x000fe20000000f00 */
[----:B------:R-:W-:Y:S01]  /*79a0*/  @!P0 FFMA.FTZ R3, R22, R23, R3 ;  /* 0x0000001716038223 */ /* 0x000fe20000010003 */
[----:B------:R-:W-:Y:S01]  /*79b0*/  @!P0 MOV R47, R41 ;  /* 0x00000029002f8202 */ /* 0x000fe20000000f00 */
[----:B------:R-:W-:Y:S02]  /*79c0*/  @!P0 IMAD.MOV.U32 R46, RZ, RZ, R19 ;  /* 0x000000ffff2e8224 */ /* 0x000fe400078e0013 */
[----:B------:R-:W-:Y:S02]  /*79d0*/  @!P0 FMUL.FTZ R6, R8, R7 ;  /* 0x0000000708068220 */ /* 0x000fe40000410000 */
[----:B------:R-:W-:Y:S01]  /*79e0*/  @!P0 FFMA.FTZ R4, R24, R25, R4 ;  /* 0x0000001918048223 */ /* 0x000fe20000010004 */
[----:B------:R1:W-:Y:S01]  /*79f0*/  STG.E.128 [R48.64], R44 ;  /* 0x0000002c30007986 */ /* 0x0003e2000c101d0a */
[----:B------:R-:W-:Y:S01]  /*7a00*/  @!P0 FMUL.FTZ R7, R10, R9 ;  /* 0x000000090a078220 */ /* 0x000fe20000410000 */
[----:B------:R-:W-:Y:S01]  /*7a10*/  @!P0 F2FP.BF16.PACK_AB R10, R3, R2 ;  /* 0x00000002030a823e */ /* 0x000fe200000010ff */
[----:B------:R-:W-:Y:S02]  /*7a20*/  @!P0 FFMA.FTZ R5, R26, R27, R5 ;  /* 0x0000001b1a058223 */ /* 0x000fe40000010005 */
[----:B------:R-:W-:Y:S02]  /*7a30*/  @!P0 FMUL.FTZ R8, R16, R11 ;  /* 0x0000000b10088220 */ /* 0x000fe40000410000 */
[----:B------:R-:W-:Y:S01]  /*7a40*/  @!P0 FFMA.FTZ R6, R30, R31, R6 ;  /* 0x0000001f1e068223 */ /* 0x000fe20000010006 */
[----:B------:R-:W-:Y:S01]  /*7a50*/  @!P0 F2FP.BF16.PACK_AB R4, R5, R4 ;  /* 0x000000040504823e */ /* 0x000fe200000010ff */
[----:B------:R-:W-:Y:S02]  /*7a60*/  @!P0 FMUL.FTZ R9, R18, R17 ;  /* 0x0000001112098220 */ /* 0x000fe40000410000 */
[----:B------:R-:W-:Y:S02]  /*7a70*/  @!P0 FFMA.FTZ R7, R34, R35, R7 ;  /* 0x0000002322078223 */ /* 0x000fe40000010007 */
[----:B------:R-:W-:Y:S02]  /*7a80*/  @!P0 FFMA.FTZ R8, R36, R37, R8 ;  /* 0x0000002524088223 */ /* 0x000fe40000010008 */
[----:B------:R-:W-:Y:S01]  /*7a90*/  @!P0 FFMA.FTZ R9, R39, R40, R9 ;  /* 0x0000002827098223 */ /* 0x000fe20000010009 */
[----:B------:R-:W-:Y:S01]  /*7aa0*/  @!P0 F2FP.BF16.PACK_AB R3, R7, R6 ;  /* 0x000000060703823e */ /* 0x000fe200000010ff */
[----:B------:R-:W-:Y:S02]  /*7ab0*/  @!P0 IMAD.MOV.U32 R12, RZ, RZ, R10 ;  /* 0x000000ffff0c8224 */ /* 0x000fe400078e000a */
[----:B------:R-:W-:Y:S01]  /*7ac0*/  @!P0 IMAD.MOV.U32 R13, RZ, RZ, R4 ;  /* 0x000000ffff0d8224 */ /* 0x000fe200078e0004 */
[----:B------:R-:W-:Y:S02]  /*7ad0*/  @!P0 F2FP.BF16.PACK_AB R2, R9, R8 ;  /* 0x000000080902823e */ /* 0x000fe400000010ff */
[----:B------:R-:W-:Y:S03]  /*7ae0*/  @!P0 MOV R14, R3 ;  /* 0x00000003000e8202 */ /* 0x000fe60000000f00 */
[----:B------:R-:W-:Y:S01]  /*7af0*/  @!P0 IMAD.MOV.U32 R15, RZ, RZ, R2 ;  /* 0x000000ffff0f8224 */ /* 0x000fe200078e0002 */
[----:B------:R-:W-:-:S05]  /*7b00*/  @P1 BRA `(.L_x_274) ;  /* 0x0000032000001947 */ /* 0x000fca0003800000 */
[----:B------:R-:W-:Y:S04]  /*7b10*/  IADD3 R3, P1, P0, R92, R56, R94 ;  /* 0x000000385c037210 */ /* 0x000fe8000783e05e */
[----:B------:R-:W-:Y:S02]  /*7b20*/  IADD3.X R4, R95, R57, R112, P1, P0 ;  /* 0x000000395f047210 */ /* 0x000fe40000fe0470 */
[C---:B------:R-:W-:Y:S04]  /*7b30*/  LEA R2, P0, R3.reuse, c[0x0][0x1c8], 0x1 ;  /* 0x0000720003027a11 */ /* 0x040fe800078008ff */
[----:B------:R-:W-:Y:S05]  /*7b40*/  LEA.HI.X R3, R3, c[0x0][0x1cc], R4, 0x1, P0 ;  /* 0x0000730003037a11 */ /* 0x000fea00000f0c04 */
[----:B------:R2:W-:Y:S01]  /*7b50*/  STG.E.128 [R2.64], R12 ;  /* 0x0000000c02007986 */ /* 0x0005e2000c101d0a */
[----:B------:R-:W-:-:S05]  /*7b60*/  BRA `(.L_x_274) ;  /* 0x000002c000007947 */ /* 0x000fca0003800000 */
.L_x_252:
[----:B------:R-:W-:Y:S01]  /*7b70*/  IMAD R2, R38, -0x70, R0 ;  /* 0xffffff9026027824 */ /* 0x000fe200078e0200 */
[----:B------:R-:W-:Y:S04]  /*7b80*/  BSSY B0, `(.L_x_283) ;  /* 0x000000b000007945 */ /* 0x000fe80003800000 */
[----:B------:R-:W-:Y:S04]  /*7b90*/  IMNMX R82, R2, 0x70, PT ;  /* 0x0000007002527817 */ /* 0x000fe80003800200 */
[----:B------:R-:W-:Y:S11]  /*7ba0*/  ISETP.GE.AND P0, PT, R229, R82, PT ;  /* 0x00000052e500720c */ /* 0x000ff60003f06270 */
[----:B------:R-:W-:Y:S02]  /*7bb0*/  @!UPT UIADD3 URZ, URZ, URZ, URZ ;  /* 0x0000003f3f3ff290 */ /* 0x000fe4000fffe03f */
[----:B------:R-:W-:-:S05]  /*7bc0*/  @P0 BRA `(.L_x_284) ;  /* 0x0000006000000947 */ /* 0x000fca0003800000 */
[----:B------:R-:W1:Y:S01]  /*7bd0*/  @!P6 LDS.128 R8, [R208+0x8100] ;  /* 0x00810000d008e984 */ /* 0x000e620000000c00 */
[----:B------:R-:W-:Y:S11]  /*7be0*/  ISETP.GE.AND P0, PT, R209, c[0x0][0x1d4], PT ;  /* 0x00007500d1007a0c */ /* 0x000ff60003f06270 */
[----:B------:R-:W-:Y:S02]  /*7bf0*/  @!UPT UIADD3 URZ, URZ, URZ, URZ ;  /* 0x0000003f3f3ff290 */ /* 0x000fe4000fffe03f */
[----:B------:R-:W2:Y:S04]  /*7c00*/  @!P0 LDS.128 R4, [R208+0xb900] ;  /* 0x00b90000d0048984 */ /* 0x000ea80000000c00 */
[----:B-1----:R1:W-:Y:S04]  /*7c10*/  @!P6 STG.E.128 [R66.64], R8 ;  /* 0x000000084200e986 */ /* 0x0023e8000c101d0a */
[----:B--2---:R1:W-:Y:S02]  /*7c20*/  @!P0 STG.E.128 [R66.64+0x80], R4 ;  /* 0x0000800442008986 */ /* 0x0043e4000c101d0a */
.L_x_284:
[----:B------:R-:W-:Y:S05]  /*7c30*/  BSYNC B0 ;  /* 0x0000000000007941 */ /* 0x000fea0003800000 */
.L_x_283:
[----:B------:R-:W-:Y:S01]  /*7c40*/  ISETP.GE.AND P0, PT, R219, R82, PT ;  /* 0x00000052db00720c */ /* 0x000fe20003f06270 */
[----:B------:R-:W-:Y:S01]  /*7c50*/  @!UPT UIADD3 URZ, URZ, URZ, URZ ;  /* 0x0000003f3f3ff290 */ /* 0x000fe2000fffe03f */
[----:B------:R-:W-:Y:S11]  /*7c60*/  BSSY B0, `(.L_x_285) ;  /* 0x0000008000007945 */ /* 0x000ff60003800000 */
[----:B------:R-:W-:-:S05]  /*7c70*/  @P0 BRA `(.L_x_286) ;  /* 0x0000006000000947 */ /* 0x000fca0003800000 */
[----:B-1----:R-:W1:Y:S01]  /*7c80*/  @!P6 LDS.128 R8, [R208+0x9100] ;  /* 0x00910000d008e984 */ /* 0x002e620000000c00 */
[----:B------:R-:W-:Y:S11]  /*7c90*/  ISETP.GE.AND P0, PT, R209, c[0x0][0x1d4], PT ;  /* 0x00007500d1007a0c */ /* 0x000ff60003f06270 */
[----:B------:R-:W-:Y:S02]  /*7ca0*/  @!UPT UIADD3 URZ, URZ, URZ, URZ ;  /* 0x0000003f3f3ff290 */ /* 0x000fe4000fffe03f */
[----:B------:R-:W2:Y:S04]  /*7cb0*/  @!P0 LDS.128 R4, [R208+0xc900] ;  /* 0x00c90000d0048984 */ /* 0x000ea80000000c00 */
[----:B-1----:R1:W-:Y:S04]  /*7cc0*/  @!P6 STG.E.128 [R72.64], R8 ;  /* 0x000000084800e986 */ /* 0x0023e8000c101d0a */
[----:B--2---:R1:W-:Y:S02]  /*7cd0*/  @!P0 STG.E.128 [R72.64+0x80], R4 ;  /* 0x0000800448008986 */ /* 0x0043e4000c101d0a */
.L_x_286:
[----:B------:R-:W-:Y:S05]  /*7ce0*/  BSYNC B0 ;  /* 0x0000000000007941 */ /* 0x000fea0003800000 */
.L_x_285:
        /* <DEDUP_REMOVED lines=10> */
.L_x_288:
[----:B------:R-:W-:Y:S05]  /*7d90*/  BSYNC B0 ;  /* 0x0000000000007941 */ /* 0x000fea0003800000 */
.L_x_287:
[----:B------:R-:W-:Y:S11]  /*7da0*/  ISETP.GE.AND P0, PT, R217, R82, PT ;  /* 0x00000052d900720c */ /* 0x000ff60003f06270 */
[----:B------:R-:W-:Y:S02]  /*7db0*/  @!UPT UIADD3 URZ, URZ, URZ, URZ ;  /* 0x0000003f3f3ff290 */ /* 0x000fe4000fffe03f */
[----:B------:R-:W-:-:S05]  /*7dc0*/  @P0 BRA `(.L_x_274) ;  /* 0x0000006000000947 */ /* 0x000fca0003800000 */
[----:B-1----:R-:W1:Y:S01]  /*7dd0*/  @!P6 LDS.128 R8, [R208+0xb100] ;  /* 0x00b10000d008e984 */ /* 0x002e620000000c00 */
[----:B------:R-:W-:Y:S11]  /*7de0*/  ISETP.GE.AND P0, PT, R209, c[0x0][0x1d4], PT ;  /* 0x00007500d1007a0c */ /* 0x000ff60003f06270 */
[----:B------:R-:W-:Y:S02]  /*7df0*/  @!UPT UIADD3 URZ, URZ, URZ, URZ ;  /* 0x0000003f3f3ff290 */ /* 0x000fe4000fffe03f */
[----:B------:R-:W2:Y:S04]  /*7e00*/  @!P0 LDS.128 R4, [R208+0xe900] ;  /* 0x00e90000d0048984 */ /* 0x000ea80000000c00 */
[----:B-1----:R1:W-:Y:S04]  /*7e10*/  @!P6 STG.E.128 [R78.64], R8 ;  /* 0x000000084e00e986 */ /* 0x0023e8000c101d0a */
[----:B--2---:R1:W-:Y:S02]  /*7e20*/  @!P0 STG.E.128 [R78.64+0x80], R4 ;  /* 0x000080044e008986 */ /* 0x0043e4000c101d0a */
.L_x_274:
[----:B------:R-:W-:Y:S05]  /*7e30*/  BSYNC B2 ;  /* 0x0000000000027941 */ /* 0x000fea0003800000 */
.L_x_251:
[----:B-1---5:R-:W-:Y:S01]  /*7e40*/  IMAD.IADD R6, R82, 0x1, -R229 ;  /* 0x0000000152067824 */ /* 0x022fe200078e0ae5 */
[----:B------:R-:W-:Y:S01]  /*7e50*/  ISETP.GE.AND P5, PT, R209, c[0x0][0x1d4], PT ;  /* 0x00007500d1007a0c */ /* 0x000fe20003fa6270 */
[----:B--2---:R-:W-:Y:S01]  /*7e60*/  IMAD R2, R96, 0x70, RZ ;  /* 0x0000007060027824 */ /* 0x004fe200078e02ff */
[----:B------:R-:W-:Y:S01]  /*7e70*/  BSSY B0, `(.L_x_289) ;  /* 0x0000051000007945 */ /* 0x000fe20003800000 */
[----:B------:R-:W-:Y:S01]  /*7e80*/  IMAD.WIDE.U32 R14, R38, 0x70, RZ ;  /* 0x00000070260e7825 */ /* 0x000fe200078e00ff */
[C---:B------:R-:W-:Y:S02]  /*7e90*/  ISETP.GE.AND P2, PT, R6.reuse, 0x21, PT ;  /* 0x000000210600780c */ /* 0x040fe40003f46270 */
[C---:B------:R-:W-:Y:S01]  /*7ea0*/  ISETP.GE.AND P3, PT, R6.reuse, 0x1, PT ;  /* 0x000000010600780c */ /* 0x040fe20003f66270 */
[----:B------:R-:W-:Y:S01]  /*7eb0*/  IMAD.IADD R16, R15, 0x1, R2 ;  /* 0x000000010f107824 */ /* 0x000fe200078e0202 */
[----:B------:R-:W-:Y:S02]  /*7ec0*/  ISETP.GE.AND P1, PT, R6, 0x41, PT ;  /* 0x000000410600780c */ /* 0x000fe40003f26270 */
[----:B------:R-:W-:Y:S04]  /*7ed0*/  IADD3 R2, P0, R126, R14, RZ ;  /* 0x0000000e7e027210 */ /* 0x000fe80007f1e0ff */
[----:B------:R-:W-:Y:S03]  /*7ee0*/  IADD3.X R3, R16, R140, RZ, P0, !PT ;  /* 0x0000008c10037210 */ /* 0x000fe600007fe4ff */
[C---:B------:R-:W-:Y:S02]  /*7ef0*/  @P2 IADD3 R7, P0, R2.reuse, 0x20, RZ ;  /* 0x0000002002072810 */ /* 0x040fe40007f1e0ff */
[-C--:B------:R-:W-:Y:S01]  /*7f00*/  @P3 MOV R4, R100.reuse ;  /* 0x0000006400043202 */ /* 0x080fe20000000f00 */
[----:B------:R-:W-:Y:S02]  /*7f10*/  @P3 IMAD.MOV.U32 R5, RZ, RZ, R110 ;  /* 0x000000ffff053224 */ /* 0x000fe400078e006e */
[----:B------:R-:W-:Y:S02]  /*7f20*/  @P3 IMAD R8, R3, c[0x0][0x258], RZ ;  /* 0x0000960003083a24 */ /* 0x000fe400078e02ff */
[----:B------:R-:W-:Y:S01]  /*7f30*/  @P2 IMAD.X R9, RZ, RZ, R3, P0 ;  /* 0x000000ffff092224 */ /* 0x000fe200000e0603 */
[C---:B------:R-:W-:Y:S01]  /*7f40*/  @P1 IADD3 R13, P0, R2.reuse, 0x40, RZ ;  /* 0x00000040020d1810 */ /* 0x040fe20007f1e0ff */
[C---:B------:R-:W-:Y:S04]  /*7f50*/  @P3 IMAD.WIDE.U32 R4, R2.reuse, c[0x0][0x258], R4 ;  /* 0x0000960002043a25 */ /* 0x040fe800078e0004 */
[----:B------:R-:W-:Y:S02]  /*7f60*/  @P3 IMAD R8, R2, c[0x0][0x25c], R8 ;  /* 0x0000970002083a24 */ /* 0x000fe400078e0208 */
[----:B------:R-:W-:Y:S01]  /*7f70*/  @P1 IMAD.X R15, RZ, RZ, R3, P0 ;  /* 0x000000ffff0f1224 */ /* 0x000fe200000e0603 */
[C---:B------:R-:W-:Y:S01]  /*7f80*/  @P3 LEA R10, P0, R4.reuse, c[0x0][0x250], 0x1 ;  /* 0x00009400040a3a11 */ /* 0x040fe200078008ff */
[----:B------:R-:W-:Y:S02]  /*7f90*/  @P3 IMAD.IADD R5, R5, 0x1, R8 ;  /* 0x0000000105053824 */ /* 0x000fe400078e0208 */
[----:B------:R-:W-:Y:S03]  /*7fa0*/  @P2 IMAD R8, R9, c[0x0][0x258], RZ ;  /* 0x0000960009082a24 */ /* 0x000fe600078e02ff */
[----:B------:R-:W-:Y:S01]  /*7fb0*/  @P3 LEA.HI.X R11, R4, c[0x0][0x254], R5, 0x1, P0 ;  /* 0x00009500040b3a11 */ /* 0x000fe200000f0c05 */
[----:B------:R-:W-:Y:S01]  /*7fc0*/  @P2 IMAD.MOV.U32 R5, RZ, RZ, R110 ;  /* 0x000000ffff052224 */ /* 0x000fe200078e006e */
[-C--:B------:R-:W-:Y:S05]  /*7fd0*/  @P2 MOV R4, R100.reuse ;  /* 0x0000006400042202 */ /* 0x080fea0000000f00 */
[C---:B------:R-:W-:Y:S04]  /*7fe0*/  @P2 IMAD.WIDE.U32 R4, R7.reuse, c[0x0][0x258], R4 ;  /* 0x0000960007042a25 */ /* 0x040fe800078e0004 */
[----:B------:R-:W-:Y:S01]  /*7ff0*/  @P2 IMAD R7, R7, c[0x0][0x25c], R8 ;  /* 0x0000970007072a24 */ /* 0x000fe200078e0208 */
[C---:B------:R-:W-:Y:S04]  /*8000*/  @P2 LEA R8, P0, R4.reuse, c[0x0][0x250], 0x1 ;  /* 0x0000940004082a11 */ /* 0x040fe800078008ff */
[----:B------:R-:W-:Y:S01]  /*8010*/  @P2 IADD3 R7, R5, R7, RZ ;  /* 0x0000000705072210 */ /* 0x000fe20007ffe0ff */
[----:B------:R-:W-:Y:S03]  /*8020*/  @P1 IMAD R5, R15, c[0x0][0x258], RZ ;  /* 0x000096000f051a24 */ /* 0x000fe600078e02ff */
[----:B------:R-:W-:Y:S01]  /*8030*/  @P2 LEA.HI.X R9, R4, c[0x0][0x254], R7, 0x1, P0 ;  /* 0x0000950004092a11 */ /* 0x000fe200000f0c07 */
[C---:B------:R-:W-:Y:S01]  /*8040*/  @P1 IMAD R5, R13.reuse, c[0x0][0x25c], R5 ;  /* 0x000097000d051a24 */ /* 0x040fe200078e0205 */
[----:B------:R-:W-:Y:S11]  /*8050*/  ISETP.GE.AND P0, PT, R6, 0x61, PT ;  /* 0x000000610600780c */ /* 0x000ff60003f06270 */
[----:B------:R-:W-:Y:S02]  /*8060*/  @!UPT UIADD3 URZ, URZ, URZ, URZ ;  /* 0x0000003f3f3ff290 */ /* 0x000fe4000fffe03f */
[----:B------:R-:W-:Y:S02]  /*8070*/  @P0 IADD3 R4, P4, R2, 0x60, RZ ;  /* 0x0000006002040810 */ /* 0x000fe40007f9e0ff */
[----:B------:R-:W-:Y:S03]  /*8080*/  @P1 MOV R2, R100 ;  /* 0x0000006400021202 */ /* 0x000fe60000000f00 */
[----:B------:R-:W-:Y:S02]  /*8090*/  @P0 IMAD.X R12, RZ, RZ, R3, P4 ;  /* 0x000000ffff0c0224 */ /* 0x000fe400020e0603 */
[----:B------:R-:W-:Y:S04]  /*80a0*/  @P1 IMAD.MOV.U32 R3, RZ, RZ, R110 ;  /* 0x000000ffff031224 */ /* 0x000fe800078e006e */
[----:B------:R-:W-:Y:S05]  /*80b0*/  @P1 IMAD.WIDE.U32 R2, R13, c[0x0][0x258], R2 ;  /* 0x000096000d021a25 */ /* 0x000fea00078e0002 */
[----:B------:R-:W-:Y:S02]  /*80c0*/  @P1 LEA R6, P4, R2, c[0x0][0x250], 0x1 ;  /* 0x0000940002061a11 */ /* 0x000fe400078808ff */
[----:B------:R-:W-:Y:S01]  /*80d0*/  @P1 IADD3 R3, R3, R5, RZ ;  /* 0x0000000503031210 */ /* 0x000fe20007ffe0ff */
[----:B------:R-:W-:Y:S03]  /*80e0*/  @P0 IMAD R5, R12, c[0x0][0x258], RZ ;  /* 0x000096000c050a24 */ /* 0x000fe600078e02ff */
[----:B------:R-:W-:Y:S01]  /*80f0*/  @P1 LEA.HI.X R7, R2, c[0x0][0x254], R3, 0x1, P4 ;  /* 0x0000950002071a11 */ /* 0x000fe200020f0c03 */
[----:B------:R-:W-:Y:S01]  /*8100*/  @P0 IMAD.MOV.U32 R2, RZ, RZ, R100 ;  /* 0x000000ffff020224 */ /* 0x000fe200078e0064 */
[----:B------:R-:W-:Y:S05]  /*8110*/  @P0 MOV R3, R110 ;  /* 0x0000006e00030202 */ /* 0x000fea0000000f00 */
[C---:B------:R-:W-:Y:S04]  /*8120*/  @P0 IMAD.WIDE.U32 R2, R4.reuse, c[0x0][0x258], R2 ;  /* 0x0000960004020a25 */ /* 0x040fe800078e0002 */
[----:B------:R-:W-:Y:S04]  /*8130*/  @P0 IMAD R4, R4, c[0x0][0x25c], R5 ;  /* 0x0000970004040a24 */ /* 0x000fe800078e0205 */
[----:B------:R-:W-:Y:S01]  /*8140*/  @P0 IMAD.IADD R3, R3, 0x1, R4 ;  /* 0x0000000103030824 */ /* 0x000fe200078e0204 */
[C---:B------:R-:W-:Y:S04]  /*8150*/  @P0 LEA R4, P4, R2.reuse, c[0x0][0x250], 0x1 ;  /* 0x0000940002040a11 */ /* 0x040fe800078808ff */
[----:B------:R-:W-:Y:S02]  /*8160*/  @P0 LEA.HI.X R5, R2, c[0x0][0x254], R3, 0x1, P4 ;  /* 0x0000950002050a11 */ /* 0x000fe400020f0c03 */
[----:B------:R-:W-:Y:S11]  /*8170*/  LOP3.LUT P4, RZ, R230, 0x2, RZ, 0xc0, !PT ;  /* 0x00000002e6ff7812 */ /* 0x000ff6000788c0ff */
[----:B------:R-:W-:Y:S02]  /*8180*/  @!UPT UIADD3 URZ, URZ, URZ, URZ ;  /* 0x0000003f3f3ff290 */ /* 0x000fe4000fffe03f */
[----:B------:R-:W-:Y:S01]  /*8190*/  @!PT LDS RZ, [RZ] ;  /* 0x00000000fffff984 */ /* 0x000fe20000000800 */
[----:B------:R-:W-:Y:S01]  /*81a0*/  @!PT LDS RZ, [RZ] ;  /* 0x00000000fffff984 */ /* 0x000fe20000000800 */
[----:B------:R-:W-:Y:S01]  /*81b0*/  @!PT LDS RZ, [RZ] ;  /* 0x00000000fffff984 */ /* 0x000fe20000000800 */
[----:B------:R1:W-:Y:S05]  /*81c0*/  @P3 LDGSTS.E.BYPASS.LTC128B.128 [R208+0x100], [R10.64], !P4 ;  /* 0x001000000ad03fae */ /* 0x0003ea000e101d4a */
[----:B------:R1:W-:Y:S05]  /*81d0*/  @P3 LDGSTS.E.BYPASS.LTC128B.128 [R208+0x3900], [R10.64+0x80], !P5 ;  /* 0x039000800ad03fae */ /* 0x0003ea000e901d4a */
[----:B------:R1:W-:Y:S05]  /*81e0*/  @P2 LDGSTS.E.BYPASS.LTC128B.128 [R210+0x1100], [R8.64], !P4 ;  /* 0x0110000008d22fae */ /* 0x0003ea000e101d4a */
[----:B------:R1:W-:Y:S05]  /*81f0*/  @P2 LDGSTS.E.BYPASS.LTC128B.128 [R210+0x4900], [R8.64+0x80], !P5 ;  /* 0x0490008008d22fae */ /* 0x0003ea000e901d4a */
[----:B------:R2:W-:Y:S05]  /*8200*/  @P1 LDGSTS.E.BYPASS.LTC128B.128 [R210+0x2100], [R6.64], !P4 ;  /* 0x0210000006d21fae */ /* 0x0005ea000e101d4a */
[----:B------:R2:W-:Y:S01]  /*8210*/  @P1 LDGSTS.E.BYPASS.LTC128B.128 [R210+0x5900], [R6.64+0x80], !P5 ;  /* 0x0590008006d21fae */ /* 0x0005e2000e901d4a */
[----:B------:R-:W-:Y:S04]  /*8220*/  ISETP.GT.AND P1, PT, R82, R229, PT ;  /* 0x000000e55200720c */ /* 0x000fe80003f24270 */
[----:B------:R1:W-:Y:S05]  /*8230*/  @P0 LDGSTS.E.BYPASS.LTC128B.128 [R210+0x3100], [R4.64], !P4 ;  /* 0x0310000004d20fae */ /* 0x0003ea000e101d4a */
[----:B------:R1:W-:Y:S05]  /*8240*/  @P0 LDGSTS.E.BYPASS.LTC128B.128 [R210+0x6900], [R4.64+0x80], !P5 ;  /* 0x0690008004d20fae */ /* 0x0003ea000e901d4a */
[----:B------:R-:W0:Y:S01]  /*8250*/  LDGDEPBAR ;  /* 0x00000000000079af */ /* 0x000e220000000000 */
[----:B--2---:R-:W-:Y:S04]  /*8260*/  IADD3 R6, P0, R142, R14, RZ ;  /* 0x0000000e8e067210 */ /* 0x004fe80007f1e0ff */
[----:B------:R-:W-:Y:S01]  /*8270*/  IADD3.X R7, R16, R141, RZ, P0, !PT ;  /* 0x0000008d10077210 */ /* 0x000fe200007fe4ff */
[----:B------:R-:W-:Y:S04]  /*8280*/  DEPBAR.LE SB0, 0x0 ;  /* 0x000080000000791a */ /* 0x000fe80000000000 */
[----:B------:R-:W-:Y:S06]  /*8290*/  BAR.SYNC.DEFER_BLOCKING 0x0 ;  /* 0x0000000000007b1d */ /* 0x000fec0000010000 */
[----:B------:R-:W-:-:S05]  /*82a0*/  @!P1 BRA `(.L_x_290) ;  /* 0x000000d000009947 */ /* 0x000fca0003800000 */
[----:B-1----:R-:W1:Y:S01]  /*82b0*/  @!P6 LDS.128 R12, [R208+0x100] ;  /* 0x00010000d00ce984 */ /* 0x002e620000000c00 */
[----:B------:R-:W-:Y:S01]  /*82c0*/  ISETP.GE.AND P0, PT, R209, c[0x0][0x1d4], PT ;  /* 0x00007500d1007a0c */ /* 0x000fe20003f06270 */
[----:B------:R-:W-:Y:S01]  /*82d0*/  IMAD R2, R7, c[0x0][0x208], RZ ;  /* 0x0000820007027a24 */ /* 0x000fe200078e02ff */
[----:B------:R-:W-:Y:S02]  /*82e0*/  MOV R4, R98 ;  /* 0x0000006200047202 */ /* 0x000fe40000000f00 */
[----:B------:R-:W-:Y:S01]  /*82f0*/  MOV R5, R97 ;  /* 0x0000006100057202 */ /* 0x000fe20000000f00 */
[C---:B------:R-:W-:Y:S04]  /*8300*/  IMAD R2, R6.reuse, c[0x0][0x20c], R2 ;  /* 0x0000830006027a24 */ /* 0x040fe800078e0202 */
[----:B------:R-:W-:Y:S04]  /*8310*/  IMAD.WIDE.U32 R4, R6, c[0x0][0x208], R4 ;  /* 0x0000820006047a25 */ /* 0x000fe800078e0004 */
[----:B------:R-:W2:Y:S01]  /*8320*/  @!P0 LDS.128 R8, [R208+0x3900] ;  /* 0x00390000d0088984 */ /* 0x000ea20000000c00 */
[----:B------:R-:W-:Y:S02]  /*8330*/  IADD3 R3, R5, R2, RZ ;  /* 0x0000000205037210 */ /* 0x000fe40007ffe0ff */
[C---:B------:R-:W-:Y:S04]  /*8340*/  LEA R2, P1, R4.reuse, c[0x0][0x1f8], 0x1 ;  /* 0x00007e0004027a11 */ /* 0x040fe800078208ff */
[----:B------:R-:W-:Y:S05]  /*8350*/  LEA.HI.X R3, R4, c[0x0][0x1fc], R3, 0x1, P1 ;  /* 0x00007f0004037a11 */ /* 0x000fea00008f0c03 */
[----:B-1----:R1:W-:Y:S04]  /*8360*/  @!P6 STG.E.128 [R2.64], R12 ;  /* 0x0000000c0200e986 */ /* 0x0023e8000c101d0a */
[----:B--2---:R1:W-:Y:S02]  /*8370*/  @!P0 STG.E.128 [R2.64+0x80], R8 ;  /* 0x0000800802008986 */ /* 0x0043e4000c101d0a */
.L_x_290:
[----:B-1----:R-:W-:Y:S05]  /*8380*/  BSYNC B0 ;  /* 0x0000000000007941 */ /* 0x002fea0003800000 */
.L_x_289:
[----:B------:R-:W-:Y:S01]  /*8390*/  ISETP.GE.AND P0, PT, R219, R82, PT ;  /* 0x00000052db00720c */ /* 0x000fe20003f06270 */
[----:B------:R-:W-:Y:S01]  /*83a0*/  @!UPT UIADD3 URZ, URZ, URZ, URZ ;  /* 0x0000003f3f3ff290 */ /* 0x000fe2000fffe03f */
[----:B------:R-:W-:Y:S11]  /*83b0*/  BSSY B0, `(.L_x_291) ;  /* 0x0000011000007945 */ /* 0x000ff60003800000 */
[----:B------:R-:W-:-:S05]  /*83c0*/  @P0 BRA `(.L_x_292) ;  /* 0x000000f000000947 */ /* 0x000fca0003800000 */
[----:B------:R-:W1:Y:S01]  /*83d0*/  @!P6 LDS.128 R12, [R208+0x1100] ;  /* 0x00110000d00ce984 */ /* 0x000e620000000c00 */
[----:B------:R-:W-:Y:S01]  /*83e0*/  ISETP.GE.AND P1, PT, R209, c[0x0][0x1d4], PT ;  /* 0x00007500d1007a0c */ /* 0x000fe20003f26270 */
[----:B------:R-:W-:Y:S01]  /*83f0*/  IMAD.MOV.U32 R4, RZ, RZ, R98 ;  /* 0x000000ffff047224 */ /* 0x000fe200078e0062 */
[----:B------:R-:W-:Y:S02]  /*8400*/  IADD3 R2, P0, R6, 0x20, RZ ;  /* 0x0000002006027810 */ /* 0x000fe40007f1e0ff */
[----:B------:R-:W-:Y:S03]  /*8410*/  MOV R5, R97 ;  /* 0x0000006100057202 */ /* 0x000fe60000000f00 */
[----:B------:R-:W-:Y:S02]  /*8420*/  IMAD.X R3, RZ, RZ, R7, P0 ;  /* 0x000000ffff037224 */ /* 0x000fe400000e0607 */
[C---:B------:R-:W-:Y:S04]  /*8430*/  IMAD.WIDE.U32 R4, R2.reuse, c[0x0][0x208], R4 ;  /* 0x0000820002047a25 */ /* 0x040fe800078e0004 */
[----:B------:R-:W2:Y:S01]  /*8440*/  @!P1 LDS.128 R8, [R208+0x4900] ;  /* 0x00490000d0089984 */ /* 0x000ea20000000c00 */
[----:B------:R-:W-:Y:S04]  /*8450*/  IMAD R3, R3, c[0x0][0x208], RZ ;  /* 0x0000820003037a24 */ /* 0x000fe800078e02ff */
[----:B------:R-:W-:Y:S01]  /*8460*/  IMAD R3, R2, c[0x0][0x20c], R3 ;  /* 0x0000830002037a24 */ /* 0x000fe200078e0203 */
[C---:B------:R-:W-:Y:S04]  /*8470*/  LEA R2, P0, R4.reuse, c[0x0][0x1f8], 0x1 ;  /* 0x00007e0004027a11 */ /* 0x040fe800078008ff */
[----:B------:R-:W-:Y:S04]  /*8480*/  IADD3 R3, R5, R3, RZ ;  /* 0x0000000305037210 */ /* 0x000fe80007ffe0ff */
[----:B------:R-:W-:Y:S05]  /*8490*/  LEA.HI.X R3, R4, c[0x0][0x1fc], R3, 0x1, P0 ;  /* 0x00007f0004037a11 */ /* 0x000fea00000f0c03 */
[----:B-1----:R1:W-:Y:S04]  /*84a0*/  @!P6 STG.E.128 [R2.64], R12 ;  /* 0x0000000c0200e986 */ /* 0x0023e8000c101d0a */
[----:B--2---:R1:W-:Y:S02]  /*84b0*/  @!P1 STG.E.128 [R2.64+0x80], R8 ;  /* 0x0000800802009986 */ /* 0x0043e4000c101d0a */
.L_x_292:
[----:B------:R-:W-:Y:S05]  /*84c0*/  BSYNC B0 ;  /* 0x0000000000007941 */ /* 0x000fea0003800000 */
.L_x_291:
[----:B------:R-:W-:Y:S01]  /*84d0*/  ISETP.GE.AND P0, PT, R218, R82, PT ;  /* 0x00000052da00720c */ /* 0x000fe20003f06270 */
[----:B------:R-:W-:Y:S01]  /*84e0*/  @!UPT UIADD3 URZ, URZ, URZ, URZ ;  /* 0x0000003f3f3ff290 */ /* 0x000fe2000fffe03f */
[----:B------:R-:W-:Y:S11]  /*84f0*/  BSSY B0, `(.L_x_293) ;  /* 0x0000011000007945 */ /* 0x000ff60003800000 */
[----:B------:R-:W-:-:S05]  /*8500*/  @P0 BRA `(.L_x_294) ;  /* 0x000000f000000947 */ /* 0x000fca0003800000 */
[----:B-1----:R-:W1:Y:S01]  /*8510*/  @!P6 LDS.128 R12, [R208+0x2100] ;  /* 0x00210000d00ce984 */ /* 0x002e620000000c00 */
        /* <DEDUP_REMOVED lines=14> */
.L_x_294:
[----:B------:R-:W-:Y:S05]  /*8600*/  BSYNC B0 ;  /* 0x0000000000007941 */ /* 0x000fea0003800000 */
.L_x_293:
        /* <DEDUP_REMOVED lines=19> */
.L_x_296:
[----:B------:R-:W-:Y:S05]  /*8740*/  BSYNC B0 ;  /* 0x0000000000007941 */ /* 0x000fea0003800000 */
.L_x_295:
[----:B------:R-:W-:Y:S01]  /*8750*/  ISETP.GT.AND P5, PT, R38, R139, PT ;  /* 0x0000008b2600720c */ /* 0x000fe20003fa4270 */
[----:B------:R-:W-:Y:S01]  /*8760*/  @!UPT UIADD3 URZ, URZ, URZ, URZ ;  /* 0x0000003f3f3ff290 */ /* 0x000fe2000fffe03f */
[----:B------:R-:W-:Y:S11]  /*8770*/  BSSY B0, `(.L_x_297) ;  /* 0x000002f000007945 */ /* 0x000ff60003800000 */
[----:B------:R-:W-:-:S05]  /*8780*/  @!P5 BRA `(.L_x_298) ;  /* 0x000002d00000d947 */ /* 0x000fca0003800000 */
[----:B------:R-:W-:Y:S01]  /*8790*/  IADD3 R4, R38, -0x1, RZ ;  /* 0xffffffff26047810 */ /* 0x000fe20007ffe0ff */
[----:B-1----:R-:W-:Y:S01]  /*87a0*/  IMAD.MOV.U32 R2, RZ, RZ, R124 ;  /* 0x000000ffff027224 */ /* 0x002fe200078e007c */
[----:B------:R-:W-:Y:S01]  /*87b0*/  ISETP.GE.AND P2, PT, R228, 0x21, PT ;  /* 0x00000021e400780c */ /* 0x000fe20003f46270 */
[----:B------:R-:W-:Y:S01]  /*87c0*/  IMAD.MOV.U32 R3, RZ, RZ, R123 ;  /* 0x000000ffff037224 */ /* 0x000fe200078e007b */
[----:B------:R-:W-:Y:S01]  /*87d0*/  SHF.R.S32.HI R6, RZ, 0x1f, R4 ;  /* 0x0000001fff067819 */ /* 0x000fe20000011404 */
[----:B------:R-:W-:Y:S01]  /*87e0*/  IMAD R5, R186, R4, RZ ;  /* 0x00000004ba057224 */ /* 0x000fe200078e02ff */
[----:B------:R-:W-:Y:S01]  /*87f0*/  ISETP.GE.AND P1, PT, R228, 0x41, PT ;  /* 0x00000041e400780c */ /* 0x000fe20003f26270 */
[-C--:B------:R-:W-:Y:S01]  /*8800*/  IMAD.WIDE.U32 R2, R4, R154.reuse, R2 ;  /* 0x0000009a04027225 */ /* 0x080fe200078e0002 */
[----:B------:R-:W-:Y:S02]  /*8810*/  ISETP.GE.AND P3, PT, R228, 0x1, PT ;  /* 0x00000001e400780c */ /* 0x000fe40003f66270 */
[----:B------:R-:W-:Y:S01]  /*8820*/  P2R R11, PR, RZ, 0x20 ;  /* 0x00000020ff0b7803 */ /* 0x000fe20000000000 */
[----:B------:R-:W-:Y:S01]  /*8830*/  IMAD R4, R6, R154, R5 ;  /* 0x0000009a06047224 */ /* 0x000fe200078e0205 */
[----:B------:R-:W-:Y:S03]  /*8840*/  LOP3.LUT P5, RZ, R230, 0x2, RZ, 0xc0, !PT ;  /* 0x00000002e6ff7812 */ /* 0x000fe600078ac0ff */
[----:B------:R-:W-:Y:S01]  /*8850*/  IMAD.IADD R3, R3, 0x1, R4 ;  /* 0x0000000103037824 */ /* 0x000fe200078e0204 */
[-C--:B------:R-:W-:Y:S05]  /*8860*/  @P2 IADD3 R4, P0, R213, R2.reuse, RZ ;  /* 0x00000002d5042210 */ /* 0x080fea0007f1e0ff */
[C---:B------:R-:W-:Y:S01]  /*8870*/  @P2 IMAD.X R7, R3.reuse, 0x1, R187, P0 ;  /* 0x0000000103072824 */ /* 0x040fe200000e06bb */
[-C--:B------:R-:W-:Y:S05]  /*8880*/  @P1 IADD3 R5, P0, R212, R2.reuse, RZ ;  /* 0x00000002d4051210 */ /* 0x080fea0007f1e0ff */
[----:B------:R-:W-:Y:S01]  /*8890*/  @P1 IMAD.X R10, R3, 0x1, R179, P0 ;  /* 0x00000001030a1824 */ /* 0x000fe200000e06b3 */
[C---:B------:R-:W-:Y:S04]  /*88a0*/  @P3 LEA R8, P0, R2.reuse, c[0x0][0x220], 0x1 ;  /* 0x0000880002083a11 */ /* 0x040fe800078008ff */
[----:B------:R-:W-:Y:S02]  /*88b0*/  @P3 LEA.HI.X R9, R2, c[0x0][0x224], R3, 0x1, P0 ;  /* 0x0000890002093a11 */ /* 0x000fe400000f0c03 */
[C---:B------:R-:W-:Y:S03]  /*88c0*/  @P2 LEA R6, P0, R4.reuse, c[0x0][0x220], 0x1 ;  /* 0x0000880004062a11 */ /* 0x040fe600078008ff */
[----:B------:R-:W-:Y:S01]  /*88d0*/  @!PT LDS RZ, [RZ] ;  /* 0x00000000fffff984 */ /* 0x000fe20000000800 */
[----:B------:R-:W-:Y:S01]  /*88e0*/  @!PT LDS RZ, [RZ] ;  /* 0x00000000fffff984 */ /* 0x000fe20000000800 */
[----:B------:R-:W-:Y:S01]  /*88f0*/  @!PT LDS RZ, [RZ] ;  /* 0x00000000fffff984 */ /* 0x000fe20000000800 */
[----:B------:R1:W-:Y:S01]  /*8900*/  @P3 LDGSTS.E.BYPASS.LTC128B.128 [R208+0x8100], [R8.64], !P5 ;  /* 0x0810000008d03fae */ /* 0x0003e2000e901d4a */
[----:B------:R-:W-:Y:S02]  /*8910*/  @P2 LEA.HI.X R7, R4, c[0x0][0x224], R7, 0x1, P0 ;  /* 0x0000890004072a11 */ /* 0x000fe400000f0c07 */
[----:B------:R-:W-:Y:S02]  /*8920*/  @P1 LEA R4, P0, R5, c[0x0][0x220], 0x1 ;  /* 0x0000880005041a11 */ /* 0x000fe400078008ff */
[----:B------:R-:W-:Y:S02]  /*8930*/  ISETP.NE.AND P5, PT, R11, RZ, PT ;  /* 0x000000ff0b00720c */ /* 0x000fe40003fa5270 */
[----:B------:R-:W-:Y:S02]  /*8940*/  @P1 LEA.HI.X R5, R5, c[0x0][0x224], R10, 0x1, P0 ;  /* 0x0000890005051a11 */ /* 0x000fe400000f0c0a */
[----:B------:R-:W-:Y:S11]  /*8950*/  ISETP.GE.AND P0, PT, R228, 0x61, PT ;  /* 0x00000061e400780c */ /* 0x000ff60003f06270 */
[----:B------:R-:W-:Y:S02]  /*8960*/  @!UPT UIADD3 URZ, URZ, URZ, URZ ;  /* 0x0000003f3f3ff290 */ /* 0x000fe4000fffe03f */
[----:B------:R-:W-:Y:S05]  /*8970*/  @P0 IADD3 R10, P4, R164, R2, RZ ;  /* 0x00000002a40a0210 */ /* 0x000fea0007f9e0ff */
[----:B------:R-:W-:Y:S01]  /*8980*/  @P0 IMAD.X R3, R3, 0x1, R181, P4 ;  /* 0x0000000103030824 */ /* 0x000fe200020e06b5 */
[C---:B------:R-:W-:Y:S04]  /*8990*/  @P0 LEA R2, P4, R10.reuse, c[0x0][0x220], 0x1 ;  /* 0x000088000a020a11 */ /* 0x040fe800078808ff */
[----:B------:R-:W-:Y:S02]  /*89a0*/  @P0 LEA.HI.X R3, R10, c[0x0][0x224], R3, 0x1, P4 ;  /* 0x000089000a030a11 */ /* 0x000fe400020f0c03 */
[----:B------:R-:W-:Y:S11]  /*89b0*/  ISETP.GE.AND P4, PT, R209, c[0x0][0x1d4], PT ;  /* 0x00007500d1007a0c */ /* 0x000ff60003f86270 */
[----:B------:R-:W-:Y:S02]  /*89c0*/  @!UPT UIADD3 URZ, URZ, URZ, URZ ;  /* 0x0000003f3f3ff290 */ /* 0x000fe4000fffe03f */
[----:B------:R1:W-:Y:S01]  /*89d0*/  @P3 LDGSTS.E.BYPASS.LTC128B.128 [R208+0xb900], [R8.64+0x80], !P4 ;  /* 0x0b90008008d03fae */ /* 0x0003e2000e101d4a */
[----:B------:R-:W-:Y:S11]  /*89e0*/  LOP3.LUT P3, RZ, R230, 0x2, RZ, 0xc0, !PT ;  /* 0x00000002e6ff7812 */ /* 0x000ff6000786c0ff */
[----:B------:R-:W-:Y:S02]  /*89f0*/  @!UPT UIADD3 URZ, URZ, URZ, URZ ;  /* 0x0000003f3f3ff290 */ /* 0x000fe4000fffe03f */
[----:B------:R1:W-:Y:S04]  /*8a00*/  @P2 LDGSTS.E.BYPASS.LTC128B.128 [R210+0x9100], [R6.64], !P3 ;  /* 0x0910000006d22fae */ /* 0x0003e8000d901d4a */
[----:B------:R1:W-:Y:S04]  /*8a10*/  @P2 LDGSTS.E.BYPASS.LTC128B.128 [R210+0xc900], [R6.64+0x80], !P4 ;  /* 0x0c90008006d22fae */ /* 0x0003e8000e101d4a */
[----:B------:R1:W-:Y:S04]  /*8a20*/  @P1 LDGSTS.E.BYPASS.LTC128B.128 [R210+0xa100], [R4.64], !P3 ;  /* 0x0a10000004d21fae */ /* 0x0003e8000d901d4a */
[----:B------:R1:W-:Y:S04]  /*8a30*/  @P1 LDGSTS.E.BYPASS.LTC128B.128 [R210+0xd900], [R4.64+0x80], !P4 ;  /* 0x0d90008004d21fae */ /* 0x0003e8000e101d4a */
[----:B------:R1:W-:Y:S04]  /*8a40*/  @P0 LDGSTS.E.BYPASS.LTC128B.128 [R210+0xb100], [R2.64], !P3 ;  /* 0x0b10000002d20fae */ /* 0x0003e8000d901d4a */
[----:B------:R1:W-:Y:S02]  /*8a50*/  @P0 LDGSTS.E.BYPASS.LTC128B.128 [R210+0xe900], [R2.64+0x80], !P4 ;  /* 0x0e90008002d20fae */ /* 0x0003e4000e101d4a */
.L_x_298:
[----:B------:R-:W-:Y:S05]  /*8a60*/  BSYNC B0 ;  /* 0x0000000000007941 */ /* 0x000fea0003800000 */
.L_x_297:
[----:B------:R-:W0:Y:S01]  /*8a70*/  LDGDEPBAR ;  /* 0x00000000000079af */ /* 0x000e220000000000 */
[----:B------:R-:W-:Y:S01]  /*8a80*/  IADD3 R38, R38, -0x1, RZ ;  /* 0xffffffff26267810 */ /* 0x000fe20007ffe0ff */
[----:B------:R-:W-:-:S05]  /*8a90*/  @P5 BRA `(.L_x_299) ;  /* 0xffffa41000005947 */ /* 0x000fca000383ffff */
[----:B------:R-:W-:Y:S01]  /*8aa0*/  WARPSYNC 0xffffffff ;  /* 0xffffffff00007948 */ /* 0x000fe20003800000 */
[----:B------:R-:W-:Y:S06]  /*8ab0*/  BAR.SYNC.DEFER_BLOCKING 0x0 ;  /* 0x0000000000007b1d */ /* 0x000fec0000010000 */
.L_x_250:
[----:B------:R-:W-:Y:S01]  /*8ac0*/  ISETP.GE.AND P0, PT, R172, 0x1, PT ;  /* 0x00000001ac00780c */ /* 0x000fe20003f06270 */
[----:B------:R-:W-:Y:S01]  /*8ad0*/  BSSY B0, `(.L_x_300) ;  /* 0x0000021000007945 */ /* 0x000fe20003800000 */
[----:B-1----:R-:W-:Y:S01]  /*8ae0*/  IMAD.IADD R9, R170, 0x1, R171 ;  /* 0x00000001aa097824 */ /* 0x002fe200078e02ab */
[----:B------:R-:W-:-:S10]  /*8af0*/  MOV R0, RZ ;  /* 0x000000ff00007202 */ /* 0x000fd40000000f00 */
[----:B------:R-:W-:Y:S05]  /*8b00*/  @!P0 BRA `(.L_x_301) ;  /* 0x000001d000008947 */ /* 0x000fea0003800000 */
[----:B------:R-:W-:Y:S02]  /*8b10*/  IABS R0, R143 ;  /* 0x0000008f00007213 */ /* 0x000fe40000000000 */
[----:B------:R-:W-:-:S03]  /*8b20*/  IADD3 R5, R158, -0x1, R143 ;  /* 0xffffffff9e057810 */ /* 0x000fc60007ffe08f */
        /* <DEDUP_REMOVED lines=10> */
[----:B------:R-:W-:Y:S02]  /*8bd0*/  IMAD.MOV.U32 R2, RZ, RZ, RZ ;  /* 0x000000ffff027224 */ /* 0x000fe400078e00ff */
        /* <DEDUP_REMOVED lines=16> */
.L_x_301:
[----:B------:R-:W-:Y:S05]  /*8ce0*/  BSYNC B0 ;  /* 0x0000000000007941 */ /* 0x000fea0003800000 */
.L_x_300:
[----:B------:R-:W2:Y:S01]  /*8cf0*/  LDL R2, [R1+0x48] ;  /* 0x0000480001027983 */ /* 0x000ea20000100800 */
[----:B------:R-:W-:Y:S01]  /*8d00*/  MOV R17, RZ ;  /* 0x000000ff00117202 */ /* 0x000fe20000000f00 */
[----:B------:R-:W-:Y:S01]  /*8d10*/  IMAD.MOV.U32 R23, RZ, RZ, RZ ;  /* 0x000000ffff177224 */ /* 0x000fe200078e00ff */
        /* <DEDUP_REMOVED lines=32> */
[----:B--2---:R-:W-:-:S04]  /*8f20*/  IMAD R251, R2, R0, RZ ;  /* 0x0000000002fb7224 */ /* 0x004fc800078e02ff */
[--C-:B------:R-:W-:Y:S01]  /*8f30*/  IMAD.IADD R2, R251, 0x1, R0.reuse ;  /* 0x00000001fb027824 */ /* 0x100fe200078e0200 */
[----:B------:R1:W-:Y:S01]  /*8f40*/  STL [R1+0x28], R251 ;  /* 0x000028fb01007387 */ /* 0x0003e20000100800 */
[----:B------:R-:W-:-:S03]  /*8f50*/  PRMT R0, RZ, 0x7610, R0 ;  /* 0x00007610ff007816 */ /* 0x000fc60000000000 */
[----:B------:R-:W-:-:S04]  /*8f60*/  IMNMX R241, R158, R2, PT ;  /* 0x000000029ef17217 */ /* 0x000fc80003800200 */
[----:B------:R-:W-:-:S13]  /*8f70*/  ISETP.GT.AND P0, PT, R241, R251, PT ;  /* 0x000000fbf100720c */ /* 0x000fda0003f04270 */
[----:B------:R-:W-:Y:S05]  /*8f80*/  @!P0 BRA `(.L_x_302) ;  /* 0x0000be1000008947 */ /* 0x000fea0003800000 */
[----:B------:R-:W2:Y:S01]  /*8f90*/  LDL R11, [R1+0x18] ;  /* 0x00001800010b7983 */ /* 0x000ea20000100800 */
[----:B------:R-:W-:-:S03]  /*8fa0*/  ISETP.NE.U32.AND P0, PT, RZ, c[0x0][0x340], PT ;  /* 0x0000d000ff007a0c */ /* 0x000fc60003f05070 */
[----:B------:R-:W3:Y:S01]  /*8fb0*/  LDL R10, [R1+0x2c] ;  /* 0x00002c00010a7983 */ /* 0x000ee20000100800 */
[----:B------:R-:W-:-:S13]  /*8fc0*/  ISETP.NE.AND.EX P1, PT, RZ, c[0x0][0x344], PT, P0 ;  /* 0x0000d100ff007a0c */ /* 0x000fda0003f25300 */
[----:B------:R-:W-:-:S04]  /*8fd0*/  @P1 IMAD.MOV.U32 R2, RZ, RZ, 0x4 ;  /* 0x00000004ff021424 */ /* 0x000fc800078e00ff */
[----:B--2---:R-:W-:-:S05]  /*8fe0*/  @P1 IMAD.WIDE R2, R11, R2, c[0x0][0x340] ;  /* 0x0000d0000b021625 */ /* 0x004fca00078e0202 */
[----:B------:R2:W4:Y:S01]  /*8ff0*/  @P1 LDG.E R7, [R2.64] ;  /* 0x0000000a02071981 */ /* 0x000522000c1e1900 */
[----:B------:R-:W-:Y:S01]  /*9000*/  IADD3 R0, P0, R229, R9, RZ ;  /* 0x00000009e5007210 */ /* 0x000fe20007f1e0ff */
[----:B------:R-:W-:Y:S01]  /*9010*/  WARPSYNC 0xffffffff ;  /* 0xffffffff00007948 */ /* 0x000fe20003800000 */
[----:B------:R-:W-:Y:S02]  /*9020*/  ISETP.GE.AND P2, PT, R32, c[0x0][0x1d4], PT ;  /* 0x0000750020007a0c */ /* 0x000fe40003f46270 */
[----:B------:R-:W-:Y:S02]  /*9030*/  SHF.R.S32.HI R16, RZ, 0x1f, R209 ;  /* 0x0000001fff107819 */ /* 0x000fe400000114d1 */
[----:B------:R-:W-:Y:S02]  /*9040*/  P2R R44, PR, RZ, 0x4 ;  /* 0x00000004ff2c7803 */ /* 0x000fe40000000000 */
[----:B------:R-:W-:Y:S02]  /*9050*/  IADD3 R148, R241, -0x1, RZ ;  /* 0xfffffffff1947810 */ /* 0x000fe40007ffe0ff */
[----:B------:R-:W-:-:S02]  /*9060*/  SEL R46, RZ, 0x1, P2 ;  /* 0x00000001ff2e7807 */ /* 0x000fc40001000000 */
[----:B--2---:R-:W-:Y:S02]  /*9070*/  SHF.R.S32.HI R2, RZ, 0x1f, R229 ;  /* 0x0000001fff027819 */ /* 0x004fe400000114e5 */
[----:B------:R-:W-:Y:S02]  /*9080*/  MOV R3, R33 ;  /* 0x0000002100037202 */ /* 0x000fe40000000f00 */
[----:B------:R-:W-:Y:S01]  /*9090*/  LEA.HI.X.SX32 R4, R9, R2, 0x1, P0 ;  /* 0x0000000209047211 */ /* 0x000fe200000f0eff */
[----:B------:R-:W-:Y:S01]  /*90a0*/  IMAD.MOV.U32 R2, RZ, RZ, R32 ;  /* 0x000000ffff027224 */ /* 0x000fe200078e0020 */
[----:B------:R-:W-:-:S03]  /*90b0*/  ISETP.NE.U32.AND P0, PT, RZ, c[0x0][0x350], PT ;  /* 0x0000d400ff007a0c */ /* 0x000fc60003f05070 */
[C---:B------:R-:W-:Y:S01]  /*90c0*/  IMAD R6, R4.reuse, c[0x0][0x1e0], RZ ;  /* 0x0000780004067a24 */ /* 0x040fe200078e02ff */
[----:B------:R-:W-:Y:S01]  /*90d0*/  ISETP.NE.AND.EX P0, PT, RZ, c[0x0][0x354], PT, P0 ;  /* 0x0000d500ff007a0c */ /* 0x000fe20003f05300 */
[----:B------:R-:W-:Y:S02]  /*90e0*/  IMAD R8, R4, c[0x0][0x208], RZ ;  /* 0x0000820004087a24 */ /* 0x000fe400078e02ff */
[----:B------:R-:W-:-:S04]  /*90f0*/  IMAD.WIDE.U32 R4, R0, c[0x0][0x1e0], R2 ;  /* 0x0000780000047a25 */ /* 0x000fc800078e0002 */
[C---:B------:R-:W-:Y:S02]  /*9100*/  IMAD R6, R0.reuse, c[0x0][0x1e4], R6 ;  /* 0x0000790000067a24 */ /* 0x040fe400078e0206 */
[----:B------:R-:W-:-:S04]  /*9110*/  IMAD.WIDE.U32 R2, R0, c[0x0][0x208], R2 ;  /* 0x0000820000027a25 */ /* 0x000fc800078e0002 */
[----:B------:R-:W-:Y:S02]  /*9120*/  IMAD R0, R0, c[0x0][0x20c], R8 ;  /* 0x0000830000007a24 */ /* 0x000fe400078e0208 */
[----:B------:R-:W-:-:S03]  /*9130*/  IMAD.IADD R5, R5, 0x1, R6 ;  /* 0x0000000105057824 */ /* 0x000fc600078e0206 */
[----:B------:R-:W-:Y:S01]  /*9140*/  IADD3 R3, R3, R0, RZ ;  /* 0x0000000003037210 */ /* 0x000fe20007ffe0ff */
[----:B---3--:R-:W-:-:S04]  /*9150*/  IMAD.WIDE.U32 R4, R10, c[0x0][0x1e8], R4 ;  /* 0x00007a000a047a25 */ /* 0x008fc800078e0004 */
[----:B------:R-:W-:-:S04]  /*9160*/  IMAD.WIDE.U32 R2, R10, c[0x0][0x210], R2 ;  /* 0x000084000a027a25 */ /* 0x000fc800078e0002 */
[C---:B------:R-:W-:Y:S02]  /*9170*/  IMAD R5, R10.reuse, c[0x0][0x1ec], R5 ;  /* 0x00007b000a057a24 */ /* 0x040fe400078e0205 */
[----:B------:R-:W-:Y:S01]  /*9180*/  IMAD R3, R10, c[0x0][0x214], R3 ;  /* 0x000085000a037a24 */ /* 0x000fe200078e0203 */
[----:B----4-:R-:W-:Y:S01]  /*9190*/  @P1 SHF.R.S32.HI R0, RZ, 0x1f, R7 ;  /* 0x0000001fff001819 */ /* 0x010fe20000011407 */
[----:B------:R-:W-:Y:S01]  /*91a0*/  @!P1 IMAD.MOV.U32 R0, RZ, RZ, R145 ;  /* 0x000000ffff009224 */ /* 0x000fe200078e0091 */
[----:B------:R-:W-:Y:S02]  /*91b0*/  @!P1 MOV R7, R11 ;  /* 0x0000000b00079202 */ /* 0x000fe40000000f00 */
[----:B------:R-:W-:Y:S02]  /*91c0*/  ISETP.GE.AND P1, PT, R209, c[0x0][0x1d4], PT ;  /* 0x00007500d1007a0c */ /* 0x000fe40003f26270 */
[----:B------:R-:W-:Y:S02]  /*91d0*/  SEL R6, R0, RZ, !P0 ;  /* 0x000000ff00067207 */ /* 0x000fe40004000000 */
[----:B------:R-:W-:-:S02]  /*91e0*/  SEL R0, R7, RZ, !P0 ;  /* 0x000000ff07007207 */ /* 0x000fc40004000000 */
[----:B------:R-:W-:Y:S01]  /*91f0*/  SHF.R.S32.HI R7, RZ, 0x1f, R163 ;  /* 0x0000001fff077819 */ /* 0x000fe200000114a3 */
[C---:B------:R-:W-:Y:S01]  /*9200*/  IMAD R8, R6.reuse, c[0x0][0x218], RZ ;  /* 0x0000860006087a24 */ /* 0x040fe200078e02ff */
[----:B------:R-:W-:Y:S01]  /*9210*/  ISETP.NE.U32.AND P0, PT, RZ, c[0x0][0x348], PT ;  /* 0x0000d200ff007a0c */ /* 0x000fe20003f05070 */
[----:B------:R-:W-:Y:S02]  /*9220*/  IMAD R9, R6, c[0x0][0x1f0], RZ ;  /* 0x00007c0006097a24 */ /* 0x000fe400078e02ff */
[----:B------:R-:W-:Y:S01]  /*9230*/  IMAD.WIDE.U32 R152, R0, c[0x0][0x1f0], R4 ;  /* 0x00007c0000987a25 */ /* 0x000fe200078e0004 */
[----:B------:R-:W-:-:S03]  /*9240*/  ISETP.NE.AND.EX P0, PT, RZ, c[0x0][0x34c], PT, P0 ;  /* 0x0000d300ff007a0c */ /* 0x000fc60003f05300 */
[C---:B------:R-:W-:Y:S01]  /*9250*/  IMAD.WIDE.U32 R246, R0.reuse, c[0x0][0x218], R2 ;  /* 0x0000860000f67a25 */ /* 0x040fe200078e0002 */
[----:B------:R2:W-:Y:S01]  /*9260*/  STL.64 [R1+0x8], R152 ;  /* 0x0000089801007387 */ /* 0x0005e20000100a00 */
[----:B------:R-:W-:Y:S02]  /*9270*/  SEL R5, R11, RZ, !P0 ;  /* 0x000000ff0b057207 */ /* 0x000fe40004000000 */
[C---:B------:R-:W-:Y:S01]  /*9280*/  IMAD R4, R0.reuse, c[0x0][0x21c], R8 ;  /* 0x0000870000047a24 */ /* 0x040fe200078e0208 */
[----:B------:R2:W-:Y:S01]  /*9290*/  STL.64 [R1+0x30], R246 ;  /* 0x000030f601007387 */ /* 0x0005e20000100a00 */
[----:B------:R-:W-:Y:S02]  /*92a0*/  IMAD R6, R0, c[0x0][0x1f4], R9 ;  /* 0x00007d0000067a24 */ /* 0x000fe400078e0209 */
[----:B------:R-:W-:Y:S01]  /*92b0*/  IMAD R0, R7, c[0x0][0x178], RZ ;  /* 0x00005e0007007a24 */ /* 0x000fe200078e02ff */
[----:B------:R-:W-:Y:S01]  /*92c0*/  IADD3 R248, R247, R4, RZ ;  /* 0x00000004f7f87210 */ /* 0x000fe20007ffe0ff */
[----:B------:R-:W-:Y:S01]  /*92d0*/  IMAD.WIDE.U32 R2, R163, c[0x0][0x178], RZ ;  /* 0x00005e00a3027a25 */ /* 0x000fe200078e00ff */
[----:B------:R-:W-:-:S02]  /*92e0*/  IADD3 R150, R153, R6, RZ ;  /* 0x0000000699967210 */ /* 0x000fc40007ffe0ff */
[----:B------:R-:W-:Y:S01]  /*92f0*/  SEL R7, R145, RZ, !P0 ;  /* 0x000000ff91077207 */ /* 0x000fe20004000000 */
[----:B------:R2:W-:Y:S01]  /*9300*/  STL [R1+0x24], R248 ;  /* 0x000024f801007387 */ /* 0x0005e20000100800 */
[----:B------:R-:W-:-:S03]  /*9310*/  IMAD R0, R163, c[0x0][0x17c], R0 ;  /* 0x00005f00a3007a24 */ /* 0x000fc600078e0200 */
[----:B------:R2:W-:Y:S01]  /*9320*/  STL [R1], R150 ;  /* 0x0000009601007387 */ /* 0x0005e20000100800 */
[----:B------:R-:W-:-:S03]  /*9330*/  IMAD.IADD R0, R3, 0x1, R0 ;  /* 0x0000000103007824 */ /* 0x000fc600078e0200 */
[----:B------:R-:W3:Y:S04]  /*9340*/  LDL R26, [R1+0x3c] ;  /* 0x00003c00011a7983 */ /* 0x000ee80000100800 */
[----:B------:R-:W4:Y:S01]  /*9350*/  S2R R11, SR_TID.X ;  /* 0x00000000000b7919 */ /* 0x000f220000002100 */
[----:B------:R-:W-:-:S05]  /*9360*/  IMAD.MOV.U32 R3, RZ, RZ, c[0x0][0x2c4] ;  /* 0x0000b100ff037624 */ /* 0x000fca00078e00ff */
[----:B------:R-:W-:Y:S02]  /*9370*/  ISETP.NE.AND P0, PT, R3, 0x1, PT ;  /* 0x000000010300780c */ /* 0x000fe40003f05270 */
[----:B----4-:R-:W-:-:S04]  /*9380*/  SHF.R.S32.HI R249, RZ, 0x1f, R11 ;  /* 0x0000001ffff97819 */ /* 0x010fc8000001140b */
[----:B------:R-:W-:-:S04]  /*9390*/  LEA.HI R249, R249, R11, RZ, 0x3 ;  /* 0x0000000bf9f97211 */ /* 0x000fc800078f18ff */
[----:B------:R-:W-:-:S05]  /*93a0*/  LOP3.LUT R249, R249, 0xfffffff8, RZ, 0xc0, !PT ;  /* 0xfffffff8f9f97812 */ /* 0x000fca00078ec0ff */
[----:B------:R-:W-:-:S04]  /*93b0*/  IMAD.IADD R249, R11, 0x1, -R249 ;  /* 0x000000010bf97824 */ /* 0x000fc800078e0af9 */
[----:B------:R-:W-:Y:S02]  /*93c0*/  IMAD R3, R249, 0x20, R229 ;  /* 0x00000020f9037824 */ /* 0x000fe400078e02e5 */
[----:B------:R-:W-:-:S04]  /*93d0*/  IMAD R7, R7, c[0x0][0x1c0], RZ ;  /* 0x0000700007077a24 */ /* 0x000fc800078e02ff */
[----:B------:R-:W-:Y:S02]  /*93e0*/  IMAD R7, R5, c[0x0][0x1c4], R7 ;  /* 0x0000710005077a24 */ /* 0x000fe400078e0207 */
[----:B------:R-:W-:Y:S01]  /*93f0*/  IMAD R19, R173, c[0x0][0x2c4], RZ ;  /* 0x0000b100ad137a24 */ /* 0x000fe200078e02ff */
[----:B------:R-:W-:Y:S01]  /*9400*/  BAR.SYNC.DEFER_BLOCKING 0x0 ;  /* 0x0000000000007b1d */ /* 0x000fe20000010000 */
[----:B------:R-:W-:Y:S02]  /*9410*/  ISETP.GE.AND P6, PT, R32, c[0x0][0x198], PT ;  /* 0x0000660020007a0c */ /* 0x000fe40003fc6270 */
[----:B------:R-:W-:Y:S01]  /*9420*/  ISETP.GE.AND P4, PT, R209, c[0x0][0x198], PT ;  /* 0x00006600d1007a0c */ /* 0x000fe20003f86270 */
[----:B------:R-:W-:Y:S01]  /*9430*/  IMAD.MOV.U32 R45, RZ, RZ, 0x70 ;  /* 0x00000070ff2d7424 */ /* 0x000fe200078e00ff */
[----:B------:R-:W-:-:S03]  /*9440*/  SHF.R.S32.HI R43, RZ, 0x1f, R148 ;  /* 0x0000001fff2b7819 */ /* 0x000fc60000011494 */
[----:B------:R-:W-:-:S04]  /*9450*/  IMAD R45, R241, -0x70, R45 ;  /* 0xffffff90f12d7824 */ /* 0x000fc800078e022d */
[----:B------:R-:W-:Y:S02]  /*9460*/  IMAD.IADD R149, R172, 0x1, R45 ;  /* 0x00000001ac957824 */ /* 0x000fe400078e022d */
[----:B------:R-:W-:Y:S02]  /*9470*/  IMAD.MOV.U32 R69, RZ, RZ, 0x40 ;  /* 0x00000040ff457424 */ /* 0x000fe400078e00ff */
[----:B---3--:R-:W-:Y:S02]  /*9480*/  IMAD R4, R26, 0x80, R3 ;  /* 0x000000801a047824 */ /* 0x008fe400078e0203 */
[----:B------:R-:W-:Y:S02]  /*9490*/  IMAD.MOV.U32 R3, RZ, RZ, R0 ;  /* 0x000000ffff037224 */ /* 0x000fe400078e0000 */
[----:B------:R-:W-:-:S04]  /*94a0*/  @P0 IMAD.HI.U32 R6, R4, c[0x0][0x2c8], RZ ;  /* 0x0000b20004060a27 */ /* 0x000fc800078e00ff */
[----:B------:R-:W-:-:S04]  /*94b0*/  IMAD.WIDE.U32 R2, R10, c[0x0][0x1b8], R2 ;  /* 0x00006e000a027a25 */ /* 0x000fc800078e0002 */
[----:B------:R-:W-:Y:S01]  /*94c0*/  IMAD.MOV.U32 R0, RZ, RZ, R4 ;  /* 0x000000ffff007224 */ /* 0x000fe200078e0004 */
[----:B------:R-:W-:Y:S01]  /*94d0*/  @P0 SHF.R.U32.HI R0, RZ, c[0x0][0x2cc], R6 ;  /* 0x0000b300ff000a19 */ /* 0x000fe20000011606 */
[----:B------:R-:W-:-:S03]  /*94e0*/  IMAD R3, R10, c[0x0][0x1bc], R3 ;  /* 0x00006f000a037a24 */ /* 0x000fc600078e0203 */
[----:B------:R-:W-:Y:S01]  /*94f0*/  SHF.R.S32.HI R6, RZ, 0x1f, R0 ;  /* 0x0000001fff067819 */ /* 0x000fe20000011400 */
[----:B------:R-:W-:-:S04]  /*9500*/  IMAD.WIDE.U32 R2, R5, c[0x0][0x1c0], R2 ;  /* 0x0000700005027a25 */ /* 0x000fc800078e0002 */
[----:B------:R-:W-:-:S04]  /*9510*/  IMAD.MOV R5, RZ, RZ, -R0 ;  /* 0x000000ffff057224 */ /* 0x000fc800078e0a00 */
[----:B------:R-:W-:Y:S02]  /*9520*/  IMAD R4, R5, c[0x0][0x2c4], R4 ;  /* 0x0000b10005047a24 */ /* 0x000fe400078e0204 */
[----:B------:R-:W-:Y:S02]  /*9530*/  IMAD R5, R6, c[0x0][0x1b0], RZ ;  /* 0x00006c0006057a24 */ /* 0x000fe400078e02ff */
[----:B------:R-:W-:Y:S02]  /*9540*/  IMAD.IADD R3, R3, 0x1, R7 ;  /* 0x0000000103037824 */ /* 0x000fe400078e0207 */
[C---:B------:R-:W-:Y:S01]  /*9550*/  IMAD R6, R0.reuse, c[0x0][0x1b4], R5 ;  /* 0x00006d0000067a24 */ /* 0x040fe200078e0205 */
[----:B------:R-:W-:Y:S01]  /*9560*/  SHF.R.S32.HI R5, RZ, 0x1f, R4 ;  /* 0x0000001fff057819 */ /* 0x000fe20000011404 */
[----:B------:R-:W-:-:S04]  /*9570*/  IMAD.WIDE.U32 R2, R0, c[0x0][0x1b0], R2 ;  /* 0x00006c0000027a25 */ /* 0x000fc800078e0002 */
[----:B------:R-:W-:Y:S02]  /*9580*/  IMAD R0, R5, c[0x0][0x1a8], RZ ;  /* 0x00006a0005007a24 */ /* 0x000fe400078e02ff */
[----:B------:R-:W-:Y:S02]  /*9590*/  IMAD.IADD R3, R3, 0x1, R6 ;  /* 0x0000000103037824 */ /* 0x000fe400078e0206 */
[C---:B------:R-:W-:Y:S02]  /*95a0*/  IMAD R0, R4.reuse, c[0x0][0x1ac], R0 ;  /* 0x00006b0004007a24 */ /* 0x040fe400078e0200 */
[----:B------:R-:W-:-:S04]  /*95b0*/  IMAD.WIDE.U32 R2, R4, c[0x0][0x1a8], R2 ;  /* 0x00006a0004027a25 */ /* 0x000fc800078e0002 */
[----:B------:R-:W-:Y:S01]  /*95c0*/  IMAD.IADD R0, R3, 0x1, R0 ;  /* 0x0000000103007824 */ /* 0x000fe200078e0200 */
[----:B------:R-:W-:-:S04]  /*95d0*/  LEA R3, P0, R2, c[0x0][0x160], 0x1 ;  /* 0x0000580002037a11 */ /* 0x000fc800078008ff */
[----:B------:R-:W-:Y:S02]  /*95e0*/  LEA.HI.X R0, R2, c[0x0][0x164], R0, 0x1, P0 ;  /* 0x0000590002007a11 */ /* 0x000fe400000f0c00 */
[----:B------:R-:W3:Y:S01]  /*95f0*/  SHFL.IDX PT, R2, R3, RZ, 0x181f ;  /* 0x00181fff03027589 */ /* 0x000ee200000e0000 */
[----:B------:R-:W-:-:S03]  /*9600*/  IMAD R12, R26, 0x80, R229 ;  /* 0x000000801a0c7824 */ /* 0x000fc600078e02e5 */
[----:B------:R-:W4:Y:S04]  /*9610*/  SHFL.IDX PT, R5, R0, RZ, 0x181f ;  /* 0x00181fff00057589 */ /* 0x000f2800000e0000 */
[----:B------:R-:W1:Y:S01]  /*9620*/  SHFL.IDX PT, R4, R3, 0x1, 0x181f ;  /* 0x00381f0003047f89 */ /* 0x000e6200000e0000 */
[----:B------:R-:W-:-:S03]  /*9630*/  ISETP.GE.AND P5, PT, R12, R19, PT ;  /* 0x000000130c00720c */ /* 0x000fc60003fa6270 */
[----:B------:R-:W2:Y:S01]  /*9640*/  SHFL.IDX PT, R13, R0, 0x1, 0x181f ;  /* 0x00381f00000d7f89 */ /* 0x000ea200000e0000 */
[----:B------:R-:W-:-:S04]  /*9650*/  IADD3 R6, R12, 0x20, RZ ;  /* 0x000000200c067810 */ /* 0x000fc80007ffe0ff */
[----:B------:R-:W-:-:S05]  /*9660*/  ISETP.GE.AND P1, PT, R6, R19, PT ;  /* 0x000000130600720c */ /* 0x000fca0003f26270 */
[CC--:B---3--:R-:W-:Y:S02]  /*9670*/  @!P5 LEA R10, P0, R32.reuse, R2.reuse, 0x1 ;  /* 0x00000002200ad211 */ /* 0x0c8fe400078008ff */
[----:B------:R-:W-:Y:S02]  /*9680*/  @!P5 LEA R8, P2, R209, R2, 0x1 ;  /* 0x00000002d108d211 */ /* 0x000fe400078408ff */
[----:B------:R-:W3:Y:S01]  /*9690*/  SHFL.IDX PT, R2, R3, 0x2, 0x181f ;  /* 0x00581f0003027f89 */ /* 0x000ee200000e0000 */
[----:B----4-:R-:W-:-:S03]  /*96a0*/  @!P5 LEA.HI.X R11, R32, R5, R33, 0x1, P0 ;  /* 0x00000005200bd211 */ /* 0x010fc600000f0c21 */
[-C--:B-1----:R-:W-:Y:S01]  /*96b0*/  @!P1 LEA R6, P0, R32, R4.reuse, 0x1 ;  /* 0x0000000420069211 */ /* 0x082fe200078008ff */
[----:B------:R-:W1:Y:S01]  /*96c0*/  SHFL.IDX PT, R14, R0, 0x2, 0x181f ;  /* 0x00581f00000e7f89 */ /* 0x000e6200000e0000 */
[----:B------:R-:W-:Y:S02]  /*96d0*/  IADD3 R15, R12, 0x40, RZ ;  /* 0x000000400c0f7810 */ /* 0x000fe40007ffe0ff */
[----:B--2---:R-:W-:Y:S01]  /*96e0*/  @!P1 LEA.HI.X R7, R32, R13, R33, 0x1, P0 ;  /* 0x0000000d20079211 */ /* 0x004fe200000f0c21 */
[----:B------:R2:W-:Y:S01]  /*96f0*/  @!P5 LDGSTS.E.BYPASS.LTC128B.128 [R208+0x100], [R10.64], !P6 ;  /* 0x001000000ad0dfae */ /* 0x0005e2000f101d4a */
[C---:B------:R-:W-:Y:S02]  /*9700*/  @!P1 LEA R4, P0, R209.reuse, R4, 0x1 ;  /* 0x00000004d1049211 */ /* 0x040fe400078008ff */
[C-C-:B------:R-:W-:Y:S02]  /*9710*/  @!P5 LEA.HI.X R9, R209.reuse, R5, R16.reuse, 0x1, P2 ;  /* 0x00000005d109d211 */ /* 0x140fe400010f0c10 */
[----:B------:R-:W-:-:S02]  /*9720*/  @!P1 LEA.HI.X R5, R209, R13, R16, 0x1, P0 ;  /* 0x0000000dd1059211 */ /* 0x000fc400000f0c10 */
[----:B------:R-:W-:Y:S01]  /*9730*/  ISETP.GE.AND P0, PT, R15, R19, PT ;  /* 0x000000130f00720c */ /* 0x000fe20003f06270 */
[----:B------:R4:W-:Y:S04]  /*9740*/  @!P5 LDGSTS.E.BYPASS.LTC128B.128 [R208+0x4100], [R8.64], !P4 ;  /* 0x0410000008d0dfae */ /* 0x0009e8000e101d4a */
[----:B------:R1:W-:Y:S04]  /*9750*/  @!P1 LDGSTS.E.BYPASS.LTC128B.128 [R210+0x1100], [R6.64], !P6 ;  /* 0x0110000006d29fae */ /* 0x0003e8000f101d4a */
[----:B------:R3:W-:Y:S04]  /*9760*/  @!P1 LDGSTS.E.BYPASS.LTC128B.128 [R210+0x5100], [R4.64], !P4 ;  /* 0x0510000004d29fae */ /* 0x0007e8000e101d4a */
[----:B--2---:R2:W-:Y:S04]  /*9770*/  SHFL.IDX PT, R10, R0, 0x3, 0x181f ;  /* 0x00781f00000a7f89 */ /* 0x0045e800000e0000 */
[----:B----4-:R4:W4:Y:S01]  /*9780*/  SHFL.IDX PT, R9, R3, 0x3, 0x181f ;  /* 0x00781f0003097f89 */ /* 0x01092200000e0000 */
[----:B---3--:R-:W-:-:S04]  /*9790*/  @!P0 LEA R4, P1, R32, R2, 0x1 ;  /* 0x0000000220048211 */ /* 0x008fc800078208ff */
[----:B-1----:R-:W-:Y:S02]  /*97a0*/  @!P0 LEA.HI.X R5, R32, R14, R33, 0x1, P1 ;  /* 0x0000000e20058211 */ /* 0x002fe400008f0c21 */
[C---:B------:R-:W-:Y:S02]  /*97b0*/  @!P0 LEA R2, P1, R209.reuse, R2, 0x1 ;  /* 0x00000002d1028211 */ /* 0x040fe400078208ff */
[----:B--2---:R-:W-:Y:S01]  /*97c0*/  IADD3 R0, R12, 0x60, RZ ;  /* 0x000000600c007810 */ /* 0x004fe20007ffe0ff */
[----:B------:R1:W-:Y:S01]  /*97d0*/  @!P0 LDGSTS.E.BYPASS.LTC128B.128 [R210+0x2100], [R4.64], !P6 ;  /* 0x0210000004d28fae */ /* 0x0003e2000f101d4a */
[----:B----4-:R-:W-:Y:S02]  /*97e0*/  @!P0 LEA.HI.X R3, R209, R14, R16, 0x1, P1 ;  /* 0x0000000ed1038211 */ /* 0x010fe400008f0c10 */
[----:B------:R-:W-:Y:S01]  /*97f0*/  ISETP.GE.AND P1, PT, R0, R19, PT ;  /* 0x000000130000720c */ /* 0x000fe20003f26270 */
[----:B------:R-:W-:Y:S02]  /*9800*/  IMAD R0, R43, c[0x0][0x1e0], RZ ;  /* 0x000078002b007a24 */ /* 0x000fe400078e02ff */
[----:B------:R2:W-:Y:S02]  /*9810*/  @!P0 LDGSTS.E.BYPASS.LTC128B.128 [R210+0x6100], [R2.64], !P4 ;  /* 0x0610000002d28fae */ /* 0x0005e4000e101d4a */
[----:B------:R-:W-:-:S02]  /*9820*/  IMAD R6, R148, c[0x0][0x1e4], R0 ;  /* 0x0000790094067a24 */ /* 0x000fc400078e0200 */
[----:B------:R-:W-:Y:S01]  /*9830*/  IMAD.MOV.U32 R7, RZ, RZ, R150 ;  /* 0x000000ffff077224 */ /* 0x000fe200078e0096 */
[----:B-1----:R-:W-:-:S05]  /*9840*/  IMNMX R5, R149, 0x70, PT ;  /* 0x0000007095057817 */ /* 0x002fca0003800200 */
[----:B------:R-:W-:Y:S01]  /*9850*/  @!P1 LEA R4, P0, R32, R9, 0x1 ;  /* 0x0000000920049211 */ /* 0x000fe200078008ff */
[----:B------:R-:W-:Y:S02]  /*9860*/  IMAD.IADD R0, R5, 0x1, -R229 ;  /* 0x0000000105007824 */ /* 0x000fe400078e0ae5 */
[----:B--2---:R-:W-:-:S04]  /*9870*/  IMAD.WIDE.U32 R2, R148, c[0x0][0x1e0], RZ ;  /* 0x0000780094027a25 */ /* 0x004fc800078e00ff */
[----:B------:R-:W-:Y:S02]  /*9880*/  IMAD.IADD R8, R3, 0x1, R6 ;  /* 0x0000000103087824 */ /* 0x000fe400078e0206 */
[----:B------:R-:W-:Y:S01]  /*9890*/  IMAD.MOV.U32 R6, RZ, RZ, R152 ;  /* 0x000000ffff067224 */ /* 0x000fe200078e0098 */
[----:B------:R-:W-:-:S03]  /*98a0*/  @!P1 LEA.HI.X R5, R32, R10, R33, 0x1, P0 ;  /* 0x0000000a20059211 */ /* 0x000fc600000f0c21 */
[----:B------:R-:W-:Y:S01]  /*98b0*/  IMAD.WIDE.U32 R2, R2, 0x70, R6 ;  /* 0x0000007002027825 */ /* 0x000fe200078e0006 */
[C---:B------:R-:W-:Y:S01]  /*98c0*/  @!P1 LEA R6, P0, R209.reuse, R9, 0x1 ;  /* 0x00000009d1069211 */ /* 0x040fe200078008ff */
[----:B------:R1:W-:Y:S01]  /*98d0*/  @!P1 LDGSTS.E.BYPASS.LTC128B.128 [R210+0x3100], [R4.64], !P6 ;  /* 0x0310000004d29fae */ /* 0x0003e2000f101d4a */
[----:B------:R-:W-:Y:S02]  /*98e0*/  ISETP.GE.AND P3, PT, R0, 0x1, PT ;  /* 0x000000010000780c */ /* 0x000fe40003f66270 */
[C---:B------:R-:W-:Y:S02]  /*98f0*/  @!P1 LEA.HI.X R7, R209.reuse, R10, R16, 0x1, P0 ;  /* 0x0000000ad1079211 */ /* 0x040fe400000f0c10 */
[----:B------:R-:W-:-:S03]  /*9900*/  ISETP.GE.AND P6, PT, R209, c[0x0][0x1d4], PT ;  /* 0x00007500d1007a0c */ /* 0x000fc60003fc6270 */
[----:B------:R2:W-:Y:S01]  /*9910*/  @!P1 LDGSTS.E.BYPASS.LTC128B.128 [R210+0x7100], [R6.64], !P4 ;  /* 0x0710000006d29fae */ /* 0x0005e2000e101d4a */
[----:B------:R-:W-:Y:S02]  /*9920*/  ISETP.NE.AND P4, PT, R44, RZ, PT ;  /* 0x000000ff2c00720c */ /* 0x000fe40003f85270 */
[C---:B------:R-:W-:Y:S01]  /*9930*/  ISETP.GE.AND P2, PT, R0.reuse, 0x21, PT ;  /* 0x000000210000780c */ /* 0x040fe20003f46270 */
[----:B------:R-:W0:Y:S01]  /*9940*/  LDGDEPBAR ;  /* 0x00000000000079af */ /* 0x000e220000000000 */
[----:B------:R-:W-:Y:S01]  /*9950*/  ISETP.GE.AND P1, PT, R0, 0x41, PT ;  /* 0x000000410000780c */ /* 0x000fe20003f26270 */
[----:B-1----:R-:W-:-:S04]  /*9960*/  IMAD R4, R8, 0x70, RZ ;  /* 0x0000007008047824 */ /* 0x002fc800078e02ff */
[----:B------:R-:W-:Y:S01]  /*9970*/  IMAD.IADD R3, R3, 0x1, R4 ;  /* 0x0000000103037824 */ /* 0x000fe200078e0204 */
[----:B------:R-:W-:Y:S01]  /*9980*/  @P3 LEA R4, P0, R2, c[0x0][0x1c8], 0x1 ;  /* 0x0000720002043a11 */ /* 0x000fe200078008ff */
[----:B------:R-:W-:-:S03]  /*9990*/  IMAD.MOV.U32 R8, RZ, RZ, 0x20 ;  /* 0x00000020ff087424 */ /* 0x000fc600078e00ff */
[----:B------:R-:W-:Y:S01]  /*99a0*/  @P3 LEA.HI.X R5, R2, c[0x0][0x1cc], R3, 0x1, P0 ;  /* 0x0000730002053a11 */ /* 0x000fe200000f0c03 */
[----:B--2---:R-:W-:Y:S01]  /*99b0*/  IMAD.WIDE.U32 R6, R8, c[0x0][0x1e0], RZ ;  /* 0x0000780008067a25 */ /* 0x004fe200078e00ff */
[----:B------:R-:W-:-:S03]  /*99c0*/  ISETP.GE.AND P0, PT, R0, 0x61, PT ;  /* 0x000000610000780c */ /* 0x000fc60003f06270 */
[----:B------:R1:W-:Y:S04]  /*99d0*/  @P3 LDGSTS.E.BYPASS.LTC128B.128 [R208+0x8100], [R4.64], !P4 ;  /* 0x0810000004d03fae */ /* 0x0003e8000e101d4a */
[----:B------:R1:W-:Y:S01]  /*99e0*/  @P3 LDGSTS.E.BYPASS.LTC128B.128 [R208+0xb900], [R4.64+0x80], !P6 ;  /* 0x0b90008004d03fae */ /* 0x0003e2000f101d4a */
[----:B------:R-:W-:Y:S01]  /*99f0*/  @P2 IADD3 R0, P3, R2, R6, RZ ;  /* 0x0000000602002210 */ /* 0x000fe20007f7e0ff */
[----:B-1----:R-:W-:-:S05]  /*9a00*/  IMAD R4, R8, c[0x0][0x1e4], RZ ;  /* 0x0000790008047a24 */ /* 0x002fca00078e02ff */
[----:B------:R-:W-:Y:S01]  /*9a10*/  @P2 IADD3.X R4, R3, R7, R4, P3, !PT ;  /* 0x0000000703042210 */ /* 0x000fe20001ffe404 */
[----:B------:R-:W-:Y:S01]  /*9a20*/  IMAD.WIDE.U32 R6, R69, c[0x0][0x1e0], RZ ;  /* 0x0000780045067a25 */ /* 0x000fe200078e00ff */
[----:B------:R-:W-:-:S03]  /*9a30*/  @P2 LEA R8, P3, R0, c[0x0][0x1c8], 0x1 ;  /* 0x0000720000082a11 */ /* 0x000fc600078608ff */
[----:B------:R-:W-:Y:S01]  /*9a40*/  IMAD R5, R69, c[0x0][0x1e4], RZ ;  /* 0x0000790045057a24 */ /* 0x000fe200078e02ff */
[----:B------:R-:W-:Y:S01]  /*9a50*/  @P2 LEA.HI.X R9, R0, c[0x0][0x1cc], R4, 0x1, P3 ;  /* 0x0000730000092a11 */ /* 0x000fe200018f0c04 */
[----:B------:R-:W-:Y:S01]  /*9a60*/  @P0 IMAD.MOV.U32 R0, RZ, RZ, 0x60 ;  /* 0x00000060ff000424 */ /* 0x000fe200078e00ff */
[----:B------:R-:W-:-:S03]  /*9a70*/  @P1 IADD3 R4, P3, R2, R6, RZ ;  /* 0x0000000602041210 */ /* 0x000fc60007f7e0ff */
[----:B------:R1:W-:Y:S01]  /*9a80*/  @P2 LDGSTS.E.BYPASS.LTC128B.128 [R210+0x9100], [R8.64], !P4 ;  /* 0x0910000008d22fae */ /* 0x0003e2000e101d4a */
[----:B------:R-:W-:Y:S01]  /*9a90*/  @P1 IADD3.X R5, R3, R7, R5, P3, !PT ;  /* 0x0000000703051210 */ /* 0x000fe20001ffe405 */
[----:B------:R-:W-:Y:S01]  /*9aa0*/  @P0 IMAD.WIDE.U32 R2, R0, c[0x0][0x1e0], R2 ;  /* 0x0000780000020a25 */ /* 0x000fe200078e0002 */
[----:B------:R-:W-:Y:S01]  /*9ab0*/  @P1 LEA R6, P3, R4, c[0x0][0x1c8], 0x1 ;  /* 0x0000720004061a11 */ /* 0x000fe200078608ff */
[----:B------:R1:W-:Y:S02]  /*9ac0*/  @P2 LDGSTS.E.BYPASS.LTC128B.128 [R210+0xc900], [R8.64+0x80], !P6 ;  /* 0x0c90008008d22fae */ /* 0x0003e4000f101d4a */
[----:B------:R-:W-:Y:S01]  /*9ad0*/  @P0 IMAD R0, R0, c[0x0][0x1e4], RZ ;  /* 0x0000790000000a24 */ /* 0x000fe200078e02ff */
[----:B------:R-:W-:Y:S02]  /*9ae0*/  @P1 LEA.HI.X R7, R4, c[0x0][0x1cc], R5, 0x1, P3 ;  /* 0x0000730004071a11 */ /* 0x000fe400018f0c05 */
[----:B------:R-:W-:Y:S01]  /*9af0*/  @P0 LEA R4, P3, R2, c[0x0][0x1c8], 0x1 ;  /* 0x0000720002040a11 */ /* 0x000fe200078608ff */
[----:B------:R-:W-:-:S02]  /*9b00*/  @P0 IMAD.IADD R0, R3, 0x1, R0 ;  /* 0x0000000103000824 */ /* 0x000fc400078e0200 */
[----:B------:R1:W-:Y:S03]  /*9b10*/  @P1 LDGSTS.E.BYPASS.LTC128B.128 [R210+0xa100], [R6.64], !P4 ;  /* 0x0a10000006d21fae */ /* 0x0003e6000e101d4a */
[----:B------:R-:W-:Y:S01]  /*9b20*/  @P0 LEA.HI.X R5, R2, c[0x0][0x1cc], R0, 0x1, P3 ;  /* 0x0000730002050a11 */ /* 0x000fe200018f0c00 */
[----:B------:R1:W-:Y:S04]  /*9b30*/  @P1 LDGSTS.E.BYPASS.LTC128B.128 [R210+0xd900], [R6.64+0x80], !P6 ;  /* 0x0d90008006d21fae */ /* 0x0003e8000f101d4a */
[----:B------:R1:W-:Y:S04]  /*9b40*/  @P0 LDGSTS.E.BYPASS.LTC128B.128 [R210+0xb100], [R4.64], !P4 ;  /* 0x0b10000004d20fae */ /* 0x0003e8000e101d4a */
[----:B------:R1:W-:Y:S01]  /*9b50*/  @P0 LDGSTS.E.BYPASS.LTC128B.128 [R210+0xe900], [R4.64+0x80], !P6 ;  /* 0x0e90008004d20fae */ /* 0x0003e2000f101d4a */
[----:B------:R-:W-:-:S03]  /*9b60*/  ISETP.LT.AND P0, PT, RZ, c[0x0][0x27c], PT ;  /* 0x00009f00ff007a0c */ /* 0x000fc60003f01270 */
[----:B------:R-:W0:Y:S10]  /*9b70*/  LDGDEPBAR ;  /* 0x00000000000079af */ /* 0x000e340000000000 */
[----:B------:R-:W-:Y:S05]  /*9b80*/  @P0 BRA `(.L_x_303) ;  /* 0x0000002000000947 */ /* 0x000fea0003800000 */
[----:B------:R-:W-:-:S04]  /*9b90*/  DEPBAR.LE SB0, 0x1 ;  /* 0x000080400000791a */ /* 0x000fc80000000000 */
[----:B------:R-:W-:Y:S05]  /*9ba0*/  BRA `(.L_x_304) ;  /* 0x0000358000007947 */ /* 0x000fea0003800000 */
.L_x_303:
[----:B-----5:R-:W-:Y:S01]  /*9bb0*/  SHF.R.S32.HI R0, RZ, 0x1f, R144 ;  /* 0x0000001fff007819 */ /* 0x020fe20000011490 */
[----:B------:R-:W-:Y:S01]  /*9bc0*/  ULDC.U8 UR4, c[0x0][0x298] ;  /* 0x0000a60000047ab9 */ /* 0x000fe20000000000 */
[----:B-1----:R-:W-:Y:S01]  /*9bd0*/  IMAD.WIDE.U32 R4, R144, c[0x0][0x280], RZ ;  /* 0x0000a00090047a25 */ /* 0x002fe200078e00ff */
[----:B------:R-:W-:Y:S01]  /*9be0*/  ISETP.NE.AND P2, PT, RZ, UR4, PT ;  /* 0x00000004ff007c0c */ /* 0x000fe2000bf45270 */
[----:B------:R-:W-:Y:S02]  /*9bf0*/  BSSY B2, `(.L_x_304) ;  /* 0x0000353000027945 */ /* 0x000fe40003800000 */
[C---:B------:R-:W-:Y:S02]  /*9c00*/  IMAD R6, R0.reuse, c[0x0][0x280], RZ ;  /* 0x0000a00000067a24 */ /* 0x040fe400078e02ff */
[----:B------:R-:W-:Y:S02]  /*9c10*/  IMAD R0, R0, c[0x0][0x290], RZ ;  /* 0x0000a40000007a24 */ /* 0x000fe400078e02ff */
[----:B------:R-:W-:-:S04]  /*9c20*/  IMAD.WIDE.U32 R2, R144, c[0x0][0x290], RZ ;  /* 0x0000a40090027a25 */ /* 0x000fc800078e00ff */
[----:B------:R-:W-:Y:S01]  /*9c30*/  IMAD R8, R144, c[0x0][0x284], R6 ;  /* 0x0000a10090087a24 */ /* 0x000fe200078e0206 */
[----:B------:R-:W-:Y:S01]  /*9c40*/  LEA R6, P1, R4, c[0x0][0x270], 0x1 ;  /* 0x00009c0004067a11 */ /* 0x000fe200078208ff */
[----:B------:R-:W-:Y:S01]  /*9c50*/  IMAD R0, R144, c[0x0][0x294], R0 ;  /* 0x0000a50090007a24 */ /* 0x000fe200078e0200 */
[----:B------:R-:W-:Y:S02]  /*9c60*/  LEA R7, P0, R2, c[0x0][0x288], 0x1 ;  /* 0x0000a20002077a11 */ /* 0x000fe400078008ff */
[----:B------:R-:W-:Y:S02]  /*9c70*/  IADD3 R5, R8, R5, RZ ;  /* 0x0000000508057210 */ /* 0x000fe40007ffe0ff */
[----:B------:R-:W-:Y:S02]  /*9c80*/  IADD3 R3, R0, R3, RZ ;  /* 0x0000000300037210 */ /* 0x000fe40007ffe0ff */
[----:B------:R-:W-:Y:S02]  /*9c90*/  LEA.HI.X R0, R4, c[0x0][0x274], R5, 0x1, P1 ;  /* 0x00009d0004007a11 */ /* 0x000fe400008f0c05 */
[----:B------:R-:W-:Y:S01]  /*9ca0*/  LEA.HI.X R2, R2, c[0x0][0x28c], R3, 0x1, P0 ;  /* 0x0000a30002027a11 */ /* 0x000fe200000f0c03 */
[----:B------:R-:W-:Y:S05]  /*9cb0*/  @!P2 BRA `(.L_x_305) ;  /* 0x000019300000a947 */ /* 0x000fea0003800000 */
[----:B------:R-:W1:Y:S01]  /*9cc0*/  SHFL.IDX PT, R11, R0, RZ, 0x181f ;  /* 0x00181fff000b7589 */ /* 0x000e6200000e0000 */
[----:B------:R-:W-:Y:S01]  /*9cd0*/  BSSY B0, `(.L_x_306) ;  /* 0x000001b000007945 */ /* 0x000fe20003800000 */
[----:B------:R-:W-:Y:S01]  /*9ce0*/  SHF.L.U32 R25, R249, 0x2, RZ ;  /* 0x00000002f9197819 */ /* 0x000fe200000006ff */
[----:B------:R-:W-:Y:S01]  /*9cf0*/  CS2R R4, SRZ ;  /* 0x0000000000047805 */ /* 0x000fe2000001ff00 */
[----:B------:R-:W2:Y:S01]  /*9d00*/  SHFL.IDX PT, R10, R6, RZ, 0x181f ;  /* 0x00181fff060a7589 */ /* 0x000ea200000e0000 */
[----:B------:R-:W-:-:S03]  /*9d10*/  CS2R R8, SRZ ;  /* 0x0000000000087805 */ /* 0x000fc6000001ff00 */
[----:B------:R3:W4:Y:S04]  /*9d20*/  SHFL.IDX PT, R13, R2, RZ, 0x181f ;  /* 0x00181fff020d7589 */ /* 0x00072800000e0000 */
[----:B------:R5:W1:Y:S01]  /*9d30*/  SHFL.IDX PT, R12, R7, RZ, 0x181f ;  /* 0x00181fff070c7589 */ /* 0x000a6200000e0000 */
[----:B---3--:R-:W-:Y:S01]  /*9d40*/  CS2R R2, SRZ ;  /* 0x0000000000027805 */ /* 0x008fe2000001ff00 */
[----:B-----5:R-:W-:Y:S01]  /*9d50*/  CS2R R6, SRZ ;  /* 0x0000000000067805 */ /* 0x020fe2000001ff00 */
[----:B------:R-:W-:Y:S05]  /*9d60*/  @P5 BRA `(.L_x_307) ;  /* 0x0000011000005947 */ /* 0x000fea0003800000 */
[----:B-12-4-:R-:W-:Y:S01]  /*9d70*/  ISETP.GE.AND P1, PT, R25, c[0x0][0x27c], PT ;  /* 0x00009f0019007a0c */ /* 0x016fe20003f26270 */
[C---:B------:R-:W-:Y:S01]  /*9d80*/  IMAD.SHL.U32 R4, R68.reuse, 0x2, RZ ;  /* 0x0000000244047824 */ /* 0x040fe200078e00ff */
[----:B------:R-:W-:Y:S02]  /*9d90*/  ISETP.GE.AND P0, PT, R68, c[0x0][0x27c], PT ;  /* 0x00009f0044007a0c */ /* 0x000fe40003f06270 */
[----:B------:R-:W-:-:S04]  /*9da0*/  SHF.R.S32.HI R0, RZ, 0x1f, R68 ;  /* 0x0000001fff007819 */ /* 0x000fc80000011444 */
[----:B------:R-:W-:-:S05]  /*9db0*/  SHF.L.U64.HI R0, R68, 0x1, R0 ;  /* 0x0000000144007819 */ /* 0x000fca0000010200 */
[----:B------:R-:W-:Y:S02]  /*9dc0*/  @!P1 IMAD.WIDE R2, R25, 0x2, R10 ;  /* 0x0000000219029825 */ /* 0x000fe400078e020a */
[-C--:B------:R-:W-:Y:S02]  /*9dd0*/  @!P0 IADD3 R14, P3, R10, R4.reuse, RZ ;  /* 0x000000040a0e8210 */ /* 0x080fe40007f7e0ff */
[----:B------:R-:W-:Y:S01]  /*9de0*/  @!P0 IADD3 R10, P2, R12, R4, RZ ;  /* 0x000000040c0a8210 */ /* 0x000fe20007f5e0ff */
[----:B------:R1:W5:Y:S01]  /*9df0*/  @!P1 LD.E.64 R8, [R2.64] ;  /* 0x0000000a02089980 */ /* 0x000362000c101b00 */
[----:B------:R-:W-:Y:S01]  /*9e00*/  CS2R R4, SRZ ;  /* 0x0000000000047805 */ /* 0x000fe2000001ff00 */
[----:B------:R-:W-:Y:S02]  /*9e10*/  @!P0 IMAD.X R15, R11, 0x1, R0, P3 ;  /* 0x000000010b0f8824 */ /* 0x000fe400018e0600 */
[----:B------:R-:W-:-:S03]  /*9e20*/  @!P1 IMAD.WIDE R16, R25, 0x2, R12 ;  /* 0x0000000219109825 */ /* 0x000fc600078e020c */
[----:B------:R2:W5:Y:S01]  /*9e30*/  @!P0 LD.E.64 R4, [R14.64] ;  /* 0x0000000a0e048980 */ /* 0x000562000c101b00 */
[----:B------:R-:W-:-:S03]  /*9e40*/  @!P0 IMAD.X R11, R13, 0x1, R0, P2 ;  /* 0x000000010d0b8824 */ /* 0x000fc600010e0600 */
[----:B------:R2:W5:Y:S01]  /*9e50*/  @!P1 LD.E.64 R6, [R16.64] ;  /* 0x0000000a10069980 */ /* 0x000562000c101b00 */
[----:B-1----:R-:W-:-:S06]  /*9e60*/  CS2R R2, SRZ ;  /* 0x0000000000027805 */ /* 0x002fcc000001ff00 */
[----:B------:R2:W5:Y:S02]  /*9e70*/  @!P0 LD.E.64 R2, [R10.64] ;  /* 0x0000000a0a028980 */ /* 0x000564000c101b00 */
.L_x_307:
[----:B-12-4-:R-:W-:Y:S05]  /*9e80*/  BSYNC B0 ;  /* 0x0000000000007941 */ /* 0x016fea0003800000 */
.L_x_306:
[----:B------:R-:W-:Y:S01]  /*9e90*/  IMAD R0, R26, -0x80, R19 ;  /* 0xffffff801a007824 */ /* 0x000fe200078e0213 */
[--C-:B-----5:R-:W-:Y:S01]  /*9ea0*/  SHF.R.U64 R16, R8, 0x10, R9.reuse ;  /* 0x0000001008107819 */ /* 0x120fe20000001209 */
[--C-:B------:R-:W-:Y:S01]  /*9eb0*/  IMAD.MOV.U32 R17, RZ, RZ, R9.reuse ;  /* 0x000000ffff117224 */ /* 0x100fe200078e0009 */
[----:B------:R-:W-:Y:S01]  /*9ec0*/  SHF.R.U32.HI R12, RZ, 0x10, R9 ;  /* 0x00000010ff0c7819 */ /* 0x000fe20000011609 */
[----:B------:R-:W-:Y:S01]  /*9ed0*/  IMAD.MOV.U32 R18, RZ, RZ, R8 ;  /* 0x000000ffff127224 */ /* 0x000fe200078e0008 */
[----:B------:R-:W-:Y:S01]  /*9ee0*/  IMNMX R24, R0, 0x80, PT ;  /* 0x0000008000187817 */ /* 0x000fe20003800200 */
[----:B------:R-:W-:Y:S01]  /*9ef0*/  IMAD.MOV.U32 R15, RZ, RZ, R4 ;  /* 0x000000ffff0f7224 */ /* 0x000fe200078e0004 */
[--C-:B------:R-:W-:Y:S01]  /*9f00*/  SHF.R.U64 R13, R4, 0x10, R5.reuse ;  /* 0x00000010040d7819 */ /* 0x100fe20000001205 */
[----:B------:R-:W-:Y:S01]  /*9f10*/  IMAD.MOV.U32 R11, RZ, RZ, R6 ;  /* 0x000000ffff0b7224 */ /* 0x000fe200078e0006 */
[----:B------:R-:W-:Y:S01]  /*9f20*/  ISETP.GE.AND P0, PT, R229, R24, PT ;  /* 0x00000018e500720c */ /* 0x000fe20003f06270 */
[----:B------:R-:W-:Y:S01]  /*9f30*/  IMAD.MOV.U32 R14, RZ, RZ, R5 ;  /* 0x000000ffff0e7224 */ /* 0x000fe200078e0005 */
[--C-:B------:R-:W-:Y:S01]  /*9f40*/  SHF.R.U64 R9, R6, 0x10, R7.reuse ;  /* 0x0000001006097819 */ /* 0x100fe20000001207 */
[----:B------:R-:W-:Y:S01]  /*9f50*/  IMAD.MOV.U32 R10, RZ, RZ, R7 ;  /* 0x000000ffff0a7224 */ /* 0x000fe200078e0007 */
[----:B------:R-:W-:Y:S01]  /*9f60*/  SHF.R.U32.HI R8, RZ, 0x10, R5 ;  /* 0x00000010ff087819 */ /* 0x000fe20000011605 */
[----:B------:R-:W-:Y:S01]  /*9f70*/  IMAD.MOV.U32 R6, RZ, RZ, R2 ;  /* 0x000000ffff067224 */ /* 0x000fe200078e0002 */
[----:B------:R-:W-:-:S04]  /*9f80*/  DEPBAR.LE SB0, 0x1 ;  /* 0x000080400000791a */ /* 0x000fc80000000000 */
[----:B------:R-:W-:Y:S01]  /*9f90*/  IMAD.MOV.U32 R4, RZ, RZ, R3 ;  /* 0x000000ffff047224 */ /* 0x000fe200078e0003 */
[----:B------:R-:W-:Y:S01]  /*9fa0*/  SHF.R.U32.HI R5, RZ, 0x10, R7 ;  /* 0x00000010ff057819 */ /* 0x000fe20000011607 */
[----:B------:R-:W-:Y:S01]  /*9fb0*/  BSSY B1, `(.L_x_308) ;  /* 0x000005f000017945 */ /* 0x000fe20003800000 */
[--C-:B------:R-:W-:Y:S02]  /*9fc0*/  SHF.R.U64 R2, R2, 0x10, R3.reuse ;  /* 0x0000001002027819 */ /* 0x100fe40000001203 */
[----:B------:R-:W-:Y:S02]  /*9fd0*/  SHF.R.U32.HI R0, RZ, 0x10, R3 ;  /* 0x00000010ff007819 */ /* 0x000fe40000011603 */
[----:B------:R-:W-:Y:S02]  /*9fe0*/  PRMT R18, R18, 0x5410, R16 ;  /* 0x0000541012127816 */ /* 0x000fe40000000010 */
[----:B------:R-:W-:Y:S02]  /*9ff0*/  PRMT R19, R17, 0x5410, R12 ;  /* 0x0000541011137816 */ /* 0x000fe4000000000c */
[----:B------:R-:W-:-:S02]  /*a000*/  PRMT R21, R15, 0x5410, R13 ;  /* 0x000054100f157816 */ /* 0x000fc4000000000d */
[----:B------:R-:W-:Y:S02]  /*a010*/  PRMT R23, R14, 0x5410, R8 ;  /* 0x000054100e177816 */ /* 0x000fe40000000008 */
[----:B------:R-:W-:Y:S02]  /*a020*/  PRMT R16, R11, 0x5410, R9 ;  /* 0x000054100b107816 */ /* 0x000fe40000000009 */
[----:B------:R-:W-:Y:S02]  /*a030*/  PRMT R17, R10, 0x5410, R5 ;  /* 0x000054100a117816 */ /* 0x000fe40000000005 */
[----:B------:R-:W-:Y:S02]  /*a040*/  PRMT R20, R6, 0x5410, R2 ;  /* 0x0000541006147816 */ /* 0x000fe40000000002 */
[----:B------:R-:W-:Y:S01]  /*a050*/  PRMT R22, R4, 0x5410, R0 ;  /* 0x0000541004167816 */ /* 0x000fe20000000000 */
[----:B------:R-:W-:Y:S06]  /*a060*/  BAR.SYNC.DEFER_BLOCKING 0x0 ;  /* 0x0000000000007b1d */ /* 0x000fec0000010000 */
[----:B------:R-:W-:Y:S05]  /*a070*/  @P0 BRA `(.L_x_309) ;  /* 0x0000052000000947 */ /* 0x000fea0003800000 */
[----:B------:R-:W-:Y:S01]  /*a080*/  ISETP.GE.AND P0, PT, R25, c[0x0][0x27c], PT ;  /* 0x00009f0019007a0c */ /* 0x000fe20003f06270 */
[----:B------:R-:W-:-:S12]  /*a090*/  BSSY B0, `(.L_x_310) ;  /* 0x0000028000007945 */ /* 0x000fd80003800000 */
[----:B------:R-:W-:Y:S05]  /*a0a0*/  @P0 BRA `(.L_x_311) ;  /* 0x0000026000000947 */ /* 0x000fea0003800000 */
[----:B------:R-:W1:Y:S01]  /*a0b0*/  LDS.128 R4, [R208+0x100] ;  /* 0x00010000d0047984 */ /* 0x000e620000000c00 */
[----:B------:R-:W-:Y:S01]  /*a0c0*/  SHF.L.U32 R3, R18, 0x10, RZ ;  /* 0x0000001012037819 */ /* 0x000fe200000006ff */
[----:B------:R-:W-:Y:S01]  /*a0d0*/  IMAD.U32 R0, R16, 0x10000, RZ ;  /* 0x0001000010007824 */ /* 0x000fe200078e00ff */
[----:B------:R-:W-:Y:S02]  /*a0e0*/  LOP3.LUT R2, R18, 0xffff0000, RZ, 0xc0, !PT ;  /* 0xffff000012027812 */ /* 0x000fe400078ec0ff */
[C---:B-1----:R-:W-:Y:S01]  /*a0f0*/  SHF.L.U32 R9, R4.reuse, 0x10, RZ ;  /* 0x0000001004097819 */ /* 0x042fe200000006ff */
[----:B------:R-:W-:Y:S01]  /*a100*/  IMAD.U32 R13, R7, 0x10000, RZ ;  /* 0x00010000070d7824 */ /* 0x000fe200078e00ff */
[----:B------:R-:W-:Y:S02]  /*a110*/  LOP3.LUT R8, R4, 0xffff0000, RZ, 0xc0, !PT ;  /* 0xffff000004087812 */ /* 0x000fe400078ec0ff */
[C---:B------:R-:W-:Y:S02]  /*a120*/  SHF.L.U32 R11, R5.reuse, 0x10, RZ ;  /* 0x00000010050b7819 */ /* 0x040fe400000006ff */
[----:B------:R-:W-:Y:S01]  /*a130*/  LOP3.LUT R4, R5, 0xffff0000, RZ, 0xc0, !PT ;  /* 0xffff000005047812 */ /* 0x000fe200078ec0ff */
[-C--:B------:R-:W-:Y:S01]  /*a140*/  FMUL.FTZ R15, R8, R0.reuse ;  /* 0x00000000080f7220 */ /* 0x080fe20000410000 */
[----:B------:R-:W-:Y:S01]  /*a150*/  LOP3.LUT R5, R16, 0xffff0000, RZ, 0xc0, !PT ;  /* 0xffff000010057812 */ /* 0x000fe200078ec0ff */
[-C--:B------:R-:W-:Y:S01]  /*a160*/  FMUL.FTZ R14, R8, R3.reuse ;  /* 0x00000003080e7220 */ /* 0x080fe20000410000 */
[C---:B------:R-:W-:Y:S01]  /*a170*/  SHF.L.U32 R12, R6.reuse, 0x10, RZ ;  /* 0x00000010060c7819 */ /* 0x040fe200000006ff */
[----:B------:R-:W-:Y:S01]  /*a180*/  FFMA.FTZ R15, R9, R3, -R15 ;  /* 0x00000003090f7223 */ /* 0x000fe2000001080f */
[----:B------:R-:W-:Y:S01]  /*a190*/  LOP3.LUT R10, R6, 0xffff0000, RZ, 0xc0, !PT ;  /* 0xffff0000060a7812 */ /* 0x000fe200078ec0ff */
[CC--:B------:R-:W-:Y:S01]  /*a1a0*/  FMUL.FTZ R8, R4.reuse, R5.reuse ;  /* 0x0000000504087220 */ /* 0x0c0fe20000410000 */
[----:B------:R-:W-:Y:S01]  /*a1b0*/  LOP3.LUT R6, R7, 0xffff0000, RZ, 0xc0, !PT ;  /* 0xffff000007067812 */ /* 0x000fe200078ec0ff */
[----:B------:R-:W-:Y:S01]  /*a1c0*/  FFMA.FTZ R14, R9, R0, R14 ;  /* 0x00000000090e7223 */ /* 0x000fe2000001000e */
[----:B------:R-:W-:Y:S01]  /*a1d0*/  LOP3.LUT R0, R17, 0xffff0000, RZ, 0xc0, !PT ;  /* 0xffff000011007812 */ /* 0x000fe200078ec0ff */
[-C--:B------:R-:W-:Y:S01]  /*a1e0*/  FMUL.FTZ R7, R4, R2.reuse ;  /* 0x0000000204077220 */ /* 0x080fe20000410000 */
[----:B------:R-:W-:Y:S01]  /*a1f0*/  SHF.L.U32 R4, R19, 0x10, RZ ;  /* 0x0000001013047819 */ /* 0x000fe200000006ff */
[----:B------:R-:W-:Y:S01]  /*a200*/  FFMA.FTZ R9, R11, R2, -R8 ;  /* 0x000000020b097223 */ /* 0x000fe20000010808 */
[----:B------:R-:W-:Y:S01]  /*a210*/  SHF.L.U32 R2, R17, 0x10, RZ ;  /* 0x0000001011027819 */ /* 0x000fe200000006ff */
[----:B------:R-:W-:Y:S01]  /*a220*/  FFMA.FTZ R11, R11, R5, R7 ;  /* 0x000000050b0b7223 */ /* 0x000fe20000010007 */
[----:B------:R-:W-:Y:S01]  /*a230*/  LOP3.LUT R3, R19, 0xffff0000, RZ, 0xc0, !PT ;  /* 0xffff000013037812 */ /* 0x000fe200078ec0ff */
[----:B------:R-:W-:-:S02]  /*a240*/  FMUL.FTZ R5, R6, R0 ;  /* 0x0000000006057220 */ /* 0x000fc40000410000 */
[C---:B------:R-:W-:Y:S02]  /*a250*/  FMUL.FTZ R8, R10.reuse, R2 ;  /* 0x000000020a087220 */ /* 0x040fe40000410000 */
[-C--:B------:R-:W-:Y:S02]  /*a260*/  FMUL.FTZ R7, R10, R4.reuse ;  /* 0x000000040a077220 */ /* 0x080fe40000410000 */
[----:B------:R-:W-:Y:S02]  /*a270*/  FMUL.FTZ R6, R6, R3 ;  /* 0x0000000306067220 */ /* 0x000fe40000410000 */
[----:B------:R-:W-:Y:S01]  /*a280*/  FFMA.FTZ R8, R12, R4, -R8 ;  /* 0x000000040c087223 */ /* 0x000fe20000010808 */
[----:B------:R-:W-:Y:S01]  /*a290*/  F2FP.BF16.PACK_AB R4, R14, R15 ;  /* 0x0000000f0e04723e */ /* 0x000fe200000010ff */
[----:B------:R-:W-:Y:S02]  /*a2a0*/  FFMA.FTZ R2, R12, R2, R7 ;  /* 0x000000020c027223 */ /* 0x000fe40000010007 */
[----:B------:R-:W-:Y:S01]  /*a2b0*/  FFMA.FTZ R3, R13, R3, -R5 ;  /* 0x000000030d037223 */ /* 0x000fe20000010805 */
[----:B------:R-:W-:Y:S01]  /*a2c0*/  F2FP.BF16.PACK_AB R5, R11, R9 ;  /* 0x000000090b05723e */ /* 0x000fe200000010ff */
[----:B------:R-:W-:Y:S01]  /*a2d0*/  FFMA.FTZ R0, R13, R0, R6 ;  /* 0x000000000d007223 */ /* 0x000fe20000010006 */
[----:B------:R-:W-:-:S04]  /*a2e0*/  F2FP.BF16.PACK_AB R6, R2, R8 ;  /* 0x000000080206723e */ /* 0x000fc800000010ff */
[----:B------:R-:W-:-:S05]  /*a2f0*/  F2FP.BF16.PACK_AB R7, R0, R3 ;  /* 0x000000030007723e */ /* 0x000fca00000010ff */
[----:B------:R1:W-:Y:S02]  /*a300*/  STS.128 [R208+0x100], R4 ;  /* 0x00010004d0007388 */ /* 0x0003e40000000c00 */
.L_x_311:
[----:B------:R-:W-:Y:S05]  /*a310*/  BSYNC B0 ;  /* 0x0000000000007941 */ /* 0x000fea0003800000 */
.L_x_310:
[----:B------:R-:W-:-:S13]  /*a320*/  ISETP.GE.AND P0, PT, R68, c[0x0][0x27c], PT ;  /* 0x00009f0044007a0c */ /* 0x000fda0003f06270 */
[----:B------:R-:W-:Y:S05]  /*a330*/  @P0 BRA `(.L_x_309) ;  /* 0x0000026000000947 */ /* 0x000fea0003800000 */
[----:B-1----:R-:W1:Y:S01]  /*a340*/  LDS.128 R4, [R208+0x4100] ;  /* 0x00410000d0047984 */ /* 0x002e620000000c00 */
[C---:B------:R-:W-:Y:S01]  /*a350*/  SHF.L.U32 R3, R21.reuse, 0x10, RZ ;  /* 0x0000001015037819 */ /* 0x040fe200000006ff */
        /* <DEDUP_REMOVED lines=13> */
[-C--:B------:R-:W-:Y:S01]  /*a430*/  FMUL.FTZ R8, R4, R5.reuse ;  /* 0x0000000504087220 */ /* 0x080fe20000410000 */
[----:B------:R-:W-:Y:S01]  /*a440*/  LOP3.LUT R6, R7, 0xffff0000, RZ, 0xc0, !PT ;  /* 0xffff000007067812 */ /* 0x000fe200078ec0ff */
[----:B------:R-:W-:Y:S01]  /*a450*/  FFMA.FTZ R14, R9, R0, R14 ;  /* 0x00000000090e7223 */ /* 0x000fe2000001000e */
[----:B------:R-:W-:Y:S01]  /*a460*/  LOP3.LUT R0, R22, 0xffff0000, RZ, 0xc0, !PT ;  /* 0xffff000016007812 */ /* 0x000fe200078ec0ff */
[-C--:B------:R-:W-:Y:S01]  /*a470*/  FMUL.FTZ R7, R4, R2.reuse ;  /* 0x0000000204077220 */ /* 0x080fe20000410000 */
[----:B------:R-:W-:Y:S01]  /*a480*/  SHF.L.U32 R4, R23, 0x10, RZ ;  /* 0x0000001017047819 */ /* 0x000fe200000006ff */
[C---:B------:R-:W-:Y:S01]  /*a490*/  FFMA.FTZ R9, R11.reuse, R2, -R8 ;  /* 0x000000020b097223 */ /* 0x040fe20000010808 */
        /* <DEDUP_REMOVED lines=16> */
.L_x_309:
[----:B------:R-:W-:Y:S05]  /*a5a0*/  BSYNC B1 ;  /* 0x0000000000017941 */ /* 0x000fea0003800000 */
.L_x_308:
[----:B------:R-:W-:Y:S01]  /*a5b0*/  IADD3 R0, R229, 0x20, RZ ;  /* 0x00000020e5007810 */ /* 0x000fe20007ffe0ff */
[----:B------:R-:W-:Y:S03]  /*a5c0*/  BSSY B1, `(.L_x_312) ;  /* 0x0000055000017945 */ /* 0x000fe60003800000 */
[----:B------:R-:W-:-:S13]  /*a5d0*/  ISETP.GE.AND P0, PT, R0, R24, PT ;  /* 0x000000180000720c */ /* 0x000fda0003f06270 */
[----:B------:R-:W-:Y:S05]  /*a5e0*/  @P0 BRA `(.L_x_313) ;  /* 0x0000052000000947 */ /* 0x000fea0003800000 */
[----:B------:R-:W-:Y:S01]  /*a5f0*/  ISETP.GE.AND P0, PT, R25, c[0x0][0x27c], PT ;  /* 0x00009f0019007a0c */ /* 0x000fe20003f06270 */
[----:B------:R-:W-:-:S12]  /*a600*/  BSSY B0, `(.L_x_314) ;  /* 0x0000028000007945 */ /* 0x000fd80003800000 */
[----:B------:R-:W-:Y:S05]  /*a610*/  @P0 BRA `(.L_x_315) ;  /* 0x0000026000000947 */ /* 0x000fea0003800000 */
[----:B-1----:R-:W1:Y:S01]  /*a620*/  LDS.128 R4, [R208+0x1100] ;  /* 0x00110000d0047984 */ /* 0x002e620000000c00 */
        /* <DEDUP_REMOVED lines=10> */
[C---:B------:R-:W-:Y:S01]  /*a6d0*/  FMUL.FTZ R14, R3.reuse, R8 ;  /* 0x00000008030e7220 */ /* 0x040fe20000410000 */
[C---:B------:R-:W-:Y:S01]  /*a6e0*/  SHF.L.U32 R12, R6.reuse, 0x10, RZ ;  /* 0x00000010060c7819 */ /* 0x040fe200000006ff */
[-C--:B------:R-:W-:Y:S01]  /*a6f0*/  FFMA.FTZ R15, R3, R9.reuse, -R15 ;  /* 0x00000009030f7223 */ /* 0x080fe2000001080f */
[----:B------:R-:W-:Y:S01]  /*a700*/  LOP3.LUT R10, R6, 0xffff0000, RZ, 0xc0, !PT ;  /* 0xffff0000060a7812 */ /* 0x000fe200078ec0ff */
[-C--:B------:R-:W-:Y:S01]  /*a710*/  FMUL.FTZ R8, R5, R4.reuse ;  /* 0x0000000405087220 */ /* 0x080fe20000410000 */
[----:B------:R-:W-:Y:S01]  /*a720*/  LOP3.LUT R6, R7, 0xffff0000, RZ, 0xc0, !PT ;  /* 0xffff000007067812 */ /* 0x000fe200078ec0ff */
[----:B------:R-:W-:Y:S01]  /*a730*/  FFMA.FTZ R14, R0, R9, R14 ;  /* 0x00000009000e7223 */ /* 0x000fe2000001000e */
[----:B------:R-:W-:Y:S01]  /*a740*/  LOP3.LUT R0, R17, 0xffff0000, RZ, 0xc0, !PT ;  /* 0xffff000011007812 */ /* 0x000fe200078ec0ff */
[C---:B------:R-:W-:Y:S01]  /*a750*/  FMUL.FTZ R7, R2.reuse, R4 ;  /* 0x0000000402077220 */ /* 0x040fe20000410000 */
[----:B------:R-:W-:Y:S01]  /*a760*/  SHF.L.U32 R4, R19, 0x10, RZ ;  /* 0x0000001013047819 */ /* 0x000fe200000006ff */
[-C--:B------:R-:W-:Y:S01]  /*a770*/  FFMA.FTZ R9, R2, R11.reuse, -R8 ;  /* 0x0000000b02097223 */ /* 0x080fe20000010808 */
[----:B------:R-:W-:Y:S01]  /*a780*/  SHF.L.U32 R2, R17, 0x10, RZ ;  /* 0x0000001011027819 */ /* 0x000fe200000006ff */
[----:B------:R-:W-:Y:S01]  /*a790*/  FFMA.FTZ R11, R5, R11, R7 ;  /* 0x0000000b050b7223 */ /* 0x000fe20000010007 */
[----:B------:R-:W-:Y:S01]  /*a7a0*/  LOP3.LUT R3, R19, 0xffff0000, RZ, 0xc0, !PT ;  /* 0xffff000013037812 */ /* 0x000fe200078ec0ff */
[----:B------:R-:W-:-:S02]  /*a7b0*/  FMUL.FTZ R5, R0, R6 ;  /* 0x0000000600057220 */ /* 0x000fc40000410000 */
[-C--:B------:R-:W-:Y:S02]  /*a7c0*/  FMUL.FTZ R8, R2, R10.reuse ;  /* 0x0000000a02087220 */ /* 0x080fe40000410000 */
[C---:B------:R-:W-:Y:S02]  /*a7d0*/  FMUL.FTZ R7, R4.reuse, R10 ;  /* 0x0000000a04077220 */ /* 0x040fe40000410000 */
[C---:B------:R-:W-:Y:S02]  /*a7e0*/  FMUL.FTZ R6, R3.reuse, R6 ;  /* 0x0000000603067220 */ /* 0x040fe40000410000 */
[-C--:B------:R-:W-:Y:S01]  /*a7f0*/  FFMA.FTZ R8, R4, R12.reuse, -R8 ;  /* 0x0000000c04087223 */ /* 0x080fe20000010808 */
        /* <DEDUP_REMOVED lines=8> */
.L_x_315:
[----:B------:R-:W-:Y:S05]  /*a880*/  BSYNC B0 ;  /* 0x0000000000007941 */ /* 0x000fea0003800000 */
.L_x_314:
        /* <DEDUP_REMOVED lines=40> */
.L_x_313:
[----:B------:R-:W-:Y:S05]  /*ab10*/  BSYNC B1 ;  /* 0x0000000000017941 */ /* 0x000fea0003800000 */
.L_x_312:
        /* <DEDUP_REMOVED lines=45> */
.L_x_319:
[----:B------:R-:W-:Y:S05]  /*adf0*/  BSYNC B0 ;  /* 0x0000000000007941 */ /* 0x000fea0003800000 */
.L_x_318:
        /* <DEDUP_REMOVED lines=40> */
.L_x_317:
[----:B------:R-:W-:Y:S05]  /*b080*/  BSYNC B1 ;  /* 0x0000000000017941 */ /* 0x000fea0003800000 */
.L_x_316:
[----:B------:R-:W-:-:S04]  /*b090*/  IADD3 R0, R229, 0x60, RZ ;  /* 0x00000060e5007810 */ /* 0x000fc80007ffe0ff */
        /* <DEDUP_REMOVED lines=43> */
.L_x_322:
[----:B------:R-:W-:Y:S05]  /*b350*/  BSYNC B0 ;  /* 0x0000000000007941 */ /* 0x000fea0003800000 */
.L_x_321:
        /* <DEDUP_REMOVED lines=39> */
[----:B------:R1:W-:Y:S01]  /*b5d0*/  STS.128 [R208+0x7100], R4 ;  /* 0x00710004d0007388 */ /* 0x0003e20000000c00 */
[----:B------:R-:W-:Y:S05]  /*b5e0*/  BRA `(.L_x_320) ;  /* 0x00001b3000007947 */ /* 0x000fea0003800000 */
.L_x_305:
[----:B------:R-:W1:Y:S01]  /*b5f0*/  SHFL.IDX PT, R13, R0, RZ, 0x181f ;  /* 0x00181fff000d7589 */ /* 0x000e6200000e0000 */
[----:B------:R-:W-:Y:S01]  /*b600*/  BSSY B0, `(.L_x_323) ;  /* 0x0000014000007945 */ /* 0x000fe20003800000 */
[----:B------:R-:W-:Y:S01]  /*b610*/  CS2R R4, SRZ ;  /* 0x0000000000047805 */ /* 0x000fe2000001ff00 */
[----:B------:R-:W-:Y:S01]  /*b620*/  CS2R R10, SRZ ;  /* 0x00000000000a7805 */ /* 0x000fe2000001ff00 */
[----:B------:R-:W2:Y:S01]  /*b630*/  SHFL.IDX PT, R12, R6, RZ, 0x181f ;  /* 0x00181fff060c7589 */ /* 0x000ea200000e0000 */
[----:B------:R-:W-:-:S03]  /*b640*/  CS2R R8, SRZ ;  /* 0x0000000000087805 */ /* 0x000fc6000001ff00 */
[----:B------:R-:W3:Y:S04]  /*b650*/  SHFL.IDX PT, R14, R2, RZ, 0x181f ;  /* 0x00181fff020e7589 */ /* 0x000ee800000e0000 */
[----:B------:R4:W1:Y:S02]  /*b660*/  SHFL.IDX PT, R3, R7, RZ, 0x181f ;  /* 0x00181fff07037589 */ /* 0x00086400000e0000 */
[----:B----4-:R-:W-:Y:S01]  /*b670*/  CS2R R6, SRZ ;  /* 0x0000000000067805 */ /* 0x010fe2000001ff00 */
[----:B------:R-:W-:Y:S05]  /*b680*/  @P5 BRA `(.L_x_324) ;  /* 0x000000b000005947 */ /* 0x000fea0003800000 */
[C---:B-123--:R-:W-:Y:S01]  /*b690*/  ISETP.GE.AND P0, PT, R32.reuse, c[0x0][0x27c], PT ;  /* 0x00009f0020007a0c */ /* 0x04efe20003f06270 */
[C---:B------:R-:W-:Y:S01]  /*b6a0*/  IMAD.SHL.U32 R2, R32.reuse, 0x2, RZ ;  /* 0x0000000220027824 */ /* 0x040fe200078e00ff */
[----:B------:R-:W-:Y:S01]  /*b6b0*/  SHF.L.U64.HI R0, R32, 0x1, R33 ;  /* 0x0000000120007819 */ /* 0x000fe20000010221 */
[----:B------:R-:W-:-:S03]  /*b6c0*/  CS2R R6, SRZ ;  /* 0x0000000000067805 */ /* 0x000fc6000001ff00 */
[-C--:B------:R-:W-:Y:S02]  /*b6d0*/  IADD3 R12, P2, R12, R2.reuse, RZ ;  /* 0x000000020c0c7210 */ /* 0x080fe40007f5e0ff */
[----:B------:R-:W-:-:S03]  /*b6e0*/  IADD3 R2, P1, R3, R2, RZ ;  /* 0x0000000203027210 */ /* 0x000fc60007f3e0ff */
[--C-:B------:R-:W-:Y:S02]  /*b6f0*/  IMAD.X R13, R13, 0x1, R0.reuse, P2 ;  /* 0x000000010d0d7824 */ /* 0x100fe400010e0600 */
[----:B------:R-:W-:Y:S01]  /*b700*/  IMAD.X R3, R14, 0x1, R0, P1 ;  /* 0x000000010e037824 */ /* 0x000fe200008e0600 */
[----:B------:R-:W-:Y:S05]  /*b710*/  @P0 BRA `(.L_x_324) ;  /* 0x0000002000000947 */ /* 0x000fea0003800000 */
[----:B------:R1:W5:Y:S04]  /*b720*/  LD.E.128 R8, [R12.64] ;  /* 0x0000000a0c087980 */ /* 0x000368000c101d00 */
[----:B------:R1:W5:Y:S02]  /*b730*/  LD.E.128 R4, [R2.64] ;  /* 0x0000000a02047980 */ /* 0x000364000c101d00 */
.L_x_324:
[----:B-123--:R-:W-:Y:S05]  /*b740*/  BSYNC B0 ;  /* 0x0000000000007941 */ /* 0x00efea0003800000 */
.L_x_323:
[----:B------:R-:W-:Y:S01]  /*b750*/  IMAD R0, R26, -0x80, R19 ;  /* 0xffffff801a007824 */ /* 0x000fe200078e0213 */
[----:B------:R-:W-:Y:S01]  /*b760*/  ISETP.GE.AND P0, PT, R32, c[0x0][0x27c], PT ;  /* 0x00009f0020007a0c */ /* 0x000fe20003f06270 */
[----:B-----5:R-:W-:Y:S01]  /*b770*/  IMAD.MOV.U32 R18, RZ, RZ, R8 ;  /* 0x000000ffff127224 */ /* 0x020fe200078e0008 */
[--C-:B------:R-:W-:Y:S01]  /*b780*/  SHF.R.U64 R16, R8, 0x10, R9.reuse ;  /* 0x0000001008107819 */ /* 0x100fe20000001209 */
[----:B------:R-:W-:Y:S01]  /*b790*/  IMAD.MOV.U32 R17, RZ, RZ, R9 ;  /* 0x000000ffff117224 */ /* 0x000fe200078e0009 */
[----:B------:R-:W-:Y:S01]  /*b7a0*/  IMNMX R42, R0, 0x80, PT ;  /* 0x00000080002a7817 */ /* 0x000fe20003800200 */
[----:B------:R-:W-:Y:S01]  /*b7b0*/  IMAD.MOV.U32 R14, RZ, RZ, R11 ;  /* 0x000000ffff0e7224 */ /* 0x000fe200078e000b */
[----:B------:R-:W-:Y:S01]  /*b7c0*/  SHF.R.U32.HI R12, RZ, 0x10, R9 ;  /* 0x00000010ff0c7819 */ /* 0x000fe20000011609 */
[----:B------:R-:W-:Y:S01]  /*b7d0*/  IMAD.MOV.U32 R15, RZ, RZ, R10 ;  /* 0x000000ffff0f7224 */ /* 0x000fe200078e000a */
[----:B------:R-:W-:Y:S01]  /*b7e0*/  ISETP.GE.OR P1, PT, R229, R42, P0 ;  /* 0x0000002ae500720c */ /* 0x000fe20000726670 */
[----:B------:R-:W-:Y:S01]  /*b7f0*/  IMAD.MOV.U32 R3, RZ, RZ, R7 ;  /* 0x000000ffff037224 */ /* 0x000fe200078e0007 */
[----:B------:R-:W-:Y:S01]  /*b800*/  SHF.R.U64 R13, R10, 0x10, R11 ;  /* 0x000000100a0d7819 */ /* 0x000fe2000000120b */
[----:B------:R-:W-:Y:S01]  /*b810*/  IMAD.MOV.U32 R10, RZ, RZ, R5 ;  /* 0x000000ffff0a7224 */ /* 0x000fe200078e0005 */
[----:B------:R-:W-:Y:S01]  /*b820*/  SHF.R.U32.HI R8, RZ, 0x10, R11 ;  /* 0x00000010ff087819 */ /* 0x000fe2000001160b */
[----:B------:R-:W-:Y:S01]  /*b830*/  IMAD.MOV.U32 R11, RZ, RZ, R4 ;  /* 0x000000ffff0b7224 */ /* 0x000fe200078e0004 */
[----:B------:R-:W-:Y:S01]  /*b840*/  SHF.R.U64 R9, R4, 0x10, R5 ;  /* 0x0000001004097819 */ /* 0x000fe20000001205 */
[----:B------:R-:W-:-:S04]  /*b850*/  DEPBAR.LE SB0, 0x1 ;  /* 0x000080400000791a */ /* 0x000fc80000000000 */
[----:B------:R-:W-:Y:S01]  /*b860*/  SHF.R.U32.HI R4, RZ, 0x10, R5 ;  /* 0x00000010ff047819 */ /* 0x000fe20000011605 */
[----:B------:R-:W-:Y:S01]  /*b870*/  IMAD.MOV.U32 R5, RZ, RZ, R6 ;  /* 0x000000ffff057224 */ /* 0x000fe200078e0006 */
[--C-:B------:R-:W-:Y:S01]  /*b880*/  SHF.R.U64 R2, R6, 0x10, R7.reuse ;  /* 0x0000001006027819 */ /* 0x100fe20000001207 */
[----:B------:R-:W-:Y:S01]  /*b890*/  BSSY B0, `(.L_x_325) ;  /* 0x0000063000007945 */ /* 0x000fe20003800000 */
        /* <DEDUP_REMOVED lines=11> */
[----:B------:R-:W-:Y:S01]  /*b950*/  MOV R0, c[0x0][0x27c] ;  /* 0x00009f0000007a02 */ /* 0x000fe20000000f00 */
[----:B------:R-:W1:Y:S03]  /*b960*/  LDS.128 R8, [R208+0x100] ;  /* 0x00010000d0087984 */ /* 0x000e660000000c00 */
[----:B------:R-:W-:-:S04]  /*b970*/  LEA.HI R0, R0, R249, RZ, 0x1d ;  /* 0x000000f900007211 */ /* 0x000fc800078fe8ff */
[----:B------:R-:W-:Y:S01]  /*b980*/  SHF.R.S32.HI R3, RZ, 0x1f, R0 ;  /* 0x0000001fff037819 */ /* 0x000fe20000011400 */
[----:B------:R-:W-:-:S03]  /*b990*/  IMAD.SHL.U32 R2, R0, 0x8, RZ ;  /* 0x0000000800027824 */ /* 0x000fc600078e00ff */
[----:B------:R-:W-:Y:S02]  /*b9a0*/  LEA.HI R0, R3, R0, RZ, 0x3 ;  /* 0x0000000003007211 */ /* 0x000fe400078f18ff */
[----:B------:R-:W-:Y:S02]  /*b9b0*/  LOP3.LUT R2, R157, 0x38, R2, 0xf8, !PT ;  /* 0x000000389d027812 */ /* 0x000fe400078ef802 */
[----:B------:R-:W-:Y:S02]  /*b9c0*/  SHF.L.U32 R0, R0, 0xa, RZ ;  /* 0x0000000a00007819 */ /* 0x000fe400000006ff */
[----:B------:R-:W-:Y:S02]  /*b9d0*/  LOP3.LUT R2, R2, R200, RZ, 0x3c, !PT ;  /* 0x000000c802027212 */ /* 0x000fe400078e3cff */
[----:B------:R-:W-:-:S04]  /*b9e0*/  LOP3.LUT R0, R0, 0x7fffe000, RZ, 0xc0, !PT ;  /* 0x7fffe00000007812 */ /* 0x000fc800078ec0ff */
[----:B------:R-:W-:Y:S02]  /*b9f0*/  IADD3 R0, R2, R0, R168 ;  /* 0x0000000002007210 */ /* 0x000fe40007ffe0a8 */
[----:B------:R-:W-:-:S03]  /*ba00*/  SHF.L.U32 R2, R34, 0x10, RZ ;  /* 0x0000001022027819 */ /* 0x000fc600000006ff */
[----:B------:R-:W-:Y:S02]  /*ba10*/  IMAD.SHL.U32 R24, R0, 0x2, RZ ;  /* 0x0000000200187824 */ /* 0x000fe400078e00ff */
[----:B------:R-:W-:-:S03]  /*ba20*/  IMAD.U32 R0, R35, 0x10000, RZ ;  /* 0x0001000023007824 */ /* 0x000fc600078e00ff */
[----:B------:R-:W2:Y:S01]  /*ba30*/  LDS.128 R4, [R24+0x100] ;  /* 0x0001000018047984 */ /* 0x000ea20000000c00 */
[C---:B-1----:R-:W-:Y:S01]  /*ba40*/  SHF.L.U32 R12, R8.reuse, 0x10, RZ ;  /* 0x00000010080c7819 */ /* 0x042fe200000006ff */
[----:B------:R-:W-:Y:S01]  /*ba50*/  IMAD.U32 R20, R11, 0x10000, RZ ;  /* 0x000100000b147824 */ /* 0x000fe200078e00ff */
[----:B------:R-:W-:Y:S01]  /*ba60*/  LOP3.LUT R13, R8, 0xffff0000, RZ, 0xc0, !PT ;  /* 0xffff0000080d7812 */ /* 0x000fe200078ec0ff */
[----:B------:R-:W-:Y:S01]  /*ba70*/  IMAD.U32 R14, R9, 0x10000, RZ ;  /* 0x00010000090e7824 */ /* 0x000fe200078e00ff */
[C---:B------:R-:W-:Y:S02]  /*ba80*/  SHF.L.U32 R16, R10.reuse, 0x10, RZ ;  /* 0x000000100a107819 */ /* 0x040fe400000006ff */
[----:B------:R-:W-:Y:S02]  /*ba90*/  LOP3.LUT R17, R10, 0xffff0000, RZ, 0xc0, !PT ;  /* 0xffff00000a117812 */ /* 0x000fe400078ec0ff */
[----:B------:R-:W-:Y:S02]  /*baa0*/  LOP3.LUT R21, R11, 0xffff0000, RZ, 0xc0, !PT ;  /* 0xffff00000b157812 */ /* 0x000fe400078ec0ff */
[----:B------:R-:W-:-:S02]  /*bab0*/  LOP3.LUT R22, R9, 0xffff0000, RZ, 0xc0, !PT ;  /* 0xffff000009167812 */ /* 0x000fc400078ec0ff */
[C---:B--2---:R-:W-:Y:S01]  /*bac0*/  SHF.L.U32 R3, R4.reuse, 0x10, RZ ;  /* 0x0000001004037819 */ /* 0x044fe200000006ff */
[----:B------:R-:W-:Y:S01]  /*bad0*/  IMAD.U32 R9, R5, 0x10000, RZ ;  /* 0x0001000005097824 */ /* 0x000fe200078e00ff */
[----:B------:R-:W-:Y:S01]  /*bae0*/  LOP3.LUT R8, R4, 0xffff0000, RZ, 0xc0, !PT ;  /* 0xffff000004087812 */ /* 0x000fe200078ec0ff */
[----:B------:R-:W-:Y:S01]  /*baf0*/  IMAD.U32 R15, R7, 0x10000, RZ ;  /* 0x00010000070f7824 */ /* 0x000fe200078e00ff */
[C---:B------:R-:W-:Y:S02]  /*bb00*/  SHF.L.U32 R10, R6.reuse, 0x10, RZ ;  /* 0x00000010060a7819 */ /* 0x040fe400000006ff */
[----:B------:R-:W-:Y:S01]  /*bb10*/  LOP3.LUT R11, R6, 0xffff0000, RZ, 0xc0, !PT ;  /* 0xffff0000060b7812 */ /* 0x000fe200078ec0ff */
[----:B------:R-:W-:Y:S01]  /*bb20*/  FMUL.FTZ R6, R3, R2 ;  /* 0x0000000203067220 */ /* 0x000fe20000410000 */
[----:B------:R-:W-:Y:S02]  /*bb30*/  LOP3.LUT R4, R34, 0xffff0000, RZ, 0xc0, !PT ;  /* 0xffff000022047812 */ /* 0x000fe400078ec0ff */
[----:B------:R-:W-:Y:S01]  /*bb40*/  LOP3.LUT R19, R5, 0xffff0000, RZ, 0xc0, !PT ;  /* 0xffff000005137812 */ /* 0x000fe200078ec0ff */
[-C--:B------:R-:W-:Y:S01]  /*bb50*/  FMUL.FTZ R5, R3, R0.reuse ;  /* 0x0000000003057220 */ /* 0x080fe20000410000 */
[----:B------:R-:W-:Y:S01]  /*bb60*/  LOP3.LUT R3, R35, 0xffff0000, RZ, 0xc0, !PT ;  /* 0xffff000023037812 */ /* 0x000fe200078ec0ff */
[----:B------:R-:W-:Y:S01]  /*bb70*/  FFMA.FTZ R40, R12, R0, -R6 ;  /* 0x000000000c287223 */ /* 0x000fe20000010806 */
[----:B------:R-:W-:Y:S01]  /*bb80*/  SHF.L.U32 R0, R36, 0x10, RZ ;  /* 0x0000001024007819 */ /* 0x000fe200000006ff */
[----:B------:R-:W-:Y:S01]  /*bb90*/  FMUL.FTZ R6, R8, R4 ;  /* 0x0000000408067220 */ /* 0x000fe20000410000 */
[----:B------:R-:W-:Y:S01]  /*bba0*/  LOP3.LUT R18, R7, 0xffff0000, RZ, 0xc0, !PT ;  /* 0xffff000007127812 */ /* 0x000fe200078ec0ff */
[----:B------:R-:W-:-:S02]  /*bbb0*/  FFMA.FTZ R31, R12, R2, R5 ;  /* 0x000000020c1f7223 */ /* 0x000fc40000010005 */
[----:B------:R-:W-:Y:S02]  /*bbc0*/  IMAD.U32 R2, R39, 0x10000, RZ ;  /* 0x0001000027027824 */ /* 0x000fe400078e00ff */
[-C--:B------:R-:W-:Y:S01]  /*bbd0*/  FFMA.FTZ R28, R13, R3.reuse, -R6 ;  /* 0x000000030d1c7223 */ /* 0x080fe20000010806 */
[----:B------:R-:W-:Y:S01]  /*bbe0*/  SHF.L.U32 R6, R29, 0x10, RZ ;  /* 0x000000101d067819 */ /* 0x000fe200000006ff */
[----:B------:R-:W-:Y:S02]  /*bbf0*/  FMUL.FTZ R7, R8, R3 ;  /* 0x0000000308077220 */ /* 0x000fe40000410000 */
[C---:B------:R-:W-:Y:S02]  /*bc00*/  FMUL.FTZ R5, R9.reuse, R0 ;  /* 0x0000000009057220 */ /* 0x040fe40000410000 */
[----:B------:R-:W-:Y:S02]  /*bc10*/  FMUL.FTZ R3, R9, R2 ;  /* 0x0000000209037220 */ /* 0x000fe40000410000 */
[----:B------:R-:W-:-:S02]  /*bc20*/  FFMA.FTZ R27, R13, R4, R7 ;  /* 0x000000040d1b7223 */ /* 0x000fc40000010007 */
[----:B------:R-:W-:Y:S01]  /*bc30*/  FFMA.FTZ R26, R14, R2, -R5 ;  /* 0x000000020e1a7223 */ /* 0x000fe20000010805 */
[----:B------:R-:W-:Y:S01]  /*bc40*/  SHF.L.U32 R5, R37, 0x10, RZ ;  /* 0x0000001025057819 */ /* 0x000fe200000006ff */
[----:B------:R-:W-:Y:S02]  /*bc50*/  IMAD.U32 R2, R30, 0x10000, RZ ;  /* 0x000100001e027824 */ /* 0x000fe400078e00ff */
[----:B------:R-:W-:Y:S01]  /*bc60*/  FFMA.FTZ R25, R14, R0, R3 ;  /* 0x000000000e197223 */ /* 0x000fe20000010003 */
[----:B------:R-:W-:Y:S01]  /*bc70*/  LOP3.LUT R3, R30, 0xffff0000, RZ, 0xc0, !PT ;  /* 0xffff00001e037812 */ /* 0x000fe200078ec0ff */
[C---:B------:R-:W-:Y:S01]  /*bc80*/  FMUL.FTZ R4, R10.reuse, R6 ;  /* 0x000000060a047220 */ /* 0x040fe20000410000 */
[----:B------:R-:W-:Y:S01]  /*bc90*/  LOP3.LUT R0, R29, 0xffff0000, RZ, 0xc0, !PT ;  /* 0xffff00001d007812 */ /* 0x000fe200078ec0ff */
[-C--:B------:R-:W-:Y:S02]  /*bca0*/  FMUL.FTZ R9, R10, R2.reuse ;  /* 0x000000020a097220 */ /* 0x080fe40000410000 */
[----:B------:R-:W-:Y:S01]  /*bcb0*/  FFMA.FTZ R23, R16, R2, -R4 ;  /* 0x0000000210177223 */ /* 0x000fe20000010804 */
[----:B------:R-:W-:Y:S01]  /*bcc0*/  SHF.L.U32 R2, R38, 0x10, RZ ;  /* 0x0000001026027819 */ /* 0x000fe200000006ff */
[----:B------:R-:W-:-:S02]  /*bcd0*/  FMUL.FTZ R7, R11, R3 ;  /* 0x000000030b077220 */ /* 0x000fc40000410000 */
[----:B------:R-:W-:Y:S02]  /*bce0*/  FMUL.FTZ R4, R15, R5 ;  /* 0x000000050f047220 */ /* 0x000fe40000410000 */
[----:B------:R-:W-:Y:S02]  /*bcf0*/  FMUL.FTZ R8, R11, R0 ;  /* 0x000000000b087220 */ /* 0x000fe40000410000 */
[----:B------:R-:W-:Y:S02]  /*bd00*/  FFMA.FTZ R14, R16, R6, R9 ;  /* 0x00000006100e7223 */ /* 0x000fe40000010009 */
[----:B------:R-:W-:Y:S01]  /*bd10*/  FFMA.FTZ R11, R17, R0, R7 ;  /* 0x00000000110b7223 */ /* 0x000fe20000010007 */
[----:B------:R-:W-:Y:S01]  /*bd20*/  LOP3.LUT R0, R37, 0xffff0000, RZ, 0xc0, !PT ;  /* 0xffff000025007812 */ /* 0x000fe200078ec0ff */
[-C--:B------:R-:W-:Y:S02]  /*bd30*/  FMUL.FTZ R6, R15, R2.reuse ;  /* 0x000000020f067220 */ /* 0x080fe40000410000 */
[----:B------:R-:W-:Y:S01]  /*bd40*/  FFMA.FTZ R13, R20, R2, -R4 ;  /* 0x00000002140d7223 */ /* 0x000fe20000010804 */
[----:B------:R-:W-:Y:S01]  /*bd50*/  LOP3.LUT R2, R36, 0xffff0000, RZ, 0xc0, !PT ;  /* 0xffff000024027812 */ /* 0x000fe200078ec0ff */
[----:B------:R-:W-:Y:S01]  /*bd60*/  FFMA.FTZ R10, R17, R3, -R8 ;  /* 0x00000003110a7223 */ /* 0x000fe20000010808 */
[----:B------:R-:W-:Y:S01]  /*bd70*/  LOP3.LUT R4, R39, 0xffff0000, RZ, 0xc0, !PT ;  /* 0xffff000027047812 */ /* 0x000fe200078ec0ff */
[----:B------:R-:W-:Y:S01]  /*bd80*/  FFMA.FTZ R12, R20, R5, R6 ;  /* 0x00000005140c7223 */ /* 0x000fe20000010006 */
[----:B------:R-:W-:Y:S01]  /*bd90*/  LOP3.LUT R3, R38, 0xffff0000, RZ, 0xc0, !PT ;  /* 0xffff000026037812 */ /* 0x000fe200078ec0ff */
[----:B------:R-:W-:Y:S01]  /*bda0*/  FMUL.FTZ R8, R19, R2 ;  /* 0x0000000213087220 */ /* 0x000fe20000410000 */
[----:B------:R-:W-:Y:S01]  /*bdb0*/  F2FP.BF16.PACK_AB R10, R10, R23 ;  /* 0x000000170a0a723e */ /* 0x000fe200000010ff */
[----:B------:R-:W-:-:S02]  /*bdc0*/  FMUL.FTZ R6, R18, R0 ;  /* 0x0000000012067220 */ /* 0x000fc40000410000 */
[-C--:B------:R-:W-:Y:S02]  /*bdd0*/  FMUL.FTZ R7, R19, R4.reuse ;  /* 0x0000000413077220 */ /* 0x080fe40000410000 */
[-C--:B------:R-:W-:Y:S02]  /*bde0*/  FMUL.FTZ R5, R18, R3.reuse ;  /* 0x0000000312057220 */ /* 0x080fe40000410000 */
[----:B------:R-:W-:Y:S01]  /*bdf0*/  FFMA.FTZ R9, R22, R4, -R8 ;  /* 0x0000000416097223 */ /* 0x000fe20000010808 */
[----:B------:R-:W-:Y:S01]  /*be00*/  F2FP.BF16.PACK_AB R8, R28, R40 ;  /* 0x000000281c08723e */ /* 0x000fe200000010ff */
[----:B------:R-:W-:Y:S01]  /*be10*/  FFMA.FTZ R3, R21, R3, -R6 ;  /* 0x0000000315037223 */ /* 0x000fe20000010806 */
[----:B------:R-:W-:Y:S01]  /*be20*/  F2FP.BF16.PACK_AB R6, R11, R14 ;  /* 0x0000000e0b06723e */ /* 0x000fe200000010ff */
[----:B------:R-:W-:Y:S01]  /*be30*/  FFMA.FTZ R2, R22, R2, R7 ;  /* 0x0000000216027223 */ /* 0x000fe20000010007 */
[----:B------:R-:W-:Y:S01]  /*be40*/  F2FP.BF16.PACK_AB R9, R9, R26 ;  /* 0x0000001a0909723e */ /* 0x000fe200000010ff */
[----:B------:R-:W-:Y:S01]  /*be50*/  FFMA.FTZ R0, R21, R0, R5 ;  /* 0x0000000015007223 */ /* 0x000fe20000010005 */
[----:B------:R-:W-:-:S02]  /*be60*/  F2FP.BF16.PACK_AB R11, R3, R13 ;  /* 0x0000000d030b723e */ /* 0x000fc400000010ff */
[----:B------:R-:W-:Y:S02]  /*be70*/  F2FP.BF16.PACK_AB R4, R27, R31 ;  /* 0x0000001f1b04723e */ /* 0x000fe400000010ff */
[----:B------:R-:W-:Y:S01]  /*be80*/  F2FP.BF16.PACK_AB R5, R2, R25 ;  /* 0x000000190205723e */ /* 0x000fe200000010ff */
[----:B------:R1:W-:Y:S01]  /*be90*/  STS.128 [R208+0x100], R8 ;  /* 0x00010008d0007388 */ /* 0x0003e20000000c00 */
[----:B------:R-:W-:-:S05]  /*bea0*/  F2FP.BF16.PACK_AB R7, R0, R12 ;  /* 0x0000000c0007723e */ /* 0x000fca00000010ff */
[----:B------:R1:W-:Y:S02]  /*beb0*/  STS.128 [R24+0x100], R4 ;  /* 0x0001000418007388 */ /* 0x0003e40000000c00 */
.L_x_326:
[----:B------:R-:W-:Y:S05]  /*bec0*/  BSYNC B0 ;  /* 0x0000000000007941 */ /* 0x000fea0003800000 */
.L_x_325:
[----:B------:R-:W-:Y:S01]  /*bed0*/  IADD3 R0, R229, 0x20, RZ ;  /* 0x00000020e5007810 */ /* 0x000fe20007ffe0ff */
[----:B------:R-:W-:Y:S03]  /*bee0*/  BSSY B0, `(.L_x_327) ;  /* 0x000005d000007945 */ /* 0x000fe60003800000 */
[----:B------:R-:W-:-:S13]  /*bef0*/  ISETP.GE.OR P1, PT, R0, R42, P0 ;  /* 0x0000002a0000720c */ /* 0x000fda0000726670 */
[----:B------:R-:W-:Y:S05]  /*bf00*/  @P1 BRA `(.L_x_328) ;  /* 0x000005a000001947 */ /* 0x000fea0003800000 */
[----:B------:R-:W-:Y:S01]  /*bf10*/  IMAD.MOV.U32 R3, RZ, RZ, c[0x0][0x27c] ;  /* 0x00009f00ff037624 */ /* 0x000fe200078e00ff */
[----:B------:R-:W-:-:S04]  /*bf20*/  LOP3.LUT R0, R156, 0x38, R32, 0xf8, !PT ;  /* 0x000000389c007812 */ /* 0x000fc800078ef820 */
[----:B------:R-:W-:-:S04]  /*bf30*/  LEA.HI R3, R3, R249, RZ, 0x1d ;  /* 0x000000f903037211 */ /* 0x000fc800078fe8ff */
[----:B-1----:R-:W-:Y:S01]  /*bf40*/  SHF.R.S32.HI R4, RZ, 0x1f, R3 ;  /* 0x0000001fff047819 */ /* 0x002fe20000011403 */
[----:B------:R-:W-:-:S03]  /*bf50*/  IMAD.SHL.U32 R2, R3, 0x8, RZ ;  /* 0x0000000803027824 */ /* 0x000fc600078e00ff */
[----:B------:R-:W-:Y:S02]  /*bf60*/  LEA.HI R4, R4, R3, RZ, 0x3 ;  /* 0x0000000304047211 */ /* 0x000fe400078f18ff */
[----:B------:R-:W-:Y:S02]  /*bf70*/  LOP3.LUT R3, R169, R0, R214, 0xf6, !PT ;  /* 0x00000000a9037212 */ /* 0x000fe400078ef6d6 */
[----:B------:R-:W-:Y:S02]  /*bf80*/  LOP3.LUT R2, R156, 0x38, R2, 0xf8, !PT ;  /* 0x000000389c027812 */ /* 0x000fe400078ef802 */
[----:B------:R-:W-:Y:S02]  /*bf90*/  SHF.L.U32 R0, R4, 0xa, RZ ;  /* 0x0000000a04007819 */ /* 0x000fe400000006ff */
[----:B------:R-:W-:Y:S02]  /*bfa0*/  LOP3.LUT R2, R2, R214, RZ, 0x3c, !PT ;  /* 0x000000d602027212 */ /* 0x000fe400078e3cff */
[----:B------:R-:W-:-:S02]  /*bfb0*/  LOP3.LUT R0, R0, 0x7fffe000, RZ, 0xc0, !PT ;  /* 0x7fffe00000007812 */ /* 0x000fc400078ec0ff */
[----:B------:R-:W-:Y:S02]  /*bfc0*/  LEA R27, R3, 0x100, 0x1 ;  /* 0x00000100031b7811 */ /* 0x000fe400078e08ff */
[----:B------:R-:W-:Y:S02]  /*bfd0*/  IADD3 R0, R2, R0, R169 ;  /* 0x0000000002007210 */ /* 0x000fe40007ffe0a9 */
[----:B------:R-:W-:Y:S01]  /*bfe0*/  SHF.L.U32 R2, R30, 0x10, RZ ;  /* 0x000000101e027819 */ /* 0x000fe200000006ff */
[----:B------:R-:W1:Y:S02]  /*bff0*/  LDS.128 R8, [R27] ;  /* 0x000000001b087984 */ /* 0x000e640000000c00 */
[----:B------:R-:W-:Y:S01]  /*c000*/  IMAD.SHL.U32 R25, R0, 0x2, RZ ;  /* 0x0000000200197824 */ /* 0x000fe200078e00ff */
[----:B------:R-:W-:-:S04]  /*c010*/  LOP3.LUT R0, R29, 0xffff0000, RZ, 0xc0, !PT ;  /* 0xffff00001d007812 */ /* 0x000fc800078ec0ff */
[----:B------:R-:W2:Y:S01]  /*c020*/  LDS.128 R4, [R25+0x100] ;  /* 0x0001000019047984 */ /* 0x000ea20000000c00 */
[C---:B-1----:R-:W-:Y:S01]  /*c030*/  SHF.L.U32 R13, R8.reuse, 0x10, RZ ;  /* 0x00000010080d7819 */ /* 0x042fe200000006ff */
[----:B------:R-:W-:Y:S01]  /*c040*/  IMAD.U32 R17, R9, 0x10000, RZ ;  /* 0x0001000009117824 */ /* 0x000fe200078e00ff */
[----:B------:R-:W-:Y:S01]  /*c050*/  LOP3.LUT R16, R8, 0xffff0000, RZ, 0xc0, !PT ;  /* 0xffff000008107812 */ /* 0x000fe200078ec0ff */
[----:B------:R-:W-:Y:S01]  /*c060*/  IMAD.U32 R20, R11, 0x10000, RZ ;  /* 0x000100000b147824 */ /* 0x000fe200078e00ff */
[----:B------:R-:W-:Y:S02]  /*c070*/  SHF.L.U32 R8, R29, 0x10, RZ ;  /* 0x000000101d087819 */ /* 0x000fe400000006ff */
[----:B------:R-:W-:Y:S01]  /*c080*/  LOP3.LUT R22, R9, 0xffff0000, RZ, 0xc0, !PT ;  /* 0xffff000009167812 */ /* 0x000fe200078ec0ff */
[----:B--2---:R-:W-:Y:S01]  /*c090*/  IMAD.U32 R3, R6, 0x10000, RZ ;  /* 0x0001000006037824 */ /* 0x004fe200078e00ff */
[C---:B------:R-:W-:Y:S01]  /*c0a0*/  SHF.L.U32 R9, R10.reuse, 0x10, RZ ;  /* 0x000000100a097819 */ /* 0x040fe200000006ff */
[----:B------:R-:W-:Y:S01]  /*c0b0*/  IMAD.U32 R15, R5, 0x10000, RZ ;  /* 0x00010000050f7824 */ /* 0x000fe200078e00ff */
[----:B------:R-:W-:Y:S01]  /*c0c0*/  LOP3.LUT R12, R10, 0xffff0000, RZ, 0xc0, !PT ;  /* 0xffff00000a0c7812 */ /* 0x000fe200078ec0ff */
[----:B------:R-:W-:Y:S01]  /*c0d0*/  IMAD.U32 R14, R7, 0x10000, RZ ;  /* 0x00010000070e7824 */ /* 0x000fe200078e00ff */
[----:B------:R-:W-:-:S02]  /*c0e0*/  LOP3.LUT R21, R11, 0xffff0000, RZ, 0xc0, !PT ;  /* 0xffff00000b157812 */ /* 0x000fc400078ec0ff */
[C---:B------:R-:W-:Y:S02]  /*c0f0*/  SHF.L.U32 R10, R4.reuse, 0x10, RZ ;  /* 0x00000010040a7819 */ /* 0x040fe400000006ff */
[----:B------:R-:W-:Y:S01]  /*c100*/  LOP3.LUT R11, R4, 0xffff0000, RZ, 0xc0, !PT ;  /* 0xffff0000040b7812 */ /* 0x000fe200078ec0ff */
[-C--:B------:R-:W-:Y:S01]  /*c110*/  FMUL.FTZ R4, R8, R3.reuse ;  /* 0x0000000308047220 */ /* 0x080fe20000410000 */
[----:B------:R-:W-:Y:S01]  /*c120*/  LOP3.LUT R19, R5, 0xffff0000, RZ, 0xc0, !PT ;  /* 0xffff000005137812 */ /* 0x000fe200078ec0ff */
[----:B------:R-:W-:Y:S01]  /*c130*/  FMUL.FTZ R3, R2, R3 ;  /* 0x0000000302037220 */ /* 0x000fe20000410000 */
[----:B------:R-:W-:Y:S01]  /*c140*/  LOP3.LUT R5, R6, 0xffff0000, RZ, 0xc0, !PT ;  /* 0xffff000006057812 */ /* 0x000fe200078ec0ff */
[-C--:B------:R-:W-:Y:S01]  /*c150*/  FFMA.FTZ R41, R2, R9.reuse, -R4 ;  /* 0x0000000902297223 */ /* 0x080fe20000010804 */
[----:B------:R-:W-:Y:S01]  /*c160*/  LOP3.LUT R2, R30, 0xffff0000, RZ, 0xc0, !PT ;  /* 0xffff00001e027812 */ /* 0x000fe200078ec0ff */
[----:B------:R-:W-:Y:S01]  /*c170*/  FFMA.FTZ R40, R8, R9, R3 ;  /* 0x0000000908287223 */ /* 0x000fe20000010003 */
[----:B------:R-:W-:Y:S01]  /*c180*/  SHF.L.U32 R4, R34, 0x10, RZ ;  /* 0x0000001022047819 */ /* 0x000fe200000006ff */
[----:B------:R-:W-:Y:S01]  /*c190*/  FMUL.FTZ R6, R0, R5 ;  /* 0x0000000500067220 */ /* 0x000fe20000410000 */
[----:B------:R-:W-:Y:S01]  /*c1a0*/  LOP3.LUT R18, R7, 0xffff0000, RZ, 0xc0, !PT ;  /* 0xffff000007127812 */ /* 0x000fe200078ec0ff */
[----:B------:R-:W-:-:S02]  /*c1b0*/  IMAD.U32 R3, R35, 0x10000, RZ ;  /* 0x0001000023037824 */ /* 0x000fc400078e00ff */
[C---:B------:R-:W-:Y:S02]  /*c1c0*/  FMUL.FTZ R7, R2.reuse, R5 ;  /* 0x0000000502077220 */ /* 0x040fe40000410000 */
[----:B------:R-:W-:Y:S01]  /*c1d0*/  FFMA.FTZ R31, R2, R12, -R6 ;  /* 0x0000000c021f7223 */ /* 0x000fe20000010806 */
[----:B------:R-:W-:Y:S01]  /*c1e0*/  LOP3.LUT R6, R34, 0xffff0000, RZ, 0xc0, !PT ;  /* 0xffff000022067812 */ /* 0x000fe200078ec0ff */
[-C--:B------:R-:W-:Y:S02]  /*c1f0*/  FMUL.FTZ R2, R4, R10.reuse ;  /* 0x0000000a04027220 */ /* 0x080fe40000410000 */
[----:B------:R-:W-:Y:S01]  /*c200*/  FMUL.FTZ R5, R3, R10 ;  /* 0x0000000a03057220 */ /* 0x000fe20000410000 */
[----:B------:R-:W-:Y:S01]  /*c210*/  F2FP.BF16.PACK_AB R10, R31, R41 ;  /* 0x000000291f0a723e */ /* 0x000fe200000010ff */
[----:B------:R-:W-:Y:S01]  /*c220*/  FFMA.FTZ R28, R0, R12, R7 ;  /* 0x0000000c001c7223 */ /* 0x000fe20000010007 */
[----:B------:R-:W-:Y:S01]  /*c230*/  LOP3.LUT R0, R35, 0xffff0000, RZ, 0xc0, !PT ;  /* 0xffff000023007812 */ /* 0x000fe200078ec0ff */
[-C--:B------:R-:W-:Y:S01]  /*c240*/  FFMA.FTZ R26, R3, R13.reuse, -R2 ;  /* 0x0000000d031a7223 */ /* 0x080fe20000010802 */
[----:B------:R-:W-:Y:S01]  /*c250*/  SHF.L.U32 R3, R39, 0x10, RZ ;  /* 0x0000001027037819 */ /* 0x000fe200000006ff */
[----:B------:R-:W-:Y:S01]  /*c260*/  FFMA.FTZ R24, R4, R13, R5 ;  /* 0x0000000d04187223 */ /* 0x000fe20000010005 */
[----:B------:R-:W-:Y:S01]  /*c270*/  SHF.L.U32 R5, R37, 0x10, RZ ;  /* 0x0000001025057819 */ /* 0x000fe200000006ff */
[----:B------:R-:W-:-:S02]  /*c280*/  FMUL.FTZ R4, R6, R11 ;  /* 0x0000000b06047220 */ /* 0x000fc40000410000 */
[----:B------:R-:W-:Y:S02]  /*c290*/  IMAD.U32 R2, R36, 0x10000, RZ ;  /* 0x0001000024027824 */ /* 0x000fe400078e00ff */
[C---:B------:R-:W-:Y:S02]  /*c2a0*/  FMUL.FTZ R9, R0.reuse, R11 ;  /* 0x0000000b00097220 */ /* 0x040fe40000410000 */
[----:B------:R-:W-:Y:S02]  /*c2b0*/  FFMA.FTZ R23, R0, R16, -R4 ;  /* 0x0000001000177223 */ /* 0x000fe40000010804 */
[----:B------:R-:W-:Y:S02]  /*c2c0*/  IMAD.U32 R0, R38, 0x10000, RZ ;  /* 0x0001000026007824 */ /* 0x000fe400078e00ff */
[----:B------:R-:W-:Y:S02]  /*c2d0*/  FMUL.FTZ R7, R3, R15 ;  /* 0x0000000f03077220 */ /* 0x000fe40000410000 */
[----:B------:R-:W-:-:S02]  /*c2e0*/  FMUL.FTZ R4, R5, R14 ;  /* 0x0000000e05047220 */ /* 0x000fc40000410000 */
[----:B------:R-:W-:Y:S02]  /*c2f0*/  FMUL.FTZ R8, R2, R15 ;  /* 0x0000000f02087220 */ /* 0x000fe40000410000 */
[----:B------:R-:W-:Y:S02]  /*c300*/  FFMA.FTZ R16, R6, R16, R9 ;  /* 0x0000001006107223 */ /* 0x000fe40000010009 */
[-C--:B------:R-:W-:Y:S01]  /*c310*/  FFMA.FTZ R13, R2, R17.reuse, R7 ;  /* 0x00000011020d7223 */ /* 0x080fe20000010007 */
[----:B------:R-:W-:Y:S01]  /*c320*/  LOP3.LUT R2, R36, 0xffff0000, RZ, 0xc0, !PT ;  /* 0xffff000024027812 */ /* 0x000fe200078ec0ff */
[C---:B------:R-:W-:Y:S02]  /*c330*/  FMUL.FTZ R6, R0.reuse, R14 ;  /* 0x0000000e00067220 */ /* 0x040fe40000410000 */
[-C--:B------:R-:W-:Y:S01]  /*c340*/  FFMA.FTZ R11, R0, R20.reuse, -R4 ;  /* 0x00000014000b7223 */ /* 0x080fe20000010804 */
[----:B------:R-:W-:Y:S01]  /*c350*/  LOP3.LUT R0, R37, 0xffff0000, RZ, 0xc0, !PT ;  /* 0xffff000025007812 */ /* 0x000fe200078ec0ff */
[----:B------:R-:W-:Y:S01]  /*c360*/  FFMA.FTZ R15, R3, R17, -R8 ;  /* 0x00000011030f7223 */ /* 0x000fe20000010808 */
[----:B------:R-:W-:Y:S01]  /*c370*/  LOP3.LUT R4, R39, 0xffff0000, RZ, 0xc0, !PT ;  /* 0xffff000027047812 */ /* 0x000fe200078ec0ff */
[----:B------:R-:W-:Y:S01]  /*c380*/  FFMA.FTZ R12, R5, R20, R6 ;  /* 0x00000014050c7223 */ /* 0x000fe20000010006 */
[----:B------:R-:W-:Y:S01]  /*c390*/  LOP3.LUT R3, R38, 0xffff0000, RZ, 0xc0, !PT ;  /* 0xffff000026037812 */ /* 0x000fe200078ec0ff */
[----:B------:R-:W-:-:S02]  /*c3a0*/  FMUL.FTZ R8, R2, R19 ;  /* 0x0000001302087220 */ /* 0x000fc40000410000 */
[-C--:B------:R-:W-:Y:S02]  /*c3b0*/  FMUL.FTZ R6, R0, R18.reuse ;  /* 0x0000001200067220 */ /* 0x080fe40000410000 */
[C---:B------:R-:W-:Y:S02]  /*c3c0*/  FMUL.FTZ R7, R4.reuse, R19 ;  /* 0x0000001304077220 */ /* 0x040fe40000410000 */
[----:B------:R-:W-:Y:S02]  /*c3d0*/  FMUL.FTZ R5, R3, R18 ;  /* 0x0000001203057220 */ /* 0x000fe40000410000 */
        /* <DEDUP_REMOVED lines=10> */
[----:B------:R1:W-:Y:S01]  /*c480*/  STS.128 [R27], R8 ;  /* 0x000000081b007388 */ /* 0x0003e20000000c00 */
[----:B------:R-:W-:-:S05]  /*c490*/  F2FP.BF16.PACK_AB R7, R0, R12 ;  /* 0x0000000c0007723e */ /* 0x000fca00000010ff */
[----:B------:R1:W-:Y:S02]  /*c4a0*/  STS.128 [R25+0x100], R4 ;  /* 0x0001000419007388 */ /* 0x0003e40000000c00 */
.L_x_328:
[----:B------:R-:W-:Y:S05]  /*c4b0*/  BSYNC B0 ;  /* 0x0000000000007941 */ /* 0x000fea0003800000 */
.L_x_327:
[----:B------:R-:W-:Y:S01]  /*c4c0*/  IADD3 R2, R229, 0x40, RZ ;  /* 0x00000040e5027810 */ /* 0x000fe20007ffe0ff */
[----:B------:R-:W-:Y:S03]  /*c4d0*/  BSSY B0, `(.L_x_329) ;  /* 0x0000062000007945 */ /* 0x000fe60003800000 */
[----:B------:R-:W-:-:S13]  /*c4e0*/  ISETP.GE.OR P1, PT, R2, R42, P0 ;  /* 0x0000002a0200720c */ /* 0x000fda0000726670 */
[----:B------:R-:W-:Y:S05]  /*c4f0*/  @P1 BRA `(.L_x_330) ;  /* 0x000005f000001947 */ /* 0x000fea0003800000 */
[----:B------:R-:W-:Y:S01]  /*c500*/  SHF.R.S32.HI R0, RZ, 0x1f, R2 ;  /* 0x0000001fff007819 */ /* 0x000fe20000011402 */
[----:B------:R-:W-:Y:S01]  /*c510*/  IMAD.MOV.U32 R3, RZ, RZ, c[0x0][0x27c] ;  /* 0x00009f00ff037624 */ /* 0x000fe200078e00ff */
[----:B-1----:R-:W-:Y:S02]  /*c520*/  SHF.R.U32.HI R6, RZ, 0x3, R146 ;  /* 0x00000003ff067819 */ /* 0x002fe40000011692 */
[----:B------:R-:W-:Y:S02]  /*c530*/  LEA.HI R0, R0, R2, RZ, 0x3 ;  /* 0x0000000200007211 */ /* 0x000fe400078f18ff */
[----:B------:R-:W-:Y:S02]  /*c540*/  LEA.HI R3, R3, R249, RZ, 0x1d ;  /* 0x000000f903037211 */ /* 0x000fe400078fe8ff */
[----:B------:R-:W-:Y:S01]  /*c550*/  LOP3.LUT R2, R146, 0x38, R32, 0xf8, !PT ;  /* 0x0000003892027812 */ /* 0x000fe200078ef820 */
[----:B------:R-:W-:Y:S01]  /*c560*/  IMAD.SHL.U32 R0, R0, 0x40, RZ ;  /* 0x0000004000007824 */ /* 0x000fe200078e00ff */
[----:B------:R-:W-:-:S02]  /*c570*/  SHF.R.S32.HI R5, RZ, 0x1f, R3 ;  /* 0x0000001fff057819 */ /* 0x000fc40000011403 */
[----:B------:R-:W-:Y:S02]  /*c580*/  SHF.L.U32 R4, R3, 0x3, RZ ;  /* 0x0000000303047819 */ /* 0x000fe400000006ff */
[----:B------:R-:W-:Y:S02]  /*c590*/  LEA.HI R3, R5, R3, RZ, 0x3 ;  /* 0x0000000305037211 */ /* 0x000fe400078f18ff */
[----:B------:R-:W-:Y:S02]  /*c5a0*/  LOP3.LUT R0, R0, 0xfffffe00, RZ, 0xc0, !PT ;  /* 0xfffffe0000007812 */ /* 0x000fe400078ec0ff */
[----:B------:R-:W-:Y:S01]  /*c5b0*/  LOP3.LUT R4, R146, 0x38, R4, 0xf8, !PT ;  /* 0x0000003892047812 */ /* 0x000fe200078ef804 */
[----:B------:R-:W-:Y:S01]  /*c5c0*/  IMAD.SHL.U32 R3, R3, 0x400, RZ ;  /* 0x0000040003037824 */ /* 0x000fe200078e00ff */
[----:B------:R-:W-:Y:S02]  /*c5d0*/  LOP3.LUT R2, R0, R2, R6, 0xf6, !PT ;  /* 0x0000000200027212 */ /* 0x000fe400078ef606 */
[----:B------:R-:W-:-:S02]  /*c5e0*/  LOP3.LUT R4, R4, R6, RZ, 0x3c, !PT ;  /* 0x0000000604047212 */ /* 0x000fc400078e3cff */
[----:B------:R-:W-:Y:S02]  /*c5f0*/  LEA R27, R2, 0x100, 0x1 ;  /* 0x00000100021b7811 */ /* 0x000fe400078e08ff */
[----:B------:R-:W-:-:S03]  /*c600*/  LOP3.LUT R2, R3, 0x7fffe000, RZ, 0xc0, !PT ;  /* 0x7fffe00003027812 */ /* 0x000fc600078ec0ff */
[----:B------:R-:W1:Y:S01]  /*c610*/  LDS.128 R8, [R27] ;  /* 0x000000001b087984 */ /* 0x000e620000000c00 */
[----:B------:R-:W-:Y:S02]  /*c620*/  IADD3 R2, R4, R2, R0 ;  /* 0x0000000204027210 */ /* 0x000fe40007ffe000 */
[----:B------:R-:W-:-:S03]  /*c630*/  LOP3.LUT R0, R29, 0xffff0000, RZ, 0xc0, !PT ;  /* 0xffff00001d007812 */ /* 0x000fc600078ec0ff */
[----:B------:R-:W-:Y:S02]  /*c640*/  IMAD.SHL.U32 R25, R2, 0x2, RZ ;  /* 0x0000000202197824 */ /* 0x000fe400078e00ff */
[----:B------:R-:W-:-:S03]  /*c650*/  IMAD.U32 R2, R30, 0x10000, RZ ;  /* 0x000100001e027824 */ /* 0x000fc600078e00ff */
[----:B------:R-:W2:Y:S01]  /*c660*/  LDS.128 R4, [R25+0x100] ;  /* 0x0001000019047984 */ /* 0x000ea20000000c00 */
[C---:B-1----:R-:W-:Y:S01]  /*c670*/  SHF.L.U32 R13, R8.reuse, 0x10, RZ ;  /* 0x00000010080d7819 */ /* 0x042fe200000006ff */
[----:B------:R-:W-:Y:S01]  /*c680*/  IMAD.U32 R17, R9, 0x10000, RZ ;  /* 0x0001000009117824 */ /* 0x000fe200078e00ff */
[----:B------:R-:W-:Y:S01]  /*c690*/  LOP3.LUT R16, R8, 0xffff0000, RZ, 0xc0, !PT ;  /* 0xffff000008107812 */ /* 0x000fe200078ec0ff */
[----:B------:R-:W-:Y:S01]  /*c6a0*/  IMAD.U32 R8, R29, 0x10000, RZ ;  /* 0x000100001d087824 */ /* 0x000fe200078e00ff */
[----:B------:R-:W-:Y:S01]  /*c6b0*/  LOP3.LUT R22, R9, 0xffff0000, RZ, 0xc0, !PT ;  /* 0xffff000009167812 */ /* 0x000fe200078ec0ff */
[C---:B------:R-:W-:Y:S01]  /*c6c0*/  IMAD.U32 R9, R10.reuse, 0x10000, RZ ;  /* 0x000100000a097824 */ /* 0x040fe200078e00ff */
[----:B------:R-:W-:Y:S02]  /*c6d0*/  LOP3.LUT R12, R10, 0xffff0000, RZ, 0xc0, !PT ;  /* 0xffff00000a0c7812 */ /* 0x000fe400078ec0ff */
[C---:B------:R-:W-:Y:S02]  /*c6e0*/  SHF.L.U32 R20, R11.reuse, 0x10, RZ ;  /* 0x000000100b147819 */ /* 0x040fe400000006ff */
[----:B------:R-:W-:Y:S01]  /*c6f0*/  LOP3.LUT R21, R11, 0xffff0000, RZ, 0xc0, !PT ;  /* 0xffff00000b157812 */ /* 0x000fe200078ec0ff */
[----:B--2---:R-:W-:Y:S01]  /*c700*/  IMAD.U32 R10, R4, 0x10000, RZ ;  /* 0x00010000040a7824 */ /* 0x004fe200078e00ff */
[----:B------:R-:W-:-:S02]  /*c710*/  SHF.L.U32 R3, R6, 0x10, RZ ;  /* 0x0000001006037819 */ /* 0x000fc400000006ff */
[----:B------:R-:W-:Y:S02]  /*c720*/  LOP3.LUT R11, R4, 0xffff0000, RZ, 0xc0, !PT ;  /* 0xffff0000040b7812 */ /* 0x000fe400078ec0ff */
[C---:B------:R-:W-:Y:S01]  /*c730*/  SHF.L.U32 R15, R5.reuse, 0x10, RZ ;  /* 0x00000010050f7819 */ /* 0x040fe200000006ff */
        /* <DEDUP_REMOVED lines=8> */
[-C--:B------:R-:W-:Y:S01]  /*c7c0*/  FMUL.FTZ R6, R0, R5.reuse ;  /* 0x0000000500067220 */ /* 0x080fe20000410000 */
[C---:B------:R-:W-:Y:S01]  /*c7d0*/  SHF.L.U32 R14, R7.reuse, 0x10, RZ ;  /* 0x00000010070e7819 */ /* 0x040fe200000006ff */
[----:B------:R-:W-:Y:S01]  /*c7e0*/  IMAD.U32 R4, R34, 0x10000, RZ ;  /* 0x0001000022047824 */ /* 0x000fe200078e00ff */
[----:B------:R-:W-:Y:S01]  /*c7f0*/  LOP3.LUT R18, R7, 0xffff0000, RZ, 0xc0, !PT ;  /* 0xffff000007127812 */ /* 0x000fe200078ec0ff */
[----:B------:R-:W-:-:S02]  /*c800*/  FMUL.FTZ R7, R2, R5 ;  /* 0x0000000502077220 */ /* 0x000fc40000410000 */
[----:B------:R-:W-:Y:S01]  /*c810*/  FFMA.FTZ R31, R2, R12, -R6 ;  /* 0x0000000c021f7223 */ /* 0x000fe20000010806 */
[----:B------:R-:W-:Y:S01]  /*c820*/  LOP3.LUT R6, R34, 0xffff0000, RZ, 0xc0, !PT ;  /* 0xffff000022067812 */ /* 0x000fe200078ec0ff */
[-C--:B------:R-:W-:Y:S02]  /*c830*/  FMUL.FTZ R5, R3, R10.reuse ;  /* 0x0000000a03057220 */ /* 0x080fe40000410000 */
[----:B------:R-:W-:Y:S01]  /*c840*/  FMUL.FTZ R2, R4, R10 ;  /* 0x0000000a04027220 */ /* 0x000fe20000410000 */
[----:B------:R-:W-:Y:S01]  /*c850*/  F2FP.BF16.PACK_AB R10, R31, R41 ;  /* 0x000000291f0a723e */ /* 0x000fe200000010ff */
[----:B------:R-:W-:Y:S01]  /*c860*/  FFMA.FTZ R28, R0, R12, R7 ;  /* 0x0000000c001c7223 */ /* 0x000fe20000010007 */
[----:B------:R-:W-:Y:S01]  /*c870*/  LOP3.LUT R0, R35, 0xffff0000, RZ, 0xc0, !PT ;  /* 0xffff000023007812 */ /* 0x000fe200078ec0ff */
[----:B------:R-:W-:Y:S02]  /*c880*/  FFMA.FTZ R24, R4, R13, R5 ;  /* 0x0000000d04187223 */ /* 0x000fe40000010005 */
[----:B------:R-:W-:-:S02]  /*c890*/  FMUL.FTZ R4, R6, R11 ;  /* 0x0000000b06047220 */ /* 0x000fc40000410000 */
[----:B------:R-:W-:Y:S01]  /*c8a0*/  FFMA.FTZ R26, R3, R13, -R2 ;  /* 0x0000000d031a7223 */ /* 0x000fe20000010802 */
[----:B------:R-:W-:Y:S01]  /*c8b0*/  SHF.L.U32 R2, R36, 0x10, RZ ;  /* 0x0000001024027819 */ /* 0x000fe200000006ff */
[----:B------:R-:W-:Y:S02]  /*c8c0*/  IMAD.U32 R3, R39, 0x10000, RZ ;  /* 0x0001000027037824 */ /* 0x000fe400078e00ff */
[----:B------:R-:W-:Y:S02]  /*c8d0*/  IMAD.U32 R5, R37, 0x10000, RZ ;  /* 0x0001000025057824 */ /* 0x000fe400078e00ff */
[C---:B------:R-:W-:Y:S02]  /*c8e0*/  FMUL.FTZ R9, R0.reuse, R11 ;  /* 0x0000000b00097220 */ /* 0x040fe40000410000 */
[----:B------:R-:W-:Y:S01]  /*c8f0*/  FFMA.FTZ R23, R0, R16, -R4 ;  /* 0x0000001000177223 */ /* 0x000fe20000010804 */
[----:B------:R-:W-:Y:S01]  /*c900*/  SHF.L.U32 R0, R38, 0x10, RZ ;  /* 0x0000001026007819 */ /* 0x000fe200000006ff */
[----:B------:R-:W-:-:S02]  /*c910*/  FMUL.FTZ R7, R3, R15 ;  /* 0x0000000f03077220 */ /* 0x000fc40000410000 */
[----:B------:R-:W-:Y:S02]  /*c920*/  FMUL.FTZ R4, R5, R14 ;  /* 0x0000000e05047220 */ /* 0x000fe40000410000 */
        /* <DEDUP_REMOVED lines=28> */
.L_x_330:
[----:B------:R-:W-:Y:S05]  /*caf0*/  BSYNC B0 ;  /* 0x0000000000007941 */ /* 0x000fea0003800000 */
.L_x_329:
[----:B------:R-:W-:-:S04]  /*cb00*/  IADD3 R2, R229, 0x60, RZ ;  /* 0x00000060e5027810 */ /* 0x000fc80007ffe0ff */
        /* <DEDUP_REMOVED lines=97> */
.L_x_320:
[----:B------:R-:W-:Y:S05]  /*d120*/  BSYNC B2 ;  /* 0x0000000000027941 */ /* 0x000fea0003800000 */
.L_x_304:
[----:B------:R-:W2:Y:S01]  /*d130*/  S2R R250, SR_TID.X ;  /* 0x0000000000fa7919 */ /* 0x000ea20000002100 */
[----:B------:R-:W-:Y:S01]  /*d140*/  MOV R3, 0x40 ;  /* 0x0000004000037802 */ /* 0x000fe20000000f00 */
[----:B-1----:R-:W-:Y:S01]  /*d150*/  IMAD.WIDE.U32 R6, R148, c[0x0][0x208], RZ ;  /* 0x0000820094067a25 */ /* 0x002fe200078e00ff */
[----:B------:R-:W-:Y:S01]  /*d160*/  MOV R15, c[0x0][0x208] ;  /* 0x00008200000f7a02 */ /* 0x000fe20000000f00 */
[----:B------:R-:W-:Y:S01]  /*d170*/  BAR.SYNC.DEFER_BLOCKING 0x0 ;  /* 0x0000000000007b1d */ /* 0x000fe20000010000 */
[----:B------:R-:W-:Y:S02]  /*d180*/  MOV R11, 0x6 ;  /* 0x00000006000b7802 */ /* 0x000fe40000000f00 */
[C---:B------:R-:W-:Y:S02]  /*d190*/  SHF.L.U32 R12, R15.reuse, 0x6, RZ ;  /* 0x000000060f0c7819 */ /* 0x040fe400000006ff */
[----:B------:R-:W-:Y:S01]  /*d1a0*/  SHF.L.U64.HI R11, R15, R11, c[0x0][0x20c] ;  /* 0x000083000f0b7619 */ /* 0x000fe2000001020b */
[----:B------:R-:W-:Y:S01]  /*d1b0*/  BSSY B0, `(.L_x_331) ;  /* 0x00001a5000007945 */ /* 0x000fe20003800000 */
[----:B------:R-:W-:-:S02]  /*d1c0*/  LOP3.LUT P3, RZ, R249, 0x2, RZ, 0xc0, !PT ;  /* 0x00000002f9ff7812 */ /* 0x000fc4000786c0ff */
[----:B------:R-:W-:Y:S02]  /*d1d0*/  IADD3 R206, R201, 0x20, RZ ;  /* 0x00000020c9ce7810 */ /* 0x000fe40007ffe0ff */
[----:B------:R-:W-:Y:S02]  /*d1e0*/  ISETP.NE.AND P5, PT, R44, RZ, PT ;  /* 0x000000ff2c00720c */ /* 0x000fe40003fa5270 */
[-C--:B--2---:R-:W-:Y:S02]  /*d1f0*/  LEA.HI R0, R216, R250.reuse, RZ, 0x4 ;  /* 0x000000fad8007211 */ /* 0x084fe400078f20ff */
[----:B------:R-:W-:Y:S02]  /*d200*/  ISETP.GT.AND P4, PT, R250, 0x7f, PT ;  /* 0x0000007ffa00780c */ /* 0x000fe40003f84270 */
[----:B------:R-:W-:Y:S01]  /*d210*/  LOP3.LUT R0, R0, 0xfffffff0, RZ, 0xc0, !PT ;  /* 0xfffffff000007812 */ /* 0x000fe200078ec0ff */
[----:B------:R-:W-:Y:S03]  /*d220*/  LDSM.16.M88.4 R132, [R207] ;  /* 0x00000000cf84783b */ /* 0x000fe60000000200 */
[----:B------:R-:W-:Y:S01]  /*d230*/  IADD3 R0, -R0, R250, RZ ;  /* 0x000000fa00007210 */ /* 0x000fe20007ffe1ff */
[----:B------:R-:W-:Y:S03]  /*d240*/  LDSM.16.M88.4 R176, [R207+0x4000] ;  /* 0x00400000cfb0783b */ /* 0x000fe60000000200 */
[----:B------:R-:W-:-:S03]  /*d250*/  SHF.R.S32.HI R2, RZ, 0x1f, R0 ;  /* 0x0000001fff027819 */ /* 0x000fc60000011400 */
[----:B------:R-:W-:Y:S02]  /*d260*/  @!P4 MOV R14, c[0x0][0x20c] ;  /* 0x00008300000eca02 */ /* 0x000fe40000000f00 */
[----:B------:R-:W-:-:S04]  /*d270*/  LEA.HI R2, R2, R0, RZ, 0x3 ;  /* 0x0000000002027211 */ /* 0x000fc800078f18ff */
[----:B------:R-:W-:-:S04]  /*d280*/  LOP3.LUT R2, R2, 0xfffffff8, RZ, 0xc0, !PT ;  /* 0xfffffff802027812 */ /* 0x000fc800078ec0ff */
[----:B------:R-:W-:Y:S02]  /*d290*/  IADD3 R0, R0, -R2, RZ ;  /* 0x8000000200007210 */ /* 0x000fe40007ffe0ff */
[----:B------:R-:W-:Y:S02]  /*d2a0*/  MOV R2, 0x20 ;  /* 0x0000002000027802 */ /* 0x000fe40000000f00 */
[C---:B------:R-:W-:Y:S02]  /*d2b0*/  LOP3.LUT P1, RZ, R0.reuse, 0x2, RZ, 0xc0, !PT ;  /* 0x0000000200ff7812 */ /* 0x040fe4000782c0ff */
[----:B------:R-:W-:Y:S01]  /*d2c0*/  LOP3.LUT P0, RZ, R0, 0x4, RZ, 0xc0, !PT ;  /* 0x0000000400ff7812 */ /* 0x000fe2000780c0ff */
[----:B------:R-:W-:Y:S01]  /*d2d0*/  IMAD R0, R43, c[0x0][0x208], RZ ;  /* 0x000082002b007a24 */ /* 0x000fe200078e02ff */
[----:B------:R-:W-:Y:S02]  /*d2e0*/  SEL R2, R2, 0xffffffe0, !P1 ;  /* 0xffffffe002027807 */ /* 0x000fe40004800000 */
[----:B------:R-:W-:Y:S01]  /*d2f0*/  SEL R3, R3, 0xffffffc0, !P0 ;  /* 0xffffffc003037807 */ /* 0x000fe20004000000 */
[----:B------:R-:W-:Y:S01]  /*d300*/  IMAD R4, R148, c[0x0][0x20c], R0 ;  /* 0x0000830094047a24 */ /* 0x000fe200078e0200 */
[----:B------:R-:W-:-:S02]  /*d310*/  IADD3 R0, R207, R2, RZ ;  /* 0x00000002cf007210 */ /* 0x000fc40007ffe0ff */
[-C--:B------:R-:W-:Y:S02]  /*d320*/  IADD3 R2, R207, R3.reuse, RZ ;  /* 0x00000003cf027210 */ /* 0x080fe40007ffe0ff */
[----:B------:R-:W-:Y:S01]  /*d330*/  IADD3 R3, R0, R3, RZ ;  /* 0x0000000300037210 */ /* 0x000fe20007ffe0ff */
[----:B------:R-:W-:Y:S01]  /*d340*/  LDSM.16.M88.4 R136, [R0] ;  /* 0x000000000088783b */ /* 0x000fe20000000200 */
[----:B------:R-:W-:-:S03]  /*d350*/  IADD3 R7, R7, R4, RZ ;  /* 0x0000000407077210 */ /* 0x000fc60007ffe0ff */
[----:B------:R1:W-:Y:S04]  /*d360*/  LDSM.16.M88.4 R180, [R0+0x4000] ;  /* 0x0040000000b4783b */ /* 0x0003e80000000200 */
[----:B------:R-:W-:Y:S04]  /*d370*/  LDSM.16.M88.4 R156, [R2] ;  /* 0x00000000029c783b */ /* 0x000fe80000000200 */
[----:B------:R2:W-:Y:S04]  /*d380*/  LDSM.16.M88.4 R188, [R2+0x4000] ;  /* 0x0040000002bc783b */ /* 0x0005e80000000200 */
[----:B------:R-:W-:Y:S04]  /*d390*/  LDSM.16.M88.4 R168, [R3] ;  /* 0x0000000003a8783b */ /* 0x000fe80000000200 */
[----:B------:R3:W-:Y:S04]  /*d3a0*/  LDSM.16.M88.4 R192, [R3+0x4000] ;  /* 0x0040000003c0783b */ /* 0x0007e80000000200 */
[----:B------:R-:W-:Y:S01]  /*d3b0*/  BAR.SYNC.DEFER_BLOCKING 0x0 ;  /* 0x0000000000007b1d */ /* 0x000fe20000010000 */
[----:B-1----:R-:W-:Y:S01]  /*d3c0*/  IMAD R0, R7, 0x70, RZ ;  /* 0x0000007007007824 */ /* 0x002fe200078e02ff */
[----:B--2---:R-:W-:-:S02]  /*d3d0*/  MOV R2, R246 ;  /* 0x000000f600027202 */ /* 0x004fc40000000f00 */
[----:B---3--:R-:W-:-:S05]  /*d3e0*/  MOV R3, R248 ;  /* 0x000000f800037202 */ /* 0x008fca0000000f00 */
[----:B------:R-:W-:Y:S01]  /*d3f0*/  IMAD.WIDE.U32 R4, R6, 0x70, R2 ;  /* 0x0000007006047825 */ /* 0x000fe200078e0002 */
[----:B------:R-:W-:-:S04]  /*d400*/  DEPBAR.LE SB0, 0x0 ;  /* 0x000080000000791a */ /* 0x000fc80000000000 */
[----:B------:R-:W-:Y:S01]  /*d410*/  BAR.SYNC.DEFER_BLOCKING 0x0 ;  /* 0x0000000000007b1d */ /* 0x000fe20000010000 */
[----:B------:R-:W-:Y:S02]  /*d420*/  LEA R2, P0, R4, c[0x0][0x1f8], 0x1 ;  /* 0x00007e0004027a11 */ /* 0x000fe400078008ff */
[----:B------:R-:W-:Y:S02]  /*d430*/  IADD3 R0, R5, R0, RZ ;  /* 0x0000000005007210 */ /* 0x000fe40007ffe0ff */
[----:B------:R-:W-:Y:S02]  /*d440*/  IADD3 R8, P1, R12, R2, RZ ;  /* 0x000000020c087210 */ /* 0x000fe40007f3e0ff */
[----:B------:R-:W-:Y:S02]  /*d450*/  LEA.HI.X R3, R4, c[0x0][0x1fc], R0, 0x1, P0 ;  /* 0x00007f0004037a11 */ /* 0x000fe400000f0c00 */
[----:B------:R-:W-:Y:S02]  /*d460*/  SEL R5, RZ, 0x2, P6 ;  /* 0x00000002ff057807 */ /* 0x000fe40003000000 */
[----:B------:R-:W-:-:S02]  /*d470*/  IADD3 R6, P0, R8, R12, RZ ;  /* 0x0000000c08067210 */ /* 0x000fc40007f1e0ff */
[----:B------:R-:W-:Y:S02]  /*d480*/  IADD3.X R9, R11, R3, RZ, P1, !PT ;  /* 0x000000030b097210 */ /* 0x000fe40000ffe4ff */
[----:B------:R-:W-:Y:S02]  /*d490*/  IADD3 R12, P2, P1, R12, 0x80, R2 ;  /* 0x000000800c0c7810 */ /* 0x000fe4000795e002 */
[----:B------:R-:W-:Y:S02]  /*d4a0*/  IADD3 R5, R46, R5, RZ ;  /* 0x000000052e057210 */ /* 0x000fe40007ffe0ff */
[----:B------:R-:W-:Y:S02]  /*d4b0*/  IADD3.X R7, R9, R11, RZ, P0, !PT ;  /* 0x0000000b09077210 */ /* 0x000fe400007fe4ff */
[----:B------:R-:W-:Y:S02]  /*d4c0*/  @!P4 LEA R10, P0, R15, R6, 0x6 ;  /* 0x000000060f0ac211 */ /* 0x000fe400078030ff */
[----:B------:R-:W-:Y:S01]  /*d4d0*/  IADD3.X R13, R11, RZ, R3, P2, P1 ;  /* 0x000000ff0b0d7210 */ /* 0x000fe200017e2403 */
[----:B------:R-:W1:Y:S01]  /*d4e0*/  LDSM.16.M88.4 R20, [R201] ;  /* 0x00000000c914783b */ /* 0x000e620000000200 */
[----:B------:R-:W-:-:S02]  /*d4f0*/  IADD3 R4, R45, R172, -R229 ;  /* 0x000000ac2d047210 */ /* 0x000fc40007ffe8e5 */
[----:B------:R-:W-:Y:S01]  /*d500*/  LOP3.LUT P1, RZ, R5, 0x1, RZ, 0xc0, !PT ;  /* 0x0000000105ff7812 */ /* 0x000fe2000782c0ff */
[----:B------:R-:W2:Y:S01]  /*d510*/  LDSM.16.M88.4 R28, [R201+0x800] ;  /* 0x00080000c91c783b */ /* 0x000ea20000000200 */
[----:B------:R-:W-:Y:S02]  /*d520*/  @!P4 LEA.HI.X R11, R15, R7, R14, 0x6, P0 ;  /* 0x000000070f0bc211 */ /* 0x000fe400000f340e */
[----:B------:R-:W-:Y:S01]  /*d530*/  ISETP.LT.OR P0, PT, R4, 0x1, !P1 ;  /* 0x000000010400780c */ /* 0x000fe20004f01670 */
[----:B------:R-:W-:Y:S01]  /*d540*/  LDSM.16.M88.4 R40, [R201+0x1000] ;  /* 0x00100000c928783b */ /* 0x000fe20000000200 */
[----:B------:R-:W-:Y:S02]  /*d550*/  MOV R0, R206 ;  /* 0x000000ce00007202 */ /* 0x000fe40000000f00 */
[----:B------:R-:W-:Y:S01]  /*d560*/  @P3 IADD3 R0, R201, -0x20, RZ ;  /* 0xffffffe0c9003810 */ /* 0x000fe20007ffe0ff */
[----:B------:R-:W-:Y:S01]  /*d570*/  LDSM.16.M88.4 R44, [R201+0x1800] ;  /* 0x00180000c92c783b */ /* 0x000fe20000000200 */
[----:B------:R-:W-:-:S02]  /*d580*/  LOP3.LUT P2, RZ, R5, 0x2, RZ, 0xc0, !PT ;  /* 0x0000000205ff7812 */ /* 0x000fc4000784c0ff */
[----:B------:R-:W-:Y:S01]  /*d590*/  @P3 IADD3 R206, R201, -0x20, RZ ;  /* 0xffffffe0c9ce3810 */ /* 0x000fe20007ffe0ff */
[----:B------:R-:W3:Y:S04]  /*d5a0*/  LDSM.16.M88.4 R36, [R0] ;  /* 0x000000000024783b */ /* 0x000ee80000000200 */
[----:B------:R-:W4:Y:S04]  /*d5b0*/  LDSM.16.M88.4 R48, [R0+0x800] ;  /* 0x000800000030783b */ /* 0x000f280000000200 */
[----:B------:R-:W-:Y:S04]  /*d5c0*/  LDSM.16.M88.4 R60, [R0+0x1000] ;  /* 0x00100000003c783b */ /* 0x000fe80000000200 */
[----:B------:R-:W-:Y:S04]  /*d5d0*/  LDSM.16.M88.4 R56, [R0+0x1800] ;  /* 0x001800000038783b */ /* 0x000fe80000000200 */
[----:B------:R-:W-:Y:S04]  /*d5e0*/  LDSM.16.M88.4 R88, [R0+0x2000] ;  /* 0x002000000058783b */ /* 0x000fe80000000200 */
[----:B------:R-:W-:Y:S04]  /*d5f0*/  LDSM.16.M88.4 R120, [R0+0x2800] ;  /* 0x002800000078783b */ /* 0x000fe80000000200 */
[----:B------:R3:W-:Y:S01]  /*d600*/  LDSM.16.M88.4 R116, [R0+0x3000] ;  /* 0x003000000074783b */ /* 0x0007e20000000200 */
[C---:B-1----:R-:W-:Y:S03]  /*d610*/  HMMA.16816.F32.BF16 R24, R132.reuse, R20, RZ ;  /* 0x000000148418723c */ /* 0x042fe600000418ff */
[----:B------:R-:W1:Y:S04]  /*d620*/  LDSM.16.M88.4 R52, [R201+0x2000] ;  /* 0x00200000c934783b */ /* 0x000e680000000200 */
[----:B------:R-:W-:Y:S01]  /*d630*/  LDSM.16.M88.4 R64, [R201+0x2800] ;  /* 0x00280000c940783b */ /* 0x000fe20000000200 */
[C---:B------:R-:W-:Y:S03]  /*d640*/  HMMA.16816.F32.BF16 R20, R132.reuse, R22, RZ ;  /* 0x000000168414723c */ /* 0x040fe600000418ff */
[----:B------:R-:W1:Y:S04]  /*d650*/  LDSM.16.M88.4 R76, [R201+0x3000] ;  /* 0x00300000c94c783b */ /* 0x000e680000000200 */
[----:B------:R-:W-:Y:S01]  /*d660*/  @!PT LDS RZ, [RZ] ;  /* 0x00000000fffff984 */ /* 0x000fe20000000800 */
[----:B------:R-:W-:Y:S01]  /*d670*/  @!PT LDS RZ, [RZ] ;  /* 0x00000000fffff984 */ /* 0x000fe20000000800 */
[----:B------:R-:W-:Y:S01]  /*d680*/  @!PT LDS RZ, [RZ] ;  /* 0x00000000fffff984 */ /* 0x000fe20000000800 */
[----:B------:R1:W-:Y:S01]  /*d690*/  LDGSTS.E.BYPASS.LTC128B.128 [R208+0x100], [R2.64], !P0 ;  /* 0x0010000002d07fae */ /* 0x0003e2000c101d4a */
[C---:B------:R-:W-:Y:S01]  /*d6a0*/  ISETP.LT.OR P0, PT, R4.reuse, 0x1, !P2 ;  /* 0x000000010400780c */ /* 0x040fe20005701670 */
[----:B--2---:R-:W-:Y:S08]  /*d6b0*/  HMMA.16816.F32.BF16 R16, R132, R28, RZ ;  /* 0x0000001c8410723c */ /* 0x004ff000000418ff */
[----:B---3--:R-:W-:Y:S04]  /*d6c0*/  HMMA.16816.F32.BF16 R80, R136, R36, R24 ;  /* 0x000000248850723c */ /* 0x008fe80000041818 */
[----:B------:R1:W-:Y:S01]  /*d6d0*/  LDGSTS.E.BYPASS.LTC128B.128 [R208+0x3900], [R2.64+0x80], !P0 ;  /* 0x0390008002d07fae */ /* 0x0003e2000c101d4a */
[----:B------:R-:W-:-:S02]  /*d6e0*/  ISETP.LT.OR P0, PT, R4, 0x21, !P1 ;  /* 0x000000210400780c */ /* 0x000fc40004f01670 */
[C---:B------:R-:W-:Y:S01]  /*d6f0*/  ISETP.LT.OR P1, PT, R4.reuse, 0x41, !P1 ;  /* 0x000000410400780c */ /* 0x040fe20004f21670 */
[----:B------:R-:W-:Y:S08]  /*d700*/  HMMA.16816.F32.BF16 R92, R136, R38, R20 ;  /* 0x00000026885c723c */ /* 0x000ff00000041814 */
[----:B------:R-:W-:Y:S02]  /*d710*/  HMMA.16816.F32.BF16 R28, R132, R30, RZ ;  /* 0x0000001e841c723c */ /* 0x000fe400000418ff */
[----:B------:R2:W-:Y:S01]  /*d720*/  LDGSTS.E.BYPASS.LTC128B.128 [R208+0x1100], [R8.64], !P0 ;  /* 0x0110000008d07fae */ /* 0x0005e2000c101d4a */
[----:B------:R-:W-:-:S02]  /*d730*/  ISETP.LT.OR P0, PT, R4, 0x21, !P2 ;  /* 0x000000210400780c */ /* 0x000fc40005701670 */
[----:B------:R-:W-:-:S03]  /*d740*/  ISETP.LT.OR P2, PT, R4, 0x41, !P2 ;  /* 0x000000410400780c */ /* 0x000fc60005741670 */
[C---:B------:R-:W-:Y:S08]  /*d750*/  HMMA.16816.F32.BF16 R36, R132.reuse, R40, RZ ;  /* 0x000000288424723c */ /* 0x040ff000000418ff */
[----:B------:R3:W-:Y:S01]  /*d760*/  LDGSTS.E.BYPASS.LTC128B.128 [R208+0x4900], [R12.64], !P0 ;  /* 0x049000000cd07fae */ /* 0x0007e2000c101d4a */
[----:B------:R-:W-:Y:S01]  /*d770*/  LOP3.LUT P0, RZ, R249, 0x4, RZ, 0xc0, !PT ;  /* 0x00000004f9ff7812 */ /* 0x000fe2000780c0ff */
[----:B------:R-:W-:Y:S02]  /*d780*/  HMMA.16816.F32.BF16 R24, R132, R42, RZ ;  /* 0x0000002a8418723c */ /* 0x000fe400000418ff */
[----:B------:R2:W-:Y:S01]  /*d790*/  LDGSTS.E.BYPASS.LTC128B.128 [R208+0x2100], [R6.64], !P1 ;  /* 0x0210000006d07fae */ /* 0x0005e2000c901d4a */
[----:B------:R-:W-:-:S02]  /*d7a0*/  @!P4 ISETP.LT.OR P1, PT, R4, 0x61, P5 ;  /* 0x000000610400c80c */ /* 0x000fc40002f21670 */
[----:B------:R-:W-:Y:S01]  /*d7b0*/  SEL R0, R69, 0xffffffc0, !P0 ;  /* 0xffffffc045007807 */ /* 0x000fe20004000000 */
[----:B------:R2:W-:Y:S01]  /*d7c0*/  LDGSTS.E.BYPASS.LTC128B.128 [R208+0x5900], [R6.64+0x80], !P2 ;  /* 0x0590008006d07fae */ /* 0x0005e2000d101d4a */
[----:B------:R-:W-:Y:S01]  /*d7d0*/  @!P4 ISETP.LT.OR P0, PT, R4, 0x61, P6 ;  /* 0x000000610400c80c */ /* 0x000fe20003701670 */
[----:B------:R-:W-:Y:S01]  /*d7e0*/  HMMA.16816.F32.BF16 R20, R132, R44, RZ ;  /* 0x0000002c8414723c */ /* 0x000fe200000418ff */
[----:B-1----:R-:W-:Y:S02]  /*d7f0*/  IADD3 R2, R201, R0, RZ ;  /* 0x00000000c9027210 */ /* 0x002fe40007ffe0ff */
[----:B------:R-:W-:-:S05]  /*d800*/  IADD3 R200, R0, 0x3800, R206 ;  /* 0x0000380000c87810 */ /* 0x000fca0007ffe0ce */
[----:B------:R1:W-:Y:S01]  /*d810*/  @!P4 LDGSTS.E.BYPASS.LTC128B.128 [R210+0x3100], [R10.64], !P1 ;  /* 0x031000000ad2cfae */ /* 0x0003e2000c901d4a */
[----:B----4-:R-:W-:Y:S03]  /*d820*/  HMMA.16816.F32.BF16 R112, R136, R50, R28 ;  /* 0x000000328870723c */ /* 0x010fe6000004181c */
[----:B------:R1:W-:Y:S01]  /*d830*/  @!P4 LDGSTS.E.BYPASS.LTC128B.128 [R210+0x6900], [R10.64+0x80], !P0 ;  /* 0x069000800ad2cfae */ /* 0x0003e2000c101d4a */
[----:B------:R-:W-:-:S03]  /*d840*/  ISETP.GT.AND P0, PT, R148, R251, PT ;  /* 0x000000fb9400720c */ /* 0x000fc60003f04270 */
[----:B------:R-:W4:Y:S01]  /*d850*/  LDSM.16.M88.4 R40, [R2] ;  /* 0x000000000228783b */ /* 0x000f220000000200 */
[----:B---3--:R-:W-:Y:S03]  /*d860*/  HMMA.16816.F32.BF16 R12, R132, R52, RZ ;  /* 0x00000034840c723c */ /* 0x008fe600000418ff */
[----:B------:R-:W3:Y:S04]  /*d870*/  LDSM.16.M88.4 R28, [R200+-0x3800] ;  /* 0xffc80000c81c783b */ /* 0x000ee80000000200 */
[----:B------:R-:W0:Y:S01]  /*d880*/  LDGDEPBAR ;  /* 0x00000000000079af */ /* 0x000e220000000000 */
[----:B------:R-:W-:Y:S08]  /*d890*/  HMMA.16816.F32.BF16 R108, R136, R48, R16 ;  /* 0x00000030886c723c */ /* 0x000ff00000041810 */
[C---:B------:R-:W-:Y:S01]  /*d8a0*/  HMMA.16816.F32.BF16 R16, R132.reuse, R46, RZ ;  /* 0x0000002e8410723c */ /* 0x040fe200000418ff */
[----:B------:R-:W1:Y:S07]  /*d8b0*/  LDSM.16.M88.4 R44, [R2+0x800] ;  /* 0x00080000022c783b */ /* 0x000e6e0000000200 */
[----:B--2---:R-:W-:Y:S08]  /*d8c0*/  HMMA.16816.F32.BF16 R4, R132, R78, RZ ;  /* 0x0000004e8404723c */ /* 0x004ff000000418ff */
[C---:B------:R-:W-:Y:S08]  /*d8d0*/  HMMA.16816.F32.BF16 R96, R136.reuse, R88, R12 ;  /* 0x000000588860723c */ /* 0x040ff0000004180c */
[----:B------:R-:W-:Y:S08]  /*d8e0*/  HMMA.16816.F32.BF16 R84, R136, R62, R24 ;  /* 0x0000003e8854723c */ /* 0x000ff00000041818 */
[----:B------:R-:W-:Y:S08]  /*d8f0*/  HMMA.16816.F32.BF16 R12, R132, R66, RZ ;  /* 0x00000042840c723c */ /* 0x000ff000000418ff */
[----:B----4-:R-:W-:Y:S01]  /*d900*/  HMMA.16816.F32.BF16 R24, R156, R40, R80 ;  /* 0x000000289c18723c */ /* 0x010fe20000041850 */
[----:B------:R-:W-:Y:S07]  /*d910*/  LDSM.16.M88.4 R80, [R206+0x3800] ;  /* 0x00380000ce50783b */ /* 0x000fee0000000200 */
[----:B-1----:R-:W-:Y:S01]  /*d920*/  HMMA.16816.F32.BF16 R8, R132, R76, RZ ;  /* 0x0000004c8408723c */ /* 0x002fe200000418ff */
[----:B------:R-:W-:Y:S07]  /*d930*/  LDSM.16.M88.4 R76, [R200+-0x2800] ;  /* 0xffd80000c84c783b */ /* 0x000fee0000000200 */
[----:B------:R-:W-:Y:S08]  /*d940*/  HMMA.16816.F32.BF16 R72, R136, R56, R20 ;  /* 0x000000388848723c */ /* 0x000ff00000041814 */
[----:B------:R-:W-:Y:S01]  /*d950*/  HMMA.16816.F32.BF16 R20, R132, R54, RZ ;  /* 0x000000368414723c */ /* 0x000fe200000418ff */
[----:B------:R-:W1:Y:S07]  /*d960*/  LDSM.16.M88.4 R52, [R201+0x3800] ;  /* 0x00380000c934783b */ /* 0x000e6e0000000200 */
[----:B------:R-:W-:Y:S01]  /*d970*/  HMMA.16816.F32.BF16 R104, R136, R58, R16 ;  /* 0x0000003a8868723c */ /* 0x000fe20000041810 */
[----:B------:R-:W2:Y:S07]  /*d980*/  LDSM.16.M88.4 R56, [R2+0x1800] ;  /* 0x001800000238783b */ /* 0x000eae0000000200 */
[----:B------:R-:W-:Y:S08]  /*d990*/  HMMA.16816.F32.BF16 R16, R132, R64, RZ ;  /* 0x000000408410723c */ /* 0x000ff000000418ff */
[----:B------:R-:W-:Y:S08]  /*d9a0*/  HMMA.16816.F32.BF16 R64, R136, R118, R4 ;  /* 0x000000768840723c */ /* 0x000ff00000041804 */
[----:B------:R-:W-:Y:S01]  /*d9b0*/  HMMA.16816.F32.BF16 R4, R156, R42, R92 ;  /* 0x0000002a9c04723c */ /* 0x000fe2000004185c */
[----:B------:R-:W4:Y:S04]  /*d9c0*/  LDSM.16.M88.4 R40, [R200+-0x3000] ;  /* 0xffd00000c828783b */ /* 0x000f280000000200 */
[----:B------:R-:W-:Y:S03]  /*d9d0*/  LDSM.16.M88.4 R92, [R201+0x4000] ;  /* 0x00400000c95c783b */ /* 0x000fe60000000200 */
[----:B------:R-:W-:Y:S08]  /*d9e0*/  HMMA.16816.F32.BF16 R140, R136, R122, R12 ;  /* 0x0000007a888c723c */ /* 0x000ff0000004180c */
[----:B---3--:R-:W-:Y:S08]  /*d9f0*/  HMMA.16816.F32.BF16 R12, R168, R28, R24 ;  /* 0x0000001ca80c723c */ /* 0x008ff00000041818 */
[C---:B-----5:R-:W-:Y:S01]  /*da00*/  HMMA.16816.F32.BF16 R144, R136.reuse, R116, R8 ;  /* 0x000000748890723c */ /* 0x060fe20000041808 */
[----:B------:R-:W3:Y:S07]  /*da10*/  LDSM.16.M88.4 R8, [R2+0x2000] ;  /* 0x002000000208783b */ /* 0x000eee0000000200 */
[C---:B------:R-:W-:Y:S01]  /*da20*/  HMMA.16816.F32.BF16 R100, R136.reuse, R60, R36 ;  /* 0x0000003c8864723c */ /* 0x040fe20000041824 */
[----:B------:R-:W1:Y:S07]  /*da30*/  LDSM.16.M88.4 R36, [R2+0x1000] ;  /* 0x001000000224783b */ /* 0x000e6e0000000200 */
[----:B------:R-:W-:Y:S08]  /*da40*/  HMMA.16816.F32.BF16 R48, R136, R120, R16 ;  /* 0x000000788830723c */ /* 0x000ff00000041810 */
[----:B------:R-:W-:Y:S01]  /*da50*/  HMMA.16816.F32.BF16 R16, R156, R44, R108 ;  /* 0x0000002c9c10723c */ /* 0x000fe2000004186c */
[----:B------:R-:W-:Y:S07]  /*da60*/  LDSM.16.M88.4 R108, [R200] ;  /* 0x00000000c86c783b */ /* 0x000fee0000000200 */
[----:B------:R-:W-:Y:S01]  /*da70*/  HMMA.16816.F32.BF16 R60, R136, R90, R20 ;  /* 0x0000005a883c723c */ /* 0x000fe20000041814 */
[----:B------:R-:W3:Y:S04]  /*da80*/  LDSM.16.M88.4 R20, [R2+0x2800] ;  /* 0x002800000214783b */ /* 0x000ee80000000200 */
[----:B------:R-:W-:Y:S03]  /*da90*/  LDSM.16.M88.4 R88, [R206+0x4000] ;  /* 0x00400000ce58783b */ /* 0x000fe60000000200 */
[----:B------:R-:W-:Y:S01]  /*daa0*/  HMMA.16816.F32.BF16 R112, R156, R46, R112 ;  /* 0x0000002e9c70723c */ /* 0x000fe20000041870 */
[----:B------:R-:W3:Y:S07]  /*dab0*/  LDSM.16.M88.4 R44, [R2+0x3000] ;  /* 0x00300000022c783b */ /* 0x000eee0000000200 */
[----:B------:R-:W-:Y:S08]  /*dac0*/  HMMA.16816.F32.BF16 R4, R168, R30, R4 ;  /* 0x0000001ea804723c */ /* 0x000ff00000041804 */
[----:B-1----:R-:W-:Y:S08]  /*dad0*/  HMMA.16816.F32.BF16 R12, R176, R52, R12 ;  /* 0x00000034b00c723c */ /* 0x002ff0000004180c */
[----:B--2---:R-:W-:Y:S01]  /*dae0*/  HMMA.16816.F32.BF16 R120, R156, R58, R104 ;  /* 0x0000003a9c78723c */ /* 0x004fe20000041868 */
[----:B------:R-:W1:Y:S07]  /*daf0*/  LDSM.16.M88.4 R104, [R2+0x3800] ;  /* 0x003800000268783b */ /* 0x000e6e0000000200 */
[----:B----4-:R-:W-:Y:S08]  /*db00*/  HMMA.16816.F32.BF16 R16, R168, R40, R16 ;  /* 0x00000028a810723c */ /* 0x010ff00000041810 */
[C---:B---3--:R-:W-:Y:S08]  /*db10*/  HMMA.16816.F32.BF16 R116, R156.reuse, R8, R96 ;  /* 0x000000089c74723c */ /* 0x048ff00000041860 */
[----:B------:R-:W-:Y:S01]  /*db20*/  HMMA.16816.F32.BF16 R96, R156, R10, R60 ;  /* 0x0000000a9c60723c */ /* 0x000fe2000004183c */
[----:B------:R-:W2:Y:S07]  /*db30*/  LDSM.16.M88.4 R60, [R200+-0x800] ;  /* 0xfff80000c83c783b */ /* 0x000eae0000000200 */
[----:B------:R-:W-:Y:S01]  /*db40*/  HMMA.16816.F32.BF16 R4, R176, R54, R4 ;  /* 0x00000036b004723c */ /* 0x000fe20000041804 */
[----:B------:R-:W3:Y:S07]  /*db50*/  LDSM.16.M88.4 R52, [R200+-0x2000] ;  /* 0xffe00000c834783b */ /* 0x000eee0000000200 */
[C---:B------:R-:W-:Y:S08]  /*db60*/  HMMA.16816.F32.BF16 R100, R156.reuse, R36, R100 ;  /* 0x000000249c64723c */ /* 0x040ff00000041864 */
[----:B------:R-:W-:Y:S01]  /*db70*/  HMMA.16816.F32.BF16 R124, R156, R38, R84 ;  /* 0x000000269c7c723c */ /* 0x000fe20000041854 */
[----:B------:R-:W4:Y:S07]  /*db80*/  LDSM.16.M88.4 R36, [R200+-0x1000] ;  /* 0xfff00000c824783b */ /* 0x000f2e0000000200 */
[----:B------:R-:W-:Y:S08]  /*db90*/  HMMA.16816.F32.BF16 R12, R180, R80, R12 ;  /* 0x00000050b40c723c */ /* 0x000ff0000004180c */
[C---:B------:R-:W-:Y:S01]  /*dba0*/  HMMA.16816.F32.BF16 R84, R156.reuse, R20, R48 ;  /* 0x000000149c54723c */ /* 0x040fe20000041830 */
[----:B------:R-:W-:Y:S07]  /*dbb0*/  LDSM.16.M88.4 R48, [R200+-0x1800] ;  /* 0xffe80000c830783b */ /* 0x000fee0000000200 */
[C---:B------:R-:W-:Y:S08]  /*dbc0*/  HMMA.16816.F32.BF16 R28, R156.reuse, R22, R140 ;  /* 0x000000169c1c723c */ /* 0x040ff0000004188c */
[----:B------:R-:W-:Y:S08]  /*dbd0*/  HMMA.16816.F32.BF16 R24, R156, R44, R144 ;  /* 0x0000002c9c18723c */ /* 0x000ff00000041890 */
[----:B------:R-:W-:Y:S01]  /*dbe0*/  HMMA.16816.F32.BF16 R20, R168, R42, R112 ;  /* 0x0000002aa814723c */ /* 0x000fe20000041870 */
[----:B------:R-:W1:Y:S07]  /*dbf0*/  LDSM.16.M88.4 R40, [R201+0x4800] ;  /* 0x00480000c928783b */ /* 0x000e6e0000000200 */
[----:B------:R-:W-:Y:S08]  /*dc00*/  HMMA.16816.F32.BF16 R16, R176, R92, R16 ;  /* 0x0000005cb010723c */ /* 0x000ff00000041810 */
[----:B------:R-:W-:Y:S08]  /*dc10*/  HMMA.16816.F32.BF16 R128, R156, R56, R72 ;  /* 0x000000389c80723c */ /* 0x000ff00000041848 */
[----:B------:R-:W-:Y:S01]  /*dc20*/  HMMA.16816.F32.BF16 R8, R180, R82, R4 ;  /* 0x00000052b408723c */ /* 0x000fe20000041804 */
[----:B------:R-:W-:Y:S07]  /*dc30*/  LDSM.16.M88.4 R80, [R201+0x5000] ;  /* 0x00500000c950783b */ /* 0x000fee0000000200 */
[----:B------:R-:W-:Y:S08]  /*dc40*/  HMMA.16816.F32.BF16 R64, R156, R46, R64 ;  /* 0x0000002e9c40723c */ /* 0x000ff00000041840 */
[C---:B------:R-:W-:Y:S08]  /*dc50*/  HMMA.16816.F32.BF16 R72, R168.reuse, R76, R100 ;  /* 0x0000004ca848723c */ /* 0x040ff00000041864 */
[----:B------:R-:W-:Y:S01]  /*dc60*/  HMMA.16816.F32.BF16 R44, R168, R78, R124 ;  /* 0x0000004ea82c723c */ /* 0x000fe2000004187c */
[----:B------:R-:W4:Y:S07]  /*dc70*/  LDSM.16.M88.4 R76, [R2+0x4000] ;  /* 0x00400000024c783b */ /* 0x000f2e0000000200 */
[----:B-1----:R-:W-:Y:S08]  /*dc80*/  HMMA.16816.F32.BF16 R4, R188, R104, R12 ;  /* 0x00000068bc04723c */ /* 0x002ff0000004180c */
[----:B--2---:R-:W-:Y:S08]  /*dc90*/  HMMA.16816.F32.BF16 R112, R168, R60, R24 ;  /* 0x0000003ca870723c */ /* 0x004ff00000041818 */
[----:B------:R-:W-:Y:S08]  /*dca0*/  HMMA.16816.F32.BF16 R24, R176, R94, R20 ;  /* 0x0000005eb018723c */ /* 0x000ff00000041814 */
[----:B------:R-:W-:Y:S08]  /*dcb0*/  HMMA.16816.F32.BF16 R20, R180, R88, R16 ;  /* 0x00000058b414723c */ /* 0x000ff00000041810 */
[C---:B---3--:R-:W-:Y:S08]  /*dcc0*/  HMMA.16816.F32.BF16 R56, R168.reuse, R52, R128 ;  /* 0x00000034a838723c */ /* 0x048ff00000041880 */
[C---:B------:R-:W-:Y:S08]  /*dcd0*/  HMMA.16816.F32.BF16 R52, R168.reuse, R54, R120 ;  /* 0x00000036a834723c */ /* 0x040ff00000041878 */
[C---:B----4-:R-:W-:Y:S08]  /*dce0*/  HMMA.16816.F32.BF16 R84, R168.reuse, R36, R84 ;  /* 0x00000024a854723c */ /* 0x050ff00000041854 */
[----:B------:R-:W-:Y:S01]  /*dcf0*/  HMMA.16816.F32.BF16 R100, R168, R38, R28 ;  /* 0x00000026a864723c */ /* 0x000fe2000004181c */
[----:B------:R-:W1:Y:S04]  /*dd00*/  LDSM.16.M88.4 R36, [R206+0x4800] ;  /* 0x00480000ce24783b */ /* 0x000e680000000200 */
[----:B------:R-:W-:Y:S03]  /*dd10*/  LDSM.16.M88.4 R28, [R206+0x5000] ;  /* 0x00500000ce1c783b */ /* 0x000fe60000000200 */
[----:B------:R-:W-:Y:S08]  /*dd20*/  HMMA.16816.F32.BF16 R16, R188, R106, R8 ;  /* 0x0000006abc10723c */ /* 0x000ff00000041808 */
[----:B------:R-:W-:Y:S01]  /*dd30*/  HMMA.16816.F32.BF16 R92, R168, R62, R64 ;  /* 0x0000003ea85c723c */ /* 0x000fe20000041840 */
[----:B------:R-:W2:Y:S07]  /*dd40*/  LDSM.16.M88.4 R60, [R200+0x800] ;  /* 0x00080000c83c783b */ /* 0x000eae0000000200 */
[----:B------:R-:W-:Y:S08]  /*dd50*/  HMMA.16816.F32.BF16 R4, R192, R108, R4 ;  /* 0x0000006cc004723c */ /* 0x000ff00000041804 */
[----:B------:R-:W-:Y:S08]  /*dd60*/  HMMA.16816.F32.BF16 R12, R176, R40, R72 ;  /* 0x00000028b00c723c */ /* 0x000ff00000041848 */
[----:B------:R-:W-:Y:S08]  /*dd70*/  HMMA.16816.F32.BF16 R8, R188, R76, R20 ;  /* 0x0000004cbc08723c */ /* 0x000ff00000041814 */
[----:B------:R-:W-:Y:S01]  /*dd80*/  HMMA.16816.F32.BF16 R24, R180, R90, R24 ;  /* 0x0000005ab418723c */ /* 0x000fe20000041818 */
[----:B------:R-:W-:-:S07]  /*dd90*/  FMUL.FTZ R0, R4, c[0x0][0x320] ;  /* 0x0000c80004007a20 */ /* 0x000fce0000410000 */
[C---:B------:R-:W-:Y:S01]  /*dda0*/  HMMA.16816.F32.BF16 R64, R176.reuse, R80, R56 ;  /* 0x00000050b040723c */ /* 0x040fe20000041838 */
[----:B------:R-:W-:Y:S07]  /*ddb0*/  LDSM.16.M88.4 R56, [R201+0x6000] ;  /* 0x00600000c938783b */ /* 0x000fee0000000200 */
[----:B------:R-:W-:Y:S01]  /*ddc0*/  HMMA.16816.F32.BF16 R80, R176, R82, R52 ;  /* 0x00000052b050723c */ /* 0x000fe20000041834 */
[----:B------:R-:W-:Y:S07]  /*ddd0*/  LDSM.16.M88.4 R52, [R2+0x4800] ;  /* 0x004800000234783b */ /* 0x000fee0000000200 */
[----:B------:R-:W-:Y:S01]  /*dde0*/  HMMA.16816.F32.BF16 R16, R192, R110, R16 ;  /* 0x0000006ec010723c */ /* 0x000fe20000041810 */
[----:B------:R3:W4:Y:S07]  /*ddf0*/  MUFU.TANH R111, R0 ;  /* 0x00000000006f7308 */ /* 0x00072e0000002400 */
[C---:B------:R-:W-:Y:S08]  /*de00*/  HMMA.16816.F32.BF16 R116, R168.reuse, R48, R116 ;  /* 0x00000030a874723c */ /* 0x040ff00000041874 */
[----:B------:R-:W-:Y:S01]  /*de10*/  HMMA.16816.F32.BF16 R96, R168, R50, R96 ;  /* 0x00000032a860723c */ /* 0x000fe20000041860 */
[----:B---3--:R-:W-:-:S04]  /*de20*/  FMUL.FTZ R0, R5, c[0x0][0x320] ;  /* 0x0000c80005007a20 */ /* 0x008fc80000410000 */
[----:B------:R3:W2:Y:S03]  /*de30*/  MUFU.TANH R110, R0 ;  /* 0x00000000006e7308 */ /* 0x0006a60000002400 */
[----:B------:R-:W-:Y:S01]  /*de40*/  HMMA.16816.F32.BF16 R48, R176, R42, R44 ;  /* 0x0000002ab030723c */ /* 0x000fe2000004182c */
[----:B------:R-:W4:Y:S04]  /*de50*/  LDSM.16.M88.4 R44, [R201+0x5800] ;  /* 0x00580000c92c783b */ /* 0x000f280000000200 */
[----:B------:R-:W4:Y:S03]  /*de60*/  LDSM.16.M88.4 R40, [R200+0x1000] ;  /* 0x00100000c828783b */ /* 0x000f260000000200 */
[----:B-1----:R-:W-:Y:S01]  /*de70*/  HMMA.16816.F32.BF16 R12, R180, R36, R12 ;  /* 0x00000024b40c723c */ /* 0x002fe2000004180c */
[----:B---3--:R-:W-:-:S04]  /*de80*/  FMUL.FTZ R0, R6, c[0x0][0x320] ;  /* 0x0000c80006007a20 */ /* 0x008fc80000410000 */
[----:B------:R1:W3:Y:S11]  /*de90*/  MUFU.TANH R109, R0 ;  /* 0x00000000006d7308 */ /* 0x0002f60000002400 */
[----:B------:R-:W-:Y:S01]  /*dea0*/  HMMA.16816.F32.BF16 R20, R180, R38, R48 ;  /* 0x00000026b414723c */ /* 0x000fe20000041830 */
[----:B------:R-:W3:Y:S04]  /*deb0*/  LDSM.16.M88.4 R36, [R2+0x5000] ;  /* 0x005000000224783b */ /* 0x000ee80000000200 */
[----:B------:R-:W-:Y:S01]  /*dec0*/  LDSM.16.M88.4 R48, [R2+0x5800] ;  /* 0x005800000230783b */ /* 0x000fe20000000200 */
[----:B-1----:R-:W-:-:S02]  /*ded0*/  FMUL.FTZ R0, R7, c[0x0][0x320] ;  /* 0x0000c80007007a20 */ /* 0x002fc40000410000 */
[----:B--2---:R-:W-:Y:S02]  /*dee0*/  HMMA.16816.F32.BF16 R4, R192, R60, R8 ;  /* 0x0000003cc004723c */ /* 0x004fe40000041808 */
[----:B------:R1:W2:Y:S06]  /*def0*/  MUFU.TANH R108, R0 ;  /* 0x00000000006c7308 */ /* 0x0002ac0000002400 */
[----:B------:R-:W-:Y:S08]  /*df00*/  HMMA.16816.F32.BF16 R8, R188, R78, R24 ;  /* 0x0000004ebc08723c */ /* 0x000ff00000041818 */
[----:B----4-:R-:W-:Y:S01]  /*df10*/  HMMA.16816.F32.BF16 R76, R176, R44, R116 ;  /* 0x0000002cb04c723c */ /* 0x010fe20000041874 */
[----:B-1----:R-:W-:-:S04]  /*df20*/  FMUL.FTZ R0, R16, c[0x0][0x320] ;  /* 0x0000c80010007a20 */ /* 0x002fc80000410000 */
[----:B------:R1:W4:Y:S03]  /*df30*/  MUFU.TANH R107, R0 ;  /* 0x00000000006b7308 */ /* 0x0003260000002400 */
[----:B------:R-:W-:Y:S01]  /*df40*/  HMMA.16816.F32.BF16 R72, R176, R46, R96 ;  /* 0x0000002eb048723c */ /* 0x000fe20000041860 */
[----:B------:R-:W2:Y:S01]  /*df50*/  LDSM.16.M88.4 R44, [R206+0x5800] ;  /* 0x00580000ce2c783b */ /* 0x000ea20000000200 */
[----:B-1----:R-:W-:-:S04]  /*df60*/  FMUL.FTZ R0, R17, c[0x0][0x320] ;  /* 0x0000c80011007a20 */ /* 0x002fc80000410000 */
[----:B------:R1:W1:Y:S02]  /*df70*/  MUFU.TANH R106, R0 ;  /* 0x00000000006a7308 */ /* 0x0002640000002400 */
[----:B-1----:R-:W-:-:S06]  /*df80*/  FMUL.FTZ R0, R18, c[0x0][0x320] ;  /* 0x0000c80012007a20 */ /* 0x002fcc0000410000 */
[----:B------:R1:W1:Y:S02]  /*df90*/  MUFU.TANH R105, R0 ;  /* 0x0000000000697308 */ /* 0x0002640000002400 */
[----:B-1----:R-:W-:Y:S02]  /*dfa0*/  FMUL.FTZ R0, R19, c[0x0][0x320] ;  /* 0x0000c80013007a20 */ /* 0x002fe40000410000 */
[----:B------:R-:W-:Y:S04]  /*dfb0*/  HMMA.16816.F32.BF16 R16, R188, R52, R12 ;  /* 0x00000034bc10723c */ /* 0x000fe8000004180c */
[----:B------:R1:W1:Y:S04]  /*dfc0*/  MUFU.TANH R104, R0 ;  /* 0x0000000000687308 */ /* 0x0002680000002400 */
[----:B------:R-:W-:Y:S01]  /*dfd0*/  HMMA.16816.F32.BF16 R12, R192, R62, R8 ;  /* 0x0000003ec00c723c */ /* 0x000fe20000041808 */
[----:B------:R-:W2:Y:S07]  /*dfe0*/  LDSM.16.M88.4 R60, [R201+0x6800] ;  /* 0x00680000c93c783b */ /* 0x000eae0000000200 */
[----:B------:R-:W-:Y:S01]  /*dff0*/  HMMA.16816.F32.BF16 R8, R180, R28, R64 ;  /* 0x0000001cb408723c */ /* 0x000fe20000041840 */
[----:B-1----:R-:W-:-:S04]  /*e000*/  FMUL.FTZ R0, R4, c[0x0][0x320] ;  /* 0x0000c80004007a20 */ /* 0x002fc80000410000 */
[----:B------:R1:W1:Y:S03]  /*e010*/  MUFU.TANH R91, R0 ;  /* 0x00000000005b7308 */ /* 0x0002660000002400 */
[----:B------:R-:W-:Y:S08]  /*e020*/  HMMA.16816.F32.BF16 R24, R192, R40, R16 ;  /* 0x00000028c018723c */ /* 0x000ff00000041810 */
[----:B------:R-:W-:Y:S01]  /*e030*/  HMMA.16816.F32.BF16 R64, R176, R56, R84 ;  /* 0x00000038b040723c */ /* 0x000fe20000041854 */
[----:B-1----:R-:W-:-:S07]  /*e040*/  FMUL.FTZ R0, R5, c[0x0][0x320] ;  /* 0x0000c80005007a20 */ /* 0x002fce0000410000 */
[----:B---3--:R-:W-:Y:S01]  /*e050*/  HMMA.16816.F32.BF16 R16, R188, R36, R8 ;  /* 0x00000024bc10723c */ /* 0x008fe20000041808 */
[----:B------:R1:W3:Y:S02]  /*e060*/  MUFU.TANH R90, R0 ;  /* 0x00000000005a7308 */ /* 0x0002e40000002400 */
[----:B-1----:R-:W-:-:S06]  /*e070*/  FMUL.FTZ R0, R6, c[0x0][0x320] ;  /* 0x0000c80006007a20 */ /* 0x002fcc0000410000 */
[----:B------:R1:W1:Y:S02]  /*e080*/  MUFU.TANH R34, R0 ;  /* 0x0000000000227308 */ /* 0x0002640000002400 */
[----:B-1----:R-:W-:Y:S02]  /*e090*/  FMUL.FTZ R0, R7, c[0x0][0x320] ;  /* 0x0000c80007007a20 */ /* 0x002fe40000410000 */
[----:B------:R-:W-:Y:S01]  /*e0a0*/  HMMA.16816.F32.BF16 R4, R188, R54, R20 ;  /* 0x00000036bc04723c */ /* 0x000fe20000041814 */
[----:B------:R-:W1:Y:S03]  /*e0b0*/  LDSM.16.M88.4 R52, [R200+0x1800] ;  /* 0x00180000c834783b */ /* 0x000e660000000200 */
[----:B------:R2:W1:Y:S04]  /*e0c0*/  MUFU.TANH R35, R0 ;  /* 0x0000000000237308 */ /* 0x0004680000002400 */
[----:B------:R-:W-:Y:S01]  /*e0d0*/  HMMA.16816.F32.BF16 R20, R180, R30, R80 ;  /* 0x0000001eb414723c */ /* 0x000fe20000041850 */
[----:B------:R-:W1:Y:S01]  /*e0e0*/  LDSM.16.M88.4 R28, [R206+0x6000] ;  /* 0x00600000ce1c783b */ /* 0x000e620000000200 */
[----:B--2---:R-:W-:-:S04]  /*e0f0*/  FMUL.FTZ R0, R12, c[0x0][0x320] ;  /* 0x0000c8000c007a20 */ /* 0x004fc80000410000 */
[----:B------:R2:W1:Y:S10]  /*e100*/  MUFU.TANH R89, R0 ;  /* 0x0000000000597308 */ /* 0x0004740000002400 */
[----:B------:R-:W-:Y:S01]  /*e110*/  HMMA.16816.F32.BF16 R4, R192, R42, R4 ;  /* 0x0000002ac004723c */ /* 0x000fe20000041804 */
[----:B------:R-:W1:Y:S07]  /*e120*/  LDSM.16.M88.4 R40, [R200+0x2000] ;  /* 0x00200000c828783b */ /* 0x000e6e0000000200 */
[----:B------:R-:W-:Y:S01]  /*e130*/  HMMA.16816.F32.BF16 R8, R188, R38, R20 ;  /* 0x00000026bc08723c */ /* 0x000fe20000041814 */
[----:B--2---:R-:W-:-:S07]  /*e140*/  FMUL.FTZ R0, R13, c[0x0][0x320] ;  /* 0x0000c8000d007a20 */ /* 0x004fce0000410000 */
[----:B------:R-:W-:Y:S01]  /*e150*/  HMMA.16816.F32.BF16 R20, R180, R46, R72 ;  /* 0x0000002eb414723c */ /* 0x000fe20000041848 */
[----:B------:R2:W1:Y:S07]  /*e160*/  MUFU.TANH R88, R0 ;  /* 0x0000000000587308 */ /* 0x00046e0000002400 */
[C---:B------:R-:W-:Y:S08]  /*e170*/  HMMA.16816.F32.BF16 R36, R176.reuse, R58, R100 ;  /* 0x0000003ab024723c */ /* 0x040ff00000041864 */
[----:B------:R-:W-:Y:S01]  /*e180*/  HMMA.16816.F32.BF16 R56, R176, R60, R112 ;  /* 0x0000003cb038723c */ /* 0x000fe20000041870 */
[----:B--2---:R-:W-:-:S04]  /*e190*/  FMUL.FTZ R0, R14, c[0x0][0x320] ;  /* 0x0000c8000e007a20 */ /* 0x004fc80000410000 */
[----:B------:R2:W1:Y:S02]  /*e1a0*/  MUFU.TANH R84, R0 ;  /* 0x0000000000547308 */ /* 0x0004640000002400 */
[----:B--2---:R-:W-:Y:S02]  /*e1b0*/  FMUL.FTZ R0, R15, c[0x0][0x320] ;  /* 0x0000c8000f007a20 */ /* 0x004fe40000410000 */
[----:B------:R-:W-:Y:S01]  /*e1c0*/  HMMA.16816.F32.BF16 R12, R180, R44, R76 ;  /* 0x0000002cb40c723c */ /* 0x000fe2000004184c */
[----:B------:R-:W-:Y:S03]  /*e1d0*/  LDSM.16.M88.4 R44, [R200+0x2800] ;  /* 0x00280000c82c783b */ /* 0x000fe60000000200 */
        /* <DEDUP_REMOVED lines=8> */
[----:B-1----:R-:W-:Y:S04]  /*e260*/  HMMA.16816.F32.BF16 R24, R192, R52, R16 ;  /* 0x00000034c018723c */ /* 0x002fe80000041810 */
[----:B------:R1:W2:Y:S04]  /*e270*/  MUFU.TANH R71, R0 ;  /* 0x0000000000477308 */ /* 0x0002a80000002400 */
[----:B------:R-:W-:Y:S08]  /*e280*/  HMMA.16816.F32.BF16 R16, R188, R48, R12 ;  /* 0x00000030bc10723c */ /* 0x000ff0000004180c */
[----:B------:R-:W-:Y:S01]  /*e290*/  HMMA.16816.F32.BF16 R12, R180, R28, R64 ;  /* 0x0000001cb40c723c */ /* 0x000fe20000041840 */
[----:B-1----:R-:W-:-:S04]  /*e2a0*/  FMUL.FTZ R0, R4, c[0x0][0x320] ;  /* 0x0000c80004007a20 */ /* 0x002fc80000410000 */
[----:B------:R1:W1:Y:S02]  /*e2b0*/  MUFU.TANH R79, R0 ;  /* 0x00000000004f7308 */ /* 0x0002640000002400 */
[----:B-1----:R-:W-:-:S06]  /*e2c0*/  FMUL.FTZ R0, R5, c[0x0][0x320] ;  /* 0x0000c80005007a20 */ /* 0x002fcc0000410000 */
[----:B------:R1:W1:Y:S02]  /*e2d0*/  MUFU.TANH R78, R0 ;  /* 0x00000000004e7308 */ /* 0x0002640000002400 */
[----:B-1----:R-:W-:-:S06]  /*e2e0*/  FMUL.FTZ R0, R6, c[0x0][0x320] ;  /* 0x0000c80006007a20 */ /* 0x002fcc0000410000 */
[----:B------:R1:W1:Y:S02]  /*e2f0*/  MUFU.TANH R77, R0 ;  /* 0x00000000004d7308 */ /* 0x0002640000002400 */
[----:B-1----:R-:W-:Y:S02]  /*e300*/  FMUL.FTZ R0, R7, c[0x0][0x320] ;  /* 0x0000c80007007a20 */ /* 0x002fe40000410000 */
[----:B------:R-:W-:Y:S01]  /*e310*/  HMMA.16816.F32.BF16 R4, R192, R54, R8 ;  /* 0x00000036c004723c */ /* 0x000fe20000041808 */
[----:B------:R-:W1:Y:S03]  /*e320*/  LDSM.16.M88.4 R52, [R2+0x6000] ;  /* 0x006000000234783b */ /* 0x000e660000000200 */
[----:B------:R2:W1:Y:S04]  /*e330*/  MUFU.TANH R75, R0 ;  /* 0x00000000004b7308 */ /* 0x0004680000002400 */
[----:B------:R-:W-:Y:S01]  /*e340*/  HMMA.16816.F32.BF16 R8, R188, R50, R20 ;  /* 0x00000032bc08723c */ /* 0x000fe20000041814 */
[----:B------:R-:W3:Y:S07]  /*e350*/  LDSM.16.M88.4 R48, [R206+0x6800] ;  /* 0x00680000ce30783b */ /* 0x000eee0000000200 */
[----:B------:R-:W-:Y:S01]  /*e360*/  HMMA.16816.F32.BF16 R20, R192, R40, R16 ;  /* 0x00000028c014723c */ /* 0x000fe20000041810 */
[----:B--2---:R-:W-:-:S04]  /*e370*/  FMUL.FTZ R0, R24, c[0x0][0x320] ;  /* 0x0000c80018007a20 */ /* 0x004fc80000410000 */
[----:B------:R2:W1:Y:S11]  /*e380*/  MUFU.TANH R74, R0 ;  /* 0x00000000004a7308 */ /* 0x0004760000002400 */
[----:B------:R-:W-:Y:S01]  /*e390*/  HMMA.16816.F32.BF16 R8, R192, R42, R8 ;  /* 0x0000002ac008723c */ /* 0x000fe20000041808 */
[----:B--2---:R-:W-:-:S07]  /*e3a0*/  FMUL.FTZ R0, R25, c[0x0][0x320] ;  /* 0x0000c80019007a20 */ /* 0x004fce0000410000 */
[----:B-1----:R-:W-:Y:S01]  /*e3b0*/  HMMA.16816.F32.BF16 R16, R188, R52, R12 ;  /* 0x00000034bc10723c */ /* 0x002fe2000004180c */
[----:B------:R1:W2:Y:S07]  /*e3c0*/  MUFU.TANH R76, R0 ;  /* 0x00000000004c7308 */ /* 0x0002ae0000002400 */
[----:B---3--:R-:W-:Y:S01]  /*e3d0*/  HMMA.16816.F32.BF16 R12, R180, R48, R56 ;  /* 0x00000030b40c723c */ /* 0x008fe20000041838 */
[----:B-1----:R-:W-:-:S04]  /*e3e0*/  FMUL.FTZ R0, R26, c[0x0][0x320] ;  /* 0x0000c8001a007a20 */ /* 0x002fc80000410000 */
[----:B------:R1:W3:Y:S02]  /*e3f0*/  MUFU.TANH R73, R0 ;  /* 0x0000000000497308 */ /* 0x0002e40000002400 */
[----:B-1----:R-:W-:Y:S02]  /*e400*/  FMUL.FTZ R0, R27, c[0x0][0x320] ;  /* 0x0000c8001b007a20 */ /* 0x002fe40000410000 */
[----:B------:R-:W-:Y:S01]  /*e410*/  HMMA.16816.F32.BF16 R24, R180, R30, R36 ;  /* 0x0000001eb418723c */ /* 0x000fe20000041824 */
[----:B------:R-:W1:Y:S03]  /*e420*/  LDSM.16.M88.4 R36, [R2+0x6800] ;  /* 0x006800000224783b */ /* 0x000e660000000200 */
[----:B------:R2:W1:Y:S01]  /*e430*/  MUFU.TANH R72, R0 ;  /* 0x0000000000487308 */ /* 0x0004620000002400 */
[----:B------:R-:W3:Y:S01]  /*e440*/  LDSM.16.M88.4 R28, [R200+0x3000] ;  /* 0x00300000c81c783b */ /* 0x000ee20000000200 */
[----:B------:R-:W-:-:S04]  /*e450*/  DEPBAR.LE SB0, 0x0 ;  /* 0x000080000000791a */ /* 0x000fc80000000000 */
[----:B--2---:R-:W-:-:S04]  /*e460*/  FMUL.FTZ R0, R4, c[0x0][0x320] ;  /* 0x0000c80004007a20 */ /* 0x004fc80000410000 */
[----:B------:R2:W1:Y:S10]  /*e470*/  MUFU.TANH R70, R0 ;  /* 0x0000000000467308 */ /* 0x0004740000002400 */
[----:B------:R-:W-:Y:S01]  /*e480*/  HMMA.16816.F32.BF16 R24, R188, R54, R24 ;  /* 0x00000036bc18723c */ /* 0x000fe20000041818 */
[----:B--2---:R-:W-:-:S07]  /*e490*/  FMUL.FTZ R0, R5, c[0x0][0x320] ;  /* 0x0000c80005007a20 */ /* 0x004fce0000410000 */
[----:B-1----:R-:W-:Y:S01]  /*e4a0*/  HMMA.16816.F32.BF16 R12, R188, R36, R12 ;  /* 0x00000024bc0c723c */ /* 0x002fe2000004180c */
[----:B------:R1:W2:Y:S02]  /*e4b0*/  MUFU.TANH R69, R0 ;  /* 0x0000000000457308 */ /* 0x0002a40000002400 */
[----:B-1----:R-:W-:-:S06]  /*e4c0*/  FMUL.FTZ R0, R6, c[0x0][0x320] ;  /* 0x0000c80006007a20 */ /* 0x002fcc0000410000 */
[----:B------:R1:W1:Y:S02]  /*e4d0*/  MUFU.TANH R61, R0 ;  /* 0x00000000003d7308 */ /* 0x0002640000002400 */
[----:B-1----:R-:W-:Y:S02]  /*e4e0*/  FMUL.FTZ R0, R7, c[0x0][0x320] ;  /* 0x0000c80007007a20 */ /* 0x002fe40000410000 */
[----:B------:R-:W-:Y:S04]  /*e4f0*/  HMMA.16816.F32.BF16 R4, R176, R62, R92 ;  /* 0x0000003eb004723c */ /* 0x000fe8000004185c */
[----:B------:R1:W1:Y:S02]  /*e500*/  MUFU.TANH R60, R0 ;  /* 0x00000000003c7308 */ /* 0x0002640000002400 */
[----:B-1----:R-:W-:-:S06]  /*e510*/  FMUL.FTZ R0, R20, c[0x0][0x320] ;  /* 0x0000c80014007a20 */ /* 0x002fcc0000410000 */
[----:B------:R1:W1:Y:S11]  /*e520*/  MUFU.TANH R53, R0 ;  /* 0x0000000000357308 */ /* 0x0002760000002400 */
[----:B------:R-:W-:Y:S01]  /*e530*/  @!UPT UIADD3 URZ, URZ, URZ, URZ ;  /* 0x0000003f3f3ff290 */ /* 0x000fe2000fffe03f */
[----:B------:R-:W-:Y:S01]  /*e540*/  HMMA.16816.F32.BF16 R4, R180, R50, R4 ;  /* 0x00000032b404723c */ /* 0x000fe20000041804 */
[----:B-1----:R-:W-:-:S04]  /*e550*/  FMUL.FTZ R0, R21, c[0x0][0x320] ;  /* 0x0000c80015007a20 */ /* 0x002fc80000410000 */
[----:B------:R1:W1:Y:S11]  /*e560*/  MUFU.TANH R52, R0 ;  /* 0x0000000000347308 */ /* 0x0002760000002400 */
[----:B------:R-:W-:Y:S08]  /*e570*/  @!UPT UIADD3 URZ, URZ, URZ, URZ ;  /* 0x0000003f3f3ff290 */ /* 0x000ff0000fffe03f */
[----:B------:R-:W-:Y:S01]  /*e580*/  HMMA.16816.F32.BF16 R4, R188, R38, R4 ;  /* 0x00000026bc04723c */ /* 0x000fe20000041804 */
[----:B-1----:R-:W-:-:S04]  /*e590*/  FMUL.FTZ R0, R22, c[0x0][0x320] ;  /* 0x0000c80016007a20 */ /* 0x002fc80000410000 */
[----:B------:R1:W1:Y:S11]  /*e5a0*/  MUFU.TANH R49, R0 ;  /* 0x0000000000317308 */ /* 0x0002760000002400 */
[----:B------:R-:W-:Y:S08]  /*e5b0*/  @!UPT UIADD3 URZ, URZ, URZ, URZ ;  /* 0x0000003f3f3ff290 */ /* 0x000ff0000fffe03f */
[----:B---3--:R-:W-:Y:S01]  /*e5c0*/  HMMA.16816.F32.BF16 R4, R192, R30, R4 ;  /* 0x0000001ec004723c */ /* 0x008fe20000041804 */
[----:B-1----:R-:W-:-:S07]  /*e5d0*/  FMUL.FTZ R0, R23, c[0x0][0x320] ;  /* 0x0000c80017007a20 */ /* 0x002fce0000410000 */
[C---:B------:R-:W-:Y:S01]  /*e5e0*/  HMMA.16816.F32.BF16 R20, R192.reuse, R44, R16 ;  /* 0x0000002cc014723c */ /* 0x040fe20000041810 */
[----:B------:R1:W3:Y:S07]  /*e5f0*/  MUFU.TANH R48, R0 ;  /* 0x0000000000307308 */ /* 0x0002ee0000002400 */
        /* <DEDUP_REMOVED lines=42> */
[----:B------:R-:W-:Y:S06]  /*e8a0*/  BAR.SYNC.DEFER_BLOCKING 0x0 ;  /* 0x0000000000007b1d */ /* 0x000fec0000010000 */
[----:B------:R-:W-:Y:S05]  /*e8b0*/  @!P0 BRA `(.L_x_332) ;  /* 0x0000034000008947 */ /* 0x000fea0003800000 */
[----:B-1234-:R-:W-:Y:S02]  /*e8c0*/  IADD3 R0, R241, -0x2, RZ ;  /* 0xfffffffef1007810 */ /* 0x01efe40007ffe0ff */
[----:B------:R-:W-:Y:S02]  /*e8d0*/  ISETP.GE.AND P3, PT, R228, 0x1, PT ;  /* 0x00000001e400780c */ /* 0x000fe40003f66270 */
[----:B------:R-:W-:-:S02]  /*e8e0*/  SHF.R.S32.HI R2, RZ, 0x1f, R0 ;  /* 0x0000001fff027819 */ /* 0x000fc40000011400 */
[C---:B------:R-:W-:Y:S02]  /*e8f0*/  ISETP.GE.AND P2, PT, R228.reuse, 0x21, PT ;  /* 0x00000021e400780c */ /* 0x040fe40003f46270 */
[----:B------:R-:W-:Y:S01]  /*e900*/  ISETP.GE.AND P1, PT, R228, 0x41, PT ;  /* 0x00000041e400780c */ /* 0x000fe20003f26270 */
[----:B------:R-:W-:Y:S02]  /*e910*/  IMAD R4, R2, c[0x0][0x1e0], RZ ;  /* 0x0000780002047a24 */ /* 0x000fe400078e02ff */
[----:B------:R-:W-:-:S04]  /*e920*/  IMAD.WIDE.U32 R2, R0, c[0x0][0x1e0], RZ ;  /* 0x0000780000027a25 */ /* 0x000fc800078e00ff */
        /* <DEDUP_REMOVED lines=12> */
[----:B------:R-:W-:Y:S02]  /*e9f0*/  @P3 LEA.HI.X R9, R0, c[0x0][0x1cc], R4, 0x1, P0 ;  /* 0x0000730000093a11 */ /* 0x000fe400000f0c04 */
[----:B------:R-:W-:Y:S01]  /*ea00*/  @P2 IADD3 R0, P4, R5, R152, RZ ;  /* 0x0000009805002210 */ /* 0x000fe20007f9e0ff */
[----:B------:R-:W-:Y:S01]  /*ea10*/  @P1 IMAD.MOV.U32 R5, RZ, RZ, c[0x0][0x1e0] ;  /* 0x00007800ff051624 */ /* 0x000fe200078e00ff */
        /* <DEDUP_REMOVED lines=30> */
.L_x_332:
[----:B--234-:R-:W-:Y:S05]  /*ec00*/  BSYNC B0 ;  /* 0x0000000000007941 */ /* 0x01cfea0003800000 */
.L_x_331:
[----:B-1----:R-:W-:Y:S01]  /*ec10*/  LEA.HI R0, R216, R250, RZ, 0x5 ;  /* 0x000000fad8007211 */ /* 0x002fe200078f28ff */
[----:B------:R-:W0:Y:S03]  /*ec20*/  LDGDEPBAR ;  /* 0x00000000000079af */ /* 0x000e260000000000 */
[----:B------:R-:W-:-:S05]  /*ec30*/  LOP3.LUT R0, R0, 0xffffffe0, RZ, 0xc0, !PT ;  /* 0xffffffe000007812 */ /* 0x000fca00078ec0ff */
[----:B------:R-:W-:-:S05]  /*ec40*/  IMAD.IADD R0, R250, 0x1, -R0 ;  /* 0x00000001fa007824 */ /* 0x000fca00078e0a00 */
[----:B------:R-:W-:-:S04]  /*ec50*/  SHF.R.S32.HI R2, RZ, 0x1f, R0 ;  /* 0x0000001fff027819 */ /* 0x000fc80000011400 */
[----:B------:R-:W-:-:S04]  /*ec60*/  LEA.HI R2, R2, R0, RZ, 0x2 ;  /* 0x0000000002027211 */ /* 0x000fc800078f10ff */
[----:B------:R-:W-:-:S05]  /*ec70*/  LOP3.LUT R2, R2, 0x7ffffffc, RZ, 0xc0, !PT ;  /* 0x7ffffffc02027812 */ /* 0x000fca00078ec0ff */
[----:B------:R-:W-:-:S04]  /*ec80*/  IMAD.IADD R0, R0, 0x1, -R2 ;  /* 0x0000000100007824 */ /* 0x000fc800078e0a02 */
[----:B------:R-:W-:-:S04]  /*ec90*/  IMAD.SHL.U32 R0, R0, 0x2, RZ ;  /* 0x0000000200007824 */ /* 0x000fc800078e00ff */
[----:B------:R-:W-:-:S05]  /*eca0*/  IMAD.IADD R0, R149, 0x1, -R0 ;  /* 0x0000000195007824 */ /* 0x000fca00078e0a00 */
        /* <DEDUP_REMOVED lines=14> */
[----:B------:R-:W-:Y:S02]  /*ed90*/  FSEL R20, R105, -INF , P2 ;  /* 0xff80000069147808 */ /* 0x000fe40001000000 */
[----:B------:R-:W-:Y:S02]  /*eda0*/  ISETP.GT.AND P2, PT, R0, 0x18, PT ;  /* 0x000000180000780c */ /* 0x000fe40003f44270 */
[----:B------:R-:W-:Y:S02]  /*edb0*/  FSEL R25, R90, -INF , P6 ;  /* 0xff8000005a197808 */ /* 0x000fe40003000000 */
[----:B------:R-:W-:-:S02]  /*edc0*/  FMNMX.FTZ R2, R24, R2, !PT ;  /* 0x0000000218027209 */ /* 0x000fc40007810000 */
[----:B------:R-:W-:Y:S02]  /*edd0*/  FSEL R10, R109, -INF , P1 ;  /* 0xff8000006d0a7808 */ /* 0x000fe40000800000 */
[----:B------:R-:W-:Y:S02]  /*ede0*/  ISETP.GT.AND P5, PT, R0, 0x19, PT ;  /* 0x000000190000780c */ /* 0x000fe40003fa4270 */
[----:B------:R-:W-:Y:S02]  /*edf0*/  FSEL R11, R108, -INF , P0 ;  /* 0xff8000006c0b7808 */ /* 0x000fe40000000000 */
[----:B------:R-:W-:Y:S02]  /*ee00*/  FSEL R26, R89, -INF , P2 ;  /* 0xff800000591a7808 */ /* 0x000fe40001000000 */
        /* <DEDUP_REMOVED lines=10> */
[----:B------:R-:W-:Y:S02]  /*eeb0*/  FSEL R97, R71, -INF , P0 ;  /* 0xff80000047617808 */ /* 0x000fe40000000000 */
        /* <DEDUP_REMOVED lines=11> */
[----:B------:R-:W-:Y:S02]  /*ef70*/  FSEL R64, R84, -INF , P2 ;  /* 0xff80000054407808 */ /* 0x000fe40001000000 */
[----:B------:R-:W-:Y:S02]  /*ef80*/  FSEL R96, R78, -INF , P4 ;  /* 0xff8000004e607808 */ /* 0x000fe40002000000 */
[----:B------:R-:W-:Y:S02]  /*ef90*/  ISETP.GT.AND P5, PT, R0, 0x30, PT ;  /* 0x000000300000780c */ /* 0x000fe40003fa4270 */
        /* <DEDUP_REMOVED lines=8> */
[----:B------:R-:W-:Y:S02]  /*f020*/  FSEL R131, R76, -INF , P3 ;  /* 0xff8000004c837808 */ /* 0x000fe40001800000 */
[----:B------:R-:W-:Y:S02]  /*f030*/  FSEL R98, R80, -INF , P1 ;  /* 0xff80000050627808 */ /* 0x000fe40000800000 */
[----:B------:R-:W-:Y:S02]  /*f040*/  ISETP.GT.AND P3, PT, R0, 0x38, PT ;  /* 0x000000380000780c */ /* 0x000fe40003f64270 */
        /* <DEDUP_REMOVED lines=22> */
[----:B------:R-:W-:Y:S02]  /*f1b0*/  FMNMX.FTZ R3, R149, R3, !PT ;  /* 0x0000000395037209 */ /* 0x000fe40007810000 */
[----:B------:R-:W-:Y:S02]  /*f1c0*/  FMNMX.FTZ R2, R154, R2, !PT ;  /* 0x000000029a027209 */ /* 0x000fe40007810000 */
[----:B------:R-:W-:Y:S02]  /*f1d0*/  FSEL R162, R43, -INF , P0 ;  /* 0xff8000002ba27808 */ /* 0x000fe40000000000 */
[----:B------:R-:W-:-:S02]  /*f1e0*/  FSEL R152, R61, -INF , P3 ;  /* 0xff8000003d987808 */ /* 0x000fc40001800000 */
[----:B------:R-:W-:Y:S02]  /*f1f0*/  FSEL R160, R44, -INF , P5 ;  /* 0xff8000002ca07808 */ /* 0x000fe40002800000 */
[----:B------:R-:W-:Y:S02]  /*f200*/  FMNMX.FTZ R3, R150, R3, !PT ;  /* 0x0000000396037209 */ /* 0x000fe40007810000 */
[----:B------:R-:W-:Y:S02]  /*f210*/  FMNMX.FTZ R2, R155, R2, !PT ;  /* 0x000000029b027209 */ /* 0x000fe40007810000 */
[----:B------:R-:W-:Y:S02]  /*f220*/  ISETP.GT.AND P0, PT, R0, 0x50, PT ;  /* 0x000000500000780c */ /* 0x000fe40003f04270 */
[----:B------:R-:W-:Y:S02]  /*f230*/  FSEL R163, R48, -INF , P1 ;  /* 0xff80000030a37808 */ /* 0x000fe40000800000 */
[----:B------:R-:W-:-:S02]  /*f240*/  FSEL R151, R60, -INF , P6 ;  /* 0xff8000003c977808 */ /* 0x000fc40003000000 */
[----:B------:R-:W-:Y:S02]  /*f250*/  FSEL R166, R40, -INF , P0 ;  /* 0xff80000028a67808 */ /* 0x000fe40000000000 */
[----:B------:R-:W-:Y:S02]  /*f260*/  ISETP.GT.AND P1, PT, R0, 0x51, PT ;  /* 0x000000510000780c */ /* 0x000fe40003f24270 */
        /* <DEDUP_REMOVED lines=9> */
[----:B------:R-:W-:-:S02]  /*f300*/  FMNMX.FTZ R3, R161, R3, !PT ;  /* 0x00000003a1037209 */ /* 0x000fc40007810000 */
[----:B------:R-:W-:Y:S02]  /*f310*/  FMNMX.FTZ R2, R172, R2, !PT ;  /* 0x00000002ac027209 */ /* 0x000fe40007810000 */
[----:B------:R-:W-:Y:S02]  /*f320*/  ISETP.GT.AND P3, PT, R0, 0x60, PT ;  /* 0x000000600000780c */ /* 0x000fe40003f64270 */
        /* <DEDUP_REMOVED lines=9> */
[C---:B------:R-:W-:Y:S01]  /*f3c0*/  ISETP.GT.AND P1, PT, R0.reuse, 0x68, PT ;  /* 0x000000680000780c */ /* 0x040fe20003f24270 */
[----:B------:R-:W-:Y:S01]  /*f3d0*/  LDSM.16.MT88.4 R40, [R203+0x3800] ;  /* 0x00380000cb28783b */ /* 0x000fe20000004200 */
        /* <DEDUP_REMOVED lines=22> */
[----:B------:R-:W-:-:S02]  /*f540*/  FMNMX.FTZ R2, R218, R2, !PT ;  /* 0x00000002da027209 */ /* 0x000fc40007810000 */
[----:B------:R-:W-:Y:S02]  /*f550*/  FSEL R219, R17, -INF , P1 ;  /* 0xff80000011db7808 */ /* 0x000fe40000800000 */
[----:B------:R-:W-:Y:S01]  /*f560*/  FMNMX.FTZ R2, R220, R2, !PT ;  /* 0x00000002dc027209 */ /* 0x000fe20007810000 */
[----:B------:R-:W-:Y:S01]  /*f570*/  LDSM.16.MT88.4 R16, [R202] ;  /* 0x00000000ca10783b */ /* 0x000fe20000004200 */
        /* <DEDUP_REMOVED lines=41> */
[C---:B------:R-:W-:Y:S08]  /*f810*/  HMMA.16816.F32.BF16 R80, R4.reuse, R16, RZ ;  /* 0x000000100450723c */ /* 0x040ff000000418ff */
[----:B------:R-:W-:Y:S01]  /*f820*/  HMMA.16816.F32.BF16 R76, R4, R18, RZ ;  /* 0x00000012044c723c */ /* 0x000fe200000418ff */
[----:B------:R-:W4:Y:S01]  /*f830*/  LDSM.16.MT88.4 R16, [R202+0x3800] ;  /* 0x00380000ca10783b */ /* 0x000f220000004200 */
[----:B---3--:R-:W-:-:S06]  /*f840*/  FFMA.FTZ R3, R25, c[0x0][0x2d0], -R2 ;  /* 0x0000b40019037a23 */ /* 0x008fcc0000010802 */
[C---:B-1----:R-:W-:Y:S01]  /*f850*/  HMMA.16816.F32.BF16 R56, R4.reuse, R8, RZ ;  /* 0x000000080438723c */ /* 0x042fe200000418ff */
[----:B------:R1:W3:Y:S07]  /*f860*/  MUFU.EX2 R232, R3 ;  /* 0x0000000300e87308 */ /* 0x0002ee0000000800 */
[C---:B------:R-:W-:Y:S01]  /*f870*/  HMMA.16816.F32.BF16 R48, R4.reuse, R10, RZ ;  /* 0x0000000a0430723c */ /* 0x040fe200000418ff */
[----:B------:R-:W5:Y:S07]  /*f880*/  LDSM.16.MT88.4 R8, [R204+0x3800] ;  /* 0x00380000cc08783b */ /* 0x000f6e0000004200 */
[----:B------:R-:W-:Y:S01]  /*f890*/  HMMA.16816.F32.BF16 R72, R4, R12, RZ ;  /* 0x0000000c0448723c */ /* 0x000fe200000418ff */
[----:B-1----:R-:W-:-:S04]  /*f8a0*/  FFMA.FTZ R3, R26, c[0x0][0x2d0], -R2 ;  /* 0x0000b4001a037a23 */ /* 0x002fc80000010802 */
[----:B------:R1:W-:Y:S03]  /*f8b0*/  MUFU.EX2 R226, R3 ;  /* 0x0000000300e27308 */ /* 0x0003e60000000800 */
[C---:B------:R-:W-:Y:S01]  /*f8c0*/  HMMA.16816.F32.BF16 R60, R4.reuse, R14, RZ ;  /* 0x0000000e043c723c */ /* 0x040fe200000418ff */
[----:B------:R-:W-:Y:S07]  /*f8d0*/  LDSM.16.MT88.4 R12, [R205+0x800] ;  /* 0x00080000cd0c783b */ /* 0x000fee0000004200 */
[----:B--2---:R-:W-:Y:S01]  /*f8e0*/  HMMA.16816.F32.BF16 R52, R4, R20, RZ ;  /* 0x000000140434723c */ /* 0x004fe200000418ff */
[----:B-1----:R-:W-:-:S02]  /*f8f0*/  FFMA.FTZ R3, R27, c[0x0][0x2d0], -R2 ;  /* 0x0000b4001b037a23 */ /* 0x002fc40000010802 */
[----:B------:R-:W1:Y:S05]  /*f900*/  LDSM.16.MT88.4 R24, [R203+0x800] ;  /* 0x00080000cb18783b */ /* 0x000e6a0000004200 */
[C---:B----4-:R-:W-:Y:S01]  /*f910*/  HMMA.16816.F32.BF16 R84, R4.reuse, R16, RZ ;  /* 0x000000100454723c */ /* 0x050fe200000418ff */
[----:B------:R2:W4:Y:S07]  /*f920*/  MUFU.EX2 R235, R3 ;  /* 0x0000000300eb7308 */ /* 0x00052e0000000800 */
[C---:B------:R-:W-:Y:S01]  /*f930*/  HMMA.16816.F32.BF16 R88, R4.reuse, R18, RZ ;  /* 0x000000120458723c */ /* 0x040fe200000418ff */
[----:B------:R-:W1:Y:S07]  /*f940*/  LDSM.16.MT88.4 R16, [R204+0x800] ;  /* 0x00080000cc10783b */ /* 0x000e6e0000004200 */
[C---:B------:R-:W-:Y:S01]  /*f950*/  HMMA.16816.F32.BF16 R44, R4.reuse, R22, RZ ;  /* 0x00000016042c723c */ /* 0x040fe200000418ff */
[--C-:B--2---:R-:W-:Y:S01]  /*f960*/  FFMA.FTZ R3, R34, c[0x0][0x2d0], -R0.reuse ;  /* 0x0000b40022037a23 */ /* 0x104fe20000010800 */
[----:B------:R-:W2:Y:S03]  /*f970*/  LDSM.16.MT88.4 R20, [R202+0x4000] ;  /* 0x00400000ca14783b */ /* 0x000ea60000004200 */
[----:B------:R3:W-:Y:S03]  /*f980*/  MUFU.EX2 R224, R3 ;  /* 0x0000000300e07308 */ /* 0x0007e60000000800 */
[C---:B------:R-:W-:Y:S08]  /*f990*/  HMMA.16816.F32.BF16 R104, R4.reuse, R40, RZ ;  /* 0x000000280468723c */ /* 0x040ff000000418ff */
[----:B------:R-:W-:Y:S01]  /*f9a0*/  HMMA.16816.F32.BF16 R40, R4, R42, RZ ;  /* 0x0000002a0428723c */ /* 0x000fe200000418ff */
[----:B---3--:R-:W-:-:S07]  /*f9b0*/  FFMA.FTZ R3, R35, c[0x0][0x2d0], -R0 ;  /* 0x0000b40023037a23 */ /* 0x008fce0000010800 */
[C---:B------:R-:W-:Y:S01]  /*f9c0*/  HMMA.16816.F32.BF16 R112, R4.reuse, R28, RZ ;  /* 0x0000001c0470723c */ /* 0x040fe200000418ff */
[----:B------:R3:W1:Y:S07]  /*f9d0*/  MUFU.EX2 R222, R3 ;  /* 0x0000000300de7308 */ /* 0x00066e0000000800 */
[C---:B------:R-:W-:Y:S01]  /*f9e0*/  HMMA.16816.F32.BF16 R120, R4.reuse, R30, RZ ;  /* 0x0000001e0478723c */ /* 0x040fe200000418ff */
[----:B------:R-:W2:Y:S07]  /*f9f0*/  LDSM.16.MT88.4 R28, [R203+0x4000] ;  /* 0x00400000cb1c783b */ /* 0x000eae0000004200 */
[----:B-----5:R-:W-:Y:S01]  /*fa00*/  HMMA.16816.F32.BF16 R124, R4, R8, RZ ;  /* 0x00000008047c723c */ /* 0x020fe200000418ff */
[----:B---3--:R-:W-:-:S04]  /*fa10*/  FFMA.FTZ R3, R64, c[0x0][0x2d0], -R0 ;  /* 0x0000b40040037a23 */ /* 0x008fc80000010800 */
[----:B------:R3:W-:Y:S03]  /*fa20*/  MUFU.EX2 R223, R3 ;  /* 0x0000000300df7308 */ /* 0x0007e60000000800 */
[----:B------:R-:W-:Y:S01]  /*fa30*/  HMMA.16816.F32.BF16 R116, R4, R10, RZ ;  /* 0x0000000a0474723c */ /* 0x000fe200000418ff */
[----:B------:R-:W-:Y:S06]  /*fa40*/  LDSM.16.MT88.4 R8, [R204+0x4000] ;  /* 0x00400000cc08783b */ /* 0x000fec0000004200 */
[----:B------:R-:W-:-:S02]  /*fa50*/  F2FP.BF16.PACK_AB R4, R232, R227 ;  /* 0x000000e3e804723e */ /* 0x000fc400000010ff */
[----:B----4-:R-:W-:Y:S02]  /*fa60*/  F2FP.BF16.PACK_AB R6, R235, R226 ;  /* 0x000000e2eb06723e */ /* 0x010fe400000010ff */
[----:B-1----:R-:W-:Y:S01]  /*fa70*/  F2FP.BF16.PACK_AB R5, R222, R224 ;  /* 0x000000e0de05723e */ /* 0x002fe200000010ff */
[----:B---3--:R-:W-:-:S04]  /*fa80*/  FFMA.FTZ R3, R65, c[0x0][0x2d0], -R0 ;  /* 0x0000b40041037a23 */ /* 0x008fc80000010800 */
[----:B------:R1:W3:Y:S02]  /*fa90*/  MUFU.EX2 R225, R3 ;  /* 0x0000000300e17308 */ /* 0x0002e40000000800 */
[----:B-1----:R-:W-:Y:S01]  /*faa0*/  FFMA.FTZ R3, R66, c[0x0][0x2d0], -R2 ;  /* 0x0000b40042037a23 */ /* 0x002fe20000010802 */
[----:B---3--:R-:W-:-:S05]  /*fab0*/  F2FP.BF16.PACK_AB R7, R225, R223 ;  /* 0x000000dfe107723e */ /* 0x008fca00000010ff */
[----:B------:R1:W-:Y:S02]  /*fac0*/  MUFU.EX2 R213, R3 ;  /* 0x0000000300d57308 */ /* 0x0003e40000000800 */
[C---:B------:R-:W-:Y:S08]  /*fad0*/  HMMA.16816.F32.BF16 R100, R4.reuse, R26, R60 ;  /* 0x0000001a0464723c */ /* 0x040ff0000004183c */
[----:B------:R-:W-:Y:S01]  /*fae0*/  HMMA.16816.F32.BF16 R92, R4, R12, R56 ;  /* 0x0000000c045c723c */ /* 0x000fe20000041838 */
[----:B-1----:R-:W-:-:S04]  /*faf0*/  FFMA.FTZ R3, R71, c[0x0][0x2d0], -R2 ;  /* 0x0000b40047037a23 */ /* 0x002fc80000010802 */
[----:B------:R1:W3:Y:S03]  /*fb00*/  MUFU.EX2 R211, R3 ;  /* 0x0000000300d37308 */ /* 0x0002e60000000800 */
[C---:B------:R-:W-:Y:S01]  /*fb10*/  HMMA.16816.F32.BF16 R60, R4.reuse, R14, R48 ;  /* 0x0000000e043c723c */ /* 0x040fe20000041830 */
[----:B------:R-:W4:Y:S07]  /*fb20*/  LDSM.16.MT88.4 R12, [R205+0x4000] ;  /* 0x00400000cd0c783b */ /* 0x000f2e0000004200 */
[----:B------:R-:W-:Y:S01]  /*fb30*/  HMMA.16816.F32.BF16 R56, R4, R16, R52 ;  /* 0x000000100438723c */ /* 0x000fe20000041834 */
[----:B-1----:R-:W-:-:S07]  /*fb40*/  FFMA.FTZ R3, R67, c[0x0][0x2d0], -R2 ;  /* 0x0000b40043037a23 */ /* 0x002fce0000010802 */
[C---:B------:R-:W-:Y:S01]  /*fb50*/  HMMA.16816.F32.BF16 R44, R4.reuse, R18, R44 ;  /* 0x00000012042c723c */ /* 0x040fe2000004182c */
[----:B------:R-:W1:Y:S01]  /*fb60*/  LDSM.16.MT88.4 R16, [R205+0x1000] ;  /* 0x00100000cd10783b */ /* 0x000e620000004200 */
[----:B------:R5:W-:Y:S06]  /*fb70*/  MUFU.EX2 R199, R3 ;  /* 0x0000000300c77308 */ /* 0x000bec0000000800 */
[C---:B------:R-:W-:Y:S01]  /*fb80*/  HMMA.16816.F32.BF16 R108, R4.reuse, R24, R72 ;  /* 0x00000018046c723c */ /* 0x040fe20000041848 */
[----:B------:R-:W1:Y:S07]  /*fb90*/  LDSM.16.MT88.4 R24, [R202+0x1000] ;  /* 0x00100000ca18783b */ /* 0x000e6e0000004200 */
[----:B------:R-:W-:Y:S01]  /*fba0*/  HMMA.16816.F32.BF16 R140, R4, R38, R76 ;  /* 0x00000026048c723c */ /* 0x000fe2000004184c */
[----:B-----5:R-:W-:-:S04]  /*fbb0*/  FFMA.FTZ R3, R96, c[0x0][0x2d0], -R2 ;  /* 0x0000b40060037a23 */ /* 0x020fc80000010802 */
[----:B------:R5:W1:Y:S03]  /*fbc0*/  MUFU.EX2 R212, R3 ;  /* 0x0000000300d47308 */ /* 0x000a660000000800 */
[C---:B------:R-:W-:Y:S01]  /*fbd0*/  HMMA.16816.F32.BF16 R144, R4.reuse, R36, R80 ;  /* 0x000000240490723c */ /* 0x040fe20000041850 */
[----:B------:R-:W-:Y:S07]  /*fbe0*/  LDSM.16.MT88.4 R36, [R204+0x1000] ;  /* 0x00100000cc24783b */ /* 0x000fee0000004200 */
[----:B--2---:R-:W-:Y:S01]  /*fbf0*/  HMMA.16816.F32.BF16 R52, R4, R20, R84 ;  /* 0x000000140434723c */ /* 0x004fe20000041854 */
[----:B-----5:R-:W-:-:S07]  /*fc00*/  FFMA.FTZ R3, R98, c[0x0][0x2d0], -R0 ;  /* 0x0000b40062037a23 */ /* 0x020fce0000010800 */
[C---:B------:R-:W-:Y:S01]  /*fc10*/  HMMA.16816.F32.BF16 R48, R4.reuse, R22, R88 ;  /* 0x000000160430723c */ /* 0x040fe20000041858 */
[----:B------:R-:W2:Y:S01]  /*fc20*/  LDSM.16.MT88.4 R20, [R203+0x1000] ;  /* 0x00100000cb14783b */ /* 0x000ea20000004200 */
[----:B------:R5:W-:Y:S06]  /*fc30*/  MUFU.EX2 R198, R3 ;  /* 0x0000000300c67308 */ /* 0x000bec0000000800 */
[C---:B------:R-:W-:Y:S08]  /*fc40*/  HMMA.16816.F32.BF16 R76, R4.reuse, R30, R40 ;  /* 0x0000001e044c723c */ /* 0x040ff00000041828 */
[----:B------:R-:W-:Y:S01]  /*fc50*/  HMMA.16816.F32.BF16 R84, R4, R28, R104 ;  /* 0x0000001c0454723c */ /* 0x000fe20000041868 */
[----:B------:R-:W1:Y:S01]  /*fc60*/  LDSM.16.MT88.4 R28, [R203+0x4800] ;  /* 0x00480000cb1c783b */ /* 0x000e620000004200 */
[----:B-----5:R-:W-:-:S04]  /*fc70*/  FFMA.FTZ R3, R97, c[0x0][0x2d0], -R0 ;  /* 0x0000b40061037a23 */ /* 0x020fc80000010800 */
[----:B------:R5:W1:Y:S02]  /*fc80*/  MUFU.EX2 R197, R3 ;  /* 0x0000000300c57308 */ /* 0x000a640000000800 */
[C---:B----4-:R-:W-:Y:S08]  /*fc90*/  HMMA.16816.F32.BF16 R80, R4.reuse, R12, R112 ;  /* 0x0000000c0450723c */ /* 0x050ff00000041870 */
[----:B------:R-:W-:Y:S01]  /*fca0*/  HMMA.16816.F32.BF16 R72, R4, R14, R120 ;  /* 0x0000000e0448723c */ /* 0x000fe20000041878 */
[----:B------:R-:W-:Y:S01]  /*fcb0*/  LDSM.16.MT88.4 R12, [R204+0x4800] ;  /* 0x00480000cc0c783b */ /* 0x000fe20000004200 */
[----:B-----5:R-:W-:-:S06]  /*fcc0*/  FFMA.FTZ R3, R99, c[0x0][0x2d0], -R0 ;  /* 0x0000b40063037a23 */ /* 0x020fcc0000010800 */
[C---:B------:R-:W-:Y:S01]  /*fcd0*/  HMMA.16816.F32.BF16 R64, R4.reuse, R8, R124 ;  /* 0x000000080440723c */ /* 0x040fe2000004187c */
[----:B------:R4:W-:Y:S07]  /*fce0*/  MUFU.EX2 R196, R3 ;  /* 0x0000000300c47308 */ /* 0x0009ee0000000800 */
[----:B------:R-:W-:Y:S01]  /*fcf0*/  HMMA.16816.F32.BF16 R40, R4, R10, R116 ;  /* 0x0000000a0428723c */ /* 0x000fe20000041874 */
[----:B------:R-:W-:Y:S06]  /*fd00*/  LDSM.16.MT88.4 R8, [R202+0x4800] ;  /* 0x00480000ca08783b */ /* 0x000fec0000004200 */
[----:B---3--:R-:W-:-:S02]  /*fd10*/  F2FP.BF16.PACK_AB R4, R211, R213 ;  /* 0x000000d5d304723e */ /* 0x008fc400000010ff */
[----:B-1----:R-:W-:Y:S01]  /*fd20*/  F2FP.BF16.PACK_AB R6, R212, R199 ;  /* 0x000000c7d406723e */ /* 0x002fe200000010ff */
[----:B----4-:R-:W-:Y:S01]  /*fd30*/  FFMA.FTZ R3, R128, c[0x0][0x2d0], -R0 ;  /* 0x0000b40080037a23 */ /* 0x010fe20000010800 */
[----:B------:R-:W-:-:S03]  /*fd40*/  F2FP.BF16.PACK_AB R5, R197, R198 ;  /* 0x000000c6c505723e */ /* 0x000fc600000010ff */
[----:B------:R-:W1:Y:S02]  /*fd50*/  MUFU.EX2 R187, R3 ;  /* 0x0000000300bb7308 */ /* 0x000e640000000800 */
[----:B-1----:R-:W-:Y:S01]  /*fd60*/  F2FP.BF16.PACK_AB R7, R187, R196 ;  /* 0x000000c4bb07723e */ /* 0x002fe200000010ff */
[----:B------:R-:W-:-:S05]  /*fd70*/  FFMA.FTZ R3, R130, c[0x0][0x2d0], -R2 ;  /* 0x0000b40082037a23 */ /* 0x000fca0000010802 */
[----:B------:R1:W-:Y:S01]  /*fd80*/  MUFU.EX2 R245, R3 ;  /* 0x0000000300f57308 */ /* 0x0003e20000000800 */
[C---:B------:R-:W-:Y:S08]  /*fd90*/  HMMA.16816.F32.BF16 R104, R4.reuse, R16, R92 ;  /* 0x000000100468723c */ /* 0x040ff0000004185c */
[----:B------:R-:W-:Y:S01]  /*fda0*/  HMMA.16816.F32.BF16 R112, R4, R18, R60 ;  /* 0x000000120470723c */ /* 0x000fe2000004183c */
[----:B------:R-:W3:Y:S01]  /*fdb0*/  LDSM.16.MT88.4 R16, [R205+0x4800] ;  /* 0x00480000cd10783b */ /* 0x000ee20000004200 */
[----:B-1----:R-:W-:-:S06]  /*fdc0*/  FFMA.FTZ R3, R131, c[0x0][0x2d0], -R2 ;  /* 0x0000b40083037a23 */ /* 0x002fcc0000010802 */
[C---:B------:R-:W-:Y:S01]  /*fdd0*/  HMMA.16816.F32.BF16 R124, R4.reuse, R24, R144 ;  /* 0x00000018047c723c */ /* 0x040fe20000041890 */
[----:B------:R1:W4:Y:S07]  /*fde0*/  MUFU.EX2 R244, R3 ;  /* 0x0000000300f47308 */ /* 0x00032e0000000800 */
[C---:B------:R-:W-:Y:S01]  /*fdf0*/  HMMA.16816.F32.BF16 R140, R4.reuse, R26, R140 ;  /* 0x0000001a048c723c */ /* 0x040fe2000004188c */
[----:B------:R-:W5:Y:S07]  /*fe00*/  LDSM.16.MT88.4 R24, [R202+0x1800] ;  /* 0x00180000ca18783b */ /* 0x000f6e0000004200 */
[----:B--2---:R-:W-:Y:S01]  /*fe10*/  HMMA.16816.F32.BF16 R120, R4, R20, R108 ;  /* 0x000000140478723c */ /* 0x004fe2000004186c */
[----:B-1----:R-:W-:-:S04]  /*fe20*/  FFMA.FTZ R3, R129, c[0x0][0x2d0], -R2 ;  /* 0x0000b40081037a23 */ /* 0x002fc80000010802 */
[----:B------:R1:W-:Y:S03]  /*fe30*/  MUFU.EX2 R165, R3 ;  /* 0x0000000300a57308 */ /* 0x0003e60000000800 */
[C---:B------:R-:W-:Y:S01]  /*fe40*/  HMMA.16816.F32.BF16 R116, R4.reuse, R22, R100 ;  /* 0x000000160474723c */ /* 0x040fe20000041864 */
[----:B------:R-:W2:Y:S07]  /*fe50*/  LDSM.16.MT88.4 R20, [R203+0x1800] ;  /* 0x00180000cb14783b */ /* 0x000eae0000004200 */
[----:B------:R-:W-:Y:S01]  /*fe60*/  HMMA.16816.F32.BF16 R100, R4, R36, R56 ;  /* 0x000000240464723c */ /* 0x000fe20000041838 */
[----:B-1----:R-:W-:-:S07]  /*fe70*/  FFMA.FTZ R3, R148, c[0x0][0x2d0], -R2 ;  /* 0x0000b40094037a23 */ /* 0x002fce0000010802 */
[C---:B------:R-:W-:Y:S01]  /*fe80*/  HMMA.16816.F32.BF16 R44, R4.reuse, R38, R44 ;  /* 0x00000026042c723c */ /* 0x040fe2000004182c */
[----:B------:R-:W1:Y:S01]  /*fe90*/  LDSM.16.MT88.4 R36, [R205+0x1800] ;  /* 0x00180000cd24783b */ /* 0x000e620000004200 */
[----:B------:R3:W1:Y:S06]  /*fea0*/  MUFU.EX2 R167, R3 ;  /* 0x0000000300a77308 */ /* 0x00066c0000000800 */
[C---:B------:R-:W-:Y:S08]  /*feb0*/  HMMA.16816.F32.BF16 R92, R4.reuse, R28, R84 ;  /* 0x0000001c045c723c */ /* 0x040ff00000041854 */
[----:B------:R-:W-:Y:S01]  /*fec0*/  HMMA.16816.F32.BF16 R128, R4, R30, R76 ;  /* 0x0000001e0480723c */ /* 0x000fe2000004184c */
[----:B------:R-:W1:Y:S01]  /*fed0*/  LDSM.16.MT88.4 R28, [R204+0x1800] ;  /* 0x00180000cc1c783b */ /* 0x000e620000004200 */
[----:B---3--:R-:W-:-:S04]  /*fee0*/  FFMA.FTZ R3, R149, c[0x0][0x2d0], -R0 ;  /* 0x0000b40095037a23 */ /* 0x008fc80000010800 */
[----:B------:R3:W-:Y:S02]  /*fef0*/  MUFU.EX2 R243, R3 ;  /* 0x0000000300f37308 */ /* 0x0007e40000000800 */
[C---:B------:R-:W-:Y:S08]  /*ff00*/  HMMA.16816.F32.BF16 R88, R4.reuse, R16, R80 ;  /* 0x000000100458723c */ /* 0x040ff00000041850 */
[----:B------:R-:W-:Y:S01]  /*ff10*/  HMMA.16816.F32.BF16 R84, R4, R18, R72 ;  /* 0x000000120454723c */ /* 0x000fe20000041848 */
[----:B------:R-:W1:Y:S01]  /*ff20*/  LDSM.16.MT88.4 R16, [R205+0x5000] ;  /* 0x00500000cd10783b */ /* 0x000e620000004200 */
[----:B---3--:R-:W-:-:S06]  /*ff30*/  FFMA.FTZ R3, R150, c[0x0][0x2d0], -R0 ;  /* 0x0000b40096037a23 */ /* 0x008fcc0000010800 */
[C---:B------:R-:W-:Y:S01]  /*ff40*/  HMMA.16816.F32.BF16 R80, R4.reuse, R12, R64 ;  /* 0x0000000c0450723c */ /* 0x040fe20000041840 */
[----:B------:R3:W1:Y:S07]  /*ff50*/  MUFU.EX2 R242, R3 ;  /* 0x0000000300f27308 */ /* 0x00066e0000000800 */
[C---:B------:R-:W-:Y:S01]  /*ff60*/  HMMA.16816.F32.BF16 R56, R4.reuse, R14, R40 ;  /* 0x0000000e0438723c */ /* 0x040fe20000041828 */
[----:B------:R-:W2:Y:S07]  /*ff70*/  LDSM.16.MT88.4 R12, [R203+0x5000] ;  /* 0x00500000cb0c783b */ /* 0x000eae0000004200 */
[----:B------:R-:W-:Y:S01]  /*ff80*/  HMMA.16816.F32.BF16 R96, R4, R8, R52 ;  /* 0x000000080460723c */ /* 0x000fe20000041834 */
[----:B---3--:R-:W-:-:S04]  /*ff90*/  FFMA.FTZ R3, R152, c[0x0][0x2d0], -R0 ;  /* 0x0000b40098037a23 */ /* 0x008fc80000010800 */
[----:B------:R3:W-:Y:S03]  /*ffa0*/  MUFU.EX2 R152, R3 ;  /* 0x0000000300987308 */ /* 0x0007e60000000800 */
[----:B------:R-:W-:Y:S01]  /*ffb0*/  HMMA.16816.F32.BF16 R108, R4, R10, R48 ;  /* 0x0000000a046c723c */ /* 0x000fe20000041830 */
[----:B------:R-:W2:Y:S06]  /*ffc0*/  LDSM.16.MT88.4 R8, [R202+0x5000] ;  /* 0x00500000ca08783b */ /* 0x000eac0000004200 */
[----:B----4-:R-:W-:-:S02]  /*ffd0*/  F2FP.BF16.PACK_AB R4, R244, R245 ;  /* 0x000000f5f404723e */ /* 0x010fc400000010ff */
[----:B-1----:R-:W-:Y:S02]  /*ffe0*/  F2FP.BF16.PACK_AB R6, R167, R165 ;  /* 0x000000a5a706723e */ /* 0x002fe400000010ff */
[----:B------:R-:W-:Y:S01]  /*fff0*/  F2FP.BF16.PACK_AB R5, R242, R243 ;  /* 0x000000f3f205723e */ /* 0x000fe200000010ff */
[----:B---3--:R-:W-:-:S04]  /*10000*/  FFMA.FTZ R3, R151, c[0x0][0x2d0], -R0 ;  /* 0x0000b40097037a23 */ /* 0x008fc80000010800 */
[----:B------:R-:W1:Y:S02]  /*10010*/  MUFU.EX2 R151, R3 ;  /* 0x0000000300977308 */ /* 0x000e640000000800 */
[----:B-1----:R-:W-:Y:S01]  /*10020*/  F2FP.BF16.PACK_AB R7, R151, R152 ;  /* 0x000000989707723e */ /* 0x002fe200000010ff */
[----:B------:R-:W-:-:S06]  /*10030*/  FFMA.FTZ R3, R153, c[0x0][0x2d0], -R2 ;  /* 0x0000b40099037a23 */ /* 0x000fcc0000010802 */
[C---:B-----5:R-:W-:Y:S01]  /*10040*/  HMMA.16816.F32.BF16 R76, R4.reuse, R24, R124 ;  /* 0x00000018044c723c */ /* 0x060fe2000004187c */
[----:B------:R1:W-:Y:S07]  /*10050*/  MUFU.EX2 R125, R3 ;  /* 0x00000003007d7308 */ /* 0x0003ee0000000800 */
[C---:B--2---:R-:W-:Y:S08]  /*10060*/  HMMA.16816.F32.BF16 R64, R4.reuse, R20, R120 ;  /* 0x000000140440723c */ /* 0x044ff00000041878 */
[C---:B------:R-:W-:Y:S01]  /*10070*/  HMMA.16816.F32.BF16 R52, R4.reuse, R22, R116 ;  /* 0x000000160434723c */ /* 0x040fe20000041874 */
[--C-:B-1----:R-:W-:Y:S01]  /*10080*/  FFMA.FTZ R3, R154, c[0x0][0x2d0], -R2.reuse ;  /* 0x0000b4009a037a23 */ /* 0x102fe20000010802 */
[----:B------:R-:W1:Y:S03]  /*10090*/  LDSM.16.MT88.4 R20, [R204+0x5000] ;  /* 0x00500000cc14783b */ /* 0x000e660000004200 */
[----:B------:R2:W3:Y:S03]  /*100a0*/  MUFU.EX2 R150, R3 ;  /* 0x0000000300967308 */ /* 0x0004e60000000800 */
[C---:B------:R-:W-:Y:S08]  /*100b0*/  HMMA.16816.F32.BF16 R60, R4.reuse, R36, R104 ;  /* 0x00000024043c723c */ /* 0x040ff00000041868 */
[----:B------:R-:W-:Y:S01]  /*100c0*/  HMMA.16816.F32.BF16 R48, R4, R38, R112 ;  /* 0x000000260430723c */ /* 0x000fe20000041870 */
[----:B--2---:R-:W-:-:S07]  /*100d0*/  FFMA.FTZ R3, R155, c[0x0][0x2d0], -R2 ;  /* 0x0000b4009b037a23 */ /* 0x004fce0000010802 */
[C---:B------:R-:W-:Y:S01]  /*100e0*/  HMMA.16816.F32.BF16 R36, R4.reuse, R28, R100 ;  /* 0x0000001c0424723c */ /* 0x040fe20000041864 */
[----:B------:R2:W-:Y:S07]  /*100f0*/  MUFU.EX2 R149, R3 ;  /* 0x0000000300957308 */ /* 0x0005ee0000000800 */
[C---:B------:R-:W-:Y:S01]  /*10100*/  HMMA.16816.F32.BF16 R44, R4.reuse, R30, R44 ;  /* 0x0000001e042c723c */ /* 0x040fe2000004182c */
[----:B------:R-:W4:Y:S07]  /*10110*/  LDSM.16.MT88.4 R28, [R202+0x2000] ;  /* 0x00200000ca1c783b */ /* 0x000f2e0000004200 */
[----:B------:R-:W-:Y:S01]  /*10120*/  HMMA.16816.F32.BF16 R112, R4, R16, R88 ;  /* 0x000000100470723c */ /* 0x000fe20000041858 */
[----:B--2---:R-:W-:-:S04]  /*10130*/  FFMA.FTZ R3, R160, c[0x0][0x2d0], -R2 ;  /* 0x0000b400a0037a23 */ /* 0x004fc80000010802 */
[----:B------:R2:W5:Y:S03]  /*10140*/  MUFU.EX2 R148, R3 ;  /* 0x0000000300947308 */ /* 0x0005660000000800 */
[C---:B------:R-:W-:Y:S01]  /*10150*/  HMMA.16816.F32.BF16 R120, R4.reuse, R18, R84 ;  /* 0x000000120478723c */ /* 0x040fe20000041854 */
[----:B------:R-:W1:Y:S07]  /*10160*/  LDSM.16.MT88.4 R16, [R204+0x2000] ;  /* 0x00200000cc10783b */ /* 0x000e6e0000004200 */
[----:B------:R-:W-:Y:S01]  /*10170*/  HMMA.16816.F32.BF16 R72, R4, R26, R140 ;  /* 0x0000001a0448723c */ /* 0x000fe2000004188c */
[----:B------:R-:W3:Y:S01]  /*10180*/  LDSM.16.MT88.4 R24, [R203+0x2000] ;  /* 0x00200000cb18783b */ /* 0x000ee20000004200 */
[----:B--2---:R-:W-:-:S06]  /*10190*/  FFMA.FTZ R3, R161, c[0x0][0x2d0], -R0 ;  /* 0x0000b400a1037a23 */ /* 0x004fcc0000010800 */
[C---:B------:R-:W-:Y:S01]  /*101a0*/  HMMA.16816.F32.BF16 R92, R4.reuse, R12, R92 ;  /* 0x0000000c045c723c */ /* 0x040fe2000004185c */
[----:B------:R2:W-:Y:S07]  /*101b0*/  MUFU.EX2 R124, R3 ;  /* 0x00000003007c7308 */ /* 0x0005ee0000000800 */
[C---:B------:R-:W-:Y:S01]  /*101c0*/  HMMA.16816.F32.BF16 R128, R4.reuse, R14, R128 ;  /* 0x0000000e0480723c */ /* 0x040fe20000041880 */
[----:B------:R-:W4:Y:S07]  /*101d0*/  LDSM.16.MT88.4 R12, [R205+0x2000] ;  /* 0x00200000cd0c783b */ /* 0x000f2e0000004200 */
[----:B------:R-:W-:Y:S01]  /*101e0*/  HMMA.16816.F32.BF16 R40, R4, R8, R96 ;  /* 0x000000080428723c */ /* 0x000fe20000041860 */
[----:B--2---:R-:W-:-:S04]  /*101f0*/  FFMA.FTZ R3, R163, c[0x0][0x2d0], -R0 ;  /* 0x0000b400a3037a23 */ /* 0x004fc80000010800 */
[----:B------:R2:W2:Y:S03]  /*10200*/  MUFU.EX2 R147, R3 ;  /* 0x0000000300937308 */ /* 0x0004a60000000800 */
[C---:B------:R-:W-:Y:S01]  /*10210*/  HMMA.16816.F32.BF16 R96, R4.reuse, R10, R108 ;  /* 0x0000000a0460723c */ /* 0x040fe2000004186c */
[----:B------:R-:W-:Y:S07]  /*10220*/  LDSM.16.MT88.4 R8, [R202+0x5800] ;  /* 0x00580000ca08783b */ /* 0x000fee0000004200 */
[----:B-1----:R-:W-:Y:S01]  /*10230*/  HMMA.16816.F32.BF16 R108, R4, R20, R80 ;  /* 0x00000014046c723c */ /* 0x002fe20000041850 */
[----:B--2---:R-:W-:-:S07]  /*10240*/  FFMA.FTZ R3, R162, c[0x0][0x2d0], -R0 ;  /* 0x0000b400a2037a23 */ /* 0x004fce0000010800 */
[----:B------:R-:W-:Y:S01]  /*10250*/  HMMA.16816.F32.BF16 R84, R4, R22, R56 ;  /* 0x000000160454723c */ /* 0x000fe20000041838 */
[----:B------:R1:W-:Y:S01]  /*10260*/  MUFU.EX2 R146, R3 ;  /* 0x0000000300927308 */ /* 0x0003e20000000800 */
[----:B------:R-:W-:Y:S05]  /*10270*/  LDSM.16.MT88.4 R20, [R204+0x5800] ;  /* 0x00580000cc14783b */ /* 0x000fea0000004200 */
[----:B---3--:R-:W-:Y:S02]  /*10280*/  F2FP.BF16.PACK_AB R4, R150, R125 ;  /* 0x0000007d9604723e */ /* 0x008fe400000010ff */
[----:B-----5:R-:W-:Y:S02]  /*10290*/  F2FP.BF16.PACK_AB R6, R148, R149 ;  /* 0x000000959406723e */ /* 0x020fe400000010ff */
[----:B------:R-:W-:Y:S01]  /*102a0*/  F2FP.BF16.PACK_AB R5, R147, R124 ;  /* 0x0000007c9305723e */ /* 0x000fe200000010ff */
[----:B-1----:R-:W-:-:S04]  /*102b0*/  FFMA.FTZ R3, R164, c[0x0][0x2d0], -R0 ;  /* 0x0000b400a4037a23 */ /* 0x002fc80000010800 */
[----:B------:R1:W2:Y:S02]  /*102c0*/  MUFU.EX2 R145, R3 ;  /* 0x0000000300917308 */ /* 0x0002a40000000800 */
[----:B-1----:R-:W-:Y:S01]  /*102d0*/  FFMA.FTZ R3, R166, c[0x0][0x2d0], -R2 ;  /* 0x0000b400a6037a23 */ /* 0x002fe20000010802 */
[----:B--2---:R-:W-:-:S05]  /*102e0*/  F2FP.BF16.PACK_AB R7, R145, R146 ;  /* 0x000000929107723e */ /* 0x004fca00000010ff */
[----:B------:R1:W-:Y:S02]  /*102f0*/  MUFU.EX2 R144, R3 ;  /* 0x0000000300907308 */ /* 0x0003e40000000800 */
[C---:B----4-:R-:W-:Y:S08]  /*10300*/  HMMA.16816.F32.BF16 R104, R4.reuse, R30, R72 ;  /* 0x0000001e0468723c */ /* 0x050ff00000041848 */
[----:B------:R-:W-:Y:S01]  /*10310*/  HMMA.16816.F32.BF16 R72, R4, R16, R36 ;  /* 0x000000100448723c */ /* 0x000fe20000041824 */
[----:B------:R-:W2:Y:S01]  /*10320*/  LDSM.16.MT88.4 R36, [R205+0x5800] ;  /* 0x00580000cd24783b */ /* 0x000ea20000004200 */
[----:B-1----:R-:W-:-:S04]  /*10330*/  FFMA.FTZ R3, R172, c[0x0][0x2d0], -R2 ;  /* 0x0000b400ac037a23 */ /* 0x002fc80000010802 */
[----:B------:R1:W3:Y:S02]  /*10340*/  MUFU.EX2 R143, R3 ;  /* 0x00000003008f7308 */ /* 0x0002e40000000800 */
[C---:B------:R-:W-:Y:S08]  /*10350*/  HMMA.16816.F32.BF16 R100, R4.reuse, R24, R64 ;  /* 0x000000180464723c */ /* 0x040ff00000041840 */
[----:B------:R-:W-:Y:S01]  /*10360*/  HMMA.16816.F32.BF16 R116, R4, R26, R52 ;  /* 0x0000001a0474723c */ /* 0x000fe20000041834 */
[----:B------:R-:W4:Y:S01]  /*10370*/  LDSM.16.MT88.4 R24, [R203+0x5800] ;  /* 0x00580000cb18783b */ /* 0x000f220000004200 */
[----:B-1----:R-:W-:-:S06]  /*10380*/  FFMA.FTZ R3, R173, c[0x0][0x2d0], -R2 ;  /* 0x0000b400ad037a23 */ /* 0x002fcc0000010802 */
[C---:B------:R-:W-:Y:S01]  /*10390*/  HMMA.16816.F32.BF16 R88, R4.reuse, R12, R60 ;  /* 0x0000000c0458723c */ /* 0x040fe2000004183c */
[----:B------:R1:W-:Y:S07]  /*103a0*/  MUFU.EX2 R142, R3 ;  /* 0x00000003008e7308 */ /* 0x0003ee0000000800 */
[C---:B------:R-:W-:Y:S01]  /*103b0*/  HMMA.16816.F32.BF16 R80, R4.reuse, R14, R48 ;  /* 0x0000000e0450723c */ /* 0x040fe20000041830 */
[----:B------:R-:W5:Y:S07]  /*103c0*/  LDSM.16.MT88.4 R12, [R203+0x2800] ;  /* 0x00280000cb0c783b */ /* 0x000f6e0000004200 */
[----:B------:R-:W-:Y:S01]  /*103d0*/  HMMA.16816.F32.BF16 R76, R4, R28, R76 ;  /* 0x0000001c044c723c */ /* 0x000fe2000004184c */
[----:B------:R-:W3:Y:S01]  /*103e0*/  LDSM.16.MT88.4 R28, [R204+0x2800] ;  /* 0x00280000cc1c783b */ /* 0x000ee20000004200 */
[----:B-1----:R-:W-:-:S04]  /*103f0*/  FFMA.FTZ R3, R174, c[0x0][0x2d0], -R2 ;  /* 0x0000b400ae037a23 */ /* 0x002fc80000010802 */
[----:B------:R1:W1:Y:S02]  /*10400*/  MUFU.EX2 R141, R3 ;  /* 0x00000003008d7308 */ /* 0x0002640000000800 */
[C---:B------:R-:W-:Y:S01]  /*10410*/  HMMA.16816.F32.BF16 R60, R4.reuse, R18, R44 ;  /* 0x00000012043c723c */ /* 0x040fe2000004182c */
[----:B------:R-:W3:Y:S07]  /*10420*/  LDSM.16.MT88.4 R16, [R202+0x2800] ;  /* 0x00280000ca10783b */ /* 0x000eee0000004200 */
[----:B--2---:R-:W-:Y:S01]  /*10430*/  HMMA.16816.F32.BF16 R56, R4, R36, R112 ;  /* 0x000000240438723c */ /* 0x004fe20000041870 */
[----:B-1----:R-:W-:-:S07]  /*10440*/  FFMA.FTZ R3, R175, c[0x0][0x2d0], -R0 ;  /* 0x0000b400af037a23 */ /* 0x002fce0000010800 */
[C---:B------:R-:W-:Y:S01]  /*10450*/  HMMA.16816.F32.BF16 R52, R4.reuse, R8, R40 ;  /* 0x000000080434723c */ /* 0x040fe20000041828 */
[----:B------:R1:W-:Y:S07]  /*10460*/  MUFU.EX2 R140, R3 ;  /* 0x00000003008c7308 */ /* 0x0003ee0000000800 */
[C---:B------:R-:W-:Y:S01]  /*10470*/  HMMA.16816.F32.BF16 R112, R4.reuse, R38, R120 ;  /* 0x000000260470723c */ /* 0x040fe20000041878 */
[----:B------:R-:W-:Y:S07]  /*10480*/  LDSM.16.MT88.4 R120, [R203+0x6800] ;  /* 0x00680000cb78783b */ /* 0x000fee0000004200 */
[----:B------:R-:W-:Y:S01]  /*10490*/  HMMA.16816.F32.BF16 R44, R4, R10, R96 ;  /* 0x0000000a042c723c */ /* 0x000fe20000041860 */
[----:B------:R-:W2:Y:S01]  /*104a0*/  LDSM.16.MT88.4 R8, [R205+0x2800] ;  /* 0x00280000cd08783b */ /* 0x000ea20000004200 */
[----:B-1----:R-:W-:-:S03]  /*104b0*/  FFMA.FTZ R3, R184, c[0x0][0x2d0], -R0 ;  /* 0x0000b400b8037a23 */ /* 0x002fc60000010800 */
[----:B------:R-:W-:Y:S01]  /*104c0*/  LDSM.16.MT88.4 R96, [R205+0x3000] ;  /* 0x00300000cd60783b */ /* 0x000fe20000004200 */
[----:B------:R1:W1:Y:S02]  /*104d0*/  MUFU.EX2 R71, R3 ;  /* 0x0000000300477308 */ /* 0x0002640000000800 */
[C---:B----4-:R-:W-:Y:S08]  /*104e0*/  HMMA.16816.F32.BF16 R48, R4.reuse, R24, R92 ;  /* 0x000000180430723c */ /* 0x050ff0000004185c */
[----:B------:R-:W-:Y:S01]  /*104f0*/  HMMA.16816.F32.BF16 R40, R4, R26, R128 ;  /* 0x0000001a0428723c */ /* 0x000fe20000041880 */
[----:B------:R-:W-:Y:S04]  /*10500*/  LDSM.16.MT88.4 R24, [R202+0x6000] ;  /* 0x00600000ca18783b */ /* 0x000fe80000004200 */
[----:B------:R-:W-:Y:S01]  /*10510*/  LDSM.16.MT88.4 R128, [R205+0x6800] ;  /* 0x00680000cd80783b */ /* 0x000fe20000004200 */
[----:B-1----:R-:W-:-:S02]  /*10520*/  FFMA.FTZ R3, R186, c[0x0][0x2d0], -R0 ;  /* 0x0000b400ba037a23 */ /* 0x002fc40000010800 */
[C---:B------:R-:W-:Y:S02]  /*10530*/  HMMA.16816.F32.BF16 R64, R4.reuse, R20, R108 ;  /* 0x000000140440723c */ /* 0x040fe4000004186c */
[----:B------:R1:W-:Y:S06]  /*10540*/  MUFU.EX2 R35, R3 ;  /* 0x0000000300237308 */ /* 0x0003ec0000000800 */
[----:B------:R-:W-:Y:S01]  /*10550*/  HMMA.16816.F32.BF16 R36, R4, R22, R84 ;  /* 0x000000160424723c */ /* 0x000fe20000041854 */
[----:B------:R-:W-:Y:S06]  /*10560*/  LDSM.16.MT88.4 R20, [R203+0x6000] ;  /* 0x00600000cb14783b */ /* 0x000fec0000004200 */
[----:B---3--:R-:W-:-:S02]  /*10570*/  F2FP.BF16.PACK_AB R4, R143, R144 ;  /* 0x000000908f04723e */ /* 0x008fc400000010ff */
[----:B------:R-:W-:Y:S01]  /*10580*/  F2FP.BF16.PACK_AB R6, R141, R142 ;  /* 0x0000008e8d06723e */ /* 0x000fe200000010ff */
[----:B-1----:R-:W-:Y:S01]  /*10590*/  FFMA.FTZ R3, R185, c[0x0][0x2d0], -R0 ;  /* 0x0000b400b9037a23 */ /* 0x002fe20000010800 */
[----:B------:R-:W-:-:S03]  /*105a0*/  F2FP.BF16.PACK_AB R5, R71, R140 ;  /* 0x0000008c4705723e */ /* 0x000fc600000010ff */
[----:B------:R-:W1:Y:S02]  /*105b0*/  MUFU.EX2 R34, R3 ;  /* 0x0000000300227308 */ /* 0x000e640000000800 */
[----:B-1----:R-:W-:Y:S01]  /*105c0*/  F2FP.BF16.PACK_AB R7, R34, R35 ;  /* 0x000000232207723e */ /* 0x002fe200000010ff */
[----:B------:R-:W-:-:S06]  /*105d0*/  FFMA.FTZ R3, R214, c[0x0][0x2d0], -R2 ;  /* 0x0000b400d6037a23 */ /* 0x000fcc0000010802 */
[C---:B-----5:R-:W-:Y:S08]  /*105e0*/  HMMA.16816.F32.BF16 R100, R4.reuse, R12, R100 ;  /* 0x0000000c0464723c */ /* 0x060ff00000041864 */
[C---:B------:R-:W-:Y:S01]  /*105f0*/  HMMA.16816.F32.BF16 R116, R4.reuse, R14, R116 ;  /* 0x0000000e0474723c */ /* 0x040fe20000041874 */
[----:B------:R-:W1:Y:S07]  /*10600*/  LDSM.16.MT88.4 R12, [R205+0x6000] ;  /* 0x00600000cd0c783b */ /* 0x000e6e0000004200 */
[C---:B------:R-:W-:Y:S01]  /*10610*/  HMMA.16816.F32.BF16 R72, R4.reuse, R28, R72 ;  /* 0x0000001c0448723c */ /* 0x040fe20000041848 */
[----:B------:R3:W-:Y:S07]  /*10620*/  MUFU.EX2 R29, R3 ;  /* 0x00000003001d7308 */ /* 0x0007ee0000000800 */
[C---:B------:R-:W-:Y:S01]  /*10630*/  HMMA.16816.F32.BF16 R84, R4.reuse, R18, R104 ;  /* 0x000000120454723c */ /* 0x040fe20000041868 */
[----:B------:R-:W-:Y:S07]  /*10640*/  LDSM.16.MT88.4 R104, [R204+0x3000] ;  /* 0x00300000cc68783b */ /* 0x000fee0000004200 */
[----:B------:R-:W-:Y:S01]  /*10650*/  HMMA.16816.F32.BF16 R76, R4, R16, R76 ;  /* 0x00000010044c723c */ /* 0x000fe2000004184c */
[----:B---3--:R-:W-:-:S04]  /*10660*/  FFMA.FTZ R3, R215, c[0x0][0x2d0], -R2 ;  /* 0x0000b400d7037a23 */ /* 0x008fc80000010802 */
[----:B------:R3:W4:Y:S03]  /*10670*/  MUFU.EX2 R28, R3 ;  /* 0x00000003001c7308 */ /* 0x0007260000000800 */
[C---:B--2---:R-:W-:Y:S01]  /*10680*/  HMMA.16816.F32.BF16 R92, R4.reuse, R8, R88 ;  /* 0x00000008045c723c */ /* 0x044fe20000041858 */
[----:B------:R-:W-:Y:S07]  /*10690*/  LDSM.16.MT88.4 R88, [R203+0x3000] ;  /* 0x00300000cb58783b */ /* 0x000fee0000004200 */
[----:B------:R-:W-:Y:S01]  /*106a0*/  HMMA.16816.F32.BF16 R108, R4, R10, R80 ;  /* 0x0000000a046c723c */ /* 0x000fe20000041850 */
[----:B------:R-:W2:Y:S01]  /*106b0*/  LDSM.16.MT88.4 R8, [R204+0x6000] ;  /* 0x00600000cc08783b */ /* 0x000ea20000004200 */
[----:B---3--:R-:W-:-:S03]  /*106c0*/  FFMA.FTZ R3, R216, c[0x0][0x2d0], -R2 ;  /* 0x0000b400d8037a23 */ /* 0x008fc60000010802 */
[----:B------:R-:W3:Y:S01]  /*106d0*/  LDSM.16.MT88.4 R80, [R202+0x3000] ;  /* 0x00300000ca50783b */ /* 0x000ee20000004200 */
[----:B------:R-:W-:Y:S02]  /*106e0*/  FFMA.FTZ R2, R217, c[0x0][0x2d0], -R2 ;  /* 0x0000b400d9027a23 */ /* 0x000fe40000010802 */
[C---:B-1----:R-:W-:Y:S01]  /*106f0*/  HMMA.16816.F32.BF16 R56, R4.reuse, R12, R56 ;  /* 0x0000000c0438723c */ /* 0x042fe20000041838 */
[----:B------:R-:W-:Y:S07]  /*10700*/  MUFU.EX2 R19, R3 ;  /* 0x0000000300137308 */ /* 0x000fee0000000800 */
[C---:B------:R-:W-:Y:S01]  /*10710*/  HMMA.16816.F32.BF16 R48, R4.reuse, R20, R48 ;  /* 0x000000140430723c */ /* 0x040fe20000041830 */
[----:B------:R1:W5:Y:S07]  /*10720*/  MUFU.EX2 R18, R2 ;  /* 0x0000000200127308 */ /* 0x00036e0000000800 */
[C---:B------:R-:W-:Y:S08]  /*10730*/  HMMA.16816.F32.BF16 R40, R4.reuse, R22, R40 ;  /* 0x000000160428723c */ /* 0x040ff00000041828 */
[----:B------:R-:W-:Y:S01]  /*10740*/  HMMA.16816.F32.BF16 R52, R4, R24, R52 ;  /* 0x000000180434723c */ /* 0x000fe20000041834 */
[----:B-1----:R-:W-:-:S04]  /*10750*/  FFMA.FTZ R2, R218, c[0x0][0x2d0], -R0 ;  /* 0x0000b400da027a23 */ /* 0x002fc80000010800 */
[----:B------:R1:W-:Y:S03]  /*10760*/  MUFU.EX2 R17, R2 ;  /* 0x0000000200117308 */ /* 0x0003e60000000800 */
[C---:B------:R-:W-:Y:S08]  /*10770*/  HMMA.16816.F32.BF16 R44, R4.reuse, R26, R44 ;  /* 0x0000001a042c723c */ /* 0x040ff0000004182c */
[----:B------:R-:W-:Y:S01]  /*10780*/  HMMA.16816.F32.BF16 R20, R4, R14, R112 ;  /* 0x0000000e0414723c */ /* 0x000fe20000041870 */
[----:B------:R-:W3:Y:S01]  /*10790*/  LDSM.16.MT88.4 R112, [R202+0x6800] ;  /* 0x00680000ca70783b */ /* 0x000ee20000004200 */
[----:B-1----:R-:W-:-:S06]  /*107a0*/  FFMA.FTZ R2, R220, c[0x0][0x2d0], -R0 ;  /* 0x0000b400dc027a23 */ /* 0x002fcc0000010800 */
[C---:B------:R-:W-:Y:S01]  /*107b0*/  HMMA.16816.F32.BF16 R60, R4.reuse, R30, R60 ;  /* 0x0000001e043c723c */ /* 0x040fe2000004183c */
[----:B------:R1:W1:Y:S07]  /*107c0*/  MUFU.EX2 R16, R2 ;  /* 0x0000000200107308 */ /* 0x00026e0000000800 */
[C---:B--2---:R-:W-:Y:S07]  /*107d0*/  HMMA.16816.F32.BF16 R24, R4.reuse, R8, R64 ;  /* 0x000000080418723c */ /* 0x044fee0000041840 */
[----:B----4-:R-:W-:Y:S01]  /*107e0*/  F2FP.BF16.PACK_AB R64, R28, R29 ;  /* 0x0000001d1c40723e */ /* 0x010fe200000010ff */
[----:B------:R-:W-:Y:S01]  /*107f0*/  HMMA.16816.F32.BF16 R36, R4, R10, R36 ;  /* 0x0000000a0424723c */ /* 0x000fe20000041824 */
[--C-:B-1----:R-:W-:Y:S01]  /*10800*/  FFMA.FTZ R2, R219, c[0x0][0x2d0], -R0.reuse ;  /* 0x0000b400db027a23 */ /* 0x102fe20000010800 */
[----:B------:R-:W1:Y:S01]  /*10810*/  LDSM.16.MT88.4 R4, [R204+0x6800] ;  /* 0x00680000cc04783b */ /* 0x000e620000004200 */
[----:B------:R-:W-:Y:S01]  /*10820*/  FFMA.FTZ R0, R221, c[0x0][0x2d0], -R0 ;  /* 0x0000b400dd007a23 */ /* 0x000fe20000010800 */
[----:B-----5:R-:W-:Y:S01]  /*10830*/  F2FP.BF16.PACK_AB R66, R18, R19 ;  /* 0x000000131242723e */ /* 0x020fe200000010ff */
[----:B------:R2:W-:Y:S01]  /*10840*/  MUFU.EX2 R13, R2 ;  /* 0x00000002000d7308 */ /* 0x0005e20000000800 */
[----:B------:R-:W-:-:S07]  /*10850*/  F2FP.BF16.PACK_AB R65, R16, R17 ;  /* 0x000000111041723e */ /* 0x000fce00000010ff */
[----:B------:R4:W5:Y:S01]  /*10860*/  MUFU.EX2 R12, R0 ;  /* 0x00000000000c7308 */ /* 0x0009620000000800 */
[----:B--2---:R-:W-:-:S04]  /*10870*/  FADD.FTZ R2, R233, R231 ;  /* 0x000000e7e9027221 */ /* 0x004fc80000010000 */
[----:B------:R-:W-:Y:S02]  /*10880*/  FADD.FTZ R2, R234, R2 ;  /* 0x00000002ea027221 */ /* 0x000fe40000010000 */
[----:B----4-:R-:W-:Y:S01]  /*10890*/  FADD.FTZ R0, R239, R238 ;  /* 0x000000eeef007221 */ /* 0x010fe20000010000 */
[----:B-----5:R-:W-:Y:S01]  /*108a0*/  F2FP.BF16.PACK_AB R67, R12, R13 ;  /* 0x0000000d0c43723e */ /* 0x020fe200000010ff */
        /* <DEDUP_REMOVED lines=19> */
[----:B------:R-:W-:Y:S01]  /*109e0*/  IADD3 R211, R241, -0x2, RZ ;  /* 0xfffffffef1d37810 */ /* 0x000fe20007ffe0ff */
[----:B------:R-:W-:Y:S02]  /*109f0*/  HMMA.16816.F32.BF16 R92, R64, R96, R92 ;  /* 0x00000060405c723c */ /* 0x000fe4000004185c */
[----:B------:R-:W-:Y:S01]  /*10a00*/  FADD.FTZ R0, R199, R0 ;  /* 0x00000000c7007221 */ /* 0x000fe20000010000 */
[----:B------:R-:W-:-:S03]  /*10a10*/  ISETP.GE.AND P0, PT, R211, R251, PT ;  /* 0x000000fbd300720c */ /* 0x000fc60003f06270 */
[----:B------:R-:W-:Y:S02]  /*10a20*/  FADD.FTZ R2, R212, R0 ;  /* 0x00000000d4027221 */ /* 0x000fe40000010000 */
        /* <DEDUP_REMOVED lines=41> */
[C---:B------:R-:W-:Y:S04]  /*10cc0*/  HMMA.16816.F32.BF16 R120, R64.reuse, R122, R40 ;  /* 0x0000007a4078723c */ /* 0x040fe80000041828 */
[----:B------:R2:W-:Y:S04]  /*10cd0*/  STL [R1+0x14], R0 ;  /* 0x0000140001007387 */ /* 0x0005e80000100800 */
[----:B------:R2:W-:Y:S01]  /*10ce0*/  STL [R1+0x10], R2 ;  /* 0x0000100201007387 */ /* 0x0005e20000100800 */
[C---:B------:R-:W-:Y:S08]  /*10cf0*/  HMMA.16816.F32.BF16 R128, R64.reuse, R130, R20 ;  /* 0x000000824080723c */ /* 0x040ff00000041814 */
[C---:B-1----:R-:W-:Y:S08]  /*10d00*/  HMMA.16816.F32.BF16 R60, R64.reuse, R4, R24 ;  /* 0x00000004403c723c */ /* 0x042ff00000041818 */
[----:B------:R-:W-:Y:S01]  /*10d10*/  HMMA.16816.F32.BF16 R64, R64, R6, R36 ;  /* 0x000000064040723c */ /* 0x000fe20000041824 */
[----:B------:R-:W-:Y:S07]  /*10d20*/  @!UPT UIADD3 URZ, URZ, URZ, URZ ;  /* 0x0000003f3f3ff290 */ /* 0x000fee000fffe03f */
[----:B------:R-:W-:Y:S11]  /*10d30*/  @!P0 BRA `(.L_x_333) ;  /* 0x00003a7000008947 */ /* 0x000ff60003800000 */
[----:B------:R-:W-:Y:S01]  /*10d40*/  LOP3.LUT P1, RZ, R249, 0x2, RZ, 0xc0, !PT ;  /* 0x00000002f9ff7812 */ /* 0x000fe2000782c0ff */
[----:B--2---:R-:W-:Y:S01]  /*10d50*/  IMAD.MOV.U32 R0, RZ, RZ, c[0x0][0x208] ;  /* 0x00008200ff007624 */ /* 0x004fe200078e00ff */
[----:B------:R-:W-:Y:S01]  /*10d60*/  ISETP.GT.AND P0, PT, R250, 0x7f, PT ;  /* 0x0000007ffa00780c */ /* 0x000fe20003f04270 */
[----:B------:R-:W-:Y:S01]  /*10d70*/  IMAD.MOV.U32 R234, RZ, RZ, c[0x0][0x20c] ;  /* 0x00008300ffea7624 */ /* 0x000fe200078e00ff */
[----:B------:R-:W-:Y:S01]  /*10d80*/  LOP3.LUT R230, R230, 0xfffffff7, RZ, 0xc0, !PT ;  /* 0xfffffff7e6e67812 */ /* 0x000fe200078ec0ff */
[----:B------:R-:W-:Y:S01]  /*10d90*/  IMAD.MOV.U32 R3, RZ, RZ, R248 ;  /* 0x000000ffff037224 */ /* 0x000fe200078e00f8 */
[----:B------:R-:W-:-:S02]  /*10da0*/  ISETP.GE.AND P4, PT, R32, c[0x0][0x1d4], PT ;  /* 0x0000750020007a0c */ /* 0x000fc40003f86270 */
[C---:B------:R-:W-:Y:S01]  /*10db0*/  SHF.L.U64.HI R2, R0.reuse, 0x6, R234 ;  /* 0x0000000600027819 */ /* 0x040fe200000102ea */
[----:B------:R-:W-:Y:S01]  /*10dc0*/  IMAD.MOV.U32 R2, RZ, RZ, R246 ;  /* 0x000000ffff027224 */ /* 0x000fe200078e00f6 */
[C---:B------:R-:W-:Y:S01]  /*10dd0*/  SHF.L.U64.HI R235, R0.reuse, 0x5, R234 ;  /* 0x0000000500eb7819 */ /* 0x040fe200000102ea */
[----:B------:R-:W-:Y:S01]  /*10de0*/  IMAD.SHL.U32 R234, R0, 0x20, RZ ;  /* 0x0000002000ea7824 */ /* 0x000fe200078e00ff */
[----:B------:R-:W-:Y:S02]  /*10df0*/  ISETP.GE.AND P5, PT, R209, c[0x0][0x1d4], PT ;  /* 0x00007500d1007a0c */ /* 0x000fe40003fa6270 */
[----:B------:R-:W-:Y:S01]  /*10e00*/  @P1 LOP3.LUT R230, R230, 0x8, RZ, 0xfc, !PT ;  /* 0x00000008e6e61812 */ /* 0x000fe200078efcff */
[----:B------:R1:W-:Y:S03]  /*10e10*/  STL.64 [R1+0x20], R2 ;  /* 0x0000200201007387 */ /* 0x0003e60000100a00 */
[----:B------:R-:W-:-:S04]  /*10e20*/  LOP3.LUT R230, R230, 0xfffffffd, RZ, 0xc0, !PT ;  /* 0xfffffffde6e67812 */ /* 0x000fc800078ec0ff */
[----:B------:R-:W-:Y:S02]  /*10e30*/  @P0 LOP3.LUT R230, R230, 0x2, RZ, 0xfc, !PT ;  /* 0x00000002e6e60812 */ /* 0x000fe400078efcff */
[----:B------:R-:W-:Y:S02]  /*10e40*/  LOP3.LUT P0, RZ, R249, 0x4, RZ, 0xc0, !PT ;  /* 0x00000004f9ff7812 */ /* 0x000fe4000780c0ff */
[----:B------:R-:W-:-:S11]  /*10e50*/  LOP3.LUT R230, R230, 0xfffffffb, RZ, 0xc0, !PT ;  /* 0xfffffffbe6e67812 */ /* 0x000fd600078ec0ff */
[----:B------:R-:W-:Y:S02]  /*10e60*/  @P0 LOP3.LUT R230, R230, 0x4, RZ, 0xfc, !PT ;  /* 0x00000004e6e60812 */ /* 0x000fe400078efcff */
.L_x_336:
[----:B------:R-:W2:Y:S01]  /*10e70*/  LDL.64 R148, [R1+0x20] ;  /* 0x0000200001947983 */ /* 0x000ea20000100a00 */
[----:B------:R-:W-:Y:S04]  /*10e80*/  DEPBAR.LE SB0, 0x0 ;  /* 0x000080000000791a */ /* 0x000fe80000000000 */
[----:B------:R-:W-:Y:S01]  /*10e90*/  WARPSYNC 0xffffffff ;  /* 0xffffffff00007948 */ /* 0x000fe20003800000 */
[----:B------:R-:W3:Y:S01]  /*10ea0*/  LDL.64 R152, [R1+0x30] ;  /* 0x0000300001987983 */ /* 0x000ee20000100a00 */
[----:B-1----:R-:W-:Y:S01]  /*10eb0*/  IADD3 R0, R201, 0x20, RZ ;  /* 0x00000020c9007810 */ /* 0x002fe20007ffe0ff */
[----:B------:R-:W-:Y:S01]  /*10ec0*/  BSSY B0, `(.L_x_334) ;  /* 0x000018c000007945 */ /* 0x000fe20003800000 */
[----:B-1----:R-:W-:Y:S02]  /*10ed0*/  SHF.R.S32.HI R2, RZ, 0x1f, R211 ;  /* 0x0000001fff027819 */ /* 0x002fe400000114d3 */
[----:B------:R-:W-:Y:S01]  /*10ee0*/  MOV R162, c[0x0][0x208] ;  /* 0x0000820000a27a02 */ /* 0x000fe20000000f00 */
[----:B------:R-:W4:Y:S01]  /*10ef0*/  LDL R150, [R1+0x24] ;  /* 0x0000240001967983 */ /* 0x000f220000100800 */
[----:B------:R-:W-:Y:S01]  /*10f00*/  MOV R172, c[0x0][0x20c] ;  /* 0x0000830000ac7a02 */ /* 0x000fe20000000f00 */
[----:B------:R-:W-:Y:S01]  /*10f10*/  IMAD R71, R2, c[0x0][0x208], RZ ;  /* 0x0000820002477a24 */ /* 0x000fe200078e02ff */
[----:B------:R-:W-:Y:S01]  /*10f20*/  SHF.L.U32 R162, R162, 0x6, RZ ;  /* 0x00000006a2a27819 */ /* 0x000fe200000006ff */
[----:B------:R-:W-:Y:S01]  /*10f30*/  BAR.SYNC.DEFER_BLOCKING 0x0 ;  /* 0x0000000000007b1d */ /* 0x000fe20000010000 */
[C---:B------:R-:W-:Y:S01]  /*10f40*/  IMAD.WIDE.U32 R2, R211.reuse, c[0x0][0x208], RZ ;  /* 0x00008200d3027a25 */ /* 0x040fe200078e00ff */
[----:B------:R-:W-:Y:S02]  /*10f50*/  MOV R167, c[0x0][0x208] ;  /* 0x0000820000a77a02 */ /* 0x000fe40000000f00 */
[----:B------:R-:W-:Y:S01]  /*10f60*/  LOP3.LUT R230, R230, 0xfffffffe, RZ, 0xc0, !PT ;  /* 0xfffffffee6e67812 */ /* 0x000fe200078ec0ff */
[----:B------:R-:W-:Y:S01]  /*10f70*/  IMAD R71, R211, c[0x0][0x20c], R71 ;  /* 0x00008300d3477a24 */ /* 0x000fe200078e0247 */
[----:B------:R-:W-:Y:S04]  /*10f80*/  SHF.L.U64.HI R167, R167, 0x6, R172 ;  /* 0x00000006a7a77819 */ /* 0x000fe800000102ac */
[----:B------:R-:W-:Y:S05]  /*10f90*/  IADD3 R3, R3, R71, RZ ;  /* 0x0000004703037210 */ /* 0x000fea0007ffe0ff */
[----:B------:R-:W-:Y:S01]  /*10fa0*/  IMAD R3, R3, 0x70, RZ ;  /* 0x0000007003037824 */ /* 0x000fe200078e02ff */
[----:B------:R-:W1:Y:S08]  /*10fb0*/  LDSM.16.M88.4 R8, [R201] ;  /* 0x00000000c908783b */ /* 0x000e700000000200 */
[----:B------:R-:W5:Y:S08]  /*10fc0*/  LDSM.16.M88.4 R16, [R201+0x800] ;  /* 0x00080000c910783b */ /* 0x000f700000000200 */
[----:B------:R-:W5:Y:S08]  /*10fd0*/  LDSM.16.M88.4 R24, [R201+0x1000] ;  /* 0x00100000c918783b */ /* 0x000f700000000200 */
[----:B------:R-:W4:Y:S04]  /*10fe0*/  LDL R231, [R1+0x28] ;  /* 0x0000280001e77983 */ /* 0x000f280000100800 */
[----:B------:R-:W5:Y:S08]  /*10ff0*/  LDSM.16.M88.4 R32, [R201+0x1800] ;  /* 0x00180000c920783b */ /* 0x000f700000000200 */
[----:B------:R-:W5:Y:S01]  /*11000*/  LDSM.16.M88.4 R40, [R201+0x2000] ;  /* 0x00200000c928783b */ /* 0x000f620000000200 */
[C---:B-1----:R-:W-:Y:S07]  /*11010*/  HMMA.16816.F32.BF16 R4, R132.reuse, R8, RZ ;  /* 0x000000088404723c */ /* 0x042fee00000418ff */
[----:B------:R-:W1:Y:S01]  /*11020*/  LDSM.16.M88.4 R48, [R201+0x2800] ;  /* 0x00280000c930783b */ /* 0x000e620000000200 */
[C---:B------:R-:W-:Y:S07]  /*11030*/  HMMA.16816.F32.BF16 R8, R132.reuse, R10, RZ ;  /* 0x0000000a8408723c */ /* 0x040fee00000418ff */
[----:B------:R-:W5:Y:S02]  /*11040*/  S2R R151, SR_TID.X ;  /* 0x0000000000977919 */ /* 0x000f640000002100 */
[C---:B-----5:R-:W-:Y:S06]  /*11050*/  HMMA.16816.F32.BF16 R12, R132.reuse, R16, RZ ;  /* 0x00000010840c723c */ /* 0x060fec00000418ff */
[----:B------:R-:W5:Y:S02]  /*11060*/  LDSM.16.M88.4 R56, [R201+0x3000] ;  /* 0x00300000c938783b */ /* 0x000f640000000200 */
[C---:B------:R-:W-:Y:S08]  /*11070*/  HMMA.16816.F32.BF16 R16, R132.reuse, R18, RZ ;  /* 0x000000128410723c */ /* 0x040ff000000418ff */
[C---:B------:R-:W-:Y:S01]  /*11080*/  HMMA.16816.F32.BF16 R20, R132.reuse, R24, RZ ;  /* 0x000000188414723c */ /* 0x040fe200000418ff */
[----:B------:R-:W-:Y:S02]  /*11090*/  SHF.R.S32.HI R166, RZ, 0x1f, R151 ;  /* 0x0000001fffa67819 */ /* 0x000fe40000011497 */
[----:B------:R-:W-:Y:S05]  /*110a0*/  ISETP.GT.AND P2, PT, R151, 0x7f, PT ;  /* 0x0000007f9700780c */ /* 0x000fea0003f44270 */
[C---:B------:R-:W-:Y:S01]  /*110b0*/  HMMA.16816.F32.BF16 R24, R132.reuse, R26, RZ ;  /* 0x0000001a8418723c */ /* 0x040fe200000418ff */
[-C--:B------:R-:W-:Y:S04]  /*110c0*/  LEA.HI R166, R166, R151.reuse, RZ, 0x3 ;  /* 0x00000097a6a67211 */ /* 0x080fe800078f18ff */
[----:B------:R-:W-:Y:S03]  /*110d0*/  LOP3.LUT R166, R166, 0xfffffff8, RZ, 0xc0, !PT ;  /* 0xfffffff8a6a67812 */ /* 0x000fe600078ec0ff */
[C---:B------:R-:W-:Y:S01]  /*110e0*/  HMMA.16816.F32.BF16 R28, R132.reuse, R32, RZ ;  /* 0x00000020841c723c */ /* 0x040fe200000418ff */
[----:B------:R-:W-:Y:S04]  /*110f0*/  IADD3 R166, -R166, R151, RZ ;  /* 0x00000097a6a67210 */ /* 0x000fe80007ffe1ff */
[C---:B------:R-:W-:Y:S02]  /*11100*/  LOP3.LUT P0, RZ, R166.reuse, 0x2, RZ, 0xc0, !PT ;  /* 0x00000002a6ff7812 */ /* 0x040fe4000780c0ff */
[----:B------:R-:W-:Y:S01]  /*11110*/  LOP3.LUT P3, RZ, R166, 0x4, RZ, 0xc0, !PT ;  /* 0x00000004a6ff7812 */ /* 0x000fe2000786c0ff */
[C---:B------:R-:W-:Y:S08]  /*11120*/  HMMA.16816.F32.BF16 R32, R132.reuse, R34, RZ ;  /* 0x000000228420723c */ /* 0x040ff000000418ff */
[C---:B------:R-:W-:Y:S04]  /*11130*/  HMMA.16816.F32.BF16 R36, R132.reuse, R40, RZ ;  /* 0x000000288424723c */ /* 0x040fe800000418ff */
[----:B------:R-:W-:Y:S04]  /*11140*/  @P0 IADD3 R0, R201, -0x20, RZ ;  /* 0xffffffe0c9000810 */ /* 0x000fe80007ffe0ff */
[C---:B------:R-:W-:Y:S01]  /*11150*/  HMMA.16816.F32.BF16 R40, R132.reuse, R42, RZ ;  /* 0x0000002a8428723c */ /* 0x040fe200000418ff */
[----:B------:R-:W5:Y:S07]  /*11160*/  LDSM.16.M88.4 R72, [R0] ;  /* 0x000000000048783b */ /* 0x000f6e0000000200 */
[C---:B-1----:R-:W-:Y:S01]  /*11170*/  HMMA.16816.F32.BF16 R44, R132.reuse, R48, RZ ;  /* 0x00000030842c723c */ /* 0x042fe200000418ff */
[----:B------:R-:W1:Y:S07]  /*11180*/  LDSM.16.M88.4 R140, [R0+0x800] ;  /* 0x00080000008c783b */ /* 0x000e6e0000000200 */
[C---:B------:R-:W-:Y:S01]  /*11190*/  HMMA.16816.F32.BF16 R48, R132.reuse, R50, RZ ;  /* 0x000000328430723c */ /* 0x040fe200000418ff */
[----:B------:R-:W1:Y:S07]  /*111a0*/  LDSM.16.M88.4 R144, [R0+0x1000] ;  /* 0x001000000090783b */ /* 0x000e6e0000000200 */
[C---:B-----5:R-:W-:Y:S08]  /*111b0*/  HMMA.16816.F32.BF16 R52, R132.reuse, R56, RZ ;  /* 0x000000388434723c */ /* 0x060ff000000418ff */
[----:B------:R-:W-:Y:S08]  /*111c0*/  HMMA.16816.F32.BF16 R56, R132, R58, RZ ;  /* 0x0000003a8438723c */ /* 0x000ff000000418ff */
[C---:B------:R-:W-:Y:S07]  /*111d0*/  HMMA.16816.F32.BF16 R4, R136.reuse, R72, R4 ;  /* 0x000000488804723c */ /* 0x040fee0000041804 */
[--C-:B------:R-:W-:Y:S01]  /*111e0*/  IMAD.WIDE.U32 R72, R2, 0x70, R234.reuse ;  /* 0x0000007002487825 */ /* 0x100fe200078e00ea */
[C---:B------:R-:W-:Y:S04]  /*111f0*/  HMMA.16816.F32.BF16 R8, R136.reuse, R74, R8 ;  /* 0x0000004a8808723c */ /* 0x040fe80000041808 */
[----:B------:R-:W-:Y:S02]  /*11200*/  @!P2 IADD3 R72, P1, P0, R234, R72, R234 ;  /* 0x00000048ea48a210 */ /* 0x000fe4000783e0ea */
[----:B------:R-:W-:Y:S02]  /*11210*/  IADD3 R71, R3, R73, RZ ;  /* 0x0000004903477210 */ /* 0x000fe40007ffe0ff */
[C---:B-1----:R-:W-:Y:S07]  /*11220*/  HMMA.16816.F32.BF16 R12, R136.reuse, R140, R12 ;  /* 0x0000008c880c723c */ /* 0x042fee000004180c */
[----:B------:R-:W-:Y:S01]  /*11230*/  @!P2 IADD3.X R140, R235, R71, R235, P1, P0 ;  /* 0x00000047eb8ca210 */ /* 0x000fe20000fe04eb */
[C---:B------:R-:W-:Y:S08]  /*11240*/  HMMA.16816.F32.BF16 R16, R136.reuse, R142, R16 ;  /* 0x0000008e8810723c */ /* 0x040ff00000041810 */
[C---:B------:R-:W-:Y:S08]  /*11250*/  HMMA.16816.F32.BF16 R20, R136.reuse, R144, R20 ;  /* 0x000000908814723c */ /* 0x040ff00000041814 */
[C---:B------:R-:W-:Y:S04]  /*11260*/  HMMA.16816.F32.BF16 R24, R136.reuse, R146, R24 ;  /* 0x000000928818723c */ /* 0x040fe80000041818 */
[----:B--2---:R-:W-:Y:S05]  /*11270*/  IMAD.WIDE.U32 R148, R2, 0x70, R148 ;  /* 0x0000007002947825 */ /* 0x004fea00078e0094 */
[----:B------:R-:W-:Y:S03]  /*11280*/  IADD3 R3, R149, R3, RZ ;  /* 0x0000000395037210 */ /* 0x000fe60007ffe0ff */
[----:B---3--:R-:W-:Y:S02]  /*11290*/  @!P2 IADD3 R71, P0, R72, R152, RZ ;  /* 0x000000984847a210 */ /* 0x008fe40007f1e0ff */
[----:B------:R-:W-:Y:S01]  /*112a0*/  LEA R2, P1, R148, c[0x0][0x1f8], 0x1 ;  /* 0x00007e0094027a11 */ /* 0x000fe200078208ff */
[----:B------:R-:W1:Y:S01]  /*112b0*/  LDSM.16.M88.4 R72, [R0+0x1800] ;  /* 0x001800000048783b */ /* 0x000e620000000200 */
[----:B----4-:R-:W-:Y:S02]  /*112c0*/  @!P2 IADD3.X R140, R140, R150, RZ, P0, !PT ;  /* 0x000000968c8ca210 */ /* 0x010fe400007fe4ff */
[C---:B------:R-:W-:Y:S02]  /*112d0*/  @!P2 LEA R164, P0, R71.reuse, c[0x0][0x1f8], 0x1 ;  /* 0x00007e0047a4aa11 */ /* 0x040fe400078008ff */
[----:B------:R-:W-:Y:S02]  /*112e0*/  LEA.HI.X R3, R148, c[0x0][0x1fc], R3, 0x1, P1 ;  /* 0x00007f0094037a11 */ /* 0x000fe400008f0c03 */
[----:B------:R-:W-:Y:S01]  /*112f0*/  @!P2 LEA.HI.X R165, R71, c[0x0][0x1fc], R140, 0x1, P0 ;  /* 0x00007f0047a5aa11 */ /* 0x000fe200000f0c8c */
[----:B------:R-:W2:Y:S01]  /*11300*/  LDSM.16.M88.4 R148, [R0+0x2000] ;  /* 0x002000000094783b */ /* 0x000ea20000000200 */
[-C--:B------:R-:W-:Y:S04]  /*11310*/  IADD3 R160, P1, R2, R162.reuse, RZ ;  /* 0x000000a202a07210 */ /* 0x080fe80007f3e0ff */
[-C--:B------:R-:W-:Y:S02]  /*11320*/  IADD3.X R161, R3, R167.reuse, RZ, P1, !PT ;  /* 0x000000a703a17210 */ /* 0x080fe40000ffe4ff */
[----:B------:R-:W-:Y:S01]  /*11330*/  IADD3 R162, P0, R160, R162, RZ ;  /* 0x000000a2a0a27210 */ /* 0x000fe20007f1e0ff */
[----:B------:R-:W3:Y:S03]  /*11340*/  LDSM.16.M88.4 R140, [R0+0x2800] ;  /* 0x00280000008c783b */ /* 0x000ee60000000200 */
[----:B------:R-:W-:Y:S05]  /*11350*/  IADD3.X R163, R161, R167, RZ, P0, !PT ;  /* 0x000000a7a1a37210 */ /* 0x000fea00007fe4ff */
[----:B------:R4:W5:Y:S08]  /*11360*/  LDSM.16.M88.4 R152, [R0+0x3000] ;  /* 0x003000000098783b */ /* 0x0009700000000200 */
[----:B------:R-:W-:Y:S01]  /*11370*/  @!PT LDS RZ, [RZ] ;  /* 0x00000000fffff984 */ /* 0x000fe20000000800 */
[----:B------:R-:W-:Y:S01]  /*11380*/  @!PT LDS RZ, [RZ] ;  /* 0x00000000fffff984 */ /* 0x000fe20000000800 */
[----:B------:R-:W-:Y:S01]  /*11390*/  @!PT LDS RZ, [RZ] ;  /* 0x00000000fffff984 */ /* 0x000fe20000000800 */
[----:B------:R3:W-:Y:S01]  /*113a0*/  LDGSTS.E.BYPASS.LTC128B.128 [R208+0x100], [R2.64], !P4 ;  /* 0x0010000002d07fae */ /* 0x0007e2000e101d4a */
[C---:B-1----:R-:W-:Y:S07]  /*113b0*/  HMMA.16816.F32.BF16 R28, R136.reuse, R72, R28 ;  /* 0x00000048881c723c */ /* 0x042fee000004181c */
[----:B------:R1:W-:Y:S01]  /*113c0*/  LDGSTS.E.BYPASS.LTC128B.128 [R208+0x3900], [R2.64+0x80], !P5 ;  /* 0x0390008002d07fae */ /* 0x0003e2000e901d4a */
[C---:B------:R-:W-:Y:S07]  /*113d0*/  HMMA.16816.F32.BF16 R32, R136.reuse, R74, R32 ;  /* 0x0000004a8820723c */ /* 0x040fee0000041820 */
[----:B------:R1:W-:Y:S01]  /*113e0*/  LDGSTS.E.BYPASS.LTC128B.128 [R208+0x1100], [R160.64], !P4 ;  /* 0x01100000a0d07fae */ /* 0x0003e2000e101d4a */
[C---:B----4-:R-:W-:Y:S04]  /*113f0*/  IADD3 R0, R201.reuse, 0x40, RZ ;  /* 0x00000040c9007810 */ /* 0x050fe80007ffe0ff */
[----:B------:R-:W-:Y:S01]  /*11400*/  @P3 IADD3 R0, R201, -0x40, RZ ;  /* 0xffffffc0c9003810 */ /* 0x000fe20007ffe0ff */
[C---:B--2---:R-:W-:Y:S02]  /*11410*/  HMMA.16816.F32.BF16 R36, R136.reuse, R148, R36 ;  /* 0x000000948824723c */ /* 0x044fe40000041824 */
[----:B------:R1:W-:Y:S01]  /*11420*/  LDGSTS.E.BYPASS.LTC128B.128 [R208+0x4900], [R160.64+0x80], !P5 ;  /* 0x04900080a0d07fae */ /* 0x0003e2000e901d4a */
[----:B------:R-:W-:Y:S05]  /*11430*/  ISETP.GT.AND P0, PT, R211, R231, PT ;  /* 0x000000e7d300720c */ /* 0x000fea0003f04270 */
[C---:B------:R-:W-:Y:S02]  /*11440*/  HMMA.16816.F32.BF16 R40, R136.reuse, R150, R40 ;  /* 0x000000968828723c */ /* 0x040fe40000041828 */
[----:B------:R1:W-:Y:S06]  /*11450*/  LDGSTS.E.BYPASS.LTC128B.128 [R208+0x2100], [R162.64], !P4 ;  /* 0x02100000a2d07fae */ /* 0x0003ec000e101d4a */
[C---:B---3--:R-:W-:Y:S02]  /*11460*/  HMMA.16816.F32.BF16 R44, R136.reuse, R140, R44 ;  /* 0x0000008c882c723c */ /* 0x048fe4000004182c */
[----:B------:R1:W-:Y:S02]  /*11470*/  LDGSTS.E.BYPASS.LTC128B.128 [R208+0x5900], [R162.64+0x80], !P5 ;  /* 0x05900080a2d07fae */ /* 0x0003e4000e901d4a */
[----:B------:R-:W-:Y:S04]  /*11480*/  @P0 LOP3.LUT R230, R230, 0x1, RZ, 0xfc, !PT ;  /* 0x00000001e6e60812 */ /* 0x000fe800078efcff */
[C---:B------:R-:W-:Y:S02]  /*11490*/  HMMA.16816.F32.BF16 R48, R136.reuse, R142, R48 ;  /* 0x0000008e8830723c */ /* 0x040fe40000041830 */
[----:B------:R2:W-:Y:S06]  /*114a0*/  @!P2 LDGSTS.E.BYPASS.LTC128B.128 [R210+0x3100], [R164.64], !P4 ;  /* 0x03100000a4d2afae */ /* 0x0005ec000e101d4a */
[C---:B-----5:R-:W-:Y:S02]  /*114b0*/  HMMA.16816.F32.BF16 R52, R136.reuse, R152, R52 ;  /* 0x000000988834723c */ /* 0x060fe40000041834 */
[----:B------:R2:W-:Y:S06]  /*114c0*/  @!P2 LDGSTS.E.BYPASS.LTC128B.128 [R210+0x6900], [R164.64+0x80], !P5 ;  /* 0x06900080a4d2afae */ /* 0x0005ec000e901d4a */
[----:B------:R-:W-:Y:S02]  /*114d0*/  HMMA.16816.F32.BF16 R56, R136, R154, R56 ;  /* 0x0000009a8838723c */ /* 0x000fe40000041838 */
[----:B------:R-:W-:Y:S08]  /*114e0*/  LDSM.16.M88.4 R144, [R0+0x800] ;  /* 0x000800000090783b */ /* 0x000ff00000000200 */
[----:B-1----:R-:W1:Y:S08]  /*114f0*/  LDSM.16.M88.4 R160, [R0] ;  /* 0x0000000000a0783b */ /* 0x002e700000000200 */
[----:B------:R-:W0:Y:S08]  /*11500*/  LDGDEPBAR ;  /* 0x00000000000079af */ /* 0x000e300000000000 */
[----:B--2---:R-:W2:Y:S08]  /*11510*/  LDSM.16.M88.4 R164, [R0+0x1000] ;  /* 0x0010000000a4783b */ /* 0x004eb00000000200 */
[----:B------:R-:W3:Y:S08]  /*11520*/  LDSM.16.M88.4 R72, [R0+0x1800] ;  /* 0x001800000048783b */ /* 0x000ef00000000200 */
[----:B------:R-:W4:Y:S01]  /*11530*/  LDSM.16.M88.4 R148, [R0+0x2000] ;  /* 0x002000000094783b */ /* 0x000f220000000200 */
[C---:B-1----:R-:W-:Y:S07]  /*11540*/  HMMA.16816.F32.BF16 R4, R156.reuse, R160, R4 ;  /* 0x000000a09c04723c */ /* 0x042fee0000041804 */
[----:B------:R-:W1:Y:S01]  /*11550*/  LDSM.16.M88.4 R140, [R0+0x2800] ;  /* 0x00280000008c783b */ /* 0x000e620000000200 */
[C---:B------:R-:W-:Y:S07]  /*11560*/  HMMA.16816.F32.BF16 R8, R156.reuse, R162, R8 ;  /* 0x000000a29c08723c */ /* 0x040fee0000041808 */
[----:B------:R-:W-:Y:S01]  /*11570*/  LDSM.16.M88.4 R152, [R200+-0x3800] ;  /* 0xffc80000c898783b */ /* 0x000fe20000000200 */
[C---:B------:R-:W-:Y:S07]  /*11580*/  HMMA.16816.F32.BF16 R12, R156.reuse, R144, R12 ;  /* 0x000000909c0c723c */ /* 0x040fee000004180c */
[----:B------:R-:W-:Y:S01]  /*11590*/  LDSM.16.M88.4 R160, [R200+-0x3000] ;  /* 0xffd00000c8a0783b */ /* 0x000fe20000000200 */
[C---:B------:R-:W-:Y:S07]  /*115a0*/  HMMA.16816.F32.BF16 R16, R156.reuse, R146, R16 ;  /* 0x000000929c10723c */ /* 0x040fee0000041810 */
[----:B------:R-:W5:Y:S01]  /*115b0*/  LDSM.16.M88.4 R144, [R0+0x3000] ;  /* 0x003000000090783b */ /* 0x000f620000000200 */
[C---:B--2---:R-:W-:Y:S07]  /*115c0*/  HMMA.16816.F32.BF16 R20, R156.reuse, R164, R20 ;  /* 0x000000a49c14723c */ /* 0x044fee0000041814 */
[----:B------:R-:W-:Y:S01]  /*115d0*/  LDSM.16.M88.4 R172, [R200+-0x1800] ;  /* 0xffe80000c8ac783b */ /* 0x000fe20000000200 */
[C---:B------:R-:W-:Y:S07]  /*115e0*/  HMMA.16816.F32.BF16 R24, R156.reuse, R166, R24 ;  /* 0x000000a69c18723c */ /* 0x040fee0000041818 */
[----:B------:R-:W-:Y:S01]  /*115f0*/  LDSM.16.M88.4 R164, [R200+-0x2000] ;  /* 0xffe00000c8a4783b */ /* 0x000fe20000000200 */
[C---:B---3--:R-:W-:Y:S07]  /*11600*/  HMMA.16816.F32.BF16 R28, R156.reuse, R72, R28 ;  /* 0x000000489c1c723c */ /* 0x048fee000004181c */
[----:B------:R-:W-:Y:S01]  /*11610*/  LDSM.16.M88.4 R184, [R206+0x5800] ;  /* 0x00580000ceb8783b */ /* 0x000fe20000000200 */
[C---:B------:R-:W-:Y:S07]  /*11620*/  HMMA.16816.F32.BF16 R32, R156.reuse, R74, R32 ;  /* 0x0000004a9c20723c */ /* 0x040fee0000041820 */
[----:B------:R-:W2:Y:S01]  /*11630*/  LDSM.16.M88.4 R72, [R200+-0x2800] ;  /* 0xffd80000c848783b */ /* 0x000ea20000000200 */
[C---:B----4-:R-:W-:Y:S07]  /*11640*/  HMMA.16816.F32.BF16 R36, R156.reuse, R148, R36 ;  /* 0x000000949c24723c */ /* 0x050fee0000041824 */
[----:B------:R-:W-:Y:S01]  /*11650*/  LDSM.16.M88.4 R196, [R200] ;  /* 0x00000000c8c4783b */ /* 0x000fe20000000200 */
[C---:B------:R-:W-:Y:S07]  /*11660*/  HMMA.16816.F32.BF16 R40, R156.reuse, R150, R40 ;  /* 0x000000969c28723c */ /* 0x040fee0000041828 */
[----:B------:R-:W3:Y:S01]  /*11670*/  LDSM.16.M88.4 R148, [R200+-0x1000] ;  /* 0xfff00000c894783b */ /* 0x000ee20000000200 */
[C---:B-1----:R-:W-:Y:S08]  /*11680*/  HMMA.16816.F32.BF16 R44, R156.reuse, R140, R44 ;  /* 0x0000008c9c2c723c */ /* 0x042ff0000004182c */
[C---:B------:R-:W-:Y:S01]  /*11690*/  HMMA.16816.F32.BF16 R48, R156.reuse, R142, R48 ;  /* 0x0000008e9c30723c */ /* 0x040fe20000041830 */
[----:B------:R-:W1:Y:S07]  /*116a0*/  LDSM.16.M88.4 R140, [R200+-0x800] ;  /* 0xfff80000c88c783b */ /* 0x000e6e0000000200 */
[C---:B-----5:R-:W-:Y:S08]  /*116b0*/  HMMA.16816.F32.BF16 R52, R156.reuse, R144, R52 ;  /* 0x000000909c34723c */ /* 0x060ff00000041834 */
[----:B------:R-:W-:Y:S01]  /*116c0*/  HMMA.16816.F32.BF16 R56, R156, R146, R56 ;  /* 0x000000929c38723c */ /* 0x000fe20000041838 */
[----:B------:R-:W4:Y:S07]  /*116d0*/  LDSM.16.M88.4 R144, [R201+0x3800] ;  /* 0x00380000c990783b */ /* 0x000f2e0000000200 */
[C---:B------:R-:W-:Y:S08]  /*116e0*/  HMMA.16816.F32.BF16 R4, R168.reuse, R152, R4 ;  /* 0x00000098a804723c */ /* 0x040ff00000041804 */
[C---:B------:R-:W-:Y:S01]  /*116f0*/  HMMA.16816.F32.BF16 R8, R168.reuse, R154, R8 ;  /* 0x0000009aa808723c */ /* 0x040fe20000041808 */
[----:B------:R-:W5:Y:S07]  /*11700*/  LDSM.16.M88.4 R152, [R201+0x4000] ;  /* 0x00400000c998783b */ /* 0x000f6e0000000200 */
[C---:B------:R-:W-:Y:S08]  /*11710*/  HMMA.16816.F32.BF16 R12, R168.reuse, R160, R12 ;  /* 0x000000a0a80c723c */ /* 0x040ff0000004180c */
[C---:B------:R-:W-:Y:S01]  /*11720*/  HMMA.16816.F32.BF16 R16, R168.reuse, R162, R16 ;  /* 0x000000a2a810723c */ /* 0x040fe20000041810 */
[----:B------:R-:W-:Y:S07]  /*11730*/  LDSM.16.M88.4 R160, [R201+0x6000] ;  /* 0x00600000c9a0783b */ /* 0x000fee0000000200 */
[C---:B--2---:R-:W-:Y:S08]  /*11740*/  HMMA.16816.F32.BF16 R20, R168.reuse, R72, R20 ;  /* 0x00000048a814723c */ /* 0x044ff00000041814 */
[C---:B------:R-:W-:Y:S01]  /*11750*/  HMMA.16816.F32.BF16 R24, R168.reuse, R74, R24 ;  /* 0x0000004aa818723c */ /* 0x040fe20000041818 */
[----:B------:R-:W2:Y:S07]  /*11760*/  LDSM.16.M88.4 R72, [R201+0x4800] ;  /* 0x00480000c948783b */ /* 0x000eae0000000200 */
[C---:B------:R-:W-:Y:S08]  /*11770*/  HMMA.16816.F32.BF16 R28, R168.reuse, R164, R28 ;  /* 0x000000a4a81c723c */ /* 0x040ff0000004181c */
[C---:B------:R-:W-:Y:S01]  /*11780*/  HMMA.16816.F32.BF16 R32, R168.reuse, R166, R32 ;  /* 0x000000a6a820723c */ /* 0x040fe20000041820 */
[----:B------:R-:W-:Y:S07]  /*11790*/  LDSM.16.M88.4 R164, [R206+0x3800] ;  /* 0x00380000cea4783b */ /* 0x000fee0000000200 */
[C---:B------:R-:W-:Y:S08]  /*117a0*/  HMMA.16816.F32.BF16 R36, R168.reuse, R172, R36 ;  /* 0x000000aca824723c */ /* 0x040ff00000041824 */
[C---:B------:R-:W-:Y:S01]  /*117b0*/  HMMA.16816.F32.BF16 R40, R168.reuse, R174, R40 ;  /* 0x000000aea828723c */ /* 0x040fe20000041828 */
[----:B------:R-:W-:Y:S07]  /*117c0*/  LDSM.16.M88.4 R172, [R206+0x4000] ;  /* 0x00400000ceac783b */ /* 0x000fee0000000200 */
[C---:B---3--:R-:W-:Y:S08]  /*117d0*/  HMMA.16816.F32.BF16 R44, R168.reuse, R148, R44 ;  /* 0x00000094a82c723c */ /* 0x048ff0000004182c */
[C---:B------:R-:W-:Y:S01]  /*117e0*/  HMMA.16816.F32.BF16 R48, R168.reuse, R150, R48 ;  /* 0x00000096a830723c */ /* 0x040fe20000041830 */
[----:B------:R-:W3:Y:S07]  /*117f0*/  LDSM.16.M88.4 R148, [R201+0x5000] ;  /* 0x00500000c994783b */ /* 0x000eee0000000200 */
[C---:B-1----:R-:W-:Y:S08]  /*11800*/  HMMA.16816.F32.BF16 R52, R168.reuse, R140, R52 ;  /* 0x0000008ca834723c */ /* 0x042ff00000041834 */
[----:B------:R-:W-:Y:S01]  /*11810*/  HMMA.16816.F32.BF16 R56, R168, R142, R56 ;  /* 0x0000008ea838723c */ /* 0x000fe20000041838 */
[----:B------:R-:W1:Y:S07]  /*11820*/  LDSM.16.M88.4 R140, [R201+0x5800] ;  /* 0x00580000c98c783b */ /* 0x000e6e0000000200 */
[C---:B----4-:R-:W-:Y:S08]  /*11830*/  HMMA.16816.F32.BF16 R4, R176.reuse, R144, R4 ;  /* 0x00000090b004723c */ /* 0x050ff00000041804 */
[C---:B------:R-:W-:Y:S01]  /*11840*/  HMMA.16816.F32.BF16 R8, R176.reuse, R146, R8 ;  /* 0x00000092b008723c */ /* 0x040fe20000041808 */
[----:B------:R-:W4:Y:S07]  /*11850*/  LDSM.16.M88.4 R144, [R201+0x6800] ;  /* 0x00680000c990783b */ /* 0x000f2e0000000200 */
[C---:B-----5:R-:W-:Y:S08]  /*11860*/  HMMA.16816.F32.BF16 R12, R176.reuse, R152, R12 ;  /* 0x00000098b00c723c */ /* 0x060ff0000004180c */
[C---:B------:R-:W-:Y:S01]  /*11870*/  HMMA.16816.F32.BF16 R16, R176.reuse, R154, R16 ;  /* 0x0000009ab010723c */ /* 0x040fe20000041810 */
[----:B------:R-:W5:Y:S07]  /*11880*/  LDSM.16.M88.4 R152, [R206+0x4800] ;  /* 0x00480000ce98783b */ /* 0x000f6e0000000200 */
[C---:B--2---:R-:W-:Y:S08]  /*11890*/  HMMA.16816.F32.BF16 R20, R176.reuse, R72, R20 ;  /* 0x00000048b014723c */ /* 0x044ff00000041814 */
[C---:B------:R-:W-:Y:S01]  /*118a0*/  HMMA.16816.F32.BF16 R24, R176.reuse, R74, R24 ;  /* 0x0000004ab018723c */ /* 0x040fe20000041818 */
[----:B------:R-:W2:Y:S07]  /*118b0*/  LDSM.16.M88.4 R72, [R206+0x5000] ;  /* 0x00500000ce48783b */ /* 0x000eae0000000200 */
[C---:B---3--:R-:W-:Y:S08]  /*118c0*/  HMMA.16816.F32.BF16 R28, R176.reuse, R148, R28 ;  /* 0x00000094b01c723c */ /* 0x048ff0000004181c */
[C---:B------:R-:W-:Y:S01]  /*118d0*/  HMMA.16816.F32.BF16 R32, R176.reuse, R150, R32 ;  /* 0x00000096b020723c */ /* 0x040fe20000041820 */
[----:B------:R-:W-:Y:S07]  /*118e0*/  LDSM.16.M88.4 R148, [R0+0x3800] ;  /* 0x003800000094783b */ /* 0x000fee0000000200 */
[C---:B-1----:R-:W-:Y:S08]  /*118f0*/  HMMA.16816.F32.BF16 R36, R176.reuse, R140, R36 ;  /* 0x0000008cb024723c */ /* 0x042ff00000041824 */
[C---:B------:R-:W-:Y:S01]  /*11900*/  HMMA.16816.F32.BF16 R40, R176.reuse, R142, R40 ;  /* 0x0000008eb028723c */ /* 0x040fe20000041828 */
[----:B------:R-:W1:Y:S07]  /*11910*/  LDSM.16.M88.4 R140, [R206+0x6000] ;  /* 0x00600000ce8c783b */ /* 0x000e6e0000000200 */
[C---:B------:R-:W-:Y:S08]  /*11920*/  HMMA.16816.F32.BF16 R44, R176.reuse, R160, R44 ;  /* 0x000000a0b02c723c */ /* 0x040ff0000004182c */
[C---:B------:R-:W-:Y:S01]  /*11930*/  HMMA.16816.F32.BF16 R48, R176.reuse, R162, R48 ;  /* 0x000000a2b030723c */ /* 0x040fe20000041830 */
[----:B------:R-:W-:Y:S07]  /*11940*/  LDSM.16.M88.4 R160, [R0+0x5000] ;  /* 0x0050000000a0783b */ /* 0x000fee0000000200 */
[C---:B----4-:R-:W-:Y:S08]  /*11950*/  HMMA.16816.F32.BF16 R52, R176.reuse, R144, R52 ;  /* 0x00000090b034723c */ /* 0x050ff00000041834 */
[----:B------:R-:W-:Y:S01]  /*11960*/  HMMA.16816.F32.BF16 R56, R176, R146, R56 ;  /* 0x00000092b038723c */ /* 0x000fe20000041838 */
[----:B------:R-:W3:Y:S07]  /*11970*/  LDSM.16.M88.4 R144, [R206+0x6800] ;  /* 0x00680000ce90783b */ /* 0x000eee0000000200 */
[C---:B------:R-:W-:Y:S08]  /*11980*/  HMMA.16816.F32.BF16 R4, R180.reuse, R164, R4 ;  /* 0x000000a4b404723c */ /* 0x040ff00000041804 */
[C---:B------:R-:W-:Y:S01]  /*11990*/  HMMA.16816.F32.BF16 R8, R180.reuse, R166, R8 ;  /* 0x000000a6b408723c */ /* 0x040fe20000041808 */
[----:B------:R-:W-:Y:S07]  /*119a0*/  LDSM.16.M88.4 R164, [R0+0x5800] ;  /* 0x0058000000a4783b */ /* 0x000fee0000000200 */
[C---:B------:R-:W-:Y:S08]  /*119b0*/  HMMA.16816.F32.BF16 R12, R180.reuse, R172, R12 ;  /* 0x000000acb40c723c */ /* 0x040ff0000004180c */
[C---:B------:R-:W-:Y:S01]  /*119c0*/  HMMA.16816.F32.BF16 R16, R180.reuse, R174, R16 ;  /* 0x000000aeb410723c */ /* 0x040fe20000041810 */
[----:B------:R-:W-:Y:S07]  /*119d0*/  LDSM.16.M88.4 R172, [R0+0x6000] ;  /* 0x0060000000ac783b */ /* 0x000fee0000000200 */
[C---:B-----5:R-:W-:Y:S08]  /*119e0*/  HMMA.16816.F32.BF16 R20, R180.reuse, R152, R20 ;  /* 0x00000098b414723c */ /* 0x060ff00000041814 */
[C---:B------:R-:W-:Y:S01]  /*119f0*/  HMMA.16816.F32.BF16 R24, R180.reuse, R154, R24 ;  /* 0x0000009ab418723c */ /* 0x040fe20000041818 */
[----:B------:R-:W-:Y:S07]  /*11a00*/  LDSM.16.M88.4 R152, [R0+0x4800] ;  /* 0x004800000098783b */ /* 0x000fee0000000200 */
[C---:B--2---:R-:W-:Y:S08]  /*11a10*/  HMMA.16816.F32.BF16 R28, R180.reuse, R72, R28 ;  /* 0x00000048b41c723c */ /* 0x044ff0000004181c */
[C---:B------:R-:W-:Y:S01]  /*11a20*/  HMMA.16816.F32.BF16 R32, R180.reuse, R74, R32 ;  /* 0x0000004ab420723c */ /* 0x040fe20000041820 */
[----:B------:R-:W2:Y:S07]  /*11a30*/  LDSM.16.M88.4 R72, [R0+0x4000] ;  /* 0x004000000048783b */ /* 0x000eae0000000200 */
[C---:B------:R-:W-:Y:S08]  /*11a40*/  HMMA.16816.F32.BF16 R36, R180.reuse, R184, R36 ;  /* 0x000000b8b424723c */ /* 0x040ff00000041824 */
[C---:B------:R-:W-:Y:S01]  /*11a50*/  HMMA.16816.F32.BF16 R40, R180.reuse, R186, R40 ;  /* 0x000000bab428723c */ /* 0x040fe20000041828 */
[----:B------:R-:W4:Y:S07]  /*11a60*/  LDSM.16.M88.4 R184, [R0+0x6800] ;  /* 0x0068000000b8783b */ /* 0x000f2e0000000200 */
[C---:B-1----:R-:W-:Y:S08]  /*11a70*/  HMMA.16816.F32.BF16 R44, R180.reuse, R140, R44 ;  /* 0x0000008cb42c723c */ /* 0x042ff0000004182c */
[C---:B------:R-:W-:Y:S08]  /*11a80*/  HMMA.16816.F32.BF16 R48, R180.reuse, R142, R48 ;  /* 0x0000008eb430723c */ /* 0x040ff00000041830 */
[C---:B---3--:R-:W-:Y:S08]  /*11a90*/  HMMA.16816.F32.BF16 R52, R180.reuse, R144, R52 ;  /* 0x00000090b434723c */ /* 0x048ff00000041834 */
[----:B------:R-:W-:Y:S08]  /*11aa0*/  HMMA.16816.F32.BF16 R56, R180, R146, R56 ;  /* 0x00000092b438723c */ /* 0x000ff00000041838 */
[C---:B------:R-:W-:Y:S08]  /*11ab0*/  HMMA.16816.F32.BF16 R4, R188.reuse, R148, R4 ;  /* 0x00000094bc04723c */ /* 0x040ff00000041804 */
[C---:B------:R-:W-:Y:S08]  /*11ac0*/  HMMA.16816.F32.BF16 R8, R188.reuse, R150, R8 ;  /* 0x00000096bc08723c */ /* 0x040ff00000041808 */
[C---:B--2---:R-:W-:Y:S08]  /*11ad0*/  HMMA.16816.F32.BF16 R12, R188.reuse, R72, R12 ;  /* 0x00000048bc0c723c */ /* 0x044ff0000004180c */
        /* <DEDUP_REMOVED lines=148> */
[----:B--234-:R-:W-:Y:S01]  /*12420*/  IADD3 R0, R211, -0x1, RZ ;  /* 0xffffffffd3007810 */ /* 0x01cfe20007ffe0ff */
[----:B------:R-:W2:Y:S01]  /*12430*/  LDL.64 R232, [R1+0x8] ;  /* 0x0000080001e87983 */ /* 0x000ea20000100a00 */
[C---:B------:R-:W-:Y:S02]  /*12440*/  ISETP.GE.AND P2, PT, R228.reuse, 0x21, PT ;  /* 0x00000021e400780c */ /* 0x040fe40003f46270 */
[----:B------:R-:W-:Y:S01]  /*12450*/  SHF.R.S32.HI R2, RZ, 0x1f, R0 ;  /* 0x0000001fff027819 */ /* 0x000fe20000011400 */
[----:B------:R-:W3:Y:S01]  /*12460*/  LDL R231, [R1] ;  /* 0x0000000001e77983 */ /* 0x000ee20000100800 */
[C---:B------:R-:W-:Y:S02]  /*12470*/  ISETP.GE.AND P1, PT, R228.reuse, 0x41, PT ;  /* 0x00000041e400780c */ /* 0x040fe40003f26270 */
[----:B------:R-:W-:Y:S01]  /*12480*/  ISETP.GE.AND P3, PT, R228, 0x1, PT ;  /* 0x00000001e400780c */ /* 0x000fe20003f66270 */
[----:B------:R-:W-:Y:S02]  /*12490*/  IMAD R5, R2, c[0x0][0x1e0], RZ ;  /* 0x0000780002057a24 */ /* 0x000fe400078e02ff */
[C---:B------:R-:W-:Y:S04]  /*124a0*/  IMAD.WIDE.U32 R2, R0.reuse, c[0x0][0x1e0], RZ ;  /* 0x0000780000027a25 */ /* 0x040fe800078e00ff */
[----:B------:R-:W-:Y:S02]  /*124b0*/  IMAD R0, R0, c[0x0][0x1e4], R5 ;  /* 0x0000790000007a24 */ /* 0x000fe400078e0205 */
[----:B------:R-:W-:Y:S02]  /*124c0*/  @P2 IMAD.MOV.U32 R5, RZ, RZ, c[0x0][0x1e0] ;  /* 0x00007800ff052624 */ /* 0x000fe400078e00ff */
[----:B------:R-:W-:Y:S02]  /*124d0*/  IMAD.IADD R0, R3, 0x1, R0 ;  /* 0x0000000103007824 */ /* 0x000fe400078e0200 */
[----:B------:R-:W-:Y:S04]  /*124e0*/  IMAD.WIDE.U32 R2, R2, 0x70, RZ ;  /* 0x0000007002027825 */ /* 0x000fe800078e00ff */
[----:B------:R-:W-:Y:S01]  /*124f0*/  IMAD R0, R0, 0x70, RZ ;  /* 0x0000007000007824 */ /* 0x000fe200078e02ff */
[-C--:B------:R-:W-:Y:S01]  /*12500*/  @P2 LEA R8, P0, R5, R2.reuse, 0x5 ;  /* 0x0000000205082211 */ /* 0x080fe200078028ff */
[----:B------:R-:W-:Y:S02]  /*12510*/  @P2 IMAD.MOV.U32 R6, RZ, RZ, c[0x0][0x1e4] ;  /* 0x00007900ff062624 */ /* 0x000fe400078e00ff */
[----:B------:R-:W-:Y:S02]  /*12520*/  IMAD.IADD R3, R3, 0x1, R0 ;  /* 0x0000000103037824 */ /* 0x000fe400078e0200 */
[----:B------:R-:W-:Y:S03]  /*12530*/  @P1 IMAD.MOV.U32 R0, RZ, RZ, c[0x0][0x1e0] ;  /* 0x00007800ff001624 */ /* 0x000fe600078e00ff */
[-C--:B------:R-:W-:Y:S01]  /*12540*/  @P2 LEA.HI.X R9, R5, R3.reuse, R6, 0x5, P0 ;  /* 0x0000000305092211 */ /* 0x080fe200000f2c06 */
[----:B------:R-:W-:Y:S01]  /*12550*/  @P1 IMAD.MOV.U32 R5, RZ, RZ, c[0x0][0x1e4] ;  /* 0x00007900ff051624 */ /* 0x000fe200078e00ff */
[CC--:B------:R-:W-:Y:S04]  /*12560*/  @P1 LEA R10, P0, R0.reuse, R2.reuse, 0x6 ;  /* 0x00000002000a1211 */ /* 0x0c0fe800078030ff */
[----:B------:R-:W-:Y:S02]  /*12570*/  @P1 LEA.HI.X R11, R0, R3, R5, 0x6, P0 ;  /* 0x00000003000b1211 */ /* 0x000fe400000f3405 */
[----:B--2---:R-:W-:Y:S05]  /*12580*/  @P3 IADD3 R0, P0, R232, R2, RZ ;  /* 0x00000002e8003210 */ /* 0x004fea0007f1e0ff */
[----:B---3--:R-:W-:Y:S01]  /*12590*/  @P3 IMAD.X R5, R3, 0x1, R231, P0 ;  /* 0x0000000103053824 */ /* 0x008fe200000e06e7 */
        /* <DEDUP_REMOVED lines=26> */
[----:B------:R-:W-:Y:S04]  /*12740*/  @P0 IADD3.X R3, R231, R5, R3, P6, !PT ;  /* 0x00000005e7030210 */ /* 0x000fe800037fe403 */
[----:B------:R-:W-:Y:S05]  /*12750*/  @P0 LEA.HI.X R3, R0, c[0x0][0x1cc], R3, 0x1, P3 ;  /* 0x0000730000030a11 */ /* 0x000fea00018f0c03 */
[----:B------:R2:W-:Y:S04]  /*12760*/  @P0 LDGSTS.E.BYPASS.LTC128B.128 [R210+0xb100], [R2.64], !P4 ;  /* 0x0b10000002d20fae */ /* 0x0005e8000e101d4a */
[----:B------:R2:W-:Y:S02]  /*12770*/  @P0 LDGSTS.E.BYPASS.LTC128B.128 [R210+0xe900], [R2.64+0x80], !P5 ;  /* 0x0e90008002d20fae */ /* 0x0005e4000e901d4a */
.L_x_335:
[----:B---34-:R-:W-:Y:S05]  /*12780*/  BSYNC B0 ;  /* 0x0000000000007941 */ /* 0x018fea0003800000 */
.L_x_334:
        /* <DEDUP_REMOVED lines=90> */
[--C-:B------:R-:W-:Y:S02]  /*12d30*/  FFMA.FTZ R6, R140, c[0x0][0x2d0], -R69.reuse ;  /* 0x0000b4008c067a23 */ /* 0x100fe40000010845 */
[C---:B---3--:R-:W-:Y:S02]  /*12d40*/  FMUL.FTZ R5, R2.reuse, R77 ;  /* 0x0000004d02057220 */ /* 0x048fe40000410000 */
[C---:B------:R-:W-:Y:S02]  /*12d50*/  FMUL.FTZ R9, R2.reuse, R81 ;  /* 0x0000005102097220 */ /* 0x040fe40000410000 */
[C---:B------:R-:W-:Y:S01]  /*12d60*/  FMUL.FTZ R16, R2.reuse, R88 ;  /* 0x0000005802107220 */ /* 0x040fe20000410000 */
[----:B------:R3:W-:Y:S01]  /*12d70*/  MUFU.EX2 R243, R56 ;  /* 0x0000003800f37308 */ /* 0x0007e20000000800 */
[----:B------:R-:W-:Y:S02]  /*12d80*/  FMUL.FTZ R17, R2, R89 ;  /* 0x0000005902117220 */ /* 0x000fe40000410000 */
[--C-:B-1----:R-:W-:Y:S02]  /*12d90*/  FFMA.FTZ R4, R142, c[0x0][0x2d0], -R148.reuse ;  /* 0x0000b4008e047a23 */ /* 0x102fe40000010894 */
[C---:B------:R-:W-:Y:S02]  /*12da0*/  FMUL.FTZ R24, R2.reuse, R96 ;  /* 0x0000006002187220 */ /* 0x040fe40000410000 */
[C---:B------:R-:W-:Y:S02]  /*12db0*/  FMUL.FTZ R25, R2.reuse, R97 ;  /* 0x0000006102197220 */ /* 0x040fe40000410000 */
[C---:B------:R-:W-:Y:S01]  /*12dc0*/  FMUL.FTZ R32, R2.reuse, R104 ;  /* 0x0000006802207220 */ /* 0x040fe20000410000 */
[----:B------:R1:W-:Y:S01]  /*12dd0*/  MUFU.EX2 R50, R4 ;  /* 0x0000000400327308 */ /* 0x0003e20000000800 */
[C---:B------:R-:W-:Y:S02]  /*12de0*/  FMUL.FTZ R33, R2.reuse, R105 ;  /* 0x0000006902217220 */ /* 0x040fe40000410000 */
[--C-:B------:R-:W-:Y:S02]  /*12df0*/  FFMA.FTZ R40, R147, c[0x0][0x2d0], -R69.reuse ;  /* 0x0000b40093287a23 */ /* 0x100fe40000010845 */
[C---:B------:R-:W-:Y:S02]  /*12e00*/  FMUL.FTZ R41, R2.reuse, R113 ;  /* 0x0000007102297220 */ /* 0x040fe40000410000 */
[C---:B--2---:R-:W-:Y:S02]  /*12e10*/  FMUL.FTZ R48, R2.reuse, R120 ;  /* 0x0000007802307220 */ /* 0x044fe40000410000 */
[C---:B------:R-:W-:Y:S01]  /*12e20*/  FMUL.FTZ R57, R2.reuse, R129 ;  /* 0x0000008102397220 */ /* 0x040fe20000410000 */
[----:B------:R-:W2:Y:S01]  /*12e30*/  MUFU.EX2 R0, R0 ;  /* 0x0000000000007308 */ /* 0x000ea20000000800 */
[C---:B------:R-:W-:Y:S02]  /*12e40*/  FMUL.FTZ R60, R2.reuse, R60 ;  /* 0x0000003c023c7220 */ /* 0x040fe40000410000 */
[C---:B------:R-:W-:Y:S02]  /*12e50*/  FMUL.FTZ R61, R2.reuse, R61 ;  /* 0x0000003d023d7220 */ /* 0x040fe40000410000 */
[C---:B---3--:R-:W-:Y:S02]  /*12e60*/  FMUL.FTZ R56, R2.reuse, R128 ;  /* 0x0000008002387220 */ /* 0x048fe40000410000 */
[C---:B------:R-:W-:Y:S02]  /*12e70*/  FMUL.FTZ R64, R2.reuse, R64 ;  /* 0x0000004002407220 */ /* 0x040fe40000410000 */
[----:B------:R-:W-:Y:S01]  /*12e80*/  FMUL.FTZ R65, R2, R65 ;  /* 0x0000004102417220 */ /* 0x000fe20000410000 */
[----:B------:R-:W3:Y:S01]  /*12e90*/  MUFU.EX2 R58, R6 ;  /* 0x00000006003a7308 */ /* 0x000ee20000000800 */
[--C-:B------:R-:W-:Y:S02]  /*12ea0*/  FFMA.FTZ R71, R71, c[0x0][0x2d0], -R69.reuse ;  /* 0x0000b40047477a23 */ /* 0x100fe40000010845 */
[--C-:B-1----:R-:W-:Y:S02]  /*12eb0*/  FFMA.FTZ R4, R73, c[0x0][0x2d0], -R148.reuse ;  /* 0x0000b40049047a23 */ /* 0x102fe40000010894 */
[--C-:B------:R-:W-:Y:S05]  /*12ec0*/  FFMA.FTZ R73, R153, c[0x0][0x2d0], -R69.reuse ;  /* 0x0000b40099497a23 */ /* 0x100fea0000010845 */
[----:B------:R1:W-:Y:S01]  /*12ed0*/  MUFU.EX2 R128, R73 ;  /* 0x0000004900807308 */ /* 0x0003e20000000800 */
[C---:B--2---:R-:W-:Y:S02]  /*12ee0*/  FMUL.FTZ R7, R0.reuse, R79 ;  /* 0x0000004f00077220 */ /* 0x044fe40000410000 */
[C---:B------:R-:W-:Y:S02]  /*12ef0*/  FMUL.FTZ R10, R0.reuse, R82 ;  /* 0x00000052000a7220 */ /* 0x040fe40000410000 */
[C---:B------:R-:W-:Y:S05]  /*12f00*/  FMUL.FTZ R11, R0.reuse, R83 ;  /* 0x00000053000b7220 */ /* 0x040fea0000410000 */
[----:B------:R-:W2:Y:S01]  /*12f10*/  MUFU.EX2 R49, R4 ;  /* 0x0000000400317308 */ /* 0x000ea20000000800 */
[C---:B------:R-:W-:Y:S02]  /*12f20*/  FMUL.FTZ R18, R0.reuse, R90 ;  /* 0x0000005a00127220 */ /* 0x040fe40000410000 */
[C---:B------:R-:W-:Y:S01]  /*12f30*/  FMUL.FTZ R19, R0.reuse, R91 ;  /* 0x0000005b00137220 */ /* 0x040fe20000410000 */
[----:B---3--:R-:W-:Y:S01]  /*12f40*/  MOV R129, R58 ;  /* 0x0000003a00817202 */ /* 0x008fe20000000f00 */
[C---:B------:R-:W-:Y:S01]  /*12f50*/  FMUL.FTZ R6, R0.reuse, R78 ;  /* 0x0000004e00067220 */ /* 0x040fe20000410000 */
[----:B------:R-:W-:Y:S01]  /*12f60*/  LDSM.16.MT88.4 R88, [R202+0x800] ;  /* 0x00080000ca58783b */ /* 0x000fe20000004200 */
[C---:B------:R-:W-:Y:S02]  /*12f70*/  FMUL.FTZ R26, R0.reuse, R98 ;  /* 0x00000062001a7220 */ /* 0x040fe40000410000 */
[C---:B------:R-:W-:Y:S01]  /*12f80*/  FMUL.FTZ R27, R0.reuse, R99 ;  /* 0x00000063001b7220 */ /* 0x040fe20000410000 */
[----:B------:R-:W3:Y:S01]  /*12f90*/  MUFU.EX2 R252, R8 ;  /* 0x0000000800fc7308 */ /* 0x000ee20000000800 */
[C---:B------:R-:W-:Y:S01]  /*12fa0*/  FMUL.FTZ R59, R0.reuse, R131 ;  /* 0x00000083003b7220 */ /* 0x040fe20000410000 */
[----:B------:R-:W-:Y:S01]  /*12fb0*/  MOV R131, R231 ;  /* 0x000000e700837202 */ /* 0x000fe20000000f00 */
[----:B------:R-:W-:Y:S01]  /*12fc0*/  FMUL.FTZ R34, R0, R106 ;  /* 0x0000006a00227220 */ /* 0x000fe20000410000 */
[----:B------:R-:W-:Y:S01]  /*12fd0*/  LDSM.16.MT88.4 R96, [R205+0x4000] ;  /* 0x00400000cd60783b */ /* 0x000fe20000004200 */
[--C-:B-1----:R-:W-:Y:S02]  /*12fe0*/  FFMA.FTZ R73, R154, c[0x0][0x2d0], -R148.reuse ;  /* 0x0000b4009a497a23 */ /* 0x102fe40000010894 */
[C---:B------:R-:W-:Y:S02]  /*12ff0*/  FMUL.FTZ R35, R0.reuse, R107 ;  /* 0x0000006b00237220 */ /* 0x040fe40000410000 */
[C---:B------:R-:W-:Y:S01]  /*13000*/  FMUL.FTZ R42, R0.reuse, R114 ;  /* 0x00000072002a7220 */ /* 0x040fe20000410000 */
[----:B------:R1:W-:Y:S01]  /*13010*/  MUFU.EX2 R242, R73 ;  /* 0x0000004900f27308 */ /* 0x0003e20000000800 */
[C---:B------:R-:W-:Y:S01]  /*13020*/  FMUL.FTZ R43, R0.reuse, R115 ;  /* 0x00000073002b7220 */ /* 0x040fe20000410000 */
[----:B------:R-:W-:Y:S01]  /*13030*/  LDSM.16.MT88.4 R104, [R204+0x6000] ;  /* 0x00600000cc68783b */ /* 0x000fe20000004200 */
[----:B------:R-:W-:Y:S01]  /*13040*/  FMUL.FTZ R62, R0, R62 ;  /* 0x0000003e003e7220 */ /* 0x000fe20000410000 */
[-C--:B--2---:R-:W-:Y:S01]  /*13050*/  F2FP.BF16.PACK_AB R78, R49, R50.reuse ;  /* 0x00000032314e723e */ /* 0x084fe200000010ff */
[--C-:B------:R-:W-:Y:S01]  /*13060*/  FFMA.FTZ R4, R141, c[0x0][0x2d0], -R69.reuse ;  /* 0x0000b4008d047a23 */ /* 0x100fe20000010845 */
[----:B------:R-:W-:Y:S01]  /*13070*/  MOV R120, R49 ;  /* 0x0000003100787202 */ /* 0x000fe20000000f00 */
[----:B------:R-:W-:Y:S01]  /*13080*/  FMUL.FTZ R49, R2, R121 ;  /* 0x0000007902317220 */ /* 0x000fe20000410000 */
[----:B------:R-:W-:Y:S01]  /*13090*/  MOV R121, R50 ;  /* 0x0000003200797202 */ /* 0x000fe20000000f00 */
[C---:B------:R-:W-:Y:S01]  /*130a0*/  FMUL.FTZ R50, R0.reuse, R122 ;  /* 0x0000007a00327220 */ /* 0x040fe20000410000 */
[----:B------:R2:W-:Y:S01]  /*130b0*/  MUFU.EX2 R251, R4 ;  /* 0x0000000400fb7308 */ /* 0x0005e20000000800 */
[----:B------:R-:W-:Y:S01]  /*130c0*/  MOV R122, R51 ;  /* 0x00000033007a7202 */ /* 0x000fe20000000f00 */
[----:B------:R-:W-:Y:S01]  /*130d0*/  FMUL.FTZ R63, R0, R63 ;  /* 0x0000003f003f7220 */ /* 0x000fe20000410000 */
[----:B---3--:R-:W-:Y:S01]  /*130e0*/  F2FP.BF16.PACK_AB R77, R252, R58 ;  /* 0x0000003afc4d723e */ /* 0x008fe200000010ff */
[----:B------:R-:W-:Y:S02]  /*130f0*/  FMUL.FTZ R8, R2, R80 ;  /* 0x0000005002087220 */ /* 0x000fe40000410000 */
[----:B------:R-:W3:Y:S01]  /*13100*/  LDSM.16.MT88.4 R80, [R205+0x3800] ;  /* 0x00380000cd50783b */ /* 0x000ee20000004200 */
[C---:B------:R-:W-:Y:S03]  /*13110*/  FMUL.FTZ R58, R0.reuse, R130 ;  /* 0x00000082003a7220 */ /* 0x040fe60000410000 */
[----:B------:R4:W-:Y:S01]  /*13120*/  MUFU.EX2 R247, R40 ;  /* 0x0000002800f77308 */ /* 0x0009e20000000800 */
[C---:B------:R-:W-:Y:S02]  /*13130*/  FMUL.FTZ R66, R0.reuse, R66 ;  /* 0x0000004200427220 */ /* 0x040fe40000410000 */
[----:B------:R-:W-:Y:S02]  /*13140*/  FMUL.FTZ R67, R0, R67 ;  /* 0x0000004300437220 */ /* 0x000fe40000410000 */
[--C-:B-1----:R-:W-:Y:S05]  /*13150*/  FFMA.FTZ R73, R155, c[0x0][0x2d0], -R148.reuse ;  /* 0x0000b4009b497a23 */ /* 0x102fea0000010894 */
[----:B------:R1:W-:Y:S01]  /*13160*/  MUFU.EX2 R241, R73 ;  /* 0x0000004900f17308 */ /* 0x0003e20000000800 */
[--C-:B--2---:R-:W-:Y:S09]  /*13170*/  FFMA.FTZ R4, R143, c[0x0][0x2d0], -R69.reuse ;  /* 0x0000b4008f047a23 */ /* 0x104ff20000010845 */
[----:B------:R2:W5:Y:S01]  /*13180*/  MUFU.EX2 R250, R4 ;  /* 0x0000000400fa7308 */ /* 0x0005620000000800 */
[----:B----4-:R-:W-:Y:S02]  /*13190*/  FMUL.FTZ R40, R2, R112 ;  /* 0x0000007002287220 */ /* 0x010fe40000410000 */
[----:B------:R-:W-:Y:S07]  /*131a0*/  LDSM.16.MT88.4 R112, [R205+0x3000] ;  /* 0x00300000cd70783b */ /* 0x000fee0000004200 */
[----:B------:R-:W-:Y:S01]  /*131b0*/  MUFU.EX2 R71, R71 ;  /* 0x0000004700477308 */ /* 0x000fe20000000800 */
[--C-:B-1----:R-:W-:Y:S09]  /*131c0*/  FFMA.FTZ R73, R160, c[0x0][0x2d0], -R69.reuse ;  /* 0x0000b400a0497a23 */ /* 0x102ff20000010845 */
[----:B------:R1:W-:Y:S01]  /*131d0*/  MUFU.EX2 R240, R73 ;  /* 0x0000004900f07308 */ /* 0x0003e20000000800 */
[----:B--2---:R-:W-:Y:S01]  /*131e0*/  FMUL.FTZ R4, R2, R76 ;  /* 0x0000004c02047220 */ /* 0x004fe20000410000 */
[----:B------:R-:W-:Y:S01]  /*131f0*/  F2FP.BF16.PACK_AB R76, R51, R231 ;  /* 0x000000e7334c723e */ /* 0x000fe200000010ff */
[----:B------:R-:W-:Y:S01]  /*13200*/  FMUL.FTZ R51, R0, R123 ;  /* 0x0000007b00337220 */ /* 0x000fe20000410000 */
[----:B-----5:R-:W-:Y:S01]  /*13210*/  F2FP.BF16.PACK_AB R79, R250, R251 ;  /* 0x000000fbfa4f723e */ /* 0x020fe200000010ff */
[----:B------:R-:W2:Y:S04]  /*13220*/  LDL.LU R123, [R1+0x14] ;  /* 0x00001400017b7983 */ /* 0x000ea80000300800 */
[----:B------:R-:W4:Y:S02]  /*13230*/  LDL.LU R130, [R1+0x10] ;  /* 0x0000100001827983 */ /* 0x000f240000300800 */
[C---:B------:R-:W-:Y:S07]  /*13240*/  HMMA.16816.F32.BF16 R4, R76.reuse, R12, R4 ;  /* 0x0000000c4c04723c */ /* 0x040fee0000041804 */
[C---:B------:R-:W-:Y:S01]  /*13250*/  FMUL.FTZ R12, R2.reuse, R84 ;  /* 0x00000054020c7220 */ /* 0x040fe20000410000 */
[C---:B------:R-:W-:Y:S04]  /*13260*/  HMMA.16816.F32.BF16 R8, R76.reuse, R14, R8 ;  /* 0x0000000e4c08723c */ /* 0x040fe80000041808 */
[--C-:B-1----:R-:W-:Y:S02]  /*13270*/  FFMA.FTZ R73, R161, c[0x0][0x2d0], -R69.reuse ;  /* 0x0000b400a1497a23 */ /* 0x102fe40000010845 */
[----:B------:R-:W-:Y:S02]  /*13280*/  FMUL.FTZ R13, R2, R85 ;  /* 0x00000055020d7220 */ /* 0x000fe40000410000 */
[----:B------:R1:W-:Y:S01]  /*13290*/  MUFU.EX2 R239, R73 ;  /* 0x0000004900ef7308 */ /* 0x0003e20000000800 */
[C---:B------:R-:W-:Y:S03]  /*132a0*/  FMUL.FTZ R14, R0.reuse, R86 ;  /* 0x00000056000e7220 */ /* 0x040fe60000410000 */
[----:B------:R-:W-:Y:S02]  /*132b0*/  FMUL.FTZ R15, R0, R87 ;  /* 0x00000057000f7220 */ /* 0x000fe40000410000 */
[----:B------:R-:W5:Y:S05]  /*132c0*/  LDSM.16.MT88.4 R84, [R204+0x3800] ;  /* 0x00380000cc54783b */ /* 0x000f6a0000004200 */
[C---:B------:R-:W-:Y:S07]  /*132d0*/  HMMA.16816.F32.BF16 R12, R76.reuse, R20, R12 ;  /* 0x000000144c0c723c */ /* 0x040fee000004180c */
[C---:B------:R-:W-:Y:S01]  /*132e0*/  FMUL.FTZ R20, R2.reuse, R92 ;  /* 0x0000005c02147220 */ /* 0x040fe20000410000 */
[C---:B------:R-:W-:Y:S04]  /*132f0*/  HMMA.16816.F32.BF16 R16, R76.reuse, R22, R16 ;  /* 0x000000164c10723c */ /* 0x040fe80000041810 */
[----:B------:R-:W-:Y:S02]  /*13300*/  FMUL.FTZ R21, R2, R93 ;  /* 0x0000005d02157220 */ /* 0x000fe40000410000 */
[--C-:B-1----:R-:W-:Y:S02]  /*13310*/  FFMA.FTZ R73, R162, c[0x0][0x2d0], -R148.reuse ;  /* 0x0000b400a2497a23 */ /* 0x102fe40000010894 */
[C---:B------:R-:W-:Y:S02]  /*13320*/  FMUL.FTZ R22, R0.reuse, R94 ;  /* 0x0000005e00167220 */ /* 0x040fe40000410000 */
[----:B------:R1:W-:Y:S02]  /*13330*/  MUFU.EX2 R238, R73 ;  /* 0x0000004900ee7308 */ /* 0x0003e40000000800 */
[----:B------:R-:W-:Y:S02]  /*13340*/  FMUL.FTZ R23, R0, R95 ;  /* 0x0000005f00177220 */ /* 0x000fe40000410000 */
[----:B------:R-:W-:Y:S05]  /*13350*/  LDSM.16.MT88.4 R92, [R205+0x800] ;  /* 0x00080000cd5c783b */ /* 0x000fea0000004200 */
        /* <DEDUP_REMOVED lines=10> */
[--C-:B------:R-:W-:Y:S01]  /*13400*/  FFMA.FTZ R36, R75, c[0x0][0x2d0], -R148.reuse ;  /* 0x0000b4004b247a23 */ /* 0x100fe20000010894 */
[C---:B------:R-:W-:Y:S03]  /*13410*/  HMMA.16816.F32.BF16 R32, R76.reuse, R38, R32 ;  /* 0x000000264c20723c */ /* 0x040fe60000041820 */
[----:B------:R3:W3:Y:S01]  /*13420*/  MUFU.EX2 R248, R36 ;  /* 0x0000002400f87308 */ /* 0x0006e20000000800 */
[----:B------:R-:W-:Y:S03]  /*13430*/  FMUL.FTZ R37, R2, R109 ;  /* 0x0000006d02257220 */ /* 0x000fe60000410000 */
[----:B------:R-:W-:Y:S02]  /*13440*/  FMUL.FTZ R38, R0, R110 ;  /* 0x0000006e00267220 */ /* 0x000fe40000410000 */
[--C-:B-1----:R-:W-:Y:S03]  /*13450*/  FFMA.FTZ R73, R164, c[0x0][0x2d0], -R69.reuse ;  /* 0x0000b400a4497a23 */ /* 0x102fe60000010845 */
[----:B------:R-:W-:Y:S01]  /*13460*/  FMUL.FTZ R39, R0, R111 ;  /* 0x0000006f00277220 */ /* 0x000fe20000410000 */
[----:B------:R1:W-:Y:S01]  /*13470*/  MUFU.EX2 R236, R73 ;  /* 0x0000004900ec7308 */ /* 0x0003e20000000800 */
[C---:B---3--:R-:W-:Y:S02]  /*13480*/  FMUL.FTZ R36, R2.reuse, R108 ;  /* 0x0000006c02247220 */ /* 0x048fe40000410000 */
[----:B------:R-:W-:Y:S05]  /*13490*/  LDSM.16.MT88.4 R108, [R203+0x3000] ;  /* 0x00300000cb6c783b */ /* 0x000fea0000004200 */
[C---:B------:R-:W-:Y:S03]  /*134a0*/  HMMA.16816.F32.BF16 R36, R76.reuse, R44, R36 ;  /* 0x0000002c4c24723c */ /* 0x040fe60000041824 */
[--C-:B-1----:R-:W-:Y:S04]  /*134b0*/  FFMA.FTZ R73, R165, c[0x0][0x2d0], -R69.reuse ;  /* 0x0000b400a5497a23 */ /* 0x102fe80000010845 */
[----:B------:R1:W-:Y:S01]  /*134c0*/  MUFU.EX2 R233, R73 ;  /* 0x0000004900e97308 */ /* 0x0003e20000000800 */
[C---:B------:R-:W-:Y:S04]  /*134d0*/  HMMA.16816.F32.BF16 R40, R76.reuse, R46, R40 ;  /* 0x0000002e4c28723c */ /* 0x040fe80000041828 */
[--C-:B------:R-:W-:Y:S02]  /*134e0*/  FFMA.FTZ R44, R149, c[0x0][0x2d0], -R69.reuse ;  /* 0x0000b400952c7a23 */ /* 0x100fe40000010845 */
[----:B------:R-:W-:Y:S02]  /*134f0*/  FMUL.FTZ R45, R2, R117 ;  /* 0x00000075022d7220 */ /* 0x000fe40000410000 */
[C---:B------:R-:W-:Y:S01]  /*13500*/  FMUL.FTZ R46, R0.reuse, R118 ;  /* 0x00000076002e7220 */ /* 0x040fe20000410000 */
[----:B------:R3:W3:Y:S03]  /*13510*/  MUFU.EX2 R246, R44 ;  /* 0x0000002c00f67308 */ /* 0x0006e60000000800 */
[----:B------:R-:W-:Y:S02]  /*13520*/  FMUL.FTZ R47, R0, R119 ;  /* 0x00000077002f7220 */ /* 0x000fe40000410000 */
[--C-:B-1----:R-:W-:Y:S05]  /*13530*/  FFMA.FTZ R73, R166, c[0x0][0x2d0], -R148.reuse ;  /* 0x0000b400a6497a23 */ /* 0x102fea0000010894 */
[----:B------:R1:W-:Y:S01]  /*13540*/  MUFU.EX2 R232, R73 ;  /* 0x0000004900e87308 */ /* 0x0003e20000000800 */
[C---:B---3--:R-:W-:Y:S02]  /*13550*/  FMUL.FTZ R44, R2.reuse, R116 ;  /* 0x00000074022c7220 */ /* 0x048fe40000410000 */
[----:B------:R-:W-:Y:S05]  /*13560*/  LDSM.16.MT88.4 R116, [R204+0x3000] ;  /* 0x00300000cc74783b */ /* 0x000fea0000004200 */
[C---:B------:R-:W-:Y:S07]  /*13570*/  HMMA.16816.F32.BF16 R44, R76.reuse, R52, R44 ;  /* 0x000000344c2c723c */ /* 0x040fee000004182c */
[--C-:B------:R-:W-:Y:S01]  /*13580*/  FFMA.FTZ R52, R151, c[0x0][0x2d0], -R148.reuse ;  /* 0x0000b40097347a23 */ /* 0x100fe20000010894 */
[C---:B------:R-:W-:Y:S03]  /*13590*/  HMMA.16816.F32.BF16 R48, R76.reuse, R54, R48 ;  /* 0x000000364c30723c */ /* 0x040fe60000041830 */
[----:B------:R3:W3:Y:S01]  /*135a0*/  MUFU.EX2 R244, R52 ;  /* 0x0000003400f47308 */ /* 0x0006e20000000800 */
[--C-:B-1----:R-:W-:Y:S02]  /*135b0*/  FFMA.FTZ R73, R167, c[0x0][0x2d0], -R148.reuse ;  /* 0x0000b400a7497a23 */ /* 0x102fe40000010894 */
[----:B------:R-:W-:Y:S02]  /*135c0*/  FMUL.FTZ R53, R2, R125 ;  /* 0x0000007d02357220 */ /* 0x000fe40000410000 */
[C---:B------:R-:W-:Y:S04]  /*135d0*/  FMUL.FTZ R54, R0.reuse, R126 ;  /* 0x0000007e00367220 */ /* 0x040fe80000410000 */
[----:B------:R-:W-:Y:S01]  /*135e0*/  FMUL.FTZ R55, R0, R127 ;  /* 0x0000007f00377220 */ /* 0x000fe20000410000 */
[----:B------:R1:W1:Y:S01]  /*135f0*/  MUFU.EX2 R231, R73 ;  /* 0x0000004900e77308 */ /* 0x0002620000000800 */
[----:B---3--:R-:W-:Y:S07]  /*13600*/  FMUL.FTZ R52, R2, R124 ;  /* 0x0000007c02347220 */ /* 0x008fee0000410000 */
[C---:B------:R-:W-:Y:S03]  /*13610*/  HMMA.16816.F32.BF16 R52, R76.reuse, R80, R52 ;  /* 0x000000504c34723c */ /* 0x040fe60000041834 */
[--C-:B-1----:R-:W-:Y:S04]  /*13620*/  FFMA.FTZ R73, R172, c[0x0][0x2d0], -R69.reuse ;  /* 0x0000b400ac497a23 */ /* 0x102fe80000010845 */
[----:B------:R1:W-:Y:S01]  /*13630*/  MUFU.EX2 R172, R73 ;  /* 0x0000004900ac7308 */ /* 0x0003e20000000800 */
[C---:B------:R-:W-:Y:S01]  /*13640*/  HMMA.16816.F32.BF16 R56, R76.reuse, R82, R56 ;  /* 0x000000524c38723c */ /* 0x040fe20000041838 */
[----:B------:R-:W3:Y:S07]  /*13650*/  LDSM.16.MT88.4 R80, [R203+0x800] ;  /* 0x00080000cb50783b */ /* 0x000eee0000004200 */
[C---:B-----5:R-:W-:Y:S08]  /*13660*/  HMMA.16816.F32.BF16 R60, R76.reuse, R84, R60 ;  /* 0x000000544c3c723c */ /* 0x060ff0000004183c */
[----:B------:R-:W-:Y:S01]  /*13670*/  HMMA.16816.F32.BF16 R64, R76, R86, R64 ;  /* 0x000000564c40723c */ /* 0x000fe20000041840 */
[----:B------:R-:W5:Y:S03]  /*13680*/  LDSM.16.MT88.4 R84, [R204+0x800] ;  /* 0x00080000cc54783b */ /* 0x000f660000004200 */
[----:B-1----:R-:W-:Y:S03]  /*13690*/  FFMA.FTZ R73, R173, c[0x0][0x2d0], -R69 ;  /* 0x0000b400ad497a23 */ /* 0x002fe60000010845 */
[----:B------:R-:W-:Y:S01]  /*136a0*/  F2FP.BF16.PACK_AB R79, R128, R243 ;  /* 0x000000f3804f723e */ /* 0x000fe200000010ff */
[----:B------:R1:W-:Y:S01]  /*136b0*/  MUFU.EX2 R167, R73 ;  /* 0x0000004900a77308 */ /* 0x0003e20000000800 */
[----:B------:R-:W-:Y:S03]  /*136c0*/  F2FP.BF16.PACK_AB R76, R248, R249 ;  /* 0x000000f9f84c723e */ /* 0x000fe600000010ff */
[----:B------:R-:W-:Y:S02]  /*136d0*/  F2FP.BF16.PACK_AB R77, R246, R247 ;  /* 0x000000f7f64d723e */ /* 0x000fe400000010ff */
[----:B------:R-:W-:Y:S07]  /*136e0*/  F2FP.BF16.PACK_AB R78, R244, R245 ;  /* 0x000000f5f44e723e */ /* 0x000fee00000010ff */
[C---:B------:R-:W-:Y:S08]  /*136f0*/  HMMA.16816.F32.BF16 R4, R76.reuse, R88, R4 ;  /* 0x000000584c04723c */ /* 0x040ff00000041804 */
[C---:B------:R-:W-:Y:S01]  /*13700*/  HMMA.16816.F32.BF16 R8, R76.reuse, R90, R8 ;  /* 0x0000005a4c08723c */ /* 0x040fe20000041808 */
[----:B------:R-:W5:Y:S03]  /*13710*/  LDSM.16.MT88.4 R88, [R202+0x4000] ;  /* 0x00400000ca58783b */ /* 0x000f660000004200 */
[--C-:B-1----:R-:W-:Y:S04]  /*13720*/  FFMA.FTZ R73, R174, c[0x0][0x2d0], -R148.reuse ;  /* 0x0000b400ae497a23 */ /* 0x102fe80000010894 */
[C---:B---3--:R-:W-:Y:S01]  /*13730*/  HMMA.16816.F32.BF16 R12, R76.reuse, R80, R12 ;  /* 0x000000504c0c723c */ /* 0x048fe2000004180c */
[----:B------:R1:W3:Y:S07]  /*13740*/  MUFU.EX2 R166, R73 ;  /* 0x0000004900a67308 */ /* 0x0002ee0000000800 */
[C---:B------:R-:W-:Y:S01]  /*13750*/  HMMA.16816.F32.BF16 R16, R76.reuse, R82, R16 ;  /* 0x000000524c10723c */ /* 0x040fe20000041810 */
[----:B------:R-:W3:Y:S07]  /*13760*/  LDSM.16.MT88.4 R80, [R203+0x4000] ;  /* 0x00400000cb50783b */ /* 0x000eee0000004200 */
[C---:B------:R-:W-:Y:S04]  /*13770*/  HMMA.16816.F32.BF16 R20, R76.reuse, R92, R20 ;  /* 0x0000005c4c14723c */ /* 0x040fe80000041814 */
[----:B--2---:R-:W-:Y:S02]  /*13780*/  FFMA.FTZ R0, R0, R123, R129 ;  /* 0x0000007b00007223 */ /* 0x004fe40000010081 */
[----:B----4-:R-:W-:Y:S02]  /*13790*/  FFMA.FTZ R2, R2, R130, R131 ;  /* 0x0000008202027223 */ /* 0x010fe40000010083 */
[C---:B------:R-:W-:Y:S01]  /*137a0*/  HMMA.16816.F32.BF16 R24, R76.reuse, R94, R24 ;  /* 0x0000005e4c18723c */ /* 0x040fe20000041818 */
[----:B------:R-:W-:Y:S03]  /*137b0*/  LDSM.16.MT88.4 R92, [R204+0x1000] ;  /* 0x00100000cc5c783b */ /* 0x000fe60000004200 */
[----:B-1----:R-:W-:Y:S02]  /*137c0*/  FFMA.FTZ R73, R175, c[0x0][0x2d0], -R148 ;  /* 0x0000b400af497a23 */ /* 0x002fe40000010894 */
[----:B------:R-:W-:Y:S02]  /*137d0*/  FADD.FTZ R2, R122, R2 ;  /* 0x000000027a027221 */ /* 0x000fe40000010000 */
[C---:B-----5:R-:W-:Y:S01]  /*137e0*/  HMMA.16816.F32.BF16 R28, R76.reuse, R84, R28 ;  /* 0x000000544c1c723c */ /* 0x060fe2000004181c */
[----:B------:R1:W2:Y:S03]  /*137f0*/  MUFU.EX2 R165, R73 ;  /* 0x0000004900a57308 */ /* 0x0002a60000000800 */
[----:B------:R-:W-:Y:S02]  /*13800*/  FADD.FTZ R2, R121, R2 ;  /* 0x0000000279027221 */ /* 0x000fe40000010000 */
[----:B------:R-:W-:Y:S02]  /*13810*/  FADD.FTZ R0, R252, R0 ;  /* 0x00000000fc007221 */ /* 0x000fe40000010000 */
[C---:B------:R-:W-:Y:S01]  /*13820*/  HMMA.16816.F32.BF16 R32, R76.reuse, R86, R32 ;  /* 0x000000564c20723c */ /* 0x040fe20000041820 */
[----:B------:R-:W4:Y:S03]  /*13830*/  LDSM.16.MT88.4 R84, [R202+0x1000] ;  /* 0x00100000ca54783b */ /* 0x000f260000004200 */
[----:B------:R-:W-:Y:S02]  /*13840*/  FADD.FTZ R2, R120, R2 ;  /* 0x0000000278027221 */ /* 0x000fe40000010000 */
[----:B------:R-:W-:Y:S02]  /*13850*/  FADD.FTZ R0, R251, R0 ;  /* 0x00000000fb007221 */ /* 0x000fe40000010000 */
[C---:B------:R-:W-:Y:S01]  /*13860*/  HMMA.16816.F32.BF16 R36, R76.reuse, R88, R36 ;  /* 0x000000584c24723c */ /* 0x040fe20000041824 */
[----:B------:R-:W-:Y:S03]  /*13870*/  LDSM.16.MT88.4 R120, [R203+0x6800] ;  /* 0x00680000cb78783b */ /* 0x000fe60000004200 */
[----:B------:R-:W-:Y:S02]  /*13880*/  FADD.FTZ R0, R250, R0 ;  /* 0x00000000fa007221 */ /* 0x000fe40000010000 */
[----:B------:R-:W-:Y:S02]  /*13890*/  FADD.FTZ R2, R249, R2 ;  /* 0x00000002f9027221 */ /* 0x000fe40000010000 */
[C---:B------:R-:W-:Y:S01]  /*138a0*/  HMMA.16816.F32.BF16 R40, R76.reuse, R90, R40 ;  /* 0x0000005a4c28723c */ /* 0x040fe20000041828 */
[----:B------:R-:W5:Y:S03]  /*138b0*/  LDSM.16.MT88.4 R88, [R203+0x1000] ;  /* 0x00100000cb58783b */ /* 0x000f660000004200 */
[--C-:B-1----:R-:W-:Y:S02]  /*138c0*/  FFMA.FTZ R73, R184, c[0x0][0x2d0], -R69.reuse ;  /* 0x0000b400b8497a23 */ /* 0x102fe40000010845 */
[----:B------:R-:W-:Y:S02]  /*138d0*/  FADD.FTZ R0, R247, R0 ;  /* 0x00000000f7007221 */ /* 0x000fe40000010000 */
[C---:B---3--:R-:W-:Y:S01]  /*138e0*/  HMMA.16816.F32.BF16 R44, R76.reuse, R80, R44 ;  /* 0x000000504c2c723c */ /* 0x048fe2000004182c */
[----:B------:R1:W-:Y:S03]  /*138f0*/  MUFU.EX2 R164, R73 ;  /* 0x0000004900a47308 */ /* 0x0003e60000000800 */
        /* <DEDUP_REMOVED lines=8> */
[----:B------:R-:W-:Y:S01]  /*13980*/  LDSM.16.MT88.4 R128, [R205+0x6800] ;  /* 0x00680000cd80783b */ /* 0x000fe20000004200 */
[----:B------:R-:W-:Y:S01]  /*13990*/  FADD.FTZ R2, R244, R2 ;  /* 0x00000002f4027221 */ /* 0x000fe20000010000 */
[C---:B------:R-:W-:Y:S04]  /*139a0*/  HMMA.16816.F32.BF16 R56, R76.reuse, R98, R56 ;  /* 0x000000624c38723c */ /* 0x040fe80000041838 */
[--C-:B-1----:R-:W-:Y:S02]  /*139b0*/  FFMA.FTZ R73, R185, c[0x0][0x2d0], -R69.reuse ;  /* 0x0000b400b9497a23 */ /* 0x102fe40000010845 */
[----:B------:R-:W-:Y:S01]  /*139c0*/  LDSM.16.MT88.4 R96, [R205+0x4800] ;  /* 0x00480000cd60783b */ /* 0x000fe20000004200 */
[----:B------:R-:W-:Y:S01]  /*139d0*/  FADD.FTZ R2, R242, R2 ;  /* 0x00000002f2027221 */ /* 0x000fe20000010000 */
[C---:B------:R-:W-:Y:S01]  /*139e0*/  HMMA.16816.F32.BF16 R60, R76.reuse, R100, R60 ;  /* 0x000000644c3c723c */ /* 0x040fe2000004183c */
[----:B------:R1:W-:Y:S03]  /*139f0*/  MUFU.EX2 R163, R73 ;  /* 0x0000004900a37308 */ /* 0x0003e60000000800 */
[----:B------:R-:W-:Y:S02]  /*13a00*/  FADD.FTZ R2, R241, R2 ;  /* 0x00000002f1027221 */ /* 0x000fe40000010000 */
[----:B------:R-:W-:Y:S02]  /*13a10*/  FADD.FTZ R0, R240, R0 ;  /* 0x00000000f0007221 */ /* 0x000fe40000010000 */
[----:B------:R-:W-:Y:S01]  /*13a20*/  HMMA.16816.F32.BF16 R64, R76, R102, R64 ;  /* 0x000000664c40723c */ /* 0x000fe20000041840 */
[----:B------:R-:W-:Y:S03]  /*13a30*/  LDSM.16.MT88.4 R100, [R204+0x5000] ;  /* 0x00500000cc64783b */ /* 0x000fe60000004200 */
[----:B------:R-:W-:Y:S02]  /*13a40*/  FADD.FTZ R2, R238, R2 ;  /* 0x00000002ee027221 */ /* 0x000fe40000010000 */
[----:B------:R-:W-:Y:S01]  /*13a50*/  FADD.FTZ R0, R239, R0 ;  /* 0x00000000ef007221 */ /* 0x000fe20000010000 */
[----:B------:R-:W-:Y:S01]  /*13a60*/  F2FP.BF16.PACK_AB R76, R241, R242 ;  /* 0x000000f2f14c723e */ /* 0x000fe200000010ff */
[----:B------:R-:W-:Y:S01]  /*13a70*/  FADD.FTZ R2, R237, R2 ;  /* 0x00000002ed027221 */ /* 0x000fe20000010000 */
[----:B------:R-:W-:Y:S03]  /*13a80*/  F2FP.BF16.PACK_AB R77, R239, R240 ;  /* 0x000000f0ef4d723e */ /* 0x000fe600000010ff */
[----:B------:R-:W-:Y:S01]  /*13a90*/  F2FP.BF16.PACK_AB R78, R237, R238 ;  /* 0x000000eeed4e723e */ /* 0x000fe200000010ff */
[----:B------:R-:W-:Y:S01]  /*13aa0*/  FADD.FTZ R2, R232, R2 ;  /* 0x00000002e8027221 */ /* 0x000fe20000010000 */
[----:B------:R-:W-:Y:S01]  /*13ab0*/  F2FP.BF16.PACK_AB R79, R233, R236 ;  /* 0x000000ece94f723e */ /* 0x000fe200000010ff */
[----:B------:R-:W-:Y:S02]  /*13ac0*/  FADD.FTZ R0, R236, R0 ;  /* 0x00000000ec007221 */ /* 0x000fe40000010000 */
[----:B-1----:R-:W-:Y:S02]  /*13ad0*/  FFMA.FTZ R73, R186, c[0x0][0x2d0], -R148 ;  /* 0x0000b400ba497a23 */ /* 0x002fe40000010894 */
[----:B------:R-:W-:Y:S02]  /*13ae0*/  FADD.FTZ R2, R231, R2 ;  /* 0x00000002e7027221 */ /* 0x000fe40000010000 */
[C---:B----4-:R-:W-:Y:S01]  /*13af0*/  HMMA.16816.F32.BF16 R4, R76.reuse, R84, R4 ;  /* 0x000000544c04723c */ /* 0x050fe20000041804 */
[----:B------:R1:W4:Y:S02]  /*13b00*/  MUFU.EX2 R127, R73 ;  /* 0x00000049007f7308 */ /* 0x0003240000000800 */
[----:B------:R-:W-:Y:S02]  /*13b10*/  FADD.FTZ R2, R166, R2 ;  /* 0x00000002a6027221 */ /* 0x000fe40000010000 */
[----:B------:R-:W-:Y:S02]  /*13b20*/  FADD.FTZ R0, R233, R0 ;  /* 0x00000000e9007221 */ /* 0x000fe40000010000 */
[----:B--2---:R-:W-:Y:S01]  /*13b30*/  FADD.FTZ R2, R165, R2 ;  /* 0x00000002a5027221 */ /* 0x004fe20000010000 */
[C---:B------:R-:W-:Y:S01]  /*13b40*/  HMMA.16816.F32.BF16 R8, R76.reuse, R86, R8 ;  /* 0x000000564c08723c */ /* 0x040fe20000041808 */
[----:B------:R-:W2:Y:S03]  /*13b50*/  LDSM.16.MT88.4 R84, [R202+0x4800] ;  /* 0x00480000ca54783b */ /* 0x000ea60000004200 */
[----:B------:R-:W-:Y:S04]  /*13b60*/  FADD.FTZ R0, R172, R0 ;  /* 0x00000000ac007221 */ /* 0x000fe80000010000 */
[C---:B-----5:R-:W-:Y:S04]  /*13b70*/  HMMA.16816.F32.BF16 R12, R76.reuse, R88, R12 ;  /* 0x000000584c0c723c */ /* 0x060fe8000004180c */
[----:B------:R-:W-:Y:S04]  /*13b80*/  FADD.FTZ R0, R167, R0 ;  /* 0x00000000a7007221 */ /* 0x000fe80000010000 */
[C---:B------:R-:W-:Y:S01]  /*13b90*/  HMMA.16816.F32.BF16 R16, R76.reuse, R90, R16 ;  /* 0x0000005a4c10723c */ /* 0x040fe20000041810 */
[----:B------:R-:W5:Y:S03]  /*13ba0*/  LDSM.16.MT88.4 R88, [R203+0x4800] ;  /* 0x00480000cb58783b */ /* 0x000f660000004200 */
[----:B-1----:R-:W-:Y:S02]  /*13bb0*/  FFMA.FTZ R73, R187, c[0x0][0x2d0], -R148 ;  /* 0x0000b400bb497a23 */ /* 0x002fe40000010894 */
[----:B----4-:R-:W-:Y:S02]  /*13bc0*/  FADD.FTZ R2, R127, R2 ;  /* 0x000000027f027221 */ /* 0x010fe40000010000 */
[C---:B---3--:R-:W-:Y:S01]  /*13bd0*/  HMMA.16816.F32.BF16 R20, R76.reuse, R80, R20 ;  /* 0x000000504c14723c */ /* 0x048fe20000041814 */
[----:B------:R1:W3:Y:S03]  /*13be0*/  MUFU.EX2 R126, R73 ;  /* 0x00000049007e7308 */ /* 0x0002e60000000800 */
[----:B------:R-:W-:Y:S04]  /*13bf0*/  FADD.FTZ R0, R164, R0 ;  /* 0x00000000a4007221 */ /* 0x000fe80000010000 */
[C---:B------:R-:W-:Y:S01]  /*13c00*/  HMMA.16816.F32.BF16 R24, R76.reuse, R82, R24 ;  /* 0x000000524c18723c */ /* 0x040fe20000041818 */
[----:B------:R-:W4:Y:S03]  /*13c10*/  LDSM.16.MT88.4 R80, [R204+0x4800] ;  /* 0x00480000cc50783b */ /* 0x000f260000004200 */
[----:B------:R-:W-:Y:S04]  /*13c20*/  FADD.FTZ R0, R163, R0 ;  /* 0x00000000a3007221 */ /* 0x000fe80000010000 */
[C---:B------:R-:W-:Y:S08]  /*13c30*/  HMMA.16816.F32.BF16 R28, R76.reuse, R92, R28 ;  /* 0x0000005c4c1c723c */ /* 0x040ff0000004181c */
[C---:B------:R-:W-:Y:S01]  /*13c40*/  HMMA.16816.F32.BF16 R32, R76.reuse, R94, R32 ;  /* 0x0000005e4c20723c */ /* 0x040fe20000041820 */
[----:B------:R-:W4:Y:S03]  /*13c50*/  LDSM.16.MT88.4 R92, [R202+0x1800] ;  /* 0x00180000ca5c783b */ /* 0x000f260000004200 */
[--C-:B-1----:R-:W-:Y:S02]  /*13c60*/  FFMA.FTZ R73, R196, c[0x0][0x2d0], -R69.reuse ;  /* 0x0000b400c4497a23 */ /* 0x102fe40000010845 */
[----:B---3--:R-:W-:Y:S02]  /*13c70*/  FADD.FTZ R2, R126, R2 ;  /* 0x000000027e027221 */ /* 0x008fe40000010000 */
[C---:B--2---:R-:W-:Y:S01]  /*13c80*/  HMMA.16816.F32.BF16 R36, R76.reuse, R84, R36 ;  /* 0x000000544c24723c */ /* 0x044fe20000041824 */
[----:B------:R1:W2:Y:S07]  /*13c90*/  MUFU.EX2 R125, R73 ;  /* 0x00000049007d7308 */ /* 0x0002ae0000000800 */
[C---:B------:R-:W-:Y:S01]  /*13ca0*/  HMMA.16816.F32.BF16 R40, R76.reuse, R86, R40 ;  /* 0x000000564c28723c */ /* 0x040fe20000041828 */
[----:B------:R-:W3:Y:S07]  /*13cb0*/  LDSM.16.MT88.4 R84, [R203+0x1800] ;  /* 0x00180000cb54783b */ /* 0x000eee0000004200 */
[C---:B-----5:R-:W-:Y:S08]  /*13cc0*/  HMMA.16816.F32.BF16 R44, R76.reuse, R88, R44 ;  /* 0x000000584c2c723c */ /* 0x060ff0000004182c */
[C---:B------:R-:W-:Y:S01]  /*13cd0*/  HMMA.16816.F32.BF16 R48, R76.reuse, R90, R48 ;  /* 0x0000005a4c30723c */ /* 0x040fe20000041830 */
[----:B------:R-:W-:Y:S03]  /*13ce0*/  LDSM.16.MT88.4 R88, [R204+0x1800] ;  /* 0x00180000cc58783b */ /* 0x000fe60000004200 */
[--C-:B-1----:R-:W-:Y:S02]  /*13cf0*/  FFMA.FTZ R73, R197, c[0x0][0x2d0], -R69.reuse ;  /* 0x0000b400c5497a23 */ /* 0x102fe40000010845 */
[----:B--2---:R-:W-:Y:S02]  /*13d00*/  FADD.FTZ R0, R125, R0 ;  /* 0x000000007d007221 */ /* 0x004fe40000010000 */
[C---:B------:R-:W-:Y:S01]  /*13d10*/  HMMA.16816.F32.BF16 R52, R76.reuse, R96, R52 ;  /* 0x000000604c34723c */ /* 0x040fe20000041834 */
[----:B------:R1:W2:Y:S07]  /*13d20*/  MUFU.EX2 R124, R73 ;  /* 0x00000049007c7308 */ /* 0x0002ae0000000800 */
[C---:B------:R-:W-:Y:S01]  /*13d30*/  HMMA.16816.F32.BF16 R56, R76.reuse, R98, R56 ;  /* 0x000000624c38723c */ /* 0x040fe20000041838 */
[----:B------:R-:W-:Y:S07]  /*13d40*/  LDSM.16.MT88.4 R96, [R205+0x5000] ;  /* 0x00500000cd60783b */ /* 0x000fee0000004200 */
[C---:B----4-:R-:W-:Y:S08]  /*13d50*/  HMMA.16816.F32.BF16 R60, R76.reuse, R80, R60 ;  /* 0x000000504c3c723c */ /* 0x050ff0000004183c */
[----:B------:R-:W-:Y:S01]  /*13d60*/  HMMA.16816.F32.BF16 R64, R76, R82, R64 ;  /* 0x000000524c40723c */ /* 0x000fe20000041840 */
[----:B------:R-:W4:Y:S03]  /*13d70*/  LDSM.16.MT88.4 R80, [R205+0x1800] ;  /* 0x00180000cd50783b */ /* 0x000f260000004200 */
[----:B-1----:R-:W-:Y:S02]  /*13d80*/  FFMA.FTZ R73, R198, c[0x0][0x2d0], -R148 ;  /* 0x0000b400c6497a23 */ /* 0x002fe40000010894 */
[----:B--2---:R-:W-:Y:S01]  /*13d90*/  FADD.FTZ R0, R124, R0 ;  /* 0x000000007c007221 */ /* 0x004fe20000010000 */
[----:B------:R-:W-:Y:S01]  /*13da0*/  F2FP.BF16.PACK_AB R76, R231, R232 ;  /* 0x000000e8e74c723e */ /* 0x000fe200000010ff */
[----:B------:R1:W2:Y:S01]  /*13db0*/  MUFU.EX2 R162, R73 ;  /* 0x0000004900a27308 */ /* 0x0002a20000000800 */
[----:B------:R-:W-:Y:S03]  /*13dc0*/  F2FP.BF16.PACK_AB R77, R167, R172 ;  /* 0x000000aca74d723e */ /* 0x000fe600000010ff */
[----:B------:R-:W-:Y:S02]  /*13dd0*/  F2FP.BF16.PACK_AB R78, R165, R166 ;  /* 0x000000a6a54e723e */ /* 0x000fe400000010ff */
[----:B------:R-:W-:Y:S07]  /*13de0*/  F2FP.BF16.PACK_AB R79, R163, R164 ;  /* 0x000000a4a34f723e */ /* 0x000fee00000010ff */
[C---:B------:R-:W-:Y:S08]  /*13df0*/  HMMA.16816.F32.BF16 R4, R76.reuse, R92, R4 ;  /* 0x0000005c4c04723c */ /* 0x040ff00000041804 */
[C---:B------:R-:W-:Y:S01]  /*13e00*/  HMMA.16816.F32.BF16 R8, R76.reuse, R94, R8 ;  /* 0x0000005e4c08723c */ /* 0x040fe20000041808 */
[----:B------:R-:W5:Y:S03]  /*13e10*/  LDSM.16.MT88.4 R92, [R202+0x5000] ;  /* 0x00500000ca5c783b */ /* 0x000f660000004200 */
[----:B-1----:R-:W-:Y:S02]  /*13e20*/  FFMA.FTZ R73, R199, c[0x0][0x2d0], -R148 ;  /* 0x0000b400c7497a23 */ /* 0x002fe40000010894 */
[----:B--2---:R-:W-:Y:S02]  /*13e30*/  FADD.FTZ R2, R162, R2 ;  /* 0x00000002a2027221 */ /* 0x004fe40000010000 */
[C---:B---3--:R-:W-:Y:S01]  /*13e40*/  HMMA.16816.F32.BF16 R12, R76.reuse, R84, R12 ;  /* 0x000000544c0c723c */ /* 0x048fe2000004180c */
[----:B------:R1:W2:Y:S07]  /*13e50*/  MUFU.EX2 R161, R73 ;  /* 0x0000004900a17308 */ /* 0x0002ae0000000800 */
[C---:B------:R-:W-:Y:S01]  /*13e60*/  HMMA.16816.F32.BF16 R16, R76.reuse, R86, R16 ;  /* 0x000000564c10723c */ /* 0x040fe20000041810 */
[----:B------:R-:W3:Y:S07]  /*13e70*/  LDSM.16.MT88.4 R84, [R203+0x5000] ;  /* 0x00500000cb54783b */ /* 0x000eee0000004200 */
[C---:B----4-:R-:W-:Y:S08]  /*13e80*/  HMMA.16816.F32.BF16 R20, R76.reuse, R80, R20 ;  /* 0x000000504c14723c */ /* 0x050ff00000041814 */
[C---:B------:R-:W-:Y:S01]  /*13e90*/  HMMA.16816.F32.BF16 R24, R76.reuse, R82, R24 ;  /* 0x000000524c18723c */ /* 0x040fe20000041818 */
[----:B------:R-:W4:Y:S03]  /*13ea0*/  LDSM.16.MT88.4 R80, [R202+0x2000] ;  /* 0x00200000ca50783b */ /* 0x000f260000004200 */
[--C-:B-1----:R-:W-:Y:S02]  /*13eb0*/  FFMA.FTZ R73, R212, c[0x0][0x2d0], -R69.reuse ;  /* 0x0000b400d4497a23 */ /* 0x102fe40000010845 */
[----:B--2---:R-:W-:Y:S02]  /*13ec0*/  FADD.FTZ R2, R161, R2 ;  /* 0x00000002a1027221 */ /* 0x004fe40000010000 */
[C---:B------:R-:W-:Y:S01]  /*13ed0*/  HMMA.16816.F32.BF16 R28, R76.reuse, R88, R28 ;  /* 0x000000584c1c723c */ /* 0x040fe2000004181c */
[----:B------:R1:W2:Y:S07]  /*13ee0*/  MUFU.EX2 R160, R73 ;  /* 0x0000004900a07308 */ /* 0x0002ae0000000800 */
[C---:B------:R-:W-:Y:S01]  /*13ef0*/  HMMA.16816.F32.BF16 R32, R76.reuse, R90, R32 ;  /* 0x0000005a4c20723c */ /* 0x040fe20000041820 */
[----:B------:R-:W4:Y:S07]  /*13f00*/  LDSM.16.MT88.4 R88, [R203+0x2000] ;  /* 0x00200000cb58783b */ /* 0x000f2e0000004200 */
[C---:B-----5:R-:W-:Y:S08]  /*13f10*/  HMMA.16816.F32.BF16 R36, R76.reuse, R92, R36 ;  /* 0x0000005c4c24723c */ /* 0x060ff00000041824 */
[C---:B------:R-:W-:Y:S01]  /*13f20*/  HMMA.16816.F32.BF16 R40, R76.reuse, R94, R40 ;  /* 0x0000005e4c28723c */ /* 0x040fe20000041828 */
[----:B------:R-:W5:Y:S03]  /*13f30*/  LDSM.16.MT88.4 R92, [R205+0x2000] ;  /* 0x00200000cd5c783b */ /* 0x000f660000004200 */
[--C-:B-1----:R-:W-:Y:S02]  /*13f40*/  FFMA.FTZ R73, R213, c[0x0][0x2d0], -R69.reuse ;  /* 0x0000b400d5497a23 */ /* 0x102fe40000010845 */
[----:B--2---:R-:W-:Y:S02]  /*13f50*/  FADD.FTZ R0, R160, R0 ;  /* 0x00000000a0007221 */ /* 0x004fe40000010000 */
[C---:B---3--:R-:W-:Y:S01]  /*13f60*/  HMMA.16816.F32.BF16 R44, R76.reuse, R84, R44 ;  /* 0x000000544c2c723c */ /* 0x048fe2000004182c */
[----:B------:R1:W2:Y:S07]  /*13f70*/  MUFU.EX2 R155, R73 ;  /* 0x00000049009b7308 */ /* 0x0002ae0000000800 */
[C---:B------:R-:W-:Y:S01]  /*13f80*/  HMMA.16816.F32.BF16 R48, R76.reuse, R86, R48 ;  /* 0x000000564c30723c */ /* 0x040fe20000041830 */
[----:B------:R-:W3:Y:S07]  /*13f90*/  LDSM.16.MT88.4 R84, [R204+0x2000] ;  /* 0x00200000cc54783b */ /* 0x000eee0000004200 */
[C---:B------:R-:W-:Y:S08]  /*13fa0*/  HMMA.16816.F32.BF16 R52, R76.reuse, R96, R52 ;  /* 0x000000604c34723c */ /* 0x040ff00000041834 */
[C---:B------:R-:W-:Y:S01]  /*13fb0*/  HMMA.16816.F32.BF16 R56, R76.reuse, R98, R56 ;  /* 0x000000624c38723c */ /* 0x040fe20000041838 */
[----:B------:R-:W3:Y:S03]  /*13fc0*/  LDSM.16.MT88.4 R96, [R202+0x5800] ;  /* 0x00580000ca60783b */ /* 0x000ee60000004200 */
[----:B-1----:R-:W-:Y:S02]  /*13fd0*/  FFMA.FTZ R73, R215, c[0x0][0x2d0], -R148 ;  /* 0x0000b400d7497a23 */ /* 0x002fe40000010894 */
[----:B--2---:R-:W-:Y:S02]  /*13fe0*/  FADD.FTZ R0, R155, R0 ;  /* 0x000000009b007221 */ /* 0x004fe40000010000 */
[C---:B------:R-:W-:Y:S01]  /*13ff0*/  HMMA.16816.F32.BF16 R60, R76.reuse, R100, R60 ;  /* 0x000000644c3c723c */ /* 0x040fe2000004183c */
[----:B------:R1:W2:Y:S07]  /*14000*/  MUFU.EX2 R154, R73 ;  /* 0x00000049009a7308 */ /* 0x0002ae0000000800 */
[----:B------:R-:W-:Y:S01]  /*14010*/  HMMA.16816.F32.BF16 R64, R76, R102, R64 ;  /* 0x000000664c40723c */ /* 0x000fe20000041840 */
[----:B------:R-:W-:Y:S06]  /*14020*/  LDSM.16.MT88.4 R100, [R205+0x6000] ;  /* 0x00600000cd64783b */ /* 0x000fec0000004200 */
[----:B------:R-:W-:Y:S02]  /*14030*/  F2FP.BF16.PACK_AB R76, R126, R127 ;  /* 0x0000007f7e4c723e */ /* 0x000fe400000010ff */
[----:B------:R-:W-:Y:S03]  /*14040*/  F2FP.BF16.PACK_AB R77, R124, R125 ;  /* 0x0000007d7c4d723e */ /* 0x000fe600000010ff */
[----:B------:R-:W-:Y:S02]  /*14050*/  F2FP.BF16.PACK_AB R78, R161, R162 ;  /* 0x000000a2a14e723e */ /* 0x000fe400000010ff */
[----:B------:R-:W-:Y:S01]  /*14060*/  F2FP.BF16.PACK_AB R79, R155, R160 ;  /* 0x000000a09b4f723e */ /* 0x000fe200000010ff */
[----:B-1----:R-:W-:Y:S02]  /*14070*/  FFMA.FTZ R73, R214, c[0x0][0x2d0], -R148 ;  /* 0x0000b400d6497a23 */ /* 0x002fe40000010894 */
[----:B--2---:R-:W-:Y:S04]  /*14080*/  FADD.FTZ R2, R154, R2 ;  /* 0x000000029a027221 */ /* 0x004fe80000010000 */
[C---:B----4-:R-:W-:Y:S01]  /*14090*/  HMMA.16816.F32.BF16 R4, R76.reuse, R80, R4 ;  /* 0x000000504c04723c */ /* 0x050fe20000041804 */
[----:B------:R1:W2:Y:S07]  /*140a0*/  MUFU.EX2 R153, R73 ;  /* 0x0000004900997308 */ /* 0x0002ae0000000800 */
[C---:B------:R-:W-:Y:S01]  /*140b0*/  HMMA.16816.F32.BF16 R8, R76.reuse, R82, R8 ;  /* 0x000000524c08723c */ /* 0x040fe20000041808 */
[----:B------:R-:W4:Y:S07]  /*140c0*/  LDSM.16.MT88.4 R80, [R203+0x5800] ;  /* 0x00580000cb50783b */ /* 0x000f2e0000004200 */
[C---:B------:R-:W-:Y:S08]  /*140d0*/  HMMA.16816.F32.BF16 R12, R76.reuse, R88, R12 ;  /* 0x000000584c0c723c */ /* 0x040ff0000004180c */
[C---:B------:R-:W-:Y:S01]  /*140e0*/  HMMA.16816.F32.BF16 R16, R76.reuse, R90, R16 ;  /* 0x0000005a4c10723c */ /* 0x040fe20000041810 */
[----:B------:R-:W4:Y:S03]  /*140f0*/  LDSM.16.MT88.4 R88, [R205+0x5800] ;  /* 0x00580000cd58783b */ /* 0x000f260000004200 */
[--C-:B-1----:R-:W-:Y:S02]  /*14100*/  FFMA.FTZ R73, R216, c[0x0][0x2d0], -R69.reuse ;  /* 0x0000b400d8497a23 */ /* 0x102fe40000010845 */
[----:B--2---:R-:W-:Y:S02]  /*14110*/  FADD.FTZ R2, R153, R2 ;  /* 0x0000000299027221 */ /* 0x004fe40000010000 */
[C---:B-----5:R-:W-:Y:S01]  /*14120*/  HMMA.16816.F32.BF16 R20, R76.reuse, R92, R20 ;  /* 0x0000005c4c14723c */ /* 0x060fe20000041814 */
[----:B------:R1:W2:Y:S07]  /*14130*/  MUFU.EX2 R152, R73 ;  /* 0x0000004900987308 */ /* 0x0002ae0000000800 */
[C---:B------:R-:W-:Y:S01]  /*14140*/  HMMA.16816.F32.BF16 R24, R76.reuse, R94, R24 ;  /* 0x0000005e4c18723c */ /* 0x040fe20000041818 */
[----:B------:R-:W-:Y:S07]  /*14150*/  LDSM.16.MT88.4 R92, [R204+0x2800] ;  /* 0x00280000cc5c783b */ /* 0x000fee0000004200 */
[C---:B---3--:R-:W-:Y:S08]  /*14160*/  HMMA.16816.F32.BF16 R28, R76.reuse, R84, R28 ;  /* 0x000000544c1c723c */ /* 0x048ff0000004181c */
[C---:B------:R-:W-:Y:S01]  /*14170*/  HMMA.16816.F32.BF16 R32, R76.reuse, R86, R32 ;  /* 0x000000564c20723c */ /* 0x040fe20000041820 */
[----:B------:R-:W3:Y:S03]  /*14180*/  LDSM.16.MT88.4 R84, [R204+0x5800] ;  /* 0x00580000cc54783b */ /* 0x000ee60000004200 */
[--C-:B-1----:R-:W-:Y:S02]  /*14190*/  FFMA.FTZ R73, R217, c[0x0][0x2d0], -R69.reuse ;  /* 0x0000b400d9497a23 */ /* 0x102fe40000010845 */
[----:B--2---:R-:W-:Y:S02]  /*141a0*/  FADD.FTZ R0, R152, R0 ;  /* 0x0000000098007221 */ /* 0x004fe40000010000 */
[C---:B------:R-:W-:Y:S01]  /*141b0*/  HMMA.16816.F32.BF16 R36, R76.reuse, R96, R36 ;  /* 0x000000604c24723c */ /* 0x040fe20000041824 */
[----:B------:R1:W2:Y:S07]  /*141c0*/  MUFU.EX2 R151, R73 ;  /* 0x0000004900977308 */ /* 0x0002ae0000000800 */
[C---:B------:R-:W-:Y:S01]  /*141d0*/  HMMA.16816.F32.BF16 R40, R76.reuse, R98, R40 ;  /* 0x000000624c28723c */ /* 0x040fe20000041828 */
[----:B------:R-:W-:Y:S07]  /*141e0*/  LDSM.16.MT88.4 R96, [R203+0x6000] ;  /* 0x00600000cb60783b */ /* 0x000fee0000004200 */
[C---:B----4-:R-:W-:Y:S08]  /*141f0*/  HMMA.16816.F32.BF16 R44, R76.reuse, R80, R44 ;  /* 0x000000504c2c723c */ /* 0x050ff0000004182c */
[C---:B------:R-:W-:Y:S01]  /*14200*/  HMMA.16816.F32.BF16 R48, R76.reuse, R82, R48 ;  /* 0x000000524c30723c */ /* 0x040fe20000041830 */
[----:B------:R-:W4:Y:S03]  /*14210*/  LDSM.16.MT88.4 R80, [R202+0x2800] ;  /* 0x00280000ca50783b */ /* 0x000f260000004200 */
[----:B-1----:R-:W-:Y:S02]  /*14220*/  FFMA.FTZ R73, R218, c[0x0][0x2d0], -R148 ;  /* 0x0000b400da497a23 */ /* 0x002fe40000010894 */
[----:B--2---:R-:W-:Y:S02]  /*14230*/  FADD.FTZ R0, R151, R0 ;  /* 0x0000000097007221 */ /* 0x004fe40000010000 */
[C---:B------:R-:W-:Y:S01]  /*14240*/  HMMA.16816.F32.BF16 R52, R76.reuse, R88, R52 ;  /* 0x000000584c34723c */ /* 0x040fe20000041834 */
[----:B------:R1:W2:Y:S07]  /*14250*/  MUFU.EX2 R150, R73 ;  /* 0x0000004900967308 */ /* 0x0002ae0000000800 */
[C---:B------:R-:W-:Y:S01]  /*14260*/  HMMA.16816.F32.BF16 R56, R76.reuse, R90, R56 ;  /* 0x0000005a4c38723c */ /* 0x040fe20000041838 */
[----:B------:R-:W5:Y:S07]  /*14270*/  LDSM.16.MT88.4 R88, [R203+0x2800] ;  /* 0x00280000cb58783b */ /* 0x000f6e0000004200 */
[C---:B---3--:R-:W-:Y:S08]  /*14280*/  HMMA.16816.F32.BF16 R60, R76.reuse, R84, R60 ;  /* 0x000000544c3c723c */ /* 0x048ff0000004183c */
[----:B------:R-:W-:Y:S01]  /*14290*/  HMMA.16816.F32.BF16 R64, R76, R86, R64 ;  /* 0x000000564c40723c */ /* 0x000fe20000041840 */
[----:B------:R-:W3:Y:S03]  /*142a0*/  LDSM.16.MT88.4 R84, [R205+0x2800] ;  /* 0x00280000cd54783b */ /* 0x000ee60000004200 */
[----:B-1----:R-:W-:Y:S02]  /*142b0*/  FFMA.FTZ R73, R219, c[0x0][0x2d0], -R148 ;  /* 0x0000b400db497a23 */ /* 0x002fe40000010894 */
[----:B--2---:R-:W-:Y:S01]  /*142c0*/  FADD.FTZ R2, R150, R2 ;  /* 0x0000000296027221 */ /* 0x004fe20000010000 */
[----:B------:R-:W-:Y:S01]  /*142d0*/  F2FP.BF16.PACK_AB R76, R153, R154 ;  /* 0x0000009a994c723e */ /* 0x000fe200000010ff */
[----:B------:R1:W2:Y:S01]  /*142e0*/  MUFU.EX2 R149, R73 ;  /* 0x0000004900957308 */ /* 0x0002a20000000800 */
[----:B------:R-:W-:Y:S03]  /*142f0*/  F2FP.BF16.PACK_AB R77, R151, R152 ;  /* 0x00000098974d723e */ /* 0x000fe600000010ff */
[--C-:B-1----:R-:W-:Y:S01]  /*14300*/  FFMA.FTZ R73, R220, c[0x0][0x2d0], -R69.reuse ;  /* 0x0000b400dc497a23 */ /* 0x102fe20000010845 */
[----:B--2---:R-:W-:Y:S05]  /*14310*/  F2FP.BF16.PACK_AB R78, R149, R150 ;  /* 0x00000096954e723e */ /* 0x004fea00000010ff */
[----:B------:R1:W2:Y:S02]  /*14320*/  MUFU.EX2 R147, R73 ;  /* 0x0000004900937308 */ /* 0x0002a40000000800 */
[--C-:B-1----:R-:W-:Y:S02]  /*14330*/  FFMA.FTZ R73, R221, c[0x0][0x2d0], -R69.reuse ;  /* 0x0000b400dd497a23 */ /* 0x102fe40000010845 */
[----:B--2---:R-:W-:Y:S06]  /*14340*/  FADD.FTZ R0, R147, R0 ;  /* 0x0000000093007221 */ /* 0x004fec0000010000 */
[----:B------:R1:W2:Y:S02]  /*14350*/  MUFU.EX2 R146, R73 ;  /* 0x0000004900927308 */ /* 0x0002a40000000800 */
[--C-:B-1----:R-:W-:Y:S01]  /*14360*/  FFMA.FTZ R73, R223, c[0x0][0x2d0], -R148.reuse ;  /* 0x0000b400df497a23 */ /* 0x102fe20000010894 */
[----:B--2---:R-:W-:Y:S07]  /*14370*/  F2FP.BF16.PACK_AB R79, R146, R147 ;  /* 0x00000093924f723e */ /* 0x004fee00000010ff */
[----:B------:R1:W-:Y:S01]  /*14380*/  MUFU.EX2 R145, R73 ;  /* 0x0000004900917308 */ /* 0x0003e20000000800 */
[C---:B----4-:R-:W-:Y:S08]  /*14390*/  HMMA.16816.F32.BF16 R4, R76.reuse, R80, R4 ;  /* 0x000000504c04723c */ /* 0x050ff00000041804 */
[C---:B------:R-:W-:Y:S01]  /*143a0*/  HMMA.16816.F32.BF16 R8, R76.reuse, R82, R8 ;  /* 0x000000524c08723c */ /* 0x040fe20000041808 */
[----:B------:R-:W2:Y:S07]  /*143b0*/  LDSM.16.MT88.4 R80, [R202+0x6000] ;  /* 0x00600000ca50783b */ /* 0x000eae0000004200 */
[C---:B-----5:R-:W-:Y:S04]  /*143c0*/  HMMA.16816.F32.BF16 R12, R76.reuse, R88, R12 ;  /* 0x000000584c0c723c */ /* 0x060fe8000004180c */
[--C-:B-1----:R-:W-:Y:S04]  /*143d0*/  FFMA.FTZ R73, R222, c[0x0][0x2d0], -R148.reuse ;  /* 0x0000b400de497a23 */ /* 0x102fe80000010894 */
[C---:B------:R-:W-:Y:S01]  /*143e0*/  HMMA.16816.F32.BF16 R16, R76.reuse, R90, R16 ;  /* 0x0000005a4c10723c */ /* 0x040fe20000041810 */
[----:B------:R1:W4:Y:S01]  /*143f0*/  MUFU.EX2 R144, R73 ;  /* 0x0000004900907308 */ /* 0x0003220000000800 */
[----:B------:R-:W5:Y:S06]  /*14400*/  LDSM.16.MT88.4 R88, [R202+0x3000] ;  /* 0x00300000ca58783b */ /* 0x000f6c0000004200 */
[C---:B---3--:R-:W-:Y:S08]  /*14410*/  HMMA.16816.F32.BF16 R20, R76.reuse, R84, R20 ;  /* 0x000000544c14723c */ /* 0x048ff00000041814 */
[C---:B------:R-:W-:Y:S08]  /*14420*/  HMMA.16816.F32.BF16 R24, R76.reuse, R86, R24 ;  /* 0x000000564c18723c */ /* 0x040ff00000041818 */
[C---:B------:R-:W-:Y:S04]  /*14430*/  HMMA.16816.F32.BF16 R28, R76.reuse, R92, R28 ;  /* 0x0000005c4c1c723c */ /* 0x040fe8000004181c */
[--C-:B-1----:R-:W-:Y:S04]  /*14440*/  FFMA.FTZ R73, R224, c[0x0][0x2d0], -R69.reuse ;  /* 0x0000b400e0497a23 */ /* 0x102fe80000010845 */
[C---:B------:R-:W-:Y:S01]  /*14450*/  HMMA.16816.F32.BF16 R32, R76.reuse, R94, R32 ;  /* 0x0000005e4c20723c */ /* 0x040fe20000041820 */
[----:B------:R1:W-:Y:S07]  /*14460*/  MUFU.EX2 R143, R73 ;  /* 0x00000049008f7308 */ /* 0x0003ee0000000800 */
[C---:B--2---:R-:W-:Y:S08]  /*14470*/  HMMA.16816.F32.BF16 R36, R76.reuse, R80, R36 ;  /* 0x000000504c24723c */ /* 0x044ff00000041824 */
[C---:B------:R-:W-:Y:S08]  /*14480*/  HMMA.16816.F32.BF16 R40, R76.reuse, R82, R40 ;  /* 0x000000524c28723c */ /* 0x040ff00000041828 */
[C---:B------:R-:W-:Y:S04]  /*14490*/  HMMA.16816.F32.BF16 R44, R76.reuse, R96, R44 ;  /* 0x000000604c2c723c */ /* 0x040fe8000004182c */
[--C-:B-1----:R-:W-:Y:S02]  /*144a0*/  FFMA.FTZ R73, R225, c[0x0][0x2d0], -R69.reuse ;  /* 0x0000b400e1497a23 */ /* 0x102fe40000010845 */
[----:B------:R-:W-:Y:S01]  /*144b0*/  FFMA.FTZ R69, R72, c[0x0][0x2d0], -R69 ;  /* 0x0000b40048457a23 */ /* 0x000fe20000010845 */
[----:B----4-:R-:W-:Y:S01]  /*144c0*/  F2FP.BF16.PACK_AB R72, R144, R145 ;  /* 0x000000919048723e */ /* 0x010fe200000010ff */
[C---:B------:R-:W-:Y:S01]  /*144d0*/  HMMA.16816.F32.BF16 R48, R76.reuse, R98, R48 ;  /* 0x000000624c30723c */ /* 0x040fe20000041830 */
[----:B------:R1:W-:Y:S07]  /*144e0*/  MUFU.EX2 R142, R73 ;  /* 0x00000049008e7308 */ /* 0x0003ee0000000800 */
[C---:B------:R-:W-:Y:S03]  /*144f0*/  HMMA.16816.F32.BF16 R52, R76.reuse, R100, R52 ;  /* 0x000000644c34723c */ /* 0x040fe60000041834 */
[----:B------:R-:W2:Y:S05]  /*14500*/  MUFU.EX2 R69, R69 ;  /* 0x0000004500457308 */ /* 0x000eaa0000000800 */
[C---:B------:R-:W-:Y:S08]  /*14510*/  HMMA.16816.F32.BF16 R56, R76.reuse, R102, R56 ;  /* 0x000000664c38723c */ /* 0x040ff00000041838 */
[C---:B------:R-:W-:Y:S04]  /*14520*/  HMMA.16816.F32.BF16 R60, R76.reuse, R104, R60 ;  /* 0x000000684c3c723c */ /* 0x040fe8000004183c */
[--C-:B-1----:R-:W-:Y:S04]  /*14530*/  FFMA.FTZ R73, R226, c[0x0][0x2d0], -R148.reuse ;  /* 0x0000b400e2497a23 */ /* 0x102fe80000010894 */
[----:B------:R-:W-:Y:S01]  /*14540*/  HMMA.16816.F32.BF16 R64, R76, R106, R64 ;  /* 0x0000006a4c40723c */ /* 0x000fe20000041840 */
[----:B------:R1:W-:Y:S03]  /*14550*/  MUFU.EX2 R141, R73 ;  /* 0x00000049008d7308 */ /* 0x0003e60000000800 */
[----:B--2---:R-:W-:Y:S01]  /*14560*/  F2FP.BF16.PACK_AB R75, R69, R71 ;  /* 0x00000047454b723e */ /* 0x004fe200000010ff */
[----:B-1----:R-:W-:Y:S06]  /*14570*/  FFMA.FTZ R73, R227, c[0x0][0x2d0], -R148 ;  /* 0x0000b400e3497a23 */ /* 0x002fec0000010894 */
[----:B------:R1:W2:Y:S02]  /*14580*/  MUFU.EX2 R140, R73 ;  /* 0x00000049008c7308 */ /* 0x0002a40000000800 */
[----:B-1----:R-:W-:Y:S02]  /*14590*/  F2FP.BF16.PACK_AB R73, R142, R143 ;  /* 0x0000008f8e49723e */ /* 0x002fe400000010ff */
[----:B--2---:R-:W-:Y:S07]  /*145a0*/  F2FP.BF16.PACK_AB R74, R140, R141 ;  /* 0x0000008d8c4a723e */ /* 0x004fee00000010ff */
[C---:B-----5:R-:W-:Y:S01]  /*145b0*/  HMMA.16816.F32.BF16 R76, R72.reuse, R88, R4 ;  /* 0x00000058484c723c */ /* 0x060fe20000041804 */
        /* <DEDUP_REMOVED lines=28> */
[----:B------:R1:W-:Y:S04]  /*14780*/  STL [R1+0x10], R2 ;  /* 0x0000100201007387 */ /* 0x0003e80000100800 */
[----:B------:R1:W-:Y:S01]  /*14790*/  STL [R1+0x14], R0 ;  /* 0x0000140001007387 */ /* 0x0003e20000100800 */
[----:B------:R-:W-:-:S05]  /*147a0*/  @P0 BRA `(.L_x_336) ;  /* 0xffffc6c000000947 */ /* 0x000fca000383ffff */
.L_x_333:
[----:B------:R-:W-:Y:S05]  /*147b0*/  BRA.DIV ~URZ, `(.L_x_337) ;  /* 0x000043527f007947 */ /* 0x000fea000b800000 */
[----:B-12---:R-:W2:Y:S04]  /*147c0*/  LDL.LU R2, [R1+0x10] ;  /* 0x0000100001027983 */ /* 0x006ea80000300800 */
        /* <DEDUP_REMOVED lines=8> */
.L_x_400:
[----:B------:R-:W-:Y:S01]  /*14850*/  FSETP.NE.FTZ.AND P1, PT, R0, RZ, PT ;  /* 0x000000ff0000720b */ /* 0x000fe20003f35000 */
[----:B--23--:R-:W-:Y:S01]  /*14860*/  FADD.FTZ R3, R4, R3 ;  /* 0x0000000304037221 */ /* 0x00cfe20000010000 */
[----:B------:R-:W-:Y:S02]  /*14870*/  MOV R2, RZ ;  /* 0x000000ff00027202 */ /* 0x000fe40000000f00 */
[----:B------:R-:W-:Y:S02]  /*14880*/  MOV R23, 0xff800000 ;  /* 0xff80000000177802 */ /* 0x000fe40000000f00 */
[----:B------:R-:W-:-:S02]  /*14890*/  FSETP.NE.FTZ.AND P0, PT, R3, RZ, PT ;  /* 0x000000ff0300720b */ /* 0x000fc40003f15000 */
[----:B------:R-:W-:-:S05]  /*148a0*/  MOV R17, 0xff800000 ;  /* 0xff80000000117802 */ /* 0x000fca0000000f00 */
[----:B------:R-:W1:Y:S01]  /*148b0*/  @P1 MUFU.LG2 R5, R0 ;  /* 0x0000000000051308 */ /* 0x000e620000000c00 */
[----:B------:R-:W-:-:S05]  /*148c0*/  @P1 MOV R4, 0x3f317218 ;  /* 0x3f31721800041802 */ /* 0x000fca0000000f00 */
[----:B------:R-:W-:Y:S02]  /*148d0*/  @P1 FMUL.FTZ R4, R4, c[0x0][0x2d0] ;  /* 0x0000b40004041a20 */ /* 0x000fe40000410000 */
[----:B------:R2:W3:Y:S01]  /*148e0*/  @P1 MUFU.RCP R2, R0 ;  /* 0x0000000000021308 */ /* 0x0004e20000001000 */
[----:B-1----:R-:W-:-:S04]  /*148f0*/  @P1 FMUL.FTZ R5, R5, 0.69314718246459960938 ;  /* 0x3f31721805051820 */ /* 0x002fc80000410000 */
[----:B------:R-:W-:Y:S01]  /*14900*/  @P1 FFMA.FTZ R23, R4, R70, R5 ;  /* 0x0000004604171223 */ /* 0x000fe20000010005 */
[----:B------:R-:W-:Y:S02]  /*14910*/  MOV R4, 0x1 ;  /* 0x0000000100047802 */ /* 0x000fe40000000f00 */
[----:B--2---:R-:W-:Y:S01]  /*14920*/  MOV R0, RZ ;  /* 0x000000ff00007202 */ /* 0x004fe20000000f00 */
[C---:B---3--:R-:W-:Y:S02]  /*14930*/  FMUL.FTZ R132, R2.reuse, R76 ;  /* 0x0000004c02847220 */ /* 0x048fe40000410000 */
[C---:B------:R-:W-:Y:S02]  /*14940*/  FMUL.FTZ R133, R2.reuse, R77 ;  /* 0x0000004d02857220 */ /* 0x040fe40000410000 */
[C---:B------:R-:W-:Y:S01]  /*14950*/  FMUL.FTZ R48, R2.reuse, R80 ;  /* 0x0000005002307220 */ /* 0x040fe20000410000 */
[----:B------:R-:W1:Y:S01]  /*14960*/  @P0 MUFU.RCP R0, R3 ;  /* 0x0000000300000308 */ /* 0x000e620000001000 */
        /* <DEDUP_REMOVED lines=28> */
[----:B------:R-:W-:Y:S02]  /*14b30*/  FMUL.FTZ R45, R2, R65 ;  /* 0x00000041022d7220 */ /* 0x000fe40000410000 */
[----:B------:R2:W3:Y:S01]  /*14b40*/  @P0 MUFU.LG2 R2, R3 ;  /* 0x0000000300020308 */ /* 0x0004e20000000c00 */
[C---:B-1----:R-:W-:Y:S02]  /*14b50*/  FMUL.FTZ R64, R0.reuse, R86 ;  /* 0x0000005600407220 */ /* 0x042fe40000410000 */
[----:B------:R-:W-:-:S02]  /*14b60*/  FMUL.FTZ R65, R0, R87 ;  /* 0x0000005700417220 */ /* 0x000fc40000410000 */
[C---:B------:R-:W-:Y:S02]  /*14b70*/  FMUL.FTZ R104, R0.reuse, R94 ;  /* 0x0000005e00687220 */ /* 0x040fe40000410000 */
[C---:B------:R-:W-:Y:S02]  /*14b80*/  FMUL.FTZ R105, R0.reuse, R95 ;  /* 0x0000005f00697220 */ /* 0x040fe40000410000 */
[C---:B------:R-:W-:Y:S02]  /*14b90*/  FMUL.FTZ R96, R0.reuse, R78 ;  /* 0x0000004e00607220 */ /* 0x040fe40000410000 */
[C---:B------:R-:W-:Y:S02]  /*14ba0*/  FMUL.FTZ R97, R0.reuse, R79 ;  /* 0x0000004f00617220 */ /* 0x040fe40000410000 */
[C---:B------:R-:W-:Y:S02]  /*14bb0*/  FMUL.FTZ R108, R0.reuse, R90 ;  /* 0x0000005a006c7220 */ /* 0x040fe40000410000 */
[----:B------:R-:W-:Y:S01]  /*14bc0*/  FMUL.FTZ R109, R0, R91 ;  /* 0x0000005b006d7220 */ /* 0x000fe20000410000 */
[----:B--2---:R-:W-:Y:S01]  /*14bd0*/  @P0 MOV R3, 0x3f317218 ;  /* 0x3f31721800030802 */ /* 0x004fe20000000f00 */
[----:B---3--:R-:W-:-:S02]  /*14be0*/  @P0 FMUL.FTZ R2, R2, 0.69314718246459960938 ;  /* 0x3f31721802020820 */ /* 0x008fc40000410000 */
[C---:B------:R-:W-:Y:S02]  /*14bf0*/  FMUL.FTZ R100, R0.reuse, R98 ;  /* 0x0000006200647220 */ /* 0x040fe40000410000 */
[----:B------:R-:W-:Y:S02]  /*14c00*/  @P0 FMUL.FTZ R3, R3, c[0x0][0x2d0] ;  /* 0x0000b40003030a20 */ /* 0x000fe40000410000 */
        /* <DEDUP_REMOVED lines=23> */
[----:B------:R-:W-:Y:S01]  /*14d80*/  PRMT R0, R4, 0x7610, R0 ;  /* 0x0000761004007816 */ /* 0x000fe20000000000 */
[----:B------:R-:W-:Y:S02]  /*14d90*/  @P0 FFMA.FTZ R17, R3, R69, R2 ;  /* 0x0000004503110223 */ /* 0x000fe40000010002 */
.L_x_302:
[----:B------:R2:W5:Y:S01]  /*14da0*/  LDL R6, [R1+0x38] ;  /* 0x0000380001067983 */ /* 0x0005620000100800 */
        /* <DEDUP_REMOVED lines=18> */
.L_x_339:
[----:B--2---:R-:W-:Y:S05]  /*14ed0*/  BSYNC B0 ;  /* 0x0000000000007941 */ /* 0x004fea0003800000 */
.L_x_338:
[----:B------:R-:W2:Y:S01]  /*14ee0*/  LDL R26, [R1+0x18] ;  /* 0x00001800011a7983 */ /* 0x000ea20000100800 */
[----:B------:R-:W-:Y:S01]  /*14ef0*/  SHF.R.S32.HI R25, RZ, 0x1f, R15 ;  /* 0x0000001fff197819 */ /* 0x000fe2000001140f */
[----:B------:R-:W-:Y:S01]  /*14f00*/  BSSY B1, `(.L_x_340) ;  /* 0x00002bf000017945 */ /* 0x000fe20003800000 */
[----:B------:R-:W-:Y:S01]  /*14f10*/  PRMT R0, R0, 0x9910, RZ ;  /* 0x0000991000007816 */ /* 0x000fe200000000ff */
[----:B-----5:R-:W-:Y:S01]  /*14f20*/  IMAD.MOV.U32 R67, RZ, RZ, R6 ;  /* 0x000000ffff437224 */ /* 0x020fe200078e0006 */
[----:B------:R-:W-:Y:S02]  /*14f30*/  LEA.HI R25, R25, R15, RZ, 0x3 ;  /* 0x0000000f19197211 */ /* 0x000fe400078f18ff */
[----:B------:R-:W-:Y:S02]  /*14f40*/  ISETP.NE.AND P0, PT, R0, RZ, PT ;  /* 0x000000ff0000720c */ /* 0x000fe40003f05270 */
[----:B------:R-:W-:Y:S02]  /*14f50*/  LOP3.LUT R25, R25, 0xfffffff8, RZ, 0xc0, !PT ;  /* 0xfffffff819197812 */ /* 0x000fe400078ec0ff */
[----:B------:R-:W-:-:S03]  /*14f60*/  SHF.R.S32.HI R30, RZ, 0x1f, R209 ;  /* 0x0000001fff1e7819 */ /* 0x000fc600000114d1 */
[----:B------:R-:W-:-:S04]  /*14f70*/  IMAD.IADD R25, R15, 0x1, -R25 ;  /* 0x000000010f197824 */ /* 0x000fc800078e0a19 */
[----:B------:R-:W-:-:S05]  /*14f80*/  IMAD.SHL.U32 R28, R25, 0x8, RZ ;  /* 0x00000008191c7824 */ /* 0x000fca00078e00ff */
[----:B------:R-:W-:Y:S02]  /*14f90*/  SHF.R.S32.HI R29, RZ, 0x1f, R28 ;  /* 0x0000001fff1d7819 */ /* 0x000fe4000001141c */
[----:B--2---:R-:W-:Y:S01]  /*14fa0*/  SHF.R.S32.HI R9, RZ, 0x1f, R26 ;  /* 0x0000001fff097819 */ /* 0x004fe2000001141a */
[----:B------:R-:W-:Y:S05]  /*14fb0*/  @!P0 BRA `(.L_x_341) ;  /* 0x00001fa000008947 */ /* 0x000fea0003800000 */
[----:B------:R-:W2:Y:S04]  /*14fc0*/  LDL R18, [R1+0x4c] ;  /* 0x00004c0001127983 */ /* 0x000ea80000100800 */
[----:B------:R-:W3:Y:S04]  /*14fd0*/  LDL R10, [R1+0x54] ;  /* 0x00005400010a7983 */ /* 0x000ee80000100800 */
[----:B------:R-:W4:Y:S04]  /*14fe0*/  LDL R16, [R1+0x50] ;  /* 0x0000500001107983 */ /* 0x000f280000100800 */
[----:B------:R-:W4:Y:S04]  /*14ff0*/  LDL R14, [R1+0x64] ;  /* 0x00006400010e7983 */ /* 0x000f280000100800 */
[----:B------:R-:W4:Y:S04]  /*15000*/  LDL R13, [R1+0x5c] ;  /* 0x00005c00010d7983 */ /* 0x000f280000100800 */
[----:B------:R-:W4:Y:S04]  /*15010*/  LDL R8, [R1+0x60] ;  /* 0x0000600001087983 */ /* 0x000f280000100800 */
[----:B------:R-:W4:Y:S01]  /*15020*/  LDL R11, [R1+0x58] ;  /* 0x00005800010b7983 */ /* 0x000f220000100800 */
[----:B------:R-:W-:Y:S01]  /*15030*/  SHF.R.S32.HI R7, RZ, 0x1f, R15 ;  /* 0x0000001fff077819 */ /* 0x000fe2000001140f */
[----:B------:R-:W-:Y:S01]  /*15040*/  WARPSYNC 0xffffffff ;  /* 0xffffffff00007948 */ /* 0x000fe20003800000 */
[----:B------:R-:W-:-:S02]  /*15050*/  F2FP.BF16.PACK_AB R4, R71, R70 ;  /* 0x000000464704723e */ /* 0x000fc400000010ff */
[CC--:B------:R-:W-:Y:S02]  /*15060*/  LEA.HI R3, R7.reuse, R15.reuse, RZ, 0x2 ;  /* 0x0000000f07037211 */ /* 0x0c0fe400078f10ff */
[----:B------:R-:W-:Y:S02]  /*15070*/  LEA.HI R7, R7, R15, RZ, 0x5 ;  /* 0x0000000f07077211 */ /* 0x000fe400078f28ff */
[--C-:B------:R-:W-:Y:S02]  /*15080*/  SHF.R.S32.HI R2, RZ, 0x2, R3.reuse ;  /* 0x00000002ff027819 */ /* 0x100fe40000011403 */
[----:B------:R-:W-:Y:S02]  /*15090*/  SHF.R.S32.HI R0, RZ, 0x1f, R3 ;  /* 0x0000001fff007819 */ /* 0x000fe40000011403 */
[----:B------:R-:W-:Y:S02]  /*150a0*/  SHF.R.S32.HI R12, RZ, 0x5, R7 ;  /* 0x00000005ff0c7819 */ /* 0x000fe40000011407 */
[----:B------:R-:W-:-:S04]  /*150b0*/  LEA.HI R0, R0, R2, RZ, 0x3 ;  /* 0x0000000200007211 */ /* 0x000fc800078f18ff */
[----:B------:R-:W-:-:S05]  /*150c0*/  LOP3.LUT R0, R0, 0xfffffff8, RZ, 0xc0, !PT ;  /* 0xfffffff800007812 */ /* 0x000fca00078ec0ff */
[----:B------:R-:W-:Y:S01]  /*150d0*/  IMAD.IADD R2, R2, 0x1, -R0 ;  /* 0x0000000102027824 */ /* 0x000fe200078e0a00 */
[----:B------:R-:W-:-:S03]  /*150e0*/  LOP3.LUT R0, R3, 0xfffffffc, RZ, 0xc0, !PT ;  /* 0xfffffffc03007812 */ /* 0x000fc600078ec0ff */
[----:B------:R-:W-:Y:S02]  /*150f0*/  IMAD.SHL.U32 R2, R2, 0x40, RZ ;  /* 0x0000004002027824 */ /* 0x000fe400078e00ff */
[----:B------:R-:W-:Y:S02]  /*15100*/  IMAD.IADD R6, R15, 0x1, -R0 ;  /* 0x000000010f067824 */ /* 0x000fe400078e0a00 */
[----:B------:R-:W-:Y:S01]  /*15110*/  IMAD.SHL.U32 R0, R12, 0x400, RZ ;  /* 0x000004000c007824 */ /* 0x000fe200078e00ff */
[----:B------:R-:W-:-:S03]  /*15120*/  LOP3.LUT R3, R2, 0x1c0, RZ, 0xc0, !PT ;  /* 0x000001c002037812 */ /* 0x000fc600078ec0ff */
[----:B------:R-:W-:Y:S01]  /*15130*/  IMAD R2, R6, 0x2, R0 ;  /* 0x0000000206027824 */ /* 0x000fe200078e0200 */
[----:B------:R-:W-:Y:S02]  /*15140*/  LEA.HI R0, R3, R3, RZ, 0x1d ;  /* 0x0000000303007211 */ /* 0x000fe400078fe8ff */
[----:B------:R-:W-:-:S03]  /*15150*/  F2FP.BF16.PACK_AB R3, R49, R48 ;  /* 0x000000303103723e */ /* 0x000fc600000010ff */
[----:B------:R-:W-:Y:S01]  /*15160*/  IMAD.IADD R2, R2, 0x1, R0 ;  /* 0x0000000102027824 */ /* 0x000fe200078e0200 */
[----:B------:R-:W-:-:S03]  /*15170*/  F2FP.BF16.PACK_AB R0, R133, R132 ;  /* 0x000000848500723e */ /* 0x000fc600000010ff */
[----:B------:R-:W-:Y:S01]  /*15180*/  IMAD.SHL.U32 R5, R2, 0x2, RZ ;  /* 0x0000000202057824 */ /* 0x000fe200078e00ff */
[----:B------:R-:W-:Y:S01]  /*15190*/  BAR.SYNC.DEFER_BLOCKING 0x1, 0x100 ;  /* 0x0044000000007b1d */ /* 0x000fe20000010000 */
[----:B------:R-:W-:-:S05]  /*151a0*/  F2FP.BF16.PACK_AB R2, R97, R96 ;  /* 0x000000606102723e */ /* 0x000fca00000010ff */
[----:B------:R1:W-:Y:S04]  /*151b0*/  STS [R5+0x80], R0 ;  /* 0x0000800005007388 */ /* 0x0003e80000000800 */
[----:B------:R1:W-:Y:S02]  /*151c0*/  STS [R5+0x480], R2 ;  /* 0x0004800205007388 */ /* 0x0003e40000000800 */
[----:B-1----:R-:W-:Y:S02]  /*151d0*/  F2FP.BF16.PACK_AB R0, R83, R82 ;  /* 0x000000525300723e */ /* 0x002fe400000010ff */
[----:B------:R-:W-:Y:S02]  /*151e0*/  F2FP.BF16.PACK_AB R2, R51, R50 ;  /* 0x000000323302723e */ /* 0x000fe400000010ff */
[----:B------:R-:W-:-:S04]  /*151f0*/  ISETP.NE.U32.AND P2, PT, RZ, c[0x0][0x500], PT ;  /* 0x00014000ff007a0c */ /* 0x000fc80003f45070 */
[----:B------:R-:W-:Y:S01]  /*15200*/  ISETP.NE.AND.EX P2, PT, RZ, c[0x0][0x504], PT, P2 ;  /* 0x00014100ff007a0c */ /* 0x000fe20003f45320 */
[----:B--2---:R1:W-:Y:S04]  /*15210*/  STS [R18], R3 ;  /* 0x0000000312007388 */ /* 0x0043e80000000800 */
[----:B------:R2:W-:Y:S04]  /*15220*/  STS [R18+0x400], R0 ;  /* 0x0004000012007388 */ /* 0x0005e80000000800 */
[----:B---3--:R3:W-:Y:S01]  /*15230*/  STS [R10+0x80], R2 ;  /* 0x000080020a007388 */ /* 0x0087e20000000800 */
        /* <DEDUP_REMOVED lines=8> */
[----:B------:R1:W-:Y:S01]  /*152c0*/  STS [R14+0x80], R3 ;  /* 0x000080030e007388 */ /* 0x0003e20000000800 */
        /* <DEDUP_REMOVED lines=9> */
[----:B------:R4:W-:Y:S01]  /*15360*/  STS [R11], R4 ;  /* 0x000000040b007388 */ /* 0x0009e20000000800 */
[----:B-1----:R-:W-:Y:S02]  /*15370*/  F2FP.BF16.PACK_AB R3, R85, R84 ;  /* 0x000000545503723e */ /* 0x002fe400000010ff */
[----:B--2---:R-:W-:-:S02]  /*15380*/  F2FP.BF16.PACK_AB R0, R87, R86 ;  /* 0x000000565700723e */ /* 0x004fc400000010ff */
[----:B---3--:R-:W-:-:S03]  /*15390*/  F2FP.BF16.PACK_AB R2, R73, R72 ;  /* 0x000000484902723e */ /* 0x008fc600000010ff */
[----:B------:R1:W-:Y:S01]  /*153a0*/  STS [R11+0x400], R0 ;  /* 0x000400000b007388 */ /* 0x0003e20000000800 */
[----:B----4-:R-:W-:-:S03]  /*153b0*/  F2FP.BF16.PACK_AB R4, R61, R60 ;  /* 0x0000003c3d04723e */ /* 0x010fc600000010ff */
        /* <DEDUP_REMOVED lines=16> */
[----:B------:R-:W-:Y:S02]  /*154c0*/  ISETP.NE.U32.AND P0, PT, RZ, c[0x0][0x508], PT ;  /* 0x00014200ff007a0c */ /* 0x000fe40003f05070 */
[----:B---3--:R-:W-:Y:S01]  /*154d0*/  F2FP.BF16.PACK_AB R2, R91, R90 ;  /* 0x0000005a5b02723e */ /* 0x008fe200000010ff */
[----:B------:R3:W-:Y:S01]  /*154e0*/  STS [R14+0x4080], R3 ;  /* 0x004080030e007388 */ /* 0x0007e20000000800 */
[----:B------:R-:W-:Y:S01]  /*154f0*/  IMAD.WIDE R4, R26, R4, c[0x0][0x500] ;  /* 0x000140001a047625 */ /* 0x000fe200078e0204 */
[----:B------:R-:W-:-:S02]  /*15500*/  ISETP.NE.AND.EX P1, PT, RZ, c[0x0][0x50c], PT, P0 ;  /* 0x00014300ff007a0c */ /* 0x000fc40003f25300 */
[----:B------:R4:W-:Y:S01]  /*15510*/  STS [R14+0x4480], R2 ;  /* 0x004480020e007388 */ /* 0x0009e20000000800 */
[----:B-1----:R-:W-:-:S05]  /*15520*/  F2FP.BF16.PACK_AB R0, R89, R88 ;  /* 0x000000585900723e */ /* 0x002fca00000010ff */
[----:B------:R1:W-:Y:S01]  /*15530*/  STS [R13+0x4000], R0 ;  /* 0x004000000d007388 */ /* 0x0003e20000000800 */
[----:B---3--:R-:W-:Y:S02]  /*15540*/  F2FP.BF16.PACK_AB R3, R79, R78 ;  /* 0x0000004e4f03723e */ /* 0x008fe400000010ff */
[----:B----4-:R-:W-:-:S03]  /*15550*/  F2FP.BF16.PACK_AB R2, R81, R80 ;  /* 0x000000505102723e */ /* 0x010fc600000010ff */
[----:B------:R3:W-:Y:S01]  /*15560*/  STS [R13+0x4400], R3 ;  /* 0x004400030d007388 */ /* 0x0007e20000000800 */
[----:B------:R-:W-:-:S03]  /*15570*/  IMAD.MOV.U32 R14, RZ, RZ, c[0x0][0x388] ;  /* 0x0000e200ff0e7624 */ /* 0x000fc600078e00ff */
[----:B------:R4:W-:Y:S01]  /*15580*/  STS [R8+0x4080], R2 ;  /* 0x0040800208007388 */ /* 0x0009e20000000800 */
[----:B-1----:R-:W-:-:S05]  /*15590*/  F2FP.BF16.PACK_AB R0, R63, R62 ;  /* 0x0000003e3f00723e */ /* 0x002fca00000010ff */
[----:B------:R1:W-:Y:S01]  /*155a0*/  STS [R8+0x4480], R0 ;  /* 0x0044800008007388 */ /* 0x0003e20000000800 */
[----:B---3--:R-:W-:Y:S02]  /*155b0*/  F2FP.BF16.PACK_AB R3, R45, R44 ;  /* 0x0000002c2d03723e */ /* 0x008fe400000010ff */
[----:B----4-:R-:W-:-:S03]  /*155c0*/  @P1 LEA R2, P0, R26, c[0x0][0x508], 0x2 ;  /* 0x000142001a021a11 */ /* 0x010fc600078010ff */
[----:B------:R3:W-:Y:S01]  /*155d0*/  STS [R11+0x4000], R3 ;  /* 0x004000030b007388 */ /* 0x0007e20000000800 */
[----:B-1----:R-:W-:Y:S01]  /*155e0*/  F2FP.BF16.PACK_AB R0, R47, R46 ;  /* 0x0000002e2f00723e */ /* 0x002fe200000010ff */
[----:B------:R-:W-:-:S04]  /*155f0*/  IMAD.MOV.U32 R8, RZ, RZ, RZ ;  /* 0x000000ffff087224 */ /* 0x000fc800078e00ff */
[----:B------:R1:W-:Y:S04]  /*15600*/  STS [R11+0x4400], R0 ;  /* 0x004400000b007388 */ /* 0x0003e80000000800 */
[----:B------:R-:W-:Y:S01]  /*15610*/  BAR.SYNC.DEFER_BLOCKING 0x1, 0x100 ;  /* 0x0044000000007b1d */ /* 0x000fe20000010000 */
[----:B---3--:R-:W-:-:S05]  /*15620*/  @P1 LEA.HI.X R3, R26, c[0x0][0x50c], R9, 0x2, P0 ;  /* 0x000143001a031a11 */ /* 0x008fca00000f1409 */
[----:B------:R1:W5:Y:S04]  /*15630*/  @P2 LDG.E R8, [R4.64] ;  /* 0x0000000a04082981 */ /* 0x000368000c1e1900 */
[----:B------:R3:W5:Y:S01]  /*15640*/  @P1 LDG.E R14, [R2.64] ;  /* 0x0000000a020e1981 */ /* 0x000762000c1e1900 */
[----:B--2---:R-:W-:-:S04]  /*15650*/  ISETP.NE.AND P0, PT, R10, RZ, PT ;  /* 0x000000ff0a00720c */ /* 0x004fc80003f05270 */
[----:B---3--:R-:W-:Y:S01]  /*15660*/  SEL R2, R10, c[0x0][0x3d4], P0 ;  /* 0x0000f5000a027a07 */ /* 0x008fe20000000000 */
[----:B------:R-:W-:Y:S05]  /*15670*/  @P1 BRA `(.L_x_342) ;  /* 0x0000004000001947 */ /* 0x000fea0003800000 */
[----:B-1----:R-:W-:Y:S05]  /*15680*/  @!P2 BRA `(.L_x_342) ;  /* 0x000000300000a947 */ /* 0x002fea0003800000 */
[----:B------:R1:W2:Y:S04]  /*15690*/  LDG.E R0, [R4.64] ;  /* 0x0000000a04007981 */ /* 0x0002a8000c1e1900 */
[----:B-1----:R-:W2:Y:S02]  /*156a0*/  LDG.E R4, [R4.64+0x4] ;  /* 0x0000040a04047981 */ /* 0x002ea4000c1e1900 */
[----:B--2--5:R-:W-:Y:S02]  /*156b0*/  IADD3 R14, -R0, R4, RZ ;  /* 0x00000004000e7210 */ /* 0x024fe40007ffe1ff */
.L_x_342:
[----:B-1----:R-:W2:Y:S04]  /*156c0*/  LDL R31, [R1+0x3c] ;  /* 0x00003c00011f7983 */ /* 0x002ea80000100800 */
[----:B------:R-:W3:Y:S04]  /*156d0*/  LDL R24, [R1+0x2c] ;  /* 0x00002c0001187983 */ /* 0x000ee80000100800 */
[----:B------:R-:W4:Y:S01]  /*156e0*/  LDL R13, [R1+0x48] ;  /* 0x00004800010d7983 */ /* 0x000f220000100800 */
[----:B------:R-:W-:Y:S01]  /*156f0*/  ISETP.GT.AND P2, PT, R2, 0x1, PT ;  /* 0x000000010200780c */ /* 0x000fe20003f44270 */
[----:B------:R-:W-:-:S05]  /*15700*/  IMAD.MOV.U32 R2, RZ, RZ, 0x368 ;  /* 0x00000368ff027424 */ /* 0x000fca00078e00ff */
[----:B------:R-:W-:-:S04]  /*15710*/  SEL R2, R2, 0x328, P2 ;  /* 0x0000032802027807 */ /* 0x000fc80001000000 */
[----:B------:R1:W1:Y:S08]  /*15720*/  LDC.64 R4, c[0x0][R2+0x170] ;  /* 0x00005c0002047b82 */ /* 0x0002700000000a00 */
[----:B------:R1:W3:Y:S01]  /*15730*/  LDC.64 R10, c[0x0][R2+0x168] ;  /* 0x00005a00020a7b82 */ /* 0x0002e20000000a00 */
[----:B------:R-:W-:Y:S02]  /*15740*/  SHF.R.S32.HI R0, RZ, 0x1f, R7 ;  /* 0x0000001fff007819 */ /* 0x000fe40000011407 */
[----:B------:R-:W-:-:S05]  /*15750*/  LOP3.LUT R3, R7, 0xffffffe0, RZ, 0xc0, !PT ;  /* 0xffffffe007037812 */ /* 0x000fca00078ec0ff */
[----:B------:R1:W2:Y:S01]  /*15760*/  LDC.64 R20, c[0x0][R2+0x178] ;  /* 0x00005e0002147b82 */ /* 0x0002a20000000a00 */
[----:B------:R-:W-:Y:S01]  /*15770*/  LEA.HI R0, R0, R12, RZ, 0x3 ;  /* 0x0000000c00007211 */ /* 0x000fe200078f18ff */
[----:B------:R-:W-:-:S03]  /*15780*/  IMAD.IADD R16, R15, 0x1, -R3 ;  /* 0x000000010f107824 */ /* 0x000fc600078e0a03 */
[----:B------:R-:W-:Y:S02]  /*15790*/  LOP3.LUT R0, R0, 0xffffff8, RZ, 0xc0, !PT ;  /* 0x0ffffff800007812 */ /* 0x000fe400078ec0ff */
[----:B------:R-:W-:Y:S01]  /*157a0*/  SHF.R.S32.HI R7, RZ, 0x1f, R16 ;  /* 0x0000001fff077819 */ /* 0x000fe20000011410 */
[----:B------:R1:W2:Y:S02]  /*157b0*/  LDC.64 R18, c[0x0][R2+0x160] ;  /* 0x0000580002127b82 */ /* 0x0002a40000000a00 */
[----:B------:R-:W-:Y:S01]  /*157c0*/  IMAD.IADD R3, R12, 0x1, -R0 ;  /* 0x000000010c037824 */ /* 0x000fe200078e0a00 */
[----:B------:R-:W-:Y:S02]  /*157d0*/  LEA.HI R0, R6, R6, RZ, 0x1 ;  /* 0x0000000606007211 */ /* 0x000fe400078f08ff */
[----:B------:R-:W-:Y:S01]  /*157e0*/  LEA.HI R22, R7, R16, RZ, 0x2 ;  /* 0x0000001007167211 */ /* 0x000fe200078f10ff */
[----:B------:R-:W-:Y:S01]  /*157f0*/  IMAD.MOV.U32 R7, RZ, RZ, c[0x0][0x4e8] ;  /* 0x00013a00ff077624 */ /* 0x000fe200078e00ff */
[----:B------:R-:W-:-:S02]  /*15800*/  ISETP.NE.U32.AND P0, PT, RZ, c[0x0][0x500], PT ;  /* 0x00014000ff007a0c */ /* 0x000fc40003f05070 */
[----:B------:R-:W-:Y:S02]  /*15810*/  LOP3.LUT R0, R0, 0x1ffffffe, RZ, 0xc0, !PT ;  /* 0x1ffffffe00007812 */ /* 0x000fe400078ec0ff */
[----:B------:R-:W-:Y:S02]  /*15820*/  ISETP.NE.AND P3, PT, R7, 0x1, PT ;  /* 0x000000010700780c */ /* 0x000fe40003f65270 */
[----:B------:R-:W-:Y:S01]  /*15830*/  ISETP.NE.AND.EX P0, PT, RZ, c[0x0][0x504], PT, P0 ;  /* 0x00014100ff007a0c */ /* 0x000fe20003f05300 */
[----:B------:R-:W-:Y:S01]  /*15840*/  IMAD.IADD R0, R6, 0x1, -R0 ;  /* 0x0000000106007824 */ /* 0x000fe200078e0a00 */
[----:B-1----:R-:W-:Y:S02]  /*15850*/  SHF.R.S32.HI R2, RZ, 0x2, R22 ;  /* 0x00000002ff027819 */ /* 0x002fe40000011416 */
[----:B------:R-:W-:-:S03]  /*15860*/  SEL R7, R26, RZ, !P0 ;  /* 0x000000ff1a077207 */ /* 0x000fc60004000000 */
[----:B------:R-:W-:Y:S01]  /*15870*/  IMAD R15, R3, 0x10, R2 ;  /* 0x00000010030f7824 */ /* 0x000fe200078e0202 */
[----:B------:R-:W-:-:S03]  /*15880*/  SEL R3, R9, RZ, !P0 ;  /* 0x000000ff09037207 */ /* 0x000fc60004000000 */
[----:B------:R-:W-:Y:S02]  /*15890*/  IMAD R0, R0, 0x8, R15 ;  /* 0x0000000800007824 */ /* 0x000fe400078e020f */
[----:B------:R-:W-:-:S04]  /*158a0*/  IMAD R2, R5, R7, RZ ;  /* 0x0000000705027224 */ /* 0x000fc800078e02ff */
        /* <DEDUP_REMOVED lines=8> */
[----:B----4-:R-:W-:Y:S01]  /*15930*/  SEL R6, R13, RZ, P2 ;  /* 0x000000ff0d067207 */ /* 0x010fe20001000000 */
[----:B------:R-:W-:Y:S01]  /*15940*/  IMAD.IADD R11, R3, 0x1, R9 ;  /* 0x00000001030b7824 */ /* 0x000fe200078e0209 */
[----:B-----5:R-:W-:Y:S01]  /*15950*/  IADD3 R13, P1, P0, R2, R4, R8 ;  /* 0x00000004020d7210 */ /* 0x020fe2000783e008 */
[----:B------:R-:W-:Y:S01]  /*15960*/  IMAD.IADD R4, R5, 0x1, R10 ;  /* 0x0000000105047824 */ /* 0x000fe200078e020a */
[----:B------:R-:W-:Y:S01]  /*15970*/  SHF.R.S32.HI R9, RZ, 0x1f, R8 ;  /* 0x0000001fff097819 */ /* 0x000fe20000011408 */
[-C--:B------:R-:W-:Y:S02]  /*15980*/  IMAD R5, R21, R6.reuse, RZ ;  /* 0x0000000615057224 */ /* 0x080fe400078e02ff */
[----:B------:R-:W-:Y:S01]  /*15990*/  IMAD.WIDE.U32 R2, R20, R6, RZ ;  /* 0x0000000614027225 */ /* 0x000fe200078e00ff */
[----:B------:R-:W-:-:S03]  /*159a0*/  IADD3.X R6, R11, R4, R9, P1, P0 ;  /* 0x000000040b067210 */ /* 0x000fc60000fe0409 */
[----:B------:R-:W-:Y:S01]  /*159b0*/  IMAD.MOV R4, RZ, RZ, -R0 ;  /* 0x000000ffff047224 */ /* 0x000fe200078e0a00 */
[----:B------:R-:W-:Y:S01]  /*159c0*/  IADD3 R2, P1, P0, R0, R13, R2 ;  /* 0x0000000d00027210 */ /* 0x000fe2000783e002 */
[----:B------:R-:W-:Y:S01]  /*159d0*/  IMAD.IADD R5, R3, 0x1, R5 ;  /* 0x0000000103057824 */ /* 0x000fe200078e0205 */
[----:B------:R-:W-:Y:S01]  /*159e0*/  SHF.R.S32.HI R3, RZ, 0x1f, R0 ;  /* 0x0000001fff037819 */ /* 0x000fe20000011400 */
[----:B------:R-:W-:-:S03]  /*159f0*/  IMAD R0, R4, c[0x0][0x4e8], R12 ;  /* 0x00013a0004007a24 */ /* 0x000fc600078e020c */
[----:B------:R-:W-:Y:S01]  /*15a00*/  IADD3.X R3, R3, R6, R5, P1, P0 ;  /* 0x0000000603037210 */ /* 0x000fe20000fe0405 */
[-C--:B------:R-:W-:Y:S01]  /*15a10*/  IMAD R4, R19, R0.reuse, RZ ;  /* 0x0000000013047224 */ /* 0x080fe200078e02ff */
[----:B------:R-:W-:Y:S01]  /*15a20*/  SHF.R.S32.HI R5, RZ, 0x1f, R0 ;  /* 0x0000001fff057819 */ /* 0x000fe20000011400 */
[----:B------:R-:W-:Y:S02]  /*15a30*/  IMAD.MOV.U32 R6, RZ, RZ, c[0x0][0x4a8] ;  /* 0x00012a00ff067624 */ /* 0x000fe400078e00ff */
[----:B------:R-:W-:-:S04]  /*15a40*/  IMAD.WIDE.U32 R2, R18, R0, R2 ;  /* 0x0000000012027225 */ /* 0x000fc800078e0002 */
[----:B------:R-:W-:Y:S01]  /*15a50*/  IMAD R0, R18, R5, R4 ;  /* 0x0000000512007224 */ /* 0x000fe200078e0204 */
[----:B------:R-:W-:Y:S01]  /*15a60*/  SEL R4, R6, c[0x0][0x450], P2 ;  /* 0x0001140006047a07 */ /* 0x000fe20001000000 */
[----:B------:R-:W-:Y:S02]  /*15a70*/  IMAD.MOV.U32 R5, RZ, RZ, c[0x0][0x4ac] ;  /* 0x00012b00ff057624 */ /* 0x000fe400078e00ff */
[----:B------:R-:W-:Y:S01]  /*15a80*/  IMAD.IADD R3, R3, 0x1, R0 ;  /* 0x0000000103037824 */ /* 0x000fe200078e0200 */
[----:B------:R-:W-:Y:S02]  /*15a90*/  LEA R0, P0, R2, R4, 0x2 ;  /* 0x0000000402007211 */ /* 0x000fe400078010ff */
[----:B------:R-:W-:-:S04]  /*15aa0*/  SEL R5, R5, c[0x0][0x454], P2 ;  /* 0x0001150005057a07 */ /* 0x000fc80001000000 */
[----:B------:R-:W-:Y:S01]  /*15ab0*/  LEA.HI.X R3, R2, R5, R3, 0x2, P0 ;  /* 0x0000000502037211 */ /* 0x000fe200000f1403 */
[----:B------:R-:W-:Y:S04]  /*15ac0*/  SHFL.IDX PT, R4, R0, RZ, 0x1c1f ;  /* 0x001c1fff00047589 */ /* 0x000fe800000e0000 */
[----:B------:R-:W1:Y:S01]  /*15ad0*/  SHFL.IDX PT, R5, R3, RZ, 0x1c1f ;  /* 0x001c1fff03057589 */ /* 0x000e6200000e0000 */
[----:B------:R-:W-:-:S03]  /*15ae0*/  IMAD R11, R14, c[0x0][0x4e8], RZ ;  /* 0x00013a000e0b7a24 */ /* 0x000fc600078e02ff */
[----:B------:R2:W-:Y:S01]  /*15af0*/  SHFL.IDX PT, R2, R0, 0x1, 0x1c1f ;  /* 0x003c1f0000027f89 */ /* 0x0005e200000e0000 */
[----:B------:R-:W-:-:S03]  /*15b00*/  LOP3.LUT P0, RZ, R16, 0x3, RZ, 0xc0, !PT ;  /* 0x0000000310ff7812 */ /* 0x000fc6000780c0ff */
[----:B------:R-:W3:Y:S01]  /*15b10*/  SHFL.IDX PT, R3, R3, 0x1, 0x1c1f ;  /* 0x003c1f0003037f89 */ /* 0x000ee200000e0000 */
[----:B--2---:R-:W-:-:S05]  /*15b20*/  IMAD R0, R31, 0x80, R15 ;  /* 0x000000801f007824 */ /* 0x004fca00078e020f */
[C---:B------:R-:W-:Y:S02]  /*15b30*/  IADD3 R6, R0.reuse, 0x8, RZ ;  /* 0x0000000800067810 */ /* 0x040fe40007ffe0ff */
[-C--:B------:R-:W-:Y:S02]  /*15b40*/  ISETP.GE.OR P1, PT, R0, R11.reuse, P0 ;  /* 0x0000000b0000720c */ /* 0x080fe40000726670 */
[----:B------:R-:W-:-:S11]  /*15b50*/  ISETP.GE.OR P0, PT, R6, R11, P0 ;  /* 0x0000000b0600720c */ /* 0x000fd60000706670 */
[----:B-1----:R1:W-:Y:S01]  /*15b60*/  @!P1 ST.E [R4.64], R23 ;  /* 0x0000001704009985 */ /* 0x0023e2000c10190a */
[----:B------:R-:W-:-:S03]  /*15b70*/  ISETP.GE.AND P1, PT, R6, R11, PT ;  /* 0x0000000b0600720c */ /* 0x000fc60003f26270 */
[----:B---3--:R1:W-:Y:S01]  /*15b80*/  @!P0 ST.E [R2.64], R17 ;  /* 0x0000001102008985 */ /* 0x0083e2000c10190a */
[----:B------:R-:W-:Y:S02]  /*15b90*/  ISETP.GE.AND P0, PT, R0, R11, PT ;  /* 0x0000000b0000720c */ /* 0x000fe40003f06270 */
[----:B------:R-:W-:Y:S01]  /*15ba0*/  P2R R66, PR, RZ, 0x2 ;  /* 0x00000002ff427803 */ /* 0x000fe20000000000 */
[----:B------:R-:W-:Y:S05]  /*15bb0*/  @P2 BRA `(.L_x_343) ;  /* 0x0000068000002947 */ /* 0x000fea0003800000 */
[----:B------:R-:W-:Y:S01]  /*15bc0*/  IMAD R0, R9, c[0x0][0x3a0], RZ ;  /* 0x0000e80009007a24 */ /* 0x000fe200078e02ff */
[----:B-1----:R-:W-:Y:S01]  /*15bd0*/  LEA R4, R25, R229, 0x5 ;  /* 0x000000e519047211 */ /* 0x002fe200078e28ff */
[C---:B------:R-:W-:Y:S01]  /*15be0*/  IMAD.WIDE.U32 R2, R8.reuse, c[0x0][0x3a0], RZ ;  /* 0x0000e80008027a25 */ /* 0x040fe200078e00ff */
[----:B------:R-:W-:Y:S01]  /*15bf0*/  SHF.R.S32.HI R5, RZ, 0x1f, R7 ;  /* 0x0000001fff057819 */ /* 0x000fe20000011407 */
[----:B------:R1:W2:Y:S01]  /*15c00*/  LDS.128 R16, [R208+0x80] ;  /* 0x00008000d0107984 */ /* 0x0002a20000000c00 */
[----:B------:R-:W-:Y:S01]  /*15c10*/  LEA R4, R31, R4, 0x7 ;  /* 0x000000041f047211 */ /* 0x000fe200078e38ff */
[----:B------:R-:W-:-:S02]  /*15c20*/  IMAD R0, R8, c[0x0][0x3a4], R0 ;  /* 0x0000e90008007a24 */ /* 0x000fc400078e0200 */
[----:B------:R1:W3:Y:S01]  /*15c30*/  LDS.128 R36, [R208+0x2080] ;  /* 0x00208000d0247984 */ /* 0x0002e20000000c00 */
[----:B------:R-:W-:Y:S02]  /*15c40*/  IMAD R5, R5, c[0x0][0x3f0], RZ ;  /* 0x0000fc0005057a24 */ /* 0x000fe400078e02ff */
[----:B------:R-:W-:Y:S01]  /*15c50*/  IADD3 R3, R3, R0, RZ ;  /* 0x0000000003037210 */ /* 0x000fe20007ffe0ff */
[----:B------:R-:W-:Y:S01]  /*15c60*/  @P3 IMAD.HI.U32 R6, R4, c[0x0][0x4ec], RZ ;  /* 0x00013b0004063a27 */ /* 0x000fe200078e00ff */
[----:B------:R1:W4:Y:S01]  /*15c70*/  LDS.128 R44, [R208+0x3080] ;  /* 0x00308000d02c7984 */ /* 0x0003220000000c00 */
[----:B------:R-:W-:Y:S02]  /*15c80*/  MOV R0, R4 ;  /* 0x0000000400007202 */ /* 0x000fe40000000f00 */
[----:B------:R-:W-:Y:S01]  /*15c90*/  IMAD.WIDE.U32 R2, R24, c[0x0][0x3e8], R2 ;  /* 0x0000fa0018027a25 */ /* 0x000fe200078e0002 */
[----:B------:R1:W1:Y:S01]  /*15ca0*/  LDS.128 R12, [R208+0x4080] ;  /* 0x00408000d00c7984 */ /* 0x0002620000000c00 */
[----:B------:R-:W-:-:S02]  /*15cb0*/  @P3 SHF.R.U32.HI R0, RZ, c[0x0][0x4f0], R6 ;  /* 0x00013c00ff003a19 */ /* 0x000fc40000011606 */
[----:B------:R-:W-:Y:S01]  /*15cc0*/  IMAD R3, R24, c[0x0][0x3ec], R3 ;  /* 0x0000fb0018037a24 */ /* 0x000fe200078e0203 */
[----:B------:R1:W1:Y:S01]  /*15cd0*/  LDS.128 R20, [R208+0x5080] ;  /* 0x00508000d0147984 */ /* 0x0002620000000c00 */
[C---:B------:R-:W-:Y:S01]  /*15ce0*/  IMAD R8, R7.reuse, c[0x0][0x3f4], R5 ;  /* 0x0000fd0007087a24 */ /* 0x040fe200078e0205 */
[----:B------:R-:W-:Y:S01]  /*15cf0*/  SHF.R.S32.HI R6, RZ, 0x1f, R0 ;  /* 0x0000001fff067819 */ /* 0x000fe20000011400 */
[----:B------:R-:W-:Y:S01]  /*15d00*/  IMAD.WIDE.U32 R2, R7, c[0x0][0x3f0], R2 ;  /* 0x0000fc0007027a25 */ /* 0x000fe200078e0002 */
[----:B------:R1:W1:Y:S01]  /*15d10*/  LDS.128 R24, [R208+0x1080] ;  /* 0x00108000d0187984 */ /* 0x0002620000000c00 */
[----:B------:R-:W-:Y:S02]  /*15d20*/  IADD3 R5, -R0, RZ, RZ ;  /* 0x000000ff00057210 */ /* 0x000fe40007ffe1ff */
[----:B------:R-:W-:Y:S01]  /*15d30*/  IMAD R6, R6, c[0x0][0x3e0], RZ ;  /* 0x0000f80006067a24 */ /* 0x000fe200078e02ff */
[----:B------:R1:W1:Y:S01]  /*15d40*/  LDS.128 R32, [R208+0x6080] ;  /* 0x00608000d0207984 */ /* 0x0002620000000c00 */
[----:B------:R-:W-:Y:S01]  /*15d50*/  IADD3 R3, R3, R8, RZ ;  /* 0x0000000803037210 */ /* 0x000fe20007ffe0ff */
[----:B------:R-:W-:-:S02]  /*15d60*/  IMAD R4, R5, c[0x0][0x4e8], R4 ;  /* 0x00013a0005047a24 */ /* 0x000fc400078e0204 */
[----:B------:R1:W1:Y:S01]  /*15d70*/  LDS.128 R40, [R208+0x7080] ;  /* 0x00708000d0287984 */ /* 0x0002620000000c00 */
[C---:B------:R-:W-:Y:S01]  /*15d80*/  IMAD R5, R0.reuse, c[0x0][0x3e4], R6 ;  /* 0x0000f90000057a24 */ /* 0x040fe200078e0206 */
[----:B------:R-:W-:Y:S01]  /*15d90*/  LEA R6, R31, R229, 0x7 ;  /* 0x000000e51f067211 */ /* 0x000fe200078e38ff */
        /* <DEDUP_REMOVED lines=10> */
[----:B--234-:R2:W3:Y:S02]  /*15e40*/  SHFL.IDX PT, R8, R7, RZ, 0x181f ;  /* 0x00181fff07087589 */ /* 0x01c4e400000e0000 */
.L_x_401:
[----:B------:R-:W-:Y:S05]  /*15e50*/  BRA.DIV ~URZ, `(.L_x_345) ;  /* 0x00002eb27f007947 */ /* 0x000fea000b800000 */
[----:B------:R4:W2:Y:S02]  /*15e60*/  SHFL.IDX PT, R0, R10, RZ, 0x181f ;  /* 0x00181fff0a007589 */ /* 0x0008a400000e0000 */
.L_x_402:
[----:B------:R-:W-:Y:S01]  /*15e70*/  ISETP.GE.AND P0, PT, R6, R11, PT ;  /* 0x0000000b0600720c */ /* 0x000fe20003f06270 */
[----:B------:R-:W-:-:S12]  /*15e80*/  BSSY B0, `(.L_x_346) ;  /* 0x000000a000007945 */ /* 0x000fd80003800000 */
[----:B------:R-:W-:Y:S05]  /*15e90*/  @P0 BRA `(.L_x_347) ;  /* 0x0000008000000947 */ /* 0x000fea0003800000 */
[----:B------:R-:W-:Y:S02]  /*15ea0*/  ISETP.GE.AND P1, PT, R28, c[0x0][0x3c8], PT ;  /* 0x0000f2001c007a0c */ /* 0x000fe40003f26270 */
[----:B------:R-:W-:-:S11]  /*15eb0*/  ISETP.GE.AND P0, PT, R209, c[0x0][0x3c8], PT ;  /* 0x0000f200d1007a0c */ /* 0x000fd60003f06270 */
[CC--:B--2---:R-:W-:Y:S02]  /*15ec0*/  @!P1 LEA R4, P3, R28.reuse, R0.reuse, 0x1 ;  /* 0x000000001c049211 */ /* 0x0c4fe400078608ff */
[C---:B------:R-:W-:Y:S02]  /*15ed0*/  @!P0 LEA R2, P2, R209.reuse, R0, 0x1 ;  /* 0x00000000d1028211 */ /* 0x040fe400078408ff */
[-C--:B---3--:R-:W-:Y:S02]  /*15ee0*/  @!P1 LEA.HI.X R5, R28, R8.reuse, R29, 0x1, P3 ;  /* 0x000000081c059211 */ /* 0x088fe400018f0c1d */
[----:B------:R-:W-:-:S03]  /*15ef0*/  @!P0 LEA.HI.X R3, R209, R8, R30, 0x1, P2 ;  /* 0x00000008d1038211 */ /* 0x000fc600010f0c1e */
[----:B------:R2:W-:Y:S04]  /*15f00*/  @!P1 ST.E.128 [R4.64], R16 ;  /* 0x0000001004009985 */ /* 0x0005e8000c101d0a */
[----:B-1----:R2:W-:Y:S02]  /*15f10*/  @!P0 ST.E.128 [R2.64], R12 ;  /* 0x0000000c02008985 */ /* 0x0025e4000c101d0a */
.L_x_347:
[----:B------:R-:W-:Y:S05]  /*15f20*/  BSYNC B0 ;  /* 0x0000000000007941 */ /* 0x000fea0003800000 */
.L_x_346:
[----:B------:R-:W-:Y:S05]  /*15f30*/  BRA.DIV ~URZ, `(.L_x_348) ;  /* 0x00002e327f007947 */ /* 0x000fea000b800000 */
[----:B---3--:R3:W4:Y:S04]  /*15f40*/  SHFL.IDX PT, R8, R7, 0x1, 0x181f ;  /* 0x00381f0007087f89 */ /* 0x00872800000e0000 */
[----:B--2---:R3:W2:Y:S02]  /*15f50*/  SHFL.IDX PT, R0, R10, 0x1, 0x181f ;  /* 0x00381f000a007f89 */ /* 0x0046a400000e0000 */
.L_x_403:
[----:B------:R-:W-:Y:S01]  /*15f60*/  IADD3 R2, R6, 0x20, RZ ;  /* 0x0000002006027810 */ /* 0x000fe20007ffe0ff */
[----:B------:R-:W-:Y:S03]  /*15f70*/  BSSY B0, `(.L_x_349) ;  /* 0x000000b000007945 */ /* 0x000fe60003800000 */
[----:B------:R-:W-:-:S13]  /*15f80*/  ISETP.GE.AND P0, PT, R2, R11, PT ;  /* 0x0000000b0200720c */ /* 0x000fda0003f06270 */
[----:B------:R-:W-:Y:S05]  /*15f90*/  @P0 BRA `(.L_x_350) ;  /* 0x0000008000000947 */ /* 0x000fea0003800000 */
[----:B------:R-:W-:Y:S02]  /*15fa0*/  ISETP.GE.AND P1, PT, R28, c[0x0][0x3c8], PT ;  /* 0x0000f2001c007a0c */ /* 0x000fe40003f26270 */
[----:B------:R-:W-:-:S11]  /*15fb0*/  ISETP.GE.AND P0, PT, R209, c[0x0][0x3c8], PT ;  /* 0x0000f200d1007a0c */ /* 0x000fd60003f06270 */
[CC--:B--2---:R-:W-:Y:S02]  /*15fc0*/  @!P1 LEA R4, P3, R28.reuse, R0.reuse, 0x1 ;  /* 0x000000001c049211 */ /* 0x0c4fe400078608ff */
[C---:B------:R-:W-:Y:S02]  /*15fd0*/  @!P0 LEA R2, P2, R209.reuse, R0, 0x1 ;  /* 0x00000000d1028211 */ /* 0x040fe400078408ff */
[-C--:B----4-:R-:W-:Y:S02]  /*15fe0*/  @!P1 LEA.HI.X R5, R28, R8.reuse, R29, 0x1, P3 ;  /* 0x000000081c059211 */ /* 0x090fe400018f0c1d */
[----:B------:R-:W-:-:S03]  /*15ff0*/  @!P0 LEA.HI.X R3, R209, R8, R30, 0x1, P2 ;  /* 0x00000008d1038211 */ /* 0x000fc600010f0c1e */
[----:B-1----:R1:W-:Y:S04]  /*16000*/  @!P1 ST.E.128 [R4.64], R24 ;  /* 0x0000001804009985 */ /* 0x0023e8000c101d0a */
[----:B------:R1:W-:Y:S02]  /*16010*/  @!P0 ST.E.128 [R2.64], R20 ;  /* 0x0000001402008985 */ /* 0x0003e4000c101d0a */
.L_x_350:
[----:B------:R-:W-:Y:S05]  /*16020*/  BSYNC B0 ;  /* 0x0000000000007941 */ /* 0x000fea0003800000 */
.L_x_349:
[----:B------:R-:W-:Y:S05]  /*16030*/  BRA.DIV ~URZ, `(.L_x_351) ;  /* 0x00002df27f007947 */ /* 0x000fea000b800000 */
[----:B----4-:R4:W3:Y:S02]  /*16040*/  SHFL.IDX PT, R8, R7, 0x2, 0x181f ;  /* 0x00581f0007087f89 */ /* 0x0108e400000e0000 */
.L_x_404:
[----:B------:R-:W-:Y:S05]  /*16050*/  BRA.DIV ~URZ, `(.L_x_352) ;  /* 0x00002e427f007947 */ /* 0x000fea000b800000 */
[----:B--2---:R2:W4:Y:S02]  /*16060*/  SHFL.IDX PT, R0, R10, 0x2, 0x181f ;  /* 0x00581f000a007f89 */ /* 0x00452400000e0000 */
.L_x_405:
[----:B-1----:R-:W-:Y:S01]  /*16070*/  IADD3 R2, R6, 0x40, RZ ;  /* 0x0000004006027810 */ /* 0x002fe20007ffe0ff */
[----:B------:R-:W-:Y:S03]  /*16080*/  BSSY B0, `(.L_x_353) ;  /* 0x000000b000007945 */ /* 0x000fe60003800000 */
[----:B------:R-:W-:-:S13]  /*16090*/  ISETP.GE.AND P0, PT, R2, R11, PT ;  /* 0x0000000b0200720c */ /* 0x000fda0003f06270 */
[----:B------:R-:W-:Y:S05]  /*160a0*/  @P0 BRA `(.L_x_354) ;  /* 0x0000008000000947 */ /* 0x000fea0003800000 */
[----:B------:R-:W-:Y:S02]  /*160b0*/  ISETP.GE.AND P1, PT, R28, c[0x0][0x3c8], PT ;  /* 0x0000f2001c007a0c */ /* 0x000fe40003f26270 */
[----:B------:R-:W-:-:S11]  /*160c0*/  ISETP.GE.AND P0, PT, R209, c[0x0][0x3c8], PT ;  /* 0x0000f200d1007a0c */ /* 0x000fd60003f06270 */
[CC--:B----4-:R-:W-:Y:S02]  /*160d0*/  @!P1 LEA R4, P3, R28.reuse, R0.reuse, 0x1 ;  /* 0x000000001c049211 */ /* 0x0d0fe400078608ff */
[C---:B------:R-:W-:Y:S02]  /*160e0*/  @!P0 LEA R2, P2, R209.reuse, R0, 0x1 ;  /* 0x00000000d1028211 */ /* 0x040fe400078408ff */
[-C--:B---3--:R-:W-:Y:S02]  /*160f0*/  @!P1 LEA.HI.X R5, R28, R8.reuse, R29, 0x1, P3 ;  /* 0x000000081c059211 */ /* 0x088fe400018f0c1d */
[----:B------:R-:W-:-:S03]  /*16100*/  @!P0 LEA.HI.X R3, R209, R8, R30, 0x1, P2 ;  /* 0x00000008d1038211 */ /* 0x000fc600010f0c1e */
[----:B------:R1:W-:Y:S04]  /*16110*/  @!P1 ST.E.128 [R4.64], R36 ;  /* 0x0000002404009985 */ /* 0x0003e8000c101d0a */
[----:B------:R1:W-:Y:S02]  /*16120*/  @!P0 ST.E.128 [R2.64], R32 ;  /* 0x0000002002008985 */ /* 0x0003e4000c101d0a */
.L_x_354:
[----:B------:R-:W-:Y:S05]  /*16130*/  BSYNC B0 ;  /* 0x0000000000007941 */ /* 0x000fea0003800000 */
.L_x_353:
[----:B------:R-:W-:Y:S05]  /*16140*/  BRA.DIV ~URZ, `(.L_x_355) ;  /* 0x00002db27f007947 */ /* 0x000fea000b800000 */
[----:B---34-:R-:W3:Y:S04]  /*16150*/  SHFL.IDX PT, R7, R7, 0x3, 0x181f ;  /* 0x00781f0007077f89 */ /* 0x018ee800000e0000 */
[----:B------:R4:W1:Y:S02]  /*16160*/  SHFL.IDX PT, R0, R10, 0x3, 0x181f ;  /* 0x00781f000a007f89 */ /* 0x00086400000e0000 */
.L_x_406:
[----:B-1----:R-:W-:-:S04]  /*16170*/  IADD3 R2, R6, 0x60, RZ ;  /* 0x0000006006027810 */ /* 0x002fc80007ffe0ff */
[----:B------:R-:W-:-:S13]  /*16180*/  ISETP.GE.AND P0, PT, R2, R11, PT ;  /* 0x0000000b0200720c */ /* 0x000fda0003f06270 */
[----:B------:R-:W-:Y:S05]  /*16190*/  @P0 BRA `(.L_x_356) ;  /* 0x0000195000000947 */ /* 0x000fea0003800000 */
[----:B------:R-:W-:-:S13]  /*161a0*/  ISETP.GE.AND P0, PT, R28, c[0x0][0x3c8], PT ;  /* 0x0000f2001c007a0c */ /* 0x000fda0003f06270 */
[----:B------:R-:W-:-:S04]  /*161b0*/  @!P0 LEA R2, P1, R28, R0, 0x1 ;  /* 0x000000001c028211 */ /* 0x000fc800078208ff */
[----:B---3--:R-:W-:-:S05]  /*161c0*/  @!P0 LEA.HI.X R3, R28, R7, R29, 0x1, P1 ;  /* 0x000000071c038211 */ /* 0x008fca00008f0c1d */
[----:B------:R1:W-:Y:S01]  /*161d0*/  @!P0 ST.E.128 [R2.64], R44 ;  /* 0x0000002c02008985 */ /* 0x0003e2000c101d0a */
[----:B------:R-:W-:-:S13]  /*161e0*/  ISETP.GE.AND P0, PT, R209, c[0x0][0x3c8], PT ;  /* 0x0000f200d1007a0c */ /* 0x000fda0003f06270 */
[----:B------:R-:W-:Y:S05]  /*161f0*/  @P0 BRA `(.L_x_356) ;  /* 0x000018f000000947 */ /* 0x000fea0003800000 */
[----:B-1----:R-:W-:-:S04]  /*16200*/  LEA R2, P0, R209, R0, 0x1 ;  /* 0x00000000d1027211 */ /* 0x002fc800078008ff */
[----:B------:R-:W-:-:S05]  /*16210*/  LEA.HI.X R3, R209, R7, R30, 0x1, P0 ;  /* 0x00000007d1037211 */ /* 0x000fca00000f0c1e */
[----:B------:R1:W-:Y:S01]  /*16220*/  ST.E.128 [R2.64], R40 ;  /* 0x0000002802007985 */ /* 0x0003e2000c101d0a */
[----:B------:R-:W-:Y:S05]  /*16230*/  BRA `(.L_x_356) ;  /* 0x000018b000007947 */ /* 0x000fea0003800000 */
.L_x_343:
        /* <DEDUP_REMOVED lines=34> */
.L_x_407:
[----:B------:R-:W-:Y:S05]  /*16460*/  BRA.DIV ~URZ, `(.L_x_358) ;  /* 0x00002bc27f007947 */ /* 0x000fea000b800000 */
[----:B------:R3:W4:Y:S02]  /*16470*/  SHFL.IDX PT, R0, R28, RZ, 0x1c1f ;  /* 0x001c1fff1c007589 */ /* 0x00072400000e0000 */
.L_x_408:
[----:B------:R-:W-:Y:S01]  /*16480*/  LOP3.LUT R4, R22, 0x7ffffffc, RZ, 0xc0, !PT ;  /* 0x7ffffffc16047812 */ /* 0x000fe200078ec0ff */
[----:B------:R-:W-:Y:S04]  /*16490*/  BSSY B0, `(.L_x_359) ;  /* 0x0000063000007945 */ /* 0x000fe80003800000 */
[----:B------:R-:W-:-:S04]  /*164a0*/  IMAD.IADD R4, R16, 0x1, -R4 ;  /* 0x0000000110047824 */ /* 0x000fc800078e0a04 */
[----:B------:R-:W-:-:S05]  /*164b0*/  IMAD.SHL.U32 R4, R4, 0x2, RZ ;  /* 0x0000000204047824 */ /* 0x000fca00078e00ff */
        /* <DEDUP_REMOVED lines=14> */
[----:B------:R-:W-:Y:S02]  /*165a0*/  IADD3 R16, R4, 0x20, RZ ;  /* 0x0000002004107810 */ /* 0x000fe40007ffe0ff */
        /* <DEDUP_REMOVED lines=16> */
[----:B------:R-:W-:Y:S02]  /*166b0*/  ISETP.GE.AND P1, PT, R4, c[0x0][0x3c8], PT ;  /* 0x0000f20004007a0c */ /* 0x000fe40003f26270 */
[----:B------:R-:W-:-:S02]  /*166c0*/  ISETP.GE.AND P0, PT, R13, c[0x0][0x3c8], PT ;  /* 0x0000f2000d007a0c */ /* 0x000fc40003f06270 */
[----:B------:R-:W-:Y:S02]  /*166d0*/  ISETP.GE.AND P3, PT, R12, c[0x0][0x3c8], PT ;  /* 0x0000f2000c007a0c */ /* 0x000fe40003f66270 */
[----:B------:R-:W-:Y:S02]  /*166e0*/  ISETP.GE.AND P4, PT, R15, c[0x0][0x3c8], PT ;  /* 0x0000f2000f007a0c */ /* 0x000fe40003f86270 */
[----:B------:R-:W-:-:S05]  /*166f0*/  ISETP.GE.AND P6, PT, R22, c[0x0][0x3c8], PT ;  /* 0x0000f20016007a0c */ /* 0x000fca0003fc6270 */
[----:B----4-:R-:W-:Y:S02]  /*16700*/  @!P1 IMAD.MOV.U32 R6, RZ, RZ, R0 ;  /* 0x000000ffff069224 */ /* 0x010fe400078e0000 */
[----:B--2---:R-:W-:Y:S01]  /*16710*/  @!P1 IMAD.MOV.U32 R7, RZ, RZ, R5 ;  /* 0x000000ffff079224 */ /* 0x004fe200078e0005 */
[----:B------:R-:W-:-:S03]  /*16720*/  @!P0 LEA R2, P2, R13, R0, 0x2 ;  /* 0x000000000d028211 */ /* 0x000fc600078410ff */
[----:B------:R-:W-:Y:S01]  /*16730*/  @!P1 IMAD.WIDE R6, R4, 0x4, R6 ;  /* 0x0000000404069825 */ /* 0x000fe200078e0206 */
[----:B------:R-:W-:Y:S02]  /*16740*/  @!P0 LEA.HI.X R3, R13, R5, R30, 0x2, P2 ;  /* 0x000000050d038211 */ /* 0x000fe400010f141e */
[----:B------:R-:W-:Y:S02]  /*16750*/  ISETP.GE.AND P2, PT, R16, c[0x0][0x3c8], PT ;  /* 0x0000f20010007a0c */ /* 0x000fe40003f46270 */
[----:B------:R2:W-:Y:S01]  /*16760*/  @!P1 ST.E.64 [R6.64], R132 ;  /* 0x0000008406009985 */ /* 0x0005e2000c101b0a */
[----:B------:R-:W-:-:S03]  /*16770*/  ISETP.GE.AND P1, PT, R17, c[0x0][0x3c8], PT ;  /* 0x0000f20011007a0c */ /* 0x000fc60003f26270 */
[----:B------:R4:W-:Y:S01]  /*16780*/  @!P0 ST.E.64 [R2.64], R48 ;  /* 0x0000003002008985 */ /* 0x0009e2000c101b0a */
[CC--:B--2---:R-:W-:Y:S02]  /*16790*/  @!P3 LEA R6, P5, R12.reuse, R0.reuse, 0x2 ;  /* 0x000000000c06b211 */ /* 0x0c4fe400078a10ff */
[C---:B----4-:R-:W-:Y:S02]  /*167a0*/  @!P4 LEA R2, P0, R15.reuse, R0, 0x2 ;  /* 0x000000000f02c211 */ /* 0x050fe400078010ff */
[-C--:B------:R-:W-:Y:S02]  /*167b0*/  @!P3 LEA.HI.X R7, R12, R5.reuse, R29, 0x2, P5 ;  /* 0x000000050c07b211 */ /* 0x080fe400028f141d */
        /* <DEDUP_REMOVED lines=14> */
[CC--:B----4-:R-:W-:Y:S02]  /*168a0*/  @!P4 LEA R2, P0, R19.reuse, R0.reuse, 0x2 ;  /* 0x000000001302c211 */ /* 0x0d0fe400078010ff */
[-C--:B------:R-:W-:Y:S02]  /*168b0*/  @!P3 LEA.HI.X R7, R18, R5.reuse, R34, 0x2, P5 ;  /* 0x000000051207b211 */ /* 0x080fe400028f1422 */
[----:B------:R-:W-:Y:S02]  /*168c0*/  @!P4 LEA.HI.X R3, R19, R5, R35, 0x2, P0 ;  /* 0x000000051303c211 */ /* 0x000fe400000f1423 */
[----:B------:R-:W-:Y:S01]  /*168d0*/  @!P2 LEA R8, P0, R20, R0, 0x2 ;  /* 0x000000001408a211 */ /* 0x000fe200078010ff */
[----:B------:R2:W-:Y:S01]  /*168e0*/  @!P3 ST.E.64 [R6.64], R58 ;  /* 0x0000003a0600b985 */ /* 0x0005e2000c101b0a */
[----:B------:R-:W-:-:S02]  /*168f0*/  ISETP.GE.AND P5, PT, R23, c[0x0][0x3c8], PT ;  /* 0x0000f20017007a0c */ /* 0x000fc40003fa6270 */
[----:B------:R-:W-:Y:S01]  /*16900*/  @!P2 LEA.HI.X R9, R20, R5, R36, 0x2, P0 ;  /* 0x000000051409a211 */ /* 0x000fe200000f1424 */
[----:B------:R4:W-:Y:S01]  /*16910*/  @!P4 ST.E.64 [R2.64], R70 ;  /* 0x000000460200c985 */ /* 0x0009e2000c101b0a */
[----:B------:R-:W-:-:S03]  /*16920*/  ISETP.GE.AND P4, PT, R24, c[0x0][0x3c8], PT ;  /* 0x0000f20018007a0c */ /* 0x000fc60003f86270 */
[----:B------:R-:W-:Y:S01]  /*16930*/  @!P2 ST.E.64 [R8.64], R84 ;  /* 0x000000540800a985 */ /* 0x000fe2000c101b0a */
[----:B------:R-:W-:Y:S02]  /*16940*/  ISETP.GE.AND P2, PT, R25, c[0x0][0x3c8], PT ;  /* 0x0000f20019007a0c */ /* 0x000fe40003f46270 */
[CC--:B--2---:R-:W-:Y:S02]  /*16950*/  @!P6 LEA R6, P0, R22.reuse, R0.reuse, 0x2 ;  /* 0x000000001606e211 */ /* 0x0c4fe400078010ff */
[C---:B----4-:R-:W-:Y:S02]  /*16960*/  @!P1 LEA R2, P3, R21.reuse, R0, 0x2 ;  /* 0x0000000015029211 */ /* 0x050fe400078610ff */
[-C--:B------:R-:W-:Y:S02]  /*16970*/  @!P6 LEA.HI.X R7, R22, R5.reuse, R39, 0x2, P0 ;  /* 0x000000051607e211 */ /* 0x080fe400000f1427 */
[----:B------:R-:W-:Y:S02]  /*16980*/  @!P1 LEA.HI.X R3, R21, R5, R37, 0x2, P3 ;  /* 0x0000000515039211 */ /* 0x000fe400018f1425 */
[----:B------:R-:W-:-:S03]  /*16990*/  ISETP.GE.AND P0, PT, R27, c[0x0][0x3c8], PT ;  /* 0x0000f2001b007a0c */ /* 0x000fc60003f06270 */
[----:B------:R2:W-:Y:S01]  /*169a0*/  @!P1 ST.E.64 [R2.64], R72 ;  /* 0x0000004802009985 */ /* 0x0005e2000c101b0a */
[----:B------:R-:W-:-:S03]  /*169b0*/  ISETP.GE.AND P1, PT, R26, c[0x0][0x3c8], PT ;  /* 0x0000f2001a007a0c */ /* 0x000fc60003f26270 */
[----:B------:R4:W-:Y:S01]  /*169c0*/  @!P6 ST.E.64 [R6.64], R74 ;  /* 0x0000004a0600e985 */ /* 0x0009e2000c101b0a */
[----:B------:R-:W-:-:S04]  /*169d0*/  @!P4 LEA R10, P6, R24, R0, 0x2 ;  /* 0x00000000180ac211 */ /* 0x000fc800078c10ff */
[----:B------:R-:W-:Y:S02]  /*169e0*/  @!P4 LEA.HI.X R11, R24, R5, R40, 0x2, P6 ;  /* 0x00000005180bc211 */ /* 0x000fe400030f1428 */
[----:B--2---:R-:W-:-:S04]  /*169f0*/  @!P5 LEA R2, P3, R23, R0, 0x2 ;  /* 0x000000001702d211 */ /* 0x004fc800078610ff */
[----:B------:R-:W-:Y:S02]  /*16a00*/  @!P5 LEA.HI.X R3, R23, R5, R38, 0x2, P3 ;  /* 0x000000051703d211 */ /* 0x000fe400018f1426 */
[----:B------:R-:W-:-:S03]  /*16a10*/  @!P2 LEA R8, P3, R25, R0, 0x2 ;  /* 0x000000001908a211 */ /* 0x000fc600078610ff */
[----:B------:R2:W-:Y:S01]  /*16a20*/  @!P5 ST.E.64 [R2.64], R76 ;  /* 0x0000004c0200d985 */ /* 0x0005e2000c101b0a */
        /* <DEDUP_REMOVED lines=9> */
.L_x_360:
[----:B------:R-:W-:Y:S05]  /*16ac0*/  BSYNC B0 ;  /* 0x0000000000007941 */ /* 0x000fea0003800000 */
.L_x_359:
[----:B------:R-:W-:Y:S05]  /*16ad0*/  BRA.DIV ~URZ, `(.L_x_361) ;  /* 0x000025b27f007947 */ /* 0x000fea000b800000 */
[----:B--2---:R2:W1:Y:S04]  /*16ae0*/  SHFL.IDX PT, R5, R14, 0x1, 0x1c1f ;  /* 0x003c1f000e057f89 */ /* 0x00446800000e0000 */
[----:B----4-:R2:W4:Y:S02]  /*16af0*/  SHFL.IDX PT, R0, R28, 0x1, 0x1c1f ;  /* 0x003c1f001c007f89 */ /* 0x01052400000e0000 */
.L_x_409:
[----:B------:R-:W-:-:S13]  /*16b00*/  ISETP.NE.AND P0, PT, R66, RZ, PT ;  /* 0x000000ff4200720c */ /* 0x000fda0003f05270 */
[----:B------:R-:W-:Y:S05]  /*16b10*/  @P0 BRA `(.L_x_356) ;  /* 0x00000fd000000947 */ /* 0x000fea0003800000 */
[----:B------:R-:W-:Y:S02]  /*16b20*/  ISETP.GE.AND P2, PT, R4, c[0x0][0x3c8], PT ;  /* 0x0000f20004007a0c */ /* 0x000fe40003f46270 */
[----:B------:R-:W-:Y:S02]  /*16b30*/  ISETP.GE.AND P1, PT, R13, c[0x0][0x3c8], PT ;  /* 0x0000f2000d007a0c */ /* 0x000fe40003f26270 */
[----:B------:R-:W-:Y:S02]  /*16b40*/  ISETP.GE.AND P0, PT, R12, c[0x0][0x3c8], PT ;  /* 0x0000f2000c007a0c */ /* 0x000fe40003f06270 */
[----:B------:R-:W-:Y:S02]  /*16b50*/  ISETP.GE.AND P5, PT, R15, c[0x0][0x3c8], PT ;  /* 0x0000f2000f007a0c */ /* 0x000fe40003fa6270 */
[----:B------:R-:W-:-:S05]  /*16b60*/  ISETP.GE.AND P6, PT, R16, c[0x0][0x3c8], PT ;  /* 0x0000f20010007a0c */ /* 0x000fca0003fc6270 */
[----:B----4-:R-:W-:Y:S02]  /*16b70*/  @!P2 IMAD.MOV.U32 R2, RZ, RZ, R0 ;  /* 0x000000ffff02a224 */ /* 0x010fe400078e0000 */
[----:B-1----:R-:W-:Y:S01]  /*16b80*/  @!P2 IMAD.MOV.U32 R3, RZ, RZ, R5 ;  /* 0x000000ffff03a224 */ /* 0x002fe200078e0005 */
[----:B------:R-:W-:-:S03]  /*16b90*/  @!P1 LEA R6, P4, R13, R0, 0x2 ;  /* 0x000000000d069211 */ /* 0x000fc600078810ff */
[----:B------:R-:W-:Y:S01]  /*16ba0*/  @!P2 IMAD.WIDE R8, R4, 0x4, R2 ;  /* 0x000000040408a825 */ /* 0x000fe200078e0202 */
[C---:B------:R-:W-:Y:S02]  /*16bb0*/  @!P0 LEA R2, P3, R12.reuse, R0, 0x2 ;  /* 0x000000000c028211 */ /* 0x040fe400078610ff */
[-C--:B------:R-:W-:Y:S02]  /*16bc0*/  @!P1 LEA.HI.X R7, R13, R5.reuse, R30, 0x2, P4 ;  /* 0x000000050d079211 */ /* 0x080fe400020f141e */
[----:B------:R-:W-:Y:S01]  /*16bd0*/  ISETP.GE.AND P4, PT, R17, c[0x0][0x3c8], PT ;  /* 0x0000f20011007a0c */ /* 0x000fe20003f86270 */
[----:B------:R1:W-:Y:S01]  /*16be0*/  @!P2 ST.E.64 [R8.64], R96 ;  /* 0x000000600800a985 */ /* 0x0003e2000c101b0a */
[----:B------:R-:W-:Y:S02]  /*16bf0*/  @!P0 LEA.HI.X R3, R12, R5, R29, 0x2, P3 ;  /* 0x000000050c038211 */ /* 0x000fe400018f141d */
[----:B------:R-:W-:Y:S01]  /*16c00*/  ISETP.GE.AND P3, PT, R18, c[0x0][0x3c8], PT ;  /* 0x0000f20012007a0c */ /* 0x000fe20003f66270 */
[----:B------:R4:W-:Y:S01]  /*16c10*/  @!P1 ST.E.64 [R6.64], R82 ;  /* 0x0000005206009985 */ /* 0x0009e2000c101b0a */
[----:B------:R-:W-:-:S02]  /*16c20*/  ISETP.GE.AND P2, PT, R19, c[0x0][0x3c8], PT ;  /* 0x0000f20013007a0c */ /* 0x000fc40003f46270 */
[CC--:B------:R-:W-:Y:S01]  /*16c30*/  @!P6 LEA R12, P1, R16.reuse, R0.reuse, 0x2 ;  /* 0x00000000100ce211 */ /* 0x0c0fe200078210ff */
[----:B------:R5:W-:Y:S01]  /*16c40*/  @!P0 ST.E.64 [R2.64], R64 ;  /* 0x0000004002008985 */ /* 0x000be2000c101b0a */
[CC--:B--2---:R-:W-:Y:S02]  /*16c50*/  @!P5 LEA R14, P0, R15.reuse, R0.reuse, 0x2 ;  /* 0x000000000f0ed211 */ /* 0x0c4fe400078010ff */
[-C--:B------:R-:W-:Y:S02]  /*16c60*/  @!P6 LEA.HI.X R13, R16, R5.reuse, R33, 0x2, P1 ;  /* 0x00000005100de211 */ /* 0x080fe400008f1421 */
[-C--:B------:R-:W-:Y:S02]  /*16c70*/  @!P5 LEA.HI.X R15, R15, R5.reuse, R31, 0x2, P0 ;  /* 0x000000050f0fd211 */ /* 0x080fe400000f141f */
[C---:B------:R-:W-:Y:S02]  /*16c80*/  @!P4 LEA R10, P0, R17.reuse, R0, 0x2 ;  /* 0x00000000110ac211 */ /* 0x040fe400078010ff */
[----:B------:R-:W-:Y:S01]  /*16c90*/  ISETP.GE.AND P1, PT, R20, c[0x0][0x3c8], PT ;  /* 0x0000f20014007a0c */ /* 0x000fe20003f26270 */
[----:B------:R2:W-:Y:S01]  /*16ca0*/  @!P5 ST.E.64 [R14.64], R108 ;  /* 0x0000006c0e00d985 */ /* 0x0005e2000c101b0a */
[----:B------:R-:W-:-:S02]  /*16cb0*/  @!P4 LEA.HI.X R11, R17, R5, R32, 0x2, P0 ;  /* 0x00000005110bc211 */ /* 0x000fc400000f1420 */
[----:B------:R-:W-:Y:S02]  /*16cc0*/  ISETP.GE.AND P6, PT, R21, c[0x0][0x3c8], PT ;  /* 0x0000f20015007a0c */ /* 0x000fe40003fc6270 */
[----:B------:R-:W-:Y:S02]  /*16cd0*/  ISETP.GE.AND P5, PT, R22, c[0x0][0x3c8], PT ;  /* 0x0000f20016007a0c */ /* 0x000fe40003fa6270 */
[----:B-1----:R-:W-:-:S04]  /*16ce0*/  @!P3 LEA R8, P0, R18, R0, 0x2 ;  /* 0x000000001208b211 */ /* 0x002fc800078010ff */
[----:B------:R-:W-:Y:S02]  /*16cf0*/  @!P3 LEA.HI.X R9, R18, R5, R34, 0x2, P0 ;  /* 0x000000051209b211 */ /* 0x000fe400000f1422 */
[----:B----4-:R-:W-:-:S04]  /*16d00*/  @!P2 LEA R6, P0, R19, R0, 0x2 ;  /* 0x000000001306a211 */ /* 0x010fc800078010ff */
[----:B------:R-:W-:Y:S02]  /*16d10*/  @!P2 LEA.HI.X R7, R19, R5, R35, 0x2, P0 ;  /* 0x000000051307a211 */ /* 0x000fe400000f1423 */
[----:B-----5:R-:W-:-:S04]  /*16d20*/  @!P1 LEA R2, P0, R20, R0, 0x2 ;  /* 0x0000000014029211 */ /* 0x020fc800078010ff */
[----:B------:R-:W-:Y:S02]  /*16d30*/  @!P1 LEA.HI.X R3, R20, R5, R36, 0x2, P0 ;  /* 0x0000000514039211 */ /* 0x000fe400000f1424 */
[----:B------:R-:W-:-:S13]  /*16d40*/  ISETP.GE.AND P0, PT, R16, c[0x0][0x3c8], PT ;  /* 0x0000f20010007a0c */ /* 0x000fda0003f06270 */
[----:B------:R1:W-:Y:S01]  /*16d50*/  @!P0 ST.E.64 [R12.64], R104 ;  /* 0x000000680c008985 */ /* 0x0003e2000c101b0a */
[----:B--2---:R-:W-:-:S03]  /*16d60*/  @!P6 LEA R14, P0, R21, R0, 0x2 ;  /* 0x00000000150ee211 */ /* 0x004fc600078010ff */
[----:B------:R2:W-:Y:S01]  /*16d70*/  @!P4 ST.E.64 [R10.64], R100 ;  /* 0x000000640a00c985 */ /* 0x0005e2000c101b0a */
[----:B------:R-:W-:Y:S02]  /*16d80*/  ISETP.GE.AND P4, PT, R23, c[0x0][0x3c8], PT ;  /* 0x0000f20017007a0c */ /* 0x000fe40003f86270 */
[----:B------:R-:W-:Y:S01]  /*16d90*/  @!P6 LEA.HI.X R15, R21, R5, R37, 0x2, P0 ;  /* 0x00000005150fe211 */ /* 0x000fe200000f1425 */
[----:B------:R4:W-:Y:S01]  /*16da0*/  @!P3 ST.E.64 [R8.64], R94 ;  /* 0x0000005e0800b985 */ /* 0x0009e2000c101b0a */
[----:B------:R-:W-:-:S03]  /*16db0*/  ISETP.GE.AND P3, PT, R24, c[0x0][0x3c8], PT ;  /* 0x0000f20018007a0c */ /* 0x000fc60003f66270 */
[----:B------:R5:W-:Y:S01]  /*16dc0*/  @!P2 ST.E.64 [R6.64], R86 ;  /* 0x000000560600a985 */ /* 0x000be2000c101b0a */
[----:B------:R-:W-:-:S03]  /*16dd0*/  ISETP.GE.AND P2, PT, R25, c[0x0][0x3c8], PT ;  /* 0x0000f20019007a0c */ /* 0x000fc60003f46270 */
[----:B------:R3:W-:Y:S04]  /*16de0*/  @!P1 ST.E.64 [R2.64], R60 ;  /* 0x0000003c02009985 */ /* 0x0007e8000c101b0a */
[----:B------:R3:W-:Y:S01]  /*16df0*/  @!P6 ST.E.64 [R14.64], R106 ;  /* 0x0000006a0e00e985 */ /* 0x0007e2000c101b0a */
[CC--:B-1----:R-:W-:Y:S02]  /*16e00*/  @!P5 LEA R12, P1, R22.reuse, R0.reuse, 0x2 ;  /* 0x00000000160cd211 */ /* 0x0c2fe400078210ff */
[----:B--2---:R-:W-:Y:S02]  /*16e10*/  @!P4 LEA R10, P0, R23, R0, 0x2 ;  /* 0x00000000170ac211 */ /* 0x004fe400078010ff */
[----:B------:R-:W-:Y:S02]  /*16e20*/  @!P5 LEA.HI.X R13, R22, R5, R39, 0x2, P1 ;  /* 0x00000005160dd211 */ /* 0x000fe400008f1427 */
[----:B------:R-:W-:-:S02]  /*16e30*/  ISETP.GE.AND P1, PT, R26, c[0x0][0x3c8], PT ;  /* 0x0000f2001a007a0c */ /* 0x000fc40003f26270 */
[----:B------:R-:W-:Y:S01]  /*16e40*/  @!P4 LEA.HI.X R11, R23, R5, R38, 0x2, P0 ;  /* 0x00000005170bc211 */ /* 0x000fe200000f1426 */
[----:B------:R1:W-:Y:S01]  /*16e50*/  @!P5 ST.E.64 [R12.64], R102 ;  /* 0x000000660c00d985 */ /* 0x0003e2000c101b0a */
[----:B----4-:R-:W-:-:S03]  /*16e60*/  @!P3 LEA R8, P0, R24, R0, 0x2 ;  /* 0x000000001808b211 */ /* 0x010fc600078010ff */
[----:B------:R1:W-:Y:S01]  /*16e70*/  @!P4 ST.E.64 [R10.64], R98 ;  /* 0x000000620a00c985 */ /* 0x0003e2000c101b0a */
[----:B------:R-:W-:Y:S02]  /*16e80*/  @!P3 LEA.HI.X R9, R24, R5, R40, 0x2, P0 ;  /* 0x000000051809b211 */ /* 0x000fe400000f1428 */
[----:B-----5:R-:W-:-:S03]  /*16e90*/  @!P2 LEA R6, P0, R25, R0, 0x2 ;  /* 0x000000001906a211 */ /* 0x020fc600078010ff */
[----:B------:R1:W-:Y:S01]  /*16ea0*/  @!P3 ST.E.64 [R8.64], R90 ;  /* 0x0000005a0800b985 */ /* 0x0003e2000c101b0a */
[----:B------:R-:W-:Y:S02]  /*16eb0*/  @!P2 LEA.HI.X R7, R25, R5, R41, 0x2, P0 ;  /* 0x000000051907a211 */ /* 0x000fe400000f1429 */
[----:B---3--:R-:W-:-:S03]  /*16ec0*/  @!P1 LEA R2, P0, R26, R0, 0x2 ;  /* 0x000000001a029211 */ /* 0x008fc600078010ff */
[----:B------:R1:W-:Y:S01]  /*16ed0*/  @!P2 ST.E.64 [R6.64], R78 ;  /* 0x0000004e0600a985 */ /* 0x0003e2000c101b0a */
[----:B------:R-:W-:Y:S02]  /*16ee0*/  @!P1 LEA.HI.X R3, R26, R5, R42, 0x2, P0 ;  /* 0x000000051a039211 */ /* 0x000fe400000f142a */
[----:B------:R-:W-:-:S03]  /*16ef0*/  ISETP.GE.AND P0, PT, R27, c[0x0][0x3c8], PT ;  /* 0x0000f2001b007a0c */ /* 0x000fc60003f06270 */
[----:B------:R1:W-:Y:S10]  /*16f00*/  @!P1 ST.E.64 [R2.64], R62 ;  /* 0x0000003e02009985 */ /* 0x0003f4000c101b0a */
[----:B------:R-:W-:Y:S05]  /*16f10*/  @P0 BRA `(.L_x_356) ;  /* 0x00000bd000000947 */ /* 0x000fea0003800000 */
[----:B-1----:R-:W-:-:S04]  /*16f20*/  LEA R2, P0, R27, R0, 0x2 ;  /* 0x000000001b027211 */ /* 0x002fc800078010ff */
[----:B------:R-:W-:-:S05]  /*16f30*/  LEA.HI.X R3, R27, R5, R43, 0x2, P0 ;  /* 0x000000051b037211 */ /* 0x000fca00000f142b */
[----:B------:R1:W-:Y:S01]  /*16f40*/  ST.E.64 [R2.64], R46 ;  /* 0x0000002e02007985 */ /* 0x0003e2000c101b0a */
[----:B------:R-:W-:Y:S05]  /*16f50*/  BRA `(.L_x_356) ;  /* 0x00000b9000007947 */ /* 0x000fea0003800000 */
.L_x_341:
        /* <DEDUP_REMOVED lines=18> */
[----:B------:R2:W4:Y:S04]  /*17080*/  LDG.E R0, [R4.64] ;  /* 0x0000000a04007981 */ /* 0x000528000c1e1900 */
[----:B--23--:R-:W4:Y:S02]  /*17090*/  LDG.E R4, [R4.64+0x4] ;  /* 0x0000040a04047981 */ /* 0x00cf24000c1e1900 */
[----:B----45:R-:W-:Y:S02]  /*170a0*/  IADD3 R19, -R0, R4, RZ ;  /* 0x0000000400137210 */ /* 0x030fe40007ffe1ff */
.L_x_362:
[----:B---3--:R-:W2:Y:S01]  /*170b0*/  S2R R3, SR_TID.X ;  /* 0x0000000000037919 */ /* 0x008ea20000002100 */
[----:B------:R-:W-:Y:S01]  /*170c0*/  BSSY B0, `(.L_x_363) ;  /* 0x0000038000007945 */ /* 0x000fe20003800000 */
[----:B------:R-:W-:Y:S02]  /*170d0*/  SEL R15, R6, RZ, !P2 ;  /* 0x000000ff060f7207 */ /* 0x000fe40005000000 */
[----:B------:R-:W-:-:S02]  /*170e0*/  SEL R20, R9, RZ, !P2 ;  /* 0x000000ff09147207 */ /* 0x000fc40005000000 */
[----:B-----5:R-:W-:Y:S02]  /*170f0*/  SHF.R.S32.HI R17, RZ, 0x1f, R7 ;  /* 0x0000001fff117819 */ /* 0x020fe40000011407 */
[----:B--2---:R-:W-:-:S13]  /*17100*/  ISETP.GT.AND P0, PT, R3, 0x7f, PT ;  /* 0x0000007f0300780c */ /* 0x004fda0003f04270 */
        /* <DEDUP_REMOVED lines=9> */
[----:B------:R-:W-:Y:S02]  /*171a0*/  ISETP.GT.AND P2, PT, R18, 0x1, PT ;  /* 0x000000011200780c */ /* 0x000fe40003f44270 */
[----:B------:R-:W-:Y:S02]  /*171b0*/  MOV R6, R14 ;  /* 0x0000000e00067202 */ /* 0x000fe40000000f00 */
[----:B------:R-:W-:-:S04]  /*171c0*/  SEL R0, R0, 0x328, P2 ;  /* 0x0000032800007807 */ /* 0x000fc80001000000 */
[----:B------:R4:W5:Y:S08]  /*171d0*/  LDC.64 R8, c[0x0][R0+0x170] ;  /* 0x00005c0000087b82 */ /* 0x0009700000000a00 */
[----:B------:R4:W2:Y:S08]  /*171e0*/  LDC.64 R4, c[0x0][R0+0x168] ;  /* 0x00005a0000047b82 */ /* 0x0008b00000000a00 */
[----:B------:R4:W1:Y:S08]  /*171f0*/  LDC.64 R10, c[0x0][R0+0x178] ;  /* 0x00005e00000a7b82 */ /* 0x0008700000000a00 */
[----:B------:R4:W1:Y:S02]  /*17200*/  LDC.64 R12, c[0x0][R0+0x160] ;  /* 0x00005800000c7b82 */ /* 0x0008640000000a00 */
[----:B----4-:R-:W-:-:S05]  /*17210*/  IMAD.MOV.U32 R0, RZ, RZ, c[0x0][0x4e8] ;  /* 0x00013a00ff007624 */ /* 0x010fca00078e00ff */
[----:B------:R-:W-:Y:S01]  /*17220*/  ISETP.NE.AND P0, PT, R0, 0x1, PT ;  /* 0x000000010000780c */ /* 0x000fe20003f05270 */
[----:B-----5:R-:W-:-:S12]  /*17230*/  IMAD R0, R9, R15, RZ ;  /* 0x0000000f09007224 */ /* 0x020fd800078e02ff */
[----:B------:R-:W-:-:S05]  /*17240*/  @P0 IMAD.HI.U32 R16, R14, c[0x0][0x4ec], RZ ;  /* 0x00013b000e100a27 */ /* 0x000fca00078e00ff */
[----:B------:R-:W-:Y:S01]  /*17250*/  @P0 SHF.R.U32.HI R6, RZ, c[0x0][0x4f0], R16 ;  /* 0x00013c00ff060a19 */ /* 0x000fe20000011610 */
[-C--:B--2---:R-:W-:Y:S02]  /*17260*/  IMAD R9, R5, R2.reuse, RZ ;  /* 0x0000000205097224 */ /* 0x084fe400078e02ff */
[----:B------:R-:W-:-:S04]  /*17270*/  IMAD.WIDE.U32 R4, R4, R2, RZ ;  /* 0x0000000204047225 */ /* 0x000fc800078e00ff */
[----:B------:R-:W-:-:S04]  /*17280*/  IMAD.WIDE.U32 R2, R8, R15, RZ ;  /* 0x0000000f08027225 */ /* 0x000fc800078e00ff */
[----:B------:R-:W-:Y:S01]  /*17290*/  IMAD R8, R8, R20, R0 ;  /* 0x0000001408087224 */ /* 0x000fe200078e0200 */
[----:B---3--:R-:W-:Y:S01]  /*172a0*/  SEL R0, R21, RZ, P2 ;  /* 0x000000ff15007207 */ /* 0x008fe20001000000 */
[----:B------:R-:W-:Y:S01]  /*172b0*/  IMAD.IADD R9, R5, 0x1, R9 ;  /* 0x0000000105097824 */ /* 0x000fe200078e0209 */
[----:B------:R-:W-:Y:S01]  /*172c0*/  IADD3 R16, P1, P0, R2, R4, R7 ;  /* 0x0000000402107210 */ /* 0x000fe2000783e007 */
[----:B------:R-:W-:Y:S01]  /*172d0*/  IMAD.MOV R4, RZ, RZ, -R6 ;  /* 0x000000ffff047224 */ /* 0x000fe200078e0a06 */
[----:B------:R-:W-:Y:S01]  /*172e0*/  IADD3 R5, R3, R8, RZ ;  /* 0x0000000803057210 */ /* 0x000fe20007ffe0ff */
[----:B-1----:R-:W-:-:S03]  /*172f0*/  IMAD.WIDE.U32 R2, R10, R0, RZ ;  /* 0x000000000a027225 */ /* 0x002fc600078e00ff */
[----:B------:R-:W-:Y:S01]  /*17300*/  IADD3.X R9, R5, R9, R17, P1, P0 ;  /* 0x0000000905097210 */ /* 0x000fe20000fe0411 */
[----:B------:R-:W-:Y:S01]  /*17310*/  IMAD R8, R11, R0, RZ ;  /* 0x000000000b087224 */ /* 0x000fe200078e02ff */
[----:B------:R-:W-:Y:S01]  /*17320*/  IADD3 R2, P1, P0, R6, R16, R2 ;  /* 0x0000001006027210 */ /* 0x000fe2000783e002 */
[----:B------:R-:W-:Y:S01]  /*17330*/  IMAD R0, R4, c[0x0][0x4e8], R14 ;  /* 0x00013a0004007a24 */ /* 0x000fe200078e020e */
[----:B------:R-:W-:Y:S02]  /*17340*/  SHF.R.S32.HI R6, RZ, 0x1f, R6 ;  /* 0x0000001fff067819 */ /* 0x000fe40000011406 */
[----:B------:R-:W-:Y:S01]  /*17350*/  IADD3 R3, R3, R8, RZ ;  /* 0x0000000803037210 */ /* 0x000fe20007ffe0ff */
[----:B------:R-:W-:Y:S01]  /*17360*/  IMAD R4, R13, R0, RZ ;  /* 0x000000000d047224 */ /* 0x000fe200078e02ff */
[----:B------:R-:W-:Y:S01]  /*17370*/  SHF.R.S32.HI R5, RZ, 0x1f, R0 ;  /* 0x0000001fff057819 */ /* 0x000fe20000011400 */
[----:B------:R-:W-:Y:S01]  /*17380*/  IMAD.MOV.U32 R8, RZ, RZ, c[0x0][0x4a8] ;  /* 0x00012a00ff087624 */ /* 0x000fe200078e00ff */
[----:B------:R-:W-:-:S02]  /*17390*/  IADD3.X R3, R6, R9, R3, P1, P0 ;  /* 0x0000000906037210 */ /* 0x000fc40000fe0403 */
[----:B------:R-:W-:Y:S01]  /*173a0*/  MOV R6, c[0x0][0x4ac] ;  /* 0x00012b0000067a02 */ /* 0x000fe20000000f00 */
[----:B------:R-:W-:Y:S01]  /*173b0*/  IMAD R4, R12, R5, R4 ;  /* 0x000000050c047224 */ /* 0x000fe200078e0204 */
[----:B------:R-:W-:Y:S01]  /*173c0*/  SEL R5, R8, c[0x0][0x450], P2 ;  /* 0x0001140008057a07 */ /* 0x000fe20001000000 */
[----:B------:R-:W-:Y:S01]  /*173d0*/  IMAD.WIDE.U32 R2, R12, R0, R2 ;  /* 0x000000000c027225 */ /* 0x000fe200078e0002 */
[----:B------:R-:W-:-:S03]  /*173e0*/  SEL R6, R6, c[0x0][0x454], P2 ;  /* 0x0001150006067a07 */ /* 0x000fc60001000000 */
[----:B------:R-:W-:Y:S01]  /*173f0*/  IMAD.IADD R0, R3, 0x1, R4 ;  /* 0x0000000103007824 */ /* 0x000fe200078e0204 */
[----:B------:R-:W-:-:S04]  /*17400*/  LEA R4, P0, R2, R5, 0x2 ;  /* 0x0000000502047211 */ /* 0x000fc800078010ff */
[----:B------:R-:W-:Y:S02]  /*17410*/  LEA.HI.X R5, R2, R6, R0, 0x2, P0 ;  /* 0x0000000602057211 */ /* 0x000fe400000f1400 */
[----:B------:R-:W-:-:S05]  /*17420*/  MOV R0, 0xff800000 ;  /* 0xff80000000007802 */ /* 0x000fca0000000f00 */
[----:B------:R1:W-:Y:S02]  /*17430*/  STG.E [R4.64], R0 ;  /* 0x0000000004007986 */ /* 0x0003e4000c10190a */
.L_x_364:
[----:B------:R-:W-:Y:S05]  /*17440*/  BSYNC B0 ;  /* 0x0000000000007941 */ /* 0x000fea0003800000 */
.L_x_363:
        /* <DEDUP_REMOVED lines=8> */
[----:B-1----:R-:W-:-:S04]  /*174d0*/  SHF.R.S32.HI R4, RZ, 0x1f, R3 ;  /* 0x0000001fff047819 */ /* 0x002fc80000011403 */
[----:B------:R-:W-:-:S04]  /*174e0*/  LEA.HI R4, R4, R3, RZ, 0x3 ;  /* 0x0000000304047211 */ /* 0x000fc800078f18ff */
[----:B------:R-:W-:-:S04]  /*174f0*/  LOP3.LUT R4, R4, 0xfffffff8, RZ, 0xc0, !PT ;  /* 0xfffffff804047812 */ /* 0x000fc800078ec0ff */
[----:B------:R-:W-:Y:S01]  /*17500*/  IADD3 R4, -R4, R3, RZ ;  /* 0x0000000304047210 */ /* 0x000fe20007ffe1ff */
[----:B------:R-:W-:-:S03]  /*17510*/  IMAD.WIDE.U32 R2, R7, c[0x0][0x3a0], RZ ;  /* 0x0000e80007027a25 */ /* 0x000fc600078e00ff */
[----:B------:R-:W-:Y:S02]  /*17520*/  LEA R4, R4, R229, 0x5 ;  /* 0x000000e504047211 */ /* 0x000fe400078e28ff */
[----:B--2---:R-:W-:Y:S01]  /*17530*/  MOV R8, R0 ;  /* 0x0000000000087202 */ /* 0x004fe20000000f00 */
[----:B------:R-:W-:-:S03]  /*17540*/  IMAD R0, R17, c[0x0][0x3a0], RZ ;  /* 0x0000e80011007a24 */ /* 0x000fc600078e02ff */
[C---:B------:R-:W-:Y:S01]  /*17550*/  LEA R4, R8.reuse, R4, 0x7 ;  /* 0x0000000408047211 */ /* 0x040fe200078e38ff */
[----:B------:R-:W-:Y:S01]  /*17560*/  IMAD R0, R7, c[0x0][0x3a4], R0 ;  /* 0x0000e90007007a24 */ /* 0x000fe200078e0200 */
[----:B------:R-:W-:Y:S01]  /*17570*/  LEA R8, R8, R229, 0x7 ;  /* 0x000000e508087211 */ /* 0x000fe200078e38ff */
[----:B------:R-:W-:Y:S02]  /*17580*/  IMAD R7, R15, c[0x0][0x3f4], R5 ;  /* 0x0000fd000f077a24 */ /* 0x000fe400078e0205 */
[----:B------:R-:W-:Y:S01]  /*17590*/  IMAD.IADD R3, R3, 0x1, R0 ;  /* 0x0000000103037824 */ /* 0x000fe200078e0200 */
[----:B------:R-:W-:Y:S01]  /*175a0*/  MOV R0, R4 ;  /* 0x0000000400007202 */ /* 0x000fe20000000f00 */
[----:B------:R-:W-:-:S04]  /*175b0*/  @P0 IMAD.HI.U32 R6, R4, c[0x0][0x4ec], RZ ;  /* 0x00013b0004060a27 */ /* 0x000fc800078e00ff */
[----:B---3--:R-:W-:Y:S01]  /*175c0*/  IMAD.WIDE.U32 R2, R9, c[0x0][0x3e8], R2 ;  /* 0x0000fa0009027a25 */ /* 0x008fe200078e0002 */
[----:B------:R-:W-:-:S03]  /*175d0*/  @P0 SHF.R.U32.HI R0, RZ, c[0x0][0x4f0], R6 ;  /* 0x00013c00ff000a19 */ /* 0x000fc60000011606 */
[----:B------:R-:W-:Y:S01]  /*175e0*/  IMAD R3, R9, c[0x0][0x3ec], R3 ;  /* 0x0000fb0009037a24 */ /* 0x000fe200078e0203 */
[----:B------:R-:W-:Y:S02]  /*175f0*/  SHF.R.S32.HI R6, RZ, 0x1f, R0 ;  /* 0x0000001fff067819 */ /* 0x000fe40000011400 */
[----:B------:R-:W-:Y:S01]  /*17600*/  IADD3 R5, -R0, RZ, RZ ;  /* 0x000000ff00057210 */ /* 0x000fe20007ffe1ff */
[----:B------:R-:W-:-:S04]  /*17610*/  IMAD.WIDE.U32 R2, R15, c[0x0][0x3f0], R2 ;  /* 0x0000fc000f027a25 */ /* 0x000fc800078e0002 */
[----:B------:R-:W-:Y:S02]  /*17620*/  IMAD R6, R6, c[0x0][0x3e0], RZ ;  /* 0x0000f80006067a24 */ /* 0x000fe400078e02ff */
[----:B------:R-:W-:Y:S02]  /*17630*/  IMAD.IADD R3, R3, 0x1, R7 ;  /* 0x0000000103037824 */ /* 0x000fe400078e0207 */
        /* <DEDUP_REMOVED lines=13> */
.L_x_410:
[----:B------:R-:W-:Y:S05]  /*17710*/  BRA.DIV ~URZ, `(.L_x_366) ;  /* 0x00001aa27f007947 */ /* 0x000fea000b800000 */
[----:B------:R3:W4:Y:S02]  /*17720*/  SHFL.IDX PT, R0, R10, RZ, 0x181f ;  /* 0x00181fff0a007589 */ /* 0x00072400000e0000 */
.L_x_411:
[----:B------:R-:W-:Y:S01]  /*17730*/  IMAD R7, R19, c[0x0][0x4e8], RZ ;  /* 0x00013a0013077a24 */ /* 0x000fe200078e02ff */
[----:B------:R-:W-:Y:S04]  /*17740*/  BSSY B0, `(.L_x_367) ;  /* 0x000000b000007945 */ /* 0x000fe80003800000 */
[----:B------:R-:W-:-:S13]  /*17750*/  ISETP.GE.AND P0, PT, R8, R7, PT ;  /* 0x000000070800720c */ /* 0x000fda0003f06270 */
[----:B------:R-:W-:Y:S05]  /*17760*/  @P0 BRA `(.L_x_368) ;  /* 0x0000008000000947 */ /* 0x000fea0003800000 */
[----:B------:R-:W-:Y:S02]  /*17770*/  ISETP.GE.AND P1, PT, R28, c[0x0][0x3c8], PT ;  /* 0x0000f2001c007a0c */ /* 0x000fe40003f26270 */
[----:B------:R-:W-:-:S11]  /*17780*/  ISETP.GE.AND P0, PT, R209, c[0x0][0x3c8], PT ;  /* 0x0000f200d1007a0c */ /* 0x000fd60003f06270 */
[CC--:B----4-:R-:W-:Y:S02]  /*17790*/  @!P1 LEA R4, P3, R28.reuse, R0.reuse, 0x1 ;  /* 0x000000001c049211 */ /* 0x0d0fe400078608ff */
[C---:B------:R-:W-:Y:S02]  /*177a0*/  @!P0 LEA R2, P2, R209.reuse, R0, 0x1 ;  /* 0x00000000d1028211 */ /* 0x040fe400078408ff */
[-C--:B--2---:R-:W-:Y:S02]  /*177b0*/  @!P1 LEA.HI.X R5, R28, R11.reuse, R29, 0x1, P3 ;  /* 0x0000000b1c059211 */ /* 0x084fe400018f0c1d */
[----:B------:R-:W-:-:S03]  /*177c0*/  @!P0 LEA.HI.X R3, R209, R11, R30, 0x1, P2 ;  /* 0x0000000bd1038211 */ /* 0x000fc600010f0c1e */
[----:B------:R2:W-:Y:S04]  /*177d0*/  @!P1 ST.E.128 [R4.64], RZ ;  /* 0x000000ff04009985 */ /* 0x0005e8000c101d0a */
[----:B------:R2:W-:Y:S02]  /*177e0*/  @!P0 ST.E.128 [R2.64], RZ ;  /* 0x000000ff02008985 */ /* 0x0005e4000c101d0a */
.L_x_368:
[----:B------:R-:W-:Y:S05]  /*177f0*/  BSYNC B0 ;  /* 0x0000000000007941 */ /* 0x000fea0003800000 */
.L_x_367:
[----:B------:R-:W-:Y:S05]  /*17800*/  BRA.DIV ~URZ, `(.L_x_369) ;  /* 0x00001a127f007947 */ /* 0x000fea000b800000 */
[----:B--2---:R2:W1:Y:S04]  /*17810*/  SHFL.IDX PT, R11, R6, 0x1, 0x181f ;  /* 0x00381f00060b7f89 */ /* 0x00446800000e0000 */
[----:B----4-:R2:W4:Y:S02]  /*17820*/  SHFL.IDX PT, R0, R10, 0x1, 0x181f ;  /* 0x00381f000a007f89 */ /* 0x01052400000e0000 */
.L_x_412:
[----:B------:R-:W-:Y:S01]  /*17830*/  IADD3 R2, R8, 0x20, RZ ;  /* 0x0000002008027810 */ /* 0x000fe20007ffe0ff */
[----:B------:R-:W-:Y:S03]  /*17840*/  BSSY B0, `(.L_x_370) ;  /* 0x000000b000007945 */ /* 0x000fe60003800000 */
[----:B------:R-:W-:-:S13]  /*17850*/  ISETP.GE.AND P0, PT, R2, R7, PT ;  /* 0x000000070200720c */ /* 0x000fda0003f06270 */
[----:B------:R-:W-:Y:S05]  /*17860*/  @P0 BRA `(.L_x_371) ;  /* 0x0000008000000947 */ /* 0x000fea0003800000 */
[----:B------:R-:W-:Y:S02]  /*17870*/  ISETP.GE.AND P1, PT, R28, c[0x0][0x3c8], PT ;  /* 0x0000f2001c007a0c */ /* 0x000fe40003f26270 */
[----:B------:R-:W-:-:S11]  /*17880*/  ISETP.GE.AND P0, PT, R209, c[0x0][0x3c8], PT ;  /* 0x0000f200d1007a0c */ /* 0x000fd60003f06270 */
[CC--:B----4-:R-:W-:Y:S02]  /*17890*/  @!P1 LEA R4, P3, R28.reuse, R0.reuse, 0x1 ;  /* 0x000000001c049211 */ /* 0x0d0fe400078608ff */
[C---:B------:R-:W-:Y:S02]  /*178a0*/  @!P0 LEA R2, P2, R209.reuse, R0, 0x1 ;  /* 0x00000000d1028211 */ /* 0x040fe400078408ff */
[-C--:B-1----:R-:W-:Y:S02]  /*178b0*/  @!P1 LEA.HI.X R5, R28, R11.reuse, R29, 0x1, P3 ;  /* 0x0000000b1c059211 */ /* 0x082fe400018f0c1d */
[----:B------:R-:W-:-:S03]  /*178c0*/  @!P0 LEA.HI.X R3, R209, R11, R30, 0x1, P2 ;  /* 0x0000000bd1038211 */ /* 0x000fc600010f0c1e */
[----:B------:R1:W-:Y:S04]  /*178d0*/  @!P1 ST.E.128 [R4.64], RZ ;  /* 0x000000ff04009985 */ /* 0x0003e8000c101d0a */
[----:B------:R1:W-:Y:S02]  /*178e0*/  @!P0 ST.E.128 [R2.64], RZ ;  /* 0x000000ff02008985 */ /* 0x0003e4000c101d0a */
.L_x_371:
[----:B------:R-:W-:Y:S05]  /*178f0*/  BSYNC B0 ;  /* 0x0000000000007941 */ /* 0x000fea0003800000 */
.L_x_370:
[----:B------:R-:W-:Y:S05]  /*17900*/  BRA.DIV ~URZ, `(.L_x_372) ;  /* 0x000019d27f007947 */ /* 0x000fea000b800000 */
[----:B-1----:R1:W2:Y:S02]  /*17910*/  SHFL.IDX PT, R11, R6, 0x2, 0x181f ;  /* 0x00581f00060b7f89 */ /* 0x0022a400000e0000 */
.L_x_413:
[----:B------:R-:W-:Y:S05]  /*17920*/  BRA.DIV ~URZ, `(.L_x_373) ;  /* 0x00001a227f007947 */ /* 0x000fea000b800000 */
[----:B----4-:R4:W1:Y:S02]  /*17930*/  SHFL.IDX PT, R0, R10, 0x2, 0x181f ;  /* 0x00581f000a007f89 */ /* 0x01086400000e0000 */
.L_x_414:
[----:B------:R-:W-:Y:S01]  /*17940*/  IADD3 R2, R8, 0x40, RZ ;  /* 0x0000004008027810 */ /* 0x000fe20007ffe0ff */
[----:B------:R-:W-:Y:S03]  /*17950*/  BSSY B0, `(.L_x_374) ;  /* 0x000000b000007945 */ /* 0x000fe60003800000 */
[----:B------:R-:W-:-:S13]  /*17960*/  ISETP.GE.AND P0, PT, R2, R7, PT ;  /* 0x000000070200720c */ /* 0x000fda0003f06270 */
[----:B------:R-:W-:Y:S05]  /*17970*/  @P0 BRA `(.L_x_375) ;  /* 0x0000008000000947 */ /* 0x000fea0003800000 */
[----:B------:R-:W-:Y:S02]  /*17980*/  ISETP.GE.AND P1, PT, R28, c[0x0][0x3c8], PT ;  /* 0x0000f2001c007a0c */ /* 0x000fe40003f26270 */
[----:B------:R-:W-:-:S11]  /*17990*/  ISETP.GE.AND P0, PT, R209, c[0x0][0x3c8], PT ;  /* 0x0000f200d1007a0c */ /* 0x000fd60003f06270 */
[CC--:B-1----:R-:W-:Y:S02]  /*179a0*/  @!P1 LEA R4, P3, R28.reuse, R0.reuse, 0x1 ;  /* 0x000000001c049211 */ /* 0x0c2fe400078608ff */
[C---:B------:R-:W-:Y:S02]  /*179b0*/  @!P0 LEA R2, P2, R209.reuse, R0, 0x1 ;  /* 0x00000000d1028211 */ /* 0x040fe400078408ff */
[-C--:B--2---:R-:W-:Y:S02]  /*179c0*/  @!P1 LEA.HI.X R5, R28, R11.reuse, R29, 0x1, P3 ;  /* 0x0000000b1c059211 */ /* 0x084fe400018f0c1d */
[----:B------:R-:W-:-:S03]  /*179d0*/  @!P0 LEA.HI.X R3, R209, R11, R30, 0x1, P2 ;  /* 0x0000000bd1038211 */ /* 0x000fc600010f0c1e */
[----:B------:R1:W-:Y:S04]  /*179e0*/  @!P1 ST.E.128 [R4.64], RZ ;  /* 0x000000ff04009985 */ /* 0x0003e8000c101d0a */
[----:B------:R1:W-:Y:S02]  /*179f0*/  @!P0 ST.E.128 [R2.64], RZ ;  /* 0x000000ff02008985 */ /* 0x0003e4000c101d0a */
.L_x_375:
[----:B------:R-:W-:Y:S05]  /*17a00*/  BSYNC B0 ;  /* 0x0000000000007941 */ /* 0x000fea0003800000 */
.L_x_374:
[----:B------:R-:W-:Y:S05]  /*17a10*/  BRA.DIV ~URZ, `(.L_x_376) ;  /* 0x000019927f007947 */ /* 0x000fea000b800000 */
[----:B-12---:R-:W1:Y:S04]  /*17a20*/  SHFL.IDX PT, R6, R6, 0x3, 0x181f ;  /* 0x00781f0006067f89 */ /* 0x006e6800000e0000 */
[----:B------:R2:W3:Y:S02]  /*17a30*/  SHFL.IDX PT, R0, R10, 0x3, 0x181f ;  /* 0x00781f000a007f89 */ /* 0x0004e400000e0000 */
.L_x_415:
[----:B------:R-:W-:-:S04]  /*17a40*/  IADD3 R2, R8, 0x60, RZ ;  /* 0x0000006008027810 */ /* 0x000fc80007ffe0ff */
[----:B------:R-:W-:-:S13]  /*17a50*/  ISETP.GE.AND P0, PT, R2, R7, PT ;  /* 0x000000070200720c */ /* 0x000fda0003f06270 */
[----:B------:R-:W-:Y:S05]  /*17a60*/  @P0 BRA `(.L_x_356) ;  /* 0x0000008000000947 */ /* 0x000fea0003800000 */
[----:B------:R-:W-:Y:S02]  /*17a70*/  ISETP.GE.AND P1, PT, R28, c[0x0][0x3c8], PT ;  /* 0x0000f2001c007a0c */ /* 0x000fe40003f26270 */
[----:B------:R-:W-:-:S11]  /*17a80*/  ISETP.GE.AND P0, PT, R209, c[0x0][0x3c8], PT ;  /* 0x0000f200d1007a0c */ /* 0x000fd60003f06270 */
[CC--:B---3--:R-:W-:Y:S02]  /*17a90*/  @!P1 LEA R4, P3, R28.reuse, R0.reuse, 0x1 ;  /* 0x000000001c049211 */ /* 0x0c8fe400078608ff */
[C---:B------:R-:W-:Y:S02]  /*17aa0*/  @!P0 LEA R2, P2, R209.reuse, R0, 0x1 ;  /* 0x00000000d1028211 */ /* 0x040fe400078408ff */
[-C--:B-1----:R-:W-:Y:S02]  /*17ab0*/  @!P1 LEA.HI.X R5, R28, R6.reuse, R29, 0x1, P3 ;  /* 0x000000061c059211 */ /* 0x082fe400018f0c1d */
[----:B------:R-:W-:-:S03]  /*17ac0*/  @!P0 LEA.HI.X R3, R209, R6, R30, 0x1, P2 ;  /* 0x00000006d1038211 */ /* 0x000fc600010f0c1e */
[----:B------:R1:W-:Y:S04]  /*17ad0*/  @!P1 ST.E.128 [R4.64], RZ ;  /* 0x000000ff04009985 */ /* 0x0003e8000c101d0a */
[----:B------:R1:W-:Y:S02]  /*17ae0*/  @!P0 ST.E.128 [R2.64], RZ ;  /* 0x000000ff02008985 */ /* 0x0003e4000c101d0a */
.L_x_356:
[----:B------:R-:W-:Y:S05]  /*17af0*/  BSYNC B1 ;  /* 0x0000000000017941 */ /* 0x000fea0003800000 */
.L_x_340:
        /* <DEDUP_REMOVED lines=11> */
[----:B--23--:R-:W-:-:S04]  /*17bb0*/  LOP3.LUT R14, R0, 0x1f, RZ, 0xc0, !PT ;  /* 0x0000001f000e7812 */ /* 0x00cfc800078ec0ff */
[----:B------:R-:W-:Y:S01]  /*17bc0*/  ISETP.NE.AND P6, PT, R14, 0x1f, PT ;  /* 0x0000001f0e00780c */ /* 0x000fe20003fc5270 */
[----:B------:R-:W-:Y:S10]  /*17bd0*/  BRA.DIV ~URZ, `(.L_x_378) ;  /* 0x000018927f007947 */ /* 0x000ff4000b800000 */
[----:B------:R1:W2:Y:S02]  /*17be0*/  SHFL.IDX PT, R10, R67, RZ, 0x1f ;  /* 0x00001fff430a7589 */ /* 0x0002a400000e0000 */
.L_x_416:
[----:B------:R-:W-:Y:S05]  /*17bf0*/  BRA.DIV ~URZ, `(.L_x_379) ;  /* 0x000018e27f007947 */ /* 0x000fea000b800000 */
[----:B------:R3:W4:Y:S02]  /*17c00*/  SHFL.IDX PT, R8, R67, 0x1, 0x1f ;  /* 0x00201f0043087f89 */ /* 0x00072400000e0000 */
.L_x_417:
        /* <DEDUP_REMOVED lines=19> */
.L_x_418:
        /* <DEDUP_REMOVED lines=16> */
.L_x_419:
[----:B---3--:R-:W-:Y:S01]  /*17e40*/  IMAD R0, R0, c[0x0][0x538], RZ ;  /* 0x00014e0000007a24 */ /* 0x008fe200078e02ff */
[----:B------:R-:W-:Y:S04]  /*17e50*/  BSSY B1, `(.L_x_382) ;  /* 0x0000083000017945 */ /* 0x000fe80003800000 */
[----:B----4-:R-:W-:-:S04]  /*17e60*/  IADD3 R8, R0, R8, RZ ;  /* 0x0000000800087210 */ /* 0x010fc80007ffe0ff */
[----:B--2---:R-:W-:-:S13]  /*17e70*/  ISETP.GT.AND P0, PT, R8, R10, PT ;  /* 0x0000000a0800720c */ /* 0x004fda0003f04270 */
[----:B------:R-:W-:Y:S05]  /*17e80*/  @P0 BRA `(.L_x_383) ;  /* 0x0000025000000947 */ /* 0x000fea0003800000 */
.L_x_387:
        /* <DEDUP_REMOVED lines=17> */
.L_x_420:
        /* <DEDUP_REMOVED lines=16> */
.L_x_421:
[----:B--2---:R-:W-:-:S05]  /*180a0*/  IMAD R0, R0, c[0x0][0x538], RZ ;  /* 0x00014e0000007a24 */ /* 0x004fca00078e02ff */
[----:B------:R-:W-:-:S04]  /*180b0*/  IADD3 R8, R0, R8, RZ ;  /* 0x0000000800087210 */ /* 0x000fc80007ffe0ff */
[----:B------:R-:W-:-:S13]  /*180c0*/  ISETP.GT.AND P0, PT, R8, R10, PT ;  /* 0x0000000a0800720c */ /* 0x000fda0003f04270 */
[----:B-1----:R-:W-:Y:S05]  /*180d0*/  @!P0 BRA `(.L_x_387) ;  /* 0xfffffdb000008947 */ /* 0x002fea000383ffff */
.L_x_383:
[----:B------:R-:W-:-:S05]  /*180e0*/  IADD3 R11, -R0, R8, RZ ;  /* 0x00000008000b7210 */ /* 0x000fca0007ffe1ff */
[----:B------:R-:W-:-:S05]  /*180f0*/  IMAD R0, R4, c[0x0][0x538], R11 ;  /* 0x00014e0004007a24 */ /* 0x000fca00078e020b */
[----:B------:R-:W-:Y:S01]  /*18100*/  ISETP.GT.AND P0, PT, R0, R10, PT ;  /* 0x0000000a0000720c */ /* 0x000fe20003f04270 */
[----:B------:R-:W-:-:S12]  /*18110*/  BRA.DIV ~URZ, `(.L_x_388) ;  /* 0x000018027f007947 */ /* 0x000fd8000b800000 */
[----:B------:R-:W-:-:S04]  /*18120*/  VOTE.ANY R5, PT, !P0 ;  /* 0x0000000000057806 */ /* 0x000fc800040e0100 */
.L_x_422:
[----:B------:R2:W3:Y:S01]  /*18130*/  POPC R12, R5 ;  /* 0x00000005000c7309 */ /* 0x0004e20000000000 */
[----:B------:R-:W-:Y:S05]  /*18140*/  BRA.DIV ~URZ, `(.L_x_389) ;  /* 0x000018227f007947 */ /* 0x000fea000b800000 */
[----:B---3--:R3:W4:Y:S04]  /*18150*/  SHFL.IDX PT, R8, R6, R12, 0x1f ;  /* 0x00001f0c06087589 */ /* 0x00872800000e0000 */
[----:B------:R3:W1:Y:S02]  /*18160*/  SHFL.IDX PT, R7, R7, R12, 0x1f ;  /* 0x00001f0c07077589 */ /* 0x00066400000e0000 */
.L_x_423:
[----:B------:R-:W-:Y:S01]  /*18170*/  ISETP.NE.AND P0, PT, R5, RZ, PT ;  /* 0x000000ff0500720c */ /* 0x000fe20003f05270 */
[----:B------:R-:W-:-:S12]  /*18180*/  BSSY B0, `(.L_x_390) ;  /* 0x0000005000007945 */ /* 0x000fd80003800000 */
[----:B------:R-:W-:Y:S05]  /*18190*/  @!P0 BRA `(.L_x_391) ;  /* 0x0000003000008947 */ /* 0x000fea0003800000 */
[----:B------:R-:W-:Y:S01]  /*181a0*/  IADD3 R3, R12, -0x1, RZ ;  /* 0xffffffff0c037810 */ /* 0x000fe20007ffe0ff */
[----:B------:R-:W-:Y:S05]  /*181b0*/  BRA.DIV ~URZ, `(.L_x_392) ;  /* 0x000018827f007947 */ /* 0x000fea000b800000 */
[----:B------:R2:W3:Y:S02]  /*181c0*/  SHFL.IDX PT, R13, R4, R3, 0x1f ;  /* 0x00001f03040d7589 */ /* 0x0004e400000e0000 */
.L_x_391:
[----:B------:R-:W-:Y:S05]  /*181d0*/  BSYNC B0 ;  /* 0x0000000000007941 */ /* 0x000fea0003800000 */
.L_x_390:
[----:B--23--:R-:W-:Y:S01]  /*181e0*/  IMAD R5, R13, c[0x0][0x538], R11 ;  /* 0x00014e000d057a24 */ /* 0x00cfe200078e020b */
[----:B-1--4-:R-:W-:Y:S02]  /*181f0*/  IABS R4, R8 ;  /* 0x0000000800047213 */ /* 0x012fe40000000000 */
        /* <DEDUP_REMOVED lines=57> */
[C---:B------:R-:W-:Y:S02]  /*18590*/  IMAD R2, R7.reuse, 0x1000000, R2 ;  /* 0x0100000007027824 */ /* 0x040fe400078e0202 */
[----:B------:R-:W-:Y:S02]  /*185a0*/  IMAD R4, R0, R8, RZ ;  /* 0x0000000800047224 */ /* 0x000fe400078e02ff */
[----:B------:R-:W-:-:S04]  /*185b0*/  IMAD R3, R7, R3, R0 ;  /* 0x0000000307037224 */ /* 0x000fc800078e0200 */
[----:B------:R-:W-:Y:S01]  /*185c0*/  IMAD R0, R3, 0x10000, R2 ;  /* 0x0001000003007824 */ /* 0x000fe200078e0202 */
[----:B------:R-:W-:-:S04]  /*185d0*/  IADD3 R4, R10, -R4, RZ ;  /* 0x800000040a047210 */ /* 0x000fc80007ffe0ff */
[----:B------:R1:W-:Y:S01]  /*185e0*/  STL [R1+0x40], R0 ;  /* 0x0000400001007387 */ /* 0x0003e20000100800 */
[----:B---3--:R-:W-:-:S05]  /*185f0*/  IMAD.IADD R13, R12, 0x1, R13 ;  /* 0x000000010c0d7824 */ /* 0x008fca00078e020d */
[----:B------:R1:W-:Y:S04]  /*18600*/  STL [R1+0x44], R13 ;  /* 0x0000440d01007387 */ /* 0x0003e80000100800 */
[----:B------:R1:W-:Y:S01]  /*18610*/  STL [R1+0x3c], R4 ;  /* 0x00003c0401007387 */ /* 0x0003e20000100800 */
[----:B------:R-:W-:Y:S05]  /*18620*/  BRA `(.L_x_393) ;  /* 0x0000005000007947 */ /* 0x000fea0003800000 */
.L_x_384:
[----:B------:R-:W-:Y:S01]  /*18630*/  MOV R0, c[0x0][0x53c] ;  /* 0x00014f0000007a02 */ /* 0x000fe20000000f00 */
[----:B------:R2:W-:Y:S04]  /*18640*/  STL [R1+0x38], R10 ;  /* 0x0000380a01007387 */ /* 0x0005e80000100800 */
[----:B------:R2:W-:Y:S04]  /*18650*/  STL [R1+0x3c], RZ ;  /* 0x00003cff01007387 */ /* 0x0005e80000100800 */
[----:B------:R2:W-:Y:S04]  /*18660*/  STL [R1+0x40], RZ ;  /* 0x000040ff01007387 */ /* 0x0005e80000100800 */
[----:B------:R2:W-:Y:S02]  /*18670*/  STL [R1+0x44], R0 ;  /* 0x0000440001007387 */ /* 0x0005e40000100800 */
.L_x_393:
[----:B------:R-:W-:Y:S05]  /*18680*/  BSYNC B1 ;  /* 0x0000000000017941 */ /* 0x000fea0003800000 */
.L_x_382:
        /* <DEDUP_REMOVED lines=9> */
.L_x_377:
[----:B--2---:R-:W2:Y:S02]  /*18720*/  LDL R0, [R1+0x44] ;  /* 0x0000440001007983 */ /* 0x004ea40000100800 */
[----:B--2---:R-:W-:-:S13]  /*18730*/  ISETP.GE.AND P0, PT, R0, c[0x0][0x53c], PT ;  /* 0x00014f0000007a0c */ /* 0x004fda0003f06270 */
[----:B-1----:R-:W-:Y:S01]  /*18740*/  @P0 CALL.REL.NOINC `(.L_x_394) ;  /* 0x0000001000000944 */ /* 0x002fe20003c00000 */
[----:B------:R-:W-:Y:S05]  /*18750*/  BRA `(.L_x_395) ;  /* 0xfffe8b1000007947 */ /* 0x000fea000383ffff */
.L_x_394:
[----:B------:R-:W-:Y:S05]  /*18760*/  EXIT ;  /* 0x000000000000794d */ /* 0x000fea0003800000 */
.L_x_236:
[----:B------:R-:W-:Y:S01]  /*18770*/  IMAD.MOV.U32 R0, RZ, RZ, R5 ;  /* 0x000000ffff007224 */ /* 0x000fe200078e0005 */
[----:B------:R-:W-:Y:S02]  /*18780*/  MOV R2, 0x1 ;  /* 0x0000000100027802 */ /* 0x000fe40000000f00 */
[----:B------:R-:W-:Y:S02]  /*18790*/  MOV R3, 0x187b0 ;  /* 0x000187b000037802 */ /* 0x000fe40000000f00 */
[----:B------:R-:W-:Y:S05]  /*187a0*/  CALL.REL.NOINC `($__internal_8_$__cuda_sm70_shflsync_up_p) ;  /* 0x0000138000007944 */ /* 0x000fea0003c00000 */
[----:B------:R-:W-:Y:S01]  /*187b0*/  MOV R0, R4 ;  /* 0x0000000400007202 */ /* 0x000fe20000000f00 */
[----:B------:R-:W-:Y:S05]  /*187c0*/  BRA `(.L_x_396) ;  /* 0xfffe7cb000007947 */ /* 0x000fea000383ffff */
.L_x_237:
[----:B------:R-:W-:Y:S01]  /*187d0*/  IMAD.MOV.U32 R0, RZ, RZ, R5 ;  /* 0x000000ffff007224 */ /* 0x000fe200078e0005 */
[----:B------:R-:W-:Y:S02]  /*187e0*/  MOV R2, 0x2 ;  /* 0x0000000200027802 */ /* 0x000fe40000000f00 */
[----:B------:R-:W-:Y:S02]  /*187f0*/  MOV R3, 0x18810 ;  /* 0x0001881000037802 */ /* 0x000fe40000000f00 */
[----:B------:R-:W-:Y:S05]  /*18800*/  CALL.REL.NOINC `($__internal_8_$__cuda_sm70_shflsync_up_p) ;  /* 0x0000132000007944 */ /* 0x000fea0003c00000 */
[----:B------:R-:W-:Y:S01]  /*18810*/  SEL R0, R4, RZ, P4 ;  /* 0x000000ff04007207 */ /* 0x000fe20002000000 */
[----:B------:R-:W-:Y:S01]  /*18820*/  IMAD.MOV.U32 R2, RZ, RZ, 0x4 ;  /* 0x00000004ff027424 */ /* 0x000fe200078e00ff */
[----:B------:R-:W-:-:S03]  /*18830*/  MOV R3, 0x18860 ;  /* 0x0001886000037802 */ /* 0x000fc60000000f00 */
[----:B------:R-:W-:Y:S02]  /*18840*/  IMAD.IADD R0, R5, 0x1, R0 ;  /* 0x0000000105007824 */ /* 0x000fe400078e0200 */
        /* <DEDUP_REMOVED lines=14> */
[----:B------:R-:W-:Y:S01]  /*18930*/  IMAD.IADD R4, R0, 0x1, R4 ;  /* 0x0000000100047824 */ /* 0x000fe200078e0204 */
[----:B------:R-:W-:-:S03]  /*18940*/  MOV R0, 0x1f ;  /* 0x0000001f00007802 */ /* 0x000fc60000000f00 */
[----:B------:R-:W-:Y:S02]  /*18950*/  IMAD.MOV.U32 R9, RZ, RZ, R4 ;  /* 0x000000ffff097224 */ /* 0x000fe400078e0004 */
[----:B------:R-:W-:Y:S05]  /*18960*/  CALL.REL.NOINC `($__internal_7_$__cuda_sm70_shflsync_idx_p) ;  /* 0x0000117000007944 */ /* 0x000fea0003c00000 */
[----:B------:R-:W-:Y:S05]  /*18970*/  BRA `(.L_x_397) ;  /* 0xfffe7c0000007947 */ /* 0x000fea000383ffff */
.L_x_239:
[----:B------:R-:W-:Y:S02]  /*18980*/  SEL R0, RZ, 0x1, P0 ;  /* 0x00000001ff007807 */ /* 0x000fe40000000000 */
[----:B------:R-:W-:Y:S02]  /*18990*/  MOV R2, 0x189b0 ;  /* 0x000189b000027802 */ /* 0x000fe40000000f00 */
[----:B------:R-:W-:Y:S05]  /*189a0*/  CALL.REL.NOINC `($__internal_9_$__cuda_sm70_votesync_ballot) ;  /* 0x000011f000007944 */ /* 0x000fea0003c00000 */
[----:B------:R-:W-:Y:S01]  /*189b0*/  MOV R5, R0 ;  /* 0x0000000000057202 */ /* 0x000fe20000000f00 */
[----:B------:R-:W-:Y:S05]  /*189c0*/  BRA `(.L_x_398) ;  /* 0xfffe7c4000007947 */ /* 0x000fea000383ffff */
.L_x_240:
[----:B------:R-:W-:Y:S01]  /*189d0*/  IMAD.MOV.U32 R9, RZ, RZ, R8 ;  /* 0x000000ffff097224 */ /* 0x000fe200078e0008 */
[----:B--2---:R-:W-:Y:S01]  /*189e0*/  MOV R3, R14 ;  /* 0x0000000e00037202 */ /* 0x004fe20000000f00 */
[----:B------:R-:W-:Y:S01]  /*189f0*/  IMAD.MOV.U32 R0, RZ, RZ, 0x1f ;  /* 0x0000001fff007424 */ /* 0x000fe200078e00ff */
[----:B------:R-:W-:Y:S02]  /*18a00*/  MOV R2, 0x18a20 ;  /* 0x00018a2000027802 */ /* 0x000fe40000000f00 */
[----:B-1----:R-:W-:Y:S05]  /*18a10*/  CALL.REL.NOINC `($__internal_7_$__cuda_sm70_shflsync_idx_p) ;  /* 0x000010c000007944 */ /* 0x002fea0003c00000 */
[----:B------:R-:W-:Y:S01]  /*18a20*/  IMAD.MOV.U32 R12, RZ, RZ, R0 ;  /* 0x000000ffff0c7224 */ /* 0x000fe200078e0000 */
[----:B------:R-:W-:Y:S01]  /*18a30*/  MOV R9, R7 ;  /* 0x0000000700097202 */ /* 0x000fe20000000f00 */
[----:B------:R-:W-:Y:S01]  /*18a40*/  IMAD.MOV.U32 R6, RZ, RZ, RZ ;  /* 0x000000ffff067224 */ /* 0x000fe200078e00ff */
[----:B------:R-:W-:Y:S01]  /*18a50*/  MOV R3, R14 ;  /* 0x0000000e00037202 */ /* 0x000fe20000000f00 */
[----:B------:R-:W-:Y:S01]  /*18a60*/  IMAD.MOV.U32 R0, RZ, RZ, 0x1f ;  /* 0x0000001fff007424 */ /* 0x000fe200078e00ff */
[----:B------:R-:W-:-:S02]  /*18a70*/  MOV R2, 0x18a90 ;  /* 0x00018a9000027802 */ /* 0x000fc40000000f00 */
[----:B------:R-:W-:Y:S05]  /*18a80*/  CALL.REL.NOINC `($__internal_7_$__cuda_sm70_shflsync_idx_p) ;  /* 0x0000105000007944 */ /* 0x000fea0003c00000 */
[----:B------:R-:W-:Y:S01]  /*18a90*/  MOV R11, R0 ;  /* 0x00000000000b7202 */ /* 0x000fe20000000f00 */
[----:B------:R-:W-:Y:S05]  /*18aa0*/  BRA `(.L_x_399) ;  /* 0xfffe7bb000007947 */ /* 0x000fea000383ffff */
.L_x_243:
[----:B------:R-:W-:Y:S01]  /*18ab0*/  IMAD.MOV.U32 R9, RZ, RZ, R4 ;  /* 0x000000ffff097224 */ /* 0x000fe200078e0004 */
[----:B------:R-:W-:-:S02]  /*18ac0*/  MOV R0, 0x1f ;  /* 0x0000001f00007802 */ /* 0x000fc40000000f00 */
[----:B------:R-:W-:Y:S02]  /*18ad0*/  MOV R2, 0x18af0 ;  /* 0x00018af000027802 */ /* 0x000fe40000000f00 */
[----:B-1234-:R-:W-:Y:S05]  /*18ae0*/  CALL.REL.NOINC `($__internal_7_$__cuda_sm70_shflsync_idx_p) ;  /* 0x00000ff000007944 */ /* 0x01efea0003c00000 */
[----:B------:R-:W-:Y:S01]  /*18af0*/  MOV R6, R0 ;  /* 0x0000000000067202 */ /* 0x000fe20000000f00 */
[----:B------:R-:W-:Y:S05]  /*18b00*/  BRA `(.L_x_242) ;  /* 0xfffe7bb000007947 */ /* 0x000fea000383ffff */
.L_x_337:
[----:B-12---:R1:W5:Y:S01]  /*18b10*/  LDL R2, [R1+0x10] ;  /* 0x0000100001027983 */ /* 0x0063620000100800 */
[----:B------:R-:W-:Y:S01]  /*18b20*/  IMAD.MOV.U32 R5, RZ, RZ, 0x2 ;  /* 0x00000002ff057424 */ /* 0x000fe200078e00ff */
[----:B------:R-:W-:Y:S01]  /*18b30*/  MOV R7, 0x1f ;  /* 0x0000001f00077802 */ /* 0x000fe20000000f00 */
[----:B------:R-:W-:Y:S01]  /*18b40*/  IMAD.MOV.U32 R6, RZ, RZ, -0x1 ;  /* 0xffffffffff067424 */ /* 0x000fe200078e00ff */
[----:B------:R-:W-:Y:S02]  /*18b50*/  MOV R4, 0x18b70 ;  /* 0x00018b7000047802 */ /* 0x000fe40000000f00 */
[----:B-1---5:R-:W-:Y:S05]  /*18b60*/  CALL.REL.NOINC `($__internal_6_$__cuda_sm70_shflsync_bfly_p) ;  /* 0x00000f3000007944 */ /* 0x022fea0003c00000 */
[----:B------:R-:W2:Y:S01]  /*18b70*/  LDL.LU R0, [R1+0x10] ;  /* 0x0000100001007983 */ /* 0x000ea20000300800 */
[----:B------:R-:W-:Y:S02]  /*18b80*/  MOV R5, 0x1 ;  /* 0x0000000100057802 */ /* 0x000fe40000000f00 */
[----:B------:R-:W-:Y:S01]  /*18b90*/  MOV R4, 0x18bd0 ;  /* 0x00018bd000047802 */ /* 0x000fe20000000f00 */
[----:B--2---:R-:W-:-:S05]  /*18ba0*/  FADD.FTZ R3, R0, R2 ;  /* 0x0000000200037221 */ /* 0x004fca0000010000 */
[----:B------:R-:W-:Y:S02]  /*18bb0*/  MOV R2, R3 ;  /* 0x0000000300027202 */ /* 0x000fe40000000f00 */
[----:B------:R-:W-:Y:S05]  /*18bc0*/  CALL.REL.NOINC `($__internal_6_$__cuda_sm70_shflsync_bfly_p) ;  /* 0x00000ed000007944 */ /* 0x000fea0003c00000 */
[----:B------:R-:W-:Y:S02]  /*18bd0*/  FADD.FTZ R0, R3, R2 ;  /* 0x0000000203007221 */ /* 0x000fe40000010000 */
[----:B------:R1:W5:Y:S01]  /*18be0*/  LDL R2, [R1+0x14] ;  /* 0x0000140001027983 */ /* 0x0003620000100800 */
[----:B------:R-:W-:Y:S02]  /*18bf0*/  MOV R5, 0x2 ;  /* 0x0000000200057802 */ /* 0x000fe40000000f00 */
        /* <DEDUP_REMOVED lines=8> */
[----:B------:R-:W-:Y:S01]  /*18c80*/  MOV R4, R2 ;  /* 0x0000000200047202 */ /* 0x000fe20000000f00 */
[----:B------:R-:W-:Y:S05]  /*18c90*/  BRA `(.L_x_400) ;  /* 0xffffbbb000007947 */ /* 0x000fea000383ffff */
.L_x_344:
[----:B--234-:R-:W-:Y:S01]  /*18ca0*/  IMAD.MOV.U32 R9, RZ, RZ, R7 ;  /* 0x000000ffff097224 */ /* 0x01cfe200078e0007 */
[----:B------:R-:W-:Y:S01]  /*18cb0*/  MOV R3, RZ ;  /* 0x000000ff00037202 */ /* 0x000fe20000000f00 */
[----:B------:R-:W-:Y:S01]  /*18cc0*/  IMAD.MOV.U32 R0, RZ, RZ, 0x181f ;  /* 0x0000181fff007424 */ /* 0x000fe200078e00ff */
[----:B------:R-:W-:Y:S02]  /*18cd0*/  MOV R2, 0x18cf0 ;  /* 0x00018cf000027802 */ /* 0x000fe40000000f00 */
[----:B-1----:R-:W-:Y:S05]  /*18ce0*/  CALL.REL.NOINC `($__internal_7_$__cuda_sm70_shflsync_idx_p) ;  /* 0x00000df000007944 */ /* 0x002fea0003c00000 */
[----:B------:R-:W-:Y:S01]  /*18cf0*/  MOV R8, R0 ;  /* 0x0000000000087202 */ /* 0x000fe20000000f00 */
[----:B------:R-:W-:Y:S05]  /*18d00*/  BRA `(.L_x_401) ;  /* 0xffffd14000007947 */ /* 0x000fea000383ffff */
.L_x_345:
[----:B------:R-:W-:Y:S01]  /*18d10*/  IMAD.MOV.U32 R9, RZ, RZ, R10 ;  /* 0x000000ffff097224 */ /* 0x000fe200078e000a */
[----:B------:R-:W-:Y:S01]  /*18d20*/  MOV R3, RZ ;  /* 0x000000ff00037202 */ /* 0x000fe20000000f00 */
[----:B------:R-:W-:Y:S01]  /*18d30*/  IMAD.MOV.U32 R0, RZ, RZ, 0x181f ;  /* 0x0000181fff007424 */ /* 0x000fe200078e00ff */
[----:B------:R-:W-:Y:S02]  /*18d40*/  MOV R2, 0x18d60 ;  /* 0x00018d6000027802 */ /* 0x000fe40000000f00 */
[----:B-123--:R-:W-:Y:S05]  /*18d50*/  CALL.REL.NOINC `($__internal_7_$__cuda_sm70_shflsync_idx_p) ;  /* 0x00000d8000007944 */ /* 0x00efea0003c00000 */
[----:B------:R-:W-:Y:S05]  /*18d60*/  BRA `(.L_x_402) ;  /* 0xffffd10000007947 */ /* 0x000fea000383ffff */
.L_x_348:
[----:B------:R-:W-:Y:S01]  /*18d70*/  IMAD.MOV.U32 R9, RZ, RZ, R7 ;  /* 0x000000ffff097224 */ /* 0x000fe200078e0007 */
[----:B--2---:R-:W-:Y:S01]  /*18d80*/  MOV R3, 0x1 ;  /* 0x0000000100037802 */ /* 0x004fe20000000f00 */
[----:B------:R-:W-:Y:S01]  /*18d90*/  IMAD.MOV.U32 R0, RZ, RZ, 0x181f ;  /* 0x0000181fff007424 */ /* 0x000fe200078e00ff */
[----:B------:R-:W-:-:S02]  /*18da0*/  MOV R2, 0x18dc0 ;  /* 0x00018dc000027802 */ /* 0x000fc40000000f00 */
[----:B-1-34-:R-:W-:Y:S05]  /*18db0*/  CALL.REL.NOINC `($__internal_7_$__cuda_sm70_shflsync_idx_p) ;  /* 0x00000d2000007944 */ /* 0x01afea0003c00000 */
[----:B------:R-:W-:Y:S01]  /*18dc0*/  IMAD.MOV.U32 R8, RZ, RZ, R0 ;  /* 0x000000ffff087224 */ /* 0x000fe200078e0000 */
[----:B------:R-:W-:Y:S01]  /*18dd0*/  MOV R3, 0x1 ;  /* 0x0000000100037802 */ /* 0x000fe20000000f00 */
[----:B------:R-:W-:Y:S01]  /*18de0*/  IMAD.MOV.U32 R9, RZ, RZ, R10 ;  /* 0x000000ffff097224 */ /* 0x000fe200078e000a */
[----:B------:R-:W-:-:S02]  /*18df0*/  MOV R0, 0x181f ;  /* 0x0000181f00007802 */ /* 0x000fc40000000f00 */
[----:B------:R-:W-:Y:S02]  /*18e00*/  MOV R2, 0x18e20 ;  /* 0x00018e2000027802 */ /* 0x000fe40000000f00 */
[----:B------:R-:W-:Y:S05]  /*18e10*/  CALL.REL.NOINC `($__internal_7_$__cuda_sm70_shflsync_idx_p) ;  /* 0x00000cc000007944 */ /* 0x000fea0003c00000 */
[----:B------:R-:W-:Y:S05]  /*18e20*/  BRA `(.L_x_403) ;  /* 0xffffd13000007947 */ /* 0x000fea000383ffff */
.L_x_351:
[----:B------:R-:W-:Y:S01]  /*18e30*/  IMAD.MOV.U32 R9, RZ, RZ, R7 ;  /* 0x000000ffff097224 */ /* 0x000fe200078e0007 */
[----:B-1----:R-:W-:Y:S01]  /*18e40*/  MOV R3, 0x2 ;  /* 0x0000000200037802 */ /* 0x002fe20000000f00 */
[----:B--2---:R-:W-:Y:S01]  /*18e50*/  IMAD.MOV.U32 R0, RZ, RZ, 0x181f ;  /* 0x0000181fff007424 */ /* 0x004fe200078e00ff */
[----:B------:R-:W-:Y:S02]  /*18e60*/  MOV R2, 0x18e80 ;  /* 0x00018e8000027802 */ /* 0x000fe40000000f00 */
[----:B---34-:R-:W-:Y:S05]  /*18e70*/  CALL.REL.NOINC `($__internal_7_$__cuda_sm70_shflsync_idx_p) ;  /* 0x00000c6000007944 */ /* 0x018fea0003c00000 */
[----:B------:R-:W-:Y:S01]  /*18e80*/  MOV R8, R0 ;  /* 0x0000000000087202 */ /* 0x000fe20000000f00 */
[----:B------:R-:W-:Y:S05]  /*18e90*/  BRA `(.L_x_404) ;  /* 0xffffd1b000007947 */ /* 0x000fea000383ffff */
.L_x_352:
[----:B------:R-:W-:Y:S01]  /*18ea0*/  IMAD.MOV.U32 R9, RZ, RZ, R10 ;  /* 0x000000ffff097224 */ /* 0x000fe200078e000a */
[----:B-1----:R-:W-:Y:S01]  /*18eb0*/  MOV R3, 0x2 ;  /* 0x0000000200037802 */ /* 0x002fe20000000f00 */
[----:B--2---:R-:W-:Y:S01]  /*18ec0*/  IMAD.MOV.U32 R0, RZ, RZ, 0x181f ;  /* 0x0000181fff007424 */ /* 0x004fe200078e00ff */
[----:B------:R-:W-:Y:S02]  /*18ed0*/  MOV R2, 0x18ef0 ;  /* 0x00018ef000027802 */ /* 0x000fe40000000f00 */
[----:B---34-:R-:W-:Y:S05]  /*18ee0*/  CALL.REL.NOINC `($__internal_7_$__cuda_sm70_shflsync_idx_p) ;  /* 0x00000bf000007944 */ /* 0x018fea0003c00000 */
[----:B------:R-:W-:Y:S05]  /*18ef0*/  BRA `(.L_x_405) ;  /* 0xffffd17000007947 */ /* 0x000fea000383ffff */
.L_x_355:
[----:B------:R-:W-:Y:S01]  /*18f00*/  IMAD.MOV.U32 R9, RZ, RZ, R7 ;  /* 0x000000ffff097224 */ /* 0x000fe200078e0007 */
[----:B-1----:R-:W-:Y:S01]  /*18f10*/  MOV R3, 0x3 ;  /* 0x0000000300037802 */ /* 0x002fe20000000f00 */
[----:B----4-:R-:W-:Y:S01]  /*18f20*/  IMAD.MOV.U32 R0, RZ, RZ, 0x181f ;  /* 0x0000181fff007424 */ /* 0x010fe200078e00ff */
[----:B------:R-:W-:-:S02]  /*18f30*/  MOV R2, 0x18f50 ;  /* 0x00018f5000027802 */ /* 0x000fc40000000f00 */
[----:B--23--:R-:W-:Y:S05]  /*18f40*/  CALL.REL.NOINC `($__internal_7_$__cuda_sm70_shflsync_idx_p) ;  /* 0x00000b9000007944 */ /* 0x00cfea0003c00000 */
[----:B------:R-:W-:Y:S01]  /*18f50*/  IMAD.MOV.U32 R7, RZ, RZ, R0 ;  /* 0x000000ffff077224 */ /* 0x000fe200078e0000 */
[----:B------:R-:W-:Y:S01]  /*18f60*/  MOV R3, 0x3 ;  /* 0x0000000300037802 */ /* 0x000fe20000000f00 */
[----:B------:R-:W-:Y:S01]  /*18f70*/  IMAD.MOV.U32 R9, RZ, RZ, R10 ;  /* 0x000000ffff097224 */ /* 0x000fe200078e000a */
[----:B------:R-:W-:-:S02]  /*18f80*/  MOV R0, 0x181f ;  /* 0x0000181f00007802 */ /* 0x000fc40000000f00 */
[----:B------:R-:W-:Y:S02]  /*18f90*/  MOV R2, 0x18fb0 ;  /* 0x00018fb000027802 */ /* 0x000fe40000000f00 */
[----:B------:R-:W-:Y:S05]  /*18fa0*/  CALL.REL.NOINC `($__internal_7_$__cuda_sm70_shflsync_idx_p) ;  /* 0x00000b3000007944 */ /* 0x000fea0003c00000 */
[----:B------:R-:W-:Y:S05]  /*18fb0*/  BRA `(.L_x_406) ;  /* 0xffffd1b000007947 */ /* 0x000fea000383ffff */
.L_x_357:
[----:B------:R-:W-:Y:S01]  /*18fc0*/  IMAD.MOV.U32 R9, RZ, RZ, R14 ;  /* 0x000000ffff097224 */ /* 0x000fe200078e000e */
[----:B------:R-:W-:Y:S01]  /*18fd0*/  MOV R3, RZ ;  /* 0x000000ff00037202 */ /* 0x000fe20000000f00 */
[----:B------:R-:W-:Y:S01]  /*18fe0*/  IMAD.MOV.U32 R0, RZ, RZ, 0x1c1f ;  /* 0x00001c1fff007424 */ /* 0x000fe200078e00ff */
[----:B------:R-:W-:Y:S02]  /*18ff0*/  MOV R2, 0x19010 ;  /* 0x0001901000027802 */ /* 0x000fe40000000f00 */
[----:B------:R-:W-:Y:S05]  /*19000*/  CALL.REL.NOINC `($__internal_7_$__cuda_sm70_shflsync_idx_p) ;  /* 0x00000ad000007944 */ /* 0x000fea0003c00000 */
[----:B------:R-:W-:Y:S01]  /*19010*/  MOV R5, R0 ;  /* 0x0000000000057202 */ /* 0x000fe20000000f00 */
[----:B------:R-:W-:Y:S05]  /*19020*/  BRA `(.L_x_407) ;  /* 0xffffd43000007947 */ /* 0x000fea000383ffff */
.L_x_358:
[----:B------:R-:W-:Y:S01]  /*19030*/  IMAD.MOV.U32 R9, RZ, RZ, R28 ;  /* 0x000000ffff097224 */ /* 0x000fe200078e001c */
[----:B------:R-:W-:Y:S01]  /*19040*/  MOV R3, RZ ;  /* 0x000000ff00037202 */ /* 0x000fe20000000f00 */
[----:B------:R-:W-:Y:S01]  /*19050*/  IMAD.MOV.U32 R0, RZ, RZ, 0x1c1f ;  /* 0x00001c1fff007424 */ /* 0x000fe200078e00ff */
[----:B------:R-:W-:Y:S02]  /*19060*/  MOV R2, 0x19080 ;  /* 0x0001908000027802 */ /* 0x000fe40000000f00 */
[----:B-12---:R-:W-:Y:S05]  /*19070*/  CALL.REL.NOINC `($__internal_7_$__cuda_sm70_shflsync_idx_p) ;  /* 0x00000a6000007944 */ /* 0x006fea0003c00000 */
[----:B------:R-:W-:Y:S05]  /*19080*/  BRA `(.L_x_408) ;  /* 0xffffd3f000007947 */ /* 0x000fea000383ffff */
.L_x_361:
[----:B----4-:R-:W-:Y:S01]  /*19090*/  IMAD.MOV.U32 R9, RZ, RZ, R14 ;  /* 0x000000ffff097224 */ /* 0x010fe200078e000e */
[----:B------:R-:W-:Y:S01]  /*190a0*/  MOV R3, 0x1 ;  /* 0x0000000100037802 */ /* 0x000fe20000000f00 */
[----:B------:R-:W-:Y:S01]  /*190b0*/  IMAD.MOV.U32 R0, RZ, RZ, 0x1c1f ;  /* 0x00001c1fff007424 */ /* 0x000fe200078e00ff */
[----:B------:R-:W-:-:S02]  /*190c0*/  MOV R2, 0x190e0 ;  /* 0x000190e000027802 */ /* 0x000fc40000000f00 */
[----:B-123--:R-:W-:Y:S05]  /*190d0*/  CALL.REL.NOINC `($__internal_7_$__cuda_sm70_shflsync_idx_p) ;  /* 0x00000a0000007944 */ /* 0x00efea0003c00000 */
[----:B------:R-:W-:Y:S01]  /*190e0*/  IMAD.MOV.U32 R5, RZ, RZ, R0 ;  /* 0x000000ffff057224 */ /* 0x000fe200078e0000 */
[----:B------:R-:W-:Y:S01]  /*190f0*/  MOV R3, 0x1 ;  /* 0x0000000100037802 */ /* 0x000fe20000000f00 */
[----:B------:R-:W-:Y:S01]  /*19100*/  IMAD.MOV.U32 R9, RZ, RZ, R28 ;  /* 0x000000ffff097224 */ /* 0x000fe200078e001c */
[----:B------:R-:W-:-:S02]  /*19110*/  MOV R0, 0x1c1f ;  /* 0x00001c1f00007802 */ /* 0x000fc40000000f00 */
[----:B------:R-:W-:Y:S02]  /*19120*/  MOV R2, 0x19140 ;  /* 0x0001914000027802 */ /* 0x000fe40000000f00 */
[----:B------:R-:W-:Y:S05]  /*19130*/  CALL.REL.NOINC `($__internal_7_$__cuda_sm70_shflsync_idx_p) ;  /* 0x000009a000007944 */ /* 0x000fea0003c00000 */
[----:B------:R-:W-:Y:S05]  /*19140*/  BRA `(.L_x_409) ;  /* 0xffffd9b000007947 */ /* 0x000fea000383ffff */
.L_x_365:
[----:B------:R-:W-:Y:S01]  /*19150*/  IMAD.MOV.U32 R9, RZ, RZ, R6 ;  /* 0x000000ffff097224 */ /* 0x000fe200078e0006 */
[----:B------:R-:W-:Y:S01]  /*19160*/  MOV R3, RZ ;  /* 0x000000ff00037202 */ /* 0x000fe20000000f00 */
[----:B------:R-:W-:Y:S01]  /*19170*/  IMAD.MOV.U32 R0, RZ, RZ, 0x181f ;  /* 0x0000181fff007424 */ /* 0x000fe200078e00ff */
[----:B------:R-:W-:Y:S02]  /*19180*/  MOV R2, 0x191a0 ;  /* 0x000191a000027802 */ /* 0x000fe40000000f00 */
[----:B------:R-:W-:Y:S05]  /*19190*/  CALL.REL.NOINC `($__internal_7_$__cuda_sm70_shflsync_idx_p) ;  /* 0x0000094000007944 */ /* 0x000fea0003c00000 */
[----:B------:R-:W-:Y:S01]  /*191a0*/  MOV R11, R0 ;  /* 0x00000000000b7202 */ /* 0x000fe20000000f00 */
[----:B------:R-:W-:Y:S05]  /*191b0*/  BRA `(.L_x_410) ;  /* 0xffffe55000007947 */ /* 0x000fea000383ffff */
.L_x_366:
[----:B------:R-:W-:Y:S01]  /*191c0*/  IMAD.MOV.U32 R9, RZ, RZ, R10 ;  /* 0x000000ffff097224 */ /* 0x000fe200078e000a */
[----:B------:R-:W-:Y:S01]  /*191d0*/  MOV R3, RZ ;  /* 0x000000ff00037202 */ /* 0x000fe20000000f00 */
[----:B------:R-:W-:Y:S01]  /*191e0*/  IMAD.MOV.U32 R0, RZ, RZ, 0x181f ;  /* 0x0000181fff007424 */ /* 0x000fe200078e00ff */
[----:B------:R-:W-:Y:S02]  /*191f0*/  MOV R2, 0x19210 ;  /* 0x0001921000027802 */ /* 0x000fe40000000f00 */
[----:B-12---:R-:W-:Y:S05]  /*19200*/  CALL.REL.NOINC `($__internal_7_$__cuda_sm70_shflsync_idx_p) ;  /* 0x000008d000007944 */ /* 0x006fea0003c00000 */
[----:B------:R-:W-:Y:S05]  /*19210*/  BRA `(.L_x_411) ;  /* 0xffffe51000007947 */ /* 0x000fea000383ffff */
.L_x_369:
[----:B------:R-:W-:Y:S01]  /*19220*/  IMAD.MOV.U32 R9, RZ, RZ, R6 ;  /* 0x000000ffff097224 */ /* 0x000fe200078e0006 */
[----:B--2---:R-:W-:Y:S01]  /*19230*/  MOV R3, 0x1 ;  /* 0x0000000100037802 */ /* 0x004fe20000000f00 */
[----:B----4-:R-:W-:Y:S01]  /*19240*/  IMAD.MOV.U32 R0, RZ, RZ, 0x181f ;  /* 0x0000181fff007424 */ /* 0x010fe200078e00ff */
[----:B------:R-:W-:-:S02]  /*19250*/  MOV R2, 0x19270 ;  /* 0x0001927000027802 */ /* 0x000fc40000000f00 */
[----:B-1-3--:R-:W-:Y:S05]  /*19260*/  CALL.REL.NOINC `($__internal_7_$__cuda_sm70_shflsync_idx_p) ;  /* 0x0000087000007944 */ /* 0x00afea0003c00000 */
[----:B------:R-:W-:Y:S01]  /*19270*/  IMAD.MOV.U32 R11, RZ, RZ, R0 ;  /* 0x000000ffff0b7224 */ /* 0x000fe200078e0000 */
[----:B------:R-:W-:Y:S01]  /*19280*/  MOV R3, 0x1 ;  /* 0x0000000100037802 */ /* 0x000fe20000000f00 */
[----:B------:R-:W-:Y:S01]  /*19290*/  IMAD.MOV.U32 R9, RZ, RZ, R10 ;  /* 0x000000ffff097224 */ /* 0x000fe200078e000a */
[----:B------:R-:W-:-:S02]  /*192a0*/  MOV R0, 0x181f ;  /* 0x0000181f00007802 */ /* 0x000fc40000000f00 */
[----:B------:R-:W-:Y:S02]  /*192b0*/  MOV R2, 0x192d0 ;  /* 0x000192d000027802 */ /* 0x000fe40000000f00 */
[----:B------:R-:W-:Y:S05]  /*192c0*/  CALL.REL.NOINC `($__internal_7_$__cuda_sm70_shflsync_idx_p) ;  /* 0x0000081000007944 */ /* 0x000fea0003c00000 */
[----:B------:R-:W-:Y:S05]  /*192d0*/  BRA `(.L_x_412) ;  /* 0xffffe55000007947 */ /* 0x000fea000383ffff */
.L_x_372:
[----:B------:R-:W-:Y:S01]  /*192e0*/  IMAD.MOV.U32 R9, RZ, RZ, R6 ;  /* 0x000000ffff097224 */ /* 0x000fe200078e0006 */
[----:B-1----:R-:W-:Y:S01]  /*192f0*/  MOV R3, 0x2 ;  /* 0x0000000200037802 */ /* 0x002fe20000000f00 */
[----:B----4-:R-:W-:Y:S01]  /*19300*/  IMAD.MOV.U32 R0, RZ, RZ, 0x181f ;  /* 0x0000181fff007424 */ /* 0x010fe200078e00ff */
[----:B------:R-:W-:Y:S02]  /*19310*/  MOV R2, 0x19330 ;  /* 0x0001933000027802 */ /* 0x000fe40000000f00 */
[----:B--23--:R-:W-:Y:S05]  /*19320*/  CALL.REL.NOINC `($__internal_7_$__cuda_sm70_shflsync_idx_p) ;  /* 0x000007b000007944 */ /* 0x00cfea0003c00000 */
[----:B------:R-:W-:Y:S01]  /*19330*/  MOV R11, R0 ;  /* 0x00000000000b7202 */ /* 0x000fe20000000f00 */
[----:B------:R-:W-:Y:S05]  /*19340*/  BRA `(.L_x_413) ;  /* 0xffffe5d000007947 */ /* 0x000fea000383ffff */
.L_x_373:
[----:B------:R-:W-:Y:S01]  /*19350*/  IMAD.MOV.U32 R9, RZ, RZ, R10 ;  /* 0x000000ffff097224 */ /* 0x000fe200078e000a */
[----:B------:R-:W-:Y:S01]  /*19360*/  MOV R3, 0x2 ;  /* 0x0000000200037802 */ /* 0x000fe20000000f00 */
[----:B----4-:R-:W-:Y:S01]  /*19370*/  IMAD.MOV.U32 R0, RZ, RZ, 0x181f ;  /* 0x0000181fff007424 */ /* 0x010fe200078e00ff */
[----:B------:R-:W-:Y:S02]  /*19380*/  MOV R2, 0x193a0 ;  /* 0x000193a000027802 */ /* 0x000fe40000000f00 */
[----:B-123--:R-:W-:Y:S05]  /*19390*/  CALL.REL.NOINC `($__internal_7_$__cuda_sm70_shflsync_idx_p) ;  /* 0x0000074000007944 */ /* 0x00efea0003c00000 */
[----:B------:R-:W-:Y:S05]  /*193a0*/  BRA `(.L_x_414) ;  /* 0xffffe59000007947 */ /* 0x000fea000383ffff */
.L_x_376:
[----:B------:R-:W-:Y:S01]  /*193b0*/  IMAD.MOV.U32 R9, RZ, RZ, R6 ;  /* 0x000000ffff097224 */ /* 0x000fe200078e0006 */
[----:B-1----:R-:W-:Y:S01]  /*193c0*/  MOV R3, 0x3 ;  /* 0x0000000300037802 */ /* 0x002fe20000000f00 */
[----:B------:R-:W-:Y:S01]  /*193d0*/  IMAD.MOV.U32 R0, RZ, RZ, 0x181f ;  /* 0x0000181fff007424 */ /* 0x000fe200078e00ff */
[----:B------:R-:W-:-:S02]  /*193e0*/  MOV R2, 0x19400 ;  /* 0x0001940000027802 */ /* 0x000fc40000000f00 */
[----:B--234-:R-:W-:Y:S05]  /*193f0*/  CALL.REL.NOINC `($__internal_7_$__cuda_sm70_shflsync_idx_p) ;  /* 0x000006e000007944 */ /* 0x01cfea0003c00000 */
[----:B------:R-:W-:Y:S01]  /*19400*/  IMAD.MOV.U32 R6, RZ, RZ, R0 ;  /* 0x000000ffff067224 */ /* 0x000fe200078e0000 */
[----:B------:R-:W-:Y:S01]  /*19410*/  MOV R3, 0x3 ;  /* 0x0000000300037802 */ /* 0x000fe20000000f00 */
[----:B------:R-:W-:Y:S01]  /*19420*/  IMAD.MOV.U32 R9, RZ, RZ, R10 ;  /* 0x000000ffff097224 */ /* 0x000fe200078e000a */
[----:B------:R-:W-:-:S02]  /*19430*/  MOV R0, 0x181f ;  /* 0x0000181f00007802 */ /* 0x000fc40000000f00 */
[----:B------:R-:W-:Y:S02]  /*19440*/  MOV R2, 0x19460 ;  /* 0x0001946000027802 */ /* 0x000fe40000000f00 */
[----:B------:R-:W-:Y:S05]  /*19450*/  CALL.REL.NOINC `($__internal_7_$__cuda_sm70_shflsync_idx_p) ;  /* 0x0000068000007944 */ /* 0x000fea0003c00000 */
[----:B------:R-:W-:Y:S05]  /*19460*/  BRA `(.L_x_415) ;  /* 0xffffe5d000007947 */ /* 0x000fea000383ffff */
.L_x_378:
[----:B------:R-:W-:Y:S01]  /*19470*/  IMAD.MOV.U32 R9, RZ, RZ, R67 ;  /* 0x000000ffff097224 */ /* 0x000fe200078e0043 */
[----:B------:R-:W-:Y:S01]  /*19480*/  MOV R3, RZ ;  /* 0x000000ff00037202 */ /* 0x000fe20000000f00 */
[----:B------:R-:W-:Y:S01]  /*19490*/  IMAD.MOV.U32 R0, RZ, RZ, 0x1f ;  /* 0x0000001fff007424 */ /* 0x000fe200078e00ff */
[----:B------:R-:W-:Y:S02]  /*194a0*/  MOV R2, 0x194c0 ;  /* 0x000194c000027802 */ /* 0x000fe40000000f00 */
[----:B------:R-:W-:Y:S05]  /*194b0*/  CALL.REL.NOINC `($__internal_7_$__cuda_sm70_shflsync_idx_p) ;  /* 0x0000062000007944 */ /* 0x000fea0003c00000 */
[----:B------:R-:W-:Y:S01]  /*194c0*/  MOV R10, R0 ;  /* 0x00000000000a7202 */ /* 0x000fe20000000f00 */
[----:B------:R-:W-:Y:S05]  /*194d0*/  BRA `(.L_x_416) ;  /* 0xffffe71000007947 */ /* 0x000fea000383ffff */
.L_x_379:
[----:B------:R-:W-:Y:S01]  /*194e0*/  IMAD.MOV.U32 R9, RZ, RZ, R67 ;  /* 0x000000ffff097224 */ /* 0x000fe200078e0043 */
[----:B------:R-:W-:Y:S01]  /*194f0*/  MOV R3, 0x1 ;  /* 0x0000000100037802 */ /* 0x000fe20000000f00 */
[----:B------:R-:W-:Y:S01]  /*19500*/  IMAD.MOV.U32 R0, RZ, RZ, 0x1f ;  /* 0x0000001fff007424 */ /* 0x000fe200078e00ff */
[----:B------:R-:W-:Y:S02]  /*19510*/  MOV R2, 0x19530 ;  /* 0x0001953000027802 */ /* 0x000fe40000000f00 */
[----:B-12---:R-:W-:Y:S05]  /*19520*/  CALL.REL.NOINC `($__internal_7_$__cuda_sm70_shflsync_idx_p) ;  /* 0x000005b000007944 */ /* 0x006fea0003c00000 */
[----:B------:R-:W-:Y:S01]  /*19530*/  MOV R8, R0 ;  /* 0x0000000000087202 */ /* 0x000fe20000000f00 */
[----:B------:R-:W-:Y:S05]  /*19540*/  BRA `(.L_x_417) ;  /* 0xffffe6c000007947 */ /* 0x000fea000383ffff */
.L_x_380:
[----:B------:R-:W-:Y:S02]  /*19550*/  MOV R2, 0x1 ;  /* 0x0000000100027802 */ /* 0x000fe40000000f00 */
[----:B------:R-:W-:-:S02]  /*19560*/  MOV R3, 0x19580 ;  /* 0x0001958000037802 */ /* 0x000fc40000000f00 */
[----:B-1234-:R-:W-:Y:S05]  /*19570*/  CALL.REL.NOINC `($__internal_8_$__cuda_sm70_shflsync_up_p) ;  /* 0x000005b000007944 */ /* 0x01efea0003c00000 */
[----:B------:R-:W-:Y:S05]  /*19580*/  BRA `(.L_x_418) ;  /* 0xffffe7b000007947 */ /* 0x000fea000383ffff */
.L_x_381:
[----:B------:R-:W-:Y:S02]  /*19590*/  MOV R2, 0x2 ;  /* 0x0000000200027802 */ /* 0x000fe40000000f00 */
[----:B------:R-:W-:-:S02]  /*195a0*/  MOV R3, 0x195c0 ;  /* 0x000195c000037802 */ /* 0x000fc40000000f00 */
[----:B--2-4-:R-:W-:Y:S05]  /*195b0*/  CALL.REL.NOINC `($__internal_8_$__cuda_sm70_shflsync_up_p) ;  /* 0x0000057000007944 */ /* 0x014fea0003c00000 */
        /* <DEDUP_REMOVED lines=23> */
.L_x_385:
[----:B------:R-:W-:Y:S02]  /*19730*/  MOV R2, 0x1 ;  /* 0x0000000100027802 */ /* 0x000fe40000000f00 */
[----:B------:R-:W-:Y:S02]  /*19740*/  MOV R3, 0x19760 ;  /* 0x0001976000037802 */ /* 0x000fe40000000f00 */
[----:B------:R-:W-:Y:S05]  /*19750*/  CALL.REL.NOINC `($__internal_8_$__cuda_sm70_shflsync_up_p) ;  /* 0x000003d000007944 */ /* 0x000fea0003c00000 */
[----:B------:R-:W-:Y:S01]  /*19760*/  MOV R2, R4 ;  /* 0x0000000400027202 */ /* 0x000fe20000000f00 */
[----:B------:R-:W-:Y:S05]  /*19770*/  BRA `(.L_x_420) ;  /* 0xffffe82000007947 */ /* 0x000fea000383ffff */
.L_x_386:
        /* <DEDUP_REMOVED lines=26> */
.L_x_388:
[----:B------:R-:W-:Y:S02]  /*19920*/  SEL R0, RZ, 0x1, P0 ;  /* 0x00000001ff007807 */ /* 0x000fe40000000000 */
[----:B------:R-:W-:Y:S02]  /*19930*/  MOV R2, 0x19950 ;  /* 0x0001995000027802 */ /* 0x000fe40000000f00 */
[----:B-1----:R-:W-:Y:S05]  /*19940*/  CALL.REL.NOINC `($__internal_9_$__cuda_sm70_votesync_ballot) ;  /* 0x0000025000007944 */ /* 0x002fea0003c00000 */
[----:B------:R-:W-:Y:S01]  /*19950*/  MOV R5, R0 ;  /* 0x0000000000057202 */ /* 0x000fe20000000f00 */
[----:B------:R-:W-:Y:S05]  /*19960*/  BRA `(.L_x_422) ;  /* 0xffffe7c000007947 */ /* 0x000fea000383ffff */
.L_x_389:
[----:B------:R-:W-:Y:S01]  /*19970*/  IMAD.MOV.U32 R9, RZ, RZ, R6 ;  /* 0x000000ffff097224 */ /* 0x000fe200078e0006 */
[----:B---3--:R-:W-:Y:S01]  /*19980*/  MOV R3, R12 ;  /* 0x0000000c00037202 */ /* 0x008fe20000000f00 */
[----:B------:R-:W-:Y:S01]  /*19990*/  IMAD.MOV.U32 R0, RZ, RZ, 0x1f ;  /* 0x0000001fff007424 */ /* 0x000fe200078e00ff */
[----:B------:R-:W-:Y:S02]  /*199a0*/  MOV R2, 0x199c0 ;  /* 0x000199c000027802 */ /* 0x000fe40000000f00 */
[----:B-12---:R-:W-:Y:S05]  /*199b0*/  CALL.REL.NOINC `($__internal_7_$__cuda_sm70_shflsync_idx_p) ;  /* 0x0000012000007944 */ /* 0x006fea0003c00000 */
[----:B------:R-:W-:Y:S01]  /*199c0*/  IMAD.MOV.U32 R8, RZ, RZ, R0 ;  /* 0x000000ffff087224 */ /* 0x000fe200078e0000 */
[----:B------:R-:W-:Y:S01]  /*199d0*/  MOV R3, R12 ;  /* 0x0000000c00037202 */ /* 0x000fe20000000f00 */
[----:B------:R-:W-:Y:S01]  /*199e0*/  IMAD.MOV.U32 R9, RZ, RZ, R7 ;  /* 0x000000ffff097224 */ /* 0x000fe200078e0007 */
[----:B------:R-:W-:Y:S02]  /*199f0*/  MOV R0, 0x1f ;  /* 0x0000001f00007802 */ /* 0x000fe40000000f00 */
[----:B------:R-:W-:-:S02]  /*19a00*/  MOV R2, 0x19a20 ;  /* 0x00019a2000027802 */ /* 0x000fc40000000f00 */
[----:B------:R-:W-:Y:S05]  /*19a10*/  CALL.REL.NOINC `($__internal_7_$__cuda_sm70_shflsync_idx_p) ;  /* 0x000000c000007944 */ /* 0x000fea0003c00000 */
[----:B------:R-:W-:Y:S01]  /*19a20*/  MOV R7, R0 ;  /* 0x0000000000077202 */ /* 0x000fe20000000f00 */
[----:B------:R-:W-:Y:S05]  /*19a30*/  BRA `(.L_x_423) ;  /* 0xffffe73000007947 */ /* 0x000fea000383ffff */
.L_x_392:
[----:B------:R-:W-:Y:S01]  /*19a40*/  IMAD.MOV.U32 R9, RZ, RZ, R4 ;  /* 0x000000ffff097224 */ /* 0x000fe200078e0004 */
[----:B------:R-:W-:-:S02]  /*19a50*/  MOV R0, 0x1f ;  /* 0x0000001f00007802 */ /* 0x000fc40000000f00 */
[----:B------:R-:W-:Y:S02]  /*19a60*/  MOV R2, 0x19a80 ;  /* 0x00019a8000027802 */ /* 0x000fe40000000f00 */
[----:B-1234-:R-:W-:Y:S05]  /*19a70*/  CALL.REL.NOINC `($__internal_7_$__cuda_sm70_shflsync_idx_p) ;  /* 0x0000006000007944 */ /* 0x01efea0003c00000 */
[----:B------:R-:W-:Y:S01]  /*19a80*/  MOV R13, R0 ;  /* 0x00000000000d7202 */ /* 0x000fe20000000f00 */
[----:B------:R-:W-:Y:S05]  /*19a90*/  BRA `(.L_x_391) ;  /* 0xffffe73000007947 */ /* 0x000fea000383ffff */
        .weak           $__internal_6_$__cuda_sm70_shflsync_bfly_p
        .type           $__internal_6_$__cuda_sm70_shflsync_bfly_p,@function
        .size           $__internal_6_$__cuda_sm70_shflsync_bfly_p,($__internal_7_$__cuda_sm70_shflsync_idx_p - $__internal_6_$__cuda_sm70_shflsync_bfly_p)
$__internal_6_$__cuda_sm70_shflsync_bfly_p:
[----:B------:R-:W-:Y:S04]  /*19aa0*/  WARPSYNC R6 ;  /* 0x0000000600007348 */ /* 0x000fe80003800000 */
[----:B------:R1:W2:Y:S02]  /*19ab0*/  SHFL.BFLY PT, R2, R2, R5, R7 ;  /* 0x0c00000502027389 */ /* 0x0002a400000e0007 */
[----:B-1----:R-:W-:-:S04]  /*19ac0*/  MOV R5, 0x0 ;  /* 0x0000000000057802 */ /* 0x002fc80000000f00 */
[----:B--2---:R-:W-:Y:S05]  /*19ad0*/  RET.REL.NODEC R4 `(_ZN7cutlass13device_kernelIN5flash19enable_sm80_to_sm89INS1_16FlashAttnFwdSm80INS1_25CollectiveMainloopFwdSm80ILi8ELi1ELb1EN4cute5tupleIJNS5_1CILi128EEENS7_ILi112EEES8_EEELi128ENS_10bfloat16_tEfNS_4arch4Sm80ELb0ELb0ELb1ELb1ELb0ELb1ELb1ELb1EEENS1_21CollectiveEpilogueFwdINS6_IJS8_S8_S9_EEENS6_IJNS7_ILi1EEESH_SH_EEESB_SD_Li256ELb1ELb1ELb1ELb0EEENS1_36VarlenDynamicPersistentTileSchedulerILi128ELi112ELi256ELi256ELb1ELb1ELb0ELb0ELb1ELb1EEEEEEEEEvNT_6ParamsE) ;  /* 0xfffe652004007950 */ /* 0x004fea0003c3ffff */
        .weak           $__internal_7_$__cuda_sm70_shflsync_idx_p
        .type           $__internal_7_$__cuda_sm70_shflsync_idx_p,@function
        .size           $__internal_7_$__cuda_sm70_shflsync_idx_p,($__internal_8_$__cuda_sm70_shflsync_up_p - $__internal_7_$__cuda_sm70_shflsync_idx_p)
$__internal_7_$__cuda_sm70_shflsync_idx_p:
[----:B------:R-:W-:-:S04]  /*19ae0*/  MOV R69, 0xffffffff ;  /* 0xffffffff00457802 */ /* 0x000fc80000000f00 */
[----:B------:R-:W-:Y:S04]  /*19af0*/  WARPSYNC R69 ;  /* 0x0000004500007348 */ /* 0x000fe80003800000 */
[----:B------:R1:W2:Y:S02]  /*19b00*/  SHFL.IDX PT, R0, R9, R3, R0 ;  /* 0x0000000309007389 */ /* 0x0002a400000e0000 */
[----:B-1----:R-:W-:-:S04]  /*19b10*/  MOV R3, 0x0 ;  /* 0x0000000000037802 */ /* 0x002fc80000000f00 */
[----:B--2---:R-:W-:Y:S05]  /*19b20*/  RET.REL.NODEC R2 `(_ZN7cutlass13device_kernelIN5flash19enable_sm80_to_sm89INS1_16FlashAttnFwdSm80INS1_25CollectiveMainloopFwdSm80ILi8ELi1ELb1EN4cute5tupleIJNS5_1CILi128EEENS7_ILi112EEES8_EEELi128ENS_10bfloat16_tEfNS_4arch4Sm80ELb0ELb0ELb1ELb1ELb0ELb1ELb1ELb1EEENS1_21CollectiveEpilogueFwdINS6_IJS8_S8_S9_EEENS6_IJNS7_ILi1EEESH_SH_EEESB_SD_Li256ELb1ELb1ELb1ELb0EEENS1_36VarlenDynamicPersistentTileSchedulerILi128ELi112ELi256ELi256ELb1ELb1ELb0ELb0ELb1ELb1EEEEEEEEEvNT_6ParamsE) ;  /* 0xfffe64d002007950 */ /* 0x004fea0003c3ffff */
        .weak           $__internal_8_$__cuda_sm70_shflsync_up_p
        .type           $__internal_8_$__cuda_sm70_shflsync_up_p,@function
        .size           $__internal_8_$__cuda_sm70_shflsync_up_p,($__internal_9_$__cuda_sm70_votesync_ballot - $__internal_8_$__cuda_sm70_shflsync_up_p)
$__internal_8_$__cuda_sm70_shflsync_up_p:
[----:B------:R-:W-:Y:S02]  /*19b30*/  IMAD.MOV.U32 R4, RZ, RZ, RZ ;  /* 0x000000ffff047224 */ /* 0x000fe400078e00ff */
[----:B------:R-:W-:-:S04]  /*19b40*/  IMAD.MOV.U32 R9, RZ, RZ, -0x1 ;  /* 0xffffffffff097424 */ /* 0x000fc800078e00ff */
[----:B------:R-:W-:Y:S04]  /*19b50*/  WARPSYNC R9 ;  /* 0x0000000900007348 */ /* 0x000fe80003800000 */
[----:B------:R1:W2:Y:S02]  /*19b60*/  SHFL.UP PT, R4, R0, R2, R4 ;  /* 0x0400000200047389 */ /* 0x0002a400000e0004 */
[----:B-1----:R-:W-:Y:S02]  /*19b70*/  MOV R2, R3 ;  /* 0x0000000300027202 */ /* 0x002fe40000000f00 */
[----:B------:R-:W-:-:S04]  /*19b80*/  MOV R3, 0x0 ;  /* 0x0000000000037802 */ /* 0x000fc80000000f00 */
[----:B--2---:R-:W-:Y:S05]  /*19b90*/  RET.REL.NODEC R2 `(_ZN7cutlass13device_kernelIN5flash19enable_sm80_to_sm89INS1_16FlashAttnFwdSm80INS1_25CollectiveMainloopFwdSm80ILi8ELi1ELb1EN4cute5tupleIJNS5_1CILi128EEENS7_ILi112EEES8_EEELi128ENS_10bfloat16_tEfNS_4arch4Sm80ELb0ELb0ELb1ELb1ELb0ELb1ELb1ELb1EEENS1_21CollectiveEpilogueFwdINS6_IJS8_S8_S9_EEENS6_IJNS7_ILi1EEESH_SH_EEESB_SD_Li256ELb1ELb1ELb1ELb0EEENS1_36VarlenDynamicPersistentTileSchedulerILi128ELi112ELi256ELi256ELb1ELb1ELb0ELb0ELb1ELb1EEEEEEEEEvNT_6ParamsE) ;  /* 0xfffe646002007950 */ /* 0x004fea0003c3ffff */
        .weak           $__internal_9_$__cuda_sm70_votesync_ballot
        .type           $__internal_9_$__cuda_sm70_votesync_ballot,@function
        .size           $__internal_9_$__cuda_sm70_votesync_ballot,(.L_x_2683 - $__internal_9_$__cuda_sm70_votesync_ballot)
$__internal_9_$__cuda_sm70_votesync_ballot:
[----:B------:R-:W-:Y:S01]  /*19ba0*/  ISETP.NE.U32.AND P0, PT, R0, 0x1, PT ;  /* 0x000000010000780c */ /* 0x000fe20003f05070 */
[----:B------:R-:W-:-:S04]  /*19bb0*/  IMAD.MOV.U32 R3, RZ, RZ, -0x1 ;  /* 0xffffffffff037424 */ /* 0x000fc800078e00ff */
[----:B------:R-:W-:Y:S08]  /*19bc0*/  WARPSYNC R3 ;  /* 0x0000000300007348 */ /* 0x000ff00003800000 */
[----:B------:R-:W-:-:S04]  /*19bd0*/  VOTE.ANY R0, PT, !P0 ;  /* 0x0000000000007806 */ /* 0x000fc800040e0100 */
[----:B------:R-:W-:Y:S01]  /*19be0*/  LOP3.LUT R0, R0, R3, RZ, 0xc0, !PT ;  /* 0x0000000300007212 */ /* 0x000fe200078ec0ff */
[----:B------:R-:W-:-:S04]  /*19bf0*/  IMAD.MOV.U32 R3, RZ, RZ, 0x0 ;  /* 0x00000000ff037424 */ /* 0x000fc800078e00ff */
[----:B------:R-:W-:Y:S05]  /*19c00*/  RET.REL.NODEC R2 `(_ZN7cutlass13device_kernelIN5flash19enable_sm80_to_sm89INS1_16FlashAttnFwdSm80INS1_25CollectiveMainloopFwdSm80ILi8ELi1ELb1EN4cute5tupleIJNS5_1CILi128EEENS7_ILi112EEES8_EEELi128ENS_10bfloat16_tEfNS_4arch4Sm80ELb0ELb0ELb1ELb1ELb0ELb1ELb1ELb1EEENS1_21CollectiveEpilogueFwdINS6_IJS8_S8_S9_EEENS6_IJNS7_ILi1EEESH_SH_EEESB_SD_Li256ELb1ELb1ELb1ELb0EEENS1_36VarlenDynamicPersistentTileSchedulerILi128ELi112ELi256ELi256ELb1ELb1ELb0ELb0ELb1ELb1EEEEEEEEEvNT_6ParamsE) ;  /* 0xfffe63f002007950 */ /* 0x000fea0003c3ffff */
.L_x_424:
        /* <DEDUP_REMOVED lines=15> */
.L_x_2683:


//--------------------- .text._ZN7cutlass13device_kernelIN5flash19enable_sm80_to_sm89INS1_16FlashAttnFwdSm80INS1_25CollectiveMainloopFwdSm80ILi4ELi1ELb0EN4cute5tupleIJNS5_1CILi128EEENS7_ILi48EEES8_EEELi128ENS_10bfloat16_tEfNS_4arch4Sm80ELb0ELb1ELb1ELb0ELb0ELb0ELb1ELb1EEENS1_21CollectiveEpilogueFwdINS6_IJS8_S8_S9_EEENS6_IJNS7_ILi1EEESH_SH_EEESB_SD_Li128ELb0ELb1ELb1ELb0EEENS1_19SingleTileSchedulerILb0ELb1ELb1ELi128EEEEEEEEEvNT_6ParamsE --------------------------
	.section	.text._ZN7cutlass13device_kernelIN5flash19enable_sm80_to_sm89INS1_16FlashAttnFwdSm80INS1_25CollectiveMainloopFwdSm80ILi4ELi1ELb0EN4cute5tupleIJNS5_1CILi128EEENS7_ILi48EEES8_EEELi128ENS_10bfloat16_tEfNS_4arch4Sm80ELb0ELb1ELb1ELb0ELb0ELb0ELb1ELb1EEENS1_21CollectiveEpilogueFwdINS6_IJS8_S8_S9_EEENS6_IJNS7_ILi1EEESH_SH_EEESB_SD_Li128ELb0ELb1ELb1ELb0EEENS1_19SingleTileSchedulerILb0ELb1ELb1ELi128EEEEEEEEEvNT_6ParamsE,"ax",@progbits
	.sectioninfo	@"SHI_REGISTERS=255"
	.align	128
.text._ZN7cutlass13device_kernelIN5flash19enable_sm80_to_sm89INS1_16FlashAttnFwdSm80INS1_25CollectiveMainloopFwdSm80ILi4ELi1ELb0EN4cute5tupleIJNS5_1CILi128EEENS7_ILi48EEES8_EEELi128ENS_10bfloat16_tEfNS_4arch4Sm80ELb0ELb1ELb1ELb0ELb0ELb0ELb1ELb1EEENS1_21CollectiveEpilogueFwdINS6_IJS8_S8_S9_EEENS6_IJNS7_ILi1EEESH_SH_EEESB_SD_Li128ELb0ELb1ELb1ELb0EEENS1_19SingleTileSchedulerILb0ELb1ELb1ELi128EEEEEEEEEvNT_6ParamsE:
        .type           _ZN7cutlass13device_kernelIN5flash19enable_sm80_to_sm89INS1_16FlashAttnFwdSm80INS1_25CollectiveMainloopFwdSm80ILi4ELi1ELb0EN4cute5tupleIJNS5_1CILi128EEENS7_ILi48EEES8_EEELi128ENS_10bfloat16_tEfNS_4arch4Sm80ELb0ELb1ELb1ELb0ELb0ELb0ELb1ELb1EEENS1_21CollectiveEpilogueFwdINS6_IJS8_S8_S9_EEENS6_IJNS7_ILi1EEESH_SH_EEESB_SD_Li128ELb0ELb1ELb1ELb0EEENS1_19SingleTileSchedulerILb0ELb1ELb1ELi128EEEEEEEEEvNT_6ParamsE,@function
        .size           _ZN7cutlass13device_kernelIN5flash19enable_sm80_to_sm89INS1_16FlashAttnFwdSm80INS1_25CollectiveMainloopFwdSm80ILi4ELi1ELb0EN4cute5tupleIJNS5_1CILi128EEENS7_ILi48EEES8_EEELi128ENS_10bfloat16_tEfNS_4arch4Sm80ELb0ELb1ELb1ELb0ELb0ELb0ELb1ELb1EEENS1_21CollectiveEpilogueFwdINS6_IJS8_S8_S9_EEENS6_IJNS7_ILi1EEESH_SH_EEESB_SD_Li128ELb0ELb1ELb1ELb0EEENS1_19SingleTileSchedulerILb0ELb1ELb1ELi128EEEEEEEEEvNT_6ParamsE,(.L_x_2688 - _ZN7cutlass13device_kernelIN5flash19enable_sm80_to_sm89INS1_16FlashAttnFwdSm80INS1_25CollectiveMainloopFwdSm80ILi4ELi1ELb0EN4cute5tupleIJNS5_1CILi128EEENS7_ILi48EEES8_EEELi128ENS_10bfloat16_tEfNS_4arch4Sm80ELb0ELb1ELb1ELb0ELb0ELb0ELb1ELb1EEENS1_21CollectiveEpilogueFwdINS6_IJS8_S8_S9_EEENS6_IJNS7_ILi1EEESH_SH_EEESB_SD_Li128ELb0ELb1ELb1ELb0EEENS1_19SingleTileSchedulerILb0ELb1ELb1ELi128EEEEEEEEEvNT_6ParamsE)
        .other          _ZN7cutlass13device_kernelIN5flash19enable_sm80_to_sm89INS1_16FlashAttnFwdSm80INS1_25CollectiveMainloopFwdSm80ILi4ELi1ELb0EN4cute5tupleIJNS5_1CILi128EEENS7_ILi48EEES8_EEELi128ENS_10bfloat16_tEfNS_4arch4Sm80ELb0ELb1ELb1ELb0ELb0ELb0ELb1ELb1EEENS1_21CollectiveEpilogueFwdINS6_IJS8_S8_S9_EEENS6_IJNS7_ILi1EEESH_SH_EEESB_SD_Li128ELb0ELb1ELb1ELb0EEENS1_19SingleTileSchedulerILb0ELb1ELb1ELi128EEEEEEEEEvNT_6ParamsE,@"STO_CUDA_ENTRY STV_DEFAULT"
_ZN7cutlass13device_kernelIN5flash19enable_sm80_to_sm89INS1_16FlashAttnFwdSm80INS1_25CollectiveMainloopFwdSm80ILi4ELi1ELb0EN4cute5tupleIJNS5_1CILi128EEENS7_ILi48EEES8_EEELi128ENS_10bfloat16_tEfNS_4arch4Sm80ELb0ELb1ELb1ELb0ELb0ELb0ELb1ELb1EEENS1_21CollectiveEpilogueFwdINS6_IJS8_S8_S9_EEENS6_IJNS7_ILi1EEESH_SH_EEESB_SD_Li128ELb0ELb1ELb1ELb0EEENS1_19SingleTileSchedulerILb0ELb1ELb1ELi128EEEEEEEEEvNT_6ParamsE:
        /* <DEDUP_REMOVED lines=18> */
.L_x_425:
[----:B---3--:R-:W-:Y:S02]  /*0120*/  ULDC.64 UR4, c[0x0][0x550] ;  /* 0x0001540000047ab9 */ /* 0x008fe40000000a00 */
[----:B------:R-:W-:Y:S02]  /*0130*/  UISETP.NE.AND UP0, UPT, UR4, 0x1, UPT ;  /* 0x000000010400788c */ /* 0x000fe4000bf05270 */
[----:B------:R-:W-:-:S02]  /*0140*/  UIMAD.WIDE.U32 UR8, UR6, UR5, URZ ;  /* 0x00000005060872a5 */ /* 0x000fc4000f8e003f */
[----:B------:R-:W-:Y:S02]  /*0150*/  ULDC UR4, c[0x0][0x558] ;  /* 0x0001560000047ab9 */ /* 0x000fe40000000800 */
[----:B------:R-:W-:-:S05]  /*0160*/  UMOV UR10, UR6 ;  /* 0x00000006000a7c82 */ /* 0x000fca0008000000 */
[----:B------:R-:W-:-:S03]  /*0170*/  @UP0 USHF.R.U32.HI UR10, URZ, UR4, UR9 ;  /* 0x000000043f0a0299 */ /* 0x000fc60008011609 */
.L_x_426:
        /* <DEDUP_REMOVED lines=35> */
.L_x_428:
[----:B------:R-:W-:Y:S02]  /*03b0*/  ULDC UR4, c[0x0][0x32c] ;  /* 0x0000cb0000047ab9 */ /* 0x000fe40000000800 */
[----:B------:R-:W-:-:S03]  /*03c0*/  UISETP.NE.AND UP0, UPT, UR9, UR4, UPT ;  /* 0x000000040900728c */ /* 0x000fc6000bf05270 */
[----:B------:R-:W-:Y:S02]  /*03d0*/  ULDC.64 UR4, c[0x0][0x330] ;  /* 0x0000cc0000047ab9 */ /* 0x000fe40000000a00 */
[----:B------:R-:W-:-:S06]  /*03e0*/  UIMAD.WIDE.U32 UR12, UR7, UR4, URZ ;  /* 0x00000004070c72a5 */ /* 0x000fcc000f8e003f */
[----:B------:R-:W-:Y:S02]  /*03f0*/  @UP0 USHF.R.U32.HI UR7, URZ, UR5, UR13 ;  /* 0x000000053f070299 */ /* 0x000fe4000801160d */
.L_x_429:
[----:B------:R-:W-:Y:S02]  /*0400*/  ULDC UR4, c[0x0][0x32c] ;  /* 0x0000cb0000047ab9 */ /* 0x000fe40000000800 */
[----:B------:R-:W-:-:S04]  /*0410*/  UIMAD UR4, UR7, UR4, UR4 ;  /* 0x00000004070472a4 */ /* 0x000fc8000f8e0204 */
[----:B------:R-:W-:-:S04]  /*0420*/  UISETP.LT.AND UP0, UPT, UR6, UR4, UPT ;  /* 0x000000040600728c */ /* 0x000fc8000bf01270 */
[----:B------:R-:W-:Y:S02]  /*0430*/  USEL UR6, UR6, UR4, UP0 ;  /* 0x0000000406067287 */ /* 0x000fe40008000000 */
.L_x_427:
[----:B------:R-:W-:Y:S01]  /*0440*/  UMOV UR14, 0x2f ;  /* 0x0000002f000e7882 */ /* 0x000fe20000000000 */
[----:B------:R-:W-:Y:S01]  /*0450*/  PLOP3.LUT P0, PT, PT, PT, UP2, 0x40, 0x0 ;  /* 0x000000000000781c */ /* 0x000fe20003f0e828 */
[----:B------:R-:W-:Y:S02]  /*0460*/  ULDC UR16, c[0x0][0x1d0] ;  /* 0x0000740000107ab9 */ /* 0x000fe40000000800 */
[----:B------:R-:W-:Y:S02]  /*0470*/  ULDC.64 UR4, c[0x0][0x2c8] ;  /* 0x0000b20000047ab9 */ /* 0x000fe40000000a00 */
[----:B------:R-:W-:Y:S02]  /*0480*/  UIADD3 UR14, UR14, UR16, URZ ;  /* 0x000000100e0e7290 */ /* 0x000fe4000fffe03f */
[----:B------:R-:W-:Y:S02]  /*0490*/  UIMAD.WIDE.U32 UR12, UR17, UR4, URZ ;  /* 0x00000004110c72a5 */ /* 0x000fe4000f8e003f */
[----:B------:R-:W-:-:S02]  /*04a0*/  UIMAD.WIDE UR14, UR14, 0x2aaaaaab, URZ ;  /* 0x2aaaaaab0e0e78a5 */ /* 0x000fc4000f8e023f */
[----:B------:R-:W-:Y:S02]  /*04b0*/  UIADD3 UR6, UR6, 0x2f, URZ ;  /* 0x0000002f06067890 */ /* 0x000fe4000fffe03f */
[----:B------:R-:W-:Y:S02]  /*04c0*/  UMOV UR4, UR17 ;  /* 0x0000001100047c82 */ /* 0x000fe40008000000 */
[----:B------:R-:W-:Y:S02]  /*04d0*/  UIMAD.WIDE UR6, UR6, 0x2aaaaaab, URZ ;  /* 0x2aaaaaab060678a5 */ /* 0x000fe4000f8e023f */
[----:B------:R-:W-:Y:S02]  /*04e0*/  @UP3 UMOV UR9, UR13 ;  /* 0x0000000d00093c82 */ /* 0x000fe40008000000 */
[----:B------:R-:W-:Y:S02]  /*04f0*/  ULDC UR12, c[0x0][0x168] ;  /* 0x00005a00000c7ab9 */ /* 0x000fe40000000800 */
[----:B------:R-:W-:-:S02]  /*0500*/  @UP3 USHF.R.U32.HI UR4, URZ, UR5, UR9 ;  /* 0x000000053f043299 */ /* 0x000fc40008011609 */
[----:B------:R-:W-:Y:S02]  /*0510*/  UMOV UR11, UR15 ;  /* 0x0000000f000b7c82 */ /* 0x000fe40008000000 */
[----:B------:R-:W-:Y:S02]  /*0520*/  UIADD3 UR16, UR16, -UR12, URZ ;  /* 0x8000000c10107290 */ /* 0x000fe4000fffe03f */
[----:B------:R-:W-:Y:S02]  /*0530*/  USHF.R.U32.HI UR6, URZ, 0x1f, UR7 ;  /* 0x0000001f3f067899 */ /* 0x000fe40008011607 */
[----:B------:R-:W-:Y:S02]  /*0540*/  USHF.R.U32.HI UR9, URZ, 0x1f, UR11 ;  /* 0x0000001f3f097899 */ /* 0x000fe4000801160b */
[----:B------:R-:W-:Y:S02]  /*0550*/  UIADD3 UR4, UR16, UR4, URZ ;  /* 0x0000000410047290 */ /* 0x000fe4000fffe03f */
[----:B------:R-:W-:-:S02]  /*0560*/  ULDC UR5, c[0x0][0x324] ;  /* 0x0000c90000057ab9 */ /* 0x000fc40000000800 */
[----:B------:R-:W-:Y:S02]  /*0570*/  ULEA.HI.SX32 UR6, UR7, UR6, 0x1d ;  /* 0x0000000607067291 */ /* 0x000fe4000f8fea3f */
        /* <DEDUP_REMOVED lines=16> */
.L_x_431:
[----:B------:R-:W-:-:S04]  /*0680*/  MOV R2, c[0x0][0x32c] ;  /* 0x0000cb0000027a02 */ /* 0x000fc80000000f00 */
[----:B------:R-:W-:-:S13]  /*0690*/  ISETP.NE.AND P0, PT, R2, 0x1, PT ;  /* 0x000000010200780c */ /* 0x000fda0003f05270 */
[----:B------:R-:W-:-:S05]  /*06a0*/  @P0 IMAD.HI.U32 R2, R0, c[0x0][0x330], RZ ;  /* 0x0000cc0000020a27 */ /* 0x000fca00078e00ff */
[----:B------:R-:W-:-:S05]  /*06b0*/  @P0 SHF.R.U32.HI R0, RZ, c[0x0][0x334], R2 ;  /* 0x0000cd00ff000a19 */ /* 0x000fca0000011602 */
.L_x_432:
[----:B------:R-:W-:-:S05]  /*06c0*/  IMAD R0, R0, c[0x0][0x32c], RZ ;  /* 0x0000cb0000007a24 */ /* 0x000fca00078e02ff */
[----:B------:R-:W-:-:S05]  /*06d0*/  IMNMX R3, R3, R0, !PT ;  /* 0x0000000003037217 */ /* 0x000fca0007800200 */
.L_x_430:
[----:B------:R-:W-:Y:S01]  /*06e0*/  IMAD.HI R0, R3, 0x2aaaaaab, RZ ;  /* 0x2aaaaaab03007827 */ /* 0x000fe200078e02ff */
[----:B------:R-:W-:Y:S02]  /*06f0*/  USHF.R.U32.HI UR5, URZ, 0x10, UR8 ;  /* 0x000000103f057899 */ /* 0x000fe40008011608 */
[----:B------:R-:W-:Y:S02]  /*0700*/  ULDC UR4, c[0x0][0x338] ;  /* 0x0000ce0000047ab9 */ /* 0x000fe40000000800 */
[----:B------:R-:W-:Y:S01]  /*0710*/  SHF.R.U32.HI R2, RZ, 0x1f, R0 ;  /* 0x0000001fff027819 */ /* 0x000fe20000011600 */
[----:B------:R-:W-:-:S03]  /*0720*/  UISETP.NE.AND UP0, UPT, UR5, URZ, UPT ;  /* 0x0000003f0500728c */ /* 0x000fc6000bf05270 */
[----:B------:R-:W-:Y:S01]  /*0730*/  LEA.HI.SX32 R0, R0, R2, 0x1d ;  /* 0x0000000200007211 */ /* 0x000fe200078feaff */
[----:B------:R-:W-:-:S03]  /*0740*/  USEL UR4, UR5, UR4, UP0 ;  /* 0x0000000405047287 */ /* 0x000fc60008000000 */
[----:B------:R-:W-:Y:S01]  /*0750*/  IMNMX R9, RZ, R0, !PT ;  /* 0x00000000ff097217 */ /* 0x000fe20007800200 */
[----:B------:R-:W-:-:S03]  /*0760*/  IMAD.MOV.U32 R0, RZ, RZ, RZ ;  /* 0x000000ffff007224 */ /* 0x000fc600078e00ff */
[----:B------:R-:W-:-:S13]  /*0770*/  ISETP.LT.AND P0, PT, R9, UR6, PT ;  /* 0x0000000609007c0c */ /* 0x000fda000bf01270 */
[----:B------:R-:W-:Y:S05]  /*0780*/  @!P0 BRA `(.L_x_433) ;  /* 0x000001f000008947 */ /* 0x000fea0003800000 */
[----:B------:R-:W-:Y:S01]  /*0790*/  IMAD.U32 R5, RZ, RZ, UR4 ;  /* 0x00000004ff057e24 */ /* 0x000fe2000f8e00ff */
[----:B------:R-:W-:-:S04]  /*07a0*/  UIADD3 UR5, UR4, -0x1, UR6 ;  /* 0xffffffff04057890 */ /* 0x000fc8000fffe006 */
[----:B------:R-:W-:Y:S02]  /*07b0*/  IABS R0, R5 ;  /* 0x0000000500007213 */ /* 0x000fe40000000000 */
[----:B------:R-:W-:-:S03]  /*07c0*/  IADD3 R8, -R9, UR5, RZ ;  /* 0x0000000509087c10 */ /* 0x000fc6000fffe1ff */
        /* <DEDUP_REMOVED lines=9> */
[----:B------:R-:W-:Y:S01]  /*0860*/  IMAD R5, R2, R4, RZ ;  /* 0x0000000402057224 */ /* 0x000fe200078e02ff */
[----:B------:R-:W-:Y:S01]  /*0870*/  MOV R2, RZ ;  /* 0x000000ff00027202 */ /* 0x000fe20000000f00 */
[----:B------:R-:W-:-:S04]  /*0880*/  IMAD.MOV R6, RZ, RZ, -R0 ;  /* 0x000000ffff067224 */ /* 0x000fc800078e0a00 */
[----:B------:R-:W-:-:S04]  /*0890*/  IMAD.HI.U32 R0, R3, R5, R2 ;  /* 0x0000000503007227 */ /* 0x000fc800078e0002 */
[----:B------:R-:W-:Y:S02]  /*08a0*/  IMAD.MOV.U32 R2, RZ, RZ, R7 ;  /* 0x000000ffff027224 */ /* 0x000fe400078e0007 */
[----:B------:R-:W-:Y:S02]  /*08b0*/  IMAD.MOV.U32 R3, RZ, RZ, R6 ;  /* 0x000000ffff037224 */ /* 0x000fe400078e0006 */
[----:B------:R-:W-:-:S04]  /*08c0*/  IMAD.HI.U32 R0, R0, R2, RZ ;  /* 0x0000000200007227 */ /* 0x000fc800078e00ff */
[----:B------:R-:W-:-:S05]  /*08d0*/  IMAD R2, R0, R3, R2 ;  /* 0x0000000300027224 */ /* 0x000fca00078e0202 */
[----:B------:R-:W-:-:S13]  /*08e0*/  ISETP.GT.U32.AND P1, PT, R4, R2, PT ;  /* 0x000000020400720c */ /* 0x000fda0003f24070 */
[-C--:B------:R-:W-:Y:S02]  /*08f0*/  @!P1 IADD3 R2, R2, -R4.reuse, RZ ;  /* 0x8000000402029210 */ /* 0x080fe40007ffe0ff */
[----:B------:R-:W-:Y:S02]  /*0900*/  @!P1 IADD3 R0, R0, 0x1, RZ ;  /* 0x0000000100009810 */ /* 0x000fe40007ffe0ff */
[----:B------:R-:W-:Y:S02]  /*0910*/  ISETP.GE.U32.AND P2, PT, R2, R4, PT ;  /* 0x000000040200720c */ /* 0x000fe40003f46070 */
[----:B------:R-:W-:Y:S02]  /*0920*/  LOP3.LUT R2, R8, UR4, RZ, 0x3c, !PT ;  /* 0x0000000408027c12 */ /* 0x000fe4000f8e3cff */
[----:B------:R-:W-:Y:S02]  /*0930*/  ISETP.NE.AND P1, PT, RZ, UR4, PT ;  /* 0x00000004ff007c0c */ /* 0x000fe4000bf25270 */
[----:B------:R-:W-:-:S07]  /*0940*/  ISETP.GE.AND P0, PT, R2, RZ, PT ;  /* 0x000000ff0200720c */ /* 0x000fce0003f06270 */
[----:B------:R-:W-:-:S06]  /*0950*/  @P2 IADD3 R0, R0, 0x1, RZ ;  /* 0x0000000100002810 */ /* 0x000fcc0007ffe0ff */
[----:B------:R-:W-:Y:S01]  /*0960*/  @!P0 IMAD.MOV R0, RZ, RZ, -R0 ;  /* 0x000000ffff008224 */ /* 0x000fe200078e0a00 */
[----:B------:R-:W-:Y:S02]  /*0970*/  @!P1 LOP3.LUT R0, RZ, UR4, RZ, 0x33, !PT ;  /* 0x00000004ff009c12 */ /* 0x000fe4000f8e33ff */
.L_x_433:
[----:B------:R-:W-:Y:S01]  /*0980*/  ULOP3.LUT UR8, UR8, 0xffff, URZ, 0xc0, !UPT ;  /* 0x0000ffff08087892 */ /* 0x000fe2000f8ec03f */
[----:B------:R-:W-:Y:S01]  /*0990*/  PLOP3.LUT P4, PT, PT, PT, PT, 0x80, 0x0 ;  /* 0x000000000000781c */ /* 0x000fe20003f8f070 */
[----:B------:R-:W-:Y:S01]  /*09a0*/  ULDC.64 UR14, c[0x0][0x118] ;  /* 0x00004600000e7ab9 */ /* 0x000fe20000000a00 */
[----:B------:R-:W-:Y:S01]  /*09b0*/  CS2R R20, SRZ ;  /* 0x0000000000147805 */ /* 0x000fe2000001ff00 */
[----:B------:R-:W-:Y:S01]  /*09c0*/  CS2R R18, SRZ ;  /* 0x0000000000127805 */ /* 0x000fe2000001ff00 */
[----:B------:R-:W-:Y:S01]  /*09d0*/  CS2R R126, SRZ ;  /* 0x00000000007e7805 */ /* 0x000fe2000001ff00 */
[----:B------:R-:W-:Y:S01]  /*09e0*/  IMAD R133, R0, UR8, R9 ;  /* 0x0000000800857c24 */ /* 0x000fe2000f8e0209 */
[----:B------:R-:W-:Y:S01]  /*09f0*/  CS2R R124, SRZ ;  /* 0x00000000007c7805 */ /* 0x000fe2000001ff00 */
[----:B------:R-:W-:Y:S01]  /*0a00*/  CS2R R130, SRZ ;  /* 0x0000000000827805 */ /* 0x000fe2000001ff00 */
[----:B------:R-:W-:Y:S01]  /*0a10*/  CS2R R128, SRZ ;  /* 0x0000000000807805 */ /* 0x000fe2000001ff00 */
[----:B------:R-:W-:Y:S01]  /*0a20*/  IMAD.IADD R0, R133, 0x1, R0 ;  /* 0x0000000185007824 */ /* 0x000fe200078e0200 */
[----:B------:R1:W-:Y:S01]  /*0a30*/  STL [R1], R133 ;  /* 0x0000008501007387 */ /* 0x0003e20000100800 */
        /* <DEDUP_REMOVED lines=63> */
[----:B-1----:R-:W-:Y:S02]  /*0e30*/  ISETP.NE.U32.AND P1, PT, RZ, c[0x0][0x340], PT ;  /* 0x0000d000ff007a0c */ /* 0x002fe40003f25070 */
[----:B------:R-:W-:Y:S01]  /*0e40*/  SHF.R.S32.HI R126, RZ, 0x1f, R132 ;  /* 0x0000001fff7e7819 */ /* 0x000fe20000011484 */
[----:B------:R-:W-:Y:S01]  /*0e50*/  USHF.R.S32.HI UR8, URZ, 0x1f, UR10 ;  /* 0x0000001f3f087899 */ /* 0x000fe2000801140a */
[----:B------:R-:W-:Y:S01]  /*0e60*/  ISETP.NE.AND.EX P1, PT, RZ, c[0x0][0x344], PT, P1 ;  /* 0x0000d100ff007a0c */ /* 0x000fe20003f25310 */
[----:B------:R-:W-:-:S12]  /*0e70*/  ULDC.64 UR4, c[0x0][0x1b8] ;  /* 0x00006e0000047ab9 */ /* 0x000fd80000000a00 */
[----:B------:R-:W-:-:S04]  /*0e80*/  @P1 IMAD.MOV.U32 R2, RZ, RZ, 0x4 ;  /* 0x00000004ff021424 */ /* 0x000fc800078e00ff */
[----:B------:R-:W-:-:S05]  /*0e90*/  @P1 IMAD.WIDE R2, R25, R2, c[0x0][0x340] ;  /* 0x0000d00019021625 */ /* 0x000fca00078e0202 */
[----:B------:R1:W2:Y:S01]  /*0ea0*/  @P1 LDG.E R18, [R2.64] ;  /* 0x0000000e02121981 */ /* 0x0002a2000c1e1900 */
[----:B------:R-:W-:Y:S01]  /*0eb0*/  PLOP3.LUT P2, PT, PT, PT, UP3, 0x80, 0x0 ;  /* 0x000000000000781c */ /* 0x000fe20003f4f038 */
[----:B------:R-:W-:Y:S01]  /*0ec0*/  UIMAD.WIDE.U32 UR6, UR10, UR4, URZ ;  /* 0x000000040a0672a5 */ /* 0x000fe2000f8e003f */
[----:B------:R-:W-:Y:S01]  /*0ed0*/  PLOP3.LUT P0, PT, PT, PT, UP3, 0x80, 0x0 ;  /* 0x000000000000781c */ /* 0x000fe20003f0f038 */
[----:B------:R-:W-:Y:S01]  /*0ee0*/  UIMAD UR4, UR8, UR4, URZ ;  /* 0x00000004080472a4 */ /* 0x000fe2000f8e023f */
[----:B------:R-:W-:Y:S01]  /*0ef0*/  SHF.R.S32.HI R24, RZ, 0x1f, R25 ;  /* 0x0000001fff187819 */ /* 0x000fe20000011419 */
[----:B------:R-:W-:Y:S01]  /*0f00*/  BSSY B0, `(.L_x_435) ;  /* 0x0000075000007945 */ /* 0x000fe20003800000 */
[----:B------:R-:W-:Y:S01]  /*0f10*/  LEA.HI R23, R126, R132, RZ, 0x4 ;  /* 0x000000847e177211 */ /* 0x000fe200078f20ff */
[----:B------:R-:W-:Y:S02]  /*0f20*/  UIMAD UR4, UR10, UR5, UR4 ;  /* 0x000000050a0472a4 */ /* 0x000fe4000f8e0204 */
[----:B------:R-:W-:-:S02]  /*0f30*/  IMAD R12, R24, c[0x0][0x1c0], RZ ;  /* 0x00007000180c7a24 */ /* 0x000fc400078e02ff */
[----:B------:R-:W-:Y:S02]  /*0f40*/  UIADD3 UR4, UR7, UR4, URZ ;  /* 0x0000000407047290 */ /* 0x000fe4000fffe03f */
[C---:B------:R-:W-:Y:S01]  /*0f50*/  IMAD R12, R25.reuse, c[0x0][0x1c4], R12 ;  /* 0x00007100190c7a24 */ /* 0x040fe200078e020c */
[----:B-1----:R-:W-:Y:S02]  /*0f60*/  LEA.HI R2, R126, R132, RZ, 0x3 ;  /* 0x000000847e027211 */ /* 0x002fe400078f18ff */
[----:B------:R-:W-:Y:S01]  /*0f70*/  MOV R3, UR7 ;  /* 0x0000000700037c02 */ /* 0x000fe20008000f00 */
[----:B------:R-:W-:Y:S01]  /*0f80*/  IMAD.U32 R3, RZ, RZ, UR4 ;  /* 0x00000004ff037e24 */ /* 0x000fe2000f8e00ff */
[----:B------:R-:W-:Y:S01]  /*0f90*/  LOP3.LUT R0, R2, 0xfffffff8, RZ, 0xc0, !PT ;  /* 0xfffffff802007812 */ /* 0x000fe200078ec0ff */
[----:B------:R-:W-:Y:S01]  /*0fa0*/  ULDC.64 UR4, c[0x0][0x210] ;  /* 0x0000840000047ab9 */ /* 0x000fe20000000a00 */
[----:B------:R-:W-:Y:S01]  /*0fb0*/  SHF.R.S32.HI R19, RZ, 0x3, R2 ;  /* 0x00000003ff137819 */ /* 0x000fe20000011402 */
[----:B------:R-:W-:Y:S01]  /*0fc0*/  IMAD.U32 R2, RZ, RZ, UR6 ;  /* 0x00000006ff027e24 */ /* 0x000fe2000f8e00ff */
[----:B------:R-:W-:Y:S01]  /*0fd0*/  ULDC.64 UR6, c[0x0][0x1e8] ;  /* 0x00007a0000067ab9 */ /* 0x000fe20000000a00 */
[----:B------:R-:W-:Y:S01]  /*0fe0*/  IMAD.IADD R26, R132, 0x1, -R0 ;  /* 0x00000001841a7824 */ /* 0x000fe200078e0a00 */
[----:B------:R-:W-:Y:S01]  /*0ff0*/  SHF.R.S32.HI R4, RZ, 0x1f, R19 ;  /* 0x0000001fff047819 */ /* 0x000fe20000011413 */
[----:B------:R-:W-:Y:S01]  /*1000*/  IMAD.WIDE.U32 R2, R25, c[0x0][0x1c0], R2 ;  /* 0x0000700019027a25 */ /* 0x000fe200078e0002 */
[----:B------:R-:W-:-:S02]  /*1010*/  UIMAD UR6, UR8, UR6, URZ ;  /* 0x00000006080672a4 */ /* 0x000fc4000f8e023f */
[C---:B------:R-:W-:Y:S01]  /*1020*/  SHF.L.U32 R10, R26.reuse, 0x3, RZ ;  /* 0x000000031a0a7819 */ /* 0x040fe200000006ff */
[----:B------:R-:W-:Y:S01]  /*1030*/  IMAD R0, R26, 0x10, R19 ;  /* 0x000000101a007824 */ /* 0x000fe200078e0213 */
[----:B------:R-:W-:Y:S01]  /*1040*/  UIMAD UR4, UR8, UR4, URZ ;  /* 0x00000004080472a4 */ /* 0x000fe2000f8e023f */
[----:B------:R-:W-:Y:S01]  /*1050*/  IMAD R5, R4, c[0x0][0x1e0], RZ ;  /* 0x0000780004057a24 */ /* 0x000fe200078e02ff */
[----:B------:R-:W-:Y:S01]  /*1060*/  SHF.R.S32.HI R11, RZ, 0x1f, R10 ;  /* 0x0000001fff0b7819 */ /* 0x000fe2000001140a */
[----:B------:R-:W-:Y:S01]  /*1070*/  IMAD.IADD R3, R3, 0x1, R12 ;  /* 0x0000000103037824 */ /* 0x000fe200078e020c */
[----:B------:R-:W-:Y:S01]  /*1080*/  IADD3 R9, R0, UR17, RZ ;  /* 0x0000001100097c10 */ /* 0x000fe2000fffe0ff */
[C---:B------:R-:W-:Y:S01]  /*1090*/  IMAD R14, R19.reuse, c[0x0][0x1e4], R5 ;  /* 0x00007900130e7a24 */ /* 0x040fe200078e0205 */
[----:B------:R-:W-:Y:S01]  /*10a0*/  UIMAD UR6, UR10, UR7, UR6 ;  /* 0x000000070a0672a4 */ /* 0x000fe2000f8e0206 */
[----:B------:R-:W-:Y:S01]  /*10b0*/  IMAD.WIDE.U32 R6, R19, c[0x0][0x1e0], R10 ;  /* 0x0000780013067a25 */ /* 0x000fe200078e000a */
[----:B------:R-:W-:Y:S01]  /*10c0*/  UIMAD UR4, UR10, UR5, UR4 ;  /* 0x000000050a0472a4 */ /* 0x000fe2000f8e0204 */
[----:B------:R-:W-:-:S02]  /*10d0*/  ISETP.GE.AND P4, PT, R10, c[0x0][0x1d4], PT ;  /* 0x000075000a007a0c */ /* 0x000fc40003f86270 */
[----:B------:R-:W-:Y:S01]  /*10e0*/  @P2 IMAD.HI.U32 R0, R9, c[0x0][0x2c8], RZ ;  /* 0x0000b20009002a27 */ /* 0x000fe200078e00ff */
[----:B------:R-:W-:-:S03]  /*10f0*/  ULDC UR5, c[0x0][0x2c4] ;  /* 0x0000b10000057ab9 */ /* 0x000fc60000000800 */
[--C-:B------:R-:W-:Y:S01]  /*1100*/  IMAD.MOV.U32 R8, RZ, RZ, R9.reuse ;  /* 0x000000ffff087224 */ /* 0x100fe200078e0009 */
[----:B------:R-:W-:Y:S01]  /*1110*/  @P0 SHF.R.U32.HI R8, RZ, c[0x0][0x2cc], R0 ;  /* 0x0000b300ff080a19 */ /* 0x000fe20000011600 */
[----:B------:R-:W-:Y:S02]  /*1120*/  IMAD.SHL.U32 R0, R19, 0x40, RZ ;  /* 0x0000004013007824 */ /* 0x000fe400078e00ff */
[----:B------:R-:W-:Y:S02]  /*1130*/  IMAD.IADD R7, R7, 0x1, R14 ;  /* 0x0000000107077824 */ /* 0x000fe400078e020e */
[----:B------:R-:W-:Y:S01]  /*1140*/  IMAD.MOV R12, RZ, RZ, -R8 ;  /* 0x000000ffff0c7224 */ /* 0x000fe200078e0a08 */
[----:B------:R-:W-:Y:S01]  /*1150*/  LOP3.LUT R0, R0, 0x1c0, RZ, 0xc0, !PT ;  /* 0x000001c000007812 */ /* 0x000fe200078ec0ff */
[----:B------:R-:W-:Y:S02]  /*1160*/  IMAD R4, R4, c[0x0][0x208], RZ ;  /* 0x0000820004047a24 */ /* 0x000fe400078e02ff */
[----:B------:R-:W-:Y:S01]  /*1170*/  IMAD R12, R12, c[0x0][0x2c4], R9 ;  /* 0x0000b1000c0c7a24 */ /* 0x000fe200078e0209 */
[----:B------:R-:W-:Y:S01]  /*1180*/  LOP3.LUT R13, R0, 0x38, R10, 0xf8, !PT ;  /* 0x00000038000d7812 */ /* 0x000fe200078ef80a */
[----:B------:R-:W-:Y:S01]  /*1190*/  IMAD.WIDE.U32 R2, R8, c[0x0][0x1b0], R2 ;  /* 0x00006c0008027a25 */ /* 0x000fe200078e0002 */
[----:B------:R-:W-:-:S03]  /*11a0*/  SHF.R.U32.HI R0, RZ, 0x3, R0 ;  /* 0x00000003ff007819 */ /* 0x000fc60000011600 */
[----:B------:R-:W-:Y:S01]  /*11b0*/  IMAD R15, R19, c[0x0][0x20c], R4 ;  /* 0x00008300130f7a24 */ /* 0x000fe200078e0204 */
[----:B------:R-:W-:Y:S01]  /*11c0*/  LOP3.LUT R20, R13, R0, RZ, 0x3c, !PT ;  /* 0x000000000d147212 */ /* 0x000fe200078e3cff */
[----:B------:R-:W-:Y:S01]  /*11d0*/  IMAD.U32 R0, RZ, RZ, UR10 ;  /* 0x0000000aff007e24 */ /* 0x000fe2000f8e00ff */
[----:B------:R-:W-:Y:S01]  /*11e0*/  SHF.R.S32.HI R13, RZ, 0x1f, R8 ;  /* 0x0000001fff0d7819 */ /* 0x000fe20000011408 */
[----:B------:R-:W-:-:S04]  /*11f0*/  IMAD.WIDE.U32 R4, R19, c[0x0][0x208], R10 ;  /* 0x0000820013047a25 */ /* 0x000fc800078e000a */
[----:B------:R-:W-:Y:S01]  /*1200*/  IMAD.WIDE.U32 R6, R0, c[0x0][0x1e8], R6 ;  /* 0x00007a0000067a25 */ /* 0x000fe200078e0006 */
[----:B------:R-:W-:Y:S02]  /*1210*/  LOP3.LUT R0, R23, 0xfffffff0, RZ, 0xc0, !PT ;  /* 0xfffffff017007812 */ /* 0x000fe400078ec0ff */
[----:B------:R-:W-:Y:S01]  /*1220*/  IADD3 R5, R5, R15, RZ ;  /* 0x0000000f05057210 */ /* 0x000fe20007ffe0ff */
[----:B------:R-:W-:Y:S01]  /*1230*/  IMAD R9, R13, c[0x0][0x1b0], RZ ;  /* 0x00006c000d097a24 */ /* 0x000fe200078e02ff */
[----:B------:R-:W-:Y:S01]  /*1240*/  IADD3 R7, R7, UR6, RZ ;  /* 0x0000000607077c10 */ /* 0x000fe2000fffe0ff */
[----:B------:R-:W-:Y:S01]  /*1250*/  IMAD.IADD R0, R132, 0x1, -R0 ;  /* 0x0000000184007824 */ /* 0x000fe200078e0a00 */
[----:B------:R-:W-:Y:S01]  /*1260*/  IADD3 R15, R19, UR17, RZ ;  /* 0x00000011130f7c10 */ /* 0x000fe2000fffe0ff */
[----:B------:R-:W-:Y:S01]  /*1270*/  IMAD R9, R8, c[0x0][0x1b4], R9 ;  /* 0x00006d0008097a24 */ /* 0x000fe200078e0209 */
[----:B------:R-:W-:Y:S01]  /*1280*/  SHF.R.S32.HI R8, RZ, 0x1f, R12 ;  /* 0x0000001fff087819 */ /* 0x000fe2000001140c */
[----:B------:R-:W-:-:S02]  /*1290*/  IMAD.U32 R13, RZ, RZ, UR10 ;  /* 0x0000000aff0d7e24 */ /* 0x000fc4000f8e00ff */
[----:B------:R-:W-:Y:S01]  /*12a0*/  IMAD.SHL.U32 R14, R26, 0x8, RZ ;  /* 0x000000081a0e7824 */ /* 0x000fe200078e00ff */
[----:B------:R-:W-:Y:S01]  /*12b0*/  IADD3 R3, R3, R9, RZ ;  /* 0x0000000903037210 */ /* 0x000fe20007ffe0ff */
[----:B------:R-:W-:Y:S01]  /*12c0*/  IMAD R8, R8, c[0x0][0x1a8], RZ ;  /* 0x00006a0008087a24 */ /* 0x000fe200078e02ff */
[----:B------:R-:W-:Y:S01]  /*12d0*/  SHF.R.S32.HI R9, RZ, 0x1f, R0 ;  /* 0x0000001fff097819 */ /* 0x000fe20000011400 */
[----:B------:R-:W-:Y:S01]  /*12e0*/  IMAD.WIDE.U32 R4, R13, c[0x0][0x210], R4 ;  /* 0x000084000d047a25 */ /* 0x000fe200078e0004 */
[----:B------:R-:W-:Y:S02]  /*12f0*/  ISETP.GE.AND P6, PT, R14, c[0x0][0x198], PT ;  /* 0x000066000e007a0c */ /* 0x000fe40003fc6270 */
        /* <DEDUP_REMOVED lines=13> */
[----:B------:R1:W3:Y:S01]  /*13d0*/  SHFL.IDX PT, R8, R17, RZ, 0x181f ;  /* 0x00181fff11087589 */ /* 0x0002e200000e0000 */
[----:B------:R-:W-:Y:S01]  /*13e0*/  ISETP.GE.AND P5, PT, R15, UR4, PT ;  /* 0x000000040f007c0c */ /* 0x000fe2000bfa6270 */
[----:B------:R-:W-:Y:S01]  /*13f0*/  IMAD.SHL.U32 R13, R13, 0x8, RZ ;  /* 0x000000080d0d7824 */ /* 0x000fe200078e00ff */
[----:B------:R-:W-:-:S04]  /*1400*/  LEA.HI.X R16, R2, c[0x0][0x164], R0, 0x1, P0 ;  /* 0x0000590002107a11 */ /* 0x000fc800000f0c00 */
[----:B------:R-:W-:Y:S01]  /*1410*/  LOP3.LUT R13, R20, 0xfffffe00, R13, 0xf8, !PT ;  /* 0xfffffe00140d7812 */ /* 0x000fe200078ef80d */
[----:B------:R1:W4:Y:S01]  /*1420*/  SHFL.IDX PT, R9, R16, RZ, 0x181f ;  /* 0x00181fff10097589 */ /* 0x00032200000e0000 */
[----:B--2---:R-:W-:Y:S01]  /*1430*/  @P1 SHF.R.S32.HI R3, RZ, 0x1f, R18 ;  /* 0x0000001fff031819 */ /* 0x004fe20000011412 */
[----:B------:R-:W-:Y:S02]  /*1440*/  @!P1 IMAD.MOV.U32 R3, RZ, RZ, R24 ;  /* 0x000000ffff039224 */ /* 0x000fe400078e0018 */
[----:B------:R-:W-:Y:S01]  /*1450*/  @P1 IMAD.MOV.U32 R2, RZ, RZ, R18 ;  /* 0x000000ffff021224 */ /* 0x000fe200078e0012 */
[----:B------:R-:W-:Y:S01]  /*1460*/  @!P1 MOV R2, R25 ;  /* 0x0000001900029202 */ /* 0x000fe20000000f00 */
[C---:B------:R-:W-:Y:S01]  /*1470*/  IMAD R12, R3.reuse, c[0x0][0x1f0], RZ ;  /* 0x00007c00030c7a24 */ /* 0x040fe200078e02ff */
[----:B------:R-:W-:Y:S01]  /*1480*/  IADD3 R18, R14, 0x40, RZ ;  /* 0x000000400e127810 */ /* 0x000fe20007ffe0ff */
[----:B------:R-:W-:Y:S01]  /*1490*/  IMAD R0, R3, c[0x0][0x218], RZ ;  /* 0x0000860003007a24 */ /* 0x000fe200078e02ff */
[----:B------:R-:W-:Y:S01]  /*14a0*/  MOV R25, 0x20 ;  /* 0x0000002000197802 */ /* 0x000fe20000000f00 */
[----:B------:R-:W-:Y:S01]  /*14b0*/  IMAD R12, R2, c[0x0][0x1f4], R12 ;  /* 0x00007d00020c7a24 */ /* 0x000fe200078e020c */
[----:B------:R-:W-:Y:S01]  /*14c0*/  ISETP.GE.AND P0, PT, R18, c[0x0][0x198], PT ;  /* 0x0000660012007a0c */ /* 0x000fe20003f06270 */
[----:B------:R-:W-:-:S02]  /*14d0*/  IMAD R0, R2, c[0x0][0x21c], R0 ;  /* 0x0000870002007a24 */ /* 0x000fc400078e0200 */
[----:B------:R-:W-:Y:S01]  /*14e0*/  IMAD.WIDE.U32 R30, R2, c[0x0][0x1f0], R6 ;  /* 0x00007c00021e7a25 */ /* 0x000fe200078e0006 */
[----:B------:R-:W-:-:S03]  /*14f0*/  R2P PR, R21, 0x6 ;  /* 0x0000000615007804 */ /* 0x000fc60000000000 */
[----:B------:R-:W-:Y:S01]  /*1500*/  IMAD.WIDE.U32 R78, R2, c[0x0][0x218], R4 ;  /* 0x00008600024e7a25 */ /* 0x000fe200078e0004 */
[----:B------:R-:W-:Y:S01]  /*1510*/  IADD3 R33, R31, R12, RZ ;  /* 0x0000000c1f217210 */ /* 0x000fe20007ffe0ff */
[----:B------:R1:W-:Y:S01]  /*1520*/  STL.64 [R1+0x40], R30 ;  /* 0x0000401e01007387 */ /* 0x0003e20000100a00 */
[----:B------:R-:W-:Y:S01]  /*1530*/  SEL R2, R25, 0xffffffe0, !P2 ;  /* 0xffffffe019027807 */ /* 0x000fe20005000000 */
[----:B------:R-:W-:Y:S02]  /*1540*/  IMAD.IADD R29, R79, 0x1, R0 ;  /* 0x000000014f1d7824 */ /* 0x000fe400078e0200 */
[----:B------:R1:W-:Y:S01]  /*1550*/  STL.64 [R1+0x48], R78 ;  /* 0x0000484e01007387 */ /* 0x0003e20000100a00 */
[----:B------:R-:W-:-:S03]  /*1560*/  IMAD.MOV.U32 R24, RZ, RZ, 0x10 ;  /* 0x00000010ff187424 */ /* 0x000fc600078e00ff */
[----:B------:R1:W-:Y:S02]  /*1570*/  STL [R1+0x34], R29 ;  /* 0x0000341d01007387 */ /* 0x0003e40000100800 */
[----:B------:R-:W-:Y:S02]  /*1580*/  SEL R3, R24, 0xfffffff0, !P1 ;  /* 0xfffffff018037807 */ /* 0x000fe40004800000 */
[----:B------:R1:W-:Y:S01]  /*1590*/  STL [R1+0x3c], R33 ;  /* 0x00003c2101007387 */ /* 0x0003e20000100800 */
[----:B------:R-:W-:Y:S05]  /*15a0*/  @P5 BRA `(.L_x_436) ;  /* 0x000000a000005947 */ /* 0x000fea0003800000 */
[----:B---34-:R-:W-:Y:S02]  /*15b0*/  SHF.R.S32.HI R0, RZ, 0x1f, R18 ;  /* 0x0000001fff007819 */ /* 0x018fe40000011412 */
[----:B------:R-:W-:Y:S02]  /*15c0*/  LEA R4, P1, R14, R8, 0x1 ;  /* 0x000000080e047211 */ /* 0x000fe400078208ff */
[----:B------:R-:W-:Y:S02]  /*15d0*/  LEA.HI R0, R0, R18, RZ, 0x3 ;  /* 0x0000001200007211 */ /* 0x000fe400078f18ff */
[----:B------:R-:W-:-:S02]  /*15e0*/  LEA.HI.X R5, R14, R9, R11, 0x1, P1 ;  /* 0x000000090e057211 */ /* 0x000fc400008f0c0b */
[----:B------:R-:W-:Y:S01]  /*15f0*/  LOP3.LUT R6, R0, 0xfffffff8, RZ, 0xc0, !PT ;  /* 0xfffffff800067812 */ /* 0x000fe200078ec0ff */
[----:B------:R-:W-:-:S04]  /*1600*/  IMAD.SHL.U32 R0, R13, 0x2, RZ ;  /* 0x000000020d007824 */ /* 0x000fc800078e00ff */
[----:B------:R-:W-:Y:S01]  /*1610*/  IMAD.WIDE R8, R6, 0x2, R8 ;  /* 0x0000000206087825 */ /* 0x000fe200078e0208 */
[----:B------:R-:W-:Y:S01]  /*1620*/  @!PT LDS RZ, [RZ] ;  /* 0x00000000fffff984 */ /* 0x000fe20000000800 */
[----:B------:R2:W-:Y:S04]  /*1630*/  LDGSTS.E.BYPASS.LTC128B.128 [R0+0x6100], [R4.64], !P6 ;  /* 0x0610000004007fae */ /* 0x0005e8000f101d4e */
[----:B------:R2:W-:Y:S02]  /*1640*/  LDGSTS.E.BYPASS.LTC128B.128 [R0+0xa100], [R8.64], !P0 ;  /* 0x0a10000008007fae */ /* 0x0005e4000c101d4e */
.L_x_436:
[----:B---34-:R-:W-:Y:S05]  /*1650*/  BSYNC B0 ;  /* 0x0000000000007941 */ /* 0x018fea0003800000 */
.L_x_435:
[----:B--2---:R-:W-:Y:S01]  /*1660*/  IADD3 R0, R15, 0x10, RZ ;  /* 0x000000100f007810 */ /* 0x004fe20007ffe0ff */
[----:B------:R2:W3:Y:S01]  /*1670*/  SHFL.IDX PT, R5, R16, 0x1, 0x181f ;  /* 0x00381f0010057f89 */ /* 0x0004e200000e0000 */
[----:B------:R-:W-:Y:S02]  /*1680*/  BSSY B0, `(.L_x_437) ;  /* 0x000000e000007945 */ /* 0x000fe40003800000 */
[----:B------:R-:W-:Y:S01]  /*1690*/  ISETP.GE.AND P1, PT, R0, UR4, PT ;  /* 0x0000000400007c0c */ /* 0x000fe2000bf26270 */
[----:B------:R2:W4:-:S12]  /*16a0*/  SHFL.IDX PT, R4, R17, 0x1, 0x181f ;  /* 0x00381f0011047f89 */ /* 0x00051800000e0000 */
[----:B------:R-:W-:Y:S05]  /*16b0*/  @P1 BRA `(.L_x_438) ;  /* 0x000000a000001947 */ /* 0x000fea0003800000 */
[----:B------:R-:W-:Y:S02]  /*16c0*/  SHF.R.S32.HI R0, RZ, 0x1f, R18 ;  /* 0x0000001fff007819 */ /* 0x000fe40000011412 */
[----:B----4-:R-:W-:Y:S02]  /*16d0*/  LEA R6, P1, R14, R4, 0x1 ;  /* 0x000000040e067211 */ /* 0x010fe400078208ff */
        /* <DEDUP_REMOVED lines=8> */
.L_x_438:
[----:B------:R-:W-:Y:S05]  /*1760*/  BSYNC B0 ;  /* 0x0000000000007941 */ /* 0x000fea0003800000 */
.L_x_437:
[----:B---3--:R-:W-:Y:S01]  /*1770*/  IADD3 R0, R15, 0x20, RZ ;  /* 0x000000200f007810 */ /* 0x008fe20007ffe0ff */
[----:B------:R3:W1:Y:S01]  /*1780*/  SHFL.IDX PT, R5, R16, 0x2, 0x181f ;  /* 0x00581f0010057f89 */ /* 0x00066200000e0000 */
[----:B------:R-:W-:Y:S02]  /*1790*/  BSSY B0, `(.L_x_439) ;  /* 0x000000e000007945 */ /* 0x000fe40003800000 */
[----:B------:R-:W-:Y:S01]  /*17a0*/  ISETP.GE.AND P1, PT, R0, UR4, PT ;  /* 0x0000000400007c0c */ /* 0x000fe2000bf26270 */
[----:B----4-:R3:W4:-:S12]  /*17b0*/  SHFL.IDX PT, R4, R17, 0x2, 0x181f ;  /* 0x00581f0011047f89 */ /* 0x01071800000e0000 */
[----:B------:R-:W-:Y:S05]  /*17c0*/  @P1 BRA `(.L_x_440) ;  /* 0x000000a000001947 */ /* 0x000fea0003800000 */
[----:B------:R-:W-:Y:S02]  /*17d0*/  SHF.R.S32.HI R0, RZ, 0x1f, R18 ;  /* 0x0000001fff007819 */ /* 0x000fe40000011412 */
[----:B----4-:R-:W-:Y:S02]  /*17e0*/  LEA R6, P1, R14, R4, 0x1 ;  /* 0x000000040e067211 */ /* 0x010fe400078208ff */
        /* <DEDUP_REMOVED lines=8> */
.L_x_440:
[----:B------:R-:W-:Y:S05]  /*1870*/  BSYNC B0 ;  /* 0x0000000000007941 */ /* 0x000fea0003800000 */
.L_x_439:
[----:B-1----:R-:W-:Y:S01]  /*1880*/  IADD3 R0, R15, 0x30, RZ ;  /* 0x000000300f007810 */ /* 0x002fe20007ffe0ff */
[----:B------:R1:W2:Y:S01]  /*1890*/  SHFL.IDX PT, R5, R16, 0x3, 0x181f ;  /* 0x00781f0010057f89 */ /* 0x0002a200000e0000 */
[----:B------:R-:W-:Y:S02]  /*18a0*/  BSSY B0, `(.L_x_441) ;  /* 0x000000e000007945 */ /* 0x000fe40003800000 */
[----:B------:R-:W-:Y:S01]  /*18b0*/  ISETP.GE.AND P1, PT, R0, UR4, PT ;  /* 0x0000000400007c0c */ /* 0x000fe2000bf26270 */
[----:B----4-:R1:W4:-:S12]  /*18c0*/  SHFL.IDX PT, R4, R17, 0x3, 0x181f ;  /* 0x00781f0011047f89 */ /* 0x01031800000e0000 */
[----:B------:R-:W-:Y:S05]  /*18d0*/  @P1 BRA `(.L_x_442) ;  /* 0x000000a000001947 */ /* 0x000fea0003800000 */
[----:B------:R-:W-:Y:S02]  /*18e0*/  SHF.R.S32.HI R0, RZ, 0x1f, R18 ;  /* 0x0000001fff007819 */ /* 0x000fe40000011412 */
[----:B----4-:R-:W-:Y:S02]  /*18f0*/  LEA R6, P1, R14, R4, 0x1 ;  /* 0x000000040e067211 */ /* 0x010fe400078208ff */
        /* <DEDUP_REMOVED lines=8> */
.L_x_442:
[----:B------:R-:W-:Y:S05]  /*1980*/  BSYNC B0 ;  /* 0x0000000000007941 */ /* 0x000fea0003800000 */
.L_x_441:
[----:B--2---:R-:W-:Y:S01]  /*1990*/  IADD3 R0, R15, 0x40, RZ ;  /* 0x000000400f007810 */ /* 0x004fe20007ffe0ff */
        /* <DEDUP_REMOVED lines=15> */
.L_x_444:
[----:B------:R-:W-:Y:S05]  /*1a90*/  BSYNC B0 ;  /* 0x0000000000007941 */ /* 0x000fea0003800000 */
.L_x_443:
        /* <DEDUP_REMOVED lines=16> */
.L_x_446:
[----:B------:R-:W-:Y:S05]  /*1ba0*/  BSYNC B0 ;  /* 0x0000000000007941 */ /* 0x000fea0003800000 */
.L_x_445:
        /* <DEDUP_REMOVED lines=16> */
.L_x_448:
[----:B------:R-:W-:Y:S05]  /*1cb0*/  BSYNC B0 ;  /* 0x0000000000007941 */ /* 0x000fea0003800000 */
.L_x_447:
[----:B-1--4-:R-:W1:Y:S01]  /*1cc0*/  SHFL.IDX PT, R4, R17, 0x7, 0x181f ;  /* 0x00f81f0011047f89 */ /* 0x012e6200000e0000 */
[----:B------:R-:W-:Y:S01]  /*1cd0*/  IADD3 R0, R15, 0x70, RZ ;  /* 0x000000700f007810 */ /* 0x000fe20007ffe0ff */
[----:B------:R-:W-:Y:S01]  /*1ce0*/  IMAD.MOV.U32 R8, RZ, RZ, 0x30 ;  /* 0x00000030ff087424 */ /* 0x000fe200078e00ff */
[----:B------:R-:W-:Y:S01]  /*1cf0*/  IADD3 R122, R242, -0x1, RZ ;  /* 0xfffffffff27a7810 */ /* 0x000fe20007ffe0ff */
[----:B------:R-:W4:Y:S01]  /*1d00*/  SHFL.IDX PT, R5, R16, 0x7, 0x181f ;  /* 0x00f81f0010057f89 */ /* 0x000f2200000e0000 */
[----:B------:R-:W-:Y:S01]  /*1d10*/  ISETP.GE.AND P1, PT, R0, UR4, PT ;  /* 0x0000000400007c0c */ /* 0x000fe2000bf26270 */
[----:B------:R-:W-:Y:S01]  /*1d20*/  IMAD R24, R242, -0x30, R8 ;  /* 0xffffffd0f2187824 */ /* 0x000fe200078e0208 */
[----:B------:R-:W-:Y:S01]  /*1d30*/  SHF.R.S32.HI R27, RZ, 0x1f, R122 ;  /* 0x0000001fff1b7819 */ /* 0x000fe2000001147a */
[----:B------:R-:W-:Y:S01]  /*1d40*/  IMAD.SHL.U32 R243, R13, 0x2, RZ ;  /* 0x000000020df37824 */ /* 0x000fe200078e00ff */
[----:B------:R-:W-:Y:S01]  /*1d50*/  ULDC.64 UR6, c[0x0][0x1e0] ;  /* 0x0000780000067ab9 */ /* 0x000fe20000000a00 */
[----:B------:R-:W-:Y:S01]  /*1d60*/  IMAD R9, R8, c[0x0][0x1e4], RZ ;  /* 0x0000790008097a24 */ /* 0x000fe200078e02ff */
[----:B------:R-:W-:Y:S01]  /*1d70*/  IADD3 R25, R24, c[0x0][0x1d0], -R19 ;  /* 0x0000740018197a10 */ /* 0x000fe20007ffe813 */
[----:B------:R-:W-:Y:S01]  /*1d80*/  IMAD.WIDE.U32 R128, R8, c[0x0][0x1e0], RZ ;  /* 0x0000780008807a25 */ /* 0x000fe200078e00ff */
[----:B------:R-:W-:Y:S01]  /*1d90*/  UIMAD.WIDE.U32 UR12, UR6, 0x20, URZ ;  /* 0x00000020060c78a5 */ /* 0x000fe2000f8e003f */
[----:B------:R-:W-:Y:S01]  /*1da0*/  LEA.HI R124, R126, R132, RZ, 0x5 ;  /* 0x000000847e7c7211 */ /* 0x000fe200078f28ff */
[----:B------:R-:W-:Y:S01]  /*1db0*/  USHF.L.U32 UR8, UR7, 0x5, URZ ;  /* 0x0000000507087899 */ /* 0x000fe2000800063f */
[----:B------:R-:W-:Y:S01]  /*1dc0*/  IMAD.IADD R125, R129, 0x1, R9 ;  /* 0x00000001817d7824 */ /* 0x000fe200078e0209 */
[C---:B------:R-:W-:Y:S01]  /*1dd0*/  ISETP.GE.AND P5, PT, R25.reuse, 0x11, PT ;  /* 0x000000111900780c */ /* 0x040fe20003fa6270 */
[----:B------:R-:W-:Y:S01]  /*1de0*/  IMAD.MOV.U32 R130, RZ, RZ, R32 ;  /* 0x000000ffff827224 */ /* 0x000fe200078e0020 */
[----:B------:R-:W-:Y:S01]  /*1df0*/  @!P1 SHF.R.S32.HI R0, RZ, 0x1f, R18 ;  /* 0x0000001fff009819 */ /* 0x000fe20000011412 */
[----:B------:R-:W-:Y:S01]  /*1e00*/  IMAD.MOV.U32 R131, RZ, RZ, R33 ;  /* 0x000000ffff837224 */ /* 0x000fe200078e0021 */
[----:B------:R-:W-:Y:S01]  /*1e10*/  UIADD3 UR8, UR13, UR8, URZ ;  /* 0x000000080d087290 */ /* 0x000fe2000fffe03f */
[----:B------:R-:W-:Y:S01]  /*1e20*/  IMAD.MOV.U32 R130, RZ, RZ, R30 ;  /* 0x000000ffff827224 */ /* 0x000fe200078e001e */
[----:B------:R-:W-:Y:S01]  /*1e30*/  @!P1 LEA.HI R0, R0, R18, RZ, 0x3 ;  /* 0x0000001200009211 */ /* 0x000fe200078f18ff */
[----:B------:R-:W-:Y:S01]  /*1e40*/  IMAD.MOV.U32 R10, RZ, RZ, c[0x0][0x1e0] ;  /* 0x00007800ff0a7624 */ /* 0x000fe200078e00ff */
[----:B-1----:R-:W-:Y:S01]  /*1e50*/  @!P1 LEA R6, P2, R14, R4, 0x1 ;  /* 0x000000040e069211 */ /* 0x002fe200078408ff */
[----:B------:R-:W-:Y:S01]  /*1e60*/  IMAD.MOV.U32 R76, RZ, RZ, R28 ;  /* 0x000000ffff4c7224 */ /* 0x000fe200078e001c */
[----:B------:R-:W-:Y:S01]  /*1e70*/  @!P1 LOP3.LUT R0, R0, 0xfffffff8, RZ, 0xc0, !PT ;  /* 0xfffffff800009812 */ /* 0x000fe200078ec0ff */
[----:B------:R-:W-:Y:S01]  /*1e80*/  IMAD.MOV.U32 R77, RZ, RZ, R29 ;  /* 0x000000ffff4d7224 */ /* 0x000fe200078e001d */
[----:B----4-:R-:W-:Y:S01]  /*1e90*/  @!P1 LEA.HI.X R7, R14, R5, R11, 0x1, P2 ;  /* 0x000000050e079211 */ /* 0x010fe200010f0c0b */
[----:B------:R-:W-:Y:S01]  /*1ea0*/  IMAD.MOV.U32 R76, RZ, RZ, R78 ;  /* 0x000000ffff4c7224 */ /* 0x000fe200078e004e */
[C---:B------:R-:W-:Y:S01]  /*1eb0*/  ISETP.GE.AND P2, PT, R25.reuse, 0x21, PT ;  /* 0x000000211900780c */ /* 0x040fe20003f46270 */
[----:B------:R-:W-:Y:S01]  /*1ec0*/  @!P1 IMAD.WIDE R4, R0, 0x2, R4 ;  /* 0x0000000200049825 */ /* 0x000fe200078e0204 */
[----:B------:R-:W-:Y:S01]  /*1ed0*/  SHF.R.S32.HI R11, RZ, 0x4, R23 ;  /* 0x00000004ff0b7819 */ /* 0x000fe20000011417 */
[----:B------:R-:W-:Y:S01]  /*1ee0*/  @!PT LDS RZ, [RZ] ;  /* 0x00000000fffff984 */ /* 0x000fe20000000800 */
[----:B------:R1:W-:Y:S01]  /*1ef0*/  @!P1 LDGSTS.E.BYPASS.LTC128B.128 [R243+0x9900], [R6.64], !P6 ;  /* 0x0990000006f39fae */ /* 0x0003e2000f101d4e */
[----:B------:R-:W-:Y:S01]  /*1f00*/  ISETP.GE.AND P6, PT, R25, 0x1, PT ;  /* 0x000000011900780c */ /* 0x000fe20003fc6270 */
[----:B------:R-:W-:Y:S01]  /*1f10*/  IMAD R0, R125, R122, RZ ;  /* 0x0000007a7d007224 */ /* 0x000fe200078e02ff */
[----:B------:R-:W-:Y:S01]  /*1f20*/  LEA.HI R12, R23, R11, RZ, 0x1 ;  /* 0x0000000b170c7211 */ /* 0x000fe200078f08ff */
[----:B------:R4:W-:Y:S01]  /*1f30*/  @!P1 LDGSTS.E.BYPASS.LTC128B.128 [R243+0xd900], [R4.64], !P0 ;  /* 0x0d90000004f39fae */ /* 0x0009e2000c101d4e */
[----:B------:R-:W-:Y:S01]  /*1f40*/  SHF.R.S32.HI R123, RZ, 0x5, R124 ;  /* 0x00000005ff7b7819 */ /* 0x000fe2000001147c */
[----:B------:R-:W-:Y:S01]  /*1f50*/  IMAD R0, R27, R128, R0 ;  /* 0x000000801b007224 */ /* 0x000fe200078e0200 */
[----:B------:R-:W-:Y:S01]  /*1f60*/  ULDC.64 UR4, c[0x0][0x208] ;  /* 0x0000820000047ab9 */ /* 0x000fe20000000a00 */
[----:B------:R-:W0:Y:S01]  /*1f70*/  LDGDEPBAR ;  /* 0x00000000000079af */ /* 0x000e220000000000 */
[----:B------:R-:W-:-:S02]  /*1f80*/  USHF.L.U32 UR9, UR4, 0x5, URZ ;  /* 0x0000000504097899 */ /* 0x000fc4000800063f */
[----:B------:R-:W-:Y:S01]  /*1f90*/  UMOV UR11, 0x5 ;  /* 0x00000005000b7882 */ /* 0x000fe20000000000 */
[----:B------:R-:W-:Y:S01]  /*1fa0*/  STL.64 [R1+0x38], R130 ;  /* 0x0000388201007387 */ /* 0x000fe20000100a00 */
[----:B------:R-:W-:-:S03]  /*1fb0*/  USHF.L.U64.HI UR11, UR4, UR11, UR5 ;  /* 0x0000000b040b7299 */ /* 0x000fc60008010205 */
[----:B------:R-:W-:Y:S01]  /*1fc0*/  STL.64 [R1+0x30], R76 ;  /* 0x0000304c01007387 */ /* 0x000fe20000100a00 */
[----:B-1----:R-:W-:Y:S02]  /*1fd0*/  IMAD.MOV.U32 R6, RZ, RZ, c[0x0][0x1e4] ;  /* 0x00007900ff067624 */ /* 0x002fe400078e00ff */
[----:B----4-:R-:W-:-:S04]  /*1fe0*/  IMAD.WIDE.U32 R4, R122, R128, R130 ;  /* 0x000000807a047225 */ /* 0x010fc800078e0082 */
[----:B------:R-:W-:Y:S01]  /*1ff0*/  IMAD.IADD R0, R5, 0x1, R0 ;  /* 0x0000000105007824 */ /* 0x000fe200078e0200 */
[----:B------:R-:W-:Y:S01]  /*2000*/  BAR.SYNC.DEFER_BLOCKING 0x0 ;  /* 0x0000000000007b1d */ /* 0x000fe20000010000 */
[----:B------:R-:W-:Y:S02]  /*2010*/  @P5 LEA R7, P0, R10, R4, 0x4 ;  /* 0x000000040a075211 */ /* 0x000fe400078020ff */
[----:B------:R-:W-:Y:S02]  /*2020*/  @P6 LEA R8, P1, R4, c[0x0][0x1c8], 0x1 ;  /* 0x0000720004086a11 */ /* 0x000fe400078208ff */
[----:B------:R-:W-:Y:S02]  /*2030*/  @P5 LEA.HI.X R10, R10, R0, R6, 0x4, P0 ;  /* 0x000000000a0a5211 */ /* 0x000fe400000f2406 */
[----:B------:R-:W-:Y:S02]  /*2040*/  @P6 LEA.HI.X R9, R4, c[0x0][0x1cc], R0, 0x1, P1 ;  /* 0x0000730004096a11 */ /* 0x000fe400008f0c00 */
[----:B------:R-:W-:-:S02]  /*2050*/  @P5 LEA R6, P0, R7, c[0x0][0x1c8], 0x1 ;  /* 0x0000720007065a11 */ /* 0x000fc400078008ff */
[----:B------:R-:W-:Y:S02]  /*2060*/  @P2 IADD3 R5, P1, R4, UR12, RZ ;  /* 0x0000000c04052c10 */ /* 0x000fe4000ff3e0ff */
[----:B------:R-:W-:Y:S02]  /*2070*/  @P5 LEA.HI.X R7, R7, c[0x0][0x1cc], R10, 0x1, P0 ;  /* 0x0000730007075a11 */ /* 0x000fe400000f0c0a */
[C---:B------:R-:W-:Y:S02]  /*2080*/  @P2 LEA R4, P0, R5.reuse, c[0x0][0x1c8], 0x1 ;  /* 0x0000720005042a11 */ /* 0x040fe400078008ff */
[----:B------:R-:W-:Y:S02]  /*2090*/  @P2 IADD3.X R0, R0, UR8, RZ, P1, !PT ;  /* 0x0000000800002c10 */ /* 0x000fe40008ffe4ff */
[----:B------:R-:W-:Y:S02]  /*20a0*/  LOP3.LUT R10, R12, 0xfffffffe, RZ, 0xc0, !PT ;  /* 0xfffffffe0c0a7812 */ /* 0x000fe400078ec0ff */
[----:B------:R-:W-:Y:S01]  /*20b0*/  @P2 LEA.HI.X R5, R5, c[0x0][0x1cc], R0, 0x1, P0 ;  /* 0x0000730005052a11 */ /* 0x000fe200000f0c00 */
[C---:B------:R-:W-:Y:S01]  /*20c0*/  IMAD.SHL.U32 R0, R26.reuse, 0x40, RZ ;  /* 0x000000401a007824 */ /* 0x040fe200078e00ff */
[----:B------:R-:W-:Y:S01]  /*20d0*/  LOP3.LUT P0, RZ, R26, 0x2, RZ, 0xc0, !PT ;  /* 0x000000021aff7812 */ /* 0x000fe2000780c0ff */
[----:B------:R-:W-:Y:S01]  /*20e0*/  @!PT LDS RZ, [RZ] ;  /* 0x00000000fffff984 */ /* 0x000fe20000000800 */
[----:B------:R-:W-:Y:S01]  /*20f0*/  @!PT LDS RZ, [RZ] ;  /* 0x00000000fffff984 */ /* 0x000fe20000000800 */
[----:B------:R-:W-:Y:S01]  /*2100*/  @!PT LDS RZ, [RZ] ;  /* 0x00000000fffff984 */ /* 0x000fe20000000800 */
[----:B------:R1:W-:Y:S01]  /*2110*/  @P6 LDGSTS.E.BYPASS.LTC128B.128 [R243+0x3100], [R8.64], !P4 ;  /* 0x0310000008f36fae */ /* 0x0003e2000e101d4e */
[----:B------:R-:W-:Y:S01]  /*2120*/  IMAD.IADD R10, R11, 0x1, -R10 ;  /* 0x000000010b0a7824 */ /* 0x000fe200078e0a0a */
[----:B------:R-:W-:-:S02]  /*2130*/  ISETP.LT.OR P1, PT, R25, 0x1, P4 ;  /* 0x000000011900780c */ /* 0x000fc40002721670 */
[----:B------:R1:W-:Y:S01]  /*2140*/  @P6 LDGSTS.E.BYPASS.LTC128B.128 [R243+0x4900], [R8.64+0x80], !P3 ;  /* 0x0490008008f36fae */ /* 0x0003e2000d901d4e */
[----:B------:R-:W-:Y:S02]  /*2150*/  LOP3.LUT R0, R0, 0x1c0, RZ, 0xc0, !PT ;  /* 0x000001c000007812 */ /* 0x000fe400078ec0ff */
[----:B------:R-:W-:Y:S01]  /*2160*/  ISETP.LT.OR P6, PT, R25, 0x1, P3 ;  /* 0x000000011900780c */ /* 0x000fe20001fc1670 */
[----:B------:R4:W-:Y:S04]  /*2170*/  @P5 LDGSTS.E.BYPASS.LTC128B.128 [R243+0x3900], [R6.64], !P4 ;  /* 0x0390000006f35fae */ /* 0x0009e8000e101d4e */
[----:B------:R4:W-:Y:S04]  /*2180*/  @P5 LDGSTS.E.BYPASS.LTC128B.128 [R243+0x5100], [R6.64+0x80], !P3 ;  /* 0x0510008006f35fae */ /* 0x0009e8000d901d4e */
[----:B------:R5:W-:Y:S04]  /*2190*/  @P2 LDGSTS.E.BYPASS.LTC128B.128 [R243+0x4100], [R4.64], !P4 ;  /* 0x0410000004f32fae */ /* 0x000be8000e101d4e */
[----:B------:R5:W-:Y:S04]  /*21a0*/  @P2 LDGSTS.E.BYPASS.LTC128B.128 [R243+0x5900], [R4.64+0x80], !P3 ;  /* 0x0590008004f32fae */ /* 0x000be8000d901d4e */
[----:B------:R-:W0:Y:S01]  /*21b0*/  LDGDEPBAR ;  /* 0x00000000000079af */ /* 0x000e220000000000 */
[----:B----4-:R-:W-:-:S02]  /*21c0*/  IMAD.SHL.U32 R6, R21, 0x40, RZ ;  /* 0x0000004015067824 */ /* 0x010fc400078e00ff */
[----:B------:R-:W-:-:S05]  /*21d0*/  IMAD.SHL.U32 R7, R19, 0x8, RZ ;  /* 0x0000000813077824 */ /* 0x000fca00078e00ff */
[----:B------:R-:W-:Y:S01]  /*21e0*/  LOP3.LUT R7, R0, 0x8, R7, 0xf8, !PT ;  /* 0x0000000800077812 */ /* 0x000fe200078ef807 */
[----:B-----5:R-:W-:Y:S01]  /*21f0*/  IMAD.SHL.U32 R5, R22, 0x40, RZ ;  /* 0x0000004016057824 */ /* 0x020fe200078e00ff */
[----:B------:R-:W-:-:S04]  /*2200*/  DEPBAR.LE SB0, 0x1 ;  /* 0x000080400000791a */ /* 0x000fc80000000000 */
[----:B------:R-:W-:Y:S01]  /*2210*/  LOP3.LUT R4, R6, 0x1c0, RZ, 0xc0, !PT ;  /* 0x000001c006047812 */ /* 0x000fe200078ec0ff */
[----:B------:R-:W-:-:S04]  /*2220*/  DEPBAR.LE SB0, 0x0 ;  /* 0x000080000000791a */ /* 0x000fc80000000000 */
[----:B------:R-:W-:Y:S01]  /*2230*/  IMAD.SHL.U32 R6, R10, 0x8, RZ ;  /* 0x000000080a067824 */ /* 0x000fe200078e00ff */
[----:B------:R-:W-:Y:S02]  /*2240*/  LOP3.LUT R121, R5, 0xfffffe00, RZ, 0xc0, !PT ;  /* 0xfffffe0005797812 */ /* 0x000fe400078ec0ff */
[----:B------:R-:W-:Y:S02]  /*2250*/  SHF.R.U32.HI R0, RZ, 0x3, R0 ;  /* 0x00000003ff007819 */ /* 0x000fe40000011600 */
[----:B------:R-:W-:Y:S02]  /*2260*/  LOP3.LUT R5, R4, 0x8, R6, 0xf8, !PT ;  /* 0x0000000804057812 */ /* 0x000fe400078ef806 */
[----:B------:R-:W-:Y:S02]  /*2270*/  SHF.R.U32.HI R4, RZ, 0x3, R4 ;  /* 0x00000003ff047819 */ /* 0x000fe40000011604 */
[----:B------:R-:W-:Y:S02]  /*2280*/  LOP3.LUT R0, R7, R0, RZ, 0x3c, !PT ;  /* 0x0000000007007212 */ /* 0x000fe400078e3cff */
[----:B------:R-:W-:Y:S01]  /*2290*/  LOP3.LUT R120, R5, R4, RZ, 0x3c, !PT ;  /* 0x0000000405787212 */ /* 0x000fe200078e3cff */
[----:B------:R-:W-:-:S02]  /*22a0*/  IMAD R4, R123, 0x400, R121 ;  /* 0x000004007b047824 */ /* 0x000fc400078e0279 */
[----:B------:R-:W-:Y:S02]  /*22b0*/  IMAD R0, R10, 0x200, R0 ;  /* 0x000002000a007824 */ /* 0x000fe400078e0200 */
[----:B------:R-:W-:Y:S02]  /*22c0*/  IMAD.IADD R4, R120, 0x1, R4 ;  /* 0x0000000178047824 */ /* 0x000fe400078e0204 */
[----:B------:R-:W-:Y:S01]  /*22d0*/  IMAD.SHL.U32 R224, R0, 0x2, RZ ;  /* 0x0000000200e07824 */ /* 0x000fe200078e00ff */
[----:B------:R-:W-:Y:S01]  /*22e0*/  BAR.SYNC.DEFER_BLOCKING 0x0 ;  /* 0x0000000000007b1d */ /* 0x000fe20000010000 */
[----:B------:R-:W-:-:S03]  /*22f0*/  IMAD.SHL.U32 R231, R4, 0x2, RZ ;  /* 0x0000000204e77824 */ /* 0x000fc600078e00ff */
[C---:B------:R-:W-:Y:S01]  /*2300*/  IADD3 R0, R224.reuse, 0x3100, RZ ;  /* 0x00003100e0007810 */ /* 0x040fe20007ffe0ff */
[--C-:B------:R-:W-:Y:S01]  /*2310*/  IMAD R233, R3, 0x2, R231.reuse ;  /* 0x0000000203e97824 */ /* 0x100fe200078e02e7 */
[----:B------:R-:W-:Y:S01]  /*2320*/  IADD3 R235, R224, 0x3120, RZ ;  /* 0x00003120e0eb7810 */ /* 0x000fe20007ffe0ff */
[----:B------:R-:W-:Y:S01]  /*2330*/  IMAD R232, R2, 0x2, R231 ;  /* 0x0000000202e87824 */ /* 0x000fe200078e02e7 */
[----:B------:R-:W-:Y:S01]  /*2340*/  @P0 IADD3 R235, R0, -0x20, RZ ;  /* 0xffffffe000eb0810 */ /* 0x000fe20007ffe0ff */
[----:B------:R-:W-:Y:S02]  /*2350*/  IMAD R0, R27, c[0x0][0x208], RZ ;  /* 0x000082001b007a24 */ /* 0x000fe400078e02ff */
[----:B------:R-:W-:Y:S01]  /*2360*/  IMAD R234, R2, 0x2, R233 ;  /* 0x0000000202ea7824 */ /* 0x000fe200078e02e9 */
[C---:B------:R-:W-:Y:S01]  /*2370*/  IADD3 R241, R235.reuse, 0x800, RZ ;  /* 0x00000800ebf17810 */ /* 0x040fe20007ffe0ff */
[----:B------:R-:W-:Y:S01]  /*2380*/  IMAD R0, R122, c[0x0][0x20c], R0 ;  /* 0x000083007a007a24 */ /* 0x000fe200078e0200 */
[----:B------:R-:W-:Y:S01]  /*2390*/  IADD3 R240, R235, 0x1000, RZ ;  /* 0x00001000ebf07810 */ /* 0x000fe20007ffe0ff */
[----:B------:R-:W-:Y:S01]  /*23a0*/  IMAD R236, R3, 0x2, R232 ;  /* 0x0000000203ec7824 */ /* 0x000fe200078e02e8 */
[----:B------:R-:W-:-:S02]  /*23b0*/  IADD3 R239, R235, 0x1800, RZ ;  /* 0x00001800ebef7810 */ /* 0x000fc40007ffe0ff */
[C---:B------:R-:W-:Y:S02]  /*23c0*/  IADD3 R238, R235.reuse, 0x2000, RZ ;  /* 0x00002000ebee7810 */ /* 0x040fe40007ffe0ff */
[----:B------:R-:W-:Y:S01]  /*23d0*/  IADD3 R237, R235, 0x2800, RZ ;  /* 0x00002800ebed7810 */ /* 0x000fe20007ffe0ff */
[----:B-1----:R-:W-:Y:S04]  /*23e0*/  LDSM.16.M88.4 R8, [R231+0x6100] ;  /* 0x00610000e708783b */ /* 0x002fe80000000200 */
[----:B------:R-:W-:Y:S04]  /*23f0*/  LDSM.16.M88.4 R4, [R231+0x8100] ;  /* 0x00810000e704783b */ /* 0x000fe80000000200 */
[----:B--23--:R-:W1:Y:S04]  /*2400*/  LDSM.16.M88.4 R16, [R224+0x3900] ;  /* 0x00390000e010783b */ /* 0x00ce680000000200 */
[----:B------:R-:W2:Y:S04]  /*2410*/  LDSM.16.M88.4 R12, [R224+0x3100] ;  /* 0x00310000e00c783b */ /* 0x000ea80000000200 */
[----:B------:R-:W3:Y:S04]  /*2420*/  LDSM.16.M88.4 R20, [R224+0x4100] ;  /* 0x00410000e014783b */ /* 0x000ee80000000200 */
[----:B------:R-:W-:Y:S04]  /*2430*/  LDSM.16.M88.4 R40, [R235] ;  /* 0x00000000eb28783b */ /* 0x000fe80000000200 */
[----:B------:R-:W-:Y:S04]  /*2440*/  LDSM.16.M88.4 R44, [R235+0x800] ;  /* 0x00080000eb2c783b */ /* 0x000fe80000000200 */
[----:B------:R-:W-:Y:S01]  /*2450*/  LDSM.16.M88.4 R52, [R235+0x1000] ;  /* 0x00100000eb34783b */ /* 0x000fe20000000200 */
[-C--:B-1----:R-:W-:Y:S08]  /*2460*/  HMMA.16816.F32.BF16 R68, R8, R16.reuse, RZ ;  /* 0x000000100844723c */ /* 0x082ff000000418ff */
[----:B------:R-:W-:Y:S07]  /*2470*/  HMMA.16816.F32.BF16 R36, R4, R16, RZ ;  /* 0x000000100424723c */ /* 0x000fee00000418ff */
[----:B------:R-:W-:Y:S01]  /*2480*/  IMAD.WIDE.U32 R16, R122, c[0x0][0x208], RZ ;  /* 0x000082007a107a25 */ /* 0x000fe200078e00ff */
[----:B--2---:R-:W-:Y:S03]  /*2490*/  HMMA.16816.F32.BF16 R72, R8, R12, RZ ;  /* 0x0000000c0848723c */ /* 0x004fe600000418ff */
[----:B------:R-:W-:-:S04]  /*24a0*/  IMAD.IADD R0, R17, 0x1, R0 ;  /* 0x0000000111007824 */ /* 0x000fc800078e0200 */
[----:B------:R-:W-:Y:S01]  /*24b0*/  IMAD R0, R0, 0x30, RZ ;  /* 0x0000003000007824 */ /* 0x000fe200078e02ff */
[C---:B------:R-:W-:Y:S08]  /*24c0*/  HMMA.16816.F32.BF16 R32, R4.reuse, R12, RZ ;  /* 0x0000000c0420723c */ /* 0x040ff000000418ff */
[-C--:B------:R-:W-:Y:S08]  /*24d0*/  HMMA.16816.F32.BF16 R56, R4, R14.reuse, RZ ;  /* 0x0000000e0438723c */ /* 0x080ff000000418ff */
[----:B------:R-:W-:Y:S01]  /*24e0*/  HMMA.16816.F32.BF16 R88, R8, R14, RZ ;  /* 0x0000000e0858723c */ /* 0x000fe200000418ff */
[----:B------:R-:W1:Y:S07]  /*24f0*/  LDSM.16.M88.4 R12, [R233+0x8100] ;  /* 0x00810000e90c783b */ /* 0x000e6e0000000200 */
[C---:B------:R-:W-:Y:S08]  /*2500*/  HMMA.16816.F32.BF16 R48, R4.reuse, R18, RZ ;  /* 0x000000120430723c */ /* 0x040ff000000418ff */
[C---:B---3--:R-:W-:Y:S08]  /*2510*/  HMMA.16816.F32.BF16 R28, R4.reuse, R20, RZ ;  /* 0x00000014041c723c */ /* 0x048ff000000418ff */
[----:B------:R-:W-:Y:S07]  /*2520*/  HMMA.16816.F32.BF16 R60, R4, R22, RZ ;  /* 0x00000016043c723c */ /* 0x000fee00000418ff */
[----:B------:R-:W-:Y:S01]  /*2530*/  IMAD.WIDE.U32 R6, R16, 0x30, R76 ;  /* 0x0000003010067825 */ /* 0x000fe200078e004c */
[----:B------:R-:W-:Y:S03]  /*2540*/  HMMA.16816.F32.BF16 R64, R8, R20, RZ ;  /* 0x000000140840723c */ /* 0x000fe600000418ff */
[----:B------:R-:W-:Y:S01]  /*2550*/  IMAD.IADD R0, R7, 0x1, R0 ;  /* 0x0000000107007824 */ /* 0x000fe200078e0200 */
[----:B------:R-:W-:-:S04]  /*2560*/  LEA R4, P0, R6, c[0x0][0x1f8], 0x1 ;  /* 0x00007e0006047a11 */ /* 0x000fc800078008ff */
[----:B------:R-:W-:Y:S01]  /*2570*/  LEA.HI.X R5, R6, c[0x0][0x1fc], R0, 0x1, P0 ;  /* 0x00007f0006057a11 */ /* 0x000fe200000f0c00 */
[----:B------:R-:W-:Y:S01]  /*2580*/  IMAD.U32 R0, RZ, RZ, UR9 ;  /* 0x00000009ff007e24 */ /* 0x000fe2000f8e00ff */
[----:B------:R-:W-:Y:S01]  /*2590*/  IADD3 R6, P2, R4, UR9, RZ ;  /* 0x0000000904067c10 */ /* 0x000fe2000ff5e0ff */
[----:B------:R-:W-:Y:S01]  /*25a0*/  HMMA.16816.F32.BF16 R96, R8, R18, RZ ;  /* 0x000000120860723c */ /* 0x000fe200000418ff */
[----:B------:R-:W-:Y:S01]  /*25b0*/  ISETP.LT.OR P0, PT, R25, 0x11, P4 ;  /* 0x000000111900780c */ /* 0x000fe20002701670 */
[----:B------:R-:W2:Y:S01]  /*25c0*/  LDSM.16.M88.4 R16, [R233+0x6100] ;  /* 0x00610000e910783b */ /* 0x000ea20000000200 */
[----:B------:R-:W-:-:S03]  /*25d0*/  IADD3.X R7, R5, UR11, RZ, P2, !PT ;  /* 0x0000000b05077c10 */ /* 0x000fc600097fe4ff */
[----:B------:R-:W-:Y:S01]  /*25e0*/  @!PT LDS RZ, [RZ] ;  /* 0x00000000fffff984 */ /* 0x000fe20000000800 */
[----:B------:R-:W-:Y:S01]  /*25f0*/  @!PT LDS RZ, [RZ] ;  /* 0x00000000fffff984 */ /* 0x000fe20000000800 */
[----:B------:R-:W-:Y:S01]  /*2600*/  @!PT LDS RZ, [RZ] ;  /* 0x00000000fffff984 */ /* 0x000fe20000000800 */
[----:B------:R3:W-:Y:S01]  /*2610*/  LDGSTS.E.BYPASS.LTC128B.128 [R243+0x100], [R4.64], !P1 ;  /* 0x0010000004f37fae */ /* 0x0007e2000c901d4e */
[----:B------:R-:W-:Y:S01]  /*2620*/  LOP3.LUT P1, RZ, R26, 0x4, RZ, 0xc0, !PT ;  /* 0x000000041aff7812 */ /* 0x000fe2000782c0ff */
[----:B------:R-:W-:Y:S02]  /*2630*/  HMMA.16816.F32.BF16 R20, R8, R22, RZ ;  /* 0x000000160814723c */ /* 0x000fe400000418ff */
[----:B------:R3:W-:Y:S01]  /*2640*/  LDGSTS.E.BYPASS.LTC128B.128 [R243+0x1900], [R4.64+0x80], !P6 ;  /* 0x0190008004f37fae */ /* 0x0007e2000f101d4e */
[----:B------:R-:W-:-:S03]  /*2650*/  ISETP.LT.OR P6, PT, R25, 0x11, P3 ;  /* 0x000000111900780c */ /* 0x000fc60001fc1670 */
[----:B------:R4:W-:Y:S01]  /*2660*/  LDGSTS.E.BYPASS.LTC128B.128 [R243+0x900], [R6.64], !P0 ;  /* 0x0090000006f37fae */ /* 0x0009e2000c101d4e */
[----:B------:R-:W-:Y:S01]  /*2670*/  IADD3 R8, P5, P2, R0, 0x80, R4 ;  /* 0x0000008000087810 */ /* 0x000fe20007abe004 */
[----:B------:R-:W-:Y:S01]  /*2680*/  IMAD.MOV.U32 R0, RZ, RZ, 0x40 ;  /* 0x00000040ff007424 */ /* 0x000fe200078e00ff */
[C---:B-1----:R-:W-:Y:S02]  /*2690*/  HMMA.16816.F32.BF16 R104, R12.reuse, R40, R32 ;  /* 0x000000280c68723c */ /* 0x042fe40000041820 */
[----:B------:R-:W-:Y:S02]  /*26a0*/  IADD3.X R9, RZ, UR11, R5, P5, P2 ;  /* 0x0000000bff097c10 */ /* 0x000fe4000afe4405 */
[C---:B------:R-:W-:Y:S02]  /*26b0*/  ISETP.LT.OR P5, PT, R25.reuse, 0x21, P4 ;  /* 0x000000211900780c */ /* 0x040fe400027a1670 */
[----:B------:R-:W-:Y:S01]  /*26c0*/  ISETP.LT.OR P2, PT, R25, 0x21, P3 ;  /* 0x000000211900780c */ /* 0x000fe20001f41670 */
[----:B------:R1:W-:Y:S01]  /*26d0*/  LDGSTS.E.BYPASS.LTC128B.128 [R243+0x2100], [R8.64], !P6 ;  /* 0x0210000008f37fae */ /* 0x0003e2000f101d4e */
[----:B------:R-:W-:Y:S01]  /*26e0*/  SEL R0, R0, 0xffffffc0, !P1 ;  /* 0xffffffc000007807 */ /* 0x000fe20004800000 */
[----:B------:R-:W-:Y:S04]  /*26f0*/  HMMA.16816.F32.BF16 R100, R12, R44, R36 ;  /* 0x0000002c0c64723c */ /* 0x000fe80000041824 */
[----:B------:R-:W-:-:S02]  /*2700*/  IMAD.IADD R230, R224, 0x1, R0 ;  /* 0x00000001e0e67824 */ /* 0x000fc400078e0200 */
[----:B------:R-:W-:Y:S01]  /*2710*/  IMAD.IADD R229, R0, 0x1, R235 ;  /* 0x0000000100e57824 */ /* 0x000fe200078e02eb */
[----:B------:R-:W-:Y:S01]  /*2720*/  LOP3.LUT R0, R120, R121, RZ, 0xfc, !PT ;  /* 0x0000007978007212 */ /* 0x000fe200078efcff */
[----:B------:R-:W-:Y:S01]  /*2730*/  HMMA.16816.F32.BF16 R92, R12, R52, R28 ;  /* 0x000000340c5c723c */ /* 0x000fe2000004181c */
[----:B---3--:R-:W-:-:S04]  /*2740*/  IADD3 R4, P0, R6, UR9, RZ ;  /* 0x0000000906047c10 */ /* 0x008fc8000ff1e0ff */
[----:B------:R-:W-:-:S03]  /*2750*/  IADD3.X R5, R7, UR11, RZ, P0, !PT ;  /* 0x0000000b07057c10 */ /* 0x000fc600087fe4ff */
[C---:B------:R-:W-:Y:S01]  /*2760*/  HMMA.16816.F32.BF16 R84, R12.reuse, R42, R56 ;  /* 0x0000002a0c54723c */ /* 0x040fe20000041838 */
[----:B------:R-:W-:Y:S01]  /*2770*/  ISETP.GT.AND P0, PT, R122, R133, PT ;  /* 0x000000857a00720c */ /* 0x000fe20003f04270 */
[----:B------:R4:W-:Y:S04]  /*2780*/  LDGSTS.E.BYPASS.LTC128B.128 [R243+0x1100], [R4.64], !P5 ;  /* 0x0110000004f37fae */ /* 0x0009e8000e901d4e */
[----:B------:R4:W-:Y:S02]  /*2790*/  LDGSTS.E.BYPASS.LTC128B.128 [R243+0x2900], [R4.64+0x80], !P2 ;  /* 0x0290008004f37fae */ /* 0x0009e4000d101d4e */
[C---:B------:R-:W-:Y:S02]  /*27a0*/  HMMA.16816.F32.BF16 R80, R12.reuse, R46, R48 ;  /* 0x0000002e0c50723c */ /* 0x040fe40000041830 */
[----:B-1----:R-:W-:Y:S04]  /*27b0*/  LDSM.16.M88.4 R8, [R232+0x8100] ;  /* 0x00810000e808783b */ /* 0x002fe80000000200 */
[----:B------:R-:W1:Y:S02]  /*27c0*/  LDSM.16.M88.4 R32, [R230+0x3100] ;  /* 0x00310000e620783b */ /* 0x000e640000000200 */
[----:B------:R-:W-:Y:S02]  /*27d0*/  HMMA.16816.F32.BF16 R76, R12, R54, R60 ;  /* 0x000000360c4c723c */ /* 0x000fe4000004183c */
[----:B------:R-:W3:Y:S04]  /*27e0*/  LDSM.16.M88.4 R36, [R230+0x4100] ;  /* 0x00410000e624783b */ /* 0x000ee80000000200 */
[----:B------:R-:W5:Y:S02]  /*27f0*/  LDSM.16.M88.4 R28, [R230+0x3900] ;  /* 0x00390000e61c783b */ /* 0x000f640000000200 */
[C---:B--2---:R-:W-:Y:S02]  /*2800*/  HMMA.16816.F32.BF16 R72, R16.reuse, R40, R72 ;  /* 0x000000281048723c */ /* 0x044fe40000041848 */
[----:B------:R-:W2:Y:S04]  /*2810*/  LDSM.16.M88.4 R12, [R232+0x6100] ;  /* 0x00610000e80c783b */ /* 0x000ea80000000200 */
[----:B------:R-:W0:Y:S02]  /*2820*/  LDGDEPBAR ;  /* 0x00000000000079af */ /* 0x000e240000000000 */
[C---:B------:R-:W-:Y:S02]  /*2830*/  HMMA.16816.F32.BF16 R60, R16.reuse, R44, R68 ;  /* 0x0000002c103c723c */ /* 0x040fe40000041844 */
[----:B----4-:R-:W-:Y:S04]  /*2840*/  LDSM.16.M88.4 R4, [R234+0x8100] ;  /* 0x00810000ea04783b */ /* 0x010fe80000000200 */
[----:B------:R-:W-:Y:S02]  /*2850*/  LDSM.16.M88.4 R68, [R229+0x1000] ;  /* 0x00100000e544783b */ /* 0x000fe40000000200 */
[C---:B------:R-:W-:Y:S02]  /*2860*/  HMMA.16816.F32.BF16 R56, R16.reuse, R52, R64 ;  /* 0x000000341038723c */ /* 0x040fe40000041840 */
[----:B------:R-:W-:Y:S06]  /*2870*/  LDSM.16.M88.4 R64, [R229+0x800] ;  /* 0x00080000e540783b */ /* 0x000fec0000000200 */
[C---:B------:R-:W-:Y:S01]  /*2880*/  HMMA.16816.F32.BF16 R48, R16.reuse, R42, R88 ;  /* 0x0000002a1030723c */ /* 0x040fe20000041858 */
[----:B------:R-:W4:Y:S07]  /*2890*/  LDSM.16.M88.4 R40, [R229] ;  /* 0x00000000e528783b */ /* 0x000f2e0000000200 */
[C---:B------:R-:W-:Y:S08]  /*28a0*/  HMMA.16816.F32.BF16 R44, R16.reuse, R46, R96 ;  /* 0x0000002e102c723c */ /* 0x040ff00000041860 */
[----:B------:R-:W-:Y:S01]  /*28b0*/  HMMA.16816.F32.BF16 R52, R16, R54, R20 ;  /* 0x000000361034723c */ /* 0x000fe20000041814 */
[----:B------:R-:W2:Y:S04]  /*28c0*/  LDSM.16.M88.4 R20, [R234+0x6100] ;  /* 0x00610000ea14783b */ /* 0x000ea80000000200 */
[----:B------:R-:W-:Y:S03]  /*28d0*/  LDSM.16.M88.4 R16, [R231+0xc100] ;  /* 0x00c10000e710783b */ /* 0x000fe60000000200 */
[C---:B-1----:R-:W-:Y:S08]  /*28e0*/  HMMA.16816.F32.BF16 R88, R8.reuse, R32, R104 ;  /* 0x000000200858723c */ /* 0x042ff00000041868 */
[C---:B---3--:R-:W-:Y:S08]  /*28f0*/  HMMA.16816.F32.BF16 R104, R8.reuse, R36, R92 ;  /* 0x000000240868723c */ /* 0x048ff0000004185c */
[C---:B-----5:R-:W-:Y:S08]  /*2900*/  HMMA.16816.F32.BF16 R92, R8.reuse, R30, R80 ;  /* 0x0000001e085c723c */ /* 0x060ff00000041850 */
[C---:B------:R-:W-:Y:S08]  /*2910*/  HMMA.16816.F32.BF16 R96, R8.reuse, R28, R100 ;  /* 0x0000001c0860723c */ /* 0x040ff00000041864 */
[C---:B------:R-:W-:Y:S08]  /*2920*/  HMMA.16816.F32.BF16 R84, R8.reuse, R34, R84 ;  /* 0x000000220854723c */ /* 0x040ff00000041854 */
[----:B------:R-:W-:Y:S08]  /*2930*/  HMMA.16816.F32.BF16 R80, R8, R38, R76 ;  /* 0x000000260850723c */ /* 0x000ff0000004184c */
[C---:B--2---:R-:W-:Y:S08]  /*2940*/  HMMA.16816.F32.BF16 R8, R12.reuse, R32, R72 ;  /* 0x000000200c08723c */ /* 0x044ff00000041848 */
[C---:B------:R-:W-:Y:S01]  /*2950*/  HMMA.16816.F32.BF16 R48, R12.reuse, R34, R48 ;  /* 0x000000220c30723c */ /* 0x040fe20000041830 */
[----:B------:R-:W1:Y:S07]  /*2960*/  LDSM.16.M88.4 R32, [R224+0x4900] ;  /* 0x00490000e020783b */ /* 0x000e6e0000000200 */
[C---:B------:R-:W-:Y:S08]  /*2970*/  HMMA.16816.F32.BF16 R60, R12.reuse, R28, R60 ;  /* 0x0000001c0c3c723c */ /* 0x040ff0000004183c */
[C---:B------:R-:W-:Y:S01]  /*2980*/  HMMA.16816.F32.BF16 R108, R12.reuse, R30, R44 ;  /* 0x0000001e0c6c723c */ /* 0x040fe2000004182c */
[----:B------:R-:W2:Y:S07]  /*2990*/  LDSM.16.M88.4 R28, [R224+0x5100] ;  /* 0x00510000e01c783b */ /* 0x000eae0000000200 */
[C---:B------:R-:W-:Y:S08]  /*29a0*/  HMMA.16816.F32.BF16 R112, R12.reuse, R36, R56 ;  /* 0x000000240c70723c */ /* 0x040ff00000041838 */
[----:B------:R-:W-:Y:S01]  /*29b0*/  HMMA.16816.F32.BF16 R56, R12, R38, R52 ;  /* 0x000000260c38723c */ /* 0x000fe20000041834 */
[----:B------:R-:W3:Y:S04]  /*29c0*/  LDSM.16.M88.4 R12, [R224+0x5900] ;  /* 0x00590000e00c783b */ /* 0x000ee80000000200 */
[----:B------:R-:W-:Y:S03]  /*29d0*/  LDSM.16.M88.4 R52, [R235+0x1800] ;  /* 0x00180000eb34783b */ /* 0x000fe60000000200 */
[C---:B----4-:R-:W-:Y:S08]  /*29e0*/  HMMA.16816.F32.BF16 R44, R4.reuse, R40, R88 ;  /* 0x00000028042c723c */ /* 0x050ff00000041858 */
[C---:B------:R-:W-:Y:S08]  /*29f0*/  HMMA.16816.F32.BF16 R72, R4.reuse, R64, R96 ;  /* 0x000000400448723c */ /* 0x040ff00000041860 */
[----:B------:R-:W-:Y:S08]  /*2a00*/  HMMA.16816.F32.BF16 R36, R4, R42, R84 ;  /* 0x0000002a0424723c */ /* 0x000ff00000041854 */
[----:B------:R-:W-:Y:S01]  /*2a10*/  HMMA.16816.F32.BF16 R96, R20, R40, R8 ;  /* 0x000000281460723c */ /* 0x000fe20000041808 */
[----:B------:R-:W4:Y:S07]  /*2a20*/  LDSM.16.M88.4 R8, [R231+0xa100] ;  /* 0x00a10000e708783b */ /* 0x000f2e0000000200 */
[C---:B------:R-:W-:Y:S08]  /*2a30*/  HMMA.16816.F32.BF16 R76, R4.reuse, R66, R92 ;  /* 0x00000042044c723c */ /* 0x040ff0000004185c */
[C---:B------:R-:W-:Y:S08]  /*2a40*/  HMMA.16816.F32.BF16 R104, R4.reuse, R68, R104 ;  /* 0x000000440468723c */ /* 0x040ff00000041868 */
[----:B------:R-:W-:Y:S01]  /*2a50*/  HMMA.16816.F32.BF16 R100, R4, R70, R80 ;  /* 0x000000460464723c */ /* 0x000fe20000041850 */
[----:B------:R-:W-:Y:S07]  /*2a60*/  LDSM.16.M88.4 R4, [R233+0xc100] ;  /* 0x00c10000e904783b */ /* 0x000fee0000000200 */
[C---:B------:R-:W-:Y:S01]  /*2a70*/  HMMA.16816.F32.BF16 R88, R20.reuse, R42, R48 ;  /* 0x0000002a1458723c */ /* 0x040fe20000041830 */
[----:B------:R-:W5:Y:S07]  /*2a80*/  LDSM.16.M88.4 R48, [R235+0x2000] ;  /* 0x00200000eb30783b */ /* 0x000f6e0000000200 */
[C---:B------:R-:W-:Y:S01]  /*2a90*/  HMMA.16816.F32.BF16 R92, R20.reuse, R64, R60 ;  /* 0x00000040145c723c */ /* 0x040fe2000004183c */
[----:B------:R-:W2:Y:S07]  /*2aa0*/  LDSM.16.M88.4 R60, [R235+0x2800] ;  /* 0x00280000eb3c783b */ /* 0x000eae0000000200 */
[C---:B------:R-:W-:Y:S08]  /*2ab0*/  HMMA.16816.F32.BF16 R108, R20.reuse, R66, R108 ;  /* 0x00000042146c723c */ /* 0x040ff0000004186c */
[C---:B------:R-:W-:Y:S08]  /*2ac0*/  HMMA.16816.F32.BF16 R112, R20.reuse, R68, R112 ;  /* 0x000000441470723c */ /* 0x040ff00000041870 */
[----:B------:R-:W-:Y:S01]  /*2ad0*/  HMMA.16816.F32.BF16 R84, R20, R70, R56 ;  /* 0x000000461454723c */ /* 0x000fe20000041838 */
[----:B------:R-:W4:Y:S07]  /*2ae0*/  LDSM.16.M88.4 R20, [R233+0xa100] ;  /* 0x00a10000e914783b */ /* 0x000f2e0000000200 */
[C---:B-1----:R-:W-:Y:S08]  /*2af0*/  HMMA.16816.F32.BF16 R80, R16.reuse, R32, R44 ;  /* 0x000000201050723c */ /* 0x042ff0000004182c */
[C---:B------:R-:W-:Y:S08]  /*2b00*/  HMMA.16816.F32.BF16 R56, R16.reuse, R34, R36 ;  /* 0x000000221038723c */ /* 0x040ff00000041824 */
[C---:B--2---:R-:W-:Y:S08]  /*2b10*/  HMMA.16816.F32.BF16 R44, R16.reuse, R28, R72 ;  /* 0x0000001c102c723c */ /* 0x044ff00000041848 */
[C---:B------:R-:W-:Y:S08]  /*2b20*/  HMMA.16816.F32.BF16 R40, R16.reuse, R30, R76 ;  /* 0x0000001e1028723c */ /* 0x040ff0000004184c */
[----:B---3--:R-:W-:Y:S08]  /*2b30*/  HMMA.16816.F32.BF16 R36, R16, R12, R104 ;  /* 0x0000000c1024723c */ /* 0x008ff00000041868 */
[C---:B----4-:R-:W-:Y:S08]  /*2b40*/  HMMA.16816.F32.BF16 R76, R8.reuse, R32, R96 ;  /* 0x00000020084c723c */ /* 0x050ff00000041860 */
[----:B------:R-:W-:Y:S08]  /*2b50*/  HMMA.16816.F32.BF16 R72, R8, R34, R88 ;  /* 0x000000220848723c */ /* 0x000ff00000041858 */
[----:B------:R-:W-:Y:S01]  /*2b60*/  HMMA.16816.F32.BF16 R68, R16, R14, R100 ;  /* 0x0000000e1044723c */ /* 0x000fe20000041864 */
[----:B------:R-:W-:Y:S07]  /*2b70*/  LDSM.16.M88.4 R16, [R232+0xc100] ;  /* 0x00c10000e810783b */ /* 0x000fee0000000200 */
[C---:B------:R-:W-:Y:S08]  /*2b80*/  HMMA.16816.F32.BF16 R64, R8.reuse, R28, R92 ;  /* 0x0000001c0840723c */ /* 0x040ff0000004185c */
[C---:B------:R-:W-:Y:S08]  /*2b90*/  HMMA.16816.F32.BF16 R32, R8.reuse, R30, R108 ;  /* 0x0000001e0820723c */ /* 0x040ff0000004186c */
[C---:B------:R-:W-:Y:S08]  /*2ba0*/  HMMA.16816.F32.BF16 R28, R8.reuse, R12, R112 ;  /* 0x0000000c081c723c */ /* 0x040ff00000041870 */
[----:B------:R-:W-:Y:S01]  /*2bb0*/  HMMA.16816.F32.BF16 R84, R8, R14, R84 ;  /* 0x0000000e0854723c */ /* 0x000fe20000041854 */
[----:B------:R-:W-:Y:S04]  /*2bc0*/  LDSM.16.M88.4 R12, [R232+0xa100] ;  /* 0x00a10000e80c783b */ /* 0x000fe80000000200 */
[----:B------:R-:W-:Y:S03]  /*2bd0*/  LDSM.16.M88.4 R8, [R234+0xa100] ;  /* 0x00a10000ea08783b */ /* 0x000fe60000000200 */
[C---:B-----5:R-:W-:Y:S01]  /*2be0*/  HMMA.16816.F32.BF16 R112, R4.reuse, R48, R44 ;  /* 0x000000300470723c */ /* 0x060fe2000004182c */
[----:B------:R-:W1:Y:S07]  /*2bf0*/  LDSM.16.M88.4 R44, [R230+0x4900] ;  /* 0x00490000e62c783b */ /* 0x000e6e0000000200 */
[C---:B------:R-:W-:Y:S01]  /*2c00*/  HMMA.16816.F32.BF16 R108, R4.reuse, R50, R40 ;  /* 0x00000032046c723c */ /* 0x040fe20000041828 */
[----:B------:R-:W2:Y:S07]  /*2c10*/  LDSM.16.M88.4 R40, [R230+0x5100] ;  /* 0x00510000e628783b */ /* 0x000eae0000000200 */
[C---:B------:R-:W-:Y:S01]  /*2c20*/  HMMA.16816.F32.BF16 R104, R4.reuse, R60, R36 ;  /* 0x0000003c0468723c */ /* 0x040fe20000041824 */
[----:B------:R-:W3:Y:S07]  /*2c30*/  LDSM.16.M88.4 R36, [R230+0x5900] ;  /* 0x00590000e624783b */ /* 0x000eee0000000200 */
[C---:B------:R-:W-:Y:S08]  /*2c40*/  HMMA.16816.F32.BF16 R116, R4.reuse, R52, R80 ;  /* 0x000000340474723c */ /* 0x040ff00000041850 */
[----:B------:R-:W-:Y:S08]  /*2c50*/  HMMA.16816.F32.BF16 R80, R4, R54, R56 ;  /* 0x000000360450723c */ /* 0x000ff00000041838 */
[C---:B------:R-:W-:Y:S08]  /*2c60*/  HMMA.16816.F32.BF16 R100, R20.reuse, R52, R76 ;  /* 0x000000341464723c */ /* 0x040ff0000004184c */
[----:B------:R-:W-:Y:S08]  /*2c70*/  HMMA.16816.F32.BF16 R96, R20, R54, R72 ;  /* 0x000000361460723c */ /* 0x000ff00000041848 */
[----:B------:R-:W-:Y:S01]  /*2c80*/  HMMA.16816.F32.BF16 R56, R4, R62, R68 ;  /* 0x0000003e0438723c */ /* 0x000fe20000041844 */
[----:B------:R-:W-:Y:S07]  /*2c90*/  LDSM.16.M88.4 R4, [R236+0xc100] ;  /* 0x00c10000ec04783b */ /* 0x000fee0000000200 */
[C---:B------:R-:W-:Y:S08]  /*2ca0*/  HMMA.16816.F32.BF16 R92, R20.reuse, R48, R64 ;  /* 0x00000030145c723c */ /* 0x040ff00000041840 */
[C---:B------:R-:W-:Y:S01]  /*2cb0*/  HMMA.16816.F32.BF16 R88, R20.reuse, R50, R32 ;  /* 0x000000321458723c */ /* 0x040fe20000041820 */
[----:B------:R-:W4:Y:S07]  /*2cc0*/  LDSM.16.M88.4 R32, [R229+0x1800] ;  /* 0x00180000e520783b */ /* 0x000f2e0000000200 */
[C---:B------:R-:W-:Y:S01]  /*2cd0*/  HMMA.16816.F32.BF16 R64, R20.reuse, R60, R28 ;  /* 0x0000003c1440723c */ /* 0x040fe2000004181c */
[----:B------:R-:W5:Y:S07]  /*2ce0*/  LDSM.16.M88.4 R28, [R229+0x2000] ;  /* 0x00200000e51c783b */ /* 0x000f6e0000000200 */
[----:B------:R-:W-:Y:S01]  /*2cf0*/  HMMA.16816.F32.BF16 R60, R20, R62, R84 ;  /* 0x0000003e143c723c */ /* 0x000fe20000041854 */
[----:B------:R-:W3:Y:S01]  /*2d00*/  LDSM.16.M88.4 R20, [R229+0x2800] ;  /* 0x00280000e514783b */ /* 0x000ee20000000200 */
[----:B------:R-:W-:-:S06]  /*2d10*/  DEPBAR.LE SB0, 0x0 ;  /* 0x000080000000791a */ /* 0x000fcc0000000000 */
[C---:B-1----:R-:W-:Y:S08]  /*2d20*/  HMMA.16816.F32.BF16 R84, R16.reuse, R44, R116 ;  /* 0x0000002c1054723c */ /* 0x042ff00000041874 */
[----:B------:R-:W-:Y:S08]  /*2d30*/  HMMA.16816.F32.BF16 R80, R16, R46, R80 ;  /* 0x0000002e1050723c */ /* 0x000ff00000041850 */
[C---:B------:R-:W-:Y:S08]  /*2d40*/  HMMA.16816.F32.BF16 R52, R12.reuse, R44, R100 ;  /* 0x0000002c0c34723c */ /* 0x040ff00000041864 */
[----:B------:R-:W-:Y:S08]  /*2d50*/  HMMA.16816.F32.BF16 R48, R12, R46, R96 ;  /* 0x0000002e0c30723c */ /* 0x000ff00000041860 */
[C---:B--2---:R-:W-:Y:S08]  /*2d60*/  HMMA.16816.F32.BF16 R76, R16.reuse, R40, R112 ;  /* 0x00000028104c723c */ /* 0x044ff00000041870 */
[C---:B------:R-:W-:Y:S08]  /*2d70*/  HMMA.16816.F32.BF16 R72, R16.reuse, R42, R108 ;  /* 0x0000002a1048723c */ /* 0x040ff0000004186c */
[C---:B---3--:R-:W-:Y:S08]  /*2d80*/  HMMA.16816.F32.BF16 R68, R16.reuse, R36, R104 ;  /* 0x000000241044723c */ /* 0x048ff00000041868 */
[----:B------:R-:W-:Y:S08]  /*2d90*/  HMMA.16816.F32.BF16 R56, R16, R38, R56 ;  /* 0x000000261038723c */ /* 0x000ff00000041838 */
[C---:B------:R-:W-:Y:S08]  /*2da0*/  HMMA.16816.F32.BF16 R44, R12.reuse, R40, R92 ;  /* 0x000000280c2c723c */ /* 0x040ff0000004185c */
[C---:B------:R-:W-:Y:S08]  /*2db0*/  HMMA.16816.F32.BF16 R40, R12.reuse, R42, R88 ;  /* 0x0000002a0c28723c */ /* 0x040ff00000041858 */
[C---:B------:R-:W-:Y:S08]  /*2dc0*/  HMMA.16816.F32.BF16 R16, R12.reuse, R36, R64 ;  /* 0x000000240c10723c */ /* 0x040ff00000041840 */
[----:B------:R-:W-:Y:S08]  /*2dd0*/  HMMA.16816.F32.BF16 R12, R12, R38, R60 ;  /* 0x000000260c0c723c */ /* 0x000ff0000004183c */
[C---:B----4-:R-:W-:Y:S08]  /*2de0*/  HMMA.16816.F32.BF16 R84, R4.reuse, R32, R84 ;  /* 0x000000200454723c */ /* 0x050ff00000041854 */
[----:B------:R-:W-:Y:S08]  /*2df0*/  HMMA.16816.F32.BF16 R80, R4, R34, R80 ;  /* 0x000000220450723c */ /* 0x000ff00000041850 */
[C---:B------:R-:W-:Y:S08]  /*2e00*/  HMMA.16816.F32.BF16 R52, R8.reuse, R32, R52 ;  /* 0x000000200834723c */ /* 0x040ff00000041834 */
[----:B------:R-:W-:Y:S08]  /*2e10*/  HMMA.16816.F32.BF16 R48, R8, R34, R48 ;  /* 0x000000220830723c */ /* 0x000ff00000041830 */
[C---:B-----5:R-:W-:Y:S08]  /*2e20*/  HMMA.16816.F32.BF16 R76, R4.reuse, R28, R76 ;  /* 0x0000001c044c723c */ /* 0x060ff0000004184c */
[C---:B------:R-:W-:Y:S08]  /*2e30*/  HMMA.16816.F32.BF16 R72, R4.reuse, R30, R72 ;  /* 0x0000001e0448723c */ /* 0x040ff00000041848 */
[C---:B------:R-:W-:Y:S08]  /*2e40*/  HMMA.16816.F32.BF16 R68, R4.reuse, R20, R68 ;  /* 0x000000140444723c */ /* 0x040ff00000041844 */
[----:B------:R-:W-:Y:S08]  /*2e50*/  HMMA.16816.F32.BF16 R60, R4, R22, R56 ;  /* 0x00000016043c723c */ /* 0x000ff00000041838 */
[C---:B------:R-:W-:Y:S08]  /*2e60*/  HMMA.16816.F32.BF16 R44, R8.reuse, R28, R44 ;  /* 0x0000001c082c723c */ /* 0x040ff0000004182c */
[C---:B------:R-:W-:Y:S08]  /*2e70*/  HMMA.16816.F32.BF16 R40, R8.reuse, R30, R40 ;  /* 0x0000001e0828723c */ /* 0x040ff00000041828 */
[C---:B------:R-:W-:Y:S08]  /*2e80*/  HMMA.16816.F32.BF16 R36, R8.reuse, R20, R16 ;  /* 0x000000140824723c */ /* 0x040ff00000041810 */
[----:B------:R-:W-:Y:S01]  /*2e90*/  HMMA.16816.F32.BF16 R32, R8, R22, R12 ;  /* 0x000000160820723c */ /* 0x000fe2000004180c */
[----:B------:R-:W-:Y:S06]  /*2ea0*/  BAR.SYNC.DEFER_BLOCKING 0x0 ;  /* 0x0000000000007b1d */ /* 0x000fec0000010000 */
[----:B------:R-:W-:Y:S05]  /*2eb0*/  @!P0 BRA `(.L_x_449) ;  /* 0x000001a000008947 */ /* 0x000fea0003800000 */
        /* <DEDUP_REMOVED lines=10> */
[----:B------:R-:W-:Y:S02]  /*2f60*/  IADD3 R6, P5, R4, UR4, RZ ;  /* 0x0000000404067c10 */ /* 0x000fe4000ffbe0ff */
[----:B------:R-:W-:Y:S02]  /*2f70*/  IADD3 R10, P2, P1, R7, 0x80, R4 ;  /* 0x00000080070a7810 */ /* 0x000fe4000795e004 */
[----:B------:R-:W-:Y:S02]  /*2f80*/  LEA.HI.X R5, R8, c[0x0][0x1cc], R5, 0x1, P0 ;  /* 0x0000730008057a11 */ /* 0x000fe400000f0c05 */
[----:B------:R-:W-:-:S02]  /*2f90*/  IADD3 R8, P0, R6, UR4, RZ ;  /* 0x0000000406087c10 */ /* 0x000fc4000ff1e0ff */
[----:B------:R-:W-:Y:S01]  /*2fa0*/  IADD3.X R7, R5, UR6, RZ, P5, !PT ;  /* 0x0000000605077c10 */ /* 0x000fe2000affe4ff */
[----:B------:R-:W-:Y:S01]  /*2fb0*/  @!PT LDS RZ, [RZ] ;  /* 0x00000000fffff984 */ /* 0x000fe20000000800 */
[----:B------:R-:W-:Y:S01]  /*2fc0*/  @!PT LDS RZ, [RZ] ;  /* 0x00000000fffff984 */ /* 0x000fe20000000800 */
[----:B------:R-:W-:Y:S01]  /*2fd0*/  @!PT LDS RZ, [RZ] ;  /* 0x00000000fffff984 */ /* 0x000fe20000000800 */
[----:B------:R1:W-:Y:S01]  /*2fe0*/  LDGSTS.E.BYPASS.LTC128B.128 [R243+0x3100], [R4.64], !P4 ;  /* 0x0310000004f37fae */ /* 0x0003e2000e101d4e */
[----:B------:R-:W-:Y:S02]  /*2ff0*/  IADD3.X R11, RZ, UR6, R5, P2, P1 ;  /* 0x00000006ff0b7c10 */ /* 0x000fe400097e2405 */
[----:B------:R-:W-:Y:S01]  /*3000*/  IADD3.X R9, R7, UR6, RZ, P0, !PT ;  /* 0x0000000607097c10 */ /* 0x000fe200087fe4ff */
[----:B------:R1:W-:Y:S04]  /*3010*/  LDGSTS.E.BYPASS.LTC128B.128 [R243+0x4900], [R4.64+0x80], !P3 ;  /* 0x0490008004f37fae */ /* 0x0003e8000d901d4e */
[----:B------:R1:W-:Y:S04]  /*3020*/  LDGSTS.E.BYPASS.LTC128B.128 [R243+0x3900], [R6.64], !P4 ;  /* 0x0390000006f37fae */ /* 0x0003e8000e101d4e */
[----:B------:R1:W-:Y:S04]  /*3030*/  LDGSTS.E.BYPASS.LTC128B.128 [R243+0x5100], [R10.64], !P3 ;  /* 0x051000000af37fae */ /* 0x0003e8000d901d4e */
[----:B------:R1:W-:Y:S04]  /*3040*/  LDGSTS.E.BYPASS.LTC128B.128 [R243+0x4100], [R8.64], !P4 ;  /* 0x0410000008f37fae */ /* 0x0003e8000e101d4e */
[----:B------:R1:W-:Y:S02]  /*3050*/  LDGSTS.E.BYPASS.LTC128B.128 [R243+0x5900], [R8.64+0x80], !P3 ;  /* 0x0590008008f37fae */ /* 0x0003e4000d901d4e */
.L_x_449:
[----:B-1----:R-:W-:Y:S01]  /*3060*/  FMUL.FTZ R4, R53, c[0x0][0x320] ;  /* 0x0000c80035047a20 */ /* 0x002fe20000410000 */
[----:B------:R-:W-:Y:S01]  /*3070*/  SHF.R.S32.HI R7, RZ, 0x1f, R123 ;  /* 0x0000001fff077819 */ /* 0x000fe2000001147b */
[----:B------:R-:W-:Y:S01]  /*3080*/  FMUL.FTZ R5, R44, c[0x0][0x320] ;  /* 0x0000c8002c057a20 */ /* 0x000fe20000410000 */
[----:B------:R-:W-:Y:S01]  /*3090*/  LEA.HI R6, R126, R132, RZ, 0x2 ;  /* 0x000000847e067211 */ /* 0x000fe200078f10ff */
[----:B------:R1:W2:Y:S01]  /*30a0*/  MUFU.TANH R25, R4 ;  /* 0x0000000400197308 */ /* 0x0002a20000002400 */
[----:B------:R-:W-:Y:S01]  /*30b0*/  FMUL.FTZ R8, R45, c[0x0][0x320] ;  /* 0x0000c8002d087a20 */ /* 0x000fe20000410000 */
[----:B------:R-:W-:Y:S01]  /*30c0*/  PLOP3.LUT P1, PT, PT, PT, UP3, 0x80, 0x0 ;  /* 0x000000000000781c */ /* 0x000fe20003f2f038 */
[----:B------:R-:W-:Y:S01]  /*30d0*/  FMUL.FTZ R10, R40, c[0x0][0x320] ;  /* 0x0000c800280a7a20 */ /* 0x000fe20000410000 */
[----:B------:R-:W-:Y:S01]  /*30e0*/  LOP3.LUT R6, R6, 0xfffffffc, RZ, 0xc0, !PT ;  /* 0xfffffffc06067812 */ /* 0x000fe200078ec0ff */
[----:B------:R-:W-:Y:S01]  /*30f0*/  ULDC UR6, c[0x0][0x324] ;  /* 0x0000c90000067ab9 */ /* 0x000fe20000000800 */
[----:B------:R-:W-:Y:S01]  /*3100*/  PLOP3.LUT P0, PT, PT, PT, UP3, 0x80, 0x0 ;  /* 0x000000000000781c */ /* 0x000fe20003f0f038 */
[----:B------:R-:W-:Y:S01]  /*3110*/  ULOP3.LUT UR6, URZ, UR6, URZ, 0x33, !UPT ;  /* 0x000000063f067292 */ /* 0x000fe2000f8e333f */
[----:B------:R3:W4:Y:S01]  /*3120*/  MUFU.TANH R20, R5 ;  /* 0x0000000500147308 */ /* 0x0007220000002400 */
[----:B------:R-:W-:Y:S01]  /*3130*/  IMAD.IADD R6, R132, 0x1, -R6 ;  /* 0x0000000184067824 */ /* 0x000fe200078e0a06 */
[----:B------:R-:W0:Y:S01]  /*3140*/  LDGDEPBAR ;  /* 0x00000000000079af */ /* 0x000e220000000000 */
[----:B-1----:R-:W-:-:S05]  /*3150*/  FMUL.FTZ R4, R48, c[0x0][0x320] ;  /* 0x0000c80030047a20 */ /* 0x002fca0000410000 */
[----:B------:R-:W1:Y:S01]  /*3160*/  MUFU.TANH R17, R8 ;  /* 0x0000000800117308 */ /* 0x000e620000002400 */
[----:B---3--:R-:W-:-:S07]  /*3170*/  LEA.HI R5, R7, R123, RZ, 0x2 ;  /* 0x0000007b07057211 */ /* 0x008fce00078f10ff */
[----:B------:R3:W1:Y:S01]  /*3180*/  MUFU.TANH R23, R4 ;  /* 0x0000000400177308 */ /* 0x0006620000002400 */
[----:B------:R-:W-:-:S05]  /*3190*/  LOP3.LUT R5, R5, 0xffffffc, RZ, 0xc0, !PT ;  /* 0x0ffffffc05057812 */ /* 0x000fca00078ec0ff */
[----:B------:R-:W-:Y:S01]  /*31a0*/  IMAD.IADD R9, R123, 0x1, -R5 ;  /* 0x000000017b097824 */ /* 0x000fe200078e0a05 */
[----:B------:R-:W-:Y:S01]  /*31b0*/  LEA.HI R5, R6, R6, RZ, 0x1 ;  /* 0x0000000606057211 */ /* 0x000fe200078f08ff */
[----:B------:R5:W1:Y:S01]  /*31c0*/  MUFU.TANH R16, R10 ;  /* 0x0000000a00107308 */ /* 0x000a620000002400 */
[----:B---3--:R-:W-:-:S07]  /*31d0*/  FMUL.FTZ R4, R49, c[0x0][0x320] ;  /* 0x0000c80031047a20 */ /* 0x008fce0000410000 */
[----:B------:R3:W1:Y:S01]  /*31e0*/  MUFU.TANH R21, R4 ;  /* 0x0000000400157308 */ /* 0x0006620000002400 */
[----:B-----5:R-:W-:-:S07]  /*31f0*/  FMUL.FTZ R10, R36, c[0x0][0x320] ;  /* 0x0000c800240a7a20 */ /* 0x020fce0000410000 */
[----:B------:R5:W1:Y:S01]  /*3200*/  MUFU.TANH R14, R10 ;  /* 0x0000000a000e7308 */ /* 0x000a620000002400 */
[----:B---3--:R-:W-:-:S05]  /*3210*/  LOP3.LUT R4, R124, 0xffffffe0, RZ, 0xc0, !PT ;  /* 0xffffffe07c047812 */ /* 0x008fca00078ec0ff */
[----:B------:R-:W-:-:S05]  /*3220*/  IMAD.IADD R4, R132, 0x1, -R4 ;  /* 0x0000000184047824 */ /* 0x000fca00078e0a04 */
[----:B------:R-:W-:-:S04]  /*3230*/  SHF.R.S32.HI R7, RZ, 0x1f, R4 ;  /* 0x0000001fff077819 */ /* 0x000fc80000011404 */
[----:B------:R-:W-:-:S04]  /*3240*/  LEA.HI R7, R7, R4, RZ, 0x2 ;  /* 0x0000000407077211 */ /* 0x000fc800078f10ff */
[C---:B------:R-:W-:Y:S02]  /*3250*/  LEA.HI.SX32 R8, R7.reuse, UR17, 0x1e ;  /* 0x0000001107087c11 */ /* 0x040fe4000f8ff2ff */
[----:B------:R-:W-:-:S03]  /*3260*/  LOP3.LUT R7, R7, 0x7ffffffc, RZ, 0xc0, !PT ;  /* 0x7ffffffc07077812 */ /* 0x000fc600078ec0ff */
[----:B------:R-:W-:Y:S01]  /*3270*/  IMAD R11, R9, 0x10, R8 ;  /* 0x00000010090b7824 */ /* 0x000fe200078e0208 */
[C---:B------:R-:W-:Y:S01]  /*3280*/  SHF.L.U32 R8, R5.reuse, 0x5, RZ ;  /* 0x0000000505087819 */ /* 0x040fe200000006ff */
[----:B------:R-:W-:Y:S01]  /*3290*/  IMAD.IADD R4, R4, 0x1, -R7 ;  /* 0x0000000104047824 */ /* 0x000fe200078e0a07 */
[----:B------:R-:W-:Y:S02]  /*32a0*/  LOP3.LUT R9, R5, 0x1ffffffe, RZ, 0xc0, !PT ;  /* 0x1ffffffe05097812 */ /* 0x000fe400078ec0ff */
[----:B------:R-:W-:Y:S01]  /*32b0*/  LOP3.LUT R5, R8, 0xffffffc0, RZ, 0xc0, !PT ;  /* 0xffffffc008057812 */ /* 0x000fe200078ec0ff */
[----:B------:R-:W-:Y:S01]  /*32c0*/  IMAD.SHL.U32 R22, R4, 0x2, RZ ;  /* 0x0000000204167824 */ /* 0x000fe200078e00ff */
[----:B------:R-:W-:Y:S01]  /*32d0*/  IADD3.X R7, R24, c[0x0][0x1d0], RZ, PT, !PT ;  /* 0x0000740018077a10 */ /* 0x000fe20003ffe4ff */
[----:B------:R-:W-:Y:S02]  /*32e0*/  IMAD.IADD R6, R6, 0x1, -R9 ;  /* 0x0000000106067824 */ /* 0x000fe400078e0a09 */
[----:B------:R-:W-:Y:S01]  /*32f0*/  IMAD.IADD R5, R5, 0x1, R11 ;  /* 0x0000000105057824 */ /* 0x000fe200078e020b */
[----:B------:R-:W-:-:S02]  /*3300*/  IADD3 R4, R7, -c[0x0][0x168], -R22 ;  /* 0x80005a0007047a10 */ /* 0x000fc40007ffe816 */
[----:B------:R-:W-:Y:S01]  /*3310*/  IADD3 R18, -R22, c[0x0][0x1d0], R24 ;  /* 0x0000740016127a10 */ /* 0x000fe20007ffe118 */
[----:B------:R-:W-:Y:S01]  /*3320*/  IMAD R12, R6, 0x8, R5 ;  /* 0x00000008060c7824 */ /* 0x000fe200078e0205 */
[C---:B------:R-:W-:Y:S01]  /*3330*/  IADD3 R15, R4.reuse, c[0x0][0x328], RZ ;  /* 0x0000ca00040f7a10 */ /* 0x040fe20007ffe0ff */
[----:B------:R-:W-:Y:S01]  /*3340*/  FMUL.FTZ R5, R37, c[0x0][0x320] ;  /* 0x0000c80025057a20 */ /* 0x000fe20000410000 */
[----:B------:R-:W-:Y:S01]  /*3350*/  IADD3 R19, R4, UR6, RZ ;  /* 0x0000000604137c10 */ /* 0x000fe2000fffe0ff */
[----:B------:R-:W-:Y:S01]  /*3360*/  @P1 IMAD.HI.U32 R6, R12, c[0x0][0x2c8], RZ ;  /* 0x0000b2000c061a27 */ /* 0x000fe200078e00ff */
[----:B-----5:R-:W-:Y:S01]  /*3370*/  MOV R10, R12 ;  /* 0x0000000c000a7202 */ /* 0x020fe20000000f00 */
[----:B------:R3:W1:Y:S01]  /*3380*/  MUFU.TANH R13, R5 ;  /* 0x00000005000d7308 */ /* 0x0006620000002400 */
[----:B------:R5:W-:Y:S02]  /*3390*/  STL [R1+0x20], R12 ;  /* 0x0000200c01007387 */ /* 0x000be40000100800 */
[----:B------:R-:W-:-:S02]  /*33a0*/  @P0 SHF.R.U32.HI R10, RZ, c[0x0][0x2cc], R6 ;  /* 0x0000b300ff0a0a19 */ /* 0x000fc40000011606 */
[----:B------:R-:W-:Y:S01]  /*33b0*/  PLOP3.LUT P0, PT, PT, PT, UP2, 0x40, 0x0 ;  /* 0x000000000000781c */ /* 0x000fe20003f0e828 */
[----:B------:R1:W-:Y:S04]  /*33c0*/  STL [R1+0xc], R22 ;  /* 0x00000c1601007387 */ /* 0x0003e80000100800 */
[----:B------:R-:W2:Y:S01]  /*33d0*/  SHFL.IDX PT, R6, R10, RZ, 0x1c1f ;  /* 0x001c1fff0a067589 */ /* 0x000ea200000e0000 */
[----:B---3--:R-:W-:-:S04]  /*33e0*/  FMUL.FTZ R5, R32, c[0x0][0x320] ;  /* 0x0000c80020057a20 */ /* 0x008fc80000410000 */
[----:B-----5:R3:W3:Y:S01]  /*33f0*/  MUFU.TANH R12, R5 ;  /* 0x00000005000c7308 */ /* 0x0206e20000002400 */
[----:B-1----:R-:W-:Y:S01]  /*3400*/  IADD3 R22, R24, -R22, RZ ;  /* 0x8000001618167210 */ /* 0x002fe20007ffe0ff */
[----:B--2---:R-:W-:Y:S02]  /*3410*/  IMAD.IADD R4, R19, 0x1, R6 ;  /* 0x0000000113047824 */ /* 0x004fe400078e0206 */
[----:B---3--:R-:W-:-:S04]  /*3420*/  FMUL.FTZ R5, R33, c[0x0][0x320] ;  /* 0x0000c80021057a20 */ /* 0x008fc80000410000 */
[----:B------:R1:W2:Y:S02]  /*3430*/  MUFU.TANH R11, R5 ;  /* 0x00000005000b7308 */ /* 0x0002a40000002400 */
[----:B-1----:R-:W-:-:S06]  /*3440*/  FMUL.FTZ R5, R52, c[0x0][0x320] ;  /* 0x0000c80034057a20 */ /* 0x002fcc0000410000 */
[----:B------:R1:W3:Y:S02]  /*3450*/  MUFU.TANH R9, R5 ;  /* 0x0000000500097308 */ /* 0x0002e40000002400 */
[----:B-1----:R-:W-:-:S06]  /*3460*/  FMUL.FTZ R5, R41, c[0x0][0x320] ;  /* 0x0000c80029057a20 */ /* 0x002fcc0000410000 */
[----:B------:R1:W1:Y:S02]  /*3470*/  MUFU.TANH R8, R5 ;  /* 0x0000000500087308 */ /* 0x0002640000002400 */
[----:B-1----:R-:W-:-:S05]  /*3480*/  IMAD.IADD R5, R15, 0x1, R6 ;  /* 0x000000010f057824 */ /* 0x002fca00078e0206 */
[----:B------:R-:W-:Y:S01]  /*3490*/  IMNMX R5, R5, R18, PT ;  /* 0x0000001205057217 */ /* 0x000fe20003800200 */
        /* <DEDUP_REMOVED lines=13> */
.L_x_452:
[----:B------:R-:W-:-:S04]  /*3570*/  MOV R7, c[0x0][0x32c] ;  /* 0x0000cb0000077a02 */ /* 0x000fc80000000f00 */
[----:B------:R-:W-:-:S13]  /*3580*/  ISETP.NE.AND P0, PT, R7, 0x1, PT ;  /* 0x000000010700780c */ /* 0x000fda0003f05270 */
[----:B------:R-:W-:-:S05]  /*3590*/  @P0 IMAD.HI.U32 R7, R6, c[0x0][0x330], RZ ;  /* 0x0000cc0006070a27 */ /* 0x000fca00078e00ff */
[----:B------:R-:W-:Y:S02]  /*35a0*/  @P0 SHF.R.U32.HI R6, RZ, c[0x0][0x334], R7 ;  /* 0x0000cd00ff060a19 */ /* 0x000fe40000011607 */
.L_x_453:
[----:B------:R-:W-:Y:S05]  /*35b0*/  BSYNC B0 ;  /* 0x0000000000007941 */ /* 0x000fea0003800000 */
.L_x_451:
[----:B------:R-:W-:-:S05]  /*35c0*/  IMAD R6, R6, c[0x0][0x32c], R22 ;  /* 0x0000cb0006067a24 */ /* 0x000fca00078e0216 */
[----:B------:R-:W-:Y:S02]  /*35d0*/  IADD3 R7, R6, c[0x0][0x32c], RZ ;  /* 0x0000cb0006077a10 */ /* 0x000fe40007ffe0ff */
[----:B------:R-:W-:Y:S02]  /*35e0*/  IMNMX R4, R4, R6, !PT ;  /* 0x0000000604047217 */ /* 0x000fe40007800200 */
[----:B------:R-:W-:Y:S02]  /*35f0*/  IMNMX R5, R5, R7, PT ;  /* 0x0000000705057217 */ /* 0x000fe40003800200 */
.L_x_450:
[C---:B--234-:R-:W-:Y:S01]  /*3600*/  ISETP.GE.AND P0, PT, R24.reuse, 0x2, PT ;  /* 0x000000021800780c */ /* 0x05cfe20003f06270 */
[----:B------:R-:W1:Y:S01]  /*3610*/  SHFL.IDX PT, R6, R10, 0x1, 0x1c1f ;  /* 0x003c1f000a067f89 */ /* 0x000e6200000e0000 */
[----:B------:R-:W-:Y:S02]  /*3620*/  ISETP.GE.AND P2, PT, R24, 0xa, PT ;  /* 0x0000000a1800780c */ /* 0x000fe40003f46270 */
[----:B------:R-:W-:Y:S02]  /*3630*/  P2R R31, PR, RZ, 0x1 ;  /* 0x00000001ff1f7803 */ /* 0x000fe40000000000 */
[----:B------:R-:W-:-:S02]  /*3640*/  ISETP.GT.AND P0, PT, R4, 0x1, !P0 ;  /* 0x000000010400780c */ /* 0x000fc40004704270 */
[----:B------:R-:W-:Y:S02]  /*3650*/  ISETP.GE.AND P1, PT, R24, 0x9, PT ;  /* 0x000000091800780c */ /* 0x000fe40003f26270 */
[----:B------:R-:W-:Y:S02]  /*3660*/  ISETP.LT.OR P0, PT, R5, 0x2, P0 ;  /* 0x000000020500780c */ /* 0x000fe40000701670 */
[----:B------:R-:W-:Y:S02]  /*3670*/  P2R R30, PR, RZ, 0x2 ;  /* 0x00000002ff1e7803 */ /* 0x000fe40000000000 */
[----:B------:R-:W-:Y:S02]  /*3680*/  FSEL R41, R25, -INF , !P0 ;  /* 0xff80000019297808 */ /* 0x000fe40004000000 */
[----:B------:R-:W-:Y:S02]  /*3690*/  ISETP.GT.AND P0, PT, R4, 0x9, !P2 ;  /* 0x000000090400780c */ /* 0x000fe40005704270 */
[----:B------:R-:W-:-:S02]  /*36a0*/  P2R R29, PR, RZ, 0x4 ;  /* 0x00000004ff1d7803 */ /* 0x000fc40000000000 */
[----:B------:R-:W-:Y:S02]  /*36b0*/  ISETP.LT.OR P0, PT, R5, 0xa, P0 ;  /* 0x0000000a0500780c */ /* 0x000fe40000701670 */
[----:B------:R-:W-:Y:S02]  /*36c0*/  ISETP.GT.AND P1, PT, R4, 0x8, !P1 ;  /* 0x000000080400780c */ /* 0x000fe40004f24270 */
[----:B------:R-:W-:Y:S02]  /*36d0*/  ISETP.GE.AND P2, PT, R24, 0x11, PT ;  /* 0x000000111800780c */ /* 0x000fe40003f46270 */
[----:B------:R-:W-:Y:S02]  /*36e0*/  FSEL R44, R21, -INF , !P0 ;  /* 0xff800000152c7808 */ /* 0x000fe40004000000 */
[----:B------:R-:W-:Y:S02]  /*36f0*/  ISETP.LT.OR P1, PT, R5, 0x9, P1 ;  /* 0x000000090500780c */ /* 0x000fe40000f21670 */
[----:B------:R-:W-:-:S02]  /*3700*/  ISETP.GT.AND P0, PT, R4, 0x10, !P2 ;  /* 0x000000100400780c */ /* 0x000fc40005704270 */
[----:B------:R-:W-:Y:S02]  /*3710*/  FSEL R45, R23, -INF , !P1 ;  /* 0xff800000172d7808 */ /* 0x000fe40004800000 */
        /* <DEDUP_REMOVED lines=11> */
[----:B------:R-:W-:Y:S02]  /*37d0*/  ISETP.GE.AND P1, PT, R24, 0x1a, PT ;  /* 0x0000001a1800780c */ /* 0x000fe40003f26270 */
[----:B------:R-:W-:Y:S02]  /*37e0*/  FSEL R57, R16, -INF , !P0 ;  /* 0xff80000010397808 */ /* 0x000fe40004000000 */
[----:B------:R-:W-:Y:S02]  /*37f0*/  ISETP.GT.AND P0, PT, R4, 0x19, !P1 ;  /* 0x000000190400780c */ /* 0x000fe40004f04270 */
[C---:B------:R-:W-:Y:S02]  /*3800*/  ISETP.GE.AND P6, PT, R24.reuse, 0x21, PT ;  /* 0x000000211800780c */ /* 0x040fe40003fc6270 */
[----:B------:R-:W-:Y:S02]  /*3810*/  ISETP.LT.OR P0, PT, R5, 0x1a, P0 ;  /* 0x0000001a0500780c */ /* 0x000fe40000701670 */
[----:B------:R-:W-:-:S02]  /*3820*/  ISETP.GE.AND P5, PT, R24, 0x22, PT ;  /* 0x000000221800780c */ /* 0x000fc40003fa6270 */
[----:B------:R-:W-:Y:S02]  /*3830*/  FSEL R58, R8, -INF , !P0 ;  /* 0xff800000083a7808 */ /* 0x000fe40004000000 */
[----:B------:R-:W-:Y:S02]  /*3840*/  ISETP.GT.AND P0, PT, R4, 0x20, !P6 ;  /* 0x000000200400780c */ /* 0x000fe40007704270 */
[----:B------:R-:W-:Y:S02]  /*3850*/  P2R R28, PR, RZ, 0x4 ;  /* 0x00000004ff1c7803 */ /* 0x000fe40000000000 */
[----:B------:R-:W-:Y:S02]  /*3860*/  ISETP.LT.OR P0, PT, R5, 0x21, P0 ;  /* 0x000000210500780c */ /* 0x000fe40000701670 */
[----:B------:R-:W-:Y:S02]  /*3870*/  ISETP.GE.AND P2, PT, R24, 0x29, PT ;  /* 0x000000291800780c */ /* 0x000fe40003f46270 */
[----:B------:R-:W-:-:S02]  /*3880*/  FSEL R171, R14, -INF , !P0 ;  /* 0xff8000000eab7808 */ /* 0x000fc40004000000 */
[----:B------:R-:W-:Y:S02]  /*3890*/  ISETP.GT.AND P0, PT, R4, 0x21, !P5 ;  /* 0x000000210400780c */ /* 0x000fe40006f04270 */
[----:B------:R-:W-:Y:S02]  /*38a0*/  P2R R32, PR, RZ, 0x2 ;  /* 0x00000002ff207803 */ /* 0x000fe40000000000 */
[----:B------:R-:W-:Y:S02]  /*38b0*/  ISETP.LT.OR P0, PT, R5, 0x22, P0 ;  /* 0x000000220500780c */ /* 0x000fe40000701670 */
[----:B------:R-:W-:Y:S02]  /*38c0*/  ISETP.GE.AND P1, PT, R24, 0x1, PT ;  /* 0x000000011800780c */ /* 0x000fe40003f26270 */
[----:B------:R-:W-:Y:S02]  /*38d0*/  FSEL R170, R13, -INF , !P0 ;  /* 0xff8000000daa7808 */ /* 0x000fe40004000000 */
[----:B------:R-:W-:-:S02]  /*38e0*/  ISETP.GT.AND P0, PT, R4, 0x28, !P2 ;  /* 0x000000280400780c */ /* 0x000fc40005704270 */
[----:B------:R-:W-:Y:S02]  /*38f0*/  P2R R25, PR, RZ, 0x2 ;  /* 0x00000002ff197803 */ /* 0x000fe40000000000 */
[----:B------:R-:W-:-:S04]  /*3900*/  ISETP.LT.OR P0, PT, R5, 0x29, P0 ;  /* 0x000000290500780c */ /* 0x000fc80000701670 */
[----:B------:R-:W-:Y:S02]  /*3910*/  FSEL R169, R12, -INF , !P0 ;  /* 0xff8000000ca97808 */ /* 0x000fe40004000000 */
[----:B------:R-:W-:Y:S02]  /*3920*/  ISETP.GT.AND P0, PT, R4, RZ, !P1 ;  /* 0x000000ff0400720c */ /* 0x000fe40004f04270 */
[----:B------:R-:W-:Y:S02]  /*3930*/  ISETP.GE.AND P1, PT, R24, 0x2a, PT ;  /* 0x0000002a1800780c */ /* 0x000fe40003f26270 */
[----:B------:R-:W-:-:S04]  /*3940*/  ISETP.LT.OR P0, PT, R5, 0x1, P0 ;  /* 0x000000010500780c */ /* 0x000fc80000701670 */
[----:B------:R-:W-:Y:S02]  /*3950*/  FSEL R40, R9, -INF , !P0 ;  /* 0xff80000009287808 */ /* 0x000fe40004000000 */
[----:B------:R-:W-:Y:S01]  /*3960*/  ISETP.GT.AND P0, PT, R4, 0x29, !P1 ;  /* 0x000000290400780c */ /* 0x000fe20004f04270 */
[----:B------:R-:W-:-:S03]  /*3970*/  FMUL.FTZ R4, R54, c[0x0][0x320] ;  /* 0x0000c80036047a20 */ /* 0x000fc60000410000 */
[----:B------:R-:W-:Y:S01]  /*3980*/  ISETP.LT.OR P0, PT, R5, 0x2a, P0 ;  /* 0x0000002a0500780c */ /* 0x000fe20000701670 */
[----:B------:R2:W3:Y:S01]  /*3990*/  MUFU.TANH R24, R4 ;  /* 0x0000000400187308 */ /* 0x0004e20000002400 */
[----:B------:R-:W-:Y:S02]  /*39a0*/  FMUL.FTZ R5, R55, c[0x0][0x320] ;  /* 0x0000c80037057a20 */ /* 0x000fe40000410000 */
[----:B------:R-:W-:Y:S02]  /*39b0*/  FSEL R168, R11, -INF , !P0 ;  /* 0xff8000000ba87808 */ /* 0x000fe40004000000 */
[----:B------:R-:W-:-:S03]  /*39c0*/  PLOP3.LUT P0, PT, PT, PT, UP2, 0x40, 0x0 ;  /* 0x000000000000781c */ /* 0x000fc60003f0e828 */
[----:B------:R1:W4:Y:S01]  /*39d0*/  MUFU.TANH R13, R5 ;  /* 0x00000005000d7308 */ /* 0x0003220000002400 */
[----:B--2---:R-:W-:-:S07]  /*39e0*/  FMUL.FTZ R4, R46, c[0x0][0x320] ;  /* 0x0000c8002e047a20 */ /* 0x004fce0000410000 */
[----:B------:R2:W2:Y:S01]  /*39f0*/  MUFU.TANH R23, R4 ;  /* 0x0000000400177308 */ /* 0x0004a20000002400 */
[----:B-1----:R-:W-:-:S05]  /*3a00*/  IMAD.IADD R5, R15, 0x1, R6 ;  /* 0x000000010f057824 */ /* 0x002fca00078e0206 */
[----:B------:R-:W-:Y:S01]  /*3a10*/  IMNMX R5, R5, R18, PT ;  /* 0x0000001205057217 */ /* 0x000fe20003800200 */
[----:B--2---:R-:W-:-:S04]  /*3a20*/  FMUL.FTZ R4, R47, c[0x0][0x320] ;  /* 0x0000c8002f047a20 */ /* 0x004fc80000410000 */
[----:B------:R1:W2:Y:S02]  /*3a30*/  MUFU.TANH R21, R4 ;  /* 0x0000000400157308 */ /* 0x0002a40000002400 */
        /* <DEDUP_REMOVED lines=16> */
[----:B-1----:R-:W-:Y:S01]  /*3b40*/  IMAD.IADD R4, R19, 0x1, R6 ;  /* 0x0000000113047824 */ /* 0x002fe200078e0206 */
        /* <DEDUP_REMOVED lines=13> */
.L_x_456:
[----:B------:R-:W-:-:S04]  /*3c20*/  MOV R7, c[0x0][0x32c] ;  /* 0x0000cb0000077a02 */ /* 0x000fc80000000f00 */
[----:B------:R-:W-:-:S13]  /*3c30*/  ISETP.NE.AND P0, PT, R7, 0x1, PT ;  /* 0x000000010700780c */ /* 0x000fda0003f05270 */
[----:B------:R-:W-:-:S05]  /*3c40*/  @P0 IMAD.HI.U32 R7, R6, c[0x0][0x330], RZ ;  /* 0x0000cc0006070a27 */ /* 0x000fca00078e00ff */
[----:B------:R-:W-:Y:S02]  /*3c50*/  @P0 SHF.R.U32.HI R6, RZ, c[0x0][0x334], R7 ;  /* 0x0000cd00ff060a19 */ /* 0x000fe40000011607 */
.L_x_457:
[----:B------:R-:W-:Y:S05]  /*3c60*/  BSYNC B0 ;  /* 0x0000000000007941 */ /* 0x000fea0003800000 */
.L_x_455:
[----:B------:R-:W-:-:S05]  /*3c70*/  IMAD R6, R6, c[0x0][0x32c], R22 ;  /* 0x0000cb0006067a24 */ /* 0x000fca00078e0216 */
[----:B------:R-:W-:Y:S02]  /*3c80*/  IADD3 R7, R6, c[0x0][0x32c], RZ ;  /* 0x0000cb0006077a10 */ /* 0x000fe40007ffe0ff */
[----:B------:R-:W-:Y:S02]  /*3c90*/  IMNMX R4, R4, R6, !PT ;  /* 0x0000000604047217 */ /* 0x000fe40007800200 */
[----:B------:R-:W-:Y:S02]  /*3ca0*/  IMNMX R5, R5, R7, PT ;  /* 0x0000000705057217 */ /* 0x000fe40003800200 */
.L_x_454:
[----:B--234-:R-:W-:Y:S01]  /*3cb0*/  ISETP.NE.AND P0, PT, R31, RZ, PT ;  /* 0x000000ff1f00720c */ /* 0x01cfe20003f05270 */
[----:B------:R-:W1:Y:S03]  /*3cc0*/  SHFL.IDX PT, R6, R10, 0x2, 0x1c1f ;  /* 0x005c1f000a067f89 */ /* 0x000e6600000e0000 */
        /* <DEDUP_REMOVED lines=36> */
[----:B------:R-:W-:-:S04]  /*3f10*/  ISETP.NE.AND P0, PT, R25, RZ, PT ;  /* 0x000000ff1900720c */ /* 0x000fc80003f05270 */
[----:B------:R-:W-:-:S04]  /*3f20*/  ISETP.GT.AND P0, PT, R4, RZ, !P0 ;  /* 0x000000ff0400720c */ /* 0x000fc80004704270 */
        /* <DEDUP_REMOVED lines=46> */
.L_x_460:
[----:B------:R-:W-:-:S04]  /*4210*/  MOV R7, c[0x0][0x32c] ;  /* 0x0000cb0000077a02 */ /* 0x000fc80000000f00 */
[----:B------:R-:W-:-:S13]  /*4220*/  ISETP.NE.AND P0, PT, R7, 0x1, PT ;  /* 0x000000010700780c */ /* 0x000fda0003f05270 */
[----:B------:R-:W-:-:S05]  /*4230*/  @P0 IMAD.HI.U32 R7, R6, c[0x0][0x330], RZ ;  /* 0x0000cc0006070a27 */ /* 0x000fca00078e00ff */
[----:B------:R-:W-:Y:S02]  /*4240*/  @P0 SHF.R.U32.HI R6, RZ, c[0x0][0x334], R7 ;  /* 0x0000cd00ff060a19 */ /* 0x000fe40000011607 */
.L_x_461:
[----:B------:R-:W-:Y:S05]  /*4250*/  BSYNC B0 ;  /* 0x0000000000007941 */ /* 0x000fea0003800000 */
.L_x_459:
[----:B------:R-:W-:-:S05]  /*4260*/  IMAD R6, R6, c[0x0][0x32c], R22 ;  /* 0x0000cb0006067a24 */ /* 0x000fca00078e0216 */
[----:B------:R-:W-:Y:S02]  /*4270*/  IADD3 R7, R6, c[0x0][0x32c], RZ ;  /* 0x0000cb0006077a10 */ /* 0x000fe40007ffe0ff */
[----:B------:R-:W-:Y:S02]  /*4280*/  IMNMX R4, R4, R6, !PT ;  /* 0x0000000604047217 */ /* 0x000fe40007800200 */
[----:B------:R-:W-:Y:S02]  /*4290*/  IMNMX R5, R5, R7, PT ;  /* 0x0000000705057217 */ /* 0x000fe40003800200 */
.L_x_458:
[----:B--234-:R-:W-:-:S04]  /*42a0*/  ISETP.NE.AND P0, PT, R31, RZ, PT ;  /* 0x000000ff1f00720c */ /* 0x01cfc80003f05270 */
        /* <DEDUP_REMOVED lines=43> */
[----:B------:R1:W2:Y:S01]  /*4560*/  MUFU.TANH R24, R4 ;  /* 0x0000000400187308 */ /* 0x0002a20000002400 */
[----:B------:R-:W-:Y:S02]  /*4570*/  FMUL.FTZ R5, R62, c[0x0][0x320] ;  /* 0x0000c8003e057a20 */ /* 0x000fe40000410000 */
[----:B------:R-:W-:Y:S02]  /*4580*/  FSEL R175, R12, -INF , !P0 ;  /* 0xff8000000caf7808 */ /* 0x000fe40004000000 */
[----:B------:R-:W-:-:S03]  /*4590*/  PLOP3.LUT P0, PT, PT, PT, UP2, 0x40, 0x0 ;  /* 0x000000000000781c */ /* 0x000fc60003f0e828 */
[----:B------:R3:W4:Y:S01]  /*45a0*/  MUFU.TANH R59, R5 ;  /* 0x00000005003b7308 */ /* 0x0007220000002400 */
[----:B-1----:R-:W-:-:S07]  /*45b0*/  FMUL.FTZ R4, R74, c[0x0][0x320] ;  /* 0x0000c8004a047a20 */ /* 0x002fce0000410000 */
[----:B------:R1:W1:Y:S01]  /*45c0*/  MUFU.TANH R16, R4 ;  /* 0x0000000400107308 */ /* 0x0002620000002400 */
[----:B---3--:R-:W-:-:S07]  /*45d0*/  FMUL.FTZ R5, R63, c[0x0][0x320] ;  /* 0x0000c8003f057a20 */ /* 0x008fce0000410000 */
[----:B------:R3:W2:Y:S01]  /*45e0*/  MUFU.TANH R55, R5 ;  /* 0x0000000500377308 */ /* 0x0006a20000002400 */
        /* <DEDUP_REMOVED lines=10> */
[----:B---3--:R-:W-:Y:S02]  /*4690*/  FMUL.FTZ R5, R70, c[0x0][0x320] ;  /* 0x0000c80046057a20 */ /* 0x008fe40000410000 */
[----:B-1----:R-:W-:-:S05]  /*46a0*/  FMUL.FTZ R4, R83, c[0x0][0x320] ;  /* 0x0000c80053047a20 */ /* 0x002fca0000410000 */
[----:B------:R1:W3:Y:S02]  /*46b0*/  MUFU.TANH R12, R4 ;  /* 0x00000004000c7308 */ /* 0x0002e40000002400 */
[----:B-1----:R-:W-:-:S06]  /*46c0*/  FMUL.FTZ R4, R78, c[0x0][0x320] ;  /* 0x0000c8004e047a20 */ /* 0x002fcc0000410000 */
[----:B------:R1:W1:Y:S02]  /*46d0*/  MUFU.TANH R11, R4 ;  /* 0x00000004000b7308 */ /* 0x0002640000002400 */
[----:B-1----:R1:W5:Y:S06]  /*46e0*/  SHFL.IDX PT, R4, R10, 0x3, 0x1c1f ;  /* 0x007c1f000a047f89 */ /* 0x00236c00000e0000 */
[----:B-1----:R1:W1:Y:S01]  /*46f0*/  MUFU.TANH R10, R5 ;  /* 0x00000005000a7308 */ /* 0x0022620000002400 */
[--C-:B-----5:R-:W-:Y:S02]  /*4700*/  IMAD.IADD R9, R15, 0x1, R4.reuse ;  /* 0x000000010f097824 */ /* 0x120fe400078e0204 */
[----:B------:R-:W-:-:S03]  /*4710*/  IMAD.IADD R8, R19, 0x1, R4 ;  /* 0x0000000113087824 */ /* 0x000fc600078e0204 */
[----:B------:R-:W-:Y:S01]  /*4720*/  IMNMX R9, R9, R18, PT ;  /* 0x0000001209097217 */ /* 0x000fe20003800200 */
[----:B------:R-:W-:Y:S05]  /*4730*/  @P0 BRA `(.L_x_462) ;  /* 0x0000015000000947 */ /* 0x000fea0003800000 */
[----:B--234-:R-:W-:Y:S01]  /*4740*/  IADD3 R4, R4, c[0x0][0x1d0], RZ ;  /* 0x0000740004047a10 */ /* 0x01cfe20007ffe0ff */
[----:B------:R-:W-:Y:S03]  /*4750*/  BSSY B0, `(.L_x_463) ;  /* 0x000000f000007945 */ /* 0x000fe60003800000 */
[----:B------:R-:W-:-:S04]  /*4760*/  IADD3 R4, R4, -c[0x0][0x168], RZ ;  /* 0x80005a0004047a10 */ /* 0x000fc80007ffe0ff */
[----:B------:R-:W-:-:S13]  /*4770*/  ISETP.GT.AND P0, PT, R4, -0x1, PT ;  /* 0xffffffff0400780c */ /* 0x000fda0003f04270 */
[----:B------:R-:W-:Y:S05]  /*4780*/  @P0 BRA `(.L_x_464) ;  /* 0x0000007000000947 */ /* 0x000fea0003800000 */
[----:B-1----:R-:W-:Y:S01]  /*4790*/  IMAD.MOV.U32 R5, RZ, RZ, c[0x0][0x32c] ;  /* 0x0000cb00ff057624 */ /* 0x002fe200078e00ff */
[----:B------:R-:W-:-:S04]  /*47a0*/  LOP3.LUT R4, RZ, R4, RZ, 0x33, !PT ;  /* 0x00000004ff047212 */ /* 0x000fc800078e33ff */
[----:B------:R-:W-:-:S13]  /*47b0*/  ISETP.NE.AND P0, PT, R5, 0x1, PT ;  /* 0x000000010500780c */ /* 0x000fda0003f05270 */
[----:B------:R-:W-:-:S05]  /*47c0*/  @P0 IMAD.HI.U32 R5, R4, c[0x0][0x330], RZ ;  /* 0x0000cc0004050a27 */ /* 0x000fca00078e00ff */
[----:B------:R-:W-:-:S04]  /*47d0*/  @P0 SHF.R.U32.HI R4, RZ, c[0x0][0x334], R5 ;  /* 0x0000cd00ff040a19 */ /* 0x000fc80000011605 */
[----:B------:R-:W-:Y:S01]  /*47e0*/  LOP3.LUT R4, RZ, R4, RZ, 0x33, !PT ;  /* 0x00000004ff047212 */ /* 0x000fe200078e33ff */
[----:B------:R-:W-:Y:S05]  /*47f0*/  BRA `(.L_x_465) ;  /* 0x0000004000007947 */ /* 0x000fea0003800000 */
.L_x_464:
[----:B-1----:R-:W-:-:S04]  /*4800*/  MOV R5, c[0x0][0x32c] ;  /* 0x0000cb0000057a02 */ /* 0x002fc80000000f00 */
[----:B------:R-:W-:-:S13]  /*4810*/  ISETP.NE.AND P0, PT, R5, 0x1, PT ;  /* 0x000000010500780c */ /* 0x000fda0003f05270 */
[----:B------:R-:W-:-:S05]  /*4820*/  @P0 IMAD.HI.U32 R5, R4, c[0x0][0x330], RZ ;  /* 0x0000cc0004050a27 */ /* 0x000fca00078e00ff */
[----:B------:R-:W-:Y:S02]  /*4830*/  @P0 SHF.R.U32.HI R4, RZ, c[0x0][0x334], R5 ;  /* 0x0000cd00ff040a19 */ /* 0x000fe40000011605 */
.L_x_465:
[----:B------:R-:W-:Y:S05]  /*4840*/  BSYNC B0 ;  /* 0x0000000000007941 */ /* 0x000fea0003800000 */
.L_x_463:
[----:B------:R-:W-:-:S05]  /*4850*/  IMAD R4, R4, c[0x0][0x32c], R22 ;  /* 0x0000cb0004047a24 */ /* 0x000fca00078e0216 */
[----:B------:R-:W-:Y:S02]  /*4860*/  IADD3 R5, R4, c[0x0][0x32c], RZ ;  /* 0x0000cb0004057a10 */ /* 0x000fe40007ffe0ff */
[----:B------:R-:W-:Y:S02]  /*4870*/  IMNMX R8, R8, R4, !PT ;  /* 0x0000000408087217 */ /* 0x000fe40007800200 */
[----:B------:R-:W-:Y:S02]  /*4880*/  IMNMX R9, R9, R5, PT ;  /* 0x0000000509097217 */ /* 0x000fe40003800200 */
.L_x_462:
[----:B--234-:R-:W-:Y:S01]  /*4890*/  FMNMX.FTZ R137, R40, R41, !PT ;  /* 0x0000002928897209 */ /* 0x01cfe20007810000 */
[----:B------:R-:W-:Y:S01]  /*48a0*/  STL [R1+0x68], R234 ;  /* 0x000068ea01007387 */ /* 0x000fe20000100800 */
[----:B------:R-:W-:Y:S01]  /*48b0*/  FMNMX.FTZ R136, R33, R34, !PT ;  /* 0x0000002221887209 */ /* 0x000fe20007810000 */
[----:B------:R-:W-:Y:S01]  /*48c0*/  IMAD.SHL.U32 R225, R0, 0x2, RZ ;  /* 0x0000000200e17824 */ /* 0x000fe200078e00ff */
[----:B------:R-:W-:Y:S01]  /*48d0*/  FMNMX.FTZ R137, R45, R137, !PT ;  /* 0x000000892d897209 */ /* 0x000fe20007810000 */
[----:B------:R-:W-:Y:S01]  /*48e0*/  STL [R1+0x64], R233 ;  /* 0x000064e901007387 */ /* 0x000fe20000100800 */
[----:B------:R-:W-:Y:S01]  /*48f0*/  FMNMX.FTZ R136, R36, R136, !PT ;  /* 0x0000008824887209 */ /* 0x000fe20007810000 */
[----:B------:R-:W-:Y:S01]  /*4900*/  IMAD R226, R3, 0x2, R225 ;  /* 0x0000000203e27824 */ /* 0x000fe200078e02e1 */
[----:B------:R-:W-:Y:S01]  /*4910*/  FMNMX.FTZ R137, R44, R137, !PT ;  /* 0x000000892c897209 */ /* 0x000fe20007810000 */
[----:B------:R-:W-:Y:S01]  /*4920*/  STL [R1+0x60], R232 ;  /* 0x000060e801007387 */ /* 0x000fe20000100800 */
[----:B------:R-:W-:Y:S01]  /*4930*/  ISETP.NE.AND P0, PT, R31, RZ, PT ;  /* 0x000000ff1f00720c */ /* 0x000fe20003f05270 */
[----:B------:R-:W-:Y:S01]  /*4940*/  IMAD R227, R2, 0x2, R226 ;  /* 0x0000000202e37824 */ /* 0x000fe200078e02e2 */
[----:B------:R-:W-:Y:S01]  /*4950*/  FMNMX.FTZ R137, R53, R137, !PT ;  /* 0x0000008935897209 */ /* 0x000fe20007810000 */
[----:B------:R-:W-:Y:S01]  /*4960*/  STL [R1+0x5c], R231 ;  /* 0x00005ce701007387 */ /* 0x000fe20000100800 */
[----:B------:R-:W-:Y:S01]  /*4970*/  FMNMX.FTZ R136, R37, R136, !PT ;  /* 0x0000008825887209 */ /* 0x000fe20007810000 */
[----:B------:R-:W-:Y:S01]  /*4980*/  ULDC.64 UR4, c[0x0][0x2c8] ;  /* 0x0000b20000047ab9 */ /* 0x000fe20000000a00 */
[----:B------:R-:W-:Y:S01]  /*4990*/  FMNMX.FTZ R137, R56, R137, !PT ;  /* 0x0000008938897209 */ /* 0x000fe20007810000 */
[----:B------:R-:W-:Y:S01]  /*49a0*/  STL [R1+0x58], R230 ;  /* 0x000058e601007387 */ /* 0x000fe20000100800 */
[----:B------:R-:W-:-:S02]  /*49b0*/  ISETP.GT.AND P0, PT, R8, 0x1, !P0 ;  /* 0x000000010800780c */ /* 0x000fc40004704270 */
[----:B------:R-:W-:Y:S01]  /*49c0*/  FMNMX.FTZ R137, R57, R137, !PT ;  /* 0x0000008939897209 */ /* 0x000fe20007810000 */
[----:B------:R-:W-:Y:S01]  /*49d0*/  STL [R1+0x54], R229 ;  /* 0x000054e501007387 */ /* 0x000fe20000100800 */
[----:B------:R-:W-:Y:S02]  /*49e0*/  FMNMX.FTZ R136, R38, R136, !PT ;  /* 0x0000008826887209 */ /* 0x000fe40007810000 */
[----:B------:R-:W-:Y:S01]  /*49f0*/  FMNMX.FTZ R137, R58, R137, !PT ;  /* 0x000000893a897209 */ /* 0x000fe20007810000 */
[----:B------:R-:W-:Y:S01]  /*4a00*/  STL [R1+0x50], R224 ;  /* 0x000050e001007387 */ /* 0x000fe20000100800 */
[----:B------:R-:W-:Y:S02]  /*4a10*/  ISETP.LT.OR P0, PT, R9, 0x2, P0 ;  /* 0x000000020900780c */ /* 0x000fe40000701670 */
[----:B------:R-:W-:Y:S01]  /*4a20*/  FMNMX.FTZ R137, R171, R137, !PT ;  /* 0x00000089ab897209 */ /* 0x000fe20007810000 */
[----:B------:R-:W-:Y:S01]  /*4a30*/  LDSM.16.MT88.4 R48, [R227+0x100] ;  /* 0x00010000e330783b */ /* 0x000fe20000004200 */
[----:B------:R-:W-:-:S02]  /*4a40*/  FMNMX.FTZ R136, R39, R136, !PT ;  /* 0x0000008827887209 */ /* 0x000fc40007810000 */
[----:B------:R-:W-:Y:S01]  /*4a50*/  FMNMX.FTZ R137, R170, R137, !PT ;  /* 0x00000089aa897209 */ /* 0x000fe20007810000 */
[----:B------:R-:W-:Y:S01]  /*4a60*/  LDSM.16.MT88.4 R68, [R225+0x1900] ;  /* 0x00190000e144783b */ /* 0x000fe20000004200 */
[----:B------:R-:W-:Y:S02]  /*4a70*/  FSEL R43, R14, -INF , !P0 ;  /* 0xff8000000e2b7808 */ /* 0x000fe40004000000 */
[----:B------:R-:W-:Y:S01]  /*4a80*/  FMNMX.FTZ R137, R169, R137, !PT ;  /* 0x00000089a9897209 */ /* 0x000fe20007810000 */
[----:B------:R-:W-:Y:S01]  /*4a90*/  LDSM.16.MT88.4 R76, [R226+0x1900] ;  /* 0x00190000e24c783b */ /* 0x000fe20000004200 */
[----:B------:R-:W-:Y:S02]  /*4aa0*/  FMNMX.FTZ R136, R52, R136, !PT ;  /* 0x0000008834887209 */ /* 0x000fe40007810000 */
[----:B------:R-:W-:Y:S01]  /*4ab0*/  FMNMX.FTZ R137, R168, R137, !PT ;  /* 0x00000089a8897209 */ /* 0x000fe20007810000 */
[----:B------:R-:W-:Y:S01]  /*4ac0*/  LDSM.16.MT88.4 R116, [R227+0x1900] ;  /* 0x00190000e374783b */ /* 0x000fe20000004200 */
[----:B------:R-:W-:-:S02]  /*4ad0*/  ISETP.NE.AND P0, PT, R30, RZ, PT ;  /* 0x000000ff1e00720c */ /* 0x000fc40003f05270 */
[----:B------:R-:W-:Y:S01]  /*4ae0*/  FMNMX.FTZ R136, R54, R136, !PT ;  /* 0x0000008836887209 */ /* 0x000fe20007810000 */
[----:B------:R-:W2:Y:S01]  /*4af0*/  SHFL.BFLY PT, R4, R137, 0x2, 0x1f ;  /* 0x0c401f0089047f89 */ /* 0x000ea200000e0000 */
[----:B------:R-:W-:Y:S02]  /*4b00*/  ISETP.GT.AND P0, PT, R8, 0x8, !P0 ;  /* 0x000000080800780c */ /* 0x000fe40004704270 */
[----:B------:R-:W-:Y:S01]  /*4b10*/  FMNMX.FTZ R136, R160, R136, !PT ;  /* 0x00000088a0887209 */ /* 0x000fe20007810000 */
[----:B------:R-:W-:Y:S01]  /*4b20*/  LDSM.16.MT88.4 R72, [R225+0x900] ;  /* 0x00090000e148783b */ /* 0x000fe20000004200 */
[----:B------:R-:W-:Y:S02]  /*4b30*/  ISETP.LT.OR P0, PT, R9, 0x9, P0 ;  /* 0x000000090900780c */ /* 0x000fe40000701670 */
[----:B------:R-:W-:Y:S01]  /*4b40*/  FMNMX.FTZ R136, R161, R136, !PT ;  /* 0x00000088a1887209 */ /* 0x000fe20007810000 */
[----:B------:R-:W-:Y:S01]  /*4b50*/  LDSM.16.MT88.4 R64, [R226+0x900] ;  /* 0x00090000e240783b */ /* 0x000fe20000004200 */
[----:B------:R-:W-:-:S02]  /*4b60*/  FSEL R105, R13, -INF , !P0 ;  /* 0xff8000000d697808 */ /* 0x000fc40004000000 */
[----:B------:R-:W-:Y:S02]  /*4b70*/  ISETP.NE.AND P0, PT, R29, RZ, PT ;  /* 0x000000ff1d00720c */ /* 0x000fe40003f05270 */
[----:B------:R-:W-:Y:S02]  /*4b80*/  FMNMX.FTZ R136, R163, R136, !PT ;  /* 0x00000088a3887209 */ /* 0x000fe40007810000 */
[----:B------:R-:W-:Y:S02]  /*4b90*/  ISETP.GT.AND P0, PT, R8, 0x9, !P0 ;  /* 0x000000090800780c */ /* 0x000fe40004704270 */
[----:B------:R-:W-:Y:S02]  /*4ba0*/  FMNMX.FTZ R136, R162, R136, !PT ;  /* 0x00000088a2887209 */ /* 0x000fe40007810000 */
[----:B------:R-:W-:Y:S02]  /*4bb0*/  ISETP.LT.OR P0, PT, R9, 0xa, P0 ;  /* 0x0000000a0900780c */ /* 0x000fe40000701670 */
[----:B------:R-:W-:-:S02]  /*4bc0*/  LEA R228, R2, R225, 0x1 ;  /* 0x000000e102e47211 */ /* 0x000fc400078e08ff */
[----:B------:R-:W-:Y:S02]  /*4bd0*/  FSEL R104, R12, -INF , !P0 ;  /* 0xff8000000c687808 */ /* 0x000fe40004000000 */
[----:B--2---:R-:W-:Y:S01]  /*4be0*/  FMNMX.FTZ R137, R137, R4, !PT ;  /* 0x0000000489897209 */ /* 0x004fe20007810000 */
[----:B------:R-:W-:Y:S01]  /*4bf0*/  LDSM.16.MT88.4 R60, [R228+0x900] ;  /* 0x00090000e43c783b */ /* 0x000fe20000004200 */
[----:B------:R-:W-:Y:S02]  /*4c00*/  ISETP.NE.AND P0, PT, R28, RZ, PT ;  /* 0x000000ff1c00720c */ /* 0x000fe40003f05270 */
[C---:B------:R-:W-:Y:S01]  /*4c10*/  ISETP.GT.AND P6, PT, R8.reuse, 0x20, !P6 ;  /* 0x000000200800780c */ /* 0x040fe200077c4270 */
[----:B------:R-:W2:Y:S01]  /*4c20*/  SHFL.BFLY PT, R4, R137, 0x1, 0x1f ;  /* 0x0c201f0089047f89 */ /* 0x000ea200000e0000 */
[C---:B------:R-:W-:Y:S02]  /*4c30*/  ISETP.GT.AND P0, PT, R8.reuse, 0x10, !P0 ;  /* 0x000000100800780c */ /* 0x040fe40004704270 */
[----:B------:R-:W-:Y:S01]  /*4c40*/  ISETP.GT.AND P2, PT, R8, 0x28, !P2 ;  /* 0x000000280800780c */ /* 0x000fe20005744270 */
[----:B------:R-:W-:Y:S01]  /*4c50*/  LDSM.16.MT88.4 R28, [R226+0x100] ;  /* 0x00010000e21c783b */ /* 0x000fe20000004200 */
[----:B------:R-:W-:-:S02]  /*4c60*/  ISETP.LT.OR P0, PT, R9, 0x11, P0 ;  /* 0x000000110900780c */ /* 0x000fc40000701670 */
[C---:B------:R-:W-:Y:S01]  /*4c70*/  ISETP.GT.AND P5, PT, R8.reuse, 0x21, !P5 ;  /* 0x000000210800780c */ /* 0x040fe20006fa4270 */
[----:B------:R-:W-:Y:S01]  /*4c80*/  LDSM.16.MT88.4 R84, [R228+0x1900] ;  /* 0x00190000e454783b */ /* 0x000fe20000004200 */
[----:B------:R-:W-:Y:S02]  /*4c90*/  FSEL R132, R11, -INF , !P0 ;  /* 0xff8000000b847808 */ /* 0x000fe40004000000 */
[----:B------:R-:W-:Y:S02]  /*4ca0*/  ISETP.NE.AND P0, PT, R27, RZ, PT ;  /* 0x000000ff1b00720c */ /* 0x000fe40003f05270 */
[C---:B------:R-:W-:Y:S02]  /*4cb0*/  ISETP.GT.AND P1, PT, R8.reuse, 0x29, !P1 ;  /* 0x000000290800780c */ /* 0x040fe40004f24270 */
[----:B------:R-:W-:Y:S02]  /*4cc0*/  ISETP.GT.AND P0, PT, R8, 0x11, !P0 ;  /* 0x000000110800780c */ /* 0x000fe40004704270 */
[----:B------:R-:W-:-:S02]  /*4cd0*/  ISETP.LT.OR P6, PT, R9, 0x21, P6 ;  /* 0x000000210900780c */ /* 0x000fc400037c1670 */
[C---:B------:R-:W-:Y:S02]  /*4ce0*/  ISETP.LT.OR P0, PT, R9.reuse, 0x12, P0 ;  /* 0x000000120900780c */ /* 0x040fe40000701670 */
[----:B------:R-:W-:Y:S02]  /*4cf0*/  ISETP.LT.OR P2, PT, R9, 0x29, P2 ;  /* 0x000000290900780c */ /* 0x000fe40001741670 */
[----:B------:R-:W-:Y:S02]  /*4d00*/  FSEL R138, R7, -INF , !P0 ;  /* 0xff800000078a7808 */ /* 0x000fe40004000000 */
[----:B--2---:R-:W-:Y:S02]  /*4d10*/  FMNMX.FTZ R137, R137, R4, !PT ;  /* 0x0000000489897209 */ /* 0x004fe40007810000 */
[----:B------:R-:W2:Y:S01]  /*4d20*/  SHFL.BFLY PT, R4, R136, 0x2, 0x1f ;  /* 0x0c401f0088047f89 */ /* 0x000ea200000e0000 */
[----:B------:R-:W-:Y:S02]  /*4d30*/  ISETP.NE.AND P0, PT, R26, RZ, PT ;  /* 0x000000ff1a00720c */ /* 0x000fe40003f05270 */
[----:B------:R-:W-:Y:S01]  /*4d40*/  FMUL.FTZ R13, R137, c[0x0][0x2d0] ;  /* 0x0000b400890d7a20 */ /* 0x000fe20000410000 */
[----:B------:R-:W-:-:S02]  /*4d50*/  ISETP.LT.OR P5, PT, R9, 0x22, P5 ;  /* 0x000000220900780c */ /* 0x000fc40002fa1670 */
[----:B------:R-:W-:Y:S02]  /*4d60*/  ISETP.GT.AND P0, PT, R8, 0x18, !P0 ;  /* 0x000000180800780c */ /* 0x000fe40004704270 */
[----:B-1----:R-:W-:Y:S02]  /*4d70*/  FSEL R164, R10, -INF , !P6 ;  /* 0xff8000000aa47808 */ /* 0x002fe40007000000 */
[----:B------:R-:W-:Y:S02]  /*4d80*/  ISETP.LT.OR P0, PT, R9, 0x19, P0 ;  /* 0x000000190900780c */ /* 0x000fe40000701670 */
[----:B------:R-:W-:Y:S02]  /*4d90*/  FSEL R166, R59, -INF , !P2 ;  /* 0xff8000003ba67808 */ /* 0x000fe40005000000 */
[----:B------:R-:W-:Y:S02]  /*4da0*/  FSEL R139, R16, -INF , !P0 ;  /* 0xff800000108b7808 */ /* 0x000fe40004000000 */
[----:B------:R-:W-:-:S02]  /*4db0*/  ISETP.NE.AND P0, PT, R25, RZ, PT ;  /* 0x000000ff1900720c */ /* 0x000fc40003f05270 */
[----:B------:R-:W-:Y:S02]  /*4dc0*/  FSEL R165, R24, -INF , !P5 ;  /* 0xff80000018a57808 */ /* 0x000fe40006800000 */
[----:B------:R-:W-:Y:S01]  /*4dd0*/  ISETP.GT.AND P0, PT, R8, RZ, !P0 ;  /* 0x000000ff0800720c */ /* 0x000fe20004704270 */
[----:B------:R-:W-:Y:S01]  /*4de0*/  LDSM.16.MT88.4 R24, [R228+0x2100] ;  /* 0x00210000e418783b */ /* 0x000fe20000004200 */
[C---:B------:R-:W-:Y:S02]  /*4df0*/  ISETP.LT.OR P1, PT, R9.reuse, 0x2a, P1 ;  /* 0x0000002a0900780c */ /* 0x040fe40000f21670 */
[----:B--2---:R-:W-:Y:S02]  /*4e00*/  FMNMX.FTZ R136, R136, R4, !PT ;  /* 0x0000000488887209 */ /* 0x004fe40007810000 */
[----:B------:R-:W-:Y:S02]  /*4e10*/  ISETP.LT.OR P0, PT, R9, 0x1, P0 ;  /* 0x000000010900780c */ /* 0x000fe40000701670 */
[----:B------:R-:W-:Y:S01]  /*4e20*/  FSEL R167, R55, -INF , !P1 ;  /* 0xff80000037a77808 */ /* 0x000fe20004800000 */
[----:B------:R-:W1:Y:S01]  /*4e30*/  SHFL.BFLY PT, R4, R136, 0x1, 0x1f ;  /* 0x0c201f0088047f89 */ /* 0x000e6200000e0000 */
[----:B------:R-:W-:-:S02]  /*4e40*/  FSEL R42, R6, -INF , !P0 ;  /* 0xff800000062a7808 */ /* 0x000fc40004000000 */
[----:B------:R-:W-:Y:S02]  /*4e50*/  FSETP.NEU.FTZ.AND P0, PT, R137, -INF , PT ;  /* 0xff8000008900780b */ /* 0x000fe40003f1d000 */
[----:B------:R-:W-:Y:S02]  /*4e60*/  FMNMX.FTZ R3, R42, R43, !PT ;  /* 0x0000002b2a037209 */ /* 0x000fe40007810000 */
[----:B------:R-:W-:-:S05]  /*4e70*/  FSEL R13, R13, RZ, P0 ;  /* 0x000000ff0d0d7208 */ /* 0x000fca0000000000 */
[----:B------:R-:W-:-:S04]  /*4e80*/  FFMA.FTZ R2, R53, c[0x0][0x2d0], -R13 ;  /* 0x0000b40035027a23 */ /* 0x000fc8000001080d */
[----:B------:R2:W-:Y:S01]  /*4e90*/  MUFU.EX2 R197, R2 ;  /* 0x0000000200c57308 */ /* 0x0005e20000000800 */
[----:B-1----:R-:W-:Y:S01]  /*4ea0*/  FMNMX.FTZ R136, R136, R4, !PT ;  /* 0x0000000488887209 */ /* 0x002fe20007810000 */
[----:B------:R-:W-:-:S03]  /*4eb0*/  FFMA.FTZ R4, R40, c[0x0][0x2d0], -R13 ;  /* 0x0000b40028047a23 */ /* 0x000fc6000001080d */
[C---:B------:R-:W-:Y:S01]  /*4ec0*/  FSETP.NEU.FTZ.AND P0, PT, R136.reuse, -INF , PT ;  /* 0xff8000008800780b */ /* 0x040fe20003f1d000 */
[----:B------:R-:W-:Y:S02]  /*4ed0*/  FMUL.FTZ R12, R136, c[0x0][0x2d0] ;  /* 0x0000b400880c7a20 */ /* 0x000fe40000410000 */
[----:B------:R1:W-:Y:S01]  /*4ee0*/  MUFU.EX2 R233, R4 ;  /* 0x0000000400e97308 */ /* 0x0003e20000000800 */
[----:B--2---:R-:W-:Y:S02]  /*4ef0*/  FFMA.FTZ R2, R56, c[0x0][0x2d0], -R13 ;  /* 0x0000b40038027a23 */ /* 0x004fe4000001080d */
[----:B------:R-:W-:Y:S02]  /*4f00*/  FSEL R12, R12, RZ, P0 ;  /* 0x000000ff0c0c7208 */ /* 0x000fe40000000000 */
[----:B------:R-:W-:-:S03]  /*4f10*/  ISETP.NE.AND P0, PT, R32, RZ, PT ;  /* 0x000000ff2000720c */ /* 0x000fc60003f05270 */
[----:B------:R2:W-:Y:S01]  /*4f20*/  MUFU.EX2 R230, R2 ;  /* 0x0000000200e67308 */ /* 0x0005e20000000800 */
[----:B------:R-:W-:Y:S01]  /*4f30*/  FFMA.FTZ R0, R34, c[0x0][0x2d0], -R12 ;  /* 0x0000b40022007a23 */ /* 0x000fe2000001080c */
[----:B------:R-:W-:-:S04]  /*4f40*/  ISETP.GT.AND P0, PT, R8, 0x19, !P0 ;  /* 0x000000190800780c */ /* 0x000fc80004704270 */
[----:B------:R-:W-:Y:S02]  /*4f50*/  ISETP.LT.OR P0, PT, R9, 0x1a, P0 ;  /* 0x0000001a0900780c */ /* 0x000fe40000701670 */
[----:B------:R3:W-:Y:S01]  /*4f60*/  MUFU.EX2 R224, R0 ;  /* 0x0000000000e07308 */ /* 0x0007e20000000800 */
[----:B-1----:R-:W-:Y:S01]  /*4f70*/  FFMA.FTZ R4, R41, c[0x0][0x2d0], -R13 ;  /* 0x0000b40029047a23 */ /* 0x002fe2000001080d */
[----:B------:R-:W-:-:S06]  /*4f80*/  FSEL R40, R17, -INF , !P0 ;  /* 0xff80000011287808 */ /* 0x000fcc0004000000 */
[----:B------:R1:W-:Y:S01]  /*4f90*/  MUFU.EX2 R234, R4 ;  /* 0x0000000400ea7308 */ /* 0x0003e20000000800 */
[----:B--2---:R-:W-:Y:S01]  /*4fa0*/  FMNMX.FTZ R2, R105, R3, !PT ;  /* 0x0000000369027209 */ /* 0x004fe20007810000 */
[----:B------:R-:W-:-:S03]  /*4fb0*/  FFMA.FTZ R3, R57, c[0x0][0x2d0], -R13 ;  /* 0x0000b40039037a23 */ /* 0x000fc6000001080d */
[----:B------:R-:W-:Y:S01]  /*4fc0*/  FMNMX.FTZ R2, R104, R2, !PT ;  /* 0x0000000268027209 */ /* 0x000fe20007810000 */
[----:B---3--:R-:W-:Y:S02]  /*4fd0*/  FFMA.FTZ R0, R36, c[0x0][0x2d0], -R12 ;  /* 0x0000b40024007a23 */ /* 0x008fe4000001080c */
[----:B------:R2:W-:Y:S01]  /*4fe0*/  MUFU.EX2 R195, R3 ;  /* 0x0000000300c37308 */ /* 0x0005e20000000800 */
[----:B-1----:R-:W-:-:S07]  /*4ff0*/  FFMA.FTZ R4, R45, c[0x0][0x2d0], -R13 ;  /* 0x0000b4002d047a23 */ /* 0x002fce000001080d */
[----:B------:R1:W-:Y:S08]  /*5000*/  MUFU.EX2 R231, R0 ;  /* 0x0000000000e77308 */ /* 0x0003f00000000800 */
[----:B------:R3:W-:Y:S01]  /*5010*/  MUFU.EX2 R181, R4 ;  /* 0x0000000400b57308 */ /* 0x0007e20000000800 */
[----:B--2---:R-:W-:Y:S01]  /*5020*/  FMNMX.FTZ R3, R132, R2, !PT ;  /* 0x0000000284037209 */ /* 0x004fe20007810000 */
[----:B------:R-:W-:-:S02]  /*5030*/  FFMA.FTZ R2, R58, c[0x0][0x2d0], -R13 ;  /* 0x0000b4003a027a23 */ /* 0x000fc4000001080d */
[----:B------:R-:W-:Y:S01]  /*5040*/  LDSM.16.MT88.4 R56, [R227+0x900] ;  /* 0x00090000e338783b */ /* 0x000fe20000004200 */
[----:B-1----:R-:W-:-:S03]  /*5050*/  FFMA.FTZ R0, R37, c[0x0][0x2d0], -R12 ;  /* 0x0000b40025007a23 */ /* 0x002fc6000001080c */
[----:B------:R1:W2:Y:S01]  /*5060*/  MUFU.EX2 R180, R2 ;  /* 0x0000000200b47308 */ /* 0x0002a20000000800 */
[----:B---3--:R-:W-:-:S07]  /*5070*/  FFMA.FTZ R4, R44, c[0x0][0x2d0], -R13 ;  /* 0x0000b4002c047a23 */ /* 0x008fce000001080d */
[----:B------:R3:W4:Y:S01]  /*5080*/  MUFU.EX2 R192, R0 ;  /* 0x0000000000c07308 */ /* 0x0007220000000800 */
[----:B------:R-:W4:Y:S07]  /*5090*/  LDSM.16.MT88.4 R44, [R228+0x100] ;  /* 0x00010000e42c783b */ /* 0x000f2e0000004200 */
[----:B------:R4:W4:Y:S01]  /*50a0*/  MUFU.EX2 R194, R4 ;  /* 0x0000000400c27308 */ /* 0x0009220000000800 */
[----:B-1----:R-:W-:Y:S01]  /*50b0*/  FMNMX.FTZ R2, R138, R3, !PT ;  /* 0x000000038a027209 */ /* 0x002fe20007810000 */
[----:B------:R-:W-:Y:S01]  /*50c0*/  FFMA.FTZ R3, R38, c[0x0][0x2d0], -R12 ;  /* 0x0000b40026037a23 */ /* 0x000fe2000001080c */
[----:B--2---:R-:W-:-:S02]  /*50d0*/  F2FP.BF16.PACK_AB R10, R180, R195 ;  /* 0x000000c3b40a723e */ /* 0x004fc400000010ff */
[----:B------:R-:W-:Y:S02]  /*50e0*/  FMNMX.FTZ R2, R139, R2, !PT ;  /* 0x000000028b027209 */ /* 0x000fe40007810000 */
[----:B---3--:R-:W-:Y:S01]  /*50f0*/  FMNMX.FTZ R0, R106, R107, !PT ;  /* 0x0000006b6a007209 */ /* 0x008fe20007810000 */
[----:B------:R1:W-:Y:S01]  /*5100*/  MUFU.EX2 R198, R3 ;  /* 0x0000000300c67308 */ /* 0x0003e20000000800 */
[----:B----4-:R-:W-:Y:S02]  /*5110*/  F2FP.BF16.PACK_AB R7, R192, R231 ;  /* 0x000000e7c007723e */ /* 0x010fe400000010ff */
[----:B------:R-:W-:-:S04]  /*5120*/  FMNMX.FTZ R0, R133, R0, !PT ;  /* 0x0000000085007209 */ /* 0x000fc80007810000 */
[----:B------:R-:W-:Y:S01]  /*5130*/  FMNMX.FTZ R0, R134, R0, !PT ;  /* 0x0000000086007209 */ /* 0x000fe20007810000 */
[--C-:B------:R-:W-:Y:S01]  /*5140*/  FFMA.FTZ R4, R33, c[0x0][0x2d0], -R12.reuse ;  /* 0x0000b40021047a23 */ /* 0x100fe2000001080c */
[----:B------:R-:W-:Y:S01]  /*5150*/  F2FP.BF16.PACK_AB R6, R194, R181 ;  /* 0x000000b5c206723e */ /* 0x000fe200000010ff */
[----:B------:R-:W2:Y:S01]  /*5160*/  LDSM.16.MT88.4 R32, [R225+0x100] ;  /* 0x00010000e120783b */ /* 0x000ea20000004200 */
[----:B------:R-:W-:Y:S01]  /*5170*/  FMNMX.FTZ R0, R156, R0, !PT ;  /* 0x000000009c007209 */ /* 0x000fe20007810000 */
[----:B------:R3:W4:Y:S03]  /*5180*/  MUFU.EX2 R193, R4 ;  /* 0x0000000400c17308 */ /* 0x0007260000000800 */
[----:B------:R-:W-:Y:S02]  /*5190*/  FMNMX.FTZ R0, R157, R0, !PT ;  /* 0x000000009d007209 */ /* 0x000fe40007810000 */
[----:B-1----:R-:W-:Y:S01]  /*51a0*/  FMNMX.FTZ R3, R40, R2, !PT ;  /* 0x0000000228037209 */ /* 0x002fe20007810000 */
[----:B------:R-:W-:Y:S01]  /*51b0*/  FFMA.FTZ R2, R39, c[0x0][0x2d0], -R12 ;  /* 0x0000b40027027a23 */ /* 0x000fe2000001080c */
[----:B------:R-:W-:Y:S01]  /*51c0*/  FMNMX.FTZ R0, R158, R0, !PT ;  /* 0x000000009e007209 */ /* 0x000fe20007810000 */
[----:B------:R-:W-:Y:S01]  /*51d0*/  LDSM.16.MT88.4 R36, [R226+0x2100] ;  /* 0x00210000e224783b */ /* 0x000fe20000004200 */
[----:B------:R-:W-:Y:S01]  /*51e0*/  FMNMX.FTZ R3, R164, R3, !PT ;  /* 0x00000003a4037209 */ /* 0x000fe20007810000 */
[----:B------:R1:W1:Y:S01]  /*51f0*/  MUFU.EX2 R229, R2 ;  /* 0x0000000200e57308 */ /* 0x0002620000000800 */
[----:B------:R-:W-:-:S02]  /*5200*/  FMNMX.FTZ R0, R159, R0, !PT ;  /* 0x000000009f007209 */ /* 0x000fc40007810000 */
[----:B------:R-:W-:Y:S02]  /*5210*/  FMNMX.FTZ R3, R165, R3, !PT ;  /* 0x00000003a5037209 */ /* 0x000fe40007810000 */
[----:B------:R-:W-:Y:S02]  /*5220*/  FMNMX.FTZ R0, R172, R0, !PT ;  /* 0x00000000ac007209 */ /* 0x000fe40007810000 */
[----:B---3--:R-:W-:Y:S02]  /*5230*/  F2FP.BF16.PACK_AB R4, R234, R233 ;  /* 0x000000e9ea04723e */ /* 0x008fe400000010ff */
[----:B------:R-:W-:Y:S02]  /*5240*/  FMNMX.FTZ R0, R173, R0, !PT ;  /* 0x00000000ad007209 */ /* 0x000fe40007810000 */
[----:B----4-:R-:W-:Y:S02]  /*5250*/  F2FP.BF16.PACK_AB R5, R224, R193 ;  /* 0x000000c1e005723e */ /* 0x010fe400000010ff */
[----:B------:R-:W-:-:S02]  /*5260*/  FMNMX.FTZ R0, R174, R0, !PT ;  /* 0x00000000ae007209 */ /* 0x000fc40007810000 */
[----:B------:R-:W-:Y:S01]  /*5270*/  FMNMX.FTZ R3, R166, R3, !PT ;  /* 0x00000003a6037209 */ /* 0x000fe20007810000 */
[--C-:B-1----:R-:W-:Y:S01]  /*5280*/  FFMA.FTZ R2, R52, c[0x0][0x2d0], -R12.reuse ;  /* 0x0000b40034027a23 */ /* 0x102fe2000001080c */
[----:B------:R-:W-:Y:S01]  /*5290*/  FMNMX.FTZ R0, R175, R0, !PT ;  /* 0x00000000af007209 */ /* 0x000fe20007810000 */
[C---:B------:R-:W-:Y:S01]  /*52a0*/  HMMA.16816.F32.BF16 R140, R4.reuse, R44, RZ ;  /* 0x0000002c048c723c */ /* 0x040fe200000418ff */
[----:B------:R-:W-:Y:S01]  /*52b0*/  FMNMX.FTZ R3, R167, R3, !PT ;  /* 0x00000003a7037209 */ /* 0x000fe20007810000 */
[----:B------:R1:W-:Y:S01]  /*52c0*/  MUFU.EX2 R196, R2 ;  /* 0x0000000200c47308 */ /* 0x0003e20000000800 */
[----:B------:R-:W-:Y:S01]  /*52d0*/  F2FP.BF16.PACK_AB R9, R229, R198 ;  /* 0x000000c6e509723e */ /* 0x000fe200000010ff */
[----:B------:R-:W3:Y:S04]  /*52e0*/  SHFL.BFLY PT, R8, R0, 0x2, 0x1f ;  /* 0x0c401f0000087f89 */ /* 0x000ee800000e0000 */
[C---:B------:R-:W-:Y:S01]  /*52f0*/  HMMA.16816.F32.BF16 R148, R4.reuse, R48, RZ ;  /* 0x000000300494723c */ /* 0x040fe200000418ff */
[----:B------:R-:W4:Y:S07]  /*5300*/  SHFL.BFLY PT, R14, R3, 0x2, 0x1f ;  /* 0x0c401f00030e7f89 */ /* 0x000f2e00000e0000 */
[----:B--2---:R-:W-:Y:S01]  /*5310*/  HMMA.16816.F32.BF16 R20, R4, R32, RZ ;  /* 0x000000200414723c */ /* 0x004fe200000418ff */
[----:B-1----:R-:W-:-:S02]  /*5320*/  FFMA.FTZ R2, R54, c[0x0][0x2d0], -R12 ;  /* 0x0000b40036027a23 */ /* 0x002fc4000001080c */
[----:B------:R-:W-:Y:S02]  /*5330*/  LDSM.16.MT88.4 R52, [R225+0x2100] ;  /* 0x00210000e134783b */ /* 0x000fe40000004200 */
[----:B------:R-:W1:Y:S03]  /*5340*/  MUFU.EX2 R185, R2 ;  /* 0x0000000200b97308 */ /* 0x000e660000000800 */
[----:B------:R-:W-:Y:S01]  /*5350*/  HMMA.16816.F32.BF16 R124, R4, R28, RZ ;  /* 0x0000001c047c723c */ /* 0x000fe200000418ff */
[----:B---3--:R-:W-:Y:S02]  /*5360*/  FMNMX.FTZ R0, R0, R8, !PT ;  /* 0x0000000800007209 */ /* 0x008fe40007810000 */
[----:B------:R-:W-:-:S05]  /*5370*/  F2FP.BF16.PACK_AB R8, R230, R197 ;  /* 0x000000c5e608723e */ /* 0x000fca00000010ff */
[----:B------:R-:W-:Y:S01]  /*5380*/  HMMA.16816.F32.BF16 R144, R4, R68, RZ ;  /* 0x000000440490723c */ /* 0x000fe200000418ff */
[----:B------:R-:W2:Y:S01]  /*5390*/  SHFL.BFLY PT, R15, R0, 0x1, 0x1f ;  /* 0x0c201f00000f7f89 */ /* 0x000ea200000e0000 */
[----:B----4-:R-:W-:Y:S02]  /*53a0*/  FMNMX.FTZ R3, R3, R14, !PT ;  /* 0x0000000e03037209 */ /* 0x010fe40007810000 */
[----:B-1----:R-:W-:-:S04]  /*53b0*/  F2FP.BF16.PACK_AB R11, R185, R196 ;  /* 0x000000c4b90b723e */ /* 0x002fc800000010ff */
[----:B------:R-:W-:Y:S08]  /*53c0*/  HMMA.16816.F32.BF16 R152, R4, R76, RZ ;  /* 0x0000004c0498723c */ /* 0x000ff000000418ff */
[C---:B------:R-:W-:Y:S08]  /*53d0*/  HMMA.16816.F32.BF16 R200, R8.reuse, R60, R140 ;  /* 0x0000003c08c8723c */ /* 0x040ff0000004188c */
[----:B------:R-:W-:Y:S01]  /*53e0*/  HMMA.16816.F32.BF16 R140, R8, R56, R148 ;  /* 0x00000038088c723c */ /* 0x000fe20000041894 */
[----:B--2---:R-:W-:-:S04]  /*53f0*/  FMNMX.FTZ R135, R0, R15, !PT ;  /* 0x0000000f00877209 */ /* 0x004fc80007810000 */
[C---:B------:R-:W-:Y:S01]  /*5400*/  FSETP.NEU.FTZ.AND P0, PT, R135.reuse, -INF , PT ;  /* 0xff8000008700780b */ /* 0x040fe20003f1d000 */
[----:B------:R-:W-:Y:S02]  /*5410*/  FMUL.FTZ R0, R135, c[0x0][0x2d0] ;  /* 0x0000b40087007a20 */ /* 0x000fe40000410000 */
[----:B------:R-:W-:Y:S03]  /*5420*/  HMMA.16816.F32.BF16 R128, R4, R84, RZ ;  /* 0x000000540480723c */ /* 0x000fe600000418ff */
[----:B------:R-:W-:-:S05]  /*5430*/  FSEL R0, R0, RZ, P0 ;  /* 0x000000ff00007208 */ /* 0x000fca0000000000 */
[----:B------:R-:W-:Y:S01]  /*5440*/  HMMA.16816.F32.BF16 R120, R4, R116, RZ ;  /* 0x000000740478723c */ /* 0x000fe200000418ff */
[----:B------:R-:W-:Y:S01]  /*5450*/  FFMA.FTZ R2, R106, c[0x0][0x2d0], -R0 ;  /* 0x0000b4006a027a23 */ /* 0x000fe20000010800 */
[----:B------:R-:W-:Y:S01]  /*5460*/  MOV R41, R202 ;  /* 0x000000ca00297202 */ /* 0x000fe20000000f00 */
[----:B------:R-:W-:Y:S02]  /*5470*/  IMAD.MOV.U32 R15, RZ, RZ, R201 ;  /* 0x000000ffff0f7224 */ /* 0x000fe400078e00c9 */
[----:B------:R-:W-:-:S03]  /*5480*/  IMAD.MOV.U32 R252, RZ, RZ, R200 ;  /* 0x000000fffffc7224 */ /* 0x000fc600078e00c8 */
[----:B------:R-:W-:Y:S01]  /*5490*/  HMMA.16816.F32.BF16 R112, R4, R34, RZ ;  /* 0x000000220470723c */ /* 0x000fe200000418ff */
[----:B------:R-:W-:Y:S01]  /*54a0*/  MOV R14, R142 ;  /* 0x0000008e000e7202 */ /* 0x000fe20000000f00 */
[----:B------:R-:W-:Y:S01]  /*54b0*/  IMAD.MOV.U32 R183, RZ, RZ, R143 ;  /* 0x000000ffffb77224 */ /* 0x000fe200078e008f */
[----:B------:R-:W-:-:S05]  /*54c0*/  MOV R182, R140 ;  /* 0x0000008c00b67202 */ /* 0x000fca0000000f00 */
[C---:B------:R-:W-:Y:S08]  /*54d0*/  HMMA.16816.F32.BF16 R108, R4.reuse, R30, RZ ;  /* 0x0000001e046c723c */ /* 0x040ff000000418ff */
[C---:B------:R-:W-:Y:S08]  /*54e0*/  HMMA.16816.F32.BF16 R100, R4.reuse, R46, RZ ;  /* 0x0000002e0464723c */ /* 0x040ff000000418ff */
[C---:B------:R-:W-:Y:S08]  /*54f0*/  HMMA.16816.F32.BF16 R96, R4.reuse, R50, RZ ;  /* 0x000000320460723c */ /* 0x040ff000000418ff */
[C---:B------:R-:W-:Y:S08]  /*5500*/  HMMA.16816.F32.BF16 R92, R4.reuse, R70, RZ ;  /* 0x00000046045c723c */ /* 0x040ff000000418ff */
[C---:B------:R-:W-:Y:S08]  /*5510*/  HMMA.16816.F32.BF16 R88, R4.reuse, R78, RZ ;  /* 0x0000004e0458723c */ /* 0x040ff000000418ff */
[C---:B------:R-:W-:Y:S08]  /*5520*/  HMMA.16816.F32.BF16 R80, R4.reuse, R86, RZ ;  /* 0x000000560450723c */ /* 0x040ff000000418ff */
[----:B------:R-:W-:Y:S01]  /*5530*/  HMMA.16816.F32.BF16 R16, R4, R118, RZ ;  /* 0x000000760410723c */ /* 0x000fe200000418ff */
[----:B------:R-:W1:Y:S06]  /*5540*/  SHFL.BFLY PT, R4, R3, 0x1, 0x1f ;  /* 0x0c201f0003047f89 */ /* 0x000e6c00000e0000 */
[----:B------:R-:W-:Y:S01]  /*5550*/  IMAD.MOV.U32 R7, RZ, RZ, R141 ;  /* 0x000000ffff077224 */ /* 0x000fe200078e008d */
[C---:B------:R-:W-:Y:S01]  /*5560*/  HMMA.16816.F32.BF16 R176, R8.reuse, R72, R20 ;  /* 0x0000004808b0723c */ /* 0x040fe20000041814 */
[----:B------:R-:W2:Y:S07]  /*5570*/  LDSM.16.MT88.4 R20, [R227+0x2100] ;  /* 0x00210000e314783b */ /* 0x000eae0000004200 */
[C---:B------:R-:W-:Y:S01]  /*5580*/  HMMA.16816.F32.BF16 R188, R8.reuse, R64, R124 ;  /* 0x0000004008bc723c */ /* 0x040fe2000004187c */
[----:B------:R3:W4:Y:S06]  /*5590*/  MUFU.EX2 R125, R2 ;  /* 0x00000002007d7308 */ /* 0x00072c0000000800 */
[----:B------:R-:W-:Y:S01]  /*55a0*/  IMAD.MOV.U32 R124, RZ, RZ, R203 ;  /* 0x000000ffff7c7224 */ /* 0x000fe200078e00cb */
[----:B------:R-:W-:Y:S01]  /*55b0*/  HMMA.16816.F32.BF16 R140, R8, R52, R144 ;  /* 0x00000034088c723c */ /* 0x000fe20000041890 */
[----:B-1----:R-:W-:Y:S01]  /*55c0*/  FMNMX.FTZ R3, R3, R4, !PT ;  /* 0x0000000403037209 */ /* 0x002fe20007810000 */
[----:B------:R-:W-:-:S03]  /*55d0*/  FFMA.FTZ R4, R134, c[0x0][0x2d0], -R0 ;  /* 0x0000b40086047a23 */ /* 0x000fc60000010800 */
[----:B------:R-:W-:-:S03]  /*55e0*/  FSETP.NEU.FTZ.AND P0, PT, R3, -INF , PT ;  /* 0xff8000000300780b */ /* 0x000fc60003f1d000 */
[C---:B------:R-:W-:Y:S01]  /*55f0*/  HMMA.16816.F32.BF16 R248, R8.reuse, R36, R152 ;  /* 0x0000002408f8723c */ /* 0x040fe20000041898 */
[----:B---3--:R-:W-:Y:S02]  /*5600*/  FFMA.FTZ R2, R107, c[0x0][0x2d0], -R0 ;  /* 0x0000b4006b027a23 */ /* 0x008fe40000010800 */
[----:B----4-:R-:W-:Y:S02]  /*5610*/  IMAD.MOV.U32 R147, RZ, RZ, R125 ;  /* 0x000000ffff937224 */ /* 0x010fe400078e007d */
[----:B------:R1:W-:Y:S02]  /*5620*/  MUFU.EX2 R187, R2 ;  /* 0x0000000200bb7308 */ /* 0x0003e40000000800 */
[----:B------:R-:W-:Y:S01]  /*5630*/  MOV R153, R14 ;  /* 0x0000000e00997202 */ /* 0x000fe20000000f00 */
[----:B------:R-:W-:Y:S01]  /*5640*/  HMMA.16816.F32.BF16 R244, R8, R74, R112 ;  /* 0x0000004a08f4723c */ /* 0x000fe20000041870 */
[----:B------:R-:W-:Y:S02]  /*5650*/  IMAD.MOV.U32 R154, RZ, RZ, R15 ;  /* 0x000000ffff9a7224 */ /* 0x000fe400078e000f */
[----:B------:R-:W-:-:S02]  /*5660*/  IMAD.MOV.U32 R155, RZ, RZ, R41 ;  /* 0x000000ffff9b7224 */ /* 0x000fc400078e0029 */
[----:B------:R-:W-:Y:S01]  /*5670*/  MUFU.EX2 R14, R4 ;  /* 0x00000004000e7308 */ /* 0x000fe20000000800 */
[----:B------:R-:W-:Y:S02]  /*5680*/  IMAD.MOV.U32 R152, RZ, RZ, R7 ;  /* 0x000000ffff987224 */ /* 0x000fe400078e0007 */
[----:B------:R-:W-:Y:S01]  /*5690*/  IMAD.MOV.U32 R6, RZ, RZ, R140 ;  /* 0x000000ffff067224 */ /* 0x000fe200078e008c */
[C---:B------:R-:W-:Y:S01]  /*56a0*/  HMMA.16816.F32.BF16 R216, R8.reuse, R24, R128 ;  /* 0x0000001808d8723c */ /* 0x040fe20000041880 */
[----:B------:R-:W-:Y:S01]  /*56b0*/  IMAD.MOV.U32 R5, RZ, RZ, R141 ;  /* 0x000000ffff057224 */ /* 0x000fe200078e008d */
[----:B------:R-:W-:Y:S01]  /*56c0*/  MOV R146, R142 ;  /* 0x0000008e00927202 */ /* 0x000fe20000000f00 */
[----:B------:R-:W-:Y:S02]  /*56d0*/  IMAD.MOV.U32 R145, RZ, RZ, R143 ;  /* 0x000000ffff917224 */ /* 0x000fe400078e008f */
[----:B-1----:R-:W-:Y:S01]  /*56e0*/  FFMA.FTZ R2, R133, c[0x0][0x2d0], -R0 ;  /* 0x0000b40085027a23 */ /* 0x002fe20000010800 */
[----:B------:R-:W-:Y:S01]  /*56f0*/  MOV R133, R124 ;  /* 0x0000007c00857202 */ /* 0x000fe20000000f00 */
[----:B------:R-:W-:Y:S01]  /*5700*/  IMAD.MOV.U32 R134, RZ, RZ, R6 ;  /* 0x000000ffff867224 */ /* 0x000fe200078e0006 */
[----:B--2---:R-:W-:Y:S01]  /*5710*/  HMMA.16816.F32.BF16 R212, R8, R20, R120 ;  /* 0x0000001408d4723c */ /* 0x004fe20000041878 */
[----:B------:R1:W2:Y:S01]  /*5720*/  MUFU.EX2 R232, R2 ;  /* 0x0000000200e87308 */ /* 0x0002a20000000800 */
[----:B------:R-:W-:-:S02]  /*5730*/  MOV R131, R5 ;  /* 0x0000000500837202 */ /* 0x000fc40000000f00 */
[----:B------:R-:W-:Y:S02]  /*5740*/  MOV R129, R183 ;  /* 0x000000b700817202 */ /* 0x000fe40000000f00 */
[----:B------:R-:W-:Y:S02]  /*5750*/  MOV R130, R134 ;  /* 0x0000008600827202 */ /* 0x000fe40000000f00 */
[C---:B------:R-:W-:Y:S08]  /*5760*/  HMMA.16816.F32.BF16 R220, R8.reuse, R66, R108 ;  /* 0x0000004208dc723c */ /* 0x040ff0000004186c */
[----:B------:R-:W-:Y:S01]  /*5770*/  HMMA.16816.F32.BF16 R208, R8, R62, R100 ;  /* 0x0000003e08d0723c */ /* 0x000fe20000041864 */
[----:B-1----:R-:W-:Y:S01]  /*5780*/  FMUL.FTZ R2, R3, c[0x0][0x2d0] ;  /* 0x0000b40003027a20 */ /* 0x002fe20000410000 */
[----:B--2---:R-:W-:-:S04]  /*5790*/  F2FP.BF16.PACK_AB R6, R14, R232 ;  /* 0x000000e80e06723e */ /* 0x004fc800000010ff */
[----:B------:R-:W-:Y:S02]  /*57a0*/  FSEL R2, R2, RZ, P0 ;  /* 0x000000ff02027208 */ /* 0x000fe40000000000 */
[----:B------:R-:W-:Y:S03]  /*57b0*/  HMMA.16816.F32.BF16 R204, R8, R58, R96 ;  /* 0x0000003a08cc723c */ /* 0x000fe60000041860 */
[----:B------:R-:W-:-:S04]  /*57c0*/  FFMA.FTZ R4, R42, c[0x0][0x2d0], -R2 ;  /* 0x0000b4002a047a23 */ /* 0x000fc80000010802 */
[----:B------:R1:W-:Y:S01]  /*57d0*/  MUFU.EX2 R140, R4 ;  /* 0x00000004008c7308 */ /* 0x0003e20000000800 */
[C---:B------:R-:W-:Y:S08]  /*57e0*/  HMMA.16816.F32.BF16 R200, R8.reuse, R54, R92 ;  /* 0x0000003608c8723c */ /* 0x040ff0000004185c */
[----:B------:R-:W-:Y:S01]  /*57f0*/  HMMA.16816.F32.BF16 R148, R8, R38, R88 ;  /* 0x000000260894723c */ /* 0x000fe20000041858 */
[----:B-1----:R-:W-:-:S07]  /*5800*/  FFMA.FTZ R4, R43, c[0x0][0x2d0], -R2 ;  /* 0x0000b4002b047a23 */ /* 0x002fce0000010802 */
[C---:B------:R-:W-:Y:S01]  /*5810*/  HMMA.16816.F32.BF16 R112, R8.reuse, R26, R80 ;  /* 0x0000001a0870723c */ /* 0x040fe20000041850 */
[----:B------:R1:W2:Y:S07]  /*5820*/  MUFU.EX2 R15, R4 ;  /* 0x00000004000f7308 */ /* 0x0002ae0000000800 */
[----:B------:R-:W-:Y:S07]  /*5830*/  HMMA.16816.F32.BF16 R124, R8, R22, R16 ;  /* 0x00000016087c723c */ /* 0x000fee0000041810 */
[----:B------:R-:W-:Y:S01]  /*5840*/  FFMA.FTZ R8, R156, c[0x0][0x2d0], -R0 ;  /* 0x0000b4009c087a23 */ /* 0x000fe20000010800 */
[----:B------:R-:W-:-:S03]  /*5850*/  MOV R156, R180 ;  /* 0x000000b4009c7202 */ /* 0x000fc60000000f00 */
[----:B------:R3:W-:Y:S01]  /*5860*/  MUFU.EX2 R141, R8 ;  /* 0x00000008008d7308 */ /* 0x0007e20000000800 */
[----:B-1----:R-:W-:Y:S01]  /*5870*/  FFMA.FTZ R4, R105, c[0x0][0x2d0], -R2 ;  /* 0x0000b40069047a23 */ /* 0x002fe20000010802 */
[----:B--2---:R-:W-:-:S06]  /*5880*/  F2FP.BF16.PACK_AB R5, R15, R140 ;  /* 0x0000008c0f05723e */ /* 0x004fcc00000010ff */
[----:B------:R1:W-:Y:S01]  /*5890*/  MUFU.EX2 R142, R4 ;  /* 0x00000004008e7308 */ /* 0x0003e20000000800 */
[----:B---3--:R-:W-:Y:S02]  /*58a0*/  FFMA.FTZ R8, R157, c[0x0][0x2d0], -R0 ;  /* 0x0000b4009d087a23 */ /* 0x008fe40000010800 */
[----:B------:R-:W-:-:S05]  /*58b0*/  IMAD.MOV.U32 R157, RZ, RZ, R181 ;  /* 0x000000ffff9d7224 */ /* 0x000fca00078e00b5 */
[----:B------:R2:W-:Y:S01]  /*58c0*/  MUFU.EX2 R41, R8 ;  /* 0x0000000800297308 */ /* 0x0005e20000000800 */
[----:B-1----:R-:W-:-:S07]  /*58d0*/  FFMA.FTZ R4, R104, c[0x0][0x2d0], -R2 ;  /* 0x0000b40068047a23 */ /* 0x002fce0000010802 */
[----:B------:R1:W3:Y:S01]  /*58e0*/  MUFU.EX2 R144, R4 ;  /* 0x0000000400907308 */ /* 0x0002e20000000800 */
[----:B--2---:R-:W-:Y:S02]  /*58f0*/  FFMA.FTZ R8, R158, c[0x0][0x2d0], -R0 ;  /* 0x0000b4009e087a23 */ /* 0x004fe40000010800 */
[----:B------:R-:W-:-:S05]  /*5900*/  IMAD.MOV.U32 R158, RZ, RZ, R152 ;  /* 0x000000ffff9e7224 */ /* 0x000fca00078e0098 */
[----:B------:R2:W-:Y:S01]  /*5910*/  MUFU.EX2 R199, R8 ;  /* 0x0000000800c77308 */ /* 0x0005e20000000800 */
[----:B-1----:R-:W-:Y:S02]  /*5920*/  F2FP.BF16.PACK_AB R4, R187, R147 ;  /* 0x00000093bb04723e */ /* 0x002fe400000010ff */
[----:B---3--:R-:W-:-:S07]  /*5930*/  F2FP.BF16.PACK_AB R7, R144, R142 ;  /* 0x0000008e9007723e */ /* 0x008fce00000010ff */
[C---:B------:R-:W-:Y:S01]  /*5940*/  HMMA.16816.F32.BF16 R104, R4.reuse, R32, RZ ;  /* 0x000000200468723c */ /* 0x040fe200000418ff */
[----:B--2---:R-:W-:Y:S02]  /*5950*/  FFMA.FTZ R8, R159, c[0x0][0x2d0], -R0 ;  /* 0x0000b4009f087a23 */ /* 0x004fe40000010800 */
[----:B------:R-:W-:Y:S02]  /*5960*/  IMAD.MOV.U32 R159, RZ, RZ, R182 ;  /* 0x000000ffff9f7224 */ /* 0x000fe400078e00b6 */
[----:B------:R1:W-:Y:S03]  /*5970*/  MUFU.EX2 R186, R8 ;  /* 0x0000000800ba7308 */ /* 0x0003e60000000800 */
[C---:B------:R-:W-:Y:S08]  /*5980*/  HMMA.16816.F32.BF16 R108, R4.reuse, R34, RZ ;  /* 0x00000022046c723c */ /* 0x040ff000000418ff */
[----:B------:R-:W-:Y:S01]  /*5990*/  HMMA.16816.F32.BF16 R88, R4, R28, RZ ;  /* 0x0000001c0458723c */ /* 0x000fe200000418ff */
[----:B-1----:R-:W-:-:S07]  /*59a0*/  FFMA.FTZ R8, R132, c[0x0][0x2d0], -R2 ;  /* 0x0000b40084087a23 */ /* 0x002fce0000010802 */
[C---:B------:R-:W-:Y:S01]  /*59b0*/  HMMA.16816.F32.BF16 R80, R4.reuse, R44, RZ ;  /* 0x0000002c0450723c */ /* 0x040fe200000418ff */
[----:B------:R1:W-:Y:S07]  /*59c0*/  MUFU.EX2 R143, R8 ;  /* 0x00000008008f7308 */ /* 0x0003ee0000000800 */
[C---:B------:R-:W-:Y:S08]  /*59d0*/  HMMA.16816.F32.BF16 R32, R4.reuse, R68, RZ ;  /* 0x000000440420723c */ /* 0x040ff000000418ff */
[----:B------:R-:W-:Y:S01]  /*59e0*/  HMMA.16816.F32.BF16 R16, R4, R84, RZ ;  /* 0x000000540410723c */ /* 0x000fe200000418ff */
[----:B-1----:R-:W-:-:S04]  /*59f0*/  FFMA.FTZ R8, R138, c[0x0][0x2d0], -R2 ;  /* 0x0000b4008a087a23 */ /* 0x002fc80000010802 */
[----:B------:R1:W-:Y:S02]  /*5a00*/  MUFU.EX2 R184, R8 ;  /* 0x0000000800b87308 */ /* 0x0003e40000000800 */
[----:B------:R-:W-:Y:S01]  /*5a10*/  IMAD.MOV.U32 R84, RZ, RZ, R41 ;  /* 0x000000ffff547224 */ /* 0x000fe200078e0029 */
[----:B------:R-:W-:Y:S01]  /*5a20*/  HMMA.16816.F32.BF16 R100, R4, R30, RZ ;  /* 0x0000001e0464723c */ /* 0x000fe200000418ff */
[----:B------:R-:W-:-:S07]  /*5a30*/  IMAD.MOV.U32 R85, RZ, RZ, R193 ;  /* 0x000000ffff557224 */ /* 0x000fce00078e00c1 */
[----:B------:R-:W-:Y:S01]  /*5a40*/  HMMA.16816.F32.BF16 R96, R4, R46, RZ ;  /* 0x0000002e0460723c */ /* 0x000fe200000418ff */
[----:B-1----:R-:W-:-:S07]  /*5a50*/  FFMA.FTZ R8, R139, c[0x0][0x2d0], -R2 ;  /* 0x0000b4008b087a23 */ /* 0x002fce0000010802 */
[C---:B------:R-:W-:Y:S01]  /*5a60*/  HMMA.16816.F32.BF16 R44, R4.reuse, R48, RZ ;  /* 0x00000030042c723c */ /* 0x040fe200000418ff */
[----:B------:R1:W2:Y:S07]  /*5a70*/  MUFU.EX2 R128, R8 ;  /* 0x0000000800807308 */ /* 0x0002ae0000000800 */
[C---:B------:R-:W-:Y:S08]  /*5a80*/  HMMA.16816.F32.BF16 R92, R4.reuse, R50, RZ ;  /* 0x00000032045c723c */ /* 0x040ff000000418ff */
[----:B------:R-:W-:Y:S01]  /*5a90*/  HMMA.16816.F32.BF16 R28, R4, R76, RZ ;  /* 0x0000004c041c723c */ /* 0x000fe200000418ff */
[----:B-1----:R-:W-:-:S04]  /*5aa0*/  FFMA.FTZ R8, R40, c[0x0][0x2d0], -R2 ;  /* 0x0000b40028087a23 */ /* 0x002fc80000010802 */
[----:B------:R1:W3:Y:S03]  /*5ab0*/  MUFU.EX2 R132, R8 ;  /* 0x0000000800847308 */ /* 0x0002e60000000800 */
[C---:B------:R-:W-:Y:S07]  /*5ac0*/  HMMA.16816.F32.BF16 R40, R4.reuse, R118, RZ ;  /* 0x000000760428723c */ /* 0x040fee00000418ff */
[----:B--2---:R-:W-:Y:S01]  /*5ad0*/  IMAD.MOV.U32 R118, RZ, RZ, R128 ;  /* 0x000000ffff767224 */ /* 0x004fe200078e0080 */
[----:B------:R-:W-:Y:S01]  /*5ae0*/  HMMA.16816.F32.BF16 R68, R4, R70, RZ ;  /* 0x000000460444723c */ /* 0x000fe200000418ff */
[----:B------:R-:W-:-:S02]  /*5af0*/  IMAD.MOV.U32 R128, RZ, RZ, R153 ;  /* 0x000000ffff807224 */ /* 0x000fc400078e0099 */
[----:B------:R-:W-:-:S05]  /*5b00*/  IMAD.MOV.U32 R119, RZ, RZ, R194 ;  /* 0x000000ffff777224 */ /* 0x000fca00078e00c2 */
[C---:B-1----:R-:W-:Y:S07]  /*5b10*/  HMMA.16816.F32.BF16 R8, R4.reuse, R116, RZ ;  /* 0x000000740408723c */ /* 0x042fee00000418ff */
[----:B------:R-:W-:Y:S01]  /*5b20*/  IMAD.MOV.U32 R116, RZ, RZ, R140 ;  /* 0x000000ffff747224 */ /* 0x000fe200078e008c */
[----:B------:R-:W-:Y:S01]  /*5b30*/  HMMA.16816.F32.BF16 R76, R4, R78, RZ ;  /* 0x0000004e044c723c */ /* 0x000fe200000418ff */
[----:B------:R-:W-:-:S07]  /*5b40*/  MOV R117, R15 ;  /* 0x0000000f00757202 */ /* 0x000fce0000000f00 */
[----:B------:R-:W-:Y:S07]  /*5b50*/  HMMA.16816.F32.BF16 R48, R4, R86, RZ ;  /* 0x000000560430723c */ /* 0x000fee00000418ff */
[----:B------:R-:W-:Y:S01]  /*5b60*/  F2FP.BF16.PACK_AB R4, R84, R141 ;  /* 0x0000008d5404723e */ /* 0x000fe200000010ff */
[----:B------:R-:W-:Y:S01]  /*5b70*/  IMAD.MOV.U32 R86, RZ, RZ, R14 ;  /* 0x000000ffff567224 */ /* 0x000fe200078e000e */
[----:B------:R-:W-:Y:S02]  /*5b80*/  F2FP.BF16.PACK_AB R6, R186, R199 ;  /* 0x000000c7ba06723e */ /* 0x000fe400000010ff */
[----:B------:R-:W-:-:S02]  /*5b90*/  F2FP.BF16.PACK_AB R5, R184, R143 ;  /* 0x0000008fb805723e */ /* 0x000fc400000010ff */
[----:B---3--:R-:W-:Y:S02]  /*5ba0*/  F2FP.BF16.PACK_AB R7, R132, R118 ;  /* 0x000000768407723e */ /* 0x008fe400000010ff */
[----:B------:R-:W-:-:S05]  /*5bb0*/  MOV R87, R192 ;  /* 0x000000c000577202 */ /* 0x000fca0000000f00 */
[C---:B------:R-:W-:Y:S07]  /*5bc0*/  HMMA.16816.F32.BF16 R88, R4.reuse, R64, R88 ;  /* 0x000000400458723c */ /* 0x040fee0000041858 */
[----:B------:R-:W-:Y:S01]  /*5bd0*/  IMAD.MOV.U32 R64, RZ, RZ, R196 ;  /* 0x000000ffff407224 */ /* 0x000fe200078e00c4 */
[----:B------:R-:W-:Y:S01]  /*5be0*/  HMMA.16816.F32.BF16 R180, R4, R60, R80 ;  /* 0x0000003c04b4723c */ /* 0x000fe20000041850 */
[----:B------:R-:W-:-:S06]  /*5bf0*/  MOV R65, R195 ;  /* 0x000000c300417202 */ /* 0x000fcc0000000f00 */
[----:B------:R-:W-:Y:S01]  /*5c00*/  MOV R81, R198 ;  /* 0x000000c600517202 */ /* 0x000fe20000000f00 */
[C---:B------:R-:W-:Y:S01]  /*5c10*/  HMMA.16816.F32.BF16 R120, R4.reuse, R52, R32 ;  /* 0x000000340478723c */ /* 0x040fe20000041820 */
[----:B------:R-:W-:Y:S01]  /*5c20*/  IMAD.MOV.U32 R82, RZ, RZ, R197 ;  /* 0x000000ffff527224 */ /* 0x000fe200078e00c5 */
[----:B------:R-:W-:Y:S01]  /*5c30*/  MOV R83, R133 ;  /* 0x0000008500537202 */ /* 0x000fe20000000f00 */
[----:B------:R-:W-:Y:S02]  /*5c40*/  IMAD.MOV.U32 R80, RZ, RZ, R141 ;  /* 0x000000ffff507224 */ /* 0x000fe400078e008d */
[----:B------:R-:W-:Y:S02]  /*5c50*/  IMAD.MOV.U32 R60, RZ, RZ, R154 ;  /* 0x000000ffff3c7224 */ /* 0x000fe400078e009a */
[----:B------:R-:W-:Y:S01]  /*5c60*/  IMAD.MOV.U32 R53, RZ, RZ, R199 ;  /* 0x000000ffff357224 */ /* 0x000fe200078e00c7 */
[----:B------:R-:W-:Y:S01]  /*5c70*/  HMMA.16816.F32.BF16 R44, R4, R56, R44 ;  /* 0x00000038042c723c */ /* 0x000fe2000004182c */
[----:B------:R-:W-:-:S02]  /*5c80*/  IMAD.MOV.U32 R52, RZ, RZ, R252 ;  /* 0x000000ffff347224 */ /* 0x000fc400078e00fc */
[----:B------:R-:W-:Y:S02]  /*5c90*/  IMAD.MOV.U32 R61, RZ, RZ, R155 ;  /* 0x000000ffff3d7224 */ /* 0x000fe400078e009b */
[----:B------:R-:W1:Y:S02]  /*5ca0*/  LDSM.16.MT88.4 R152, [R225+0x1100] ;  /* 0x00110000e198783b */ /* 0x000e640000004200 */
[----:B------:R-:W-:Y:S01]  /*5cb0*/  MOV R56, R143 ;  /* 0x0000008f00387202 */ /* 0x000fe20000000f00 */
[----:B------:R-:W-:Y:S01]  /*5cc0*/  HMMA.16816.F32.BF16 R196, R4, R20, R8 ;  /* 0x0000001404c4723c */ /* 0x000fe20000041808 */
[----:B------:R-:W-:-:S06]  /*5cd0*/  IMAD.MOV.U32 R57, RZ, RZ, R142 ;  /* 0x000000ffff397224 */ /* 0x000fcc00078e008e */
[----:B------:R-:W-:Y:S01]  /*5ce0*/  FFMA.FTZ R8, R171, c[0x0][0x2d0], -R13 ;  /* 0x0000b400ab087a23 */ /* 0x000fe2000001080d */
[C---:B------:R-:W-:Y:S01]  /*5cf0*/  HMMA.16816.F32.BF16 R140, R4.reuse, R36, R28 ;  /* 0x00000024048c723c */ /* 0x040fe2000004181c */
[----:B------:R-:W-:Y:S01]  /*5d00*/  IMAD.MOV.U32 R20, RZ, RZ, R186 ;  /* 0x000000ffff147224 */ /* 0x000fe200078e00ba */
[----:B------:R-:W-:Y:S01]  /*5d10*/  MOV R21, R185 ;  /* 0x000000b900157202 */ /* 0x000fe20000000f00 */
[----:B------:R2:W-:Y:S05]  /*5d20*/  MUFU.EX2 R138, R8 ;  /* 0x00000008008a7308 */ /* 0x0005ea0000000800 */
[C---:B------:R-:W-:Y:S07]  /*5d30*/  HMMA.16816.F32.BF16 R28, R4.reuse, R54, R68 ;  /* 0x00000036041c723c */ /* 0x040fee0000041844 */
[----:B------:R-:W-:Y:S01]  /*5d40*/  IMAD.MOV.U32 R68, RZ, RZ, R52 ;  /* 0x000000ffff447224 */ /* 0x000fe200078e0034 */
[----:B------:R-:W-:Y:S01]  /*5d50*/  HMMA.16816.F32.BF16 R192, R4, R24, R16 ;  /* 0x0000001804c0723c */ /* 0x000fe20000041810 */
[----:B------:R-:W-:Y:S01]  /*5d60*/  IMAD.MOV.U32 R71, RZ, RZ, R83 ;  /* 0x000000ffff477224 */ /* 0x000fe200078e0053 */
[----:B------:R-:W-:Y:S01]  /*5d70*/  MOV R69, R60 ;  /* 0x0000003c00457202 */ /* 0x000fe20000000f00 */
[----:B--2---:R-:W-:-:S02]  /*5d80*/  FFMA.FTZ R8, R170, c[0x0][0x2d0], -R13 ;  /* 0x0000b400aa087a23 */ /* 0x004fc4000001080d */
[----:B------:R-:W-:Y:S02]  /*5d90*/  IMAD.MOV.U32 R83, RZ, RZ, R187 ;  /* 0x000000ffff537224 */ /* 0x000fe400078e00bb */
[----:B------:R2:W3:Y:S01]  /*5da0*/  MUFU.EX2 R252, R8 ;  /* 0x0000000800fc7308 */ /* 0x0004e20000000800 */
[----:B------:R-:W-:Y:S01]  /*5db0*/  IMAD.MOV.U32 R52, RZ, RZ, R184 ;  /* 0x000000ffff347224 */ /* 0x000fe200078e00b8 */
[----:B------:R-:W-:Y:S01]  /*5dc0*/  HMMA.16816.F32.BF16 R32, R4, R62, R96 ;  /* 0x0000003e0420723c */ /* 0x000fe20000041860 */
[----:B------:R-:W4:Y:S01]  /*5dd0*/  LDSM.16.MT88.4 R184, [R228+0x1100] ;  /* 0x00110000e4b8783b */ /* 0x000f220000004200 */
[----:B------:R-:W-:-:S03]  /*5de0*/  IMAD.MOV.U32 R70, RZ, RZ, R61 ;  /* 0x000000ffff467224 */ /* 0x000fc600078e003d */
[----:B------:R-:W-:Y:S02]  /*5df0*/  LDSM.16.MT88.4 R60, [R227+0x1100] ;  /* 0x00110000e33c783b */ /* 0x000fe40000004200 */
[----:B------:R-:W-:Y:S01]  /*5e00*/  MOV R98, R159 ;  /* 0x0000009f00627202 */ /* 0x000fe20000000f00 */
[----:B------:R-:W-:Y:S01]  /*5e10*/  HMMA.16816.F32.BF16 R48, R4, R26, R48 ;  /* 0x0000001a0430723c */ /* 0x000fe20000041830 */
[----:B------:R-:W-:Y:S01]  /*5e20*/  IMAD.MOV.U32 R99, RZ, RZ, R158 ;  /* 0x000000ffff637224 */ /* 0x000fe200078e009e */
[----:B------:R-:W-:Y:S01]  /*5e30*/  MOV R159, R147 ;  /* 0x00000093009f7202 */ /* 0x000fe20000000f00 */
[----:B------:R-:W-:Y:S02]  /*5e40*/  IMAD.MOV.U32 R158, RZ, RZ, R144 ;  /* 0x000000ffff9e7224 */ /* 0x000fe400078e0090 */
[----:B--2---:R-:W-:-:S03]  /*5e50*/  FFMA.FTZ R8, R169, c[0x0][0x2d0], -R13 ;  /* 0x0000b400a9087a23 */ /* 0x004fc6000001080d */
[C---:B------:R-:W-:Y:S01]  /*5e60*/  HMMA.16816.F32.BF16 R16, R4.reuse, R66, R100 ;  /* 0x000000420410723c */ /* 0x040fe20000041864 */
[----:B------:R2:W1:Y:S06]  /*5e70*/  MUFU.EX2 R11, R8 ;  /* 0x00000008000b7308 */ /* 0x00046c0000000800 */
[----:B------:R-:W-:Y:S01]  /*5e80*/  IMAD.MOV.U32 R66, RZ, RZ, R128 ;  /* 0x000000ffff427224 */ /* 0x000fe200078e0080 */
[----:B------:R-:W-:Y:S01]  /*5e90*/  MOV R67, R129 ;  /* 0x0000008100437202 */ /* 0x000fe20000000f00 */
[----:B------:R-:W-:Y:S01]  /*5ea0*/  IMAD.MOV.U32 R100, RZ, RZ, R130 ;  /* 0x000000ffff647224 */ /* 0x000fe200078e0082 */
[----:B---3--:R-:W-:Y:S01]  /*5eb0*/  F2FP.BF16.PACK_AB R128, R252, R138 ;  /* 0x0000008afc80723e */ /* 0x008fe200000010ff */
[----:B------:R-:W-:Y:S01]  /*5ec0*/  IMAD.MOV.U32 R101, RZ, RZ, R131 ;  /* 0x000000ffff657224 */ /* 0x000fe200078e0083 */
[----:B------:R-:W-:Y:S01]  /*5ed0*/  MOV R102, R146 ;  /* 0x0000009200667202 */ /* 0x000fe20000000f00 */
[----:B------:R-:W-:Y:S01]  /*5ee0*/  IMAD.MOV.U32 R103, RZ, RZ, R145 ;  /* 0x000000ffff677224 */ /* 0x000fe200078e0091 */
[----:B------:R-:W-:Y:S01]  /*5ef0*/  HMMA.16816.F32.BF16 R104, R4, R72, R104 ;  /* 0x000000480468723c */ /* 0x000fe20000041868 */
[----:B------:R-:W-:Y:S01]  /*5f00*/  MOV R96, R100 ;  /* 0x0000006400607202 */ /* 0x000fe20000000f00 */
[----:B------:R-:W-:Y:S01]  /*5f10*/  IMAD.MOV.U32 R97, RZ, RZ, R101 ;  /* 0x000000ffff617224 */ /* 0x000fe200078e0065 */
[----:B------:R-:W-:Y:S01]  /*5f20*/  MOV R100, R52 ;  /* 0x0000003400647202 */ /* 0x000fe20000000f00 */
[----:B--2---:R-:W-:-:S02]  /*5f30*/  FFMA.FTZ R8, R168, c[0x0][0x2d0], -R13 ;  /* 0x0000b400a8087a23 */ /* 0x004fc4000001080d */
[----:B-1----:R-:W-:Y:S01]  /*5f40*/  IMAD.MOV.U32 R27, RZ, RZ, R11 ;  /* 0x000000ffff1b7224 */ /* 0x002fe200078e000b */
[----:B------:R-:W1:Y:S01]  /*5f50*/  LDSM.16.MT88.4 R168, [R226+0x1100] ;  /* 0x00110000e2a8783b */ /* 0x000e620000004200 */
[----:B------:R2:W3:Y:S01]  /*5f60*/  MUFU.EX2 R139, R8 ;  /* 0x00000008008b7308 */ /* 0x0004e20000000800 */
[C---:B------:R-:W-:Y:S01]  /*5f70*/  HMMA.16816.F32.BF16 R72, R4.reuse, R74, R108 ;  /* 0x0000004a0448723c */ /* 0x040fe2000004186c */
[----:B------:R-:W-:Y:S01]  /*5f80*/  IMAD.MOV.U32 R101, RZ, RZ, R53 ;  /* 0x000000ffff657224 */ /* 0x000fe200078e0035 */
[----:B------:R-:W-:Y:S06]  /*5f90*/  LDSM.16.MT88.4 R108, [R228+0x2900] ;  /* 0x00290000e46c783b */ /* 0x000fec0000004200 */
[----:B------:R-:W-:Y:S01]  /*5fa0*/  HMMA.16816.F32.BF16 R36, R4, R38, R76 ;  /* 0x000000260424723c */ /* 0x000fe2000004184c */
[----:B------:R-:W-:Y:S01]  /*5fb0*/  LDSM.16.MT88.4 R76, [R225+0x2900] ;  /* 0x00290000e14c783b */ /* 0x000fe20000004200 */
[----:B--2---:R-:W-:Y:S01]  /*5fc0*/  FFMA.FTZ R8, R160, c[0x0][0x2d0], -R12 ;  /* 0x0000b400a0087a23 */ /* 0x004fe2000001080c */
[----:B---3--:R-:W-:-:S05]  /*5fd0*/  F2FP.BF16.PACK_AB R130, R139, R27 ;  /* 0x0000001b8b82723e */ /* 0x008fca00000010ff */
[----:B------:R-:W-:Y:S01]  /*5fe0*/  HMMA.16816.F32.BF16 R40, R4, R22, R40 ;  /* 0x000000160428723c */ /* 0x000fe20000041828 */
[----:B------:R2:W-:Y:S02]  /*5ff0*/  MUFU.EX2 R134, R8 ;  /* 0x0000000800867308 */ /* 0x0005e40000000800 */
[----:B--2---:R-:W-:-:S06]  /*6000*/  FFMA.FTZ R8, R161, c[0x0][0x2d0], -R12 ;  /* 0x0000b400a1087a23 */ /* 0x004fcc000001080c */
[----:B------:R2:W3:Y:S02]  /*6010*/  MUFU.EX2 R25, R8 ;  /* 0x0000000800197308 */ /* 0x0004e40000000800 */
[----:B--2---:R-:W-:Y:S01]  /*6020*/  FFMA.FTZ R8, R163, c[0x0][0x2d0], -R12 ;  /* 0x0000b400a3087a23 */ /* 0x004fe2000001080c */
[----:B---3--:R-:W-:-:S05]  /*6030*/  F2FP.BF16.PACK_AB R129, R25, R134 ;  /* 0x000000861981723e */ /* 0x008fca00000010ff */
[----:B------:R2:W-:Y:S02]  /*6040*/  MUFU.EX2 R133, R8 ;  /* 0x0000000800857308 */ /* 0x0005e40000000800 */
[----:B--2---:R-:W-:Y:S02]  /*6050*/  FFMA.FTZ R8, R162, c[0x0][0x2d0], -R12 ;  /* 0x0000b400a2087a23 */ /* 0x004fe4000001080c */
[----:B------:R-:W-:Y:S01]  /*6060*/  HMMA.16816.F32.BF16 R12, R4, R58, R92 ;  /* 0x0000003a040c723c */ /* 0x000fe2000004185c */
[----:B------:R-:W2:Y:S03]  /*6070*/  LDSM.16.MT88.4 R92, [R226+0x2900] ;  /* 0x00290000e25c783b */ /* 0x000ea60000004200 */
[----:B------:R-:W3:Y:S03]  /*6080*/  MUFU.EX2 R24, R8 ;  /* 0x0000000800187308 */ /* 0x000ee60000000800 */
[----:B------:R-:W-:Y:S01]  /*6090*/  FFMA.FTZ R4, R172, c[0x0][0x2d0], -R0 ;  /* 0x0000b400ac047a23 */ /* 0x000fe20000010800 */
[----:B---3--:R-:W-:Y:S01]  /*60a0*/  F2FP.BF16.PACK_AB R131, R24, R133 ;  /* 0x000000851883723e */ /* 0x008fe200000010ff */
[----:B------:R-:W3:Y:S06]  /*60b0*/  LDSM.16.MT88.4 R8, [R227+0x2900] ;  /* 0x00290000e308783b */ /* 0x000eec0000004200 */
[C---:B------:R-:W-:Y:S08]  /*60c0*/  HMMA.16816.F32.BF16 R144, R128.reuse, R152, R176 ;  /* 0x000000988090723c */ /* 0x040ff000000418b0 */
[C---:B----4-:R-:W-:Y:S07]  /*60d0*/  HMMA.16816.F32.BF16 R176, R128.reuse, R184, R68 ;  /* 0x000000b880b0723c */ /* 0x050fee0000041844 */
[----:B------:R-:W-:Y:S01]  /*60e0*/  IMAD.MOV.U32 R68, RZ, RZ, R98 ;  /* 0x000000ffff447224 */ /* 0x000fe200078e0062 */
[----:B------:R-:W-:Y:S01]  /*60f0*/  MOV R69, R99 ;  /* 0x0000006300457202 */ /* 0x000fe20000000f00 */
[----:B------:R-:W-:Y:S01]  /*6100*/  IMAD.MOV.U32 R70, RZ, RZ, R66 ;  /* 0x000000ffff467224 */ /* 0x000fe200078e0042 */
[----:B------:R-:W-:Y:S01]  /*6110*/  MOV R99, R103 ;  /* 0x0000006700637202 */ /* 0x000fe20000000f00 */
[----:B------:R-:W-:Y:S01]  /*6120*/  IMAD.MOV.U32 R71, RZ, RZ, R67 ;  /* 0x000000ffff477224 */ /* 0x000fe200078e0043 */
[----:B------:R-:W-:Y:S01]  /*6130*/  MOV R103, R57 ;  /* 0x0000003900677202 */ /* 0x000fe20000000f00 */
[----:B------:R-:W-:Y:S01]  /*6140*/  IMAD.MOV.U32 R98, RZ, RZ, R102 ;  /* 0x000000ffff627224 */ /* 0x000fe200078e0066 */
[----:B------:R4:W-:Y:S01]  /*6150*/  MUFU.EX2 R23, R4 ;  /* 0x0000000400177308 */ /* 0x0009e20000000800 */
[----:B------:R-:W-:Y:S01]  /*6160*/  IMAD.MOV.U32 R67, RZ, RZ, R21 ;  /* 0x000000ffff437224 */ /* 0x000fe200078e0015 */
[----:B-1----:R-:W-:Y:S01]  /*6170*/  HMMA.16816.F32.BF16 R160, R128, R168, R188 ;  /* 0x000000a880a0723c */ /* 0x002fe200000418bc */
[----:B------:R-:W-:-:S02]  /*6180*/  IMAD.MOV.U32 R66, RZ, RZ, R20 ;  /* 0x000000ffff427224 */ /* 0x000fc400078e0014 */
[----:B------:R-:W-:Y:S01]  /*6190*/  IMAD.MOV.U32 R102, RZ, RZ, R56 ;  /* 0x000000ffff667224 */ /* 0x000fe200078e0038 */
[----:B------:R-:W-:Y:S01]  /*61a0*/  MOV R56, R82 ;  /* 0x0000005200387202 */ /* 0x000fe20000000f00 */
[----:B------:R-:W-:Y:S02]  /*61b0*/  IMAD.MOV.U32 R21, RZ, RZ, R81 ;  /* 0x000000ffff157224 */ /* 0x000fe400078e0051 */
[----:B------:R-:W-:Y:S01]  /*61c0*/  IMAD.MOV.U32 R20, RZ, RZ, R80 ;  /* 0x000000ffff147224 */ /* 0x000fe200078e0050 */
[----:B------:R-:W-:Y:S01]  /*61d0*/  HMMA.16816.F32.BF16 R52, R128, R60, R68 ;  /* 0x0000003c8034723c */ /* 0x000fe20000041844 */
        /* <DEDUP_REMOVED lines=31> */
[----:B------:R-:W-:Y:S01]  /*63d0*/  IMAD.MOV.U32 R117, RZ, RZ, R87 ;  /* 0x000000ffff757224 */ /* 0x000fe200078e0057 */
[----:B------:R-:W-:Y:S01]  /*63e0*/  MOV R116, R86 ;  /* 0x0000005600747202 */ /* 0x000fe20000000f00 */
[----:B----4-:R-:W-:Y:S02]  /*63f0*/  FFMA.FTZ R4, R173, c[0x0][0x2d0], -R0 ;  /* 0x0000b400ad047a23 */ /* 0x010fe40000010800 */
[----:B------:R-:W-:Y:S02]  /*6400*/  IMAD.MOV.U32 R87, RZ, RZ, R156 ;  /* 0x000000ffff577224 */ /* 0x000fe400078e009c */
        /* <DEDUP_REMOVED lines=8> */
[----:B------:R1:W4:Y:S01]  /*6490*/  MUFU.EX2 R22, R4 ;  /* 0x0000000400167308 */ /* 0x0003220000000800 */
        /* <DEDUP_REMOVED lines=13> */
[--C-:B-1----:R-:W-:Y:S01]  /*6570*/  FFMA.FTZ R4, R174, c[0x0][0x2d0], -R0.reuse ;  /* 0x0000b400ae047a23 */ /* 0x102fe20000010800 */
[----:B------:R-:W-:Y:S01]  /*6580*/  HMMA.16816.F32.BF16 R188, R128, R186, R208 ;  /* 0x000000ba80bc723c */ /* 0x000fe200000418d0 */
[----:B------:R-:W-:Y:S01]  /*6590*/  IMAD.MOV.U32 R116, RZ, RZ, R117 ;  /* 0x000000ffff747224 */ /* 0x000fe200078e0075 */
[----:B------:R-:W-:Y:S01]  /*65a0*/  MOV R117, R86 ;  /* 0x0000005600757202 */ /* 0x000fe20000000f00 */
[----:B------:R-:W-:Y:S01]  /*65b0*/  FFMA.FTZ R0, R175, c[0x0][0x2d0], -R0 ;  /* 0x0000b400af007a23 */ /* 0x000fe20000010800 */
[----:B------:R1:W5:Y:S01]  /*65c0*/  LDL.LU R234, [R1+0x68] ;  /* 0x0000680001ea7983 */ /* 0x0003620000300800 */
[----:B------:R-:W-:-:S03]  /*65d0*/  IMAD.MOV.U32 R81, RZ, RZ, R85 ;  /* 0x000000ffff517224 */ /* 0x000fc600078e0055 */
[----:B--2---:R-:W-:Y:S01]  /*65e0*/  HMMA.16816.F32.BF16 R84, R128, R92, R248 ;  /* 0x0000005c8054723c */ /* 0x004fe200000418f8 */
[----:B------:R-:W-:Y:S01]  /*65f0*/  MOV R96, R100 ;  /* 0x0000006400607202 */ /* 0x000fe20000000f00 */
[----:B------:R-:W-:Y:S01]  /*6600*/  IMAD.MOV.U32 R67, RZ, RZ, R21 ;  /* 0x000000ffff437224 */ /* 0x000fe200078e0015 */
[----:B------:R-:W-:Y:S01]  /*6610*/  MOV R6, R59 ;  /* 0x0000003b00067202 */ /* 0x000fe20000000f00 */
[----:B------:R-:W-:Y:S01]  /*6620*/  IMAD.MOV.U32 R157, RZ, RZ, R229 ;  /* 0x000000ffff9d7224 */ /* 0x000fe200078e00e5 */
[----:B------:R-:W-:Y:S01]  /*6630*/  MOV R211, R65 ;  /* 0x0000004100d37202 */ /* 0x000fe20000000f00 */
[----:B------:R1:W5:Y:S01]  /*6640*/  LDL.LU R233, [R1+0x64] ;  /* 0x0000640001e97983 */ /* 0x0003620000300800 */
[----:B------:R-:W-:Y:S02]  /*6650*/  IMAD.MOV.U32 R248, RZ, RZ, R20 ;  /* 0x000000fffff87224 */ /* 0x000fe400078e0014 */
[----:B------:R2:W-:Y:S01]  /*6660*/  MUFU.EX2 R20, R0 ;  /* 0x0000000000147308 */ /* 0x0005e20000000800 */
[----:B------:R-:W-:Y:S01]  /*6670*/  MOV R100, R56 ;  /* 0x0000003800647202 */ /* 0x000fe20000000f00 */
[----:B------:R-:W-:Y:S01]  /*6680*/  IMAD.MOV.U32 R251, RZ, RZ, R7 ;  /* 0x000000fffffb7224 */ /* 0x000fe200078e0007 */
[----:B------:R-:W-:Y:S01]  /*6690*/  MOV R250, R26 ;  /* 0x0000001a00fa7202 */ /* 0x000fe20000000f00 */
[----:B------:R-:W-:Y:S01]  /*66a0*/  IMAD.MOV.U32 R249, RZ, RZ, R58 ;  /* 0x000000fffff97224 */ /* 0x000fe200078e003a */
[----:B------:R-:W-:Y:S01]  /*66b0*/  MOV R26, R97 ;  /* 0x00000061001a7202 */ /* 0x000fe20000000f00 */
[----:B------:R-:W-:-:S02]  /*66c0*/  IMAD.MOV.U32 R7, RZ, RZ, R96 ;  /* 0x000000ffff077224 */ /* 0x000fc400078e0060 */
[----:B------:R-:W1:Y:S01]  /*66d0*/  MUFU.EX2 R21, R4 ;  /* 0x0000000400157308 */ /* 0x000e620000000800 */
[----:B------:R-:W-:Y:S01]  /*66e0*/  MOV R59, R99 ;  /* 0x00000063003b7202 */ /* 0x000fe20000000f00 */
[C---:B------:R-:W-:Y:S01]  /*66f0*/  HMMA.16816.F32.BF16 R172, R128.reuse, R170, R220 ;  /* 0x000000aa80ac723c */ /* 0x040fe200000418dc */
[----:B------:R1:W5:Y:S01]  /*6700*/  LDL.LU R232, [R1+0x60] ;  /* 0x0000600001e87983 */ /* 0x0003620000300800 */
[----:B--2---:R-:W-:Y:S01]  /*6710*/  FFMA.FTZ R0, R164, c[0x0][0x2d0], -R2 ;  /* 0x0000b400a4007a23 */ /* 0x004fe20000010802 */
[----:B------:R-:W-:Y:S01]  /*6720*/  MOV R97, R67 ;  /* 0x0000004300617202 */ /* 0x000fe20000000f00 */
[----:B------:R-:W-:Y:S01]  /*6730*/  IMAD.MOV.U32 R58, RZ, RZ, R98 ;  /* 0x000000ffff3a7224 */ /* 0x000fe200078e0062 */
[----:B------:R-:W-:Y:S01]  /*6740*/  MOV R99, R101 ;  /* 0x0000006500637202 */ /* 0x000fe20000000f00 */
[----:B------:R2:W-:Y:S01]  /*6750*/  MUFU.EX2 R5, R0 ;  /* 0x0000000000057308 */ /* 0x0005e20000000800 */
[----:B------:R-:W-:Y:S01]  /*6760*/  IMAD.MOV.U32 R96, RZ, RZ, R66 ;  /* 0x000000ffff607224 */ /* 0x000fe200078e0042 */
[----:B------:R-:W-:Y:S01]  /*6770*/  MOV R67, R103 ;  /* 0x0000006700437202 */ /* 0x000fe20000000f00 */
[----:B------:R-:W-:Y:S01]  /*6780*/  IMAD.MOV.U32 R98, RZ, RZ, R100 ;  /* 0x000000ffff627224 */ /* 0x000fe200078e0064 */
[----:B------:R-:W-:Y:S01]  /*6790*/  MOV R56, R82 ;  /* 0x0000005200387202 */ /* 0x000fe20000000f00 */
[----:B------:R-:W-:Y:S01]  /*67a0*/  IMAD.MOV.U32 R66, RZ, RZ, R102 ;  /* 0x000000ffff427224 */ /* 0x000fe200078e0066 */
[----:B------:R-:W-:Y:S01]  /*67b0*/  HMMA.16816.F32.BF16 R68, R128, R76, R68 ;  /* 0x0000004c8044723c */ /* 0x000fe20000041844 */
[----:B------:R1:W5:Y:S01]  /*67c0*/  LDL.LU R231, [R1+0x5c] ;  /* 0x00005c0001e77983 */ /* 0x0003620000300800 */
[----:B--2---:R-:W-:-:S06]  /*67d0*/  FFMA.FTZ R0, R165, c[0x0][0x2d0], -R2 ;  /* 0x0000b400a5007a23 */ /* 0x004fcc0000010802 */
[----:B------:R-:W-:Y:S01]  /*67e0*/  HMMA.16816.F32.BF16 R100, R128, R108, R216 ;  /* 0x0000006c8064723c */ /* 0x000fe200000418d8 */
[----:B------:R-:W-:Y:S01]  /*67f0*/  MOV R82, R224 ;  /* 0x000000e000527202 */ /* 0x000fe20000000f00 */
[----:B------:R2:W5:Y:S01]  /*6800*/  LDL.LU R230, [R1+0x58] ;  /* 0x0000580001e67983 */ /* 0x0005620000300800 */
[----:B------:R1:W1:Y:S03]  /*6810*/  MUFU.EX2 R4, R0 ;  /* 0x0000000000047308 */ /* 0x0002660000000800 */
[----:B------:R2:W5:Y:S01]  /*6820*/  LDL.LU R229, [R1+0x54] ;  /* 0x0000540001e57983 */ /* 0x0005620000300800 */
[----:B------:R-:W-:Y:S01]  /*6830*/  MOV R219, R6 ;  /* 0x0000000600db7202 */ /* 0x000fe20000000f00 */
[----:B------:R-:W-:Y:S01]  /*6840*/  IMAD.MOV.U32 R218, RZ, RZ, R7 ;  /* 0x000000ffffda7224 */ /* 0x000fe200078e0007 */
[----:B------:R-:W-:Y:S01]  /*6850*/  MOV R6, R26 ;  /* 0x0000001a00067202 */ /* 0x000fe20000000f00 */
[----:B------:R-:W-:Y:S01]  /*6860*/  IMAD.MOV.U32 R7, RZ, RZ, R58 ;  /* 0x000000ffff077224 */ /* 0x000fe200078e003a */
[----:B------:R-:W-:Y:S01]  /*6870*/  MOV R26, R59 ;  /* 0x0000003b001a7202 */ /* 0x000fe20000000f00 */
[----:B------:R-:W-:-:S02]  /*6880*/  IMAD.MOV.U32 R58, RZ, RZ, R96 ;  /* 0x000000ffff3a7224 */ /* 0x000fc400078e0060 */
[--C-:B-1----:R-:W-:Y:S01]  /*6890*/  FFMA.FTZ R0, R166, c[0x0][0x2d0], -R2.reuse ;  /* 0x0000b400a6007a23 */ /* 0x102fe20000010802 */
[----:B------:R-:W-:Y:S01]  /*68a0*/  MOV R217, R97 ;  /* 0x0000006100d97202 */ /* 0x000fe20000000f00 */
[----:B------:R-:W-:Y:S01]  /*68b0*/  FFMA.FTZ R2, R167, c[0x0][0x2d0], -R2 ;  /* 0x0000b400a7027a23 */ /* 0x000fe20000010802 */
[----:B------:R-:W-:Y:S01]  /*68c0*/  MOV R59, R99 ;  /* 0x00000063003b7202 */ /* 0x000fe20000000f00 */
[----:B------:R-:W-:Y:S01]  /*68d0*/  IMAD.MOV.U32 R216, RZ, RZ, R98 ;  /* 0x000000ffffd87224 */ /* 0x000fe200078e0062 */
[----:B------:R-:W-:Y:S01]  /*68e0*/  MOV R97, R67 ;  /* 0x0000004300617202 */ /* 0x000fe20000000f00 */
[----:B------:R-:W-:Y:S01]  /*68f0*/  IMAD.MOV.U32 R96, RZ, RZ, R66 ;  /* 0x000000ffff607224 */ /* 0x000fe200078e0042 */
[----:B------:R-:W-:Y:S01]  /*6900*/  MUFU.EX2 R0, R0 ;  /* 0x0000000000007308 */ /* 0x000fe20000000800 */
[----:B------:R-:W-:Y:S01]  /*6910*/  IMAD.MOV.U32 R98, RZ, RZ, R56 ;  /* 0x000000ffff627224 */ /* 0x000fe200078e0038 */
[----:B------:R-:W-:Y:S01]  /*6920*/  MOV R99, R57 ;  /* 0x0000003900637202 */ /* 0x000fe20000000f00 */
[----:B------:R-:W-:Y:S01]  /*6930*/  IMAD.MOV.U32 R66, RZ, RZ, R64 ;  /* 0x000000ffff427224 */ /* 0x000fe200078e0040 */
[----:B------:R-:W-:Y:S01]  /*6940*/  MOV R67, R118 ;  /* 0x0000007600437202 */ /* 0x000fe20000000f00 */
[----:B------:R-:W-:Y:S01]  /*6950*/  IMAD.MOV.U32 R64, RZ, RZ, R119 ;  /* 0x000000ffff407224 */ /* 0x000fe200078e0077 */
[----:B------:R-:W-:Y:S01]  /*6960*/  MOV R57, R116 ;  /* 0x0000007400397202 */ /* 0x000fe20000000f00 */
[C---:B------:R-:W-:Y:S01]  /*6970*/  HMMA.16816.F32.BF16 R112, R128.reuse, R110, R112 ;  /* 0x0000006e8070723c */ /* 0x040fe20000041870 */
[----:B------:R-:W1:Y:S01]  /*6980*/  MUFU.EX2 R2, R2 ;  /* 0x0000000200027308 */ /* 0x000e620000000800 */
[----:B------:R-:W-:Y:S01]  /*6990*/  IMAD.MOV.U32 R56, RZ, RZ, R117 ;  /* 0x000000ffff387224 */ /* 0x000fe200078e0075 */
[----:B------:R2:W5:Y:S01]  /*69a0*/  LDL.LU R224, [R1+0x50] ;  /* 0x0000500001e07983 */ /* 0x0005620000300800 */
[----:B------:R-:W-:Y:S01]  /*69b0*/  IMAD.MOV.U32 R210, RZ, RZ, R64 ;  /* 0x000000ffffd27224 */ /* 0x000fe200078e0040 */
[----:B------:R-:W-:Y:S01]  /*69c0*/  MOV R221, R97 ;  /* 0x0000006100dd7202 */ /* 0x000fe20000000f00 */
[----:B------:R-:W-:Y:S01]  /*69d0*/  IMAD.MOV.U32 R222, RZ, RZ, R96 ;  /* 0x000000ffffde7224 */ /* 0x000fe200078e0060 */
[----:B------:R-:W-:Y:S01]  /*69e0*/  MOV R209, R57 ;  /* 0x0000003900d17202 */ /* 0x000fe20000000f00 */
[----:B---3--:R-:W-:Y:S01]  /*69f0*/  HMMA.16816.F32.BF16 R116, R128, R8, R212 ;  /* 0x000000088074723c */ /* 0x008fe200000418d4 */
[----:B------:R-:W-:Y:S01]  /*6a00*/  IMAD.MOV.U32 R220, RZ, RZ, R98 ;  /* 0x000000ffffdc7224 */ /* 0x000fe200078e0062 */
[----:B------:R-:W-:Y:S01]  /*6a10*/  MOV R223, R59 ;  /* 0x0000003b00df7202 */ /* 0x000fe20000000f00 */
[----:B------:R-:W-:Y:S01]  /*6a20*/  IMAD.MOV.U32 R208, RZ, RZ, R56 ;  /* 0x000000ffffd07224 */ /* 0x000fe200078e0038 */
[----:B------:R-:W-:Y:S01]  /*6a30*/  UIMAD.WIDE.U32 UR18, UR17, UR4, URZ ;  /* 0x00000004111272a5 */ /* 0x000fe2000f8e003f */
[----:B------:R-:W-:-:S02]  /*6a40*/  PLOP3.LUT P0, PT, PT, PT, UP2, 0x40, 0x0 ;  /* 0x000000000000781c */ /* 0x000fc40003f0e828 */
        /* <DEDUP_REMOVED lines=8> */
[----:B------:R-:W-:Y:S01]  /*6ad0*/  @UP3 UMOV UR7, UR19 ;  /* 0x0000001300073c82 */ /* 0x000fe20008000000 */
[----:B------:R-:W-:Y:S01]  /*6ae0*/  HMMA.16816.F32.BF16 R156, R128, R154, R244 ;  /* 0x0000009a809c723c */ /* 0x000fe200000418f4 */
[----:B------:R-:W-:Y:S01]  /*6af0*/  @UP3 USHF.R.U32.HI UR17, URZ, UR5, UR7 ;  /* 0x000000053f113299 */ /* 0x000fe20008011607 */
[----:B------:R-:W-:-:S03]  /*6b00*/  IADD3 R242, R242, -0x2, RZ ;  /* 0xfffffffef2f27810 */ /* 0x000fc60007ffe0ff */
[----:B------:R-:W-:Y:S02]  /*6b10*/  UIADD3 UR4, UR16, UR17, URZ ;  /* 0x0000001110047290 */ /* 0x000fe4000fffe03f */
[----:B------:R-:W-:Y:S01]  /*6b20*/  MOV R247, R6 ;  /* 0x0000000600f77202 */ /* 0x000fe20000000f00 */
[----:B------:R-:W-:Y:S01]  /*6b30*/  IMAD.MOV.U32 R246, RZ, RZ, R7 ;  /* 0x000000fffff67224 */ /* 0x000fe200078e0007 */
[----:B------:R-:W-:Y:S01]  /*6b40*/  MOV R245, R26 ;  /* 0x0000001a00f57202 */ /* 0x000fe20000000f00 */
[----:B------:R-:W-:Y:S01]  /*6b50*/  IMAD.MOV.U32 R26, RZ, RZ, R66 ;  /* 0x000000ffff1a7224 */ /* 0x000fe200078e0042 */
[----:B------:R-:W-:Y:S01]  /*6b60*/  MOV R6, R67 ;  /* 0x0000004300067202 */ /* 0x000fe20000000f00 */
[----:B------:R-:W-:Y:S01]  /*6b70*/  IMAD.MOV.U32 R244, RZ, RZ, R58 ;  /* 0x000000fffff47224 */ /* 0x000fe200078e003a */
[----:B------:R-:W-:Y:S01]  /*6b80*/  HMMA.16816.F32.BF16 R64, R128, R62, R204 ;  /* 0x0000003e8040723c */ /* 0x000fe200000418cc */
[----:B------:R-:W-:Y:S01]  /*6b90*/  MOV R7, R99 ;  /* 0x0000006300077202 */ /* 0x000fe20000000f00 */
[----:B------:R-:W-:-:S02]  /*6ba0*/  ULDC UR16, c[0x0][0x328] ;  /* 0x0000ca0000107ab9 */ /* 0x000fc40000000800 */
[----:B------:R-:W-:-:S03]  /*6bb0*/  UIADD3 UR16, UR4, UR16, URZ ;  /* 0x0000001004107290 */ /* 0x000fc6000fffe03f */
[----:B------:R-:W-:Y:S01]  /*6bc0*/  IMAD.MOV.U32 R204, RZ, RZ, R80 ;  /* 0x000000ffffcc7224 */ /* 0x000fe200078e0050 */
[----:B------:R-:W-:Y:S01]  /*6bd0*/  MOV R205, R81 ;  /* 0x0000005100cd7202 */ /* 0x000fe20000000f00 */
[----:B------:R-:W-:Y:S01]  /*6be0*/  IMAD.MOV.U32 R206, RZ, RZ, R82 ;  /* 0x000000ffffce7224 */ /* 0x000fe200078e0052 */
[----:B------:R-:W-:Y:S01]  /*6bf0*/  MOV R207, R83 ;  /* 0x0000005300cf7202 */ /* 0x000fe20000000f00 */
        /* <DEDUP_REMOVED lines=10> */
[----:B------:R-:W-:Y:S03]  /*6ca0*/  HMMA.16816.F32.BF16 R128, R128, R10, R124 ;  /* 0x0000000a8080723c */ /* 0x000fe6000004187c */
[----:B------:R-:W-:-:S04]  /*6cb0*/  FADD.FTZ R7, R213, R7 ;  /* 0x00000007d5077221 */ /* 0x000fc80000010000 */
[----:B----4-:R-:W-:Y:S02]  /*6cc0*/  F2FP.BF16.PACK_AB R124, R22, R23 ;  /* 0x00000017167c723e */ /* 0x010fe400000010ff */
[----:B------:R-:W-:Y:S02]  /*6cd0*/  F2FP.BF16.PACK_AB R126, R20, R21 ;  /* 0x00000015147e723e */ /* 0x000fe400000010ff */
[----:B------:R-:W-:Y:S02]  /*6ce0*/  F2FP.BF16.PACK_AB R125, R4, R5 ;  /* 0x00000005047d723e */ /* 0x000fe400000010ff */
[----:B-1----:R-:W-:-:S07]  /*6cf0*/  F2FP.BF16.PACK_AB R127, R2, R0 ;  /* 0x00000000027f723e */ /* 0x002fce00000010ff */
[C---:B------:R-:W-:Y:S08]  /*6d00*/  HMMA.16816.F32.BF16 R56, R124.reuse, R60, R44 ;  /* 0x0000003c7c38723c */ /* 0x040ff0000004182c */
[C---:B------:R-:W-:Y:S07]  /*6d10*/  HMMA.16816.F32.BF16 R60, R124.reuse, R62, R12 ;  /* 0x0000003e7c3c723c */ /* 0x040fee000004180c */
        /* <DEDUP_REMOVED lines=8> */
[----:B------:R-:W-:-:S04]  /*6da0*/  FADD.FTZ R13, R246, R13 ;  /* 0x0000000df60d7221 */ /* 0x000fc80000010000 */
[----:B------:R-:W-:Y:S01]  /*6db0*/  FADD.FTZ R6, R215, R13 ;  /* 0x0000000dd7067221 */ /* 0x000fe20000010000 */
        /* <DEDUP_REMOVED lines=11> */
[----:B------:R-:W-:-:S03]  /*6e70*/  FADD.FTZ R8, R250, R12 ;  /* 0x0000000cfa087221 */ /* 0x000fc60000010000 */
[C---:B------:R-:W-:Y:S08]  /*6e80*/  HMMA.16816.F32.BF16 R88, R124.reuse, R92, R140 ;  /* 0x0000005c7c58723c */ /* 0x040ff0000004188c */
[C---:B------:R-:W-:Y:S08]  /*6e90*/  HMMA.16816.F32.BF16 R104, R124.reuse, R108, R192 ;  /* 0x0000006c7c68723c */ /* 0x040ff000000418c0 */
[C---:B------:R-:W-:Y:S08]  /*6ea0*/  HMMA.16816.F32.BF16 R168, R124.reuse, R170, R16 ;  /* 0x000000aa7ca8723c */ /* 0x040ff00000041810 */
[C---:B------:R-:W-:Y:S08]  /*6eb0*/  HMMA.16816.F32.BF16 R184, R124.reuse, R186, R32 ;  /* 0x000000ba7cb8723c */ /* 0x040ff00000041820 */
[C---:B------:R-:W-:Y:S08]  /*6ec0*/  HMMA.16816.F32.BF16 R76, R124.reuse, R78, R28 ;  /* 0x0000004e7c4c723c */ /* 0x040ff0000004181c */
[C---:B------:R-:W-:Y:S08]  /*6ed0*/  HMMA.16816.F32.BF16 R92, R124.reuse, R94, R36 ;  /* 0x0000005e7c5c723c */ /* 0x040ff00000041824 */
[C---:B------:R-:W-:Y:S08]  /*6ee0*/  HMMA.16816.F32.BF16 R108, R124.reuse, R110, R48 ;  /* 0x0000006e7c6c723c */ /* 0x040ff00000041830 */
[----:B------:R-:W-:Y:S07]  /*6ef0*/  HMMA.16816.F32.BF16 R124, R124, R10, R40 ;  /* 0x0000000a7c7c723c */ /* 0x000fee0000041828 */
        /* <DEDUP_REMOVED lines=16> */
[----:B------:R-:W-:Y:S01]  /*7000*/  FADD.FTZ R7, R24, R5 ;  /* 0x0000000518077221 */ /* 0x000fe20000010000 */
[----:B------:R1:W-:Y:S01]  /*7010*/  STL [R1+0x10], R0 ;  /* 0x0000100001007387 */ /* 0x0003e20000100800 */
[----:B------:R-:W-:-:S03]  /*7020*/  FADD.FTZ R5, R20, R6 ;  /* 0x0000000614057221 */ /* 0x000fc60000010000 */
[----:B------:R2:W-:Y:S04]  /*7030*/  STL [R1+0x14], R7 ;  /* 0x0000140701007387 */ /* 0x0005e80000100800 */
[----:B------:R2:W-:Y:S01]  /*7040*/  STL [R1+0x18], R5 ;  /* 0x0000180501007387 */ /* 0x0005e20000100800 */
[----:B-1----:R-:W-:-:S05]  /*7050*/  FADD.FTZ R0, R2, R4 ;  /* 0x0000000402007221 */ /* 0x002fca0000010000 */
[----:B------:R2:W-:Y:S01]  /*7060*/  STL [R1+0x1c], R0 ;  /* 0x00001c0001007387 */ /* 0x0005e20000100800 */
[----:B------:R-:W-:Y:S05]  /*7070*/  @P0 BRA `(.L_x_466) ;  /* 0x0000013000000947 */ /* 0x000fea0003800000 */
[----:B------:R-:W-:Y:S01]  /*7080*/  ISETP.LT.AND P0, PT, RZ, UR4, PT ;  /* 0x00000004ff007c0c */ /* 0x000fe2000bf01270 */
[----:B------:R-:W-:Y:S02]  /*7090*/  UIADD3 UR17, UR4, -0x1, URZ ;  /* 0xffffffff04117890 */ /* 0x000fe4000fffe03f */
[----:B------:R-:W-:-:S10]  /*70a0*/  ULDC UR7, c[0x0][0x32c] ;  /* 0x0000cb0000077ab9 */ /* 0x000fd40000000800 */
[----:B------:R-:W-:Y:S05]  /*70b0*/  @P0 BRA `(.L_x_467) ;  /* 0x0000007000000947 */ /* 0x000fea0003800000 */
[----:B------:R-:W-:Y:S02]  /*70c0*/  UISETP.NE.AND UP0, UPT, UR7, 0x1, UPT ;  /* 0x000000010700788c */ /* 0x000fe4000bf05270 */
[----:B------:R-:W-:-:S03]  /*70d0*/  UIADD3 UR17, -UR4, URZ, URZ ;  /* 0x0000003f04117290 */ /* 0x000fc6000fffe13f */
[----:B------:R-:W-:Y:S02]  /*70e0*/  ULDC.64 UR4, c[0x0][0x330] ;  /* 0x0000cc0000047ab9 */ /* 0x000fe40000000a00 */
[----:B------:R-:W-:-:S04]  /*70f0*/  UIMAD.WIDE.U32 UR18, UR17, UR4, URZ ;  /* 0x00000004111272a5 */ /* 0x000fc8000f8e003f */
[----:B------:R-:W-:-:S04]  /*7100*/  @UP0 USHF.R.U32.HI UR17, URZ, UR5, UR19 ;  /* 0x000000053f110299 */ /* 0x000fc80008011613 */
[----:B------:R-:W-:Y:S01]  /*7110*/  ULOP3.LUT UR17, URZ, UR17, URZ, 0x33, !UPT ;  /* 0x000000113f117292 */ /* 0x000fe2000f8e333f */
[----:B------:R-:W-:Y:S05]  /*7120*/  BRA `(.L_x_468) ;  /* 0x0000004000007947 */ /* 0x000fea0003800000 */
.L_x_467:
[----:B------:R-:W-:Y:S02]  /*7130*/  UISETP.NE.AND UP0, UPT, UR7, 0x1, UPT ;  /* 0x000000010700788c */ /* 0x000fe4000bf05270 */
[----:B------:R-:W-:Y:S02]  /*7140*/  ULDC.64 UR4, c[0x0][0x330] ;  /* 0x0000cc0000047ab9 */ /* 0x000fe40000000a00 */
[----:B------:R-:W-:-:S07]  /*7150*/  UIMAD.WIDE.U32 UR18, UR17, UR4, URZ ;  /* 0x00000004111272a5 */ /* 0x000fce000f8e003f */
[----:B------:R-:W-:Y:S02]  /*7160*/  @UP0 USHF.R.U32.HI UR17, URZ, UR5, UR19 ;  /* 0x000000053f110299 */ /* 0x000fe40008011613 */
.L_x_468:
[----:B------:R-:W-:Y:S02]  /*7170*/  ULDC UR4, c[0x0][0x32c] ;  /* 0x0000cb0000047ab9 */ /* 0x000fe40000000800 */
[----:B------:R-:W-:-:S04]  /*7180*/  UIMAD UR4, UR17, UR7, UR4 ;  /* 0x00000007110472a4 */ /* 0x000fc8000f8e0204 */
[----:B------:R-:W-:-:S04]  /*7190*/  UISETP.LT.AND UP0, UPT, UR16, UR4, UPT ;  /* 0x000000041000728c */ /* 0x000fc8000bf01270 */
[----:B------:R-:W-:-:S03]  /*71a0*/  USEL UR16, UR16, UR4, UP0 ;  /* 0x0000000410107287 */ /* 0x000fc60008000000 */
.L_x_466:
[----:B--2---:R-:W2:Y:S01]  /*71b0*/  LDL R0, [R1] ;  /* 0x0000000001007983 */ /* 0x004ea20000100800 */
[----:B------:R-:W-:-:S07]  /*71c0*/  UIMAD.WIDE UR16, UR16, 0x2aaaaaab, URZ ;  /* 0x2aaaaaab101078a5 */ /* 0x000fce000f8e023f */
[----:B------:R-:W-:Y:S02]  /*71d0*/  UMOV UR7, UR17 ;  /* 0x0000001100077c82 */ /* 0x000fe40008000000 */
[----:B------:R-:W-:-:S04]  /*71e0*/  USHF.R.U32.HI UR5, URZ, 0x1f, UR7 ;  /* 0x0000001f3f057899 */ /* 0x000fc80008011607 */
[----:B------:R-:W-:Y:S01]  /*71f0*/  ULEA.HI.SX32 UR5, UR7, UR5, 0x1d ;  /* 0x0000000507057291 */ /* 0x000fe2000f8fea3f */
[----:B--2---:R-:W1:Y:S03]  /*7200*/  R2UR UR4, R0 ;  /* 0x00000000000473c2 */ /* 0x004e6600000e0000 */
[----:B-1----:R-:W-:-:S04]  /*7210*/  UISETP.LT.AND UP0, UPT, UR4, UR5, UPT ;  /* 0x000000050400728c */ /* 0x002fc8000bf01270 */
[----:B------:R-:W-:-:S06]  /*7220*/  USEL UR4, UR4, UR5, !UP0 ;  /* 0x0000000504047287 */ /* 0x000fcc000c000000 */
[----:B------:R-:W-:-:S13]  /*7230*/  ISETP.GE.AND P0, PT, R242, UR4, PT ;  /* 0x00000004f2007c0c */ /* 0x000fda000bf06270 */
[----:B------:R-:W-:Y:S05]  /*7240*/  @!P0 BRA `(.L_x_469) ;  /* 0x00004c8000008947 */ /* 0x000fea0003800000 */
[----:B------:R-:W2:Y:S01]  /*7250*/  LDL R0, [R1+0x20] ;  /* 0x0000200001007983 */ /* 0x000ea20000100800 */
[----:B------:R-:W-:Y:S01]  /*7260*/  PLOP3.LUT P1, PT, PT, PT, UP3, 0x80, 0x0 ;  /* 0x000000000000781c */ /* 0x000fe20003f2f038 */
[----:B------:R-:W-:Y:S01]  /*7270*/  IMAD.MOV.U32 R134, RZ, RZ, R136 ;  /* 0x000000ffff867224 */ /* 0x000fe200078e0088 */
[----:B------:R-:W-:Y:S01]  /*7280*/  PLOP3.LUT P0, PT, PT, PT, UP3, 0x80, 0x0 ;  /* 0x000000000000781c */ /* 0x000fe20003f0f038 */
[----:B------:R-:W-:Y:S01]  /*7290*/  IMAD.MOV.U32 R132, RZ, RZ, R137 ;  /* 0x000000ffff847224 */ /* 0x000fe200078e0089 */
[----:B------:R-:W-:Y:S01]  /*72a0*/  MOV R139, R3 ;  /* 0x00000003008b7202 */ /* 0x000fe20000000f00 */
[----:B------:R-:W-:-:S08]  /*72b0*/  IMAD.MOV.U32 R138, RZ, RZ, R135 ;  /* 0x000000ffff8a7224 */ /* 0x000fd000078e0087 */
[----:B--2---:R-:W-:-:S05]  /*72c0*/  @P1 IMAD.HI.U32 R0, R0, c[0x0][0x2c8], RZ ;  /* 0x0000b20000001a27 */ /* 0x004fca00078e00ff */
[----:B------:R-:W-:-:S05]  /*72d0*/  @P0 SHF.R.U32.HI R0, RZ, c[0x0][0x2cc], R0 ;  /* 0x0000b300ff000a19 */ /* 0x000fca0000011600 */
[----:B------:R1:W-:Y:S02]  /*72e0*/  @P0 STL [R1+0x4], R0 ;  /* 0x0000040001000387 */ /* 0x0003e40000100800 */
.L_x_486:
[----:B------:R-:W2:Y:S01]  /*72f0*/  LDL R246, [R1] ;  /* 0x0000000001f67983 */ /* 0x000ea20000100800 */
[----:B------:R-:W-:Y:S04]  /*7300*/  DEPBAR.LE SB0, 0x0 ;  /* 0x000080000000791a */ /* 0x000fe80000000000 */
[----:B------:R-:W3:Y:S06]  /*7310*/  LDL.64 R42, [R1+0x30] ;  /* 0x00003000012a7983 */ /* 0x000eec0000100a00 */
[----:B-1----:R-:W3:Y:S06]  /*7320*/  LDL.64 R2, [R1+0x48] ;  /* 0x0000480001027983 */ /* 0x002eec0000100a00 */
[----:B------:R-:W-:Y:S08]  /*7330*/  BAR.SYNC.DEFER_BLOCKING 0x0 ;  /* 0x0000000000007b1d */ /* 0x000ff00000010000 */
[----:B-----5:R-:W-:Y:S08]  /*7340*/  LDSM.16.M88.4 R48, [R231+0x6100] ;  /* 0x00610000e730783b */ /* 0x020ff00000000200 */
[----:B------:R-:W4:Y:S08]  /*7350*/  LDSM.16.M88.4 R16, [R224+0x3100] ;  /* 0x00310000e010783b */ /* 0x000f300000000200 */
[----:B------:R-:W1:Y:S08]  /*7360*/  LDSM.16.M88.4 R44, [R231+0x8100] ;  /* 0x00810000e72c783b */ /* 0x000e700000000200 */
[----:B------:R-:W1:Y:S08]  /*7370*/  LDSM.16.M88.4 R32, [R224+0x3900] ;  /* 0x00390000e020783b */ /* 0x000e700000000200 */
[----:B------:R-:W3:Y:S06]  /*7380*/  LDL.64 R244, [R1+0x38] ;  /* 0x0000380001f47983 */ /* 0x000eec0000100a00 */
[----:B------:R-:W1:Y:S08]  /*7390*/  LDSM.16.M88.4 R140, [R224+0x4100] ;  /* 0x00410000e08c783b */ /* 0x000e700000000200 */
[----:B------:R-:W3:Y:S01]  /*73a0*/  LDL.64 R222, [R1+0x40] ;  /* 0x0000400001de7983 */ /* 0x000ee20000100a00 */
[-C--:B----4-:R-:W-:Y:S05]  /*73b0*/  HMMA.16816.F32.BF16 R4, R48, R16.reuse, RZ ;  /* 0x000000103004723c */ /* 0x090fea00000418ff */
[----:B------:R-:W-:Y:S03]  /*73c0*/  LDSM.16.M88.4 R192, [R233+0x6100] ;  /* 0x00610000e9c0783b */ /* 0x000fe60000000200 */
[C---:B-1----:R-:W-:Y:S05]  /*73d0*/  HMMA.16816.F32.BF16 R8, R44.reuse, R16, RZ ;  /* 0x000000102c08723c */ /* 0x042fea00000418ff */
[----:B------:R-:W1:Y:S03]  /*73e0*/  LDSM.16.M88.4 R196, [R235] ;  /* 0x00000000ebc4783b */ /* 0x000e660000000200 */
[-C--:B------:R-:W-:Y:S05]  /*73f0*/  HMMA.16816.F32.BF16 R12, R44, R18.reuse, RZ ;  /* 0x000000122c0c723c */ /* 0x080fea00000418ff */
[----:B------:R-:W4:Y:S03]  /*7400*/  LDSM.16.M88.4 R200, [R233+0x8100] ;  /* 0x00810000e9c8783b */ /* 0x000f260000000200 */
[C---:B------:R-:W-:Y:S05]  /*7410*/  HMMA.16816.F32.BF16 R16, R48.reuse, R18, RZ ;  /* 0x000000123010723c */ /* 0x040fea00000418ff */
[----:B------:R-:W1:Y:S03]  /*7420*/  LDSM.16.M88.4 R204, [R241] ;  /* 0x00000000f1cc783b */ /* 0x000e660000000200 */
[-C--:B------:R-:W-:Y:S08]  /*7430*/  HMMA.16816.F32.BF16 R20, R48, R32.reuse, RZ ;  /* 0x000000203014723c */ /* 0x080ff000000418ff */
[C---:B------:R-:W-:Y:S08]  /*7440*/  HMMA.16816.F32.BF16 R24, R44.reuse, R32, RZ ;  /* 0x000000202c18723c */ /* 0x040ff000000418ff */
[-C--:B------:R-:W-:Y:S08]  /*7450*/  HMMA.16816.F32.BF16 R28, R44, R34.reuse, RZ ;  /* 0x000000222c1c723c */ /* 0x080ff000000418ff */
[C---:B------:R-:W-:Y:S08]  /*7460*/  HMMA.16816.F32.BF16 R32, R48.reuse, R34, RZ ;  /* 0x000000223020723c */ /* 0x040ff000000418ff */
[-C--:B------:R-:W-:Y:S01]  /*7470*/  HMMA.16816.F32.BF16 R36, R48, R140.reuse, RZ ;  /* 0x0000008c3024723c */ /* 0x080fe200000418ff */
[----:B--2---:R-:W-:Y:S11]  /*7480*/  ISETP.GT.AND P6, PT, R246, R242, PT ;  /* 0x000000f2f600720c */ /* 0x004ff60003fc4270 */
[----:B------:R-:W-:Y:S02]  /*7490*/  @!UPT UIADD3 URZ, URZ, URZ, URZ ;  /* 0x0000003f3f3ff290 */ /* 0x000fe4000fffe03f */
[----:B------:R-:W-:Y:S01]  /*74a0*/  @!P6 SHF.R.S32.HI R0, RZ, 0x1f, R242 ;  /* 0x0000001fff00e819 */ /* 0x000fe200000114f2 */
[----:B------:R-:W-:Y:S01]  /*74b0*/  @!P6 IMAD.WIDE.U32 R40, R242, c[0x0][0x208], RZ ;  /* 0x00008200f228ea25 */ /* 0x000fe200078e00ff */
[----:B---3--:R-:W-:Y:S03]  /*74c0*/  @!P6 MOV R3, R43 ;  /* 0x0000002b0003e202 */ /* 0x008fe60000000f00 */
[----:B------:R-:W-:Y:S02]  /*74d0*/  @!P6 IMAD R0, R0, c[0x0][0x208], RZ ;  /* 0x000082000000ea24 */ /* 0x000fe400078e02ff */
[----:B------:R-:W-:Y:S04]  /*74e0*/  @!P6 IMAD.WIDE.U32 R2, R40, 0x30, R2 ;  /* 0x000000302802e825 */ /* 0x000fe800078e0002 */
[----:B------:R-:W-:Y:S05]  /*74f0*/  @!P6 IMAD R0, R242, c[0x0][0x20c], R0 ;  /* 0x00008300f200ea24 */ /* 0x000fea00078e0200 */
[----:B------:R-:W-:Y:S02]  /*7500*/  @!P6 IADD3 R0, R41, R0, RZ ;  /* 0x000000002900e210 */ /* 0x000fe40007ffe0ff */
[C---:B------:R-:W-:Y:S03]  /*7510*/  HMMA.16816.F32.BF16 R40, R44.reuse, R140, RZ ;  /* 0x0000008c2c28723c */ /* 0x040fe600000418ff */
[----:B------:R-:W-:Y:S01]  /*7520*/  @!P6 IMAD R133, R0, 0x30, RZ ;  /* 0x000000300085e824 */ /* 0x000fe200078e02ff */
[----:B------:R-:W-:Y:S04]  /*7530*/  @!P6 SHF.L.U32 R0, R2, 0x1, RZ ;  /* 0x000000010200e819 */ /* 0x000fe800000006ff */
[-C--:B------:R-:W-:Y:S01]  /*7540*/  HMMA.16816.F32.BF16 R44, R44, R142.reuse, RZ ;  /* 0x0000008e2c2c723c */ /* 0x080fe200000418ff */
[----:B------:R-:W-:Y:S03]  /*7550*/  @!P6 IADD3 R3, R3, R133, RZ ;  /* 0x000000850303e210 */ /* 0x000fe60007ffe0ff */
[----:B------:R-:W-:Y:S02]  /*7560*/  @!P6 IADD3 R136, P0, R0, c[0x0][0x1f8], RZ ;  /* 0x00007e000088ea10 */ /* 0x000fe40007f1e0ff */
[----:B------:R-:W-:Y:S02]  /*7570*/  @!P6 SHF.L.U64.HI R3, R2, 0x1, R3 ;  /* 0x000000010203e819 */ /* 0x000fe40000010203 */
[----:B------:R-:W-:Y:S01]  /*7580*/  HMMA.16816.F32.BF16 R48, R48, R142, RZ ;  /* 0x0000008e3030723c */ /* 0x000fe200000418ff */
[----:B------:R-:W2:Y:S03]  /*7590*/  LDSM.16.M88.4 R140, [R240] ;  /* 0x00000000f08c783b */ /* 0x000ea60000000200 */
[----:B------:R-:W-:Y:S02]  /*75a0*/  @!P6 IADD3.X R137, R3, c[0x0][0x1fc], RZ, P0, !PT ;  /* 0x00007f000389ea10 */ /* 0x000fe400007fe4ff */
[----:B------:R-:W-:Y:S02]  /*75b0*/  @!P6 IADD3 R0, P5, R0, 0x80, RZ ;  /* 0x000000800000e810 */ /* 0x000fe40007fbe0ff */
[-C--:B-1----:R-:W-:Y:S01]  /*75c0*/  HMMA.16816.F32.BF16 R4, R192, R196.reuse, R4 ;  /* 0x000000c4c004723c */ /* 0x082fe20000041804 */
[----:B------:R-:W-:Y:S01]  /*75d0*/  @!PT LDS RZ, [RZ] ;  /* 0x00000000fffff984 */ /* 0x000fe20000000800 */
[----:B------:R-:W-:Y:S01]  /*75e0*/  @!PT LDS RZ, [RZ] ;  /* 0x00000000fffff984 */ /* 0x000fe20000000800 */
[----:B------:R-:W-:Y:S01]  /*75f0*/  @!PT LDS RZ, [RZ] ;  /* 0x00000000fffff984 */ /* 0x000fe20000000800 */
[----:B------:R1:W-:Y:S04]  /*7600*/  @!P6 LDGSTS.E.BYPASS.LTC128B.128 [R243+0x100], [R136.64], !P4 ;  /* 0x0010000088f3efae */ /* 0x0003e8000e101d4e */
[----:B------:R-:W-:Y:S02]  /*7610*/  @!P6 IADD3 R210, P2, R0, c[0x0][0x1f8], RZ ;  /* 0x00007e0000d2ea10 */ /* 0x000fe40007f5e0ff */
[----:B------:R-:W-:Y:S01]  /*7620*/  @!P6 IADD3 R2, P1, R136, UR9, RZ ;  /* 0x000000098802ec10 */ /* 0x000fe2000ff3e0ff */
[C---:B----4-:R-:W-:Y:S04]  /*7630*/  HMMA.16816.F32.BF16 R8, R200.reuse, R196, R8 ;  /* 0x000000c4c808723c */ /* 0x050fe80000041808 */
[----:B------:R-:W-:Y:S02]  /*7640*/  @!P6 IADD3.X R211, RZ, c[0x0][0x1fc], R3, P2, P5 ;  /* 0x00007f00ffd3ea10 */ /* 0x000fe400017ea403 */
[----:B------:R-:W-:Y:S02]  /*7650*/  @!P6 IADD3.X R3, R137, UR11, RZ, P1, !PT ;  /* 0x0000000b8903ec10 */ /* 0x000fe40008ffe4ff */
[-C--:B------:R-:W-:Y:S01]  /*7660*/  HMMA.16816.F32.BF16 R12, R200, R198.reuse, R12 ;  /* 0x000000c6c80c723c */ /* 0x080fe2000004180c */
[----:B------:R3:W-:Y:S03]  /*7670*/  @!P6 LDGSTS.E.BYPASS.LTC128B.128 [R243+0x1900], [R210.64], !P3 ;  /* 0x01900000d2f3efae */ /* 0x0007e6000d901d4e */
[----:B------:R-:W-:Y:S04]  /*7680*/  @!P6 IADD3 R208, P0, R2, UR9, RZ ;  /* 0x0000000902d0ec10 */ /* 0x000fe8000ff1e0ff */
[C---:B------:R-:W-:Y:S01]  /*7690*/  HMMA.16816.F32.BF16 R16, R192.reuse, R198, R16 ;  /* 0x000000c6c010723c */ /* 0x040fe20000041810 */
[----:B------:R4:W-:Y:S03]  /*76a0*/  @!P6 LDGSTS.E.BYPASS.LTC128B.128 [R243+0x900], [R2.64], !P4 ;  /* 0x0090000002f3efae */ /* 0x0009e6000e101d4e */
[----:B------:R-:W-:Y:S04]  /*76b0*/  @!P6 IADD3.X R209, R3, UR11, RZ, P0, !PT ;  /* 0x0000000b03d1ec10 */ /* 0x000fe800087fe4ff */
[-C--:B------:R-:W-:Y:S01]  /*76c0*/  HMMA.16816.F32.BF16 R20, R192, R204.reuse, R20 ;  /* 0x000000ccc014723c */ /* 0x080fe20000041814 */
[----:B------:R4:W-:Y:S07]  /*76d0*/  @!P6 LDGSTS.E.BYPASS.LTC128B.128 [R243+0x2100], [R2.64+0x80], !P3 ;  /* 0x0210008002f3efae */ /* 0x0009ee000d901d4e */
[C---:B------:R-:W-:Y:S01]  /*76e0*/  HMMA.16816.F32.BF16 R24, R200.reuse, R204, R24 ;  /* 0x000000ccc818723c */ /* 0x040fe20000041818 */
[----:B------:R3:W-:Y:S07]  /*76f0*/  @!P6 LDGSTS.E.BYPASS.LTC128B.128 [R243+0x1100], [R208.64], !P4 ;  /* 0x01100000d0f3efae */ /* 0x0007ee000e101d4e */
[-C--:B------:R-:W-:Y:S01]  /*7700*/  HMMA.16816.F32.BF16 R28, R200, R206.reuse, R28 ;  /* 0x000000cec81c723c */ /* 0x080fe2000004181c */
[----:B------:R3:W-:Y:S02]  /*7710*/  @!P6 LDGSTS.E.BYPASS.LTC128B.128 [R243+0x2900], [R208.64+0x80], !P3 ;  /* 0x02900080d0f3efae */ /* 0x0007e4000d901d4e */
[C---:B------:R-:W-:Y:S05]  /*7720*/  ISETP.GT.AND P6, PT, R242.reuse, R246, PT ;  /* 0x000000f6f200720c */ /* 0x040fea0003fc4270 */
[C---:B------:R-:W-:Y:S01]  /*7730*/  HMMA.16816.F32.BF16 R32, R192.reuse, R206, R32 ;  /* 0x000000cec020723c */ /* 0x040fe20000041820 */
[----:B------:R-:W-:Y:S07]  /*7740*/  LDSM.16.M88.4 R212, [R230+0x3100] ;  /* 0x00310000e6d4783b */ /* 0x000fee0000000200 */
[-C--:B--2---:R-:W-:Y:S01]  /*7750*/  HMMA.16816.F32.BF16 R36, R192, R140.reuse, R36 ;  /* 0x0000008cc024723c */ /* 0x084fe20000041824 */
[----:B------:R-:W-:Y:S03]  /*7760*/  LDSM.16.M88.4 R216, [R232+0x8100] ;  /* 0x00810000e8d8783b */ /* 0x000fe60000000200 */
[----:B------:R-:W-:Y:S02]  /*7770*/  @P6 IADD3 R0, R242, -0x1, RZ ;  /* 0xfffffffff2006810 */ /* 0x000fe40007ffe0ff */
[----:B----4-:R-:W-:Y:S02]  /*7780*/  @P6 MOV R3, R245 ;  /* 0x000000f500036202 */ /* 0x010fe40000000f00 */
[C---:B------:R-:W-:Y:S01]  /*7790*/  HMMA.16816.F32.BF16 R40, R200.reuse, R140, R40 ;  /* 0x0000008cc828723c */ /* 0x040fe20000041828 */
[----:B------:R-:W0:Y:S03]  /*77a0*/  LDGDEPBAR ;  /* 0x00000000000079af */ /* 0x000e260000000000 */
[----:B------:R-:W-:Y:S04]  /*77b0*/  @P6 SHF.R.S32.HI R2, RZ, 0x1f, R0 ;  /* 0x0000001fff026819 */ /* 0x000fe80000011400 */
[-C--:B------:R-:W-:Y:S01]  /*77c0*/  HMMA.16816.F32.BF16 R44, R200, R142.reuse, R44 ;  /* 0x0000008ec82c723c */ /* 0x080fe2000004182c */
[----:B---3--:R-:W2:Y:S03]  /*77d0*/  LDSM.16.M88.4 R208, [R232+0x6100] ;  /* 0x00610000e8d0783b */ /* 0x008ea60000000200 */
[----:B------:R-:W-:Y:S04]  /*77e0*/  @P6 IMAD R2, R2, c[0x0][0x1e0], RZ ;  /* 0x0000780002026a24 */ /* 0x000fe800078e02ff */
[----:B------:R-:W-:Y:S01]  /*77f0*/  HMMA.16816.F32.BF16 R48, R192, R142, R48 ;  /* 0x0000008ec030723c */ /* 0x000fe20000041830 */
[----:B------:R-:W3:Y:S03]  /*7800*/  LDSM.16.M88.4 R196, [R230+0x3900] ;  /* 0x00390000e6c4783b */ /* 0x000ee60000000200 */
[----:B------:R-:W-:Y:S05]  /*7810*/  @P6 IMAD R2, R0, c[0x0][0x1e4], R2 ;  /* 0x0000790000026a24 */ /* 0x000fea00078e0202 */
[----:B------:R-:W4:Y:S08]  /*7820*/  LDSM.16.M88.4 R204, [R230+0x4100] ;  /* 0x00410000e6cc783b */ /* 0x000f300000000200 */
[----:B------:R-:W-:Y:S08]  /*7830*/  LDSM.16.M88.4 R140, [R234+0x6100] ;  /* 0x00610000ea8c783b */ /* 0x000ff00000000200 */
[----:B------:R-:W1:Y:S01]  /*7840*/  LDSM.16.M88.4 R192, [R229] ;  /* 0x00000000e5c0783b */ /* 0x000e620000000200 */
[-C--:B--2---:R-:W-:Y:S07]  /*7850*/  HMMA.16816.F32.BF16 R4, R208, R212.reuse, R4 ;  /* 0x000000d4d004723c */ /* 0x084fee0000041804 */
[----:B------:R-:W2:Y:S01]  /*7860*/  LDSM.16.M88.4 R200, [R234+0x8100] ;  /* 0x00810000eac8783b */ /* 0x000ea20000000200 */
[C---:B------:R-:W-:Y:S08]  /*7870*/  HMMA.16816.F32.BF16 R8, R216.reuse, R212, R8 ;  /* 0x000000d4d808723c */ /* 0x040ff00000041808 */
[-C--:B------:R-:W-:Y:S08]  /*7880*/  HMMA.16816.F32.BF16 R12, R216, R214.reuse, R12 ;  /* 0x000000d6d80c723c */ /* 0x080ff0000004180c */
[C---:B------:R-:W-:Y:S01]  /*7890*/  HMMA.16816.F32.BF16 R16, R208.reuse, R214, R16 ;  /* 0x000000d6d010723c */ /* 0x040fe20000041810 */
[----:B------:R-:W-:Y:S07]  /*78a0*/  LDSM.16.M88.4 R212, [R229+0x1000] ;  /* 0x00100000e5d4783b */ /* 0x000fee0000000200 */
[-C--:B---3--:R-:W-:Y:S08]  /*78b0*/  HMMA.16816.F32.BF16 R20, R208, R196.reuse, R20 ;  /* 0x000000c4d014723c */ /* 0x088ff00000041814 */
[C---:B------:R-:W-:Y:S08]  /*78c0*/  HMMA.16816.F32.BF16 R24, R216.reuse, R196, R24 ;  /* 0x000000c4d818723c */ /* 0x040ff00000041818 */
[-C--:B------:R-:W-:Y:S08]  /*78d0*/  HMMA.16816.F32.BF16 R28, R216, R198.reuse, R28 ;  /* 0x000000c6d81c723c */ /* 0x080ff0000004181c */
[C---:B------:R-:W-:Y:S01]  /*78e0*/  HMMA.16816.F32.BF16 R32, R208.reuse, R198, R32 ;  /* 0x000000c6d020723c */ /* 0x040fe20000041820 */
[----:B------:R-:W3:Y:S07]  /*78f0*/  LDSM.16.M88.4 R196, [R229+0x800] ;  /* 0x00080000e5c4783b */ /* 0x000eee0000000200 */
[-C--:B----4-:R-:W-:Y:S08]  /*7900*/  HMMA.16816.F32.BF16 R36, R208, R204.reuse, R36 ;  /* 0x000000ccd024723c */ /* 0x090ff00000041824 */
[C---:B------:R-:W-:Y:S08]  /*7910*/  HMMA.16816.F32.BF16 R40, R216.reuse, R204, R40 ;  /* 0x000000ccd828723c */ /* 0x040ff00000041828 */
[-C--:B------:R-:W-:Y:S01]  /*7920*/  HMMA.16816.F32.BF16 R44, R216, R206.reuse, R44 ;  /* 0x000000ced82c723c */ /* 0x080fe2000004182c */
[----:B------:R-:W-:Y:S07]  /*7930*/  LDSM.16.M88.4 R216, [R231+0xc100] ;  /* 0x00c10000e7d8783b */ /* 0x000fee0000000200 */
[----:B------:R-:W-:Y:S01]  /*7940*/  HMMA.16816.F32.BF16 R48, R208, R206, R48 ;  /* 0x000000ced030723c */ /* 0x000fe20000041830 */
[----:B------:R-:W-:Y:S07]  /*7950*/  LDSM.16.M88.4 R204, [R231+0xa100] ;  /* 0x00a10000e7cc783b */ /* 0x000fee0000000200 */
[-C--:B-1----:R-:W-:Y:S01]  /*7960*/  HMMA.16816.F32.BF16 R4, R140, R192.reuse, R4 ;  /* 0x000000c08c04723c */ /* 0x082fe20000041804 */
[----:B------:R-:W1:Y:S07]  /*7970*/  LDSM.16.M88.4 R208, [R224+0x4900] ;  /* 0x00490000e0d0783b */ /* 0x000e6e0000000200 */
[C---:B--2---:R-:W-:Y:S08]  /*7980*/  HMMA.16816.F32.BF16 R8, R200.reuse, R192, R8 ;  /* 0x000000c0c808723c */ /* 0x044ff00000041808 */
[-C--:B------:R-:W-:Y:S08]  /*7990*/  HMMA.16816.F32.BF16 R12, R200, R194.reuse, R12 ;  /* 0x000000c2c80c723c */ /* 0x080ff0000004180c */
[C---:B------:R-:W-:Y:S01]  /*79a0*/  HMMA.16816.F32.BF16 R16, R140.reuse, R194, R16 ;  /* 0x000000c28c10723c */ /* 0x040fe20000041810 */
[----:B------:R-:W2:Y:S07]  /*79b0*/  LDSM.16.M88.4 R192, [R224+0x5100] ;  /* 0x00510000e0c0783b */ /* 0x000eae0000000200 */
[-C--:B---3--:R-:W-:Y:S08]  /*79c0*/  HMMA.16816.F32.BF16 R20, R140, R196.reuse, R20 ;  /* 0x000000c48c14723c */ /* 0x088ff00000041814 */
[C---:B------:R-:W-:Y:S08]  /*79d0*/  HMMA.16816.F32.BF16 R24, R200.reuse, R196, R24 ;  /* 0x000000c4c818723c */ /* 0x040ff00000041818 */
[-C--:B------:R-:W-:Y:S08]  /*79e0*/  HMMA.16816.F32.BF16 R28, R200, R198.reuse, R28 ;  /* 0x000000c6c81c723c */ /* 0x080ff0000004181c */
[C---:B------:R-:W-:Y:S01]  /*79f0*/  HMMA.16816.F32.BF16 R32, R140.reuse, R198, R32 ;  /* 0x000000c68c20723c */ /* 0x040fe20000041820 */
[----:B------:R-:W-:Y:S07]  /*7a00*/  LDSM.16.M88.4 R196, [R233+0xa100] ;  /* 0x00a10000e9c4783b */ /* 0x000fee0000000200 */
[-C--:B------:R-:W-:Y:S08]  /*7a10*/  HMMA.16816.F32.BF16 R36, R140, R212.reuse, R36 ;  /* 0x000000d48c24723c */ /* 0x080ff00000041824 */
[C---:B------:R-:W-:Y:S08]  /*7a20*/  HMMA.16816.F32.BF16 R40, R200.reuse, R212, R40 ;  /* 0x000000d4c828723c */ /* 0x040ff00000041828 */
[-C--:B------:R-:W-:Y:S01]  /*7a30*/  HMMA.16816.F32.BF16 R44, R200, R214.reuse, R44 ;  /* 0x000000d6c82c723c */ /* 0x080fe2000004182c */
[----:B------:R-:W-:Y:S07]  /*7a40*/  LDSM.16.M88.4 R200, [R239] ;  /* 0x00000000efc8783b */ /* 0x000fee0000000200 */
[----:B------:R-:W-:Y:S01]  /*7a50*/  HMMA.16816.F32.BF16 R48, R140, R214, R48 ;  /* 0x000000d68c30723c */ /* 0x000fe20000041830 */
[----:B------:R-:W3:Y:S07]  /*7a60*/  LDSM.16.M88.4 R140, [R224+0x5900] ;  /* 0x00590000e08c783b */ /* 0x000eee0000000200 */
[-C--:B-1----:R-:W-:Y:S01]  /*7a70*/  HMMA.16816.F32.BF16 R4, R204, R208.reuse, R4 ;  /* 0x000000d0cc04723c */ /* 0x082fe20000041804 */
[----:B------:R-:W-:Y:S07]  /*7a80*/  LDSM.16.M88.4 R212, [R238] ;  /* 0x00000000eed4783b */ /* 0x000fee0000000200 */
[C---:B------:R-:W-:Y:S08]  /*7a90*/  HMMA.16816.F32.BF16 R8, R216.reuse, R208, R8 ;  /* 0x000000d0d808723c */ /* 0x040ff00000041808 */
[-C--:B------:R-:W-:Y:S08]  /*7aa0*/  HMMA.16816.F32.BF16 R12, R216, R210.reuse, R12 ;  /* 0x000000d2d80c723c */ /* 0x080ff0000004180c */
[C---:B------:R-:W-:Y:S01]  /*7ab0*/  HMMA.16816.F32.BF16 R16, R204.reuse, R210, R16 ;  /* 0x000000d2cc10723c */ /* 0x040fe20000041810 */
[----:B------:R-:W1:Y:S07]  /*7ac0*/  LDSM.16.M88.4 R208, [R233+0xc100] ;  /* 0x00c10000e9d0783b */ /* 0x000e6e0000000200 */
[-C--:B--2---:R-:W-:Y:S08]  /*7ad0*/  HMMA.16816.F32.BF16 R20, R204, R192.reuse, R20 ;  /* 0x000000c0cc14723c */ /* 0x084ff00000041814 */
[C---:B------:R-:W-:Y:S08]  /*7ae0*/  HMMA.16816.F32.BF16 R24, R216.reuse, R192, R24 ;  /* 0x000000c0d818723c */ /* 0x040ff00000041818 */
[-C--:B------:R-:W-:Y:S08]  /*7af0*/  HMMA.16816.F32.BF16 R28, R216, R194.reuse, R28 ;  /* 0x000000c2d81c723c */ /* 0x080ff0000004181c */
[C---:B------:R-:W-:Y:S01]  /*7b00*/  HMMA.16816.F32.BF16 R32, R204.reuse, R194, R32 ;  /* 0x000000c2cc20723c */ /* 0x040fe20000041820 */
[----:B------:R-:W2:Y:S07]  /*7b10*/  LDSM.16.M88.4 R192, [R237] ;  /* 0x00000000edc0783b */ /* 0x000eae0000000200 */
[-C--:B---3--:R-:W-:Y:S08]  /*7b20*/  HMMA.16816.F32.BF16 R36, R204, R140.reuse, R36 ;  /* 0x0000008ccc24723c */ /* 0x088ff00000041824 */
[C---:B------:R-:W-:Y:S08]  /*7b30*/  HMMA.16816.F32.BF16 R40, R216.reuse, R140, R40 ;  /* 0x0000008cd828723c */ /* 0x040ff00000041828 */
[-C--:B------:R-:W-:Y:S01]  /*7b40*/  HMMA.16816.F32.BF16 R44, R216, R142.reuse, R44 ;  /* 0x0000008ed82c723c */ /* 0x080fe2000004182c */
[----:B------:R-:W-:Y:S07]  /*7b50*/  LDSM.16.M88.4 R216, [R236+0xc100] ;  /* 0x00c10000ecd8783b */ /* 0x000fee0000000200 */
[----:B------:R-:W-:Y:S01]  /*7b60*/  HMMA.16816.F32.BF16 R48, R204, R142, R48 ;  /* 0x0000008ecc30723c */ /* 0x000fe20000041830 */
[----:B------:R-:W-:Y:S07]  /*7b70*/  LDSM.16.M88.4 R140, [R232+0xa100] ;  /* 0x00a10000e88c783b */ /* 0x000fee0000000200 */
[-C--:B------:R-:W-:Y:S01]  /*7b80*/  HMMA.16816.F32.BF16 R4, R196, R200.reuse, R4 ;  /* 0x000000c8c404723c */ /* 0x080fe20000041804 */
[----:B------:R-:W-:Y:S07]  /*7b90*/  LDSM.16.M88.4 R204, [R232+0xc100] ;  /* 0x00c10000e8cc783b */ /* 0x000fee0000000200 */
[C---:B-1----:R-:W-:Y:S08]  /*7ba0*/  HMMA.16816.F32.BF16 R8, R208.reuse, R200, R8 ;  /* 0x000000c8d008723c */ /* 0x042ff00000041808 */
[-C--:B------:R-:W-:Y:S08]  /*7bb0*/  HMMA.16816.F32.BF16 R12, R208, R202.reuse, R12 ;  /* 0x000000cad00c723c */ /* 0x080ff0000004180c */
[C---:B------:R-:W-:Y:S01]  /*7bc0*/  HMMA.16816.F32.BF16 R16, R196.reuse, R202, R16 ;  /* 0x000000cac410723c */ /* 0x040fe20000041810 */
[----:B------:R-:W1:Y:S07]  /*7bd0*/  LDSM.16.M88.4 R200, [R230+0x4900] ;  /* 0x00490000e6c8783b */ /* 0x000e6e0000000200 */
[-C--:B------:R-:W-:Y:S08]  /*7be0*/  HMMA.16816.F32.BF16 R20, R196, R212.reuse, R20 ;  /* 0x000000d4c414723c */ /* 0x080ff00000041814 */
[C---:B------:R-:W-:Y:S08]  /*7bf0*/  HMMA.16816.F32.BF16 R24, R208.reuse, R212, R24 ;  /* 0x000000d4d018723c */ /* 0x040ff00000041818 */
[-C--:B------:R-:W-:Y:S08]  /*7c00*/  HMMA.16816.F32.BF16 R28, R208, R214.reuse, R28 ;  /* 0x000000d6d01c723c */ /* 0x080ff0000004181c */
[C---:B------:R-:W-:Y:S01]  /*7c10*/  HMMA.16816.F32.BF16 R32, R196.reuse, R214, R32 ;  /* 0x000000d6c420723c */ /* 0x040fe20000041820 */
[----:B------:R-:W-:Y:S07]  /*7c20*/  LDSM.16.M88.4 R212, [R230+0x5900] ;  /* 0x00590000e6d4783b */ /* 0x000fee0000000200 */
[-C--:B--2---:R-:W-:Y:S08]  /*7c30*/  HMMA.16816.F32.BF16 R36, R196, R192.reuse, R36 ;  /* 0x000000c0c424723c */ /* 0x084ff00000041824 */
[C---:B------:R-:W-:Y:S08]  /*7c40*/  HMMA.16816.F32.BF16 R40, R208.reuse, R192, R40 ;  /* 0x000000c0d028723c */ /* 0x040ff00000041828 */
[-C--:B------:R-:W-:Y:S01]  /*7c50*/  HMMA.16816.F32.BF16 R44, R208, R194.reuse, R44 ;  /* 0x000000c2d02c723c */ /* 0x080fe2000004182c */
[----:B------:R-:W2:Y:S07]  /*7c60*/  LDSM.16.M88.4 R208, [R230+0x5100] ;  /* 0x00510000e6d0783b */ /* 0x000eae0000000200 */
[----:B------:R-:W-:Y:S01]  /*7c70*/  HMMA.16816.F32.BF16 R48, R196, R194, R48 ;  /* 0x000000c2c430723c */ /* 0x000fe20000041830 */
[----:B------:R-:W-:Y:S07]  /*7c80*/  LDSM.16.M88.4 R192, [R234+0xa100] ;  /* 0x00a10000eac0783b */ /* 0x000fee0000000200 */
[-C--:B-1----:R-:W-:Y:S01]  /*7c90*/  HMMA.16816.F32.BF16 R4, R140, R200.reuse, R4 ;  /* 0x000000c88c04723c */ /* 0x082fe20000041804 */
[----:B------:R-:W1:Y:S07]  /*7ca0*/  LDSM.16.M88.4 R196, [R229+0x1800] ;  /* 0x00180000e5c4783b */ /* 0x000e6e0000000200 */
[C---:B------:R-:W-:Y:S08]  /*7cb0*/  HMMA.16816.F32.BF16 R8, R204.reuse, R200, R8 ;  /* 0x000000c8cc08723c */ /* 0x040ff00000041808 */
[-C--:B------:R-:W-:Y:S08]  /*7cc0*/  HMMA.16816.F32.BF16 R12, R204, R202.reuse, R12 ;  /* 0x000000cacc0c723c */ /* 0x080ff0000004180c */
[C---:B------:R-:W-:Y:S08]  /*7cd0*/  HMMA.16816.F32.BF16 R16, R140.reuse, R202, R16 ;  /* 0x000000ca8c10723c */ /* 0x040ff00000041810 */
[-C--:B--2---:R-:W-:Y:S08]  /*7ce0*/  HMMA.16816.F32.BF16 R20, R140, R208.reuse, R20 ;  /* 0x000000d08c14723c */ /* 0x084ff00000041814 */
[C---:B------:R-:W-:Y:S08]  /*7cf0*/  HMMA.16816.F32.BF16 R24, R204.reuse, R208, R24 ;  /* 0x000000d0cc18723c */ /* 0x040ff00000041818 */
[-C--:B------:R-:W-:Y:S08]  /*7d00*/  HMMA.16816.F32.BF16 R28, R204, R210.reuse, R28 ;  /* 0x000000d2cc1c723c */ /* 0x080ff0000004181c */
[C---:B------:R-:W-:Y:S08]  /*7d10*/  HMMA.16816.F32.BF16 R32, R140.reuse, R210, R32 ;  /* 0x000000d28c20723c */ /* 0x040ff00000041820 */
[-C--:B------:R-:W-:Y:S08]  /*7d20*/  HMMA.16816.F32.BF16 R36, R140, R212.reuse, R36 ;  /* 0x000000d48c24723c */ /* 0x080ff00000041824 */
[C---:B------:R-:W-:Y:S08]  /*7d30*/  HMMA.16816.F32.BF16 R40, R204.reuse, R212, R40 ;  /* 0x000000d4cc28723c */ /* 0x040ff00000041828 */
[-C--:B------:R-:W-:Y:S08]  /*7d40*/  HMMA.16816.F32.BF16 R44, R204, R214.reuse, R44 ;  /* 0x000000d6cc2c723c */ /* 0x080ff0000004182c */
[----:B------:R-:W-:Y:S08]  /*7d50*/  HMMA.16816.F32.BF16 R48, R140, R214, R48 ;  /* 0x000000d68c30723c */ /* 0x000ff00000041830 */
[-C--:B-1----:R-:W-:Y:S08]  /*7d60*/  HMMA.16816.F32.BF16 R4, R192, R196.reuse, R4 ;  /* 0x000000c4c004723c */ /* 0x082ff00000041804 */
[C---:B------:R-:W-:Y:S08]  /*7d70*/  HMMA.16816.F32.BF16 R8, R216.reuse, R196, R8 ;  /* 0x000000c4d808723c */ /* 0x040ff00000041808 */
[-C--:B------:R-:W-:Y:S08]  /*7d80*/  HMMA.16816.F32.BF16 R12, R216, R198.reuse, R12 ;  /* 0x000000c6d80c723c */ /* 0x080ff0000004180c */
[----:B------:R-:W-:Y:S01]  /*7d90*/  FMUL.FTZ R4, R4, c[0x0][0x320] ;  /* 0x0000c80004047a20 */ /* 0x000fe20000410000 */
[C---:B------:R-:W-:Y:S03]  /*7da0*/  HMMA.16816.F32.BF16 R16, R192.reuse, R198, R16 ;  /* 0x000000c6c010723c */ /* 0x040fe60000041810 */
[----:B------:R-:W1:Y:S01]  /*7db0*/  MUFU.TANH R201, R4 ;  /* 0x0000000400c97308 */ /* 0x000e620000002400 */
[----:B------:R-:W-:Y:S02]  /*7dc0*/  FMUL.FTZ R5, R5, c[0x0][0x320] ;  /* 0x0000c80005057a20 */ /* 0x000fe40000410000 */
[----:B------:R-:W-:Y:S02]  /*7dd0*/  FMUL.FTZ R6, R6, c[0x0][0x320] ;  /* 0x0000c80006067a20 */ /* 0x000fe40000410000 */
[----:B------:R-:W-:Y:S04]  /*7de0*/  FMUL.FTZ R7, R7, c[0x0][0x320] ;  /* 0x0000c80007077a20 */ /* 0x000fe80000410000 */
[----:B------:R-:W-:Y:S01]  /*7df0*/  FMUL.FTZ R8, R8, c[0x0][0x320] ;  /* 0x0000c80008087a20 */ /* 0x000fe20000410000 */
[----:B------:R-:W2:Y:S01]  /*7e00*/  MUFU.TANH R196, R5 ;  /* 0x0000000500c47308 */ /* 0x000ea20000002400 */
        /* <DEDUP_REMOVED lines=11> */
[----:B------:R4:W1:Y:S10]  /*7ec0*/  MUFU.TANH R202, R7 ;  /* 0x0000000700ca7308 */ /* 0x0008740000002400 */
[----:B------:R-:W1:Y:S10]  /*7ed0*/  MUFU.TANH R215, R8 ;  /* 0x0000000800d77308 */ /* 0x000e740000002400 */
[----:B------:R-:W1:Y:S01]  /*7ee0*/  MUFU.TANH R211, R9 ;  /* 0x0000000900d37308 */ /* 0x000e620000002400 */
[----:B----4-:R-:W4:Y:S09]  /*7ef0*/  LDSM.16.M88.4 R4, [R229+0x2000] ;  /* 0x00200000e504783b */ /* 0x010f320000000200 */
[----:B------:R-:W1:Y:S10]  /*7f00*/  MUFU.TANH R221, R10 ;  /* 0x0000000a00dd7308 */ /* 0x000e740000002400 */
[----:B------:R1:W1:Y:S10]  /*7f10*/  MUFU.TANH R220, R11 ;  /* 0x0000000b00dc7308 */ /* 0x0002740000002400 */
[----:B------:R2:W2:Y:S10]  /*7f20*/  MUFU.TANH R208, R13 ;  /* 0x0000000d00d07308 */ /* 0x0004b40000002400 */
[----:B------:R-:W3:Y:S01]  /*7f30*/  MUFU.TANH R209, R12 ;  /* 0x0000000c00d17308 */ /* 0x000ee20000002400 */
[----:B-1----:R-:W1:Y:S01]  /*7f40*/  LDSM.16.M88.4 R8, [R229+0x2800] ;  /* 0x00280000e508783b */ /* 0x002e620000000200 */
[-C--:B----4-:R-:W-:Y:S01]  /*7f50*/  HMMA.16816.F32.BF16 R20, R192, R4.reuse, R20 ;  /* 0x00000004c014723c */ /* 0x090fe20000041814 */
[----:B------:R-:W-:Y:S07]  /*7f60*/  DEPBAR.LE SB0, 0x0 ;  /* 0x000080000000791a */ /* 0x000fee0000000000 */
[----:B------:R-:W4:Y:S01]  /*7f70*/  MUFU.TANH R136, R17 ;  /* 0x0000001100887308 */ /* 0x000f220000002400 */
[----:B------:R-:W-:Y:S01]  /*7f80*/  BAR.SYNC.DEFER_BLOCKING 0x0 ;  /* 0x0000000000007b1d */ /* 0x000fe20000010000 */
[C---:B------:R-:W-:Y:S02]  /*7f90*/  HMMA.16816.F32.BF16 R24, R216.reuse, R4, R24 ;  /* 0x00000004d818723c */ /* 0x040fe40000041818 */
[----:B--2---:R-:W-:Y:S06]  /*7fa0*/  MOV R13, c[0x0][0x1e4] ;  /* 0x00007900000d7a02 */ /* 0x004fec0000000f00 */
[----:B------:R-:W2:Y:S01]  /*7fb0*/  MUFU.TANH R197, R19 ;  /* 0x0000001300c57308 */ /* 0x000ea20000002400 */
[-C--:B------:R-:W-:Y:S03]  /*7fc0*/  HMMA.16816.F32.BF16 R28, R216, R6.reuse, R28 ;  /* 0x00000006d81c723c */ /* 0x080fe6000004181c */
[----:B------:R-:W-:Y:S05]  /*7fd0*/  @P6 IMAD.WIDE.U32 R4, R0, c[0x0][0x1e0], RZ ;  /* 0x0000780000046a25 */ /* 0x000fea00078e00ff */
[C---:B------:R-:W-:Y:S01]  /*7fe0*/  HMMA.16816.F32.BF16 R32, R192.reuse, R6, R32 ;  /* 0x00000006c020723c */ /* 0x040fe20000041820 */
[----:B------:R-:W2:Y:S03]  /*7ff0*/  MUFU.TANH R214, R14 ;  /* 0x0000000e00d67308 */ /* 0x000ea60000002400 */
[----:B------:R-:W-:Y:S01]  /*8000*/  @P6 IADD3 R0, R5, R2, RZ ;  /* 0x0000000205006210 */ /* 0x000fe20007ffe0ff */
[----:B------:R-:W-:Y:S01]  /*8010*/  FMUL.FTZ R22, R22, c[0x0][0x320] ;  /* 0x0000c80016167a20 */ /* 0x000fe20000410000 */
[----:B------:R2:W2:Y:S01]  /*8020*/  LDL R5, [R1+0x20] ;  /* 0x0000200001057983 */ /* 0x0004a20000100800 */
[----:B------:R-:W-:Y:S01]  /*8030*/  MOV R7, c[0x0][0x1e0] ;  /* 0x0000780000077a02 */ /* 0x000fe20000000f00 */
[----:B------:R-:W-:Y:S01]  /*8040*/  FMUL.FTZ R20, R20, c[0x0][0x320] ;  /* 0x0000c80014147a20 */ /* 0x000fe20000410000 */
[----:B------:R-:W-:Y:S02]  /*8050*/  @P6 MOV R2, R222 ;  /* 0x000000de00026202 */ /* 0x000fe40000000f00 */
[----:B------:R3:W2:Y:S01]  /*8060*/  MUFU.TANH R142, R22 ;  /* 0x00000016008e7308 */ /* 0x0006a20000002400 */
[----:B------:R-:W-:Y:S01]  /*8070*/  @P6 SHF.L.U32 R6, R7, 0x5, RZ ;  /* 0x0000000507066819 */ /* 0x000fe200000006ff */
[----:B------:R-:W-:Y:S01]  /*8080*/  @P6 IMAD R0, R0, 0x30, RZ ;  /* 0x0000003000006824 */ /* 0x000fe200078e02ff */
[-C--:B-1----:R-:W-:Y:S03]  /*8090*/  HMMA.16816.F32.BF16 R36, R192, R8.reuse, R36 ;  /* 0x00000008c024723c */ /* 0x082fe60000041824 */
[----:B------:R-:W-:Y:S04]  /*80a0*/  @P6 IMAD.WIDE.U32 R2, R4, 0x30, R2 ;  /* 0x0000003004026825 */ /* 0x000fe800078e0002 */
[----:B------:R-:W1:Y:S01]  /*80b0*/  MUFU.TANH R135, R20 ;  /* 0x0000001400877308 */ /* 0x000e620000002400 */
[----:B------:R-:W-:Y:S01]  /*80c0*/  FMUL.FTZ R21, R21, c[0x0][0x320] ;  /* 0x0000c80015157a20 */ /* 0x000fe20000410000 */
[C---:B------:R-:W-:Y:S04]  /*80d0*/  HMMA.16816.F32.BF16 R40, R216.reuse, R8, R40 ;  /* 0x00000008d828723c */ /* 0x040fe80000041828 */
[----:B------:R-:W-:Y:S01]  /*80e0*/  @P6 IADD3 R4, R3, R0, RZ ;  /* 0x0000000003046210 */ /* 0x000fe20007ffe0ff */
[----:B------:R-:W-:Y:S01]  /*80f0*/  FMUL.FTZ R26, R26, c[0x0][0x320] ;  /* 0x0000c8001a1a7a20 */ /* 0x000fe20000410000 */
[C---:B------:R-:W-:Y:S01]  /*8100*/  @P6 SHF.L.U32 R0, R2.reuse, 0x1, RZ ;  /* 0x0000000102006819 */ /* 0x040fe200000006ff */
[----:B------:R-:W-:Y:S01]  /*8110*/  FMUL.FTZ R27, R27, c[0x0][0x320] ;  /* 0x0000c8001b1b7a20 */ /* 0x000fe20000410000 */
[----:B------:R1:W1:Y:S01]  /*8120*/  MUFU.TANH R133, R21 ;  /* 0x0000001500857308 */ /* 0x0002620000002400 */
[-C--:B------:R-:W-:Y:S03]  /*8130*/  HMMA.16816.F32.BF16 R44, R216, R10.reuse, R44 ;  /* 0x0000000ad82c723c */ /* 0x080fe6000004182c */
[----:B------:R-:W-:Y:S01]  /*8140*/  @P6 SHF.L.U64.HI R4, R2, 0x1, R4 ;  /* 0x0000000102046819 */ /* 0x000fe20000010204 */
[----:B------:R-:W-:Y:S01]  /*8150*/  FMUL.FTZ R28, R28, c[0x0][0x320] ;  /* 0x0000c8001c1c7a20 */ /* 0x000fe20000410000 */
[C---:B------:R-:W-:Y:S01]  /*8160*/  @P6 IADD3 R2, P0, R0.reuse, c[0x0][0x1c8], RZ ;  /* 0x0000720000026a10 */ /* 0x040fe20007f1e0ff */
[----:B------:R-:W-:Y:S01]  /*8170*/  FMUL.FTZ R29, R29, c[0x0][0x320] ;  /* 0x0000c8001d1d7a20 */ /* 0x000fe20000410000 */
[----:B------:R-:W-:Y:S01]  /*8180*/  @P6 IADD3 R0, P5, R0, 0x80, RZ ;  /* 0x0000008000006810 */ /* 0x000fe20007fbe0ff */
[----:B------:R-:W-:Y:S01]  /*8190*/  HMMA.16816.F32.BF16 R48, R192, R10, R48 ;  /* 0x0000000ac030723c */ /* 0x000fe20000041830 */
[----:B------:R4:W2:Y:S01]  /*81a0*/  MUFU.TANH R207, R26 ;  /* 0x0000001a00cf7308 */ /* 0x0008a20000002400 */
[----:B------:R-:W2:Y:S02]  /*81b0*/  LDL R10, [R1+0x4] ;  /* 0x00000400010a7983 */ /* 0x000ea40000100800 */
[----:B---3--:R-:W-:Y:S01]  /*81c0*/  FMUL.FTZ R22, R36, c[0x0][0x320] ;  /* 0x0000c80024167a20 */ /* 0x008fe20000410000 */
[----:B------:R-:W-:Y:S01]  /*81d0*/  @P6 IADD3.X R3, R4, c[0x0][0x1cc], RZ, P0, !PT ;  /* 0x0000730004036a10 */ /* 0x000fe200007fe4ff */
[----:B------:R-:W3:Y:S01]  /*81e0*/  LDL R36, [R1+0xc] ;  /* 0x00000c0001247983 */ /* 0x000ee20000100800 */
[----:B------:R-:W-:Y:S01]  /*81f0*/  @P6 IADD3 R8, P2, R0, c[0x0][0x1c8], RZ ;  /* 0x0000720000086a10 */ /* 0x000fe20007f5e0ff */
[----:B------:R-:W-:Y:S01]  /*8200*/  FMUL.FTZ R30, R30, c[0x0][0x320] ;  /* 0x0000c8001e1e7a20 */ /* 0x000fe20000410000 */
[----:B------:R-:W-:Y:S01]  /*8210*/  @P6 SHF.L.U64.HI R0, R7, 0x5, R13 ;  /* 0x0000000507006819 */ /* 0x000fe2000001020d */
[----:B------:R-:W-:Y:S01]  /*8220*/  @!PT LDS RZ, [RZ] ;  /* 0x00000000fffff984 */ /* 0x000fe20000000800 */
[----:B------:R-:W-:Y:S01]  /*8230*/  @!PT LDS RZ, [RZ] ;  /* 0x00000000fffff984 */ /* 0x000fe20000000800 */
[----:B------:R-:W-:Y:S01]  /*8240*/  @!PT LDS RZ, [RZ] ;  /* 0x00000000fffff984 */ /* 0x000fe20000000800 */
[----:B------:R4:W-:Y:S01]  /*8250*/  @P6 LDGSTS.E.BYPASS.LTC128B.128 [R243+0x3100], [R2.64], !P4 ;  /* 0x0310000002f36fae */ /* 0x0009e2000e101d4e */
[----:B------:R4:W2:Y:S01]  /*8260*/  MUFU.TANH R206, R27 ;  /* 0x0000001b00ce7308 */ /* 0x0008a20000002400 */
[----:B------:R-:W-:Y:S01]  /*8270*/  @P6 IADD3.X R9, RZ, c[0x0][0x1cc], R4, P2, P5 ;  /* 0x00007300ff096a10 */ /* 0x000fe200017ea404 */
[----:B------:R-:W-:Y:S01]  /*8280*/  FMUL.FTZ R31, R31, c[0x0][0x320] ;  /* 0x0000c8001f1f7a20 */ /* 0x000fe20000410000 */
[----:B------:R-:W-:Y:S01]  /*8290*/  PLOP3.LUT P0, PT, PT, PT, UP3, 0x80, 0x0 ;  /* 0x000000000000781c */ /* 0x000fe20003f0f038 */
[----:B------:R-:W-:Y:S02]  /*82a0*/  FMUL.FTZ R12, R16, c[0x0][0x320] ;  /* 0x0000c800100c7a20 */ /* 0x000fe40000410000 */
[----:B------:R-:W-:Y:S01]  /*82b0*/  FMUL.FTZ R34, R34, c[0x0][0x320] ;  /* 0x0000c80022227a20 */ /* 0x000fe20000410000 */
[----:B------:R2:W-:Y:S01]  /*82c0*/  @P6 LDGSTS.E.BYPASS.LTC128B.128 [R243+0x4900], [R8.64], !P3 ;  /* 0x0490000008f36fae */ /* 0x0005e2000d901d4e */
[----:B-1----:R-:W-:Y:S02]  /*82d0*/  FMUL.FTZ R21, R37, c[0x0][0x320] ;  /* 0x0000c80025157a20 */ /* 0x002fe40000410000 */
[----:B------:R1:W1:Y:S01]  /*82e0*/  MUFU.TANH R140, R28 ;  /* 0x0000001c008c7308 */ /* 0x0002620000002400 */
[----:B------:R-:W-:Y:S02]  /*82f0*/  FMUL.FTZ R42, R42, c[0x0][0x320] ;  /* 0x0000c8002a2a7a20 */ /* 0x000fe40000410000 */
[----:B------:R-:W-:Y:S02]  /*8300*/  FMUL.FTZ R43, R43, c[0x0][0x320] ;  /* 0x0000c8002b2b7a20 */ /* 0x000fe40000410000 */
[----:B----4-:R-:W-:Y:S02]  /*8310*/  FMUL.FTZ R26, R33, c[0x0][0x320] ;  /* 0x0000c800211a7a20 */ /* 0x010fe40000410000 */
[----:B------:R-:W-:Y:S02]  /*8320*/  FMUL.FTZ R33, R35, c[0x0][0x320] ;  /* 0x0000c80023217a20 */ /* 0x000fe40000410000 */
[----:B------:R-:W-:Y:S01]  /*8330*/  FMUL.FTZ R35, R40, c[0x0][0x320] ;  /* 0x0000c80028237a20 */ /* 0x000fe20000410000 */
[----:B------:R4:W2:Y:S01]  /*8340*/  MUFU.TANH R137, R29 ;  /* 0x0000001d00897308 */ /* 0x0008a20000002400 */
[----:B------:R-:W-:Y:S02]  /*8350*/  FMUL.FTZ R46, R46, c[0x0][0x320] ;  /* 0x0000c8002e2e7a20 */ /* 0x000fe40000410000 */
[----:B------:R-:W-:Y:S02]  /*8360*/  FMUL.FTZ R47, R47, c[0x0][0x320] ;  /* 0x0000c8002f2f7a20 */ /* 0x000fe40000410000 */
[----:B------:R-:W-:Y:S01]  /*8370*/  FMUL.FTZ R27, R32, c[0x0][0x320] ;  /* 0x0000c800201b7a20 */ /* 0x000fe20000410000 */
[----:B------:R-:W-:Y:S01]  /*8380*/  @P6 IADD3 R2, P1, R2, R6, RZ ;  /* 0x0000000602026210 */ /* 0x000fe20007f3e0ff */
[----:B------:R-:W-:Y:S02]  /*8390*/  FMUL.FTZ R32, R41, c[0x0][0x320] ;  /* 0x0000c80029207a20 */ /* 0x000fe40000410000 */
[----:B------:R-:W-:Y:S01]  /*83a0*/  FMUL.FTZ R17, R48, c[0x0][0x320] ;  /* 0x0000c80030117a20 */ /* 0x000fe20000410000 */
[----:B------:R4:W2:Y:S01]  /*83b0*/  MUFU.TANH R143, R30 ;  /* 0x0000001e008f7308 */ /* 0x0008a20000002400 */
[----:B------:R-:W-:Y:S01]  /*83c0*/  @P6 IADD3.X R3, R3, R0, RZ, P1, !PT ;  /* 0x0000000003036210 */ /* 0x000fe20000ffe4ff */
[----:B------:R-:W-:Y:S01]  /*83d0*/  FMUL.FTZ R16, R49, c[0x0][0x320] ;  /* 0x0000c80031107a20 */ /* 0x000fe20000410000 */
[----:B------:R-:W-:Y:S01]  /*83e0*/  @P6 IADD3 R6, P2, R2, R6, RZ ;  /* 0x0000000602066210 */ /* 0x000fe20007f5e0ff */
[----:B-1----:R-:W-:Y:S02]  /*83f0*/  FMUL.FTZ R28, R45, c[0x0][0x320] ;  /* 0x0000c8002d1c7a20 */ /* 0x002fe40000410000 */
[----:B------:R1:W-:Y:S01]  /*8400*/  @P6 LDGSTS.E.BYPASS.LTC128B.128 [R243+0x3900], [R2.64], !P4 ;  /* 0x0390000002f36fae */ /* 0x0003e2000e101d4e */
[----:B------:R-:W-:Y:S01]  /*8410*/  @P6 IADD3.X R7, R3, R0, RZ, P2, !PT ;  /* 0x0000000003076210 */ /* 0x000fe200017fe4ff */
[----:B------:R-:W-:Y:S02]  /*8420*/  FMUL.FTZ R20, R50, c[0x0][0x320] ;  /* 0x0000c80032147a20 */ /* 0x000fe40000410000 */
[----:B------:R1:W1:Y:S01]  /*8430*/  MUFU.TANH R212, R31 ;  /* 0x0000001f00d47308 */ /* 0x0002620000002400 */
[----:B------:R-:W-:Y:S02]  /*8440*/  FMUL.FTZ R19, R51, c[0x0][0x320] ;  /* 0x0000c80033137a20 */ /* 0x000fe40000410000 */
[----:B------:R-:W-:Y:S01]  /*8450*/  FMUL.FTZ R23, R23, c[0x0][0x320] ;  /* 0x0000c80017177a20 */ /* 0x000fe20000410000 */
[----:B------:R2:W-:Y:S01]  /*8460*/  @P6 LDGSTS.E.BYPASS.LTC128B.128 [R243+0x5100], [R2.64+0x80], !P3 ;  /* 0x0510008002f36fae */ /* 0x0005e2000d901d4e */
[----:B----4-:R-:W-:Y:S02]  /*8470*/  FMUL.FTZ R29, R44, c[0x0][0x320] ;  /* 0x0000c8002c1d7a20 */ /* 0x010fe40000410000 */
[----:B------:R-:W-:Y:S02]  /*8480*/  FMUL.FTZ R24, R24, c[0x0][0x320] ;  /* 0x0000c80018187a20 */ /* 0x000fe40000410000 */
[----:B------:R-:W-:Y:S01]  /*8490*/  FMUL.FTZ R25, R25, c[0x0][0x320] ;  /* 0x0000c80019197a20 */ /* 0x000fe20000410000 */
[----:B------:R4:W2:Y:S01]  /*84a0*/  MUFU.TANH R213, R15 ;  /* 0x0000000f00d57308 */ /* 0x0008a20000002400 */
[----:B------:R-:W-:Y:S01]  /*84b0*/  IMAD R0, R242, -0x30, RZ ;  /* 0xffffffd0f2007824 */ /* 0x000fe200078e02ff */
[----:B------:R3:W-:Y:S01]  /*84c0*/  @P6 LDGSTS.E.BYPASS.LTC128B.128 [R243+0x4100], [R6.64], !P4 ;  /* 0x0410000006f36fae */ /* 0x0007e2000e101d4e */
[----:B------:R-:W-:Y:S07]  /*84d0*/  FMUL.FTZ R30, R39, c[0x0][0x320] ;  /* 0x0000c800271e7a20 */ /* 0x000fee0000410000 */
[----:B------:R-:W2:Y:S01]  /*84e0*/  MUFU.TANH R12, R12 ;  /* 0x0000000c000c7308 */ /* 0x000ea20000002400 */
[----:B------:R3:W-:Y:S01]  /*84f0*/  @P6 LDGSTS.E.BYPASS.LTC128B.128 [R243+0x5900], [R6.64+0x80], !P3 ;  /* 0x0590008006f36fae */ /* 0x0007e2000d901d4e */
[----:B-1----:R-:W-:Y:S07]  /*8500*/  FMUL.FTZ R31, R38, c[0x0][0x320] ;  /* 0x0000c800261f7a20 */ /* 0x002fee0000410000 */
[----:B------:R-:W0:Y:S01]  /*8510*/  LDGDEPBAR ;  /* 0x00000000000079af */ /* 0x000e220000000000 */
[----:B------:R4:W1:Y:S10]  /*8520*/  MUFU.TANH R199, R18 ;  /* 0x0000001200c77308 */ /* 0x0008740000002400 */
[----:B------:R4:W1:Y:S10]  /*8530*/  MUFU.TANH R141, R23 ;  /* 0x00000017008d7308 */ /* 0x0008740000002400 */
[----:B------:R4:W1:Y:S10]  /*8540*/  MUFU.TANH R203, R24 ;  /* 0x0000001800cb7308 */ /* 0x0008740000002400 */
[----:B------:R4:W1:Y:S10]  /*8550*/  MUFU.TANH R200, R25 ;  /* 0x0000001900c87308 */ /* 0x0008740000002400 */
        /* <DEDUP_REMOVED lines=19> */
[----:B--2---:R-:W-:Y:S02]  /*8690*/  @P0 MOV R5, R10 ;  /* 0x0000000a00050202 */ /* 0x004fe40000000f00 */
[----:B------:R-:W-:Y:S02]  /*86a0*/  PLOP3.LUT P0, PT, PT, PT, UP2, 0x40, 0x0 ;  /* 0x000000000000781c */ /* 0x000fe40003f0e828 */
[----:B---3--:R-:W-:Y:S01]  /*86b0*/  IADD3 R7, -R36, 0x1, R0 ;  /* 0x0000000124077810 */ /* 0x008fe20007ffe100 */
[----:B------:R-:W2:Y:S03]  /*86c0*/  SHFL.IDX PT, R4, R5, RZ, 0x1c1f ;  /* 0x001c1fff05047589 */ /* 0x000ea600000e0000 */
[----:B------:R-:W-:Y:S01]  /*86d0*/  IADD3 R7, R7, c[0x0][0x1d0], RZ ;  /* 0x0000740007077a10 */ /* 0x000fe20007ffe0ff */
[----:B------:R-:W3:Y:S03]  /*86e0*/  MUFU.TANH R19, R19 ;  /* 0x0000001300137308 */ /* 0x000ee60000002400 */
[----:B------:R-:W-:Y:S04]  /*86f0*/  IADD3 R7, R7, -c[0x0][0x168], RZ ;  /* 0x80005a0007077a10 */ /* 0x000fe80007ffe0ff */
[C---:B------:R-:W-:Y:S02]  /*8700*/  IADD3 R6, R7.reuse, c[0x0][0x328], RZ ;  /* 0x0000ca0007067a10 */ /* 0x040fe40007ffe0ff */
[----:B------:R-:W-:Y:S02]  /*8710*/  IADD3 R7, R7, UR6, RZ ;  /* 0x0000000607077c10 */ /* 0x000fe4000fffe0ff */
[----:B--2---:R-:W-:Y:S02]  /*8720*/  IADD3 R3, R6, R4, RZ ;  /* 0x0000000406037210 */ /* 0x004fe40007ffe0ff */
[----:B------:R-:W-:Y:S01]  /*8730*/  IADD3 R2, R4, R7, RZ ;  /* 0x0000000704027210 */ /* 0x000fe20007ffe0ff */
[----:B------:R-:W-:-:S05]  /*8740*/  @P0 BRA `(.L_x_470) ;  /* 0x0000019000000947 */ /* 0x000fca0003800000 */
[----:B-1--4-:R-:W-:Y:S01]  /*8750*/  IADD3 R4, R4, c[0x0][0x1d0], RZ ;  /* 0x0000740004047a10 */ /* 0x012fe20007ffe0ff */
        /* <DEDUP_REMOVED lines=13> */
.L_x_472:
[----:B------:R-:W-:Y:S04]  /*8830*/  MOV R8, c[0x0][0x32c] ;  /* 0x0000cb0000087a02 */ /* 0x000fe80000000f00 */
[----:B------:R-:W-:Y:S11]  /*8840*/  ISETP.NE.AND P0, PT, R8, 0x1, PT ;  /* 0x000000010800780c */ /* 0x000ff60003f05270 */
[----:B------:R-:W-:Y:S02]  /*8850*/  @!UPT UIADD3 URZ, URZ, URZ, URZ ;  /* 0x0000003f3f3ff290 */ /* 0x000fe4000fffe03f */
[----:B------:R-:W-:Y:S05]  /*8860*/  @P0 IMAD.HI.U32 R8, R4, c[0x0][0x330], RZ ;  /* 0x0000cc0004080a27 */ /* 0x000fea00078e00ff */
[----:B------:R-:W-:Y:S02]  /*8870*/  @P0 SHF.R.U32.HI R4, RZ, c[0x0][0x334], R8 ;  /* 0x0000cd00ff040a19 */ /* 0x000fe40000011608 */
.L_x_473:
[----:B------:R-:W-:Y:S05]  /*8880*/  BSYNC B0 ;  /* 0x0000000000007941 */ /* 0x000fea0003800000 */
.L_x_471:
[----:B------:R-:W-:Y:S04]  /*8890*/  IMAD.IADD R8, R0, 0x1, -R36 ;  /* 0x0000000100087824 */ /* 0x000fe800078e0a24 */
[----:B------:R-:W-:Y:S05]  /*88a0*/  IMAD R4, R4, c[0x0][0x32c], R8 ;  /* 0x0000cb0004047a24 */ /* 0x000fea00078e0208 */
[----:B------:R-:W-:Y:S02]  /*88b0*/  IADD3 R8, R4, c[0x0][0x32c], RZ ;  /* 0x0000cb0004087a10 */ /* 0x000fe40007ffe0ff */
[----:B------:R-:W-:Y:S02]  /*88c0*/  IMNMX R2, R2, R4, !PT ;  /* 0x0000000402027217 */ /* 0x000fe40007800200 */
[----:B------:R-:W-:Y:S02]  /*88d0*/  IMNMX R3, R3, R8, PT ;  /* 0x0000000803037217 */ /* 0x000fe40003800200 */
.L_x_470:
[C---:B-1--4-:R-:W-:Y:S01]  /*88e0*/  ISETP.GE.AND P0, PT, R0.reuse, 0x1, PT ;  /* 0x000000010000780c */ /* 0x052fe20003f06270 */
[----:B------:R-:W1:Y:S01]  /*88f0*/  SHFL.IDX PT, R4, R5, 0x1, 0x1c1f ;  /* 0x003c1f0005047f89 */ /* 0x000e6200000e0000 */
[----:B------:R-:W-:Y:S02]  /*8900*/  ISETP.GE.AND P2, PT, R0, 0x9, PT ;  /* 0x000000090000780c */ /* 0x000fe40003f46270 */
[----:B------:R-:W-:Y:S02]  /*8910*/  P2R R15, PR, RZ, 0x1 ;  /* 0x00000001ff0f7803 */ /* 0x000fe40000000000 */
[----:B------:R-:W-:Y:S02]  /*8920*/  ISETP.GT.AND P0, PT, R2, RZ, !P0 ;  /* 0x000000ff0200720c */ /* 0x000fe40004704270 */
[----:B------:R-:W-:Y:S02]  /*8930*/  ISETP.GE.AND P1, PT, R0, 0x2, PT ;  /* 0x000000020000780c */ /* 0x000fe40003f26270 */
[----:B------:R-:W-:Y:S02]  /*8940*/  ISETP.LT.OR P0, PT, R3, 0x1, P0 ;  /* 0x000000010300780c */ /* 0x000fe40000701670 */
[----:B------:R-:W-:Y:S02]  /*8950*/  P2R R14, PR, RZ, 0x2 ;  /* 0x00000002ff0e7803 */ /* 0x000fe40000000000 */
[----:B------:R-:W-:Y:S02]  /*8960*/  FSEL R18, R201, -INF , !P0 ;  /* 0xff800000c9127808 */ /* 0x000fe40004000000 */
[C---:B------:R-:W-:Y:S02]  /*8970*/  ISETP.GT.AND P0, PT, R2.reuse, 0x8, !P2 ;  /* 0x000000080200780c */ /* 0x040fe40005704270 */
[----:B------:R-:W-:Y:S02]  /*8980*/  ISETP.GT.AND P1, PT, R2, 0x1, !P1 ;  /* 0x000000010200780c */ /* 0x000fe40004f24270 */
[----:B------:R-:W-:Y:S02]  /*8990*/  P2R R13, PR, RZ, 0x4 ;  /* 0x00000004ff0d7803 */ /* 0x000fe40000000000 */
[C---:B------:R-:W-:Y:S02]  /*89a0*/  ISETP.LT.OR P0, PT, R3.reuse, 0x9, P0 ;  /* 0x000000090300780c */ /* 0x040fe40000701670 */
[----:B------:R-:W-:Y:S02]  /*89b0*/  ISETP.GE.AND P2, PT, R0, 0xa, PT ;  /* 0x0000000a0000780c */ /* 0x000fe40003f46270 */
[C---:B------:R-:W-:Y:S02]  /*89c0*/  ISETP.LT.OR P1, PT, R3.reuse, 0x2, P1 ;  /* 0x000000020300780c */ /* 0x040fe40000f21670 */
[----:B------:R-:W-:Y:S02]  /*89d0*/  FSEL R25, R12, -INF , !P0 ;  /* 0xff8000000c197808 */ /* 0x000fe40004000000 */
[----:B------:R-:W-:Y:S02]  /*89e0*/  ISETP.GT.AND P0, PT, R2, 0x9, !P2 ;  /* 0x000000090200780c */ /* 0x000fe40005704270 */
[----:B------:R-:W-:Y:S02]  /*89f0*/  FSEL R23, R196, -INF , !P1 ;  /* 0xff800000c4177808 */ /* 0x000fe40004800000 */
[C---:B------:R-:W-:Y:S02]  /*8a00*/  ISETP.LT.OR P0, PT, R3.reuse, 0xa, P0 ;  /* 0x0000000a0300780c */ /* 0x040fe40000701670 */
[----:B------:R-:W-:Y:S02]  /*8a10*/  ISETP.GE.AND P1, PT, R0, 0x11, PT ;  /* 0x000000110000780c */ /* 0x000fe40003f26270 */
[----:B------:R-:W-:Y:S02]  /*8a20*/  FSEL R24, R136, -INF , !P0 ;  /* 0xff80000088187808 */ /* 0x000fe40004000000 */
[----:B------:R-:W-:Y:S02]  /*8a30*/  ISETP.GT.AND P0, PT, R2, 0x10, !P1 ;  /* 0x000000100200780c */ /* 0x000fe40004f04270 */
[----:B------:R-:W-:Y:S02]  /*8a40*/  P2R R11, PR, RZ, 0x2 ;  /* 0x00000002ff0b7803 */ /* 0x000fe40000000000 */
[----:B------:R-:W-:Y:S02]  /*8a50*/  ISETP.LT.OR P0, PT, R3, 0x11, P0 ;  /* 0x000000110300780c */ /* 0x000fe40000701670 */
        /* <DEDUP_REMOVED lines=14> */
[C---:B------:R-:W-:Y:S02]  /*8b40*/  ISETP.LT.OR P0, PT, R3.reuse, 0x1a, P0 ;  /* 0x0000001a0300780c */ /* 0x040fe40000701670 */
[----:B------:R-:W-:Y:S02]  /*8b50*/  ISETP.GE.AND P1, PT, R0, 0x21, PT ;  /* 0x000000210000780c */ /* 0x000fe40003f26270 */
[----:B------:R-:W-:Y:S02]  /*8b60*/  FSEL R204, R26, -INF , !P0 ;  /* 0xff8000001acc7808 */ /* 0x000fe40004000000 */
[----:B------:R-:W-:Y:S02]  /*8b70*/  ISETP.GT.AND P0, PT, R2, 0x20, !P1 ;  /* 0x000000200200780c */ /* 0x000fe40004f04270 */
[C---:B------:R-:W-:Y:S02]  /*8b80*/  ISETP.GE.AND P6, PT, R0.reuse, 0x22, PT ;  /* 0x000000220000780c */ /* 0x040fe40003fc6270 */
[C---:B------:R-:W-:Y:S02]  /*8b90*/  ISETP.LT.OR P0, PT, R3.reuse, 0x21, P0 ;  /* 0x000000210300780c */ /* 0x040fe40000701670 */
[----:B------:R-:W-:Y:S02]  /*8ba0*/  ISETP.GE.AND P5, PT, R0, 0x29, PT ;  /* 0x000000290000780c */ /* 0x000fe40003fa6270 */
[----:B------:R-:W-:Y:S02]  /*8bb0*/  FSEL R218, R22, -INF , !P0 ;  /* 0xff80000016da7808 */ /* 0x000fe40004000000 */
[C---:B------:R-:W-:Y:S02]  /*8bc0*/  ISETP.GT.AND P0, PT, R2.reuse, 0x21, !P6 ;  /* 0x000000210200780c */ /* 0x040fe40007704270 */
[----:B------:R-:W-:Y:S02]  /*8bd0*/  P2R R12, PR, RZ, 0x4 ;  /* 0x00000004ff0c7803 */ /* 0x000fe40000000000 */
[----:B------:R-:W-:Y:S04]  /*8be0*/  ISETP.LT.OR P0, PT, R3, 0x22, P0 ;  /* 0x000000220300780c */ /* 0x000fe80000701670 */
[----:B------:R-:W-:Y:S02]  /*8bf0*/  FSEL R222, R21, -INF , !P0 ;  /* 0xff80000015de7808 */ /* 0x000fe40004000000 */
[----:B------:R-:W-:Y:S04]  /*8c00*/  ISETP.GT.AND P0, PT, R2, 0x28, !P5 ;  /* 0x000000280200780c */ /* 0x000fe80006f04270 */
[----:B------:R-:W-:Y:S04]  /*8c10*/  ISETP.LT.OR P0, PT, R3, 0x29, P0 ;  /* 0x000000290300780c */ /* 0x000fe80000701670 */
[----:B------:R-:W-:Y:S02]  /*8c20*/  FSEL R247, R17, -INF , !P0 ;  /* 0xff80000011f77808 */ /* 0x000fe40004000000 */
[----:B------:R-:W-:Y:S04]  /*8c30*/  ISETP.GE.AND P0, PT, R0, 0x2a, PT ;  /* 0x0000002a0000780c */ /* 0x000fe80003f06270 */
[----:B------:R-:W-:Y:S01]  /*8c40*/  ISETP.GT.AND P2, PT, R2, 0x29, !P0 ;  /* 0x000000290200780c */ /* 0x000fe20004744270 */
[--C-:B-1----:R-:W-:Y:S03]  /*8c50*/  IMAD.IADD R2, R7, 0x1, R4.reuse ;  /* 0x0000000107027824 */ /* 0x102fe600078e0204 */
[----:B------:R-:W-:Y:S01]  /*8c60*/  ISETP.LT.OR P2, PT, R3, 0x2a, P2 ;  /* 0x0000002a0300780c */ /* 0x000fe20001741670 */
[----:B------:R-:W-:Y:S03]  /*8c70*/  IMAD.IADD R3, R6, 0x1, R4 ;  /* 0x0000000106037824 */ /* 0x000fe600078e0204 */
        /* <DEDUP_REMOVED lines=18> */
.L_x_476:
[----:B------:R-:W-:Y:S04]  /*8da0*/  MOV R16, c[0x0][0x32c] ;  /* 0x0000cb0000107a02 */ /* 0x000fe80000000f00 */
[----:B------:R-:W-:Y:S11]  /*8db0*/  ISETP.NE.AND P2, PT, R16, 0x1, PT ;  /* 0x000000011000780c */ /* 0x000ff60003f45270 */
[----:B------:R-:W-:Y:S02]  /*8dc0*/  @!UPT UIADD3 URZ, URZ, URZ, URZ ;  /* 0x0000003f3f3ff290 */ /* 0x000fe4000fffe03f */
[----:B------:R-:W-:Y:S05]  /*8dd0*/  @P2 IMAD.HI.U32 R16, R4, c[0x0][0x330], RZ ;  /* 0x0000cc0004102a27 */ /* 0x000fea00078e00ff */
[----:B------:R-:W-:Y:S02]  /*8de0*/  @P2 SHF.R.U32.HI R4, RZ, c[0x0][0x334], R16 ;  /* 0x0000cd00ff042a19 */ /* 0x000fe40000011610 */
.L_x_477:
[----:B------:R-:W-:Y:S05]  /*8df0*/  BSYNC B0 ;  /* 0x0000000000007941 */ /* 0x000fea0003800000 */
.L_x_475:
[----:B------:R-:W-:Y:S04]  /*8e00*/  IMAD.IADD R16, R0, 0x1, -R36 ;  /* 0x0000000100107824 */ /* 0x000fe800078e0a24 */
[----:B------:R-:W-:Y:S05]  /*8e10*/  IMAD R4, R4, c[0x0][0x32c], R16 ;  /* 0x0000cb0004047a24 */ /* 0x000fea00078e0210 */
[----:B------:R-:W-:Y:S02]  /*8e20*/  IADD3 R16, R4, c[0x0][0x32c], RZ ;  /* 0x0000cb0004107a10 */ /* 0x000fe40007ffe0ff */
[----:B------:R-:W-:Y:S02]  /*8e30*/  IMNMX R2, R2, R4, !PT ;  /* 0x0000000402027217 */ /* 0x000fe40007800200 */
[----:B------:R-:W-:Y:S02]  /*8e40*/  IMNMX R3, R3, R16, PT ;  /* 0x0000001003037217 */ /* 0x000fe40003800200 */
.L_x_474:
[----:B------:R-:W-:Y:S01]  /*8e50*/  ISETP.NE.AND P2, PT, R14, RZ, PT ;  /* 0x000000ff0e00720c */ /* 0x000fe20003f45270 */
[----:B------:R-:W1:Y:S03]  /*8e60*/  SHFL.IDX PT, R4, R5, 0x2, 0x1c1f ;  /* 0x005c1f0005047f89 */ /* 0x000e6600000e0000 */
[----:B------:R-:W-:Y:S04]  /*8e70*/  ISETP.GT.AND P2, PT, R2, 0x1, !P2 ;  /* 0x000000010200780c */ /* 0x000fe80005744270 */
[----:B------:R-:W-:Y:S04]  /*8e80*/  ISETP.LT.OR P2, PT, R3, 0x2, P2 ;  /* 0x000000020300780c */ /* 0x000fe80001741670 */
[----:B------:R-:W-:Y:S02]  /*8e90*/  FSEL R21, R202, -INF , !P2 ;  /* 0xff800000ca157808 */ /* 0x000fe40005000000 */
[----:B------:R-:W-:Y:S04]  /*8ea0*/  ISETP.NE.AND P2, PT, R13, RZ, PT ;  /* 0x000000ff0d00720c */ /* 0x000fe80003f45270 */
[----:B------:R-:W-:Y:S04]  /*8eb0*/  ISETP.GT.AND P2, PT, R2, 0x8, !P2 ;  /* 0x000000080200780c */ /* 0x000fe80005744270 */
[----:B------:R-:W-:Y:S04]  /*8ec0*/  ISETP.LT.OR P2, PT, R3, 0x9, P2 ;  /* 0x000000090300780c */ /* 0x000fe80001741670 */
[----:B------:R-:W-:Y:S02]  /*8ed0*/  FSEL R22, R199, -INF , !P2 ;  /* 0xff800000c7167808 */ /* 0x000fe40005000000 */
[----:B------:R-:W-:Y:S04]  /*8ee0*/  ISETP.NE.AND P2, PT, R12, RZ, PT ;  /* 0x000000ff0c00720c */ /* 0x000fe80003f45270 */
[C---:B------:R-:W-:Y:S04]  /*8ef0*/  ISETP.GT.AND P2, PT, R2.reuse, 0x9, !P2 ;  /* 0x000000090200780c */ /* 0x040fe80005744270 */
[----:B------:R-:W-:Y:S04]  /*8f00*/  ISETP.LT.OR P2, PT, R3, 0xa, P2 ;  /* 0x0000000a0300780c */ /* 0x000fe80001741670 */
[----:B------:R-:W-:Y:S02]  /*8f10*/  FSEL R27, R197, -INF , !P2 ;  /* 0xff800000c51b7808 */ /* 0x000fe40005000000 */
[----:B------:R-:W-:Y:S04]  /*8f20*/  ISETP.NE.AND P2, PT, R11, RZ, PT ;  /* 0x000000ff0b00720c */ /* 0x000fe80003f45270 */
[----:B------:R-:W-:Y:S04]  /*8f30*/  ISETP.GT.AND P2, PT, R2, 0x10, !P2 ;  /* 0x000000100200780c */ /* 0x000fe80005744270 */
[C---:B------:R-:W-:Y:S04]  /*8f40*/  ISETP.LT.OR P2, PT, R3.reuse, 0x11, P2 ;  /* 0x000000110300780c */ /* 0x040fe80001741670 */
        /* <DEDUP_REMOVED lines=13> */
[C---:B------:R-:W-:Y:S04]  /*9020*/  ISETP.GT.AND P2, PT, R2.reuse, 0x20, !P1 ;  /* 0x000000200200780c */ /* 0x040fe80004f44270 */
[----:B------:R-:W-:Y:S04]  /*9030*/  ISETP.LT.OR P2, PT, R3, 0x21, P2 ;  /* 0x000000210300780c */ /* 0x000fe80001741670 */
[----:B------:R-:W-:Y:S02]  /*9040*/  FSEL R216, R31, -INF , !P2 ;  /* 0xff8000001fd87808 */ /* 0x000fe40005000000 */
[----:B------:R-:W-:Y:S04]  /*9050*/  ISETP.GT.AND P2, PT, R2, 0x21, !P6 ;  /* 0x000000210200780c */ /* 0x000fe80007744270 */
[C---:B------:R-:W-:Y:S04]  /*9060*/  ISETP.LT.OR P2, PT, R3.reuse, 0x22, P2 ;  /* 0x000000220300780c */ /* 0x040fe80001741670 */
[----:B------:R-:W-:Y:S02]  /*9070*/  FSEL R217, R30, -INF , !P2 ;  /* 0xff8000001ed97808 */ /* 0x000fe40005000000 */
[----:B------:R-:W-:Y:S04]  /*9080*/  ISETP.GT.AND P2, PT, R2, 0x28, !P5 ;  /* 0x000000280200780c */ /* 0x000fe80006f44270 */
[----:B------:R-:W-:Y:S04]  /*9090*/  ISETP.LT.OR P2, PT, R3, 0x29, P2 ;  /* 0x000000290300780c */ /* 0x000fe80001741670 */
[----:B------:R-:W-:Y:S02]  /*90a0*/  FSEL R244, R20, -INF , !P2 ;  /* 0xff80000014f47808 */ /* 0x000fe40005000000 */
[----:B------:R-:W-:Y:S04]  /*90b0*/  ISETP.NE.AND P2, PT, R15, RZ, PT ;  /* 0x000000ff0f00720c */ /* 0x000fe80003f45270 */
[----:B------:R-:W-:Y:S04]  /*90c0*/  ISETP.GT.AND P2, PT, R2, RZ, !P2 ;  /* 0x000000ff0200720c */ /* 0x000fe80005744270 */
[----:B------:R-:W-:Y:S04]  /*90d0*/  ISETP.LT.OR P2, PT, R3, 0x1, P2 ;  /* 0x000000010300780c */ /* 0x000fe80001741670 */
[----:B------:R-:W-:Y:S02]  /*90e0*/  FSEL R17, R210, -INF , !P2 ;  /* 0xff800000d2117808 */ /* 0x000fe40005000000 */
[----:B------:R-:W-:Y:S01]  /*90f0*/  ISETP.GT.AND P2, PT, R2, 0x29, !P0 ;  /* 0x000000290200780c */ /* 0x000fe20004744270 */
[--C-:B-1----:R-:W-:Y:S03]  /*9100*/  IMAD.IADD R2, R7, 0x1, R4.reuse ;  /* 0x0000000107027824 */ /* 0x102fe600078e0204 */
[----:B------:R-:W-:Y:S01]  /*9110*/  ISETP.LT.OR P2, PT, R3, 0x2a, P2 ;  /* 0x0000002a0300780c */ /* 0x000fe20001741670 */
[----:B------:R-:W-:Y:S03]  /*9120*/  IMAD.IADD R3, R6, 0x1, R4 ;  /* 0x0000000106037824 */ /* 0x000fe600078e0204 */
[----:B---3--:R-:W-:Y:S02]  /*9130*/  FSEL R246, R19, -INF , !P2 ;  /* 0xff80000013f67808 */ /* 0x008fe40005000000 */
        /* <DEDUP_REMOVED lines=17> */
.L_x_480:
[----:B------:R-:W-:Y:S04]  /*9250*/  MOV R16, c[0x0][0x32c] ;  /* 0x0000cb0000107a02 */ /* 0x000fe80000000f00 */
[----:B------:R-:W-:Y:S11]  /*9260*/  ISETP.NE.AND P2, PT, R16, 0x1, PT ;  /* 0x000000011000780c */ /* 0x000ff60003f45270 */
[----:B------:R-:W-:Y:S02]  /*9270*/  @!UPT UIADD3 URZ, URZ, URZ, URZ ;  /* 0x0000003f3f3ff290 */ /* 0x000fe4000fffe03f */
[----:B------:R-:W-:Y:S05]  /*9280*/  @P2 IMAD.HI.U32 R16, R4, c[0x0][0x330], RZ ;  /* 0x0000cc0004102a27 */ /* 0x000fea00078e00ff */
[----:B------:R-:W-:Y:S02]  /*9290*/  @P2 SHF.R.U32.HI R4, RZ, c[0x0][0x334], R16 ;  /* 0x0000cd00ff042a19 */ /* 0x000fe40000011610 */
.L_x_481:
[----:B------:R-:W-:Y:S05]  /*92a0*/  BSYNC B0 ;  /* 0x0000000000007941 */ /* 0x000fea0003800000 */
.L_x_479:
[----:B------:R-:W-:Y:S04]  /*92b0*/  IMAD.IADD R16, R0, 0x1, -R36 ;  /* 0x0000000100107824 */ /* 0x000fe800078e0a24 */
[----:B------:R-:W-:Y:S05]  /*92c0*/  IMAD R4, R4, c[0x0][0x32c], R16 ;  /* 0x0000cb0004047a24 */ /* 0x000fea00078e0210 */
[----:B------:R-:W-:Y:S02]  /*92d0*/  IADD3 R16, R4, c[0x0][0x32c], RZ ;  /* 0x0000cb0004107a10 */ /* 0x000fe40007ffe0ff */
[----:B------:R-:W-:Y:S02]  /*92e0*/  IMNMX R2, R2, R4, !PT ;  /* 0x0000000402027217 */ /* 0x000fe40007800200 */
[----:B------:R-:W-:Y:S02]  /*92f0*/  IMNMX R3, R3, R16, PT ;  /* 0x0000001003037217 */ /* 0x000fe40003800200 */
.L_x_478:
[----:B------:R-:W-:Y:S01]  /*9300*/  ISETP.NE.AND P2, PT, R14, RZ, PT ;  /* 0x000000ff0e00720c */ /* 0x000fe20003f45270 */
[----:B------:R-:W1:Y:S03]  /*9310*/  SHFL.IDX PT, R4, R5, 0x3, 0x1c1f ;  /* 0x007c1f0005047f89 */ /* 0x000e6600000e0000 */
[C---:B------:R-:W-:Y:S04]  /*9320*/  ISETP.GT.AND P2, PT, R2.reuse, 0x1, !P2 ;  /* 0x000000010200780c */ /* 0x040fe80005744270 */
[----:B------:R-:W-:Y:S04]  /*9330*/  ISETP.LT.OR P2, PT, R3, 0x2, P2 ;  /* 0x000000020300780c */ /* 0x000fe80001741670 */
[----:B------:R-:W-:Y:S02]  /*9340*/  FSEL R20, R211, -INF , !P2 ;  /* 0xff800000d3147808 */ /* 0x000fe40005000000 */
[----:B------:R-:W-:Y:S04]  /*9350*/  ISETP.NE.AND P2, PT, R13, RZ, PT ;  /* 0x000000ff0d00720c */ /* 0x000fe80003f45270 */
        /* <DEDUP_REMOVED lines=29> */
[C---:B------:R-:W-:Y:S04]  /*9530*/  ISETP.GT.AND P2, PT, R2.reuse, 0x28, !P5 ;  /* 0x000000280200780c */ /* 0x040fe80006f44270 */
[----:B------:R-:W-:Y:S04]  /*9540*/  ISETP.LT.OR P2, PT, R3, 0x29, P2 ;  /* 0x000000290300780c */ /* 0x000fe80001741670 */
[----:B------:R-:W-:Y:S02]  /*9550*/  FSEL R245, R29, -INF , !P2 ;  /* 0xff8000001df57808 */ /* 0x000fe40005000000 */
[----:B------:R-:W-:Y:S04]  /*9560*/  ISETP.NE.AND P2, PT, R15, RZ, PT ;  /* 0x000000ff0f00720c */ /* 0x000fe80003f45270 */
[C---:B------:R-:W-:Y:S04]  /*9570*/  ISETP.GT.AND P2, PT, R2.reuse, RZ, !P2 ;  /* 0x000000ff0200720c */ /* 0x040fe80005744270 */
[----:B------:R-:W-:Y:S04]  /*9580*/  ISETP.LT.OR P2, PT, R3, 0x1, P2 ;  /* 0x000000010300780c */ /* 0x000fe80001741670 */
[----:B------:R-:W-:Y:S02]  /*9590*/  FSEL R16, R215, -INF , !P2 ;  /* 0xff800000d7107808 */ /* 0x000fe40005000000 */
        /* <DEDUP_REMOVED lines=22> */
.L_x_484:
[----:B------:R-:W-:Y:S04]  /*9700*/  MOV R5, c[0x0][0x32c] ;  /* 0x0000cb0000057a02 */ /* 0x000fe80000000f00 */
[----:B------:R-:W-:Y:S11]  /*9710*/  ISETP.NE.AND P2, PT, R5, 0x1, PT ;  /* 0x000000010500780c */ /* 0x000ff60003f45270 */
[----:B------:R-:W-:Y:S02]  /*9720*/  @!UPT UIADD3 URZ, URZ, URZ, URZ ;  /* 0x0000003f3f3ff290 */ /* 0x000fe4000fffe03f */
[----:B------:R-:W-:Y:S05]  /*9730*/  @P2 IMAD.HI.U32 R5, R4, c[0x0][0x330], RZ ;  /* 0x0000cc0004052a27 */ /* 0x000fea00078e00ff */
[----:B------:R-:W-:Y:S02]  /*9740*/  @P2 SHF.R.U32.HI R4, RZ, c[0x0][0x334], R5 ;  /* 0x0000cd00ff042a19 */ /* 0x000fe40000011605 */
.L_x_485:
[----:B------:R-:W-:Y:S05]  /*9750*/  BSYNC B0 ;  /* 0x0000000000007941 */ /* 0x000fea0003800000 */
.L_x_483:
[----:B------:R-:W-:Y:S04]  /*9760*/  IMAD.IADD R0, R0, 0x1, -R36 ;  /* 0x0000000100007824 */ /* 0x000fe800078e0a24 */
[----:B------:R-:W-:Y:S05]  /*9770*/  IMAD R4, R4, c[0x0][0x32c], R0 ;  /* 0x0000cb0004047a24 */ /* 0x000fea00078e0200 */
[----:B------:R-:W-:Y:S02]  /*9780*/  IADD3 R0, R4, c[0x0][0x32c], RZ ;  /* 0x0000cb0004007a10 */ /* 0x000fe40007ffe0ff */
[----:B------:R-:W-:Y:S02]  /*9790*/  IMNMX R2, R2, R4, !PT ;  /* 0x0000000402027217 */ /* 0x000fe40007800200 */
[----:B------:R-:W-:Y:S02]  /*97a0*/  IMNMX R3, R3, R0, PT ;  /* 0x0000000003037217 */ /* 0x000fe40003800200 */
.L_x_482:
[----:B------:R-:W-:Y:S02]  /*97b0*/  FMNMX.FTZ R137, R18, R132, !PT ;  /* 0x0000008412897209 */ /* 0x000fe40007810000 */
[----:B------:R-:W-:Y:S02]  /*97c0*/  ISETP.NE.AND P2, PT, R15, RZ, PT ;  /* 0x000000ff0f00720c */ /* 0x000fe40003f45270 */
[----:B------:R-:W-:Y:S02]  /*97d0*/  FMNMX.FTZ R137, R23, R137, !PT ;  /* 0x0000008917897209 */ /* 0x000fe40007810000 */
[----:B------:R-:W-:Y:S02]  /*97e0*/  ISETP.GT.AND P2, PT, R2, RZ, !P2 ;  /* 0x000000ff0200720c */ /* 0x000fe40005744270 */
[----:B------:R-:W-:Y:S02]  /*97f0*/  FMNMX.FTZ R137, R25, R137, !PT ;  /* 0x0000008919897209 */ /* 0x000fe40007810000 */
[----:B------:R-:W-:Y:S02]  /*9800*/  ISETP.LT.OR P2, PT, R3, 0x1, P2 ;  /* 0x000000010300780c */ /* 0x000fe40001741670 */
[----:B------:R-:W-:Y:S02]  /*9810*/  FMNMX.FTZ R137, R24, R137, !PT ;  /* 0x0000008918897209 */ /* 0x000fe40007810000 */
[----:B------:R-:W-:Y:S02]  /*9820*/  FMNMX.FTZ R0, R17, R134, !PT ;  /* 0x0000008611007209 */ /* 0x000fe40007810000 */
[----:B------:R-:W-:Y:S02]  /*9830*/  FMNMX.FTZ R137, R196, R137, !PT ;  /* 0x00000089c4897209 */ /* 0x000fe40007810000 */
[----:B------:R-:W-:Y:S02]  /*9840*/  FSEL R5, R221, -INF , !P2 ;  /* 0xff800000dd057808 */ /* 0x000fe40005000000 */
[----:B------:R-:W-:Y:S02]  /*9850*/  FMNMX.FTZ R137, R198, R137, !PT ;  /* 0x00000089c6897209 */ /* 0x000fe40007810000 */
[----:B------:R-:W-:Y:S02]  /*9860*/  ISETP.NE.AND P2, PT, R14, RZ, PT ;  /* 0x000000ff0e00720c */ /* 0x000fe40003f45270 */
[----:B------:R-:W-:Y:S02]  /*9870*/  FMNMX.FTZ R137, R201, R137, !PT ;  /* 0x00000089c9897209 */ /* 0x000fe40007810000 */
[----:B------:R-:W-:Y:S02]  /*9880*/  FMNMX.FTZ R0, R21, R0, !PT ;  /* 0x0000000015007209 */ /* 0x000fe40007810000 */
[----:B------:R-:W-:Y:S02]  /*9890*/  FMNMX.FTZ R137, R204, R137, !PT ;  /* 0x00000089cc897209 */ /* 0x000fe40007810000 */
[----:B------:R-:W-:Y:S02]  /*98a0*/  ISETP.GT.AND P2, PT, R2, 0x1, !P2 ;  /* 0x000000010200780c */ /* 0x000fe40005744270 */
[----:B------:R-:W-:Y:S02]  /*98b0*/  FMNMX.FTZ R137, R218, R137, !PT ;  /* 0x00000089da897209 */ /* 0x000fe40007810000 */
[----:B------:R-:W-:Y:S02]  /*98c0*/  FMNMX.FTZ R0, R22, R0, !PT ;  /* 0x0000000016007209 */ /* 0x000fe40007810000 */
[----:B------:R-:W-:Y:S02]  /*98d0*/  FMNMX.FTZ R137, R222, R137, !PT ;  /* 0x00000089de897209 */ /* 0x000fe40007810000 */
[----:B------:R-:W-:Y:S02]  /*98e0*/  ISETP.LT.OR P2, PT, R3, 0x2, P2 ;  /* 0x000000020300780c */ /* 0x000fe40001741670 */
[----:B------:R-:W-:Y:S02]  /*98f0*/  FMNMX.FTZ R0, R27, R0, !PT ;  /* 0x000000001b007209 */ /* 0x000fe40007810000 */
[----:B------:R-:W-:Y:S02]  /*9900*/  FSEL R7, R220, -INF , !P2 ;  /* 0xff800000dc077808 */ /* 0x000fe40005000000 */
[----:B------:R-:W-:Y:S02]  /*9910*/  ISETP.NE.AND P2, PT, R13, RZ, PT ;  /* 0x000000ff0d00720c */ /* 0x000fe40003f45270 */
[----:B------:R-:W-:Y:S02]  /*9920*/  FMNMX.FTZ R137, R247, R137, !PT ;  /* 0x00000089f7897209 */ /* 0x000fe40007810000 */
[----:B------:R-:W-:Y:S02]  /*9930*/  FMNMX.FTZ R0, R197, R0, !PT ;  /* 0x00000000c5007209 */ /* 0x000fe40007810000 */
[----:B------:R-:W-:Y:S02]  /*9940*/  ISETP.GT.AND P2, PT, R2, 0x8, !P2 ;  /* 0x000000080200780c */ /* 0x000fe40005744270 */
[----:B------:R-:W-:Y:S02]  /*9950*/  FMNMX.FTZ R137, R248, R137, !PT ;  /* 0x00000089f8897209 */ /* 0x000fe40007810000 */
[----:B------:R-:W-:Y:S02]  /*9960*/  FMNMX.FTZ R0, R199, R0, !PT ;  /* 0x00000000c7007209 */ /* 0x000fe40007810000 */
[----:B------:R-:W-:Y:S01]  /*9970*/  ISETP.LT.OR P2, PT, R3, 0x9, P2 ;  /* 0x000000090300780c */ /* 0x000fe20001741670 */
[----:B------:R-:W1:Y:S01]  /*9980*/  SHFL.BFLY PT, R6, R137, 0x2, 0x1f ;  /* 0x0c401f0089067f89 */ /* 0x000e6200000e0000 */
[----:B------:R-:W-:Y:S02]  /*9990*/  FMNMX.FTZ R0, R202, R0, !PT ;  /* 0x00000000ca007209 */ /* 0x000fe40007810000 */
[----:B------:R-:W-:Y:S02]  /*99a0*/  FSEL R13, R214, -INF , !P2 ;  /* 0xff800000d60d7808 */ /* 0x000fe40005000000 */
[----:B------:R-:W-:Y:S02]  /*99b0*/  ISETP.NE.AND P2, PT, R12, RZ, PT ;  /* 0x000000ff0c00720c */ /* 0x000fe40003f45270 */
[----:B------:R-:W-:Y:S02]  /*99c0*/  FMNMX.FTZ R0, R205, R0, !PT ;  /* 0x00000000cd007209 */ /* 0x000fe40007810000 */
[----:B------:R-:W-:Y:S02]  /*99d0*/  ISETP.GT.AND P2, PT, R2, 0x9, !P2 ;  /* 0x000000090200780c */ /* 0x000fe40005744270 */
[----:B------:R-:W-:Y:S02]  /*99e0*/  FMNMX.FTZ R0, R216, R0, !PT ;  /* 0x00000000d8007209 */ /* 0x000fe40007810000 */
[----:B------:R-:W-:Y:S02]  /*99f0*/  ISETP.LT.OR P2, PT, R3, 0xa, P2 ;  /* 0x0000000a0300780c */ /* 0x000fe40001741670 */
[----:B------:R-:W-:Y:S02]  /*9a00*/  FMNMX.FTZ R0, R217, R0, !PT ;  /* 0x00000000d9007209 */ /* 0x000fe40007810000 */
[----:B------:R-:W-:Y:S02]  /*9a10*/  FSEL R12, R213, -INF , !P2 ;  /* 0xff800000d50c7808 */ /* 0x000fe40005000000 */
[----:B------:R-:W-:Y:S02]  /*9a20*/  ISETP.NE.AND P2, PT, R11, RZ, PT ;  /* 0x000000ff0b00720c */ /* 0x000fe40003f45270 */
[----:B------:R-:W-:Y:S02]  /*9a30*/  FMNMX.FTZ R0, R244, R0, !PT ;  /* 0x00000000f4007209 */ /* 0x000fe40007810000 */
[----:B------:R-:W-:Y:S02]  /*9a40*/  ISETP.GT.AND P2, PT, R2, 0x10, !P2 ;  /* 0x000000100200780c */ /* 0x000fe40005744270 */
[----:B------:R-:W-:Y:S02]  /*9a50*/  FMNMX.FTZ R0, R246, R0, !PT ;  /* 0x00000000f6007209 */ /* 0x000fe40007810000 */
[----:B------:R-:W-:Y:S02]  /*9a60*/  ISETP.LT.OR P2, PT, R3, 0x11, P2 ;  /* 0x000000110300780c */ /* 0x000fe40001741670 */
[----:B-1----:R-:W-:Y:S02]  /*9a70*/  FMNMX.FTZ R137, R137, R6, !PT ;  /* 0x0000000689897209 */ /* 0x002fe40007810000 */
[----:B------:R-:W1:Y:S01]  /*9a80*/  SHFL.BFLY PT, R6, R0, 0x2, 0x1f ;  /* 0x0c401f0000067f89 */ /* 0x000e6200000e0000 */
        /* <DEDUP_REMOVED lines=14> */
[----:B------:R-:W-:Y:S02]  /*9b70*/  FMNMX.FTZ R4, R200, R4, !PT ;  /* 0x00000004c8047209 */ /* 0x000fe40007810000 */
[----:B------:R-:W-:Y:S01]  /*9b80*/  FSEL R211, R143, -INF , !P2 ;  /* 0xff8000008fd37808 */ /* 0x000fe20005000000 */
[----:B------:R-:W1:Y:S01]  /*9b90*/  SHFL.BFLY PT, R136, R0, 0x1, 0x1f ;  /* 0x0c201f0000887f89 */ /* 0x000e6200000e0000 */
[----:B------:R-:W-:Y:S02]  /*9ba0*/  ISETP.NE.AND P2, PT, R8, RZ, PT ;  /* 0x000000ff0800720c */ /* 0x000fe40003f45270 */
[----:B------:R-:W-:Y:S02]  /*9bb0*/  FMNMX.FTZ R4, R209, R4, !PT ;  /* 0x00000004d1047209 */ /* 0x000fe40007810000 */
[----:B------:R-:W-:Y:S02]  /*9bc0*/  FMNMX.FTZ R6, R5, R139, !PT ;  /* 0x0000008b05067209 */ /* 0x000fe40007810000 */
[----:B------:R-:W-:Y:S01]  /*9bd0*/  FMNMX.FTZ R4, R210, R4, !PT ;  /* 0x00000004d2047209 */ /* 0x000fe20007810000 */
[----:B------:R-:W2:Y:S01]  /*9be0*/  SHFL.BFLY PT, R8, R137, 0x1, 0x1f ;  /* 0x0c201f0089087f89 */ /* 0x000ea200000e0000 */
[----:B------:R-:W-:Y:S02]  /*9bf0*/  FMNMX.FTZ R6, R7, R6, !PT ;  /* 0x0000000607067209 */ /* 0x000fe40007810000 */
[----:B------:R-:W-:Y:S02]  /*9c00*/  FMNMX.FTZ R4, R219, R4, !PT ;  /* 0x00000004db047209 */ /* 0x000fe40007810000 */
[----:B------:R-:W-:Y:S02]  /*9c10*/  FMNMX.FTZ R6, R13, R6, !PT ;  /* 0x000000060d067209 */ /* 0x000fe40007810000 */
[----:B------:R-:W-:Y:S02]  /*9c20*/  FMNMX.FTZ R4, R223, R4, !PT ;  /* 0x00000004df047209 */ /* 0x000fe40007810000 */
[----:B------:R-:W-:Y:S02]  /*9c30*/  ISETP.GT.AND P2, PT, R2, 0x19, !P2 ;  /* 0x000000190200780c */ /* 0x000fe40005744270 */
[----:B------:R-:W-:Y:S02]  /*9c40*/  FMNMX.FTZ R4, R245, R4, !PT ;  /* 0x00000004f5047209 */ /* 0x000fe40007810000 */
[----:B------:R-:W-:Y:S02]  /*9c50*/  ISETP.LT.OR P2, PT, R3, 0x1a, P2 ;  /* 0x0000001a0300780c */ /* 0x000fe40001741670 */
[----:B------:R-:W-:Y:S02]  /*9c60*/  FMNMX.FTZ R4, R215, R4, !PT ;  /* 0x00000004d7047209 */ /* 0x000fe40007810000 */
[----:B-1----:R-:W-:Y:S02]  /*9c70*/  FMNMX.FTZ R136, R0, R136, !PT ;  /* 0x0000008800887209 */ /* 0x002fe40007810000 */
[----:B------:R-:W-:Y:S02]  /*9c80*/  FMNMX.FTZ R0, R12, R6, !PT ;  /* 0x000000060c007209 */ /* 0x000fe40007810000 */
[----:B------:R-:W-:Y:S01]  /*9c90*/  ISETP.GT.AND P1, PT, R2, 0x20, !P1 ;  /* 0x000000200200780c */ /* 0x000fe20004f24270 */
[----:B------:R-:W-:Y:S01]  /*9ca0*/  FMUL.FTZ R142, R136, c[0x0][0x2d0] ;  /* 0x0000b400888e7a20 */ /* 0x000fe20000410000 */
[----:B------:R-:W-:Y:S02]  /*9cb0*/  FMNMX.FTZ R0, R207, R0, !PT ;  /* 0x00000000cf007209 */ /* 0x000fe40007810000 */
[----:B--2---:R-:W-:Y:S02]  /*9cc0*/  FMNMX.FTZ R137, R137, R8, !PT ;  /* 0x0000000889897209 */ /* 0x004fe40007810000 */
[----:B------:R-:W1:Y:S01]  /*9cd0*/  SHFL.BFLY PT, R8, R4, 0x2, 0x1f ;  /* 0x0c401f0004087f89 */ /* 0x000e6200000e0000 */
[----:B------:R-:W-:Y:S02]  /*9ce0*/  FMNMX.FTZ R0, R208, R0, !PT ;  /* 0x00000000d0007209 */ /* 0x000fe40007810000 */
[----:B------:R-:W-:Y:S01]  /*9cf0*/  FSEL R206, R212, -INF , !P2 ;  /* 0xff800000d4ce7808 */ /* 0x000fe20005000000 */
[----:B------:R-:W-:Y:S01]  /*9d00*/  FMUL.FTZ R141, R137, c[0x0][0x2d0] ;  /* 0x0000b400898d7a20 */ /* 0x000fe20000410000 */
[----:B------:R-:W-:Y:S02]  /*9d10*/  ISETP.GT.AND P6, PT, R2, 0x21, !P6 ;  /* 0x000000210200780c */ /* 0x000fe400077c4270 */
[----:B------:R-:W-:Y:S02]  /*9d20*/  FMNMX.FTZ R0, R211, R0, !PT ;  /* 0x00000000d3007209 */ /* 0x000fe40007810000 */
[C---:B------:R-:W-:Y:S02]  /*9d30*/  ISETP.LT.OR P1, PT, R3.reuse, 0x21, P1 ;  /* 0x000000210300780c */ /* 0x040fe40000f21670 */
[----:B------:R-:W-:Y:S02]  /*9d40*/  ISETP.LT.OR P6, PT, R3, 0x22, P6 ;  /* 0x000000220300780c */ /* 0x000fe400037c1670 */
[----:B------:R-:W-:Y:S02]  /*9d50*/  FSEL R214, R42, -INF , !P1 ;  /* 0xff8000002ad67808 */ /* 0x000fe40004800000 */
[----:B------:R-:W-:Y:S02]  /*9d60*/  FMNMX.FTZ R0, R206, R0, !PT ;  /* 0x00000000ce007209 */ /* 0x000fe40007810000 */
[----:B------:R-:W-:Y:S02]  /*9d70*/  ISETP.GT.AND P5, PT, R2, 0x28, !P5 ;  /* 0x000000280200780c */ /* 0x000fe40006fa4270 */
[----:B------:R-:W-:Y:S02]  /*9d80*/  FSEL R212, R43, -INF , !P6 ;  /* 0xff8000002bd47808 */ /* 0x000fe40007000000 */
[----:B------:R-:W-:Y:S02]  /*9d90*/  FMNMX.FTZ R0, R214, R0, !PT ;  /* 0x00000000d6007209 */ /* 0x000fe40007810000 */
[C---:B------:R-:W-:Y:S02]  /*9da0*/  ISETP.LT.OR P5, PT, R3.reuse, 0x29, P5 ;  /* 0x000000290300780c */ /* 0x040fe40002fa1670 */
[----:B------:R-:W-:Y:S02]  /*9db0*/  ISETP.GT.AND P0, PT, R2, 0x29, !P0 ;  /* 0x000000290200780c */ /* 0x000fe40004704270 */
[----:B------:R-:W-:Y:S02]  /*9dc0*/  FMNMX.FTZ R0, R212, R0, !PT ;  /* 0x00000000d4007209 */ /* 0x000fe40007810000 */
[----:B-1----:R-:W-:Y:S02]  /*9dd0*/  FMNMX.FTZ R4, R4, R8, !PT ;  /* 0x0000000804047209 */ /* 0x002fe40007810000 */
[----:B------:R-:W-:Y:S02]  /*9de0*/  FSETP.NEU.FTZ.AND P1, PT, R136, -INF , PT ;  /* 0xff8000008800780b */ /* 0x000fe40003f3d000 */
[----:B------:R-:W-:Y:S01]  /*9df0*/  FSEL R213, R46, -INF , !P5 ;  /* 0xff8000002ed57808 */ /* 0x000fe20006800000 */
[----:B------:R-:W1:Y:S01]  /*9e00*/  SHFL.BFLY PT, R135, R4, 0x1, 0x1f ;  /* 0x0c201f0004877f89 */ /* 0x000e6200000e0000 */
[----:B------:R-:W-:Y:S02]  /*9e10*/  ISETP.LT.OR P0, PT, R3, 0x2a, P0 ;  /* 0x0000002a0300780c */ /* 0x000fe40000701670 */
[----:B------:R-:W-:Y:S02]  /*9e20*/  FSEL R142, R142, RZ, P1 ;  /* 0x000000ff8e8e7208 */ /* 0x000fe40000800000 */
[----:B------:R-:W-:Y:S02]  /*9e30*/  FSEL R140, R47, -INF , !P0 ;  /* 0xff8000002f8c7808 */ /* 0x000fe40004000000 */
[----:B------:R-:W-:Y:S01]  /*9e40*/  FMNMX.FTZ R0, R213, R0, !PT ;  /* 0x00000000d5007209 */ /* 0x000fe20007810000 */
[--C-:B------:R-:W-:Y:S01]  /*9e50*/  FFMA.FTZ R3, R27, c[0x0][0x2d0], -R142.reuse ;  /* 0x0000b4001b037a23 */ /* 0x100fe2000001088e */
[----:B------:R-:W-:Y:S01]  /*9e60*/  FSETP.NEU.FTZ.AND P2, PT, R137, -INF , PT ;  /* 0xff8000008900780b */ /* 0x000fe20003f5d000 */
[--C-:B------:R-:W-:Y:S01]  /*9e70*/  FFMA.FTZ R22, R22, c[0x0][0x2d0], -R142.reuse ;  /* 0x0000b40016167a23 */ /* 0x100fe2000001088e */
[----:B------:R-:W-:Y:S01]  /*9e80*/  FMNMX.FTZ R0, R140, R0, !PT ;  /* 0x000000008c007209 */ /* 0x000fe20007810000 */
[----:B------:R2:W-:Y:S01]  /*9e90*/  MUFU.EX2 R49, R3 ;  /* 0x0000000300317308 */ /* 0x0005e20000000800 */
[----:B------:R-:W-:Y:S01]  /*9ea0*/  FSEL R141, R141, RZ, P2 ;  /* 0x000000ff8d8d7208 */ /* 0x000fe20001000000 */
[--C-:B------:R-:W-:Y:S02]  /*9eb0*/  FFMA.FTZ R17, R17, c[0x0][0x2d0], -R142.reuse ;  /* 0x0000b40011117a23 */ /* 0x100fe4000001088e */
[----:B------:R-:W2:Y:S01]  /*9ec0*/  SHFL.BFLY PT, R2, R0, 0x2, 0x1f ;  /* 0x0c401f0000027f89 */ /* 0x000ea200000e0000 */
[----:B------:R-:W-:Y:S02]  /*9ed0*/  FFMA.FTZ R21, R21, c[0x0][0x2d0], -R142 ;  /* 0x0000b40015157a23 */ /* 0x000fe4000001088e */
[--C-:B------:R-:W-:Y:S02]  /*9ee0*/  FFMA.FTZ R18, R18, c[0x0][0x2d0], -R141.reuse ;  /* 0x0000b40012127a23 */ /* 0x100fe4000001088d */
[--C-:B------:R-:W-:Y:S01]  /*9ef0*/  FFMA.FTZ R24, R24, c[0x0][0x2d0], -R141.reuse ;  /* 0x0000b40018187a23 */ /* 0x100fe2000001088d */
[----:B------:R-:W3:Y:S01]  /*9f00*/  MUFU.EX2 R29, R22 ;  /* 0x00000016001d7308 */ /* 0x000ee20000000800 */
[--C-:B------:R-:W-:Y:S01]  /*9f10*/  FFMA.FTZ R25, R25, c[0x0][0x2d0], -R141.reuse ;  /* 0x0000b40019197a23 */ /* 0x100fe2000001088d */
[----:B-1----:R-:W-:Y:S01]  /*9f20*/  FMNMX.FTZ R135, R4, R135, !PT ;  /* 0x0000008704877209 */ /* 0x002fe20007810000 */
[----:B------:R-:W-:Y:S03]  /*9f30*/  FFMA.FTZ R23, R23, c[0x0][0x2d0], -R141 ;  /* 0x0000b40017177a23 */ /* 0x000fe6000001088d */
[C---:B------:R-:W-:Y:S01]  /*9f40*/  FSETP.NEU.FTZ.AND P0, PT, R135.reuse, -INF , PT ;  /* 0xff8000008700780b */ /* 0x040fe20003f1d000 */
[----:B------:R-:W-:Y:S03]  /*9f50*/  FMUL.FTZ R143, R135, c[0x0][0x2d0] ;  /* 0x0000b400878f7a20 */ /* 0x000fe60000410000 */
[----:B------:R-:W-:Y:S02]  /*9f60*/  MUFU.EX2 R33, R18 ;  /* 0x0000001200217308 */ /* 0x000fe40000000800 */
[----:B------:R-:W-:Y:S05]  /*9f70*/  FSEL R143, R143, RZ, P0 ;  /* 0x000000ff8f8f7208 */ /* 0x000fea0000000000 */
[--C-:B------:R-:W-:Y:S01]  /*9f80*/  FFMA.FTZ R19, R19, c[0x0][0x2d0], -R143.reuse ;  /* 0x0000b40013137a23 */ /* 0x100fe2000001088f */
[----:B--2---:R-:W-:Y:S01]  /*9f90*/  FMNMX.FTZ R3, R0, R2, !PT ;  /* 0x0000000200037209 */ /* 0x004fe20007810000 */
[--C-:B------:R-:W-:Y:S01]  /*9fa0*/  FFMA.FTZ R2, R26, c[0x0][0x2d0], -R143.reuse ;  /* 0x0000b4001a027a23 */ /* 0x100fe2000001088f */
[----:B------:R-:W-:Y:S01]  /*9fb0*/  FSEL R0, R137, RZ, P2 ;  /* 0x000000ff89007208 */ /* 0x000fe20001000000 */
[----:B------:R-:W-:Y:S01]  /*9fc0*/  MUFU.EX2 R28, R19 ;  /* 0x00000013001c7308 */ /* 0x000fe20000000800 */
[--C-:B------:R-:W-:Y:S01]  /*9fd0*/  FFMA.FTZ R20, R20, c[0x0][0x2d0], -R143.reuse ;  /* 0x0000b40014147a23 */ /* 0x100fe2000001088f */
[----:B------:R-:W1:Y:S01]  /*9fe0*/  SHFL.BFLY PT, R4, R3, 0x1, 0x1f ;  /* 0x0c201f0003047f89 */ /* 0x000e6200000e0000 */
[----:B---3--:R-:W-:Y:S01]  /*9ff0*/  F2FP.BF16.PACK_AB R195, R49, R29 ;  /* 0x0000001d31c3723e */ /* 0x008fe200000010ff */
[----:B------:R-:W-:Y:S02]  /*a000*/  FADD.FTZ R0, -R0, R132 ;  /* 0x0000008400007221 */ /* 0x000fe40000010100 */
[----:B------:R-:W-:Y:S02]  /*a010*/  FFMA.FTZ R16, R16, c[0x0][0x2d0], -R143 ;  /* 0x0000b40010107a23 */ /* 0x000fe4000001088f */
[----:B------:R-:W-:Y:S02]  /*a020*/  FMUL.FTZ R0, R0, c[0x0][0x2d0] ;  /* 0x0000b40000007a20 */ /* 0x000fe40000410000 */
[----:B------:R2:W-:Y:S10]  /*a030*/  MUFU.EX2 R40, R2 ;  /* 0x0000000200287308 */ /* 0x0005f40000000800 */
[----:B------:R3:W4:Y:S01]  /*a040*/  MUFU.EX2 R133, R0 ;  /* 0x0000000000857308 */ /* 0x0007220000000800 */
[----:B-1----:R-:W-:Y:S09]  /*a050*/  FMNMX.FTZ R3, R3, R4, !PT ;  /* 0x0000000403037209 */ /* 0x002ff20007810000 */
[----:B------:R-:W-:Y:S01]  /*a060*/  MUFU.EX2 R36, R24 ;  /* 0x0000001800247308 */ /* 0x000fe20000000800 */
[----:B--2---:R-:W-:Y:S05]  /*a070*/  FSEL R2, R136, RZ, P1 ;  /* 0x000000ff88027208 */ /* 0x004fea0000800000 */
[----:B------:R-:W-:Y:S04]  /*a080*/  FADD.FTZ R2, -R2, R134 ;  /* 0x0000008602027221 */ /* 0x000fe80000010100 */
[----:B------:R-:W-:Y:S01]  /*a090*/  MUFU.EX2 R30, R25 ;  /* 0x00000019001e7308 */ /* 0x000fe20000000800 */
[----:B------:R-:W-:Y:S02]  /*a0a0*/  FMUL.FTZ R134, R3, c[0x0][0x2d0] ;  /* 0x0000b40003867a20 */ /* 0x000fe40000410000 */
[----:B------:R-:W-:Y:S01]  /*a0b0*/  FMUL.FTZ R2, R2, c[0x0][0x2d0] ;  /* 0x0000b40002027a20 */ /* 0x000fe20000410000 */
[----:B---3--:R-:W-:Y:S01]  /*a0c0*/  FSEL R0, R135, RZ, P0 ;  /* 0x000000ff87007208 */ /* 0x008fe20000000000 */
[----:B----4-:R-:W-:Y:S01]  /*a0d0*/  FMUL.FTZ R52, R133, R52 ;  /* 0x0000003485347220 */ /* 0x010fe20000410000 */
[----:B------:R-:W-:Y:S01]  /*a0e0*/  FSETP.NEU.FTZ.AND P0, PT, R3, -INF , PT ;  /* 0xff8000000300780b */ /* 0x000fe20003f1d000 */
[----:B------:R-:W-:Y:S02]  /*a0f0*/  FMUL.FTZ R53, R133, R53 ;  /* 0x0000003585357220 */ /* 0x000fe40000410000 */
[----:B------:R-:W-:Y:S01]  /*a100*/  FADD.FTZ R0, -R0, R138 ;  /* 0x0000008a00007221 */ /* 0x000fe20000010100 */
[----:B------:R-:W1:Y:S01]  /*a110*/  MUFU.EX2 R132, R2 ;  /* 0x0000000200847308 */ /* 0x000e620000000800 */
[----:B------:R-:W-:Y:S01]  /*a120*/  FSEL R134, R134, RZ, P0 ;  /* 0x000000ff86867208 */ /* 0x000fe20000000000 */
[----:B------:R-:W-:Y:S02]  /*a130*/  FFMA.FTZ R138, R196, c[0x0][0x2d0], -R141 ;  /* 0x0000b400c48a7a23 */ /* 0x000fe4000001088d */
[----:B------:R-:W-:Y:S02]  /*a140*/  FMUL.FTZ R0, R0, c[0x0][0x2d0] ;  /* 0x0000b40000007a20 */ /* 0x000fe40000410000 */
[--C-:B------:R-:W-:Y:S02]  /*a150*/  FFMA.FTZ R4, R12, c[0x0][0x2d0], -R134.reuse ;  /* 0x0000b4000c047a23 */ /* 0x100fe40000010886 */
[--C-:B------:R-:W-:Y:S02]  /*a160*/  FFMA.FTZ R5, R5, c[0x0][0x2d0], -R134.reuse ;  /* 0x0000b40005057a23 */ /* 0x100fe40000010886 */
[----:B------:R2:W3:Y:S01]  /*a170*/  MUFU.EX2 R2, R0 ;  /* 0x0000000000027308 */ /* 0x0004e20000000800 */
[C---:B------:R-:W-:Y:S02]  /*a180*/  FMUL.FTZ R64, R133.reuse, R64 ;  /* 0x0000004085407220 */ /* 0x040fe40000410000 */
[C---:B------:R-:W-:Y:S02]  /*a190*/  FMUL.FTZ R65, R133.reuse, R65 ;  /* 0x0000004185417220 */ /* 0x040fe40000410000 */
[C---:B------:R-:W-:Y:S02]  /*a1a0*/  FMUL.FTZ R68, R133.reuse, R68 ;  /* 0x0000004485447220 */ /* 0x040fe40000410000 */
[C---:B------:R-:W-:Y:S02]  /*a1b0*/  FMUL.FTZ R69, R133.reuse, R69 ;  /* 0x0000004585457220 */ /* 0x040fe40000410000 */
[C---:B------:R-:W-:Y:S01]  /*a1c0*/  FMUL.FTZ R80, R133.reuse, R80 ;  /* 0x0000005085507220 */ /* 0x040fe20000410000 */
[----:B------:R-:W4:Y:S01]  /*a1d0*/  MUFU.EX2 R45, R4 ;  /* 0x00000004002d7308 */ /* 0x000f220000000800 */
[C---:B------:R-:W-:Y:S02]  /*a1e0*/  FMUL.FTZ R81, R133.reuse, R81 ;  /* 0x0000005185517220 */ /* 0x040fe40000410000 */
[----:B------:R-:W-:Y:S02]  /*a1f0*/  FMUL.FTZ R84, R133, R84 ;  /* 0x0000005485547220 */ /* 0x000fe40000410000 */
[C---:B-1----:R-:W-:Y:S02]  /*a200*/  FMUL.FTZ R19, R132.reuse, R159 ;  /* 0x0000009f84137220 */ /* 0x042fe40000410000 */
[C---:B------:R-:W-:Y:S02]  /*a210*/  FMUL.FTZ R18, R132.reuse, R158 ;  /* 0x0000009e84127220 */ /* 0x040fe40000410000 */
[----:B------:R-:W-:Y:S01]  /*a220*/  FMUL.FTZ R6, R132, R146 ;  /* 0x0000009284067220 */ /* 0x000fe20000410000 */
[----:B------:R-:W-:Y:S01]  /*a230*/  F2FP.BF16.PACK_AB R146, R40, R28 ;  /* 0x0000001c2892723e */ /* 0x000fe200000010ff */
[----:B------:R-:W1:Y:S01]  /*a240*/  MUFU.EX2 R34, R17 ;  /* 0x0000001100227308 */ /* 0x000e620000000800 */
[C---:B------:R-:W-:Y:S02]  /*a250*/  FMUL.FTZ R51, R132.reuse, R191 ;  /* 0x000000bf84337220 */ /* 0x040fe40000410000 */
[--C-:B--2---:R-:W-:Y:S02]  /*a260*/  FFMA.FTZ R0, R7, c[0x0][0x2d0], -R134.reuse ;  /* 0x0000b40007007a23 */ /* 0x104fe40000010886 */
[----:B------:R-:W-:Y:S02]  /*a270*/  FMUL.FTZ R7, R132, R147 ;  /* 0x0000009384077220 */ /* 0x000fe40000410000 */
[C---:B---3--:R-:W-:Y:S02]  /*a280*/  FMUL.FTZ R8, R2.reuse, R148 ;  /* 0x0000009402087220 */ /* 0x048fe40000410000 */
[C---:B------:R-:W-:Y:S01]  /*a290*/  FMUL.FTZ R9, R2.reuse, R149 ;  /* 0x0000009502097220 */ /* 0x040fe20000410000 */
[----:B------:R2:W-:Y:S01]  /*a2a0*/  MUFU.EX2 R50, R0 ;  /* 0x0000000000327308 */ /* 0x0005e20000000800 */
[C---:B------:R-:W-:Y:S01]  /*a2b0*/  FMUL.FTZ R12, R2.reuse, R152 ;  /* 0x00000098020c7220 */ /* 0x040fe20000410000 */
[----:B----4-:R-:W-:Y:S01]  /*a2c0*/  MOV R159, R45 ;  /* 0x0000002d009f7202 */ /* 0x010fe20000000f00 */
[C---:B------:R-:W-:Y:S02]  /*a2d0*/  FMUL.FTZ R4, R133.reuse, R144 ;  /* 0x0000009085047220 */ /* 0x040fe40000410000 */
[C---:B------:R-:W-:Y:S02]  /*a2e0*/  FMUL.FTZ R24, R2.reuse, R164 ;  /* 0x000000a402187220 */ /* 0x040fe40000410000 */
[----:B------:R-:W-:Y:S01]  /*a2f0*/  FMUL.FTZ R25, R2, R165 ;  /* 0x000000a502197220 */ /* 0x000fe20000410000 */
[----:B------:R-:W-:Y:S02]  /*a300*/  MOV R165, R33 ;  /* 0x0000002100a57202 */ /* 0x000fe40000000f00 */
[----:B------:R-:W3:Y:S01]  /*a310*/  MUFU.EX2 R31, R21 ;  /* 0x00000015001f7308 */ /* 0x000ee20000000800 */
[C---:B------:R-:W-:Y:S02]  /*a320*/  FMUL.FTZ R54, R132.reuse, R54 ;  /* 0x0000003684367220 */ /* 0x040fe40000410000 */
[----:B------:R-:W-:Y:S01]  /*a330*/  FMUL.FTZ R55, R132, R55 ;  /* 0x0000003784377220 */ /* 0x000fe20000410000 */
[----:B-1----:R-:W-:Y:S01]  /*a340*/  MOV R164, R34 ;  /* 0x0000002200a47202 */ /* 0x002fe20000000f00 */
[C---:B------:R-:W-:Y:S01]  /*a350*/  FMUL.FTZ R17, R133.reuse, R157 ;  /* 0x0000009d85117220 */ /* 0x040fe20000410000 */
[----:B------:R-:W-:Y:S01]  /*a360*/  MOV R157, R49 ;  /* 0x00000031009d7202 */ /* 0x000fe20000000f00 */
[----:B------:R-:W-:Y:S02]  /*a370*/  FMUL.FTZ R49, R133, R189 ;  /* 0x000000bd85317220 */ /* 0x000fe40000410000 */
[C---:B------:R-:W-:Y:S01]  /*a380*/  FMUL.FTZ R56, R2.reuse, R56 ;  /* 0x0000003802387220 */ /* 0x040fe20000410000 */
[----:B------:R-:W-:Y:S01]  /*a390*/  MUFU.EX2 R32, R20 ;  /* 0x0000001400207308 */ /* 0x000fe20000000800 */
[C---:B------:R-:W-:Y:S02]  /*a3a0*/  FMUL.FTZ R57, R2.reuse, R57 ;  /* 0x0000003902397220 */ /* 0x040fe40000410000 */
[C---:B------:R-:W-:Y:S02]  /*a3b0*/  FMUL.FTZ R60, R2.reuse, R60 ;  /* 0x0000003c023c7220 */ /* 0x040fe40000410000 */
[----:B--2---:R-:W-:Y:S02]  /*a3c0*/  FFMA.FTZ R0, R13, c[0x0][0x2d0], -R134 ;  /* 0x0000b4000d007a23 */ /* 0x004fe40000010886 */
[C---:B------:R-:W-:Y:S02]  /*a3d0*/  FMUL.FTZ R13, R2.reuse, R153 ;  /* 0x00000099020d7220 */ /* 0x040fe40000410000 */
[----:B------:R-:W-:Y:S01]  /*a3e0*/  FMUL.FTZ R61, R2, R61 ;  /* 0x0000003d023d7220 */ /* 0x000fe20000410000 */
[----:B------:R1:W2:Y:S01]  /*a3f0*/  MUFU.EX2 R48, R0 ;  /* 0x0000000000307308 */ /* 0x0002a20000000800 */
[C---:B------:R-:W-:Y:S02]  /*a400*/  FMUL.FTZ R66, R132.reuse, R66 ;  /* 0x0000004284427220 */ /* 0x040fe40000410000 */
[C---:B------:R-:W-:Y:S01]  /*a410*/  FMUL.FTZ R67, R132.reuse, R67 ;  /* 0x0000004384437220 */ /* 0x040fe20000410000 */
[----:B---3--:R-:W-:Y:S01]  /*a420*/  F2FP.BF16.PACK_AB R193, R31, R34 ;  /* 0x000000221fc1723e */ /* 0x008fe200000010ff */
[C---:B------:R-:W-:Y:S02]  /*a430*/  FMUL.FTZ R34, R132.reuse, R174 ;  /* 0x000000ae84227220 */ /* 0x040fe40000410000 */
[C---:B------:R-:W-:Y:S02]  /*a440*/  FMUL.FTZ R70, R132.reuse, R70 ;  /* 0x0000004684467220 */ /* 0x040fe40000410000 */
[----:B------:R-:W-:Y:S01]  /*a450*/  FMUL.FTZ R71, R132, R71 ;  /* 0x0000004784477220 */ /* 0x000fe20000410000 */
[----:B------:R-:W3:Y:S01]  /*a460*/  MUFU.EX2 R44, R16 ;  /* 0x00000010002c7308 */ /* 0x000ee20000000800 */
[C---:B------:R-:W-:Y:S02]  /*a470*/  FMUL.FTZ R72, R2.reuse, R72 ;  /* 0x0000004802487220 */ /* 0x040fe40000410000 */
[C---:B------:R-:W-:Y:S02]  /*a480*/  FMUL.FTZ R73, R2.reuse, R73 ;  /* 0x0000004902497220 */ /* 0x040fe40000410000 */
[C---:B------:R-:W-:Y:S02]  /*a490*/  FMUL.FTZ R76, R2.reuse, R76 ;  /* 0x0000004c024c7220 */ /* 0x040fe40000410000 */
[----:B------:R-:W-:Y:S02]  /*a4a0*/  FMUL.FTZ R77, R2, R77 ;  /* 0x0000004d024d7220 */ /* 0x000fe40000410000 */
[C---:B------:R-:W-:Y:S01]  /*a4b0*/  FMUL.FTZ R82, R132.reuse, R82 ;  /* 0x0000005284527220 */ /* 0x040fe20000410000 */
[----:B------:R4:W5:Y:S01]  /*a4c0*/  MUFU.EX2 R41, R23 ;  /* 0x0000001700297308 */ /* 0x0009620000000800 */
[C---:B------:R-:W-:Y:S02]  /*a4d0*/  FMUL.FTZ R83, R132.reuse, R83 ;  /* 0x0000005384537220 */ /* 0x040fe40000410000 */
[----:B------:R-:W-:Y:S01]  /*a4e0*/  FMUL.FTZ R85, R133, R85 ;  /* 0x0000005585557220 */ /* 0x000fe20000410000 */
[----:B-1----:R-:W-:Y:S01]  /*a4f0*/  FSEL R0, R3, RZ, P0 ;  /* 0x000000ff03007208 */ /* 0x002fe20000000000 */
[----:B------:R-:W-:Y:S01]  /*a500*/  FMUL.FTZ R86, R132, R86 ;  /* 0x0000005684567220 */ /* 0x000fe20000410000 */
[-C--:B--2---:R-:W-:Y:S01]  /*a510*/  F2FP.BF16.PACK_AB R147, R45, R48.reuse ;  /* 0x000000302d93723e */ /* 0x084fe200000010ff */
[----:B------:R-:W-:Y:S01]  /*a520*/  FMUL.FTZ R45, R2, R185 ;  /* 0x000000b9022d7220 */ /* 0x000fe20000410000 */
[----:B------:R-:W-:Y:S01]  /*a530*/  MOV R158, R48 ;  /* 0x00000030009e7202 */ /* 0x000fe20000000f00 */
[----:B------:R-:W-:Y:S01]  /*a540*/  FADD.FTZ R0, -R0, R139 ;  /* 0x0000008b00007221 */ /* 0x000fe20000010100 */
[----:B------:R-:W-:Y:S01]  /*a550*/  MOV R139, R36 ;  /* 0x00000024008b7202 */ /* 0x000fe20000000f00 */
[----:B------:R-:W-:Y:S01]  /*a560*/  FMUL.FTZ R48, R133, R188 ;  /* 0x000000bc85307220 */ /* 0x000fe20000410000 */
[----:B------:R1:W2:Y:S01]  /*a570*/  MUFU.EX2 R35, R5 ;  /* 0x0000000500237308 */ /* 0x0002a20000000800 */
[----:B------:R-:W-:Y:S01]  /*a580*/  FMUL.FTZ R0, R0, c[0x0][0x2d0] ;  /* 0x0000b40000007a20 */ /* 0x000fe20000410000 */
[----:B------:R-:W-:Y:S01]  /*a590*/  F2FP.BF16.PACK_AB R194, R139, R30 ;  /* 0x0000001e8bc2723e */ /* 0x000fe200000010ff */
[----:B------:R-:W-:Y:S01]  /*a5a0*/  LDSM.16.MT88.4 R36, [R226+0x100] ;  /* 0x00010000e224783b */ /* 0x000fe20000004200 */
[----:B---3--:R-:W-:Y:S01]  /*a5b0*/  F2FP.BF16.PACK_AB R144, R32, R44 ;  /* 0x0000002c2090723e */ /* 0x008fe200000010ff */
[----:B------:R-:W-:Y:S01]  /*a5c0*/  FMUL.FTZ R16, R133, R156 ;  /* 0x0000009c85107220 */ /* 0x000fe20000410000 */
[----:B------:R-:W-:Y:S01]  /*a5d0*/  MOV R156, R50 ;  /* 0x00000032009c7202 */ /* 0x000fe20000000f00 */
[----:B------:R-:W-:Y:S01]  /*a5e0*/  FMUL.FTZ R87, R132, R87 ;  /* 0x0000005784577220 */ /* 0x000fe20000410000 */
[----:B------:R-:W-:Y:S01]  /*a5f0*/  ISETP.GT.AND P0, PT, R242, UR4, PT ;  /* 0x00000004f2007c0c */ /* 0x000fe2000bf04270 */
[C---:B------:R-:W-:Y:S01]  /*a600*/  FMUL.FTZ R88, R2.reuse, R88 ;  /* 0x0000005802587220 */ /* 0x040fe20000410000 */
[----:B------:R-:W3:Y:S01]  /*a610*/  MUFU.EX2 R0, R0 ;  /* 0x0000000000007308 */ /* 0x000ee20000000800 */
[----:B------:R-:W-:Y:S01]  /*a620*/  FMUL.FTZ R89, R2, R89 ;  /* 0x0000005902597220 */ /* 0x000fe20000410000 */
[----:B----4-:R-:W4:Y:S01]  /*a630*/  LDSM.16.MT88.4 R20, [R225+0x100] ;  /* 0x00010000e114783b */ /* 0x010f220000004200 */
[----:B-----5:R-:W-:Y:S01]  /*a640*/  F2FP.BF16.PACK_AB R192, R41, R33 ;  /* 0x0000002129c0723e */ /* 0x020fe200000010ff */
[C---:B------:R-:W-:Y:S01]  /*a650*/  FMUL.FTZ R33, R133.reuse, R173 ;  /* 0x000000ad85217220 */ /* 0x040fe20000410000 */
[----:B------:R-:W-:Y:S01]  /*a660*/  IADD3 R242, R242, -0x1, RZ ;  /* 0xfffffffff2f27810 */ /* 0x000fe20007ffe0ff */
[C---:B------:R-:W-:Y:S02]  /*a670*/  FMUL.FTZ R92, R2.reuse, R92 ;  /* 0x0000005c025c7220 */ /* 0x040fe40000410000 */
[----:B------:R-:W-:Y:S02]  /*a680*/  FMUL.FTZ R93, R2, R93 ;  /* 0x0000005d025d7220 */ /* 0x000fe40000410000 */
[C---:B------:R-:W-:Y:S02]  /*a690*/  FMUL.FTZ R96, R133.reuse, R96 ;  /* 0x0000006085607220 */ /* 0x040fe40000410000 */
[C---:B------:R-:W-:Y:S02]  /*a6a0*/  FMUL.FTZ R97, R133.reuse, R97 ;  /* 0x0000006185617220 */ /* 0x040fe40000410000 */
[C---:B-1----:R-:W-:Y:S01]  /*a6b0*/  FMUL.FTZ R5, R133.reuse, R145 ;  /* 0x0000009185057220 */ /* 0x042fe20000410000 */
[----:B--2---:R-:W-:Y:S01]  /*a6c0*/  F2FP.BF16.PACK_AB R145, R50, R35 ;  /* 0x000000233291723e */ /* 0x004fe200000010ff */
[C---:B------:R-:W-:Y:S02]  /*a6d0*/  FMUL.FTZ R50, R132.reuse, R190 ;  /* 0x000000be84327220 */ /* 0x040fe40000410000 */
[C---:B------:R-:W-:Y:S02]  /*a6e0*/  FMUL.FTZ R98, R132.reuse, R98 ;  /* 0x0000006284627220 */ /* 0x040fe40000410000 */
[----:B------:R-:W-:Y:S02]  /*a6f0*/  FMUL.FTZ R99, R132, R99 ;  /* 0x0000006384637220 */ /* 0x000fe40000410000 */
[C---:B------:R-:W-:Y:S02]  /*a700*/  FMUL.FTZ R100, R133.reuse, R100 ;  /* 0x0000006485647220 */ /* 0x040fe40000410000 */
[C---:B---3--:R-:W-:Y:S02]  /*a710*/  FMUL.FTZ R42, R0.reuse, R182 ;  /* 0x000000b6002a7220 */ /* 0x048fe40000410000 */
[----:B------:R1:W-:Y:S01]  /*a720*/  MUFU.EX2 R182, R138 ;  /* 0x0000008a00b67308 */ /* 0x0003e20000000800 */
[C---:B------:R-:W-:Y:S02]  /*a730*/  FMUL.FTZ R43, R0.reuse, R183 ;  /* 0x000000b7002b7220 */ /* 0x040fe40000410000 */
[C---:B------:R-:W-:Y:S02]  /*a740*/  FMUL.FTZ R47, R0.reuse, R187 ;  /* 0x000000bb002f7220 */ /* 0x040fe40000410000 */
[----:B------:R-:W-:Y:S01]  /*a750*/  FMUL.FTZ R27, R0, R167 ;  /* 0x000000a7001b7220 */ /* 0x000fe20000410000 */
[----:B------:R-:W-:Y:S01]  /*a760*/  MOV R167, R28 ;  /* 0x0000001c00a77202 */ /* 0x000fe20000000f00 */
[C---:B------:R-:W-:Y:S01]  /*a770*/  FMUL.FTZ R28, R2.reuse, R168 ;  /* 0x000000a8021c7220 */ /* 0x040fe20000410000 */
[----:B------:R-:W-:Y:S01]  /*a780*/  MOV R168, R29 ;  /* 0x0000001d00a87202 */ /* 0x000fe20000000f00 */
[----:B------:R-:W-:Y:S01]  /*a790*/  FMUL.FTZ R29, R2, R169 ;  /* 0x000000a9021d7220 */ /* 0x000fe20000410000 */
[----:B------:R-:W-:Y:S01]  /*a7a0*/  MOV R169, R30 ;  /* 0x0000001e00a97202 */ /* 0x000fe20000000f00 */
[C---:B------:R-:W-:Y:S01]  /*a7b0*/  FMUL.FTZ R30, R0.reuse, R170 ;  /* 0x000000aa001e7220 */ /* 0x040fe20000410000 */
[----:B------:R-:W-:Y:S01]  /*a7c0*/  MOV R174, R168 ;  /* 0x000000a800ae7202 */ /* 0x000fe20000000f00 */
[C---:B------:R-:W-:Y:S01]  /*a7d0*/  FMUL.FTZ R26, R0.reuse, R166 ;  /* 0x000000a6001a7220 */ /* 0x040fe20000410000 */
[----:B------:R-:W-:Y:S01]  /*a7e0*/  MOV R166, R31 ;  /* 0x0000001f00a67202 */ /* 0x000fe20000000f00 */
[----:B------:R-:W-:Y:S01]  /*a7f0*/  FMUL.FTZ R31, R0, R171 ;  /* 0x000000ab001f7220 */ /* 0x000fe20000410000 */
[-C--:B----4-:R-:W-:Y:S05]  /*a800*/  HMMA.16816.F32.BF16 R4, R192, R20.reuse, R4 ;  /* 0x00000014c004723c */ /* 0x090fea0000041804 */
[----:B------:R-:W-:Y:S01]  /*a810*/  MOV R171, R32 ;  /* 0x0000002000ab7202 */ /* 0x000fe20000000f00 */
[C---:B------:R-:W-:Y:S01]  /*a820*/  FMUL.FTZ R32, R133.reuse, R172 ;  /* 0x000000ac85207220 */ /* 0x040fe20000410000 */
[----:B------:R-:W-:Y:S01]  /*a830*/  MOV R173, R169 ;  /* 0x000000a900ad7202 */ /* 0x000fe20000000f00 */
[--C-:B-1----:R-:W-:Y:S01]  /*a840*/  FFMA.FTZ R138, R198, c[0x0][0x2d0], -R141.reuse ;  /* 0x0000b400c68a7a23 */ /* 0x102fe2000001088d */
[----:B------:R-:W-:Y:S03]  /*a850*/  MOV R168, R166 ;  /* 0x000000a600a87202 */ /* 0x000fe60000000f00 */
[----:B------:R1:W-:Y:S01]  /*a860*/  MUFU.EX2 R185, R138 ;  /* 0x0000008a00b97308 */ /* 0x0003e20000000800 */
[C---:B------:R-:W-:Y:S02]  /*a870*/  FMUL.FTZ R10, R0.reuse, R150 ;  /* 0x00000096000a7220 */ /* 0x040fe40000410000 */
[C---:B------:R-:W-:Y:S02]  /*a880*/  FMUL.FTZ R11, R0.reuse, R151 ;  /* 0x00000097000b7220 */ /* 0x040fe40000410000 */
[----:B------:R-:W2:Y:S01]  /*a890*/  LDSM.16.MT88.4 R148, [R228+0x100] ;  /* 0x00010000e494783b */ /* 0x000ea20000004200 */
[C---:B------:R-:W-:Y:S02]  /*a8a0*/  FMUL.FTZ R14, R0.reuse, R154 ;  /* 0x0000009a000e7220 */ /* 0x040fe40000410000 */
[C---:B------:R-:W-:Y:S02]  /*a8b0*/  FMUL.FTZ R15, R0.reuse, R155 ;  /* 0x0000009b000f7220 */ /* 0x040fe40000410000 */
[C---:B------:R-:W-:Y:S03]  /*a8c0*/  HMMA.16816.F32.BF16 R8, R144.reuse, R20, R8 ;  /* 0x000000149008723c */ /* 0x040fe60000041808 */
[----:B------:R-:W3:Y:S01]  /*a8d0*/  LDSM.16.MT88.4 R152, [R227+0x100] ;  /* 0x00010000e398783b */ /* 0x000ee20000004200 */
[C---:B------:R-:W-:Y:S01]  /*a8e0*/  FMUL.FTZ R46, R0.reuse, R186 ;  /* 0x000000ba002e7220 */ /* 0x040fe20000410000 */
[----:B------:R-:W-:Y:S01]  /*a8f0*/  MOV R186, R159 ;  /* 0x0000009f00ba7202 */ /* 0x000fe20000000f00 */
[----:B------:R-:W-:Y:S02]  /*a900*/  FMUL.FTZ R58, R0, R58 ;  /* 0x0000003a003a7220 */ /* 0x000fe40000410000 */
[-C--:B------:R-:W-:Y:S04]  /*a910*/  HMMA.16816.F32.BF16 R12, R144, R22.reuse, R12 ;  /* 0x00000016900c723c */ /* 0x080fe8000004180c */
[----:B------:R-:W-:Y:S01]  /*a920*/  FMUL.FTZ R20, R133, R160 ;  /* 0x000000a085147220 */ /* 0x000fe20000410000 */
[----:B------:R-:W-:Y:S01]  /*a930*/  MOV R160, R44 ;  /* 0x0000002c00a07202 */ /* 0x000fe20000000f00 */
[--C-:B-1----:R-:W-:Y:S02]  /*a940*/  FFMA.FTZ R138, R197, c[0x0][0x2d0], -R142.reuse ;  /* 0x0000b400c58a7a23 */ /* 0x102fe4000001088e */
[C---:B------:R-:W-:Y:S02]  /*a950*/  HMMA.16816.F32.BF16 R16, R192.reuse, R22, R16 ;  /* 0x00000016c010723c */ /* 0x040fe40000041810 */
[----:B------:R1:W-:Y:S02]  /*a960*/  MUFU.EX2 R183, R138 ;  /* 0x0000008a00b77308 */ /* 0x0003e40000000800 */
[----:B------:R-:W-:Y:S01]  /*a970*/  FMUL.FTZ R21, R133, R161 ;  /* 0x000000a185157220 */ /* 0x000fe20000410000 */
[----:B------:R-:W-:Y:S01]  /*a980*/  MOV R161, R41 ;  /* 0x0000002900a17202 */ /* 0x000fe20000000f00 */
[----:B------:R-:W-:Y:S02]  /*a990*/  FMUL.FTZ R41, R2, R181 ;  /* 0x000000b502297220 */ /* 0x000fe40000410000 */
[C---:B------:R-:W-:Y:S01]  /*a9a0*/  FMUL.FTZ R22, R132.reuse, R162 ;  /* 0x000000a284167220 */ /* 0x040fe20000410000 */
[----:B------:R-:W-:Y:S03]  /*a9b0*/  MOV R162, R40 ;  /* 0x0000002800a27202 */ /* 0x000fe60000000f00 */
[C---:B------:R-:W-:Y:S01]  /*a9c0*/  FMUL.FTZ R23, R132.reuse, R163 ;  /* 0x000000a384177220 */ /* 0x040fe20000410000 */
[----:B------:R-:W-:Y:S01]  /*a9d0*/  MOV R163, R35 ;  /* 0x0000002300a37202 */ /* 0x000fe20000000f00 */
[----:B------:R-:W-:Y:S01]  /*a9e0*/  FMUL.FTZ R35, R132, R175 ;  /* 0x000000af84237220 */ /* 0x000fe20000410000 */
[----:B------:R-:W-:Y:S01]  /*a9f0*/  MOV R181, R162 ;  /* 0x000000a200b57202 */ /* 0x000fe20000000f00 */
[C---:B------:R-:W-:Y:S01]  /*aa00*/  FMUL.FTZ R40, R2.reuse, R180 ;  /* 0x000000b402287220 */ /* 0x040fe20000410000 */
[----:B------:R-:W-:Y:S01]  /*aa10*/  MOV R180, R156 ;  /* 0x0000009c00b47202 */ /* 0x000fe20000000f00 */
[----:B------:R-:W-:Y:S01]  /*aa20*/  FMUL.FTZ R44, R2, R184 ;  /* 0x000000b8022c7220 */ /* 0x000fe20000410000 */
[-C--:B------:R-:W-:Y:S03]  /*aa30*/  HMMA.16816.F32.BF16 R20, R192, R36.reuse, R20 ;  /* 0x00000024c014723c */ /* 0x080fe60000041814 */
[----:B------:R-:W-:Y:S01]  /*aa40*/  MOV R184, R158 ;  /* 0x0000009e00b87202 */ /* 0x000fe20000000f00 */
[C---:B------:R-:W-:Y:S01]  /*aa50*/  FMUL.FTZ R59, R0.reuse, R59 ;  /* 0x0000003b003b7220 */ /* 0x040fe20000410000 */
[----:B------:R-:W-:Y:S01]  /*aa60*/  MOV R169, R161 ;  /* 0x000000a100a97202 */ /* 0x000fe20000000f00 */
[C---:B------:R-:W-:Y:S01]  /*aa70*/  FMUL.FTZ R62, R0.reuse, R62 ;  /* 0x0000003e003e7220 */ /* 0x040fe20000410000 */
[----:B------:R-:W-:Y:S01]  /*aa80*/  MOV R175, R167 ;  /* 0x000000a700af7202 */ /* 0x000fe20000000f00 */
[C---:B------:R-:W-:Y:S04]  /*aa90*/  HMMA.16816.F32.BF16 R24, R144.reuse, R36, R24 ;  /* 0x000000249018723c */ /* 0x040fe80000041818 */
[--C-:B-1----:R-:W-:Y:S02]  /*aaa0*/  FFMA.FTZ R138, R199, c[0x0][0x2d0], -R142.reuse ;  /* 0x0000b400c78a7a23 */ /* 0x102fe4000001088e */
[C---:B------:R-:W-:Y:S02]  /*aab0*/  FMUL.FTZ R63, R0.reuse, R63 ;  /* 0x0000003f003f7220 */ /* 0x040fe40000410000 */
[-C--:B------:R-:W-:Y:S01]  /*aac0*/  HMMA.16816.F32.BF16 R28, R144, R38.reuse, R28 ;  /* 0x00000026901c723c */ /* 0x080fe2000004181c */
[----:B------:R1:W-:Y:S03]  /*aad0*/  MUFU.EX2 R187, R138 ;  /* 0x0000008a00bb7308 */ /* 0x0003e60000000800 */
[C---:B------:R-:W-:Y:S01]  /*aae0*/  FMUL.FTZ R36, R133.reuse, R176 ;  /* 0x000000b085247220 */ /* 0x040fe20000410000 */
[----:B------:R-:W-:Y:S01]  /*aaf0*/  MOV R176, R164 ;  /* 0x000000a400b07202 */ /* 0x000fe20000000f00 */
[----:B------:R-:W-:Y:S01]  /*ab00*/  FMUL.FTZ R37, R133, R177 ;  /* 0x000000b185257220 */ /* 0x000fe20000410000 */
[----:B------:R-:W-:Y:S01]  /*ab10*/  MOV R177, R165 ;  /* 0x000000a500b17202 */ /* 0x000fe20000000f00 */
[C---:B------:R-:W-:Y:S01]  /*ab20*/  HMMA.16816.F32.BF16 R32, R192.reuse, R38, R32 ;  /* 0x00000026c020723c */ /* 0x040fe20000041820 */
[----:B------:R-:W-:Y:S03]  /*ab30*/  LDSM.16.MT88.4 R164, [R227+0x900] ;  /* 0x00090000e3a4783b */ /* 0x000fe60000004200 */
[C---:B------:R-:W-:Y:S02]  /*ab40*/  FMUL.FTZ R74, R0.reuse, R74 ;  /* 0x0000004a004a7220 */ /* 0x040fe40000410000 */
[----:B------:R-:W-:Y:S02]  /*ab50*/  FMUL.FTZ R75, R0, R75 ;  /* 0x0000004b004b7220 */ /* 0x000fe40000410000 */
[C---:B------:R-:W-:Y:S01]  /*ab60*/  FMUL.FTZ R38, R132.reuse, R178 ;  /* 0x000000b284267220 */ /* 0x040fe20000410000 */
[----:B------:R-:W-:Y:S03]  /*ab70*/  MOV R178, R163 ;  /* 0x000000a300b27202 */ /* 0x000fe60000000f00 */
[----:B------:R-:W-:Y:S01]  /*ab80*/  FMUL.FTZ R39, R132, R179 ;  /* 0x000000b384277220 */ /* 0x000fe20000410000 */
[----:B------:R-:W-:Y:S01]  /*ab90*/  MOV R179, R157 ;  /* 0x0000009d00b37202 */ /* 0x000fe20000000f00 */
[C---:B------:R-:W-:Y:S01]  /*aba0*/  FMUL.FTZ R78, R0.reuse, R78 ;  /* 0x0000004e004e7220 */ /* 0x040fe20000410000 */
[----:B------:R-:W-:Y:S01]  /*abb0*/  LDSM.16.MT88.4 R156, [R226+0x900] ;  /* 0x00090000e29c783b */ /* 0x000fe20000004200 */
[C---:B------:R-:W-:Y:S02]  /*abc0*/  FMUL.FTZ R79, R0.reuse, R79 ;  /* 0x0000004f004f7220 */ /* 0x040fe40000410000 */
[--C-:B-1----:R-:W-:Y:S01]  /*abd0*/  FFMA.FTZ R138, R201, c[0x0][0x2d0], -R141.reuse ;  /* 0x0000b400c98a7a23 */ /* 0x102fe2000001088d */
[-C--:B--2---:R-:W-:Y:S03]  /*abe0*/  HMMA.16816.F32.BF16 R36, R192, R148.reuse, R36 ;  /* 0x00000094c024723c */ /* 0x084fe60000041824 */
[----:B------:R1:W-:Y:S01]  /*abf0*/  MUFU.EX2 R188, R138 ;  /* 0x0000008a00bc7308 */ /* 0x0003e20000000800 */
[C---:B------:R-:W-:Y:S02]  /*ac00*/  FMUL.FTZ R90, R0.reuse, R90 ;  /* 0x0000005a005a7220 */ /* 0x040fe40000410000 */
[C---:B------:R-:W-:Y:S02]  /*ac10*/  FMUL.FTZ R91, R0.reuse, R91 ;  /* 0x0000005b005b7220 */ /* 0x040fe40000410000 */
[C---:B------:R-:W-:Y:S04]  /*ac20*/  HMMA.16816.F32.BF16 R40, R144.reuse, R148, R40 ;  /* 0x000000949028723c */ /* 0x040fe80000041828 */
[C---:B------:R-:W-:Y:S02]  /*ac30*/  FMUL.FTZ R94, R0.reuse, R94 ;  /* 0x0000005e005e7220 */ /* 0x040fe40000410000 */
[----:B------:R-:W-:Y:S02]  /*ac40*/  FMUL.FTZ R95, R0, R95 ;  /* 0x0000005f005f7220 */ /* 0x000fe40000410000 */
[-C--:B------:R-:W-:Y:S04]  /*ac50*/  HMMA.16816.F32.BF16 R44, R144, R150.reuse, R44 ;  /* 0x00000096902c723c */ /* 0x080fe8000004182c */
[C---:B------:R-:W-:Y:S02]  /*ac60*/  FMUL.FTZ R101, R133.reuse, R101 ;  /* 0x0000006585657220 */ /* 0x040fe40000410000 */
[----:B------:R-:W-:Y:S02]  /*ac70*/  FMUL.FTZ R102, R132, R102 ;  /* 0x0000006684667220 */ /* 0x000fe40000410000 */
[C---:B------:R-:W-:Y:S01]  /*ac80*/  HMMA.16816.F32.BF16 R48, R192.reuse, R150, R48 ;  /* 0x00000096c030723c */ /* 0x040fe20000041830 */
[----:B------:R-:W2:Y:S03]  /*ac90*/  LDSM.16.MT88.4 R148, [R225+0x1900] ;  /* 0x00190000e194783b */ /* 0x000ea60000004200 */
[----:B-1----:R-:W-:Y:S02]  /*aca0*/  FFMA.FTZ R138, R204, c[0x0][0x2d0], -R141 ;  /* 0x0000b400cc8a7a23 */ /* 0x002fe4000001088d */
[----:B------:R-:W-:Y:S02]  /*acb0*/  FMUL.FTZ R103, R132, R103 ;  /* 0x0000006784677220 */ /* 0x000fe40000410000 */
[-C--:B---3--:R-:W-:Y:S01]  /*acc0*/  HMMA.16816.F32.BF16 R52, R192, R152.reuse, R52 ;  /* 0x00000098c034723c */ /* 0x088fe20000041834 */
[----:B------:R1:W-:Y:S03]  /*acd0*/  MUFU.EX2 R170, R138 ;  /* 0x0000008a00aa7308 */ /* 0x0003e60000000800 */
[C---:B------:R-:W-:Y:S02]  /*ace0*/  FMUL.FTZ R104, R2.reuse, R104 ;  /* 0x0000006802687220 */ /* 0x040fe40000410000 */
[----:B------:R-:W-:Y:S02]  /*acf0*/  FMUL.FTZ R105, R2, R105 ;  /* 0x0000006902697220 */ /* 0x000fe40000410000 */
[C---:B------:R-:W-:Y:S04]  /*ad00*/  HMMA.16816.F32.BF16 R56, R144.reuse, R152, R56 ;  /* 0x000000989038723c */ /* 0x040fe80000041838 */
[C---:B------:R-:W-:Y:S02]  /*ad10*/  FMUL.FTZ R106, R0.reuse, R106 ;  /* 0x0000006a006a7220 */ /* 0x040fe40000410000 */
[----:B------:R-:W-:Y:S02]  /*ad20*/  FMUL.FTZ R107, R0, R107 ;  /* 0x0000006b006b7220 */ /* 0x000fe40000410000 */
[-C--:B------:R-:W-:Y:S04]  /*ad30*/  HMMA.16816.F32.BF16 R60, R144, R154.reuse, R60 ;  /* 0x0000009a903c723c */ /* 0x080fe8000004183c */
[C---:B------:R-:W-:Y:S02]  /*ad40*/  FMUL.FTZ R108, R2.reuse, R108 ;  /* 0x0000006c026c7220 */ /* 0x040fe40000410000 */
[----:B------:R-:W-:Y:S02]  /*ad50*/  FMUL.FTZ R109, R2, R109 ;  /* 0x0000006d026d7220 */ /* 0x000fe40000410000 */
[C---:B------:R-:W-:Y:S01]  /*ad60*/  HMMA.16816.F32.BF16 R64, R192.reuse, R154, R64 ;  /* 0x0000009ac040723c */ /* 0x040fe20000041840 */
[----:B------:R-:W3:Y:S03]  /*ad70*/  LDSM.16.MT88.4 R152, [R226+0x1900] ;  /* 0x00190000e298783b */ /* 0x000ee60000004200 */
[--C-:B-1----:R-:W-:Y:S02]  /*ad80*/  FFMA.FTZ R138, R202, c[0x0][0x2d0], -R142.reuse ;  /* 0x0000b400ca8a7a23 */ /* 0x102fe4000001088e */
[C---:B------:R-:W-:Y:S02]  /*ad90*/  FMUL.FTZ R110, R0.reuse, R110 ;  /* 0x0000006e006e7220 */ /* 0x040fe40000410000 */
[----:B------:R1:W-:Y:S01]  /*ada0*/  MUFU.EX2 R189, R138 ;  /* 0x0000008a00bd7308 */ /* 0x0003e20000000800 */
[-C--:B--2---:R-:W-:Y:S03]  /*adb0*/  HMMA.16816.F32.BF16 R68, R192, R148.reuse, R68 ;  /* 0x00000094c044723c */ /* 0x084fe60000041844 */
[----:B------:R-:W-:Y:S02]  /*adc0*/  FMUL.FTZ R111, R0, R111 ;  /* 0x0000006f006f7220 */ /* 0x000fe40000410000 */
[C---:B------:R-:W-:Y:S02]  /*add0*/  FMUL.FTZ R112, R133.reuse, R112 ;  /* 0x0000007085707220 */ /* 0x040fe40000410000 */
[----:B------:R-:W-:Y:S01]  /*ade0*/  FMUL.FTZ R113, R133, R113 ;  /* 0x0000007185717220 */ /* 0x000fe20000410000 */
        /* <DEDUP_REMOVED lines=9> */
[C---:B------:R-:W-:Y:S02]  /*ae80*/  FMUL.FTZ R122, R0.reuse, R122 ;  /* 0x0000007a007a7220 */ /* 0x040fe40000410000 */
[-C--:B---3--:R-:W-:Y:S01]  /*ae90*/  HMMA.16816.F32.BF16 R84, R192, R152.reuse, R84 ;  /* 0x00000098c054723c */ /* 0x088fe20000041854 */
[----:B------:R1:W-:Y:S03]  /*aea0*/  MUFU.EX2 R172, R138 ;  /* 0x0000008a00ac7308 */ /* 0x0003e60000000800 */
[----:B------:R-:W-:Y:S02]  /*aeb0*/  FMUL.FTZ R123, R0, R123 ;  /* 0x0000007b007b7220 */ /* 0x000fe40000410000 */
[C---:B------:R-:W-:Y:S02]  /*aec0*/  FMUL.FTZ R124, R2.reuse, R124 ;  /* 0x0000007c027c7220 */ /* 0x040fe40000410000 */
[C---:B------:R-:W-:Y:S04]  /*aed0*/  HMMA.16816.F32.BF16 R88, R144.reuse, R152, R88 ;  /* 0x000000989058723c */ /* 0x040fe80000041858 */
[----:B------:R-:W-:Y:S02]  /*aee0*/  FMUL.FTZ R125, R2, R125 ;  /* 0x0000007d027d7220 */ /* 0x000fe40000410000 */
[C---:B------:R-:W-:Y:S02]  /*aef0*/  FMUL.FTZ R126, R0.reuse, R126 ;  /* 0x0000007e007e7220 */ /* 0x040fe40000410000 */
[-C--:B------:R-:W-:Y:S04]  /*af00*/  HMMA.16816.F32.BF16 R92, R144, R154.reuse, R92 ;  /* 0x0000009a905c723c */ /* 0x080fe8000004185c */
[----:B------:R-:W-:Y:S02]  /*af10*/  FMUL.FTZ R127, R0, R127 ;  /* 0x0000007f007f7220 */ /* 0x000fe40000410000 */
[----:B------:R-:W-:Y:S02]  /*af20*/  FMUL.FTZ R128, R133, R128 ;  /* 0x0000008085807220 */ /* 0x000fe40000410000 */
[C---:B------:R-:W-:Y:S01]  /*af30*/  HMMA.16816.F32.BF16 R96, R192.reuse, R154, R96 ;  /* 0x0000009ac060723c */ /* 0x040fe20000041860 */
[----:B------:R-:W3:Y:S03]  /*af40*/  LDSM.16.MT88.4 R152, [R227+0x1900] ;  /* 0x00190000e398783b */ /* 0x000ee60000004200 */
[--C-:B-1----:R-:W-:Y:S02]  /*af50*/  FFMA.FTZ R138, R203, c[0x0][0x2d0], -R143.reuse ;  /* 0x0000b400cb8a7a23 */ /* 0x102fe4000001088f */
[C---:B------:R-:W-:Y:S02]  /*af60*/  FMUL.FTZ R129, R133.reuse, R129 ;  /* 0x0000008185817220 */ /* 0x040fe40000410000 */
[----:B------:R1:W-:Y:S01]  /*af70*/  MUFU.EX2 R252, R138 ;  /* 0x0000008a00fc7308 */ /* 0x0003e20000000800 */
[-C--:B--2---:R-:W-:Y:S03]  /*af80*/  HMMA.16816.F32.BF16 R100, R192, R148.reuse, R100 ;  /* 0x00000094c064723c */ /* 0x084fe60000041864 */
[C---:B------:R-:W-:Y:S02]  /*af90*/  FMUL.FTZ R130, R132.reuse, R130 ;  /* 0x0000008284827220 */ /* 0x040fe40000410000 */
[C---:B------:R-:W-:Y:S02]  /*afa0*/  FMUL.FTZ R131, R132.reuse, R131 ;  /* 0x0000008384837220 */ /* 0x040fe40000410000 */
[C---:B------:R-:W-:Y:S01]  /*afb0*/  FMUL.FTZ R116, R133.reuse, R116 ;  /* 0x0000007485747220 */ /* 0x040fe20000410000 */
[C---:B------:R-:W-:Y:S04]  /*afc0*/  HMMA.16816.F32.BF16 R104, R144.reuse, R148, R104 ;  /* 0x000000949068723c */ /* 0x040fe80000041868 */
[----:B------:R-:W-:Y:S02]  /*afd0*/  FMUL.FTZ R117, R133, R117 ;  /* 0x0000007585757220 */ /* 0x000fe40000410000 */
[C---:B------:R-:W-:Y:S02]  /*afe0*/  FMUL.FTZ R118, R132.reuse, R118 ;  /* 0x0000007684767220 */ /* 0x040fe40000410000 */
[-C--:B------:R-:W-:Y:S04]  /*aff0*/  HMMA.16816.F32.BF16 R108, R144, R150.reuse, R108 ;  /* 0x00000096906c723c */ /* 0x080fe8000004186c */
[----:B------:R-:W-:Y:S02]  /*b000*/  FMUL.FTZ R119, R132, R119 ;  /* 0x0000007784777220 */ /* 0x000fe40000410000 */
[--C-:B-1----:R-:W-:Y:S02]  /*b010*/  FFMA.FTZ R138, R200, c[0x0][0x2d0], -R143.reuse ;  /* 0x0000b400c88a7a23 */ /* 0x102fe4000001088f */
[C---:B------:R-:W-:Y:S01]  /*b020*/  HMMA.16816.F32.BF16 R112, R192.reuse, R150, R112 ;  /* 0x00000096c070723c */ /* 0x040fe20000041870 */
[----:B------:R-:W1:Y:S01]  /*b030*/  LDSM.16.MT88.4 R148, [R225+0x900] ;  /* 0x00090000e194783b */ /* 0x000e620000004200 */
[----:B------:R2:W4:Y:S06]  /*b040*/  MUFU.EX2 R251, R138 ;  /* 0x0000008a00fb7308 */ /* 0x00052c0000000800 */
[-C--:B---3--:R-:W-:Y:S08]  /*b050*/  HMMA.16816.F32.BF16 R116, R192, R152.reuse, R116 ;  /* 0x00000098c074723c */ /* 0x088ff00000041874 */
[C---:B------:R-:W-:Y:S08]  /*b060*/  HMMA.16816.F32.BF16 R120, R144.reuse, R152, R120 ;  /* 0x000000989078723c */ /* 0x040ff00000041878 */
[-C--:B------:R-:W-:Y:S04]  /*b070*/  HMMA.16816.F32.BF16 R124, R144, R154.reuse, R124 ;  /* 0x0000009a907c723c */ /* 0x080fe8000004187c */
[--C-:B--2---:R-:W-:Y:S01]  /*b080*/  FFMA.FTZ R138, R209, c[0x0][0x2d0], -R143.reuse ;  /* 0x0000b400d18a7a23 */ /* 0x104fe2000001088f */
[----:B----4-:R-:W-:Y:S02]  /*b090*/  F2FP.BF16.PACK_AB R152, R251, R252 ;  /* 0x000000fcfb98723e */ /* 0x010fe400000010ff */
[----:B------:R-:W-:Y:S01]  /*b0a0*/  F2FP.BF16.PACK_AB R146, R170, R188 ;  /* 0x000000bcaa92723e */ /* 0x000fe200000010ff */
[----:B------:R-:W-:Y:S01]  /*b0b0*/  HMMA.16816.F32.BF16 R128, R192, R154, R128 ;  /* 0x0000009ac080723c */ /* 0x000fe20000041880 */
[----:B------:R2:W-:Y:S03]  /*b0c0*/  MUFU.EX2 R250, R138 ;  /* 0x0000008a00fa7308 */ /* 0x0005e60000000800 */
[----:B------:R-:W-:Y:S02]  /*b0d0*/  F2FP.BF16.PACK_AB R144, R185, R182 ;  /* 0x000000b6b990723e */ /* 0x000fe400000010ff */
[----:B------:R-:W-:Y:S01]  /*b0e0*/  F2FP.BF16.PACK_AB R145, R187, R183 ;  /* 0x000000b7bb91723e */ /* 0x000fe200000010ff */
[----:B--2---:R-:W-:Y:S04]  /*b0f0*/  FFMA.FTZ R138, R210, c[0x0][0x2d0], -R143 ;  /* 0x0000b400d28a7a23 */ /* 0x004fe8000001088f */
[----:B------:R2:W3:Y:S02]  /*b100*/  MUFU.EX2 R249, R138 ;  /* 0x0000008a00f97308 */ /* 0x0004e40000000800 */
[--C-:B--2---:R-:W-:Y:S01]  /*b110*/  FFMA.FTZ R138, R207, c[0x0][0x2d0], -R134.reuse ;  /* 0x0000b400cf8a7a23 */ /* 0x104fe20000010886 */
[----:B---3--:R-:W-:Y:S07]  /*b120*/  F2FP.BF16.PACK_AB R154, R249, R250 ;  /* 0x000000faf99a723e */ /* 0x008fee00000010ff */
[----:B------:R2:W-:Y:S02]  /*b130*/  MUFU.EX2 R221, R138 ;  /* 0x0000008a00dd7308 */ /* 0x0005e40000000800 */
[--C-:B--2---:R-:W-:Y:S08]  /*b140*/  FFMA.FTZ R138, R208, c[0x0][0x2d0], -R134.reuse ;  /* 0x0000b400d08a7a23 */ /* 0x104ff00000010886 */
[----:B------:R2:W3:Y:S02]  /*b150*/  MUFU.EX2 R220, R138 ;  /* 0x0000008a00dc7308 */ /* 0x0004e40000000800 */
[--C-:B--2---:R-:W-:Y:S01]  /*b160*/  FFMA.FTZ R138, R211, c[0x0][0x2d0], -R134.reuse ;  /* 0x0000b400d38a7a23 */ /* 0x104fe20000010886 */
[----:B------:R-:W-:Y:S02]  /*b170*/  MOV R211, R172 ;  /* 0x000000ac00d37202 */ /* 0x000fe40000000f00 */
[----:B---3--:R-:W-:Y:S05]  /*b180*/  F2FP.BF16.PACK_AB R153, R220, R221 ;  /* 0x000000dddc99723e */ /* 0x008fea00000010ff */
[----:B------:R2:W-:Y:S01]  /*b190*/  MUFU.EX2 R210, R138 ;  /* 0x0000008a00d27308 */ /* 0x0005e20000000800 */
[----:B------:R-:W-:Y:S02]  /*b1a0*/  F2FP.BF16.PACK_AB R147, R211, R189 ;  /* 0x000000bdd393723e */ /* 0x000fe400000010ff */
[----:B------:R-:W-:Y:S02]  /*b1b0*/  MOV R172, R171 ;  /* 0x000000ab00ac7202 */ /* 0x000fe40000000f00 */
[----:B------:R-:W-:Y:S02]  /*b1c0*/  MOV R171, R160 ;  /* 0x000000a000ab7202 */ /* 0x000fe40000000f00 */
[----:B------:R-:W3:Y:S01]  /*b1d0*/  LDSM.16.MT88.4 R160, [R228+0x900] ;  /* 0x00090000e4a0783b */ /* 0x000ee20000004200 */
[-C--:B-1----:R-:W-:Y:S05]  /*b1e0*/  HMMA.16816.F32.BF16 R4, R144, R148.reuse, R4 ;  /* 0x000000949004723c */ /* 0x082fea0000041804 */
[----:B--2---:R-:W-:Y:S04]  /*b1f0*/  FFMA.FTZ R138, R206, c[0x0][0x2d0], -R134 ;  /* 0x0000b400ce8a7a23 */ /* 0x004fe80000010886 */
[----:B------:R1:W2:Y:S03]  /*b200*/  MUFU.EX2 R197, R138 ;  /* 0x0000008a00c57308 */ /* 0x0002a60000000800 */
[--C-:B-1----:R-:W-:Y:S01]  /*b210*/  FFMA.FTZ R138, R218, c[0x0][0x2d0], -R141.reuse ;  /* 0x0000b400da8a7a23 */ /* 0x102fe2000001088d */
[----:B--2---:R-:W-:Y:S02]  /*b220*/  F2FP.BF16.PACK_AB R155, R197, R210 ;  /* 0x000000d2c59b723e */ /* 0x004fe400000010ff */
[----:B------:R-:W-:Y:S04]  /*b230*/  MOV R218, R170 ;  /* 0x000000aa00da7202 */ /* 0x000fe80000000f00 */
[----:B------:R1:W-:Y:S01]  /*b240*/  MUFU.EX2 R208, R138 ;  /* 0x0000008a00d07308 */ /* 0x0003e20000000800 */
[C---:B------:R-:W-:Y:S08]  /*b250*/  HMMA.16816.F32.BF16 R8, R152.reuse, R148, R8 ;  /* 0x000000949808723c */ /* 0x040ff00000041808 */
[-C--:B------:R-:W-:Y:S08]  /*b260*/  HMMA.16816.F32.BF16 R12, R152, R150.reuse, R12 ;  /* 0x00000096980c723c */ /* 0x080ff0000004180c */
[C---:B------:R-:W-:Y:S01]  /*b270*/  HMMA.16816.F32.BF16 R16, R144.reuse, R150, R16 ;  /* 0x000000969010723c */ /* 0x040fe20000041810 */
[----:B------:R-:W2:Y:S03]  /*b280*/  LDSM.16.MT88.4 R148, [R225+0x2100] ;  /* 0x00210000e194783b */ /* 0x000ea60000004200 */
[--C-:B-1----:R-:W-:Y:S01]  /*b290*/  FFMA.FTZ R138, R222, c[0x0][0x2d0], -R141.reuse ;  /* 0x0000b400de8a7a23 */ /* 0x102fe2000001088d */
[----:B------:R-:W-:Y:S03]  /*b2a0*/  MOV R222, R189 ;  /* 0x000000bd00de7202 */ /* 0x000fe60000000f00 */
[-C--:B------:R-:W-:Y:S01]  /*b2b0*/  HMMA.16816.F32.BF16 R20, R144, R156.reuse, R20 ;  /* 0x0000009c9014723c */ /* 0x080fe20000041814 */
[----:B------:R1:W-:Y:S07]  /*b2c0*/  MUFU.EX2 R209, R138 ;  /* 0x0000008a00d17308 */ /* 0x0003ee0000000800 */
[C---:B------:R-:W-:Y:S08]  /*b2d0*/  HMMA.16816.F32.BF16 R24, R152.reuse, R156, R24 ;  /* 0x0000009c9818723c */ /* 0x040ff00000041818 */
[-C--:B------:R-:W-:Y:S08]  /*b2e0*/  HMMA.16816.F32.BF16 R28, R152, R158.reuse, R28 ;  /* 0x0000009e981c723c */ /* 0x080ff0000004181c */
[C---:B------:R-:W-:Y:S01]  /*b2f0*/  HMMA.16816.F32.BF16 R32, R144.reuse, R158, R32 ;  /* 0x0000009e9020723c */ /* 0x040fe20000041820 */
[----:B------:R-:W4:Y:S03]  /*b300*/  LDSM.16.MT88.4 R156, [R226+0x2100] ;  /* 0x00210000e29c783b */ /* 0x000f260000004200 */
[--C-:B-1----:R-:W-:Y:S01]  /*b310*/  FFMA.FTZ R138, R216, c[0x0][0x2d0], -R142.reuse ;  /* 0x0000b400d88a7a23 */ /* 0x102fe2000001088e */
[----:B------:R-:W-:Y:S03]  /*b320*/  MOV R216, R188 ;  /* 0x000000bc00d87202 */ /* 0x000fe60000000f00 */
[-C--:B---3--:R-:W-:Y:S01]  /*b330*/  HMMA.16816.F32.BF16 R36, R144, R160.reuse, R36 ;  /* 0x000000a09024723c */ /* 0x088fe20000041824 */
[----:B------:R1:W-:Y:S01]  /*b340*/  MUFU.EX2 R207, R138 ;  /* 0x0000008a00cf7308 */ /* 0x0003e20000000800 */
[----:B------:R-:W-:Y:S06]  /*b350*/  LDSM.16.MT88.4 R188, [R228+0x1100] ;  /* 0x00110000e4bc783b */ /* 0x000fec0000004200 */
[C---:B------:R-:W-:Y:S08]  /*b360*/  HMMA.16816.F32.BF16 R40, R152.reuse, R160, R40 ;  /* 0x000000a09828723c */ /* 0x040ff00000041828 */
[-C--:B------:R-:W-:Y:S08]  /*b370*/  HMMA.16816.F32.BF16 R44, R152, R162.reuse, R44 ;  /* 0x000000a2982c723c */ /* 0x080ff0000004182c */
[C---:B------:R-:W-:Y:S01]  /*b380*/  HMMA.16816.F32.BF16 R48, R144.reuse, R162, R48 ;  /* 0x000000a29030723c */ /* 0x040fe20000041830 */
[----:B------:R-:W3:Y:S03]  /*b390*/  LDSM.16.MT88.4 R160, [R228+0x2100] ;  /* 0x00210000e4a0783b */ /* 0x000ee60000004200 */
[--C-:B-1----:R-:W-:Y:S01]  /*b3a0*/  FFMA.FTZ R138, R217, c[0x0][0x2d0], -R142.reuse ;  /* 0x0000b400d98a7a23 */ /* 0x102fe2000001088e */
[----:B------:R-:W-:Y:S03]  /*b3b0*/  MOV R217, R187 ;  /* 0x000000bb00d97202 */ /* 0x000fe60000000f00 */
[-C--:B------:R-:W-:Y:S01]  /*b3c0*/  HMMA.16816.F32.BF16 R52, R144, R164.reuse, R52 ;  /* 0x000000a49034723c */ /* 0x080fe20000041834 */
[----:B------:R1:W5:Y:S07]  /*b3d0*/  MUFU.EX2 R206, R138 ;  /* 0x0000008a00ce7308 */ /* 0x00036e0000000800 */
[C---:B------:R-:W-:Y:S08]  /*b3e0*/  HMMA.16816.F32.BF16 R56, R152.reuse, R164, R56 ;  /* 0x000000a49838723c */ /* 0x040ff00000041838 */
[-C--:B------:R-:W-:Y:S08]  /*b3f0*/  HMMA.16816.F32.BF16 R60, R152, R166.reuse, R60 ;  /* 0x000000a6983c723c */ /* 0x080ff0000004183c */
[C---:B------:R-:W-:Y:S04]  /*b400*/  HMMA.16816.F32.BF16 R64, R144.reuse, R166, R64 ;  /* 0x000000a69040723c */ /* 0x040fe80000041840 */
[--C-:B-1----:R-:W-:Y:S01]  /*b410*/  FFMA.FTZ R138, R247, c[0x0][0x2d0], -R141.reuse ;  /* 0x0000b400f78a7a23 */ /* 0x102fe2000001088d */
[----:B------:R-:W-:Y:S01]  /*b420*/  MOV R247, R186 ;  /* 0x000000ba00f77202 */ /* 0x000fe20000000f00 */
[----:B------:R-:W-:Y:S01]  /*b430*/  FFMA.FTZ R141, R248, c[0x0][0x2d0], -R141 ;  /* 0x0000b400f88d7a23 */ /* 0x000fe2000001088d */
[----:B------:R-:W-:Y:S01]  /*b440*/  MOV R248, R185 ;  /* 0x000000b900f87202 */ /* 0x000fe20000000f00 */
[-C--:B--2---:R-:W-:Y:S01]  /*b450*/  HMMA.16816.F32.BF16 R68, R144, R148.reuse, R68 ;  /* 0x000000949044723c */ /* 0x084fe20000041844 */
[----:B------:R1:W-:Y:S07]  /*b460*/  MUFU.EX2 R205, R138 ;  /* 0x0000008a00cd7308 */ /* 0x0003ee0000000800 */
[C---:B------:R-:W-:Y:S03]  /*b470*/  HMMA.16816.F32.BF16 R72, R152.reuse, R148, R72 ;  /* 0x000000949848723c */ /* 0x040fe60000041848 */
[----:B------:R5:W2:Y:S05]  /*b480*/  MUFU.EX2 R204, R141 ;  /* 0x0000008d00cc7308 */ /* 0x000aaa0000000800 */
[-C--:B------:R-:W-:Y:S08]  /*b490*/  HMMA.16816.F32.BF16 R76, R152, R150.reuse, R76 ;  /* 0x00000096984c723c */ /* 0x080ff0000004184c */
[C---:B------:R-:W-:Y:S01]  /*b4a0*/  HMMA.16816.F32.BF16 R80, R144.reuse, R150, R80 ;  /* 0x000000969050723c */ /* 0x040fe20000041850 */
[----:B------:R-:W2:Y:S03]  /*b4b0*/  LDSM.16.MT88.4 R148, [R227+0x2100] ;  /* 0x00210000e394783b */ /* 0x000ea60000004200 */
[--C-:B-1----:R-:W-:Y:S01]  /*b4c0*/  FFMA.FTZ R138, R244, c[0x0][0x2d0], -R142.reuse ;  /* 0x0000b400f48a7a23 */ /* 0x102fe2000001088e */
[----:B------:R-:W-:Y:S01]  /*b4d0*/  MOV R244, R184 ;  /* 0x000000b800f47202 */ /* 0x000fe20000000f00 */
[----:B------:R-:W-:Y:S01]  /*b4e0*/  FFMA.FTZ R142, R246, c[0x0][0x2d0], -R142 ;  /* 0x0000b400f68e7a23 */ /* 0x000fe2000001088e */
[----:B------:R-:W-:Y:S01]  /*b4f0*/  MOV R246, R183 ;  /* 0x000000b700f67202 */ /* 0x000fe20000000f00 */
[-C--:B----4-:R-:W-:Y:S01]  /*b500*/  HMMA.16816.F32.BF16 R84, R144, R156.reuse, R84 ;  /* 0x0000009c9054723c */ /* 0x090fe20000041854 */
[----:B------:R1:W-:Y:S03]  /*b510*/  MUFU.EX2 R203, R138 ;  /* 0x0000008a00cb7308 */ /* 0x0003e60000000800 */
[----:B-----5:R-:W-:Y:S04]  /*b520*/  F2FP.BF16.PACK_AB R141, R206, R207 ;  /* 0x000000cfce8d723e */ /* 0x020fe800000010ff */
[C---:B------:R-:W-:Y:S03]  /*b530*/  HMMA.16816.F32.BF16 R88, R152.reuse, R156, R88 ;  /* 0x0000009c9858723c */ /* 0x040fe60000041858 */
[----:B------:R2:W-:Y:S05]  /*b540*/  MUFU.EX2 R202, R142 ;  /* 0x0000008e00ca7308 */ /* 0x0005ea0000000800 */
[-C--:B------:R-:W-:Y:S08]  /*b550*/  HMMA.16816.F32.BF16 R92, R152, R158.reuse, R92 ;  /* 0x0000009e985c723c */ /* 0x080ff0000004185c */
[C---:B------:R-:W-:Y:S01]  /*b560*/  HMMA.16816.F32.BF16 R96, R144.reuse, R158, R96 ;  /* 0x0000009e9060723c */ /* 0x040fe20000041860 */
[----:B------:R-:W4:Y:S03]  /*b570*/  LDSM.16.MT88.4 R156, [R225+0x1100] ;  /* 0x00110000e19c783b */ /* 0x000f260000004200 */
[--C-:B-1----:R-:W-:Y:S01]  /*b580*/  FFMA.FTZ R138, R219, c[0x0][0x2d0], -R143.reuse ;  /* 0x0000b400db8a7a23 */ /* 0x102fe2000001088f */
[----:B------:R-:W-:Y:S03]  /*b590*/  MOV R219, R182 ;  /* 0x000000b600db7202 */ /* 0x000fe60000000f00 */
[-C--:B---3--:R-:W-:Y:S01]  /*b5a0*/  HMMA.16816.F32.BF16 R100, R144, R160.reuse, R100 ;  /* 0x000000a09064723c */ /* 0x088fe20000041864 */
[----:B------:R1:W-:Y:S03]  /*b5b0*/  MUFU.EX2 R201, R138 ;  /* 0x0000008a00c97308 */ /* 0x0003e60000000800 */
[----:B--2---:R-:W-:Y:S04]  /*b5c0*/  F2FP.BF16.PACK_AB R142, R204, R205 ;  /* 0x000000cdcc8e723e */ /* 0x004fe800000010ff */
[C---:B------:R-:W-:Y:S08]  /*b5d0*/  HMMA.16816.F32.BF16 R104, R152.reuse, R160, R104 ;  /* 0x000000a09868723c */ /* 0x040ff00000041868 */
[-C--:B------:R-:W-:Y:S08]  /*b5e0*/  HMMA.16816.F32.BF16 R108, R152, R162.reuse, R108 ;  /* 0x000000a2986c723c */ /* 0x080ff0000004186c */
[C---:B------:R-:W-:Y:S04]  /*b5f0*/  HMMA.16816.F32.BF16 R112, R144.reuse, R162, R112 ;  /* 0x000000a29070723c */ /* 0x040fe80000041870 */
[--C-:B-1----:R-:W-:Y:S01]  /*b600*/  FFMA.FTZ R138, R223, c[0x0][0x2d0], -R143.reuse ;  /* 0x0000b400df8a7a23 */ /* 0x102fe2000001088f */
[----:B------:R-:W-:Y:S02]  /*b610*/  MOV R223, R181 ;  /* 0x000000b500df7202 */ /* 0x000fe40000000f00 */
[----:B------:R-:W-:Y:S01]  /*b620*/  MOV R181, R175 ;  /* 0x000000af00b57202 */ /* 0x000fe20000000f00 */
[-C--:B------:R-:W-:Y:S01]  /*b630*/  HMMA.16816.F32.BF16 R116, R144, R148.reuse, R116 ;  /* 0x000000949074723c */ /* 0x080fe20000041874 */
[----:B------:R1:W2:Y:S07]  /*b640*/  MUFU.EX2 R200, R138 ;  /* 0x0000008a00c87308 */ /* 0x0002ae0000000800 */
[C---:B------:R-:W-:Y:S08]  /*b650*/  HMMA.16816.F32.BF16 R120, R152.reuse, R148, R120 ;  /* 0x000000949878723c */ /* 0x040ff00000041878 */
[-C--:B------:R-:W-:Y:S08]  /*b660*/  HMMA.16816.F32.BF16 R124, R152, R150.reuse, R124 ;  /* 0x00000096987c723c */ /* 0x080ff0000004187c */
[----:B------:R-:W-:Y:S04]  /*b670*/  HMMA.16816.F32.BF16 R128, R144, R150, R128 ;  /* 0x000000969080723c */ /* 0x000fe80000041880 */
[--C-:B-1----:R-:W-:Y:S01]  /*b680*/  FFMA.FTZ R138, R245, c[0x0][0x2d0], -R143.reuse ;  /* 0x0000b400f58a7a23 */ /* 0x102fe2000001088f */
[----:B------:R-:W-:Y:S01]  /*b690*/  MOV R245, R180 ;  /* 0x000000b400f57202 */ /* 0x000fe20000000f00 */
[----:B------:R-:W-:Y:S01]  /*b6a0*/  FFMA.FTZ R143, R215, c[0x0][0x2d0], -R143 ;  /* 0x0000b400d78f7a23 */ /* 0x000fe2000001088f */
[----:B------:R-:W-:Y:S01]  /*b6b0*/  MOV R180, R174 ;  /* 0x000000ae00b47202 */ /* 0x000fe20000000f00 */
[----:B------:R1:W-:Y:S01]  /*b6c0*/  MUFU.EX2 R199, R138 ;  /* 0x0000008a00c77308 */ /* 0x0003e20000000800 */
[----:B------:R-:W-:Y:S03]  /*b6d0*/  MOV R215, R179 ;  /* 0x000000b300d77202 */ /* 0x000fe60000000f00 */
[----:B------:R-:W-:Y:S02]  /*b6e0*/  MOV R179, R173 ;  /* 0x000000ad00b37202 */ /* 0x000fe40000000f00 */
[----:B--2---:R-:W-:Y:S04]  /*b6f0*/  F2FP.BF16.PACK_AB R192, R200, R201 ;  /* 0x000000c9c8c0723e */ /* 0x004fe800000010ff */
[----:B------:R2:W3:Y:S01]  /*b700*/  MUFU.EX2 R198, R143 ;  /* 0x0000008f00c67308 */ /* 0x0004e20000000800 */
[--C-:B-1----:R-:W-:Y:S01]  /*b710*/  FFMA.FTZ R138, R214, c[0x0][0x2d0], -R134.reuse ;  /* 0x0000b400d68a7a23 */ /* 0x102fe20000010886 */
[----:B------:R-:W-:Y:S08]  /*b720*/  MOV R214, R139 ;  /* 0x0000008b00d67202 */ /* 0x000ff00000000f00 */
[----:B------:R1:W-:Y:S01]  /*b730*/  MUFU.EX2 R139, R138 ;  /* 0x0000008a008b7308 */ /* 0x0003e20000000800 */
[----:B--2---:R-:W-:Y:S02]  /*b740*/  F2FP.BF16.PACK_AB R143, R202, R203 ;  /* 0x000000cbca8f723e */ /* 0x004fe400000010ff */
[----:B---3--:R-:W-:Y:S01]  /*b750*/  F2FP.BF16.PACK_AB R194, R198, R199 ;  /* 0x000000c7c6c2723e */ /* 0x008fe200000010ff */
[--C-:B-1----:R-:W-:Y:S02]  /*b760*/  FFMA.FTZ R138, R212, c[0x0][0x2d0], -R134.reuse ;  /* 0x0000b400d48a7a23 */ /* 0x102fe40000010886 */
[----:B------:R-:W2:Y:S04]  /*b770*/  LDL.LU R212, [R1+0x1c] ;  /* 0x00001c0001d47983 */ /* 0x000ea80000300800 */
[----:B------:R1:W3:Y:S02]  /*b780*/  MUFU.EX2 R196, R138 ;  /* 0x0000008a00c47308 */ /* 0x0002e40000000800 */
[--C-:B-1----:R-:W-:Y:S01]  /*b790*/  FFMA.FTZ R138, R213, c[0x0][0x2d0], -R134.reuse ;  /* 0x0000b400d58a7a23 */ /* 0x102fe20000010886 */
[----:B------:R-:W-:Y:S01]  /*b7a0*/  MOV R213, R178 ;  /* 0x000000b200d57202 */ /* 0x000fe20000000f00 */
[----:B------:R-:W-:Y:S01]  /*b7b0*/  FFMA.FTZ R134, R140, c[0x0][0x2d0], -R134 ;  /* 0x0000b4008c867a23 */ /* 0x000fe20000010886 */
[----:B------:R-:W-:Y:S02]  /*b7c0*/  MOV R178, R172 ;  /* 0x000000ac00b27202 */ /* 0x000fe40000000f00 */
[----:B------:R-:W1:Y:S03]  /*b7d0*/  LDSM.16.MT88.4 R172, [R226+0x1100] ;  /* 0x00110000e2ac783b */ /* 0x000e660000004200 */
[----:B------:R-:W-:Y:S01]  /*b7e0*/  MUFU.EX2 R138, R138 ;  /* 0x0000008a008a7308 */ /* 0x000fe20000000800 */
[----:B------:R-:W-:Y:S02]  /*b7f0*/  F2FP.BF16.PACK_AB R140, R209, R208 ;  /* 0x000000d0d18c723e */ /* 0x000fe400000010ff */
[----:B---3--:R-:W-:Y:S05]  /*b800*/  F2FP.BF16.PACK_AB R193, R196, R139 ;  /* 0x0000008bc4c1723e */ /* 0x008fea00000010ff */
[-C--:B----4-:R-:W-:Y:S01]  /*b810*/  HMMA.16816.F32.BF16 R144, R140, R156.reuse, R4 ;  /* 0x0000009c8c90723c */ /* 0x090fe20000041804 */
[----:B------:R-:W3:Y:S01]  /*b820*/  LDSM.16.MT88.4 R4, [R227+0x1100] ;  /* 0x00110000e304783b */ /* 0x000ee20000004200 */
[----:B------:R-:W4:Y:S03]  /*b830*/  MUFU.EX2 R134, R134 ;  /* 0x0000008600867308 */ /* 0x000f260000000800 */
[----:B----4-:R-:W-:Y:S07]  /*b840*/  F2FP.BF16.PACK_AB R195, R134, R138 ;  /* 0x0000008a86c3723e */ /* 0x010fee00000010ff */
[C---:B------:R-:W-:Y:S01]  /*b850*/  HMMA.16816.F32.BF16 R148, R192.reuse, R156, R8 ;  /* 0x0000009cc094723c */ /* 0x040fe20000041808 */
[----:B------:R-:W4:Y:S07]  /*b860*/  LDSM.16.MT88.4 R8, [R225+0x2900] ;  /* 0x00290000e108783b */ /* 0x000f2e0000004200 */
[-C--:B------:R-:W-:Y:S01]  /*b870*/  HMMA.16816.F32.BF16 R152, R192, R158.reuse, R12 ;  /* 0x0000009ec098723c */ /* 0x080fe2000004180c */
[----:B------:R-:W5:Y:S07]  /*b880*/  LDSM.16.MT88.4 R12, [R226+0x2900] ;  /* 0x00290000e20c783b */ /* 0x000f6e0000004200 */
[C---:B------:R-:W-:Y:S01]  /*b890*/  HMMA.16816.F32.BF16 R156, R140.reuse, R158, R16 ;  /* 0x0000009e8c9c723c */ /* 0x040fe20000041810 */
[----:B------:R-:W3:Y:S07]  /*b8a0*/  LDSM.16.MT88.4 R16, [R228+0x2900] ;  /* 0x00290000e410783b */ /* 0x000eee0000004200 */
[-C--:B-1----:R-:W-:Y:S07]  /*b8b0*/  HMMA.16816.F32.BF16 R160, R140, R172.reuse, R20 ;  /* 0x000000ac8ca0723c */ /* 0x082fee0000041814 */
[----:B------:R-:W-:Y:S01]  /*b8c0*/  MOV R21, R179 ;  /* 0x000000b300157202 */ /* 0x000fe20000000f00 */
[C---:B------:R-:W-:Y:S01]  /*b8d0*/  HMMA.16816.F32.BF16 R164, R192.reuse, R172, R24 ;  /* 0x000000acc0a4723c */ /* 0x040fe20000041818 */
[----:B------:R-:W2:Y:S03]  /*b8e0*/  LDL.LU R24, [R1+0x18] ;  /* 0x0000180001187983 */ /* 0x000ea60000300800 */
[----:B------:R-:W-:Y:S02]  /*b8f0*/  MOV R20, R178 ;  /* 0x000000b200147202 */ /* 0x000fe40000000f00 */
[----:B------:R-:W-:Y:S02]  /*b900*/  MOV R23, R181 ;  /* 0x000000b500177202 */ /* 0x000fe40000000f00 */
[----:B------:R-:W-:Y:S04]  /*b910*/  MOV R25, R171 ;  /* 0x000000ab00197202 */ /* 0x000fe80000000f00 */
[----:B------:R-:W-:Y:S02]  /*b920*/  MOV R26, R169 ;  /* 0x000000a9001a7202 */ /* 0x000fe40000000f00 */
[----:B------:R-:W-:Y:S02]  /*b930*/  MOV R27, R168 ;  /* 0x000000a8001b7202 */ /* 0x000fe40000000f00 */
[-C--:B------:R-:W-:Y:S01]  /*b940*/  HMMA.16816.F32.BF16 R168, R192, R174.reuse, R28 ;  /* 0x000000aec0a8723c */ /* 0x080fe2000004181c */
[----:B------:R-:W2:Y:S02]  /*b950*/  LDL.LU R29, [R1+0x10] ;  /* 0x00001000011d7983 */ /* 0x000ea40000300800 */
[----:B------:R-:W-:Y:S02]  /*b960*/  MOV R22, R180 ;  /* 0x000000b400167202 */ /* 0x000fe40000000f00 */
[----:B------:R-:W2:Y:S02]  /*b970*/  LDL.LU R31, [R1+0x14] ;  /* 0x00001400011f7983 */ /* 0x000ea40000300800 */
[----:B------:R-:W-:Y:S01]  /*b980*/  MOV R28, R177 ;  /* 0x000000b1001c7202 */ /* 0x000fe20000000f00 */
[C---:B------:R-:W-:Y:S04]  /*b990*/  HMMA.16816.F32.BF16 R172, R140.reuse, R174, R32 ;  /* 0x000000ae8cac723c */ /* 0x040fe80000041820 */
[----:B------:R-:W-:Y:S04]  /*b9a0*/  MOV R30, R176 ;  /* 0x000000b0001e7202 */ /* 0x000fe80000000f00 */
[-C--:B------:R-:W-:Y:S08]  /*b9b0*/  HMMA.16816.F32.BF16 R176, R140, R188.reuse, R36 ;  /* 0x000000bc8cb0723c */ /* 0x080ff00000041824 */
        /* <DEDUP_REMOVED lines=9> */
[C---:B------:R-:W-:Y:S08]  /*ba50*/  HMMA.16816.F32.BF16 R72, R192.reuse, R8, R72 ;  /* 0x00000008c048723c */ /* 0x040ff00000041848 */
[-C--:B------:R-:W-:Y:S08]  /*ba60*/  HMMA.16816.F32.BF16 R76, R192, R10.reuse, R76 ;  /* 0x0000000ac04c723c */ /* 0x080ff0000004184c */
[C---:B------:R-:W-:Y:S08]  /*ba70*/  HMMA.16816.F32.BF16 R80, R140.reuse, R10, R80 ;  /* 0x0000000a8c50723c */ /* 0x040ff00000041850 */
[-C--:B-----5:R-:W-:Y:S08]  /*ba80*/  HMMA.16816.F32.BF16 R84, R140, R12.reuse, R84 ;  /* 0x0000000c8c54723c */ /* 0x0a0ff00000041854 */
[C---:B------:R-:W-:Y:S08]  /*ba90*/  HMMA.16816.F32.BF16 R88, R192.reuse, R12, R88 ;  /* 0x0000000cc058723c */ /* 0x040ff00000041858 */
[-C--:B------:R-:W-:Y:S08]  /*baa0*/  HMMA.16816.F32.BF16 R92, R192, R14.reuse, R92 ;  /* 0x0000000ec05c723c */ /* 0x080ff0000004185c */
[C---:B------:R-:W-:Y:S08]  /*bab0*/  HMMA.16816.F32.BF16 R96, R140.reuse, R14, R96 ;  /* 0x0000000e8c60723c */ /* 0x040ff00000041860 */
[-C--:B------:R-:W-:Y:S08]  /*bac0*/  HMMA.16816.F32.BF16 R100, R140, R16.reuse, R100 ;  /* 0x000000108c64723c */ /* 0x080ff00000041864 */
[C---:B------:R-:W-:Y:S08]  /*bad0*/  HMMA.16816.F32.BF16 R104, R192.reuse, R16, R104 ;  /* 0x00000010c068723c */ /* 0x040ff00000041868 */
[-C--:B------:R-:W-:Y:S08]  /*bae0*/  HMMA.16816.F32.BF16 R108, R192, R18.reuse, R108 ;  /* 0x00000012c06c723c */ /* 0x080ff0000004186c */
[C---:B------:R-:W-:Y:S08]  /*baf0*/  HMMA.16816.F32.BF16 R112, R140.reuse, R18, R112 ;  /* 0x000000128c70723c */ /* 0x040ff00000041870 */
[-C--:B-1----:R-:W-:Y:S08]  /*bb00*/  HMMA.16816.F32.BF16 R116, R140, R4.reuse, R116 ;  /* 0x000000048c74723c */ /* 0x082ff00000041874 */
[C---:B------:R-:W-:Y:S08]  /*bb10*/  HMMA.16816.F32.BF16 R120, R192.reuse, R4, R120 ;  /* 0x00000004c078723c */ /* 0x040ff00000041878 */
[-C--:B------:R-:W-:Y:S08]  /*bb20*/  HMMA.16816.F32.BF16 R124, R192, R6.reuse, R124 ;  /* 0x00000006c07c723c */ /* 0x080ff0000004187c */
[----:B------:R-:W-:Y:S04]  /*bb30*/  HMMA.16816.F32.BF16 R128, R140, R6, R128 ;  /* 0x000000068c80723c */ /* 0x000fe80000041880 */
[----:B--2---:R-:W-:Y:S04]  /*bb40*/  FFMA.FTZ R8, R2, R24, R25 ;  /* 0x0000001802087223 */ /* 0x004fe80000010019 */
[----:B------:R-:W-:Y:S04]  /*bb50*/  FADD.FTZ R8, R20, R8 ;  /* 0x0000000814087221 */ /* 0x000fe80000010000 */
[----:B------:R-:W-:Y:S02]  /*bb60*/  FADD.FTZ R9, R23, R8 ;  /* 0x0000000817097221 */ /* 0x000fe40000010000 */
[----:B------:R-:W-:Y:S02]  /*bb70*/  FFMA.FTZ R8, R0, R212, R213 ;  /* 0x000000d400087223 */ /* 0x000fe400000100d5 */
[----:B------:R-:W-:Y:S02]  /*bb80*/  FADD.FTZ R0, R223, R9 ;  /* 0x00000009df007221 */ /* 0x000fe40000010000 */
[----:B------:R-:W-:Y:S02]  /*bb90*/  FADD.FTZ R8, R245, R8 ;  /* 0x00000008f5087221 */ /* 0x000fe40000010000 */
[----:B------:R-:W-:Y:S02]  /*bba0*/  FFMA.FTZ R133, R133, R29, R28 ;  /* 0x0000001d85857223 */ /* 0x000fe4000001001c */
[----:B------:R-:W-:Y:S02]  /*bbb0*/  FADD.FTZ R8, R244, R8 ;  /* 0x00000008f4087221 */ /* 0x000fe40000010000 */
[----:B------:R-:W-:Y:S02]  /*bbc0*/  FFMA.FTZ R132, R132, R31, R30 ;  /* 0x0000001f84847223 */ /* 0x000fe4000001001e */
[----:B------:R-:W-:Y:S02]  /*bbd0*/  FADD.FTZ R2, R26, R133 ;  /* 0x000000851a027221 */ /* 0x000fe40000010000 */
[----:B------:R-:W-:Y:S02]  /*bbe0*/  FADD.FTZ R132, R27, R132 ;  /* 0x000000841b847221 */ /* 0x000fe40000010000 */
[----:B------:R-:W-:Y:S02]  /*bbf0*/  FADD.FTZ R2, R21, R2 ;  /* 0x0000000215027221 */ /* 0x000fe40000010000 */
[----:B------:R-:W-:Y:S02]  /*bc00*/  FADD.FTZ R132, R22, R132 ;  /* 0x0000008416847221 */ /* 0x000fe40000010000 */
[----:B------:R-:W-:Y:S02]  /*bc10*/  FADD.FTZ R10, R214, R2 ;  /* 0x00000002d60a7221 */ /* 0x000fe40000010000 */
[----:B------:R-:W-:Y:S01]  /*bc20*/  FADD.FTZ R2, R215, R132 ;  /* 0x00000084d7027221 */ /* 0x000fe20000010000 */
[----:B------:R-:W-:Y:S01]  /*bc30*/  MOV R132, R137 ;  /* 0x0000008900847202 */ /* 0x000fe20000000f00 */
        /* <DEDUP_REMOVED lines=29> */
[----:B------:R-:W-:Y:S01]  /*be10*/  FADD.FTZ R2, R196, R2 ;  /* 0x00000002c4027221 */ /* 0x000fe20000010000 */
[----:B------:R1:W-:Y:S01]  /*be20*/  STL [R1+0x10], R6 ;  /* 0x0000100601007387 */ /* 0x0003e20000100800 */
[----:B------:R-:W-:Y:S02]  /*be30*/  FADD.FTZ R4, R199, R4 ;  /* 0x00000004c7047221 */ /* 0x000fe40000010000 */
[----:B------:R-:W-:Y:S01]  /*be40*/  FADD.FTZ R0, R138, R2 ;  /* 0x000000028a007221 */ /* 0x000fe20000010000 */
[----:B------:R1:W-:Y:S01]  /*be50*/  STL [R1+0x14], R5 ;  /* 0x0000140501007387 */ /* 0x0003e20000100800 */
[----:B------:R-:W-:Y:S01]  /*be60*/  FADD.FTZ R2, R198, R4 ;  /* 0x00000004c6027221 */ /* 0x000fe20000010000 */
[----:B------:R-:W-:Y:S01]  /*be70*/  MOV R138, R135 ;  /* 0x00000087008a7202 */ /* 0x000fe20000000f00 */
[----:B------:R-:W-:Y:S01]  /*be80*/  FADD.FTZ R0, R134, R0 ;  /* 0x0000000086007221 */ /* 0x000fe20000010000 */
[----:B------:R-:W-:Y:S02]  /*be90*/  MOV R134, R136 ;  /* 0x0000008800867202 */ /* 0x000fe40000000f00 */
[----:B------:R1:W-:Y:S04]  /*bea0*/  STL [R1+0x18], R2 ;  /* 0x0000180201007387 */ /* 0x0003e80000100800 */
[----:B------:R1:W-:Y:S01]  /*beb0*/  STL [R1+0x1c], R0 ;  /* 0x00001c0001007387 */ /* 0x0003e20000100800 */
[----:B------:R-:W-:-:S05]  /*bec0*/  @P0 BRA `(.L_x_486) ;  /* 0xffffb42000000947 */ /* 0x000fca000383ffff */
.L_x_469:
[----:B------:R-:W2:Y:S01]  /*bed0*/  S2UR UR7, SR_CTAID.X ;  /* 0x00000000000779c3 */ /* 0x000ea20000002500 */
[----:B------:R-:W-:Y:S01]  /*bee0*/  ULDC.64 UR4, c[0x0][0x2c8] ;  /* 0x0000b20000047ab9 */ /* 0x000fe20000000a00 */
[----:B------:R-:W-:Y:S01]  /*bef0*/  PLOP3.LUT P0, PT, PT, PT, UP2, 0x40, 0x0 ;  /* 0x000000000000781c */ /* 0x000fe20003f0e828 */
[----:B--2---:R-:W-:-:S04]  /*bf00*/  ULEA UR7, UR7, 0x7f, 0x7 ;  /* 0x0000007f07077891 */ /* 0x004fc8000f8e383f */
        /* <DEDUP_REMOVED lines=8> */
[----:B-1----:R-:W-:Y:S01]  /*bf90*/  MOV R2, UR4 ;  /* 0x0000000400027c02 */ /* 0x002fe20008000f00 */
        /* <DEDUP_REMOVED lines=11> */
.L_x_488:
[----:B------:R-:W-:-:S04]  /*c050*/  MOV R4, c[0x0][0x32c] ;  /* 0x0000cb0000047a02 */ /* 0x000fc80000000f00 */
[----:B------:R-:W-:-:S13]  /*c060*/  ISETP.NE.AND P0, PT, R4, 0x1, PT ;  /* 0x000000010400780c */ /* 0x000fda0003f05270 */
[----:B------:R-:W-:-:S05]  /*c070*/  @P0 IMAD.HI.U32 R4, R0, c[0x0][0x330], RZ ;  /* 0x0000cc0000040a27 */ /* 0x000fca00078e00ff */
[----:B------:R-:W-:-:S05]  /*c080*/  @P0 SHF.R.U32.HI R0, RZ, c[0x0][0x334], R4 ;  /* 0x0000cd00ff000a19 */ /* 0x000fca0000011604 */
.L_x_489:
[----:B------:R-:W-:-:S05]  /*c090*/  IMAD R0, R0, c[0x0][0x32c], RZ ;  /* 0x0000cb0000007a24 */ /* 0x000fca00078e02ff */
[----:B------:R-:W-:-:S03]  /*c0a0*/  IMNMX R2, R2, R0, !PT ;  /* 0x0000000002027217 */ /* 0x000fc60007800200 */
.L_x_487:
[----:B------:R-:W2:Y:S01]  /*c0b0*/  LDL R4, [R1] ;  /* 0x0000000001047983 */ /* 0x000ea20000100800 */
[----:B------:R-:W-:-:S05]  /*c0c0*/  IADD3 R2, R2, 0x2f, RZ ;  /* 0x0000002f02027810 */ /* 0x000fca0007ffe0ff */
[----:B------:R-:W-:-:S05]  /*c0d0*/  IMAD.HI R2, R2, 0x2aaaaaab, RZ ;  /* 0x2aaaaaab02027827 */ /* 0x000fca00078e02ff */
[----:B------:R-:W-:-:S04]  /*c0e0*/  SHF.R.U32.HI R0, RZ, 0x1f, R2 ;  /* 0x0000001fff007819 */ /* 0x000fc80000011602 */
[----:B------:R-:W-:-:S04]  /*c0f0*/  LEA.HI.SX32 R0, R2, R0, 0x1d ;  /* 0x0000000002007211 */ /* 0x000fc800078feaff */
[----:B--2---:R-:W-:-:S04]  /*c100*/  IMNMX R4, R4, R0, !PT ;  /* 0x0000000004047217 */ /* 0x004fc80007800200 */
[----:B------:R-:W-:Y:S01]  /*c110*/  ISETP.GE.AND P0, PT, R242, R4, PT ;  /* 0x00000004f200720c */ /* 0x000fe20003f06270 */
[----:B------:R1:W-:-:S12]  /*c120*/  STL [R1+0x8], R4 ;  /* 0x0000080401007387 */ /* 0x0003d80000100800 */
[----:B------:R-:W-:Y:S05]  /*c130*/  @!P0 BRA `(.L_x_490) ;  /* 0x000036f000008947 */ /* 0x000fea0003800000 */
[----:B------:R-:W-:Y:S01]  /*c140*/  MOV R132, R136 ;  /* 0x0000008800847202 */ /* 0x000fe20000000f00 */
[----:B------:R-:W-:Y:S01]  /*c150*/  IMAD.MOV.U32 R139, RZ, RZ, R3 ;  /* 0x000000ffff8b7224 */ /* 0x000fe200078e0003 */
[----:B------:R-:W-:Y:S01]  /*c160*/  MOV R2, R137 ;  /* 0x0000008900027202 */ /* 0x000fe20000000f00 */
[----:B------:R-:W-:Y:S01]  /*c170*/  IMAD.MOV.U32 R220, RZ, RZ, R242 ;  /* 0x000000ffffdc7224 */ /* 0x000fe200078e00f2 */
[----:B------:R-:W-:Y:S02]  /*c180*/  MOV R138, R135 ;  /* 0x00000087008a7202 */ /* 0x000fe40000000f00 */
.L_x_491:
[----:B--2---:R-:W2:Y:S01]  /*c190*/  LDL R242, [R1] ;  /* 0x0000000001f27983 */ /* 0x004ea20000100800 */
[----:B------:R-:W-:Y:S04]  /*c1a0*/  DEPBAR.LE SB0, 0x0 ;  /* 0x000080000000791a */ /* 0x000fe80000000000 */
[----:B------:R-:W3:Y:S06]  /*c1b0*/  LDL.64 R42, [R1+0x48] ;  /* 0x00004800012a7983 */ /* 0x000eec0000100a00 */
[----:B------:R-:W3:Y:S06]  /*c1c0*/  LDL.64 R134, [R1+0x30] ;  /* 0x0000300001867983 */ /* 0x000eec0000100a00 */
[----:B------:R-:W-:Y:S08]  /*c1d0*/  BAR.SYNC.DEFER_BLOCKING 0x0 ;  /* 0x0000000000007b1d */ /* 0x000ff00000010000 */
[----:B-----5:R-:W-:Y:S08]  /*c1e0*/  LDSM.16.M88.4 R48, [R231+0x6100] ;  /* 0x00610000e730783b */ /* 0x020ff00000000200 */
[----:B------:R-:W4:Y:S08]  /*c1f0*/  LDSM.16.M88.4 R16, [R224+0x3100] ;  /* 0x00310000e010783b */ /* 0x000f300000000200 */
[----:B------:R-:W1:Y:S08]  /*c200*/  LDSM.16.M88.4 R44, [R231+0x8100] ;  /* 0x00810000e72c783b */ /* 0x000e700000000200 */
[----:B------:R-:W1:Y:S08]  /*c210*/  LDSM.16.M88.4 R32, [R224+0x3900] ;  /* 0x00390000e020783b */ /* 0x000e700000000200 */
[----:B------:R-:W1:Y:S08]  /*c220*/  LDSM.16.M88.4 R140, [R224+0x4100] ;  /* 0x00410000e08c783b */ /* 0x000e700000000200 */
[----:B------:R-:W-:Y:S01]  /*c230*/  LDSM.16.M88.4 R192, [R233+0x6100] ;  /* 0x00610000e9c0783b */ /* 0x000fe20000000200 */
[-C--:B-1--4-:R-:W-:Y:S07]  /*c240*/  HMMA.16816.F32.BF16 R4, R48, R16.reuse, RZ ;  /* 0x000000103004723c */ /* 0x092fee00000418ff */
[----:B------:R-:W1:Y:S01]  /*c250*/  LDSM.16.M88.4 R196, [R235] ;  /* 0x00000000ebc4783b */ /* 0x000e620000000200 */
[C---:B------:R-:W-:Y:S07]  /*c260*/  HMMA.16816.F32.BF16 R8, R44.reuse, R16, RZ ;  /* 0x000000102c08723c */ /* 0x040fee00000418ff */
[----:B------:R-:W4:Y:S01]  /*c270*/  LDSM.16.M88.4 R200, [R233+0x8100] ;  /* 0x00810000e9c8783b */ /* 0x000f220000000200 */
[-C--:B------:R-:W-:Y:S07]  /*c280*/  HMMA.16816.F32.BF16 R12, R44, R18.reuse, RZ ;  /* 0x000000122c0c723c */ /* 0x080fee00000418ff */
[----:B------:R-:W1:Y:S01]  /*c290*/  LDSM.16.M88.4 R204, [R241] ;  /* 0x00000000f1cc783b */ /* 0x000e620000000200 */
[C---:B------:R-:W-:Y:S08]  /*c2a0*/  HMMA.16816.F32.BF16 R16, R48.reuse, R18, RZ ;  /* 0x000000123010723c */ /* 0x040ff000000418ff */
        /* <DEDUP_REMOVED lines=36> */
[----:B------:R3:W-:Y:S02]  /*c4f0*/  @!P6 LDGSTS.E.BYPASS.LTC128B.128 [R243+0x1900], [R210.64], !P3 ;  /* 0x01900000d2f3efae */ /* 0x0007e4000d901d4e */
[----:B------:R-:W-:Y:S02]  /*c500*/  ISETP.GT.AND P5, PT, R220, R242, PT ;  /* 0x000000f2dc00720c */ /* 0x000fe40003fa4270 */
[----:B------:R-:W-:Y:S02]  /*c510*/  @!P6 IADD3 R208, P0, R134, UR9, RZ ;  /* 0x0000000986d0ec10 */ /* 0x000fe4000ff1e0ff */
[----:B------:R-:W-:Y:S01]  /*c520*/  IADD3 R242, R220, -0x1, RZ ;  /* 0xffffffffdcf27810 */ /* 0x000fe20007ffe0ff */
        /* <DEDUP_REMOVED lines=8> */
[----:B------:R3:W-:Y:S07]  /*c5b0*/  @!P6 LDGSTS.E.BYPASS.LTC128B.128 [R243+0x2900], [R208.64+0x80], !P3 ;  /* 0x02900080d0f3efae */ /* 0x0007ee000d901d4e */
[C---:B------:R-:W-:Y:S01]  /*c5c0*/  HMMA.16816.F32.BF16 R32, R192.reuse, R206, R32 ;  /* 0x000000cec020723c */ /* 0x040fe20000041820 */
[----:B------:R-:W-:Y:S07]  /*c5d0*/  LDSM.16.M88.4 R212, [R230+0x3100] ;  /* 0x00310000e6d4783b */ /* 0x000fee0000000200 */
[-C--:B--2---:R-:W-:Y:S01]  /*c5e0*/  HMMA.16816.F32.BF16 R36, R192, R140.reuse, R36 ;  /* 0x0000008cc024723c */ /* 0x084fe20000041824 */
[----:B------:R-:W-:Y:S07]  /*c5f0*/  LDSM.16.M88.4 R216, [R232+0x8100] ;  /* 0x00810000e8d8783b */ /* 0x000fee0000000200 */
[C---:B------:R-:W-:Y:S01]  /*c600*/  HMMA.16816.F32.BF16 R40, R200.reuse, R140, R40 ;  /* 0x0000008cc828723c */ /* 0x040fe20000041828 */
[----:B------:R-:W0:Y:S07]  /*c610*/  LDGDEPBAR ;  /* 0x00000000000079af */ /* 0x000e2e0000000000 */
[-C--:B------:R-:W-:Y:S01]  /*c620*/  HMMA.16816.F32.BF16 R44, R200, R142.reuse, R44 ;  /* 0x0000008ec82c723c */ /* 0x080fe2000004182c */
[----:B---3--:R-:W2:Y:S07]  /*c630*/  LDSM.16.M88.4 R208, [R232+0x6100] ;  /* 0x00610000e8d0783b */ /* 0x008eae0000000200 */
[----:B------:R-:W-:Y:S01]  /*c640*/  HMMA.16816.F32.BF16 R48, R192, R142, R48 ;  /* 0x0000008ec030723c */ /* 0x000fe20000041830 */
[----:B------:R-:W3:Y:S08]  /*c650*/  LDSM.16.M88.4 R196, [R230+0x3900] ;  /* 0x00390000e6c4783b */ /* 0x000ef00000000200 */
[----:B------:R-:W1:Y:S08]  /*c660*/  LDSM.16.M88.4 R204, [R230+0x4100] ;  /* 0x00410000e6cc783b */ /* 0x000e700000000200 */
        /* <DEDUP_REMOVED lines=13> */
[-C--:B-1----:R-:W-:Y:S08]  /*c740*/  HMMA.16816.F32.BF16 R36, R208, R204.reuse, R36 ;  /* 0x000000ccd024723c */ /* 0x082ff00000041824 */
[C---:B------:R-:W-:Y:S08]  /*c750*/  HMMA.16816.F32.BF16 R40, R216.reuse, R204, R40 ;  /* 0x000000ccd828723c */ /* 0x040ff00000041828 */
[-C--:B------:R-:W-:Y:S01]  /*c760*/  HMMA.16816.F32.BF16 R44, R216, R206.reuse, R44 ;  /* 0x000000ced82c723c */ /* 0x080fe2000004182c */
[----:B------:R-:W-:Y:S07]  /*c770*/  LDSM.16.M88.4 R216, [R231+0xc100] ;  /* 0x00c10000e7d8783b */ /* 0x000fee0000000200 */
[----:B------:R-:W-:Y:S01]  /*c780*/  HMMA.16816.F32.BF16 R48, R208, R206, R48 ;  /* 0x000000ced030723c */ /* 0x000fe20000041830 */
[----:B------:R-:W-:Y:S07]  /*c790*/  LDSM.16.M88.4 R204, [R231+0xa100] ;  /* 0x00a10000e7cc783b */ /* 0x000fee0000000200 */
[-C--:B------:R-:W-:Y:S01]  /*c7a0*/  HMMA.16816.F32.BF16 R4, R140, R192.reuse, R4 ;  /* 0x000000c08c04723c */ /* 0x080fe20000041804 */
        /* <DEDUP_REMOVED lines=81> */
[----:B------:R-:W-:Y:S01]  /*ccc0*/  FMUL.FTZ R17, R17, c[0x0][0x320] ;  /* 0x0000c80011117a20 */ /* 0x000fe20000410000 */
[----:B-1----:R-:W-:Y:S01]  /*ccd0*/  FMNMX.FTZ R137, R196, R2, !PT ;  /* 0x00000002c4897209 */ /* 0x002fe20007810000 */
[----:B------:R-:W-:Y:S02]  /*cce0*/  FMUL.FTZ R18, R18, c[0x0][0x320] ;  /* 0x0000c80012127a20 */ /* 0x000fe40000410000 */
[----:B------:R-:W-:Y:S02]  /*ccf0*/  FMUL.FTZ R19, R19, c[0x0][0x320] ;  /* 0x0000c80013137a20 */ /* 0x000fe40000410000 */
[----:B------:R-:W-:Y:S01]  /*cd00*/  FMUL.FTZ R14, R14, c[0x0][0x320] ;  /* 0x0000c8000e0e7a20 */ /* 0x000fe20000410000 */
[----:B------:R1:W1:Y:S01]  /*cd10*/  MUFU.TANH R197, R7 ;  /* 0x0000000700c57308 */ /* 0x0002620000002400 */
[----:B------:R-:W-:Y:S01]  /*cd20*/  FMUL.FTZ R15, R15, c[0x0][0x320] ;  /* 0x0000c8000f0f7a20 */ /* 0x000fe20000410000 */
[----:B--2---:R-:W-:Y:S08]  /*cd30*/  FMNMX.FTZ R137, R143, R137, !PT ;  /* 0x000000898f897209 */ /* 0x004ff00007810000 */
[----:B------:R-:W2:Y:S01]  /*cd40*/  MUFU.TANH R202, R8 ;  /* 0x0000000800ca7308 */ /* 0x000ea20000002400 */
[----:B---3--:R-:W-:Y:S09]  /*cd50*/  FMNMX.FTZ R3, R200, R132, !PT ;  /* 0x00000084c8037209 */ /* 0x008ff20007810000 */
[----:B------:R-:W3:Y:S01]  /*cd60*/  MUFU.TANH R201, R9 ;  /* 0x0000000900c97308 */ /* 0x000ee20000002400 */
[----:B-1----:R-:W1:Y:S01]  /*cd70*/  LDSM.16.M88.4 R4, [R229+0x2000] ;  /* 0x00200000e504783b */ /* 0x002e620000000200 */
[----:B------:R-:W-:Y:S08]  /*cd80*/  FMNMX.FTZ R3, R197, R3, !PT ;  /* 0x00000003c5037209 */ /* 0x000ff00007810000 */
[----:B------:R-:W-:Y:S01]  /*cd90*/  MUFU.TANH R203, R10 ;  /* 0x0000000a00cb7308 */ /* 0x000fe20000002400 */
[----:B--2---:R-:W-:Y:S09]  /*cda0*/  FMNMX.FTZ R0, R202, R138, !PT ;  /* 0x0000008aca007209 */ /* 0x004ff20007810000 */
[----:B------:R2:W-:Y:S01]  /*cdb0*/  MUFU.TANH R204, R11 ;  /* 0x0000000b00cc7308 */ /* 0x0005e20000002400 */
[----:B---3--:R-:W-:Y:S09]  /*cdc0*/  FMNMX.FTZ R0, R201, R0, !PT ;  /* 0x00000000c9007209 */ /* 0x008ff20007810000 */
[----:B------:R-:W3:Y:S10]  /*cdd0*/  MUFU.TANH R16, R16 ;  /* 0x0000001000107308 */ /* 0x000ef40000002400 */
[----:B------:R-:W4:Y:S01]  /*cde0*/  MUFU.TANH R17, R17 ;  /* 0x0000001100117308 */ /* 0x000f220000002400 */
[----:B--2---:R-:W2:Y:S01]  /*cdf0*/  LDSM.16.M88.4 R8, [R229+0x2800] ;  /* 0x00280000e508783b */ /* 0x004ea20000000200 */
[-C--:B-1----:R-:W-:Y:S01]  /*ce00*/  HMMA.16816.F32.BF16 R20, R192, R4.reuse, R20 ;  /* 0x00000004c014723c */ /* 0x082fe20000041814 */
[----:B------:R-:W-:Y:S07]  /*ce10*/  DEPBAR.LE SB0, 0x0 ;  /* 0x000080000000791a */ /* 0x000fee0000000000 */
[----:B------:R-:W1:Y:S01]  /*ce20*/  MUFU.TANH R12, R12 ;  /* 0x0000000c000c7308 */ /* 0x000e620000002400 */
[----:B------:R-:W-:Y:S01]  /*ce30*/  BAR.SYNC.DEFER_BLOCKING 0x0 ;  /* 0x0000000000007b1d */ /* 0x000fe20000010000 */
[C---:B------:R-:W-:Y:S05]  /*ce40*/  HMMA.16816.F32.BF16 R24, R216.reuse, R4, R24 ;  /* 0x00000004d818723c */ /* 0x040fea0000041818 */
[----:B---3--:R-:W-:Y:S03]  /*ce50*/  FMNMX.FTZ R137, R16, R137, !PT ;  /* 0x0000008910897209 */ /* 0x008fe60007810000 */
[----:B------:R-:W3:Y:S01]  /*ce60*/  MUFU.TANH R13, R13 ;  /* 0x0000000d000d7308 */ /* 0x000ee20000002400 */
[-C--:B------:R-:W-:Y:S03]  /*ce70*/  HMMA.16816.F32.BF16 R28, R216, R6.reuse, R28 ;  /* 0x00000006d81c723c */ /* 0x080fe6000004181c */
[----:B----4-:R-:W-:Y:S05]  /*ce80*/  FMNMX.FTZ R137, R17, R137, !PT ;  /* 0x0000008911897209 */ /* 0x010fea0007810000 */
[C---:B------:R-:W-:Y:S01]  /*ce90*/  HMMA.16816.F32.BF16 R32, R192.reuse, R6, R32 ;  /* 0x00000006c020723c */ /* 0x040fe20000041820 */
[----:B------:R-:W4:Y:S03]  /*cea0*/  MUFU.TANH R18, R18 ;  /* 0x0000001200127308 */ /* 0x000f260000002400 */
[----:B------:R-:W-:Y:S01]  /*ceb0*/  FMUL.FTZ R20, R20, c[0x0][0x320] ;  /* 0x0000c80014147a20 */ /* 0x000fe20000410000 */
[----:B-1----:R-:W-:Y:S01]  /*cec0*/  FMNMX.FTZ R0, R12, R0, !PT ;  /* 0x000000000c007209 */ /* 0x002fe20007810000 */
[----:B------:R-:W-:Y:S02]  /*ced0*/  FMUL.FTZ R23, R23, c[0x0][0x320] ;  /* 0x0000c80017177a20 */ /* 0x000fe40000410000 */
[----:B------:R-:W-:Y:S03]  /*cee0*/  FMUL.FTZ R21, R21, c[0x0][0x320] ;  /* 0x0000c80015157a20 */ /* 0x000fe60000410000 */
[----:B------:R-:W1:Y:S01]  /*cef0*/  MUFU.TANH R210, R20 ;  /* 0x0000001400d27308 */ /* 0x000e620000002400 */
[----:B------:R-:W-:Y:S02]  /*cf00*/  FMUL.FTZ R22, R22, c[0x0][0x320] ;  /* 0x0000c80016167a20 */ /* 0x000fe40000410000 */
[----:B------:R-:W-:Y:S01]  /*cf10*/  FMUL.FTZ R24, R24, c[0x0][0x320] ;  /* 0x0000c80018187a20 */ /* 0x000fe20000410000 */
[-C--:B--2---:R-:W-:Y:S03]  /*cf20*/  HMMA.16816.F32.BF16 R36, R192, R8.reuse, R36 ;  /* 0x00000008c024723c */ /* 0x084fe60000041824 */
[----:B---3--:R-:W-:Y:S01]  /*cf30*/  FMNMX.FTZ R0, R13, R0, !PT ;  /* 0x000000000d007209 */ /* 0x008fe20007810000 */
[----:B------:R-:W-:Y:S02]  /*cf40*/  FMUL.FTZ R28, R28, c[0x0][0x320] ;  /* 0x0000c8001c1c7a20 */ /* 0x000fe40000410000 */
[----:B------:R-:W2:Y:S01]  /*cf50*/  MUFU.TANH R205, R21 ;  /* 0x0000001500cd7308 */ /* 0x000ea20000002400 */
[----:B------:R-:W-:Y:S01]  /*cf60*/  FMUL.FTZ R25, R25, c[0x0][0x320] ;  /* 0x0000c80019197a20 */ /* 0x000fe20000410000 */
[C---:B------:R-:W-:Y:S01]  /*cf70*/  HMMA.16816.F32.BF16 R40, R216.reuse, R8, R40 ;  /* 0x00000008d828723c */ /* 0x040fe20000041828 */
[----:B------:R-:W3:Y:S03]  /*cf80*/  LDL.64 R8, [R1+0x40] ;  /* 0x0000400001087983 */ /* 0x000ee60000100a00 */
[----:B------:R-:W-:Y:S01]  /*cf90*/  FMUL.FTZ R32, R32, c[0x0][0x320] ;  /* 0x0000c80020207a20 */ /* 0x000fe20000410000 */
[----:B----4-:R-:W-:Y:S01]  /*cfa0*/  FMNMX.FTZ R3, R18, R3, !PT ;  /* 0x0000000312037209 */ /* 0x010fe20007810000 */
[----:B------:R-:W-:Y:S02]  /*cfb0*/  FMUL.FTZ R35, R35, c[0x0][0x320] ;  /* 0x0000c80023237a20 */ /* 0x000fe40000410000 */
[----:B------:R-:W4:Y:S01]  /*cfc0*/  MUFU.TANH R133, R28 ;  /* 0x0000001c00857308 */ /* 0x000f220000002400 */
[-C--:B------:R-:W-:Y:S03]  /*cfd0*/  HMMA.16816.F32.BF16 R44, R216, R10.reuse, R44 ;  /* 0x0000000ad82c723c */ /* 0x080fe6000004182c */
[----:B------:R-:W-:Y:S01]  /*cfe0*/  FMUL.FTZ R29, R29, c[0x0][0x320] ;  /* 0x0000c8001d1d7a20 */ /* 0x000fe20000410000 */
[----:B-1----:R-:W-:Y:S01]  /*cff0*/  FMNMX.FTZ R137, R210, R137, !PT ;  /* 0x00000089d2897209 */ /* 0x002fe20007810000 */
[----:B------:R-:W-:Y:S02]  /*d000*/  FMUL.FTZ R26, R26, c[0x0][0x320] ;  /* 0x0000c8001a1a7a20 */ /* 0x000fe40000410000 */
[----:B------:R-:W-:Y:S01]  /*d010*/  FMUL.FTZ R36, R36, c[0x0][0x320] ;  /* 0x0000c80024247a20 */ /* 0x000fe20000410000 */
[----:B------:R-:W-:Y:S01]  /*d020*/  HMMA.16816.F32.BF16 R48, R192, R10, R48 ;  /* 0x0000000ac030723c */ /* 0x000fe20000041830 */
[----:B------:R-:W1:Y:S03]  /*d030*/  MUFU.TANH R198, R32 ;  /* 0x0000002000c67308 */ /* 0x000e660000002400 */
[----:B------:R-:W-:Y:S01]  /*d040*/  FMUL.FTZ R37, R37, c[0x0][0x320] ;  /* 0x0000c80025257a20 */ /* 0x000fe20000410000 */
[----:B--2---:R-:W-:Y:S01]  /*d050*/  FMNMX.FTZ R137, R205, R137, !PT ;  /* 0x00000089cd897209 */ /* 0x004fe20007810000 */
[----:B------:R-:W-:Y:S01]  /*d060*/  FMUL.FTZ R38, R38, c[0x0][0x320] ;  /* 0x0000c80026267a20 */ /* 0x000fe20000410000 */
[----:B------:R-:W-:Y:S01]  /*d070*/  MOV R10, c[0x0][0x1e0] ;  /* 0x00007800000a7a02 */ /* 0x000fe20000000f00 */
[----:B------:R-:W-:Y:S01]  /*d080*/  FMUL.FTZ R39, R39, c[0x0][0x320] ;  /* 0x0000c80027277a20 */ /* 0x000fe20000410000 */
[----:B------:R-:W-:Y:S02]  /*d090*/  MOV R11, c[0x0][0x1e4] ;  /* 0x00007900000b7a02 */ /* 0x000fe40000000f00 */
[----:B------:R-:W2:Y:S01]  /*d0a0*/  MUFU.TANH R244, R36 ;  /* 0x0000002400f47308 */ /* 0x000ea20000002400 */
[----:B------:R-:W-:Y:S02]  /*d0b0*/  FMUL.FTZ R42, R42, c[0x0][0x320] ;  /* 0x0000c8002a2a7a20 */ /* 0x000fe40000410000 */
[----:B------:R-:W-:Y:S01]  /*d0c0*/  FMUL.FTZ R40, R40, c[0x0][0x320] ;  /* 0x0000c80028287a20 */ /* 0x000fe20000410000 */
[----:B----4-:R-:W-:Y:S01]  /*d0d0*/  MOV R219, R133 ;  /* 0x0000008500db7202 */ /* 0x010fe20000000f00 */
[----:B------:R-:W-:Y:S02]  /*d0e0*/  FMUL.FTZ R41, R41, c[0x0][0x320] ;  /* 0x0000c80029297a20 */ /* 0x000fe40000410000 */
[----:B------:R-:W-:Y:S02]  /*d0f0*/  FMUL.FTZ R44, R44, c[0x0][0x320] ;  /* 0x0000c8002c2c7a20 */ /* 0x000fe40000410000 */
[----:B------:R-:W-:Y:S01]  /*d100*/  FMUL.FTZ R45, R45, c[0x0][0x320] ;  /* 0x0000c8002d2d7a20 */ /* 0x000fe20000410000 */
[----:B------:R4:W-:Y:S01]  /*d110*/  MUFU.TANH R250, R37 ;  /* 0x0000002500fa7308 */ /* 0x0009e20000002400 */
[----:B------:R-:W-:Y:S02]  /*d120*/  FMUL.FTZ R33, R33, c[0x0][0x320] ;  /* 0x0000c80021217a20 */ /* 0x000fe40000410000 */
[----:B------:R-:W-:Y:S01]  /*d130*/  FMUL.FTZ R48, R48, c[0x0][0x320] ;  /* 0x0000c80030307a20 */ /* 0x000fe20000410000 */
[----:B-1----:R-:W-:Y:S01]  /*d140*/  FMNMX.FTZ R137, R198, R137, !PT ;  /* 0x00000089c6897209 */ /* 0x002fe20007810000 */
[----:B------:R-:W-:Y:S02]  /*d150*/  FMUL.FTZ R49, R49, c[0x0][0x320] ;  /* 0x0000c80031317a20 */ /* 0x000fe40000410000 */
[----:B------:R-:W-:Y:S02]  /*d160*/  FMUL.FTZ R50, R50, c[0x0][0x320] ;  /* 0x0000c80032327a20 */ /* 0x000fe40000410000 */
[----:B------:R-:W-:Y:S01]  /*d170*/  FMUL.FTZ R51, R51, c[0x0][0x320] ;  /* 0x0000c80033337a20 */ /* 0x000fe20000410000 */
[----:B------:R-:W1:Y:S01]  /*d180*/  MUFU.TANH R222, R24 ;  /* 0x0000001800de7308 */ /* 0x000e620000002400 */
[----:B------:R-:W-:Y:S02]  /*d190*/  FMUL.FTZ R27, R27, c[0x0][0x320] ;  /* 0x0000c8001b1b7a20 */ /* 0x000fe40000410000 */
[----:B------:R-:W-:Y:S01]  /*d1a0*/  FMUL.FTZ R43, R43, c[0x0][0x320] ;  /* 0x0000c8002b2b7a20 */ /* 0x000fe20000410000 */
[----:B--2---:R-:W-:Y:S01]  /*d1b0*/  MOV R218, R244 ;  /* 0x000000f400da7202 */ /* 0x004fe20000000f00 */
[----:B------:R-:W-:Y:S02]  /*d1c0*/  FMUL.FTZ R46, R46, c[0x0][0x320] ;  /* 0x0000c8002e2e7a20 */ /* 0x000fe40000410000 */
[----:B------:R-:W-:Y:S02]  /*d1d0*/  FMUL.FTZ R34, R34, c[0x0][0x320] ;  /* 0x0000c80022227a20 */ /* 0x000fe40000410000 */
[----:B------:R-:W-:Y:S01]  /*d1e0*/  FMUL.FTZ R30, R30, c[0x0][0x320] ;  /* 0x0000c8001e1e7a20 */ /* 0x000fe20000410000 */
[----:B------:R-:W2:Y:S01]  /*d1f0*/  MUFU.TANH R199, R33 ;  /* 0x0000002100c77308 */ /* 0x000ea20000002400 */
[----:B------:R-:W-:Y:S01]  /*d200*/  FMUL.FTZ R31, R31, c[0x0][0x320] ;  /* 0x0000c8001f1f7a20 */ /* 0x000fe20000410000 */
[----:B----4-:R-:W4:Y:S08]  /*d210*/  LDL.64 R36, [R1+0x38] ;  /* 0x0000380001247983 */ /* 0x010f300000100a00 */
[----:B------:R-:W2:Y:S01]  /*d220*/  MUFU.TANH R221, R25 ;  /* 0x0000001900dd7308 */ /* 0x000ea20000002400 */
[----:B-1----:R-:W-:Y:S09]  /*d230*/  FMNMX.FTZ R0, R222, R0, !PT ;  /* 0x00000000de007209 */ /* 0x002ff20007810000 */
[----:B------:R-:W1:Y:S01]  /*d240*/  MUFU.TANH R223, R29 ;  /* 0x0000001d00df7308 */ /* 0x000e620000002400 */
[----:B--2---:R-:W-:Y:S04]  /*d250*/  FMNMX.FTZ R137, R199, R137, !PT ;  /* 0x00000089c7897209 */ /* 0x004fe80007810000 */
[----:B------:R-:W-:Y:S05]  /*d260*/  FMNMX.FTZ R137, R218, R137, !PT ;  /* 0x00000089da897209 */ /* 0x000fea0007810000 */
[----:B------:R-:W2:Y:S01]  /*d270*/  MUFU.TANH R246, R48 ;  /* 0x0000003000f67308 */ /* 0x000ea20000002400 */
[----:B------:R-:W-:Y:S02]  /*d280*/  FMNMX.FTZ R137, R250, R137, !PT ;  /* 0x00000089fa897209 */ /* 0x000fe40007810000 */
[----:B------:R-:W-:Y:S04]  /*d290*/  FMNMX.FTZ R0, R221, R0, !PT ;  /* 0x00000000dd007209 */ /* 0x000fe80007810000 */
[----:B------:R-:W-:Y:S03]  /*d2a0*/  FMNMX.FTZ R0, R219, R0, !PT ;  /* 0x00000000db007209 */ /* 0x000fe60007810000 */
[----:B------:R-:W2:Y:S01]  /*d2b0*/  MUFU.TANH R244, R49 ;  /* 0x0000003100f47308 */ /* 0x000ea20000002400 */
[----:B-1----:R-:W-:Y:S09]  /*d2c0*/  FMNMX.FTZ R0, R223, R0, !PT ;  /* 0x00000000df007209 */ /* 0x002ff20007810000 */
[----:B------:R-:W1:Y:S01]  /*d2d0*/  MUFU.TANH R245, R40 ;  /* 0x0000002800f57308 */ /* 0x000e620000002400 */
[----:B--2---:R-:W-:Y:S09]  /*d2e0*/  FMNMX.FTZ R137, R246, R137, !PT ;  /* 0x00000089f6897209 */ /* 0x004ff20007810000 */
[----:B------:R-:W2:Y:S01]  /*d2f0*/  MUFU.TANH R32, R41 ;  /* 0x0000002900207308 */ /* 0x000ea20000002400 */
[----:B------:R-:W-:Y:S05]  /*d300*/  FMNMX.FTZ R137, R244, R137, !PT ;  /* 0x00000089f4897209 */ /* 0x000fea0007810000 */
[----:B------:R-:W2:Y:S04]  /*d310*/  SHFL.BFLY PT, R4, R137, 0x2, 0x1f ;  /* 0x0c401f0089047f89 */ /* 0x000ea800000e0000 */
[----:B------:R-:W-:Y:S01]  /*d320*/  MUFU.TANH R212, R34 ;  /* 0x0000002200d47308 */ /* 0x000fe20000002400 */
[----:B-1----:R-:W-:Y:S09]  /*d330*/  FMNMX.FTZ R0, R245, R0, !PT ;  /* 0x00000000f5007209 */ /* 0x002ff20007810000 */
[----:B------:R-:W1:Y:S01]  /*d340*/  MUFU.TANH R34, R44 ;  /* 0x0000002c00227308 */ /* 0x000e620000002400 */
[----:B--2---:R-:W-:Y:S09]  /*d350*/  FMNMX.FTZ R0, R32, R0, !PT ;  /* 0x0000000020007209 */ /* 0x004ff20007810000 */
[----:B------:R-:W2:Y:S01]  /*d360*/  MUFU.TANH R19, R19 ;  /* 0x0000001300137308 */ /* 0x000ea20000002400 */
[----:B------:R-:W-:Y:S02]  /*d370*/  FMNMX.FTZ R137, R137, R4, !PT ;  /* 0x0000000489897209 */ /* 0x000fe40007810000 */
[----:B------:R-:W-:Y:S03]  /*d380*/  FMNMX.FTZ R4, R203, R139, !PT ;  /* 0x0000008bcb047209 */ /* 0x000fe60007810000 */
[----:B------:R-:W2:Y:S01]  /*d390*/  SHFL.BFLY PT, R6, R137, 0x1, 0x1f ;  /* 0x0c201f0089067f89 */ /* 0x000ea200000e0000 */
[----:B------:R-:W-:Y:S03]  /*d3a0*/  FMNMX.FTZ R4, R204, R4, !PT ;  /* 0x00000004cc047209 */ /* 0x000fe60007810000 */
[----:B------:R-:W2:Y:S01]  /*d3b0*/  MUFU.TANH R33, R45 ;  /* 0x0000002d00217308 */ /* 0x000ea20000002400 */
[----:B-1----:R-:W-:Y:S09]  /*d3c0*/  FMNMX.FTZ R0, R34, R0, !PT ;  /* 0x0000000022007209 */ /* 0x002ff20007810000 */
[----:B------:R-:W1:Y:S01]  /*d3d0*/  MUFU.TANH R215, R22 ;  /* 0x0000001600d77308 */ /* 0x000e620000002400 */
[----:B--2---:R-:W-:Y:S09]  /*d3e0*/  FMNMX.FTZ R3, R19, R3, !PT ;  /* 0x0000000313037209 */ /* 0x004ff20007810000 */
[----:B------:R-:W2:Y:S01]  /*d3f0*/  MUFU.TANH R214, R23 ;  /* 0x0000001700d67308 */ /* 0x000ea20000002400 */
[----:B------:R-:W-:Y:S01]  /*d400*/  FMNMX.FTZ R137, R137, R6, !PT ;  /* 0x0000000689897209 */ /* 0x000fe20007810000 */
[----:B------:R-:W-:Y:S01]  /*d410*/  @P5 IMAD.WIDE.U32 R6, R242, c[0x0][0x1e0], RZ ;  /* 0x00007800f2065a25 */ /* 0x000fe200078e00ff */
[----:B------:R-:W-:Y:S03]  /*d420*/  FMNMX.FTZ R0, R33, R0, !PT ;  /* 0x0000000021007209 */ /* 0x000fe60007810000 */
[----:B------:R-:W-:Y:S02]  /*d430*/  FMUL.FTZ R142, R137, c[0x0][0x2d0] ;  /* 0x0000b400898e7a20 */ /* 0x000fe40000410000 */
[----:B------:R-:W2:Y:S02]  /*d440*/  SHFL.BFLY PT, R135, R0, 0x2, 0x1f ;  /* 0x0c401f0000877f89 */ /* 0x000ea400000e0000 */
[----:B------:R-:W2:Y:S01]  /*d450*/  MUFU.TANH R213, R35 ;  /* 0x0000002300d57308 */ /* 0x000ea20000002400 */
[----:B-1----:R-:W-:Y:S09]  /*d460*/  FMNMX.FTZ R3, R215, R3, !PT ;  /* 0x00000003d7037209 */ /* 0x002ff20007810000 */
[----:B------:R-:W1:Y:S01]  /*d470*/  MUFU.TANH R35, R38 ;  /* 0x0000002600237308 */ /* 0x000e620000002400 */
[----:B--2---:R-:W-:Y:S04]  /*d480*/  FMNMX.FTZ R3, R214, R3, !PT ;  /* 0x00000003d6037209 */ /* 0x004fe80007810000 */
[----:B------:R-:W-:Y:S05]  /*d490*/  FMNMX.FTZ R3, R212, R3, !PT ;  /* 0x00000003d4037209 */ /* 0x000fea0007810000 */
[----:B------:R-:W2:Y:S01]  /*d4a0*/  MUFU.TANH R217, R39 ;  /* 0x0000002700d97308 */ /* 0x000ea20000002400 */
[----:B------:R-:W-:Y:S02]  /*d4b0*/  FMNMX.FTZ R135, R0, R135, !PT ;  /* 0x0000008700877209 */ /* 0x000fe40007810000 */
[----:B------:R-:W-:Y:S07]  /*d4c0*/  FMNMX.FTZ R3, R213, R3, !PT ;  /* 0x00000003d5037209 */ /* 0x000fee0007810000 */
[----:B------:R-:W2:Y:S01]  /*d4d0*/  MUFU.TANH R14, R14 ;  /* 0x0000000e000e7308 */ /* 0x000ea20000002400 */
[----:B-1----:R-:W-:Y:S09]  /*d4e0*/  FMNMX.FTZ R3, R35, R3, !PT ;  /* 0x0000000323037209 */ /* 0x002ff20007810000 */
[----:B------:R-:W1:Y:S01]  /*d4f0*/  MUFU.TANH R21, R50 ;  /* 0x0000003200157308 */ /* 0x000e620000002400 */
[----:B--2---:R-:W-:Y:S09]  /*d500*/  FMNMX.FTZ R3, R217, R3, !PT ;  /* 0x00000003d9037209 */ /* 0x004ff20007810000 */
[----:B------:R-:W2:Y:S01]  /*d510*/  MUFU.TANH R15, R15 ;  /* 0x0000000f000f7308 */ /* 0x000ea20000002400 */
[----:B------:R-:W-:Y:S09]  /*d520*/  FMNMX.FTZ R4, R14, R4, !PT ;  /* 0x000000040e047209 */ /* 0x000ff20007810000 */
[----:B------:R-:W2:Y:S01]  /*d530*/  MUFU.TANH R29, R51 ;  /* 0x00000033001d7308 */ /* 0x000ea20000002400 */
[----:B-1----:R-:W-:Y:S09]  /*d540*/  FMNMX.FTZ R3, R21, R3, !PT ;  /* 0x0000000315037209 */ /* 0x002ff20007810000 */
[----:B------:R-:W1:Y:S01]  /*d550*/  MUFU.TANH R195, R26 ;  /* 0x0000001a00c37308 */ /* 0x000e620000002400 */
[----:B--2---:R-:W-:Y:S09]  /*d560*/  FMNMX.FTZ R0, R15, R4, !PT ;  /* 0x000000040f007209 */ /* 0x004ff20007810000 */
[----:B------:R-:W2:Y:S01]  /*d570*/  MUFU.TANH R194, R27 ;  /* 0x0000001b00c27308 */ /* 0x000ea20000002400 */
[----:B------:R-:W-:Y:S05]  /*d580*/  FMNMX.FTZ R3, R29, R3, !PT ;  /* 0x000000031d037209 */ /* 0x000fea0007810000 */
[----:B------:R-:W3:Y:S04]  /*d590*/  SHFL.BFLY PT, R5, R3, 0x2, 0x1f ;  /* 0x0c401f0003057f89 */ /* 0x000ee800000e0000 */
[----:B------:R-:W3:Y:S01]  /*d5a0*/  MUFU.TANH R211, R30 ;  /* 0x0000001e00d37308 */ /* 0x000ee20000002400 */
[----:B-1----:R-:W-:Y:S01]  /*d5b0*/  FMNMX.FTZ R4, R195, R0, !PT ;  /* 0x00000000c3047209 */ /* 0x002fe20007810000 */
[----:B------:R-:W-:Y:S08]  /*d5c0*/  FMUL.FTZ R0, R47, c[0x0][0x320] ;  /* 0x0000c8002f007a20 */ /* 0x000ff00000410000 */
[----:B------:R1:W-:Y:S01]  /*d5d0*/  MUFU.TANH R141, R0 ;  /* 0x00000000008d7308 */ /* 0x0003e20000002400 */
[----:B--2---:R-:W-:Y:S09]  /*d5e0*/  FMNMX.FTZ R4, R194, R4, !PT ;  /* 0x00000004c2047209 */ /* 0x004ff20007810000 */
[----:B------:R-:W2:Y:S01]  /*d5f0*/  MUFU.TANH R216, R31 ;  /* 0x0000001f00d87308 */ /* 0x000ea20000002400 */
[----:B---3--:R-:W-:Y:S02]  /*d600*/  FMNMX.FTZ R3, R3, R5, !PT ;  /* 0x0000000503037209 */ /* 0x008fe40007810000 */
[----:B------:R-:W-:Y:S01]  /*d610*/  FMNMX.FTZ R4, R211, R4, !PT ;  /* 0x00000004d3047209 */ /* 0x000fe20007810000 */
[----:B------:R-:W3:Y:S06]  /*d620*/  SHFL.BFLY PT, R5, R135, 0x1, 0x1f ;  /* 0x0c201f0087057f89 */ /* 0x000eec00000e0000 */
[----:B------:R-:W3:Y:S01]  /*d630*/  MUFU.TANH R22, R42 ;  /* 0x0000002a00167308 */ /* 0x000ee20000002400 */
[----:B-1----:R-:W-:Y:S01]  /*d640*/  FADD.FTZ R0, -R137, R2 ;  /* 0x0000000289007221 */ /* 0x002fe20000010100 */
[----:B------:R-:W1:Y:S03]  /*d650*/  SHFL.BFLY PT, R136, R3, 0x1, 0x1f ;  /* 0x0c201f0003887f89 */ /* 0x000e6600000e0000 */
[----:B------:R-:W-:Y:S05]  /*d660*/  FMUL.FTZ R0, R0, c[0x0][0x2d0] ;  /* 0x0000b40000007a20 */ /* 0x000fea0000410000 */
[----:B------:R-:W1:Y:S01]  /*d670*/  MUFU.TANH R249, R43 ;  /* 0x0000002b00f97308 */ /* 0x000e620000002400 */
[----:B--2---:R-:W-:Y:S01]  /*d680*/  FMNMX.FTZ R2, R216, R4, !PT ;  /* 0x00000004d8027209 */ /* 0x004fe20007810000 */
[----:B------:R-:W-:Y:S08]  /*d690*/  FFMA.FTZ R4, R196, c[0x0][0x2d0], -R142 ;  /* 0x0000b400c4047a23 */ /* 0x000ff0000001088e */
[----:B------:R2:W2:Y:S01]  /*d6a0*/  MUFU.EX2 R134, R0 ;  /* 0x0000000000867308 */ /* 0x0004a20000000800 */
[----:B---3--:R-:W-:Y:S02]  /*d6b0*/  FMNMX.FTZ R135, R135, R5, !PT ;  /* 0x0000000587877209 */ /* 0x008fe40007810000 */
[----:B------:R-:W-:Y:S03]  /*d6c0*/  FMNMX.FTZ R2, R22, R2, !PT ;  /* 0x0000000216027209 */ /* 0x000fe60007810000 */
[----:B------:R-:W-:Y:S01]  /*d6d0*/  FMUL.FTZ R192, R135, c[0x0][0x2d0] ;  /* 0x0000b40087c07a20 */ /* 0x000fe20000410000 */
[----:B------:R-:W-:Y:S02]  /*d6e0*/  MOV R196, R22 ;  /* 0x0000001600c47202 */ /* 0x000fe40000000f00 */
[----:B-1----:R-:W-:Y:S01]  /*d6f0*/  FMNMX.FTZ R136, R3, R136, !PT ;  /* 0x0000008803887209 */ /* 0x002fe20007810000 */
[----:B------:R-:W1:Y:S10]  /*d700*/  MUFU.TANH R140, R46 ;  /* 0x0000002e008c7308 */ /* 0x000e740000002400 */
[----:B------:R3:W-:Y:S01]  /*d710*/  MUFU.EX2 R193, R4 ;  /* 0x0000000400c17308 */ /* 0x0007e20000000800 */
[----:B--2---:R-:W-:Y:S01]  /*d720*/  FMNMX.FTZ R0, R249, R2, !PT ;  /* 0x00000002f9007209 */ /* 0x004fe20007810000 */
[----:B------:R-:W-:Y:S02]  /*d730*/  FADD.FTZ R2, -R136, R132 ;  /* 0x0000008488027221 */ /* 0x000fe40000010100 */
[----:B------:R-:W-:Y:S02]  /*d740*/  FMUL.FTZ R48, R134, R188 ;  /* 0x000000bc86307220 */ /* 0x000fe40000410000 */
[----:B------:R-:W-:Y:S02]  /*d750*/  FMUL.FTZ R2, R2, c[0x0][0x2d0] ;  /* 0x0000b40002027a20 */ /* 0x000fe40000410000 */
[----:B------:R-:W-:Y:S02]  /*d760*/  FMUL.FTZ R49, R134, R189 ;  /* 0x000000bd86317220 */ /* 0x000fe40000410000 */
[----:B------:R2:W2:Y:S01]  /*d770*/  MUFU.EX2 R133, R2 ;  /* 0x0000000200857308 */ /* 0x0004a20000000800 */
[----:B-1----:R-:W-:Y:S01]  /*d780*/  FMNMX.FTZ R0, R140, R0, !PT ;  /* 0x000000008c007209 */ /* 0x002fe20007810000 */
[C---:B------:R-:W-:Y:S01]  /*d790*/  FMUL.FTZ R52, R134.reuse, R52 ;  /* 0x0000003486347220 */ /* 0x040fe20000410000 */
[----:B----4-:R-:W-:Y:S01]  /*d7a0*/  @P5 MOV R5, R37 ;  /* 0x0000002500055202 */ /* 0x010fe20000000f00 */
[C---:B------:R-:W-:Y:S01]  /*d7b0*/  FMUL.FTZ R53, R134.reuse, R53 ;  /* 0x0000003586357220 */ /* 0x040fe20000410000 */
[----:B------:R-:W-:Y:S01]  /*d7c0*/  FMNMX.FTZ R0, R141, R0, !PT ;  /* 0x000000008d007209 */ /* 0x000fe20007810000 */
[C---:B------:R-:W-:Y:S02]  /*d7d0*/  FMUL.FTZ R64, R134.reuse, R64 ;  /* 0x0000004086407220 */ /* 0x040fe40000410000 */
[C---:B------:R-:W-:Y:S02]  /*d7e0*/  FMUL.FTZ R65, R134.reuse, R65 ;  /* 0x0000004186417220 */ /* 0x040fe40000410000 */
[----:B------:R-:W1:Y:S01]  /*d7f0*/  SHFL.BFLY PT, R3, R0, 0x2, 0x1f ;  /* 0x0c401f0000037f89 */ /* 0x000e6200000e0000 */
[----:B---3--:R-:W-:Y:S01]  /*d800*/  @P5 SHF.R.S32.HI R4, RZ, 0x1f, R242 ;  /* 0x0000001fff045819 */ /* 0x008fe200000114f2 */
[C---:B------:R-:W-:Y:S02]  /*d810*/  FMUL.FTZ R68, R134.reuse, R68 ;  /* 0x0000004486447220 */ /* 0x040fe40000410000 */
[C---:B------:R-:W-:Y:S02]  /*d820*/  FMUL.FTZ R69, R134.reuse, R69 ;  /* 0x0000004586457220 */ /* 0x040fe40000410000 */
[C---:B------:R-:W-:Y:S02]  /*d830*/  FMUL.FTZ R80, R134.reuse, R80 ;  /* 0x0000005086507220 */ /* 0x040fe40000410000 */
[C---:B------:R-:W-:Y:S02]  /*d840*/  FMUL.FTZ R81, R134.reuse, R81 ;  /* 0x0000005186517220 */ /* 0x040fe40000410000 */
[C---:B------:R-:W-:Y:S02]  /*d850*/  FMUL.FTZ R84, R134.reuse, R84 ;  /* 0x0000005486547220 */ /* 0x040fe40000410000 */
[----:B------:R-:W-:Y:S02]  /*d860*/  FMUL.FTZ R85, R134, R85 ;  /* 0x0000005586557220 */ /* 0x000fe40000410000 */
[----:B--2---:R-:W-:Y:S02]  /*d870*/  FADD.FTZ R2, -R135, R138 ;  /* 0x0000008a87027221 */ /* 0x004fe40000010100 */
[--C-:B------:R-:W-:Y:S02]  /*d880*/  FFMA.FTZ R138, R210, c[0x0][0x2d0], -R142.reuse ;  /* 0x0000b400d28a7a23 */ /* 0x100fe4000001088e */
[----:B------:R-:W-:Y:S02]  /*d890*/  FMUL.FTZ R2, R2, c[0x0][0x2d0] ;  /* 0x0000b40002027a20 */ /* 0x000fe40000410000 */
[C---:B------:R-:W-:Y:S02]  /*d8a0*/  FMUL.FTZ R50, R133.reuse, R190 ;  /* 0x000000be85327220 */ /* 0x040fe40000410000 */
[----:B------:R2:W3:Y:S01]  /*d8b0*/  MUFU.EX2 R132, R2 ;  /* 0x0000000200847308 */ /* 0x0004e20000000800 */
[C---:B------:R-:W-:Y:S01]  /*d8c0*/  FMUL.FTZ R51, R133.reuse, R191 ;  /* 0x000000bf85337220 */ /* 0x040fe20000410000 */
[----:B-1----:R-:W-:Y:S01]  /*d8d0*/  FMNMX.FTZ R0, R0, R3, !PT ;  /* 0x0000000300007209 */ /* 0x002fe20007810000 */
        /* <DEDUP_REMOVED lines=10> */
[----:B------:R-:W-:Y:S02]  /*d980*/  FMUL.FTZ R96, R134, R96 ;  /* 0x0000006086607220 */ /* 0x000fe40000410000 */
[--C-:B--2---:R-:W-:Y:S02]  /*d990*/  FFMA.FTZ R2, R143, c[0x0][0x2d0], -R142.reuse ;  /* 0x0000b4008f027a23 */ /* 0x104fe4000001088e */
[----:B------:R-:W-:Y:S02]  /*d9a0*/  FMUL.FTZ R143, R136, c[0x0][0x2d0] ;  /* 0x0000b400888f7a20 */ /* 0x000fe40000410000 */
[----:B------:R1:W-:Y:S01]  /*d9b0*/  MUFU.EX2 R248, R2 ;  /* 0x0000000200f87308 */ /* 0x0003e20000000800 */
[----:B---3--:R-:W-:Y:S02]  /*d9c0*/  FMUL.FTZ R40, R132, R180 ;  /* 0x000000b484287220 */ /* 0x008fe40000410000 */
[--C-:B------:R-:W-:Y:S01]  /*d9d0*/  FFMA.FTZ R3, R200, c[0x0][0x2d0], -R143.reuse ;  /* 0x0000b400c8037a23 */ /* 0x100fe2000001088f */
[----:B------:R-:W-:Y:S01]  /*d9e0*/  MOV R200, R250 ;  /* 0x000000fa00c87202 */ /* 0x000fe20000000f00 */
[C---:B------:R-:W-:Y:S02]  /*d9f0*/  FMUL.FTZ R41, R132.reuse, R181 ;  /* 0x000000b584297220 */ /* 0x040fe40000410000 */
[C---:B------:R-:W-:Y:S02]  /*da00*/  FMUL.FTZ R44, R132.reuse, R184 ;  /* 0x000000b8842c7220 */ /* 0x040fe40000410000 */
[C---:B------:R-:W-:Y:S01]  /*da10*/  FMUL.FTZ R45, R132.reuse, R185 ;  /* 0x000000b9842d7220 */ /* 0x040fe20000410000 */
[----:B------:R2:W-:Y:S01]  /*da20*/  MUFU.EX2 R24, R3 ;  /* 0x0000000300187308 */ /* 0x0005e20000000800 */
[C---:B------:R-:W-:Y:S02]  /*da30*/  FMUL.FTZ R56, R132.reuse, R56 ;  /* 0x0000003884387220 */ /* 0x040fe40000410000 */
[C---:B------:R-:W-:Y:S02]  /*da40*/  FMUL.FTZ R57, R132.reuse, R57 ;  /* 0x0000003984397220 */ /* 0x040fe40000410000 */
[C---:B------:R-:W-:Y:S02]  /*da50*/  FMUL.FTZ R60, R132.reuse, R60 ;  /* 0x0000003c843c7220 */ /* 0x040fe40000410000 */
[C---:B------:R-:W-:Y:S02]  /*da60*/  FMUL.FTZ R61, R132.reuse, R61 ;  /* 0x0000003d843d7220 */ /* 0x040fe40000410000 */
[C---:B------:R-:W-:Y:S01]  /*da70*/  FMUL.FTZ R72, R132.reuse, R72 ;  /* 0x0000004884487220 */ /* 0x040fe20000410000 */
[----:B------:R3:W-:Y:S01]  /*da80*/  MUFU.EX2 R250, R138 ;  /* 0x0000008a00fa7308 */ /* 0x0007e20000000800 */
[C---:B------:R-:W-:Y:S02]  /*da90*/  FMUL.FTZ R73, R132.reuse, R73 ;  /* 0x0000004984497220 */ /* 0x040fe40000410000 */
[----:B------:R-:W-:Y:S02]  /*daa0*/  FMUL.FTZ R76, R132, R76 ;  /* 0x0000004c844c7220 */ /* 0x000fe40000410000 */
[--C-:B-1----:R-:W-:Y:S02]  /*dab0*/  FFMA.FTZ R2, R16, c[0x0][0x2d0], -R142.reuse ;  /* 0x0000b40010027a23 */ /* 0x102fe4000001088e */
[----:B------:R-:W-:Y:S02]  /*dac0*/  FMUL.FTZ R16, R134, R156 ;  /* 0x0000009c86107220 */ /* 0x000fe40000410000 */
[C---:B------:R-:W-:Y:S01]  /*dad0*/  FMUL.FTZ R77, R132.reuse, R77 ;  /* 0x0000004d844d7220 */ /* 0x040fe20000410000 */
[----:B------:R1:W-:Y:S01]  /*dae0*/  MUFU.EX2 R247, R2 ;  /* 0x0000000200f77308 */ /* 0x0003e20000000800 */
[C---:B------:R-:W-:Y:S02]  /*daf0*/  FMUL.FTZ R88, R132.reuse, R88 ;  /* 0x0000005884587220 */ /* 0x040fe40000410000 */
[C---:B------:R-:W-:Y:S02]  /*db00*/  FMUL.FTZ R89, R132.reuse, R89 ;  /* 0x0000005984597220 */ /* 0x040fe40000410000 */
[--C-:B--2---:R-:W-:Y:S02]  /*db10*/  FFMA.FTZ R3, R197, c[0x0][0x2d0], -R143.reuse ;  /* 0x0000b400c5037a23 */ /* 0x104fe4000001088f */
[C---:B------:R-:W-:Y:S02]  /*db20*/  FMUL.FTZ R92, R132.reuse, R92 ;  /* 0x0000005c845c7220 */ /* 0x040fe40000410000 */
[----:B------:R-:W-:Y:S01]  /*db30*/  FMUL.FTZ R93, R132, R93 ;  /* 0x0000005d845d7220 */ /* 0x000fe20000410000 */
[----:B------:R2:W-:Y:S01]  /*db40*/  MUFU.EX2 R25, R3 ;  /* 0x0000000300197308 */ /* 0x0005e20000000800 */
[C---:B------:R-:W-:Y:S02]  /*db50*/  FMUL.FTZ R97, R134.reuse, R97 ;  /* 0x0000006186617220 */ /* 0x040fe40000410000 */
[----:B------:R-:W-:Y:S02]  /*db60*/  FMUL.FTZ R98, R133, R98 ;  /* 0x0000006285627220 */ /* 0x000fe40000410000 */
[--C-:B---3--:R-:W-:Y:S02]  /*db70*/  FFMA.FTZ R138, R205, c[0x0][0x2d0], -R142.reuse ;  /* 0x0000b400cd8a7a23 */ /* 0x108fe4000001088e */
[C---:B------:R-:W-:Y:S02]  /*db80*/  FMUL.FTZ R99, R133.reuse, R99 ;  /* 0x0000006385637220 */ /* 0x040fe40000410000 */
[C---:B------:R-:W-:Y:S02]  /*db90*/  FMUL.FTZ R100, R134.reuse, R100 ;  /* 0x0000006486647220 */ /* 0x040fe40000410000 */
[C---:B------:R-:W-:Y:S02]  /*dba0*/  FMUL.FTZ R101, R134.reuse, R101 ;  /* 0x0000006586657220 */ /* 0x040fe40000410000 */
[----:B------:R-:W-:Y:S02]  /*dbb0*/  FMUL.FTZ R102, R133, R102 ;  /* 0x0000006685667220 */ /* 0x000fe40000410000 */
[----:B-1----:R-:W-:Y:S02]  /*dbc0*/  FFMA.FTZ R2, R17, c[0x0][0x2d0], -R142 ;  /* 0x0000b40011027a23 */ /* 0x002fe4000001088e */
[----:B------:R-:W-:Y:S02]  /*dbd0*/  FMUL.FTZ R17, R134, R157 ;  /* 0x0000009d86117220 */ /* 0x000fe40000410000 */
[----:B------:R1:W3:Y:S01]  /*dbe0*/  MUFU.EX2 R20, R2 ;  /* 0x0000000200147308 */ /* 0x0002e20000000800 */
[C---:B------:R-:W-:Y:S02]  /*dbf0*/  FMUL.FTZ R103, R133.reuse, R103 ;  /* 0x0000006785677220 */ /* 0x040fe40000410000 */
[----:B------:R-:W-:Y:S02]  /*dc00*/  FMUL.FTZ R104, R132, R104 ;  /* 0x0000006884687220 */ /* 0x000fe40000410000 */
[--C-:B--2---:R-:W-:Y:S02]  /*dc10*/  FFMA.FTZ R3, R18, c[0x0][0x2d0], -R143.reuse ;  /* 0x0000b40012037a23 */ /* 0x104fe4000001088f */
[C---:B------:R-:W-:Y:S02]  /*dc20*/  FMUL.FTZ R18, R133.reuse, R158 ;  /* 0x0000009e85127220 */ /* 0x040fe40000410000 */
[C---:B------:R-:W-:Y:S01]  /*dc30*/  FMUL.FTZ R105, R132.reuse, R105 ;  /* 0x0000006984697220 */ /* 0x040fe20000410000 */
[----:B------:R2:W-:Y:S01]  /*dc40*/  MUFU.EX2 R27, R3 ;  /* 0x00000003001b7308 */ /* 0x0005e20000000800 */
[C---:B------:R-:W-:Y:S02]  /*dc50*/  FMUL.FTZ R108, R132.reuse, R108 ;  /* 0x0000006c846c7220 */ /* 0x040fe40000410000 */
[----:B------:R-:W-:Y:S02]  /*dc60*/  FMUL.FTZ R109, R132, R109 ;  /* 0x0000006d846d7220 */ /* 0x000fe40000410000 */
[C---:B------:R-:W-:Y:S02]  /*dc70*/  FMUL.FTZ R112, R134.reuse, R112 ;  /* 0x0000007086707220 */ /* 0x040fe40000410000 */
[C---:B------:R-:W-:Y:S02]  /*dc80*/  FMUL.FTZ R113, R134.reuse, R113 ;  /* 0x0000007186717220 */ /* 0x040fe40000410000 */
[C---:B------:R-:W-:Y:S02]  /*dc90*/  FMUL.FTZ R114, R133.reuse, R114 ;  /* 0x0000007285727220 */ /* 0x040fe40000410000 */
[C---:B------:R-:W-:Y:S02]  /*dca0*/  FMUL.FTZ R115, R133.reuse, R115 ;  /* 0x0000007385737220 */ /* 0x040fe40000410000 */
[C---:B------:R-:W-:Y:S01]  /*dcb0*/  FMUL.FTZ R116, R134.reuse, R116 ;  /* 0x0000007486747220 */ /* 0x040fe20000410000 */
[----:B-1----:R-:W2:Y:S01]  /*dcc0*/  SHFL.BFLY PT, R2, R0, 0x1, 0x1f ;  /* 0x0c201f0000027f89 */ /* 0x002ea200000e0000 */
[----:B------:R-:W-:Y:S02]  /*dcd0*/  FMUL.FTZ R117, R134, R117 ;  /* 0x0000007586757220 */ /* 0x000fe40000410000 */
[C---:B------:R-:W-:Y:S02]  /*dce0*/  FMUL.FTZ R118, R133.reuse, R118 ;  /* 0x0000007685767220 */ /* 0x040fe40000410000 */
[C---:B------:R-:W-:Y:S02]  /*dcf0*/  FMUL.FTZ R119, R133.reuse, R119 ;  /* 0x0000007785777220 */ /* 0x040fe40000410000 */
[C---:B------:R-:W-:Y:S02]  /*dd00*/  FMUL.FTZ R120, R132.reuse, R120 ;  /* 0x0000007884787220 */ /* 0x040fe40000410000 */
[C---:B------:R-:W-:Y:S02]  /*dd10*/  FMUL.FTZ R121, R132.reuse, R121 ;  /* 0x0000007984797220 */ /* 0x040fe40000410000 */
[C---:B------:R-:W-:Y:S02]  /*dd20*/  FMUL.FTZ R124, R132.reuse, R124 ;  /* 0x0000007c847c7220 */ /* 0x040fe40000410000 */
[----:B------:R-:W-:Y:S02]  /*dd30*/  FMUL.FTZ R125, R132, R125 ;  /* 0x0000007d847d7220 */ /* 0x000fe40000410000 */
[C---:B------:R-:W-:Y:S02]  /*dd40*/  FMUL.FTZ R128, R134.reuse, R128 ;  /* 0x0000008086807220 */ /* 0x040fe40000410000 */
[----:B------:R-:W-:Y:S02]  /*dd50*/  FMUL.FTZ R129, R134, R129 ;  /* 0x0000008186817220 */ /* 0x000fe40000410000 */
[C---:B------:R-:W-:Y:S02]  /*dd60*/  FMUL.FTZ R130, R133.reuse, R130 ;  /* 0x0000008285827220 */ /* 0x040fe40000410000 */
[----:B------:R-:W-:Y:S01]  /*dd70*/  FMUL.FTZ R131, R133, R131 ;  /* 0x0000008385837220 */ /* 0x000fe20000410000 */
[----:B--2---:R-:W-:Y:S01]  /*dd80*/  FMNMX.FTZ R3, R0, R2, !PT ;  /* 0x0000000200037209 */ /* 0x004fe20007810000 */
[----:B------:R-:W-:Y:S01]  /*dd90*/  @P5 IMAD R2, R4, c[0x0][0x1e0], RZ ;  /* 0x0000780004025a24 */ /* 0x000fe200078e02ff */
[----:B------:R-:W-:Y:S01]  /*dda0*/  @P5 MOV R4, R8 ;  /* 0x0000000800045202 */ /* 0x000fe20000000f00 */
[----:B------:R-:W-:Y:S02]  /*ddb0*/  FFMA.FTZ R0, R19, c[0x0][0x2d0], -R143 ;  /* 0x0000b40013007a23 */ /* 0x000fe4000001088f */
[----:B------:R-:W-:Y:S02]  /*ddc0*/  @P5 IMAD R2, R242, c[0x0][0x1e4], R2 ;  /* 0x00007900f2025a24 */ /* 0x000fe400078e0202 */
[----:B------:R-:W-:Y:S01]  /*ddd0*/  @P5 IMAD.WIDE.U32 R4, R6, 0x30, R4 ;  /* 0x0000003006045825 */ /* 0x000fe200078e0004 */
[----:B------:R1:W-:Y:S02]  /*dde0*/  MUFU.EX2 R197, R0 ;  /* 0x0000000000c57308 */ /* 0x0003e40000000800 */
[----:B------:R-:W-:Y:S01]  /*ddf0*/  @P5 IADD3 R2, R7, R2, RZ ;  /* 0x0000000207025210 */ /* 0x000fe20007ffe0ff */
[--C-:B------:R-:W-:Y:S01]  /*de00*/  FFMA.FTZ R6, R202, c[0x0][0x2d0], -R192.reuse ;  /* 0x0000b400ca067a23 */ /* 0x100fe200000108c0 */
[----:B------:R-:W-:Y:S01]  /*de10*/  MOV R202, R33 ;  /* 0x0000002100ca7202 */ /* 0x000fe20000000f00 */
[----:B------:R-:W-:Y:S01]  /*de20*/  FFMA.FTZ R7, R201, c[0x0][0x2d0], -R192 ;  /* 0x0000b400c9077a23 */ /* 0x000fe200000108c0 */
[----:B---3--:R-:W-:Y:S01]  /*de30*/  MOV R201, R20 ;  /* 0x0000001400c97202 */ /* 0x008fe20000000f00 */
[----:B------:R-:W-:Y:S02]  /*de40*/  @P5 IMAD R2, R2, 0x30, RZ ;  /* 0x0000003002025824 */ /* 0x000fe400078e02ff */
[----:B------:R-:W-:Y:S01]  /*de50*/  FMUL.FTZ R19, R133, R159 ;  /* 0x0000009f85137220 */ /* 0x000fe20000410000 */
[----:B------:R2:W-:Y:S01]  /*de60*/  MUFU.EX2 R26, R6 ;  /* 0x00000006001a7308 */ /* 0x0005e20000000800 */
[----:B------:R-:W-:Y:S01]  /*de70*/  FMUL.FTZ R33, R134, R173 ;  /* 0x000000ad86217220 */ /* 0x000fe20000410000 */
[----:B------:R-:W-:Y:S02]  /*de80*/  @P5 IADD3 R2, R5, R2, RZ ;  /* 0x0000000205025210 */ /* 0x000fe40007ffe0ff */
[----:B------:R-:W-:Y:S02]  /*de90*/  MOV R173, R223 ;  /* 0x000000df00ad7202 */ /* 0x000fe40000000f00 */
[----:B------:R-:W-:Y:S02]  /*dea0*/  @P5 SHF.L.U64.HI R5, R4, 0x1, R2 ;  /* 0x0000000104055819 */ /* 0x000fe40000010202 */
[C---:B------:R-:W-:Y:S02]  /*deb0*/  @P5 SHF.L.U32 R2, R10.reuse, 0x5, RZ ;  /* 0x000000050a025819 */ /* 0x040fe400000006ff */
[----:B------:R3:W-:Y:S01]  /*dec0*/  MUFU.EX2 R28, R7 ;  /* 0x00000007001c7308 */ /* 0x0007e20000000800 */
[----:B------:R-:W-:Y:S01]  /*ded0*/  @P5 SHF.L.U64.HI R10, R10, 0x5, R11 ;  /* 0x000000050a0a5819 */ /* 0x000fe2000001020b */
[--C-:B------:R-:W-:Y:S02]  /*dee0*/  FFMA.FTZ R11, R12, c[0x0][0x2d0], -R192.reuse ;  /* 0x0000b4000c0b7a23 */ /* 0x100fe400000108c0 */
[----:B-1----:R-:W-:Y:S01]  /*def0*/  FADD.FTZ R0, -R3, R139 ;  /* 0x0000008b03007221 */ /* 0x002fe20000010100 */
[----:B------:R-:W-:Y:S01]  /*df00*/  MOV R139, R21 ;  /* 0x00000015008b7202 */ /* 0x000fe20000000f00 */
[----:B------:R-:W-:Y:S02]  /*df10*/  FMUL.FTZ R12, R132, R152 ;  /* 0x00000098840c7220 */ /* 0x000fe40000410000 */
[----:B------:R-:W-:Y:S02]  /*df20*/  FMUL.FTZ R0, R0, c[0x0][0x2d0] ;  /* 0x0000b40000007a20 */ /* 0x000fe40000410000 */
[----:B------:R1:W-:Y:S01]  /*df30*/  MUFU.EX2 R252, R11 ;  /* 0x0000000b00fc7308 */ /* 0x0003e20000000800 */
[----:B--2---:R-:W-:Y:S04]  /*df40*/  @P5 SHF.L.U32 R6, R4, 0x1, RZ ;  /* 0x0000000104065819 */ /* 0x004fe800000006ff */
[C---:B------:R-:W-:Y:S02]  /*df50*/  @P5 IADD3 R8, P2, R6.reuse, 0x80, RZ ;  /* 0x0000008006085810 */ /* 0x040fe40007f5e0ff */
[----:B------:R-:W-:Y:S03]  /*df60*/  @P5 IADD3 R6, P0, R6, c[0x0][0x1c8], RZ ;  /* 0x0000720006065a10 */ /* 0x000fe60007f1e0ff */
[----:B------:R-:W2:Y:S01]  /*df70*/  MUFU.EX2 R0, R0 ;  /* 0x0000000000007308 */ /* 0x000ea20000000800 */
[----:B------:R-:W-:Y:S02]  /*df80*/  @P5 IADD3 R8, P1, R8, c[0x0][0x1c8], RZ ;  /* 0x0000720008085a10 */ /* 0x000fe40007f3e0ff */
[----:B---3--:R-:W-:Y:S02]  /*df90*/  @P5 IADD3.X R7, R5, c[0x0][0x1cc], RZ, P0, !PT ;  /* 0x0000730005075a10 */ /* 0x008fe400007fe4ff */
[----:B------:R-:W-:Y:S02]  /*dfa0*/  @P5 IADD3.X R9, RZ, c[0x0][0x1cc], R5, P1, P2 ;  /* 0x00007300ff095a10 */ /* 0x000fe40000fe4405 */
[----:B------:R-:W-:Y:S01]  /*dfb0*/  @P5 IADD3 R4, P0, R6, R2, RZ ;  /* 0x0000000206045210 */ /* 0x000fe20007f1e0ff */
[----:B------:R3:W-:Y:S03]  /*dfc0*/  @P5 LDGSTS.E.BYPASS.LTC128B.128 [R243+0x3100], [R6.64], !P4 ;  /* 0x0310000006f35fae */ /* 0x0007e6000e101d4e */
[----:B------:R-:W-:Y:S01]  /*dfd0*/  @P5 IADD3.X R5, R7, R10, RZ, P0, !PT ;  /* 0x0000000a07055210 */ /* 0x000fe200007fe4ff */
[----:B-1----:R-:W-:Y:S02]  /*dfe0*/  FFMA.FTZ R11, R13, c[0x0][0x2d0], -R192 ;  /* 0x0000b4000d0b7a23 */ /* 0x002fe400000108c0 */
[----:B------:R-:W-:Y:S02]  /*dff0*/  FMUL.FTZ R13, R132, R153 ;  /* 0x00000099840d7220 */ /* 0x000fe40000410000 */
[----:B------:R1:W-:Y:S01]  /*e000*/  @P5 LDGSTS.E.BYPASS.LTC128B.128 [R243+0x4900], [R8.64], !P3 ;  /* 0x0490000008f35fae */ /* 0x0003e2000d901d4e */
[----:B------:R-:W4:Y:S07]  /*e010*/  MUFU.EX2 R251, R11 ;  /* 0x0000000b00fb7308 */ /* 0x000f2e0000000800 */
[----:B------:R1:W-:Y:S01]  /*e020*/  @P5 LDGSTS.E.BYPASS.LTC128B.128 [R243+0x3900], [R4.64], !P4 ;  /* 0x0390000004f35fae */ /* 0x0003e2000e101d4e */
[C---:B--2---:R-:W-:Y:S01]  /*e030*/  FMUL.FTZ R30, R0.reuse, R170 ;  /* 0x000000aa001e7220 */ /* 0x044fe20000410000 */
[----:B------:R-:W-:Y:S01]  /*e040*/  MOV R170, R244 ;  /* 0x000000f400aa7202 */ /* 0x000fe20000000f00 */
[----:B------:R-:W-:Y:S01]  /*e050*/  FMUL.FTZ R31, R0, R171 ;  /* 0x000000ab001f7220 */ /* 0x000fe20000410000 */
[----:B------:R-:W-:Y:S01]  /*e060*/  MOV R171, R32 ;  /* 0x0000002000ab7202 */ /* 0x000fe20000000f00 */
[----:B------:R-:W-:Y:S01]  /*e070*/  FMUL.FTZ R32, R134, R172 ;  /* 0x000000ac86207220 */ /* 0x000fe20000410000 */
[----:B------:R-:W-:Y:S01]  /*e080*/  MOV R172, R35 ;  /* 0x0000002300ac7202 */ /* 0x000fe20000000f00 */
[----:B------:R-:W-:Y:S01]  /*e090*/  FMUL.FTZ R35, R133, R175 ;  /* 0x000000af85237220 */ /* 0x000fe20000410000 */
[----:B------:R2:W-:Y:S01]  /*e0a0*/  @P5 LDGSTS.E.BYPASS.LTC128B.128 [R243+0x5100], [R4.64+0x80], !P3 ;  /* 0x0510008004f35fae */ /* 0x0005e2000d901d4e */
[C---:B------:R-:W-:Y:S01]  /*e0b0*/  FMUL.FTZ R42, R0.reuse, R182 ;  /* 0x000000b6002a7220 */ /* 0x040fe20000410000 */
[----:B------:R-:W-:Y:S01]  /*e0c0*/  MOV R181, R170 ;  /* 0x000000aa00b57202 */ /* 0x000fe20000000f00 */
[----:B------:R-:W-:Y:S01]  /*e0d0*/  FMUL.FTZ R43, R0, R183 ;  /* 0x000000b7002b7220 */ /* 0x000fe20000410000 */
[----:B---3--:R-:W-:Y:S01]  /*e0e0*/  @P5 IADD3 R6, P1, R4, R2, RZ ;  /* 0x0000000204065210 */ /* 0x008fe20007f3e0ff */
[----:B------:R-:W-:Y:S01]  /*e0f0*/  FMUL.FTZ R2, R3, c[0x0][0x2d0] ;  /* 0x0000b40003027a20 */ /* 0x000fe20000410000 */
[----:B------:R-:W-:Y:S01]  /*e100*/  MOV R183, R200 ;  /* 0x000000c800b77202 */ /* 0x000fe20000000f00 */
[C---:B------:R-:W-:Y:S01]  /*e110*/  FMUL.FTZ R46, R0.reuse, R186 ;  /* 0x000000ba002e7220 */ /* 0x040fe20000410000 */
[----:B------:R-:W-:Y:S01]  /*e120*/  @P5 IADD3.X R7, R5, R10, RZ, P1, !PT ;  /* 0x0000000a05075210 */ /* 0x000fe20000ffe4ff */
[----:B------:R-:W-:Y:S01]  /*e130*/  FMUL.FTZ R10, R0, R150 ;  /* 0x00000096000a7220 */ /* 0x000fe20000410000 */
[----:B----4-:R-:W-:Y:S01]  /*e140*/  F2FP.BF16.PACK_AB R150, R251, R252 ;  /* 0x000000fcfb96723e */ /* 0x010fe200000010ff */
[--C-:B-1----:R-:W-:Y:S01]  /*e150*/  FFMA.FTZ R8, R203, c[0x0][0x2d0], -R2.reuse ;  /* 0x0000b400cb087a23 */ /* 0x102fe20000010802 */
[----:B------:R-:W-:Y:S01]  /*e160*/  MOV R203, R34 ;  /* 0x0000002200cb7202 */ /* 0x000fe20000000f00 */
[----:B------:R1:W-:Y:S01]  /*e170*/  @P5 LDGSTS.E.BYPASS.LTC128B.128 [R243+0x4100], [R6.64], !P4 ;  /* 0x0410000006f35fae */ /* 0x0003e2000e101d4e */
[----:B------:R-:W-:Y:S01]  /*e180*/  FMUL.FTZ R9, R132, R149 ;  /* 0x0000009584097220 */ /* 0x000fe20000410000 */
[----:B------:R3:W-:Y:S01]  /*e190*/  MUFU.EX2 R206, R8 ;  /* 0x0000000800ce7308 */ /* 0x0007e20000000800 */
[C---:B------:R-:W-:Y:S01]  /*e1a0*/  FMUL.FTZ R11, R0.reuse, R151 ;  /* 0x00000097000b7220 */ /* 0x040fe20000410000 */
[----:B------:R-:W-:Y:S01]  /*e1b0*/  MOV R180, R172 ;  /* 0x000000ac00b47202 */ /* 0x000fe20000000f00 */
[----:B------:R-:W-:Y:S02]  /*e1c0*/  FMUL.FTZ R34, R133, R174 ;  /* 0x000000ae85227220 */ /* 0x000fe40000410000 */
[C---:B------:R-:W-:Y:S01]  /*e1d0*/  FMUL.FTZ R47, R0.reuse, R187 ;  /* 0x000000bb002f7220 */ /* 0x040fe20000410000 */
[----:B------:R1:W-:Y:S01]  /*e1e0*/  @P5 LDGSTS.E.BYPASS.LTC128B.128 [R243+0x5900], [R6.64+0x80], !P3 ;  /* 0x0590008006f35fae */ /* 0x0003e2000d901d4e */
[C---:B------:R-:W-:Y:S02]  /*e1f0*/  FMUL.FTZ R58, R0.reuse, R58 ;  /* 0x0000003a003a7220 */ /* 0x040fe40000410000 */
[C---:B------:R-:W-:Y:S02]  /*e200*/  FMUL.FTZ R59, R0.reuse, R59 ;  /* 0x0000003b003b7220 */ /* 0x040fe40000410000 */
[----:B------:R-:W-:Y:S02]  /*e210*/  FMUL.FTZ R62, R0, R62 ;  /* 0x0000003e003e7220 */ /* 0x000fe40000410000 */
[--C-:B--2---:R-:W-:Y:S01]  /*e220*/  FFMA.FTZ R4, R204, c[0x0][0x2d0], -R2.reuse ;  /* 0x0000b400cc047a23 */ /* 0x104fe20000010802 */
[----:B------:R-:W2:Y:S01]  /*e230*/  LDSM.16.MT88.4 R20, [R225+0x100] ;  /* 0x00010000e114783b */ /* 0x000ea20000004200 */
[----:B------:R-:W-:Y:S01]  /*e240*/  FMUL.FTZ R5, R134, R145 ;  /* 0x0000009186057220 */ /* 0x000fe20000410000 */
[----:B------:R-:W-:Y:S01]  /*e250*/  F2FP.BF16.PACK_AB R145, R25, R24 ;  /* 0x000000181991723e */ /* 0x000fe200000010ff */
[----:B------:R4:W4:Y:S01]  /*e260*/  MUFU.EX2 R207, R4 ;  /* 0x0000000400cf7308 */ /* 0x0009220000000800 */
[----:B------:R-:W-:Y:S01]  /*e270*/  MOV R204, R245 ;  /* 0x000000f500cc7202 */ /* 0x000fe20000000f00 */
[C---:B------:R-:W-:Y:S02]  /*e280*/  FMUL.FTZ R63, R0.reuse, R63 ;  /* 0x0000003f003f7220 */ /* 0x040fe40000410000 */
[C---:B------:R-:W-:Y:S01]  /*e290*/  FMUL.FTZ R74, R0.reuse, R74 ;  /* 0x0000004a004a7220 */ /* 0x040fe20000410000 */
[----:B------:R-:W2:Y:S01]  /*e2a0*/  LDSM.16.MT88.4 R36, [R226+0x100] ;  /* 0x00010000e224783b */ /* 0x000ea20000004200 */
[----:B------:R-:W-:Y:S02]  /*e2b0*/  FMUL.FTZ R75, R0, R75 ;  /* 0x0000004b004b7220 */ /* 0x000fe40000410000 */
[----:B---3--:R-:W-:Y:S01]  /*e2c0*/  FMUL.FTZ R8, R132, R148 ;  /* 0x0000009484087220 */ /* 0x008fe20000410000 */
[----:B------:R-:W-:Y:S01]  /*e2d0*/  F2FP.BF16.PACK_AB R148, R28, R26 ;  /* 0x0000001a1c94723e */ /* 0x000fe200000010ff */
[C---:B------:R-:W-:Y:S02]  /*e2e0*/  FMUL.FTZ R78, R0.reuse, R78 ;  /* 0x0000004e004e7220 */ /* 0x040fe40000410000 */
[C---:B------:R-:W-:Y:S01]  /*e2f0*/  FMUL.FTZ R79, R0.reuse, R79 ;  /* 0x0000004f004f7220 */ /* 0x040fe20000410000 */
[----:B------:R-:W-:Y:S01]  /*e300*/  LDSM.16.MT88.4 R156, [R227+0x100] ;  /* 0x00010000e39c783b */ /* 0x000fe20000004200 */
[C---:B------:R-:W-:Y:S02]  /*e310*/  FMUL.FTZ R90, R0.reuse, R90 ;  /* 0x0000005a005a7220 */ /* 0x040fe40000410000 */
[----:B-1----:R-:W-:Y:S01]  /*e320*/  FMUL.FTZ R6, R133, R146 ;  /* 0x0000009285067220 */ /* 0x002fe20000410000 */
[----:B------:R-:W-:Y:S01]  /*e330*/  F2FP.BF16.PACK_AB R146, R201, R247 ;  /* 0x000000f7c992723e */ /* 0x000fe200000010ff */
[----:B------:R-:W-:Y:S01]  /*e340*/  FMUL.FTZ R7, R133, R147 ;  /* 0x0000009385077220 */ /* 0x000fe20000410000 */
[----:B------:R-:W-:Y:S01]  /*e350*/  F2FP.BF16.PACK_AB R147, R197, R27 ;  /* 0x0000001bc593723e */ /* 0x000fe200000010ff */
[C---:B------:R-:W-:Y:S01]  /*e360*/  FMUL.FTZ R91, R0.reuse, R91 ;  /* 0x0000005b005b7220 */ /* 0x040fe20000410000 */
[----:B------:R-:W-:Y:S01]  /*e370*/  LDSM.16.MT88.4 R188, [R228+0x1100] ;  /* 0x00110000e4bc783b */ /* 0x000fe20000004200 */
[----:B------:R-:W-:Y:S02]  /*e380*/  FMUL.FTZ R94, R0, R94 ;  /* 0x0000005e005e7220 */ /* 0x000fe40000410000 */
[--C-:B----4-:R-:W-:Y:S01]  /*e390*/  FFMA.FTZ R4, R14, c[0x0][0x2d0], -R2.reuse ;  /* 0x0000b4000e047a23 */ /* 0x110fe20000010802 */
[----:B------:R-:W-:Y:S01]  /*e3a0*/  F2FP.BF16.PACK_AB R149, R207, R206 ;  /* 0x000000cecf95723e */ /* 0x000fe200000010ff */
[C---:B------:R-:W-:Y:S02]  /*e3b0*/  FMUL.FTZ R14, R0.reuse, R154 ;  /* 0x0000009a000e7220 */ /* 0x040fe40000410000 */
[----:B------:R1:W-:Y:S01]  /*e3c0*/  MUFU.EX2 R208, R4 ;  /* 0x0000000400d07308 */ /* 0x0003e20000000800 */
[C---:B------:R-:W-:Y:S01]  /*e3d0*/  FMUL.FTZ R95, R0.reuse, R95 ;  /* 0x0000005f005f7220 */ /* 0x040fe20000410000 */
[----:B------:R-:W0:Y:S01]  /*e3e0*/  LDGDEPBAR ;  /* 0x00000000000079af */ /* 0x000e220000000000 */
        /* <DEDUP_REMOVED lines=8> */
[--C-:B------:R-:W-:Y:S02]  /*e470*/  FFMA.FTZ R140, R140, c[0x0][0x2d0], -R2.reuse ;  /* 0x0000b4008c8c7a23 */ /* 0x100fe40000010802 */
[----:B-1----:R-:W-:Y:S02]  /*e480*/  FFMA.FTZ R4, R15, c[0x0][0x2d0], -R2 ;  /* 0x0000b4000f047a23 */ /* 0x002fe40000010802 */
[----:B------:R-:W-:Y:S02]  /*e490*/  FMUL.FTZ R15, R0, R155 ;  /* 0x0000009b000f7220 */ /* 0x000fe40000410000 */
[----:B------:R1:W3:Y:S01]  /*e4a0*/  MUFU.EX2 R209, R4 ;  /* 0x0000000400d17308 */ /* 0x0002e20000000800 */
[----:B------:R-:W4:Y:S01]  /*e4b0*/  LDSM.16.MT88.4 R152, [R228+0x100] ;  /* 0x00010000e498783b */ /* 0x000f220000004200 */
[----:B-1----:R-:W-:Y:S01]  /*e4c0*/  FMUL.FTZ R4, R134, R144 ;  /* 0x0000009086047220 */ /* 0x002fe20000410000 */
[----:B------:R-:W-:Y:S02]  /*e4d0*/  F2FP.BF16.PACK_AB R144, R248, R193 ;  /* 0x000000c1f890723e */ /* 0x000fe400000010ff */
[----:B---3--:R-:W-:Y:S05]  /*e4e0*/  F2FP.BF16.PACK_AB R151, R209, R208 ;  /* 0x000000d0d197723e */ /* 0x008fea00000010ff */
[-C--:B--2---:R-:W-:Y:S08]  /*e4f0*/  HMMA.16816.F32.BF16 R4, R144, R20.reuse, R4 ;  /* 0x000000149004723c */ /* 0x084ff00000041804 */
[C---:B------:R-:W-:Y:S07]  /*e500*/  HMMA.16816.F32.BF16 R8, R148.reuse, R20, R8 ;  /* 0x000000149408723c */ /* 0x040fee0000041808 */
[C---:B------:R-:W-:Y:S01]  /*e510*/  FMUL.FTZ R21, R134.reuse, R161 ;  /* 0x000000a186157220 */ /* 0x040fe20000410000 */
[-C--:B------:R-:W-:Y:S04]  /*e520*/  HMMA.16816.F32.BF16 R12, R148, R22.reuse, R12 ;  /* 0x00000016940c723c */ /* 0x080fe8000004180c */
[----:B------:R-:W-:Y:S01]  /*e530*/  MOV R161, R249 ;  /* 0x000000f900a17202 */ /* 0x000fe20000000f00 */
[----:B------:R-:W-:Y:S01]  /*e540*/  FMUL.FTZ R20, R134, R160 ;  /* 0x000000a086147220 */ /* 0x000fe20000410000 */
[----:B------:R1:W2:Y:S01]  /*e550*/  MUFU.EX2 R249, R138 ;  /* 0x0000008a00f97308 */ /* 0x0002a20000000800 */
[----:B------:R-:W-:Y:S01]  /*e560*/  MOV R160, R27 ;  /* 0x0000001b00a07202 */ /* 0x000fe20000000f00 */
[C---:B------:R-:W-:Y:S04]  /*e570*/  HMMA.16816.F32.BF16 R16, R144.reuse, R22, R16 ;  /* 0x000000169010723c */ /* 0x040fe80000041810 */
[----:B------:R-:W-:Y:S01]  /*e580*/  FMUL.FTZ R27, R0, R167 ;  /* 0x000000a7001b7220 */ /* 0x000fe20000410000 */
[----:B------:R-:W-:Y:S01]  /*e590*/  MOV R167, R28 ;  /* 0x0000001c00a77202 */ /* 0x000fe20000000f00 */
[C---:B------:R-:W-:Y:S01]  /*e5a0*/  FMUL.FTZ R28, R132.reuse, R168 ;  /* 0x000000a8841c7220 */ /* 0x040fe20000410000 */
[----:B------:R-:W-:Y:S01]  /*e5b0*/  MOV R168, R29 ;  /* 0x0000001d00a87202 */ /* 0x000fe20000000f00 */
[C---:B------:R-:W-:Y:S01]  /*e5c0*/  FMUL.FTZ R23, R133.reuse, R163 ;  /* 0x000000a385177220 */ /* 0x040fe20000410000 */
[----:B------:R-:W-:Y:S03]  /*e5d0*/  MOV R163, R24 ;  /* 0x0000001800a37202 */ /* 0x000fe60000000f00 */
[C---:B------:R-:W-:Y:S01]  /*e5e0*/  FMUL.FTZ R24, R132.reuse, R164 ;  /* 0x000000a484187220 */ /* 0x040fe20000410000 */
[----:B------:R-:W-:Y:S01]  /*e5f0*/  MOV R164, R25 ;  /* 0x0000001900a47202 */ /* 0x000fe20000000f00 */
[----:B------:R-:W-:Y:S01]  /*e600*/  FMUL.FTZ R25, R132, R165 ;  /* 0x000000a584197220 */ /* 0x000fe20000410000 */
[----:B------:R-:W-:Y:S01]  /*e610*/  MOV R165, R248 ;  /* 0x000000f800a57202 */ /* 0x000fe20000000f00 */
[----:B------:R-:W-:Y:S01]  /*e620*/  FMUL.FTZ R22, R133, R162 ;  /* 0x000000a285167220 */ /* 0x000fe20000410000 */
[----:B------:R-:W-:Y:S01]  /*e630*/  MOV R162, R26 ;  /* 0x0000001a00a27202 */ /* 0x000fe20000000f00 */
[----:B------:R-:W-:Y:S01]  /*e640*/  FMUL.FTZ R26, R0, R166 ;  /* 0x000000a6001a7220 */ /* 0x000fe20000410000 */
[----:B------:R-:W-:Y:S01]  /*e650*/  MOV R166, R247 ;  /* 0x000000f700a67202 */ /* 0x000fe20000000f00 */
[----:B------:R-:W-:Y:S01]  /*e660*/  FMUL.FTZ R29, R132, R169 ;  /* 0x000000a9841d7220 */ /* 0x000fe20000410000 */
[----:B------:R-:W-:Y:S01]  /*e670*/  MOV R169, R246 ;  /* 0x000000f600a97202 */ /* 0x000fe20000000f00 */
[--C-:B-1----:R-:W-:Y:S01]  /*e680*/  FFMA.FTZ R138, R198, c[0x0][0x2d0], -R142.reuse ;  /* 0x0000b400c68a7a23 */ /* 0x102fe2000001088e */
[-C--:B------:R-:W-:Y:S03]  /*e690*/  HMMA.16816.F32.BF16 R20, R144, R36.reuse, R20 ;  /* 0x000000249014723c */ /* 0x080fe60000041814 */
[----:B------:R1:W-:Y:S01]  /*e6a0*/  MUFU.EX2 R248, R138 ;  /* 0x0000008a00f87308 */ /* 0x0003e20000000800 */
[----:B------:R-:W-:Y:S02]  /*e6b0*/  MOV R174, R163 ;  /* 0x000000a300ae7202 */ /* 0x000fe40000000f00 */
[----:B------:R-:W-:Y:S02]  /*e6c0*/  MOV R175, R162 ;  /* 0x000000a200af7202 */ /* 0x000fe40000000f00 */
[C---:B------:R-:W-:Y:S04]  /*e6d0*/  HMMA.16816.F32.BF16 R24, R148.reuse, R36, R24 ;  /* 0x000000249418723c */ /* 0x040fe80000041818 */
[----:B------:R-:W-:Y:S02]  /*e6e0*/  MOV R170, R160 ;  /* 0x000000a000aa7202 */ /* 0x000fe40000000f00 */
[----:B------:R-:W-:Y:S01]  /*e6f0*/  MOV R172, R165 ;  /* 0x000000a500ac7202 */ /* 0x000fe20000000f00 */
[C---:B------:R-:W-:Y:S01]  /*e700*/  FMUL.FTZ R36, R134.reuse, R176 ;  /* 0x000000b086247220 */ /* 0x040fe20000410000 */
[-C--:B------:R-:W-:Y:S04]  /*e710*/  HMMA.16816.F32.BF16 R28, R148, R38.reuse, R28 ;  /* 0x00000026941c723c */ /* 0x080fe8000004181c */
[----:B------:R-:W-:Y:S01]  /*e720*/  MOV R176, R161 ;  /* 0x000000a100b07202 */ /* 0x000fe20000000f00 */
[----:B------:R-:W-:Y:S01]  /*e730*/  FMUL.FTZ R37, R134, R177 ;  /* 0x000000b186257220 */ /* 0x000fe20000410000 */
[----:B------:R-:W-:Y:S01]  /*e740*/  LDSM.16.MT88.4 R160, [R226+0x900] ;  /* 0x00090000e2a0783b */ /* 0x000fe20000004200 */
[----:B------:R-:W-:Y:S01]  /*e750*/  MOV R177, R171 ;  /* 0x000000ab00b17202 */ /* 0x000fe20000000f00 */
[C---:B------:R-:W-:Y:S04]  /*e760*/  HMMA.16816.F32.BF16 R32, R144.reuse, R38, R32 ;  /* 0x000000269020723c */ /* 0x040fe80000041820 */
[----:B-1----:R-:W-:Y:S01]  /*e770*/  FFMA.FTZ R138, R199, c[0x0][0x2d0], -R142 ;  /* 0x0000b400c78a7a23 */ /* 0x002fe2000001088e */
[----:B------:R-:W-:Y:S02]  /*e780*/  MOV R171, R201 ;  /* 0x000000c900ab7202 */ /* 0x000fe40000000f00 */
[C---:B------:R-:W-:Y:S01]  /*e790*/  FMUL.FTZ R38, R133.reuse, R178 ;  /* 0x000000b285267220 */ /* 0x040fe20000410000 */
[----:B------:R1:W3:Y:S01]  /*e7a0*/  MUFU.EX2 R247, R138 ;  /* 0x0000008a00f77308 */ /* 0x0002e20000000800 */
[----:B------:R-:W-:Y:S03]  /*e7b0*/  FMUL.FTZ R39, R133, R179 ;  /* 0x000000b385277220 */ /* 0x000fe60000410000 */
[----:B------:R-:W-:Y:S02]  /*e7c0*/  MOV R179, R139 ;  /* 0x0000008b00b37202 */ /* 0x000fe40000000f00 */
[----:B------:R-:W-:Y:S02]  /*e7d0*/  MOV R182, R169 ;  /* 0x000000a900b67202 */ /* 0x000fe40000000f00 */
[-C--:B----4-:R-:W-:Y:S03]  /*e7e0*/  HMMA.16816.F32.BF16 R36, R144, R152.reuse, R36 ;  /* 0x000000989024723c */ /* 0x090fe60000041824 */
[----:B------:R-:W-:Y:S02]  /*e7f0*/  MOV R169, R167 ;  /* 0x000000a700a97202 */ /* 0x000fe40000000f00 */
[----:B------:R-:W-:Y:S02]  /*e800*/  MOV R178, R168 ;  /* 0x000000a800b27202 */ /* 0x000fe40000000f00 */
[----:B------:R-:W-:Y:S01]  /*e810*/  MOV R168, R166 ;  /* 0x000000a600a87202 */ /* 0x000fe20000000f00 */
[C---:B------:R-:W-:Y:S04]  /*e820*/  HMMA.16816.F32.BF16 R40, R148.reuse, R152, R40 ;  /* 0x000000989428723c */ /* 0x040fe80000041828 */
[----:B------:R-:W-:Y:S04]  /*e830*/  MOV R139, R218 ;  /* 0x000000da008b7202 */ /* 0x000fe80000000f00 */
[-C--:B------:R-:W-:Y:S04]  /*e840*/  HMMA.16816.F32.BF16 R44, R148, R154.reuse, R44 ;  /* 0x0000009a942c723c */ /* 0x080fe8000004182c */
[--C-:B-1----:R-:W-:Y:S04]  /*e850*/  FFMA.FTZ R138, R215, c[0x0][0x2d0], -R143.reuse ;  /* 0x0000b400d78a7a23 */ /* 0x102fe8000001088f */
[C---:B------:R-:W-:Y:S01]  /*e860*/  HMMA.16816.F32.BF16 R48, R144.reuse, R154, R48 ;  /* 0x0000009a9030723c */ /* 0x040fe20000041830 */
[----:B------:R1:W-:Y:S01]  /*e870*/  MUFU.EX2 R246, R138 ;  /* 0x0000008a00f67308 */ /* 0x0003e20000000800 */
[----:B------:R-:W4:Y:S06]  /*e880*/  LDSM.16.MT88.4 R152, [R225+0x1900] ;  /* 0x00190000e198783b */ /* 0x000f2c0000004200 */
[-C--:B------:R-:W-:Y:S08]  /*e890*/  HMMA.16816.F32.BF16 R52, R144, R156.reuse, R52 ;  /* 0x0000009c9034723c */ /* 0x080ff00000041834 */
[C---:B------:R-:W-:Y:S08]  /*e8a0*/  HMMA.16816.F32.BF16 R56, R148.reuse, R156, R56 ;  /* 0x0000009c9438723c */ /* 0x040ff00000041838 */
[-C--:B------:R-:W-:Y:S04]  /*e8b0*/  HMMA.16816.F32.BF16 R60, R148, R158.reuse, R60 ;  /* 0x0000009e943c723c */ /* 0x080fe8000004183c */
[--C-:B-1----:R-:W-:Y:S04]  /*e8c0*/  FFMA.FTZ R138, R214, c[0x0][0x2d0], -R143.reuse ;  /* 0x0000b400d68a7a23 */ /* 0x102fe8000001088f */
[C---:B------:R-:W-:Y:S01]  /*e8d0*/  HMMA.16816.F32.BF16 R64, R144.reuse, R158, R64 ;  /* 0x0000009e9040723c */ /* 0x040fe20000041840 */
[----:B------:R1:W1:Y:S01]  /*e8e0*/  MUFU.EX2 R245, R138 ;  /* 0x0000008a00f57308 */ /* 0x0002620000000800 */
[----:B------:R-:W2:Y:S06]  /*e8f0*/  LDSM.16.MT88.4 R156, [R226+0x1900] ;  /* 0x00190000e29c783b */ /* 0x000eac0000004200 */
[-C--:B----4-:R-:W-:Y:S08]  /*e900*/  HMMA.16816.F32.BF16 R68, R144, R152.reuse, R68 ;  /* 0x000000989044723c */ /* 0x090ff00000041844 */
[C---:B------:R-:W-:Y:S04]  /*e910*/  HMMA.16816.F32.BF16 R72, R148.reuse, R152, R72 ;  /* 0x000000989448723c */ /* 0x040fe80000041848 */
[--C-:B-1----:R-:W-:Y:S04]  /*e920*/  FFMA.FTZ R138, R212, c[0x0][0x2d0], -R143.reuse ;  /* 0x0000b400d48a7a23 */ /* 0x102fe8000001088f */
[-C--:B------:R-:W-:Y:S01]  /*e930*/  HMMA.16816.F32.BF16 R76, R148, R154.reuse, R76 ;  /* 0x0000009a944c723c */ /* 0x080fe2000004184c */
[----:B------:R1:W-:Y:S07]  /*e940*/  MUFU.EX2 R244, R138 ;  /* 0x0000008a00f47308 */ /* 0x0003ee0000000800 */
[C---:B------:R-:W-:Y:S01]  /*e950*/  HMMA.16816.F32.BF16 R80, R144.reuse, R154, R80 ;  /* 0x0000009a9050723c */ /* 0x040fe20000041850 */
[----:B------:R-:W4:Y:S07]  /*e960*/  LDSM.16.MT88.4 R152, [R228+0x1900] ;  /* 0x00190000e498783b */ /* 0x000f2e0000004200 */
[-C--:B--2---:R-:W-:Y:S08]  /*e970*/  HMMA.16816.F32.BF16 R84, R144, R156.reuse, R84 ;  /* 0x0000009c9054723c */ /* 0x084ff00000041854 */
[C---:B------:R-:W-:Y:S04]  /*e980*/  HMMA.16816.F32.BF16 R88, R148.reuse, R156, R88 ;  /* 0x0000009c9458723c */ /* 0x040fe80000041858 */
[--C-:B-1----:R-:W-:Y:S04]  /*e990*/  FFMA.FTZ R138, R213, c[0x0][0x2d0], -R143.reuse ;  /* 0x0000b400d58a7a23 */ /* 0x102fe8000001088f */
[-C--:B------:R-:W-:Y:S01]  /*e9a0*/  HMMA.16816.F32.BF16 R92, R148, R158.reuse, R92 ;  /* 0x0000009e945c723c */ /* 0x080fe2000004185c */
[----:B------:R1:W2:Y:S07]  /*e9b0*/  MUFU.EX2 R223, R138 ;  /* 0x0000008a00df7308 */ /* 0x0002ae0000000800 */
[C---:B------:R-:W-:Y:S01]  /*e9c0*/  HMMA.16816.F32.BF16 R96, R144.reuse, R158, R96 ;  /* 0x0000009e9060723c */ /* 0x040fe20000041860 */
[----:B------:R-:W2:Y:S07]  /*e9d0*/  LDSM.16.MT88.4 R156, [R227+0x1900] ;  /* 0x00190000e39c783b */ /* 0x000eae0000004200 */
        /* <DEDUP_REMOVED lines=12> */
[----:B------:R-:W-:Y:S01]  /*eaa0*/  HMMA.16816.F32.BF16 R128, R144, R158, R128 ;  /* 0x0000009e9080723c */ /* 0x000fe20000041880 */
[----:B------:R-:W-:Y:S06]  /*eab0*/  LDSM.16.MT88.4 R156, [R227+0x900] ;  /* 0x00090000e39c783b */ /* 0x000fec0000004200 */
[----:B------:R-:W-:Y:S02]  /*eac0*/  F2FP.BF16.PACK_AB R144, R249, R250 ;  /* 0x000000faf990723e */ /* 0x000fe400000010ff */
[----:B---3--:R-:W-:Y:S03]  /*ead0*/  F2FP.BF16.PACK_AB R146, R247, R248 ;  /* 0x000000f8f792723e */ /* 0x008fe600000010ff */
[----:B------:R-:W-:Y:S02]  /*eae0*/  F2FP.BF16.PACK_AB R145, R245, R246 ;  /* 0x000000f6f591723e */ /* 0x000fe400000010ff */
[----:B------:R-:W-:Y:S01]  /*eaf0*/  F2FP.BF16.PACK_AB R147, R223, R244 ;  /* 0x000000f4df93723e */ /* 0x000fe200000010ff */
[--C-:B-1----:R-:W-:Y:S01]  /*eb00*/  FFMA.FTZ R138, R219, c[0x0][0x2d0], -R192.reuse ;  /* 0x0000b400db8a7a23 */ /* 0x102fe200000108c0 */
[----:B--2---:R-:W-:Y:S05]  /*eb10*/  F2FP.BF16.PACK_AB R148, R221, R222 ;  /* 0x000000dedd94723e */ /* 0x004fea00000010ff */
[-C--:B----4-:R-:W-:Y:S01]  /*eb20*/  HMMA.16816.F32.BF16 R4, R144, R152.reuse, R4 ;  /* 0x000000989004723c */ /* 0x090fe20000041804 */
[----:B------:R1:W-:Y:S02]  /*eb30*/  MUFU.EX2 R219, R138 ;  /* 0x0000008a00db7308 */ /* 0x0003e40000000800 */
[----:B-1----:R-:W-:Y:S01]  /*eb40*/  FFMA.FTZ R138, R173, c[0x0][0x2d0], -R192 ;  /* 0x0000b400ad8a7a23 */ /* 0x002fe200000108c0 */
[----:B------:R-:W-:Y:S02]  /*eb50*/  MOV R173, R164 ;  /* 0x000000a400ad7202 */ /* 0x000fe40000000f00 */
[----:B------:R-:W1:Y:S05]  /*eb60*/  LDSM.16.MT88.4 R164, [R228+0x900] ;  /* 0x00090000e4a4783b */ /* 0x000e6a0000004200 */
[----:B------:R2:W3:Y:S02]  /*eb70*/  MUFU.EX2 R218, R138 ;  /* 0x0000008a00da7308 */ /* 0x0004e40000000800 */
[--C-:B--2---:R-:W-:Y:S01]  /*eb80*/  FFMA.FTZ R138, R195, c[0x0][0x2d0], -R2.reuse ;  /* 0x0000b400c38a7a23 */ /* 0x104fe20000010802 */
[----:B---3--:R-:W-:Y:S07]  /*eb90*/  F2FP.BF16.PACK_AB R150, R218, R219 ;  /* 0x000000dbda96723e */ /* 0x008fee00000010ff */
[----:B------:R2:W-:Y:S02]  /*eba0*/  MUFU.EX2 R201, R138 ;  /* 0x0000008a00c97308 */ /* 0x0005e40000000800 */
[--C-:B--2---:R-:W-:Y:S08]  /*ebb0*/  FFMA.FTZ R138, R194, c[0x0][0x2d0], -R2.reuse ;  /* 0x0000b400c28a7a23 */ /* 0x104ff00000010802 */
[----:B------:R2:W3:Y:S02]  /*ebc0*/  MUFU.EX2 R200, R138 ;  /* 0x0000008a00c87308 */ /* 0x0004e40000000800 */
[--C-:B--2---:R-:W-:Y:S01]  /*ebd0*/  FFMA.FTZ R138, R211, c[0x0][0x2d0], -R2.reuse ;  /* 0x0000b400d38a7a23 */ /* 0x104fe20000010802 */
[----:B---3--:R-:W-:Y:S07]  /*ebe0*/  F2FP.BF16.PACK_AB R149, R200, R201 ;  /* 0x000000c9c895723e */ /* 0x008fee00000010ff */
[----:B------:R2:W-:Y:S02]  /*ebf0*/  MUFU.EX2 R198, R138 ;  /* 0x0000008a00c67308 */ /* 0x0005e40000000800 */
[----:B--2---:R-:W-:Y:S08]  /*ec00*/  FFMA.FTZ R138, R216, c[0x0][0x2d0], -R2 ;  /* 0x0000b400d88a7a23 */ /* 0x004ff00000010802 */
[----:B------:R-:W2:Y:S02]  /*ec10*/  MUFU.EX2 R199, R138 ;  /* 0x0000008a00c77308 */ /* 0x000ea40000000800 */
[----:B--2---:R-:W-:Y:S01]  /*ec20*/  F2FP.BF16.PACK_AB R151, R199, R198 ;  /* 0x000000c6c797723e */ /* 0x004fe200000010ff */
[--C-:B------:R-:W-:Y:S01]  /*ec30*/  FFMA.FTZ R138, R139, c[0x0][0x2d0], -R142.reuse ;  /* 0x0000b4008b8a7a23 */ /* 0x100fe2000001088e */
[----:B------:R-:W-:Y:S06]  /*ec40*/  MOV R139, R217 ;  /* 0x000000d9008b7202 */ /* 0x000fec0000000f00 */
[----:B------:R2:W-:Y:S01]  /*ec50*/  MUFU.EX2 R217, R138 ;  /* 0x0000008a00d97308 */ /* 0x0005e20000000800 */
[C---:B------:R-:W-:Y:S04]  /*ec60*/  HMMA.16816.F32.BF16 R8, R148.reuse, R152, R8 ;  /* 0x000000989408723c */ /* 0x040fe80000041808 */
[--C-:B------:R-:W-:Y:S04]  /*ec70*/  FFMA.FTZ R139, R139, c[0x0][0x2d0], -R143.reuse ;  /* 0x0000b4008b8b7a23 */ /* 0x100fe8000001088f */
[-C--:B------:R-:W-:Y:S01]  /*ec80*/  HMMA.16816.F32.BF16 R12, R148, R154.reuse, R12 ;  /* 0x0000009a940c723c */ /* 0x080fe2000004180c */
[----:B------:R-:W-:Y:S07]  /*ec90*/  MUFU.EX2 R211, R139 ;  /* 0x0000008b00d37308 */ /* 0x000fee0000000800 */
[C---:B------:R-:W-:Y:S01]  /*eca0*/  HMMA.16816.F32.BF16 R16, R144.reuse, R154, R16 ;  /* 0x0000009a9010723c */ /* 0x040fe20000041810 */
[----:B------:R-:W3:Y:S02]  /*ecb0*/  LDSM.16.MT88.4 R152, [R225+0x2100] ;  /* 0x00210000e198783b */ /* 0x000ee40000004200 */
[----:B------:R-:W-:Y:S01]  /*ecc0*/  MUFU.EX2 R139, R140 ;  /* 0x0000008c008b7308 */ /* 0x000fe20000000800 */
[--C-:B--2---:R-:W-:Y:S04]  /*ecd0*/  FFMA.FTZ R138, R183, c[0x0][0x2d0], -R142.reuse ;  /* 0x0000b400b78a7a23 */ /* 0x104fe8000001088e */
[-C--:B------:R-:W-:Y:S05]  /*ece0*/  HMMA.16816.F32.BF16 R20, R144, R160.reuse, R20 ;  /* 0x000000a09014723c */ /* 0x080fea0000041814 */
[----:B------:R-:W2:Y:S03]  /*ecf0*/  MUFU.EX2 R215, R138 ;  /* 0x0000008a00d77308 */ /* 0x000ea60000000800 */
[C---:B------:R-:W-:Y:S08]  /*ed00*/  HMMA.16816.F32.BF16 R24, R148.reuse, R160, R24 ;  /* 0x000000a09418723c */ /* 0x040ff00000041818 */
[-C--:B------:R-:W-:Y:S08]  /*ed10*/  HMMA.16816.F32.BF16 R28, R148, R162.reuse, R28 ;  /* 0x000000a2941c723c */ /* 0x080ff0000004181c */
[C---:B------:R-:W-:Y:S01]  /*ed20*/  HMMA.16816.F32.BF16 R32, R144.reuse, R162, R32 ;  /* 0x000000a29020723c */ /* 0x040fe20000041820 */
[----:B------:R-:W4:Y:S03]  /*ed30*/  LDSM.16.MT88.4 R160, [R226+0x2100] ;  /* 0x00210000e2a0783b */ /* 0x000f260000004200 */
[----:B--2---:R-:W-:Y:S01]  /*ed40*/  F2FP.BF16.PACK_AB R140, R215, R217 ;  /* 0x000000d9d78c723e */ /* 0x004fe200000010ff */
[--C-:B------:R-:W-:Y:S03]  /*ed50*/  FFMA.FTZ R138, R182, c[0x0][0x2d0], -R142.reuse ;  /* 0x0000b400b68a7a23 */ /* 0x100fe6000001088e */
[-C--:B-1----:R-:W-:Y:S01]  /*ed60*/  HMMA.16816.F32.BF16 R36, R144, R164.reuse, R36 ;  /* 0x000000a49024723c */ /* 0x082fe20000041824 */
[----:B------:R1:W-:Y:S07]  /*ed70*/  MUFU.EX2 R216, R138 ;  /* 0x0000008a00d87308 */ /* 0x0003ee0000000800 */
[C---:B------:R-:W-:Y:S08]  /*ed80*/  HMMA.16816.F32.BF16 R40, R148.reuse, R164, R40 ;  /* 0x000000a49428723c */ /* 0x040ff00000041828 */
[-C--:B------:R-:W-:Y:S08]  /*ed90*/  HMMA.16816.F32.BF16 R44, R148, R166.reuse, R44 ;  /* 0x000000a6942c723c */ /* 0x080ff0000004182c */
[C---:B------:R-:W-:Y:S01]  /*eda0*/  HMMA.16816.F32.BF16 R48, R144.reuse, R166, R48 ;  /* 0x000000a69030723c */ /* 0x040fe20000041830 */
[----:B------:R-:W-:Y:S03]  /*edb0*/  LDSM.16.MT88.4 R164, [R225+0x1100] ;  /* 0x00110000e1a4783b */ /* 0x000fe60000004200 */
[----:B-1----:R-:W-:Y:S04]  /*edc0*/  FFMA.FTZ R138, R181, c[0x0][0x2d0], -R142 ;  /* 0x0000b400b58a7a23 */ /* 0x002fe8000001088e */
[-C--:B------:R-:W-:Y:S01]  /*edd0*/  HMMA.16816.F32.BF16 R52, R144, R156.reuse, R52 ;  /* 0x0000009c9034723c */ /* 0x080fe20000041834 */
[----:B------:R-:W1:Y:S07]  /*ede0*/  MUFU.EX2 R214, R138 ;  /* 0x0000008a00d67308 */ /* 0x000e6e0000000800 */
[C---:B------:R-:W-:Y:S08]  /*edf0*/  HMMA.16816.F32.BF16 R56, R148.reuse, R156, R56 ;  /* 0x0000009c9438723c */ /* 0x040ff00000041838 */
[-C--:B------:R-:W-:Y:S08]  /*ee00*/  HMMA.16816.F32.BF16 R60, R148, R158.reuse, R60 ;  /* 0x0000009e943c723c */ /* 0x080ff0000004183c */
[C---:B------:R-:W-:Y:S01]  /*ee10*/  HMMA.16816.F32.BF16 R64, R144.reuse, R158, R64 ;  /* 0x0000009e9040723c */ /* 0x040fe20000041840 */
[----:B------:R-:W2:Y:S03]  /*ee20*/  LDSM.16.MT88.4 R156, [R228+0x2100] ;  /* 0x00210000e49c783b */ /* 0x000ea60000004200 */
[----:B-1----:R-:W-:Y:S01]  /*ee30*/  F2FP.BF16.PACK_AB R142, R214, R216 ;  /* 0x000000d8d68e723e */ /* 0x002fe200000010ff */
[--C-:B------:R-:W-:Y:S01]  /*ee40*/  FFMA.FTZ R138, R180, c[0x0][0x2d0], -R143.reuse ;  /* 0x0000b400b48a7a23 */ /* 0x100fe2000001088f */
[----:B------:R-:W-:Y:S02]  /*ee50*/  MOV R180, R197 ;  /* 0x000000c500b47202 */ /* 0x000fe40000000f00 */
[-C--:B---3--:R-:W-:Y:S01]  /*ee60*/  HMMA.16816.F32.BF16 R68, R144, R152.reuse, R68 ;  /* 0x000000989044723c */ /* 0x088fe20000041844 */
[----:B------:R1:W-:Y:S07]  /*ee70*/  MUFU.EX2 R213, R138 ;  /* 0x0000008a00d57308 */ /* 0x0003ee0000000800 */
[C---:B------:R-:W-:Y:S08]  /*ee80*/  HMMA.16816.F32.BF16 R72, R148.reuse, R152, R72 ;  /* 0x000000989448723c */ /* 0x040ff00000041848 */
[-C--:B------:R-:W-:Y:S08]  /*ee90*/  HMMA.16816.F32.BF16 R76, R148, R154.reuse, R76 ;  /* 0x0000009a944c723c */ /* 0x080ff0000004184c */
[C---:B------:R-:W-:Y:S01]  /*eea0*/  HMMA.16816.F32.BF16 R80, R144.reuse, R154, R80 ;  /* 0x0000009a9050723c */ /* 0x040fe20000041850 */
[----:B------:R-:W3:Y:S03]  /*eeb0*/  LDSM.16.MT88.4 R152, [R227+0x2100] ;  /* 0x00210000e398783b */ /* 0x000ee60000004200 */
[--C-:B-1----:R-:W-:Y:S01]  /*eec0*/  FFMA.FTZ R138, R179, c[0x0][0x2d0], -R143.reuse ;  /* 0x0000b400b38a7a23 */ /* 0x102fe2000001088f */
[----:B------:R-:W-:Y:S03]  /*eed0*/  MOV R179, R172 ;  /* 0x000000ac00b37202 */ /* 0x000fe60000000f00 */
[-C--:B----4-:R-:W-:Y:S01]  /*eee0*/  HMMA.16816.F32.BF16 R84, R144, R160.reuse, R84 ;  /* 0x000000a09054723c */ /* 0x090fe20000041854 */
[----:B------:R1:W-:Y:S07]  /*eef0*/  MUFU.EX2 R212, R138 ;  /* 0x0000008a00d47308 */ /* 0x0003ee0000000800 */
[C---:B------:R-:W-:Y:S01]  /*ef00*/  HMMA.16816.F32.BF16 R88, R148.reuse, R160, R88 ;  /* 0x000000a09458723c */ /* 0x040fe20000041858 */
[----:B------:R-:W4:Y:S07]  /*ef10*/  LDL.LU R160, [R1+0x10] ;  /* 0x0000100001a07983 */ /* 0x000f2e0000300800 */
[-C--:B------:R-:W-:Y:S08]  /*ef20*/  HMMA.16816.F32.BF16 R92, R148, R162.reuse, R92 ;  /* 0x000000a2945c723c */ /* 0x080ff0000004185c */
[C---:B------:R-:W-:Y:S04]  /*ef30*/  HMMA.16816.F32.BF16 R96, R144.reuse, R162, R96 ;  /* 0x000000a29060723c */ /* 0x040fe80000041860 */
[----:B-1----:R-:W-:Y:S01]  /*ef40*/  FFMA.FTZ R138, R178, c[0x0][0x2d0], -R143 ;  /* 0x0000b400b28a7a23 */ /* 0x002fe2000001088f */
[----:B------:R-:W-:Y:S03]  /*ef50*/  MOV R178, R173 ;  /* 0x000000ad00b27202 */ /* 0x000fe60000000f00 */
[-C--:B--2---:R-:W-:Y:S01]  /*ef60*/  HMMA.16816.F32.BF16 R100, R144, R156.reuse, R100 ;  /* 0x0000009c9064723c */ /* 0x084fe20000041864 */
[----:B------:R1:W2:Y:S07]  /*ef70*/  MUFU.EX2 R210, R138 ;  /* 0x0000008a00d27308 */ /* 0x0002ae0000000800 */
[C---:B------:R-:W-:Y:S08]  /*ef80*/  HMMA.16816.F32.BF16 R104, R148.reuse, R156, R104 ;  /* 0x0000009c9468723c */ /* 0x040ff00000041868 */
[-C--:B------:R-:W-:Y:S08]  /*ef90*/  HMMA.16816.F32.BF16 R108, R148, R158.reuse, R108 ;  /* 0x0000009e946c723c */ /* 0x080ff0000004186c */
[C---:B------:R-:W-:Y:S04]  /*efa0*/  HMMA.16816.F32.BF16 R112, R144.reuse, R158, R112 ;  /* 0x0000009e9070723c */ /* 0x040fe80000041870 */
[--C-:B-1----:R-:W-:Y:S01]  /*efb0*/  FFMA.FTZ R138, R204, c[0x0][0x2d0], -R192.reuse ;  /* 0x0000b400cc8a7a23 */ /* 0x102fe200000108c0 */
[----:B--2---:R-:W-:Y:S03]  /*efc0*/  F2FP.BF16.PACK_AB R143, R210, R212 ;  /* 0x000000d4d28f723e */ /* 0x004fe600000010ff */
[-C--:B---3--:R-:W-:Y:S01]  /*efd0*/  HMMA.16816.F32.BF16 R116, R144, R152.reuse, R116 ;  /* 0x000000989074723c */ /* 0x088fe20000041874 */
[----:B------:R1:W-:Y:S07]  /*efe0*/  MUFU.EX2 R204, R138 ;  /* 0x0000008a00cc7308 */ /* 0x0003ee0000000800 */
[C---:B------:R-:W-:Y:S08]  /*eff0*/  HMMA.16816.F32.BF16 R120, R148.reuse, R152, R120 ;  /* 0x000000989478723c */ /* 0x040ff00000041878 */
[-C--:B------:R-:W-:Y:S08]  /*f000*/  HMMA.16816.F32.BF16 R124, R148, R154.reuse, R124 ;  /* 0x0000009a947c723c */ /* 0x080ff0000004187c */
[----:B------:R-:W-:Y:S04]  /*f010*/  HMMA.16816.F32.BF16 R128, R144, R154, R128 ;  /* 0x0000009a9080723c */ /* 0x000fe80000041880 */
[--C-:B-1----:R-:W-:Y:S01]  /*f020*/  FFMA.FTZ R138, R177, c[0x0][0x2d0], -R192.reuse ;  /* 0x0000b400b18a7a23 */ /* 0x102fe200000108c0 */
[----:B------:R-:W-:Y:S03]  /*f030*/  MOV R177, R174 ;  /* 0x000000ae00b17202 */ /* 0x000fe60000000f00 */
[----:B------:R1:W2:Y:S04]  /*f040*/  MUFU.EX2 R205, R138 ;  /* 0x0000008a00cd7308 */ /* 0x0002a80000000800 */
[--C-:B-1----:R-:W-:Y:S06]  /*f050*/  FFMA.FTZ R138, R203, c[0x0][0x2d0], -R192.reuse ;  /* 0x0000b400cb8a7a23 */ /* 0x102fec00000108c0 */
[----:B------:R1:W-:Y:S02]  /*f060*/  MUFU.EX2 R203, R138 ;  /* 0x0000008a00cb7308 */ /* 0x0003e40000000800 */
[----:B-1----:R-:W-:Y:S01]  /*f070*/  FFMA.FTZ R138, R202, c[0x0][0x2d0], -R192 ;  /* 0x0000b400ca8a7a23 */ /* 0x002fe200000108c0 */
[----:B--2---:R-:W-:Y:S07]  /*f080*/  F2FP.BF16.PACK_AB R192, R205, R204 ;  /* 0x000000cccdc0723e */ /* 0x004fee00000010ff */
[----:B------:R1:W2:Y:S02]  /*f090*/  MUFU.EX2 R202, R138 ;  /* 0x0000008a00ca7308 */ /* 0x0002a40000000800 */
[--C-:B-1----:R-:W-:Y:S01]  /*f0a0*/  FFMA.FTZ R138, R196, c[0x0][0x2d0], -R2.reuse ;  /* 0x0000b400c48a7a23 */ /* 0x102fe20000010802 */
[----:B--2---:R-:W-:Y:S07]  /*f0b0*/  F2FP.BF16.PACK_AB R194, R202, R203 ;  /* 0x000000cbcac2723e */ /* 0x004fee00000010ff */
[----:B------:R1:W-:Y:S02]  /*f0c0*/  MUFU.EX2 R196, R138 ;  /* 0x0000008a00c47308 */ /* 0x0003e40000000800 */
[--C-:B-1----:R-:W-:Y:S01]  /*f0d0*/  FFMA.FTZ R138, R176, c[0x0][0x2d0], -R2.reuse ;  /* 0x0000b400b08a7a23 */ /* 0x102fe20000010802 */
[----:B------:R-:W-:Y:S01]  /*f0e0*/  MOV R176, R175 ;  /* 0x000000af00b07202 */ /* 0x000fe20000000f00 */
[----:B------:R-:W-:Y:S01]  /*f0f0*/  FFMA.FTZ R2, R141, c[0x0][0x2d0], -R2 ;  /* 0x0000b4008d027a23 */ /* 0x000fe20000010802 */
[----:B------:R-:W1:Y:S05]  /*f100*/  LDSM.16.MT88.4 R172, [R226+0x1100] ;  /* 0x00110000e2ac783b */ /* 0x000e6a0000004200 */
[----:B------:R-:W-:Y:S01]  /*f110*/  MUFU.EX2 R197, R138 ;  /* 0x0000008a00c57308 */ /* 0x000fe20000000800 */
[----:B------:R-:W-:Y:S07]  /*f120*/  F2FP.BF16.PACK_AB R141, R211, R213 ;  /* 0x000000d5d38d723e */ /* 0x000fee00000010ff */
[-C--:B------:R-:W-:Y:S01]  /*f130*/  HMMA.16816.F32.BF16 R144, R140, R164.reuse, R4 ;  /* 0x000000a48c90723c */ /* 0x080fe20000041804 */
[----:B------:R-:W2:Y:S01]  /*f140*/  LDSM.16.MT88.4 R4, [R227+0x1100] ;  /* 0x00110000e304783b */ /* 0x000ea20000004200 */
[----:B------:R-:W3:Y:S03]  /*f150*/  MUFU.EX2 R138, R2 ;  /* 0x00000002008a7308 */ /* 0x000ee60000000800 */
[----:B---3--:R-:W-:Y:S02]  /*f160*/  F2FP.BF16.PACK_AB R195, R138, R139 ;  /* 0x0000008b8ac3723e */ /* 0x008fe400000010ff */
[----:B------:R-:W-:Y:S01]  /*f170*/  MOV R2, R170 ;  /* 0x000000aa00027202 */ /* 0x000fe20000000f00 */
[----:B----4-:R-:W-:Y:S01]  /*f180*/  FFMA.FTZ R134, R134, R160, R193 ;  /* 0x000000a086867223 */ /* 0x010fe200000100c1 */
[----:B------:R-:W-:Y:S07]  /*f190*/  F2FP.BF16.PACK_AB R193, R197, R196 ;  /* 0x000000c4c5c1723e */ /* 0x000fee00000010ff */
[C---:B------:R-:W-:Y:S01]  /*f1a0*/  HMMA.16816.F32.BF16 R148, R192.reuse, R164, R8 ;  /* 0x000000a4c094723c */ /* 0x040fe20000041808 */
[----:B------:R-:W3:Y:S07]  /*f1b0*/  LDSM.16.MT88.4 R8, [R225+0x2900] ;  /* 0x00290000e108783b */ /* 0x000eee0000004200 */
[-C--:B------:R-:W-:Y:S01]  /*f1c0*/  HMMA.16816.F32.BF16 R152, R192, R166.reuse, R12 ;  /* 0x000000a6c098723c */ /* 0x080fe2000004180c */
[----:B------:R-:W2:Y:S07]  /*f1d0*/  LDSM.16.MT88.4 R12, [R226+0x2900] ;  /* 0x00290000e20c783b */ /* 0x000eae0000004200 */
[C---:B------:R-:W-:Y:S01]  /*f1e0*/  HMMA.16816.F32.BF16 R156, R140.reuse, R166, R16 ;  /* 0x000000a68c9c723c */ /* 0x040fe20000041810 */
[----:B------:R-:W2:Y:S07]  /*f1f0*/  LDSM.16.MT88.4 R16, [R228+0x2900] ;  /* 0x00290000e410783b */ /* 0x000eae0000004200 */
[-C--:B-1----:R-:W-:Y:S01]  /*f200*/  HMMA.16816.F32.BF16 R160, R140, R172.reuse, R20 ;  /* 0x000000ac8ca0723c */ /* 0x082fe20000041814 */
[----:B------:R-:W1:Y:S07]  /*f210*/  LDSM.16.MT88.4 R20, [R227+0x2900] ;  /* 0x00290000e314783b */ /* 0x000e6e0000004200 */
[C---:B------:R-:W-:Y:S07]  /*f220*/  HMMA.16816.F32.BF16 R164, R192.reuse, R172, R24 ;  /* 0x000000acc0a4723c */ /* 0x040fee0000041818 */
[----:B------:R-:W-:Y:S02]  /*f230*/  MOV R26, R171 ;  /* 0x000000ab001a7202 */ /* 0x000fe40000000f00 */
[----:B------:R-:W-:Y:S03]  /*f240*/  MOV R24, R169 ;  /* 0x000000a900187202 */ /* 0x000fe60000000f00 */
[----:B------:R-:W-:Y:S02]  /*f250*/  MOV R25, R168 ;  /* 0x000000a800197202 */ /* 0x000fe40000000f00 */
[-C--:B------:R-:W-:Y:S01]  /*f260*/  HMMA.16816.F32.BF16 R168, R192, R174.reuse, R28 ;  /* 0x000000aec0a8723c */ /* 0x080fe2000004181c */
[----:B------:R-:W4:Y:S02]  /*f270*/  LDL.LU R29, [R1+0x18] ;  /* 0x00001800011d7983 */ /* 0x000f240000300800 */
[----:B------:R-:W-:Y:S02]  /*f280*/  MOV R27, R180 ;  /* 0x000000b4001b7202 */ /* 0x000fe40000000f00 */
[----:B------:R-:W4:Y:S02]  /*f290*/  LDL.LU R28, [R1+0x1c] ;  /* 0x00001c00011c7983 */ /* 0x000f240000300800 */
[----:B------:R-:W-:Y:S01]  /*f2a0*/  MOV R30, R179 ;  /* 0x000000b3001e7202 */ /* 0x000fe20000000f00 */
[C---:B------:R-:W-:Y:S01]  /*f2b0*/  HMMA.16816.F32.BF16 R172, R140.reuse, R174, R32 ;  /* 0x000000ae8cac723c */ /* 0x040fe20000041820 */
[----:B------:R-:W4:Y:S03]  /*f2c0*/  LDL.LU R34, [R1+0x14] ;  /* 0x0000140001227983 */ /* 0x000f260000300800 */
[----:B------:R-:W-:Y:S01]  /*f2d0*/  MOV R31, R178 ;  /* 0x000000b2001f7202 */ /* 0x000fe20000000f00 */
[----:B------:R-:W4:Y:S02]  /*f2e0*/  LDL R32, [R1+0x8] ;  /* 0x0000080001207983 */ /* 0x000f240000100800 */
[----:B------:R-:W-:Y:S02]  /*f2f0*/  MOV R35, R176 ;  /* 0x000000b000237202 */ /* 0x000fe40000000f00 */
[----:B------:R-:W-:Y:S02]  /*f300*/  MOV R33, R177 ;  /* 0x000000b100217202 */ /* 0x000fe40000000f00 */
[-C--:B------:R-:W-:Y:S08]  /*f310*/  HMMA.16816.F32.BF16 R176, R140, R188.reuse, R36 ;  /* 0x000000bc8cb0723c */ /* 0x080ff00000041824 */
[C---:B------:R-:W-:Y:S08]  /*f320*/  HMMA.16816.F32.BF16 R180, R192.reuse, R188, R40 ;  /* 0x000000bcc0b4723c */ /* 0x040ff00000041828 */
[-C--:B------:R-:W-:Y:S08]  /*f330*/  HMMA.16816.F32.BF16 R184, R192, R190.reuse, R44 ;  /* 0x000000bec0b8723c */ /* 0x080ff0000004182c */
[C---:B------:R-:W-:Y:S08]  /*f340*/  HMMA.16816.F32.BF16 R188, R140.reuse, R190, R48 ;  /* 0x000000be8cbc723c */ /* 0x040ff00000041830 */
[-C--:B--2---:R-:W-:Y:S08]  /*f350*/  HMMA.16816.F32.BF16 R52, R140, R4.reuse, R52 ;  /* 0x000000048c34723c */ /* 0x084ff00000041834 */
[C---:B------:R-:W-:Y:S07]  /*f360*/  HMMA.16816.F32.BF16 R56, R192.reuse, R4, R56 ;  /* 0x00000004c038723c */ /* 0x040fee0000041838 */
[----:B------:R-:W-:Y:S01]  /*f370*/  FADD.FTZ R5, R30, R134 ;  /* 0x000000861e057221 */ /* 0x000fe20000010000 */
[-C--:B------:R-:W-:Y:S04]  /*f380*/  HMMA.16816.F32.BF16 R60, R192, R6.reuse, R60 ;  /* 0x00000006c03c723c */ /* 0x080fe8000004183c */
[----:B------:R-:W-:Y:S04]  /*f390*/  FADD.FTZ R5, R25, R5 ;  /* 0x0000000519057221 */ /* 0x000fe80000010000 */
[C---:B------:R-:W-:Y:S08]  /*f3a0*/  HMMA.16816.F32.BF16 R64, R140.reuse, R6, R64 ;  /* 0x000000068c40723c */ /* 0x040ff00000041840 */
[-C--:B---3--:R-:W-:Y:S08]  /*f3b0*/  HMMA.16816.F32.BF16 R68, R140, R8.reuse, R68 ;  /* 0x000000088c44723c */ /* 0x088ff00000041844 */
[C---:B------:R-:W-:Y:S08]  /*f3c0*/  HMMA.16816.F32.BF16 R72, R192.reuse, R8, R72 ;  /* 0x00000008c048723c */ /* 0x040ff00000041848 */
[-C--:B------:R-:W-:Y:S08]  /*f3d0*/  HMMA.16816.F32.BF16 R76, R192, R10.reuse, R76 ;  /* 0x0000000ac04c723c */ /* 0x080ff0000004184c */
        /* <DEDUP_REMOVED lines=13> */
[----:B----4-:R-:W-:Y:S02]  /*f4b0*/  FFMA.FTZ R132, R132, R29, R35 ;  /* 0x0000001d84847223 */ /* 0x010fe40000010023 */
[----:B------:R-:W-:Y:S02]  /*f4c0*/  FFMA.FTZ R0, R0, R28, R206 ;  /* 0x0000001c00007223 */ /* 0x000fe400000100ce */
[----:B------:R-:W-:Y:S01]  /*f4d0*/  FADD.FTZ R4, R24, R132 ;  /* 0x0000008418047221 */ /* 0x000fe20000010000 */
[----:B------:R-:W-:Y:S03]  /*f4e0*/  MOV R132, R136 ;  /* 0x0000008800847202 */ /* 0x000fe60000000f00 */
[----:B------:R-:W-:Y:S02]  /*f4f0*/  FFMA.FTZ R133, R133, R34, R33 ;  /* 0x0000002285857223 */ /* 0x000fe40000010021 */
[----:B------:R-:W-:Y:S02]  /*f500*/  FADD.FTZ R0, R207, R0 ;  /* 0x00000000cf007221 */ /* 0x000fe40000010000 */
[----:B------:R-:W-:Y:S01]  /*f510*/  FADD.FTZ R8, R31, R133 ;  /* 0x000000851f087221 */ /* 0x000fe20000010000 */
[----:B------:R-:W-:Y:S01]  /*f520*/  ISETP.GT.AND P0, PT, R220, R32, PT ;  /* 0x00000020dc00720c */ /* 0x000fe20003f04270 */
        /* <DEDUP_REMOVED lines=36> */
[----:B------:R-:W-:Y:S01]  /*f770*/  STL [R1+0x10], R6 ;  /* 0x0000100601007387 */ /* 0x000fe20000100800 */
[----:B------:R-:W-:Y:S01]  /*f780*/  FADD.FTZ R0, R139, R4 ;  /* 0x000000048b007221 */ /* 0x000fe20000010000 */
[----:B------:R-:W-:Y:S01]  /*f790*/  MOV R139, R3 ;  /* 0x00000003008b7202 */ /* 0x000fe20000000f00 */
[----:B------:R-:W-:Y:S02]  /*f7a0*/  FADD.FTZ R4, R210, R5 ;  /* 0x00000005d2047221 */ /* 0x000fe40000010000 */
[----:B------:R-:W-:Y:S02]  /*f7b0*/  FADD.FTZ R2, R202, R2 ;  /* 0x00000002ca027221 */ /* 0x000fe40000010000 */
[----:B------:R-:W-:Y:S01]  /*f7c0*/  FADD.FTZ R0, R138, R0 ;  /* 0x000000008a007221 */ /* 0x000fe20000010000 */
[----:B------:R-:W-:Y:S01]  /*f7d0*/  STL [R1+0x14], R4 ;  /* 0x0000140401007387 */ /* 0x000fe20000100800 */
[----:B------:R-:W-:Y:S03]  /*f7e0*/  MOV R138, R135 ;  /* 0x00000087008a7202 */ /* 0x000fe60000000f00 */
[----:B------:R1:W-:Y:S04]  /*f7f0*/  STL [R1+0x18], R2 ;  /* 0x0000180201007387 */ /* 0x0003e80000100800 */
[----:B------:R2:W-:Y:S01]  /*f800*/  STL [R1+0x1c], R0 ;  /* 0x00001c0001007387 */ /* 0x0005e20000100800 */
[----:B-1----:R-:W-:Y:S01]  /*f810*/  MOV R2, R137 ;  /* 0x0000008900027202 */ /* 0x002fe20000000f00 */
[----:B------:R-:W-:-:S05]  /*f820*/  @P0 BRA `(.L_x_491) ;  /* 0xffffc96000000947 */ /* 0x000fca000383ffff */
.L_x_490:
[----:B--2---:R-:W2:Y:S02]  /*f830*/  LDL R0, [R1] ;  /* 0x0000000001007983 */ /* 0x004ea40000100800 */
[----:B--2---:R-:W-:-:S13]  /*f840*/  ISETP.GE.AND P0, PT, R242, R0, PT ;  /* 0x00000000f200720c */ /* 0x004fda0003f06270 */
[----:B------:R-:W-:Y:S05]  /*f850*/  @!P0 BRA `(.L_x_492) ;  /* 0x00004d1000008947 */ /* 0x000fea0003800000 */
[----:B-1----:R-:W2:Y:S04]  /*f860*/  LDL.64 R4, [R1+0x48] ;  /* 0x0000480001047983 */ /* 0x002ea80000100a00 */
[----:B------:R-:W3:Y:S01]  /*f870*/  LDL.64 R6, [R1+0x30] ;  /* 0x0000300001067983 */ /* 0x000ee20000100a00 */
[----:B------:R-:W-:Y:S01]  /*f880*/  IMAD.MOV.U32 R139, RZ, RZ, R3 ;  /* 0x000000ffff8b7224 */ /* 0x000fe200078e0003 */
[----:B------:R-:W-:Y:S02]  /*f890*/  ULDC.64 UR4, c[0x0][0x1e0] ;  /* 0x0000780000047ab9 */ /* 0x000fe40000000a00 */
[----:B------:R-:W-:Y:S02]  /*f8a0*/  USHF.L.U64.HI UR7, UR4, 0x5, UR5 ;  /* 0x0000000504077899 */ /* 0x000fe40008010205 */
[----:B------:R-:W-:-:S02]  /*f8b0*/  USHF.L.U32 UR16, UR4, 0x5, URZ ;  /* 0x0000000504107899 */ /* 0x000fc4000800063f */
[----:B------:R-:W-:Y:S02]  /*f8c0*/  UMOV UR13, 0x30 ;  /* 0x00000030000d7882 */ /* 0x000fe40000000000 */
[----:B------:R-:W-:Y:S01]  /*f8d0*/  ULDC.64 UR4, c[0x0][0x208] ;  /* 0x0000820000047ab9 */ /* 0x000fe20000000a00 */
[----:B------:R-:W-:Y:S01]  /*f8e0*/  IMAD.MOV.U32 R134, RZ, RZ, R136 ;  /* 0x000000ffff867224 */ /* 0x000fe200078e0088 */
[----:B------:R-:W-:Y:S01]  /*f8f0*/  UIADD3 UR12, UP1, UR12, 0x80, URZ ;  /* 0x000000800c0c7890 */ /* 0x000fe2000ff3e03f */
[----:B------:R-:W-:Y:S01]  /*f900*/  MOV R132, R137 ;  /* 0x0000008900847202 */ /* 0x000fe20000000f00 */
[----:B------:R-:W-:Y:S01]  /*f910*/  UIADD3 UR17, UP0, UR9, 0x80, URZ ;  /* 0x0000008009117890 */ /* 0x000fe2000ff1e03f */
[----:B------:R-:W-:Y:S01]  /*f920*/  MOV R138, R135 ;  /* 0x00000087008a7202 */ /* 0x000fe20000000f00 */
[----:B------:R-:W-:Y:S02]  /*f930*/  UIMAD.WIDE.U32 UR18, UR13, UR4, URZ ;  /* 0x000000040d1272a5 */ /* 0x000fe4000f8e003f */
[----:B------:R-:W-:-:S02]  /*f940*/  UIMAD UR5, UR13, UR5, URZ ;  /* 0x000000050d0572a4 */ /* 0x000fc4000f8e023f */
[----:B------:R-:W-:Y:S02]  /*f950*/  UIADD3.X UR8, URZ, UR8, URZ, UP1, !UPT ;  /* 0x000000083f087290 */ /* 0x000fe40008ffe43f */
[----:B------:R-:W-:Y:S02]  /*f960*/  UIADD3.X UR4, URZ, UR11, URZ, UP0, !UPT ;  /* 0x0000000b3f047290 */ /* 0x000fe400087fe43f */
[----:B------:R-:W-:Y:S01]  /*f970*/  UIADD3 UR5, UR19, UR5, URZ ;  /* 0x0000000513057290 */ /* 0x000fe2000fffe03f */
[----:B--2---:R-:W-:Y:S02]  /*f980*/  IADD3 R8, P0, R4, 0x40, RZ ;  /* 0x0000004004087810 */ /* 0x004fe40007f1e0ff */
[----:B------:R-:W-:Y:S01]  /*f990*/  MOV R2, R4 ;  /* 0x0000000400027202 */ /* 0x000fe20000000f00 */
[--C-:B---3--:R-:W-:Y:S02]  /*f9a0*/  IMAD.MOV.U32 R3, RZ, RZ, R7.reuse ;  /* 0x000000ffff037224 */ /* 0x108fe400078e0007 */
[----:B------:R-:W-:-:S05]  /*f9b0*/  IMAD.X R9, RZ, RZ, R7, P0 ;  /* 0x000000ffff097224 */ /* 0x000fca00000e0607 */
[----:B------:R1:W-:Y:S04]  /*f9c0*/  STL.64 [R1+0x28], R8 ;  /* 0x0000280801007387 */ /* 0x0003e80000100a00 */
[----:B------:R1:W-:Y:S02]  /*f9d0*/  STL.64 [R1+0x30], R2 ;  /* 0x0000300201007387 */ /* 0x0003e40000100a00 */
.L_x_509:
[----:B--2---:R-:W2:Y:S01]  /*f9e0*/  LDL.64 R42, [R1+0x28] ;  /* 0x00002800012a7983 */ /* 0x004ea20000100a00 */
[----:B------:R-:W-:Y:S04]  /*f9f0*/  DEPBAR.LE SB0, 0x0 ;  /* 0x000080000000791a */ /* 0x000fe80000000000 */
[----:B------:R-:W-:Y:S01]  /*fa00*/  SHF.R.S32.HI R40, RZ, 0x1f, R242 ;  /* 0x0000001fff287819 */ /* 0x000fe200000114f2 */
[----:B-1----:R-:W3:Y:S01]  /*fa10*/  LDL.64 R2, [R1+0x30] ;  /* 0x0000300001027983 */ /* 0x002ee20000100a00 */
[----:B------:R-:W-:Y:S04]  /*fa20*/  IMAD R0, R242, UR5, RZ ;  /* 0x00000005f2007c24 */ /* 0x000fe8000f8e02ff */
[----:B------:R-:W-:Y:S01]  /*fa30*/  IMAD R0, R40, UR18, R0 ;  /* 0x0000001228007c24 */ /* 0x000fe2000f8e0200 */
[----:B------:R-:W-:Y:S08]  /*fa40*/  BAR.SYNC.DEFER_BLOCKING 0x0 ;  /* 0x0000000000007b1d */ /* 0x000ff00000010000 */
[----:B-----5:R-:W-:Y:S08]  /*fa50*/  LDSM.16.M88.4 R48, [R231+0x6100] ;  /* 0x00610000e730783b */ /* 0x020ff00000000200 */
[----:B------:R-:W1:Y:S08]  /*fa60*/  LDSM.16.M88.4 R16, [R224+0x3100] ;  /* 0x00310000e010783b */ /* 0x000e700000000200 */
[----:B------:R-:W4:Y:S08]  /*fa70*/  LDSM.16.M88.4 R44, [R231+0x8100] ;  /* 0x00810000e72c783b */ /* 0x000f300000000200 */
[----:B------:R-:W4:Y:S08]  /*fa80*/  LDSM.16.M88.4 R32, [R224+0x3900] ;  /* 0x00390000e020783b */ /* 0x000f300000000200 */
[----:B------:R-:W3:Y:S04]  /*fa90*/  LDL R251, [R1] ;  /* 0x0000000001fb7983 */ /* 0x000ee80000100800 */
[----:B------:R-:W4:Y:S08]  /*faa0*/  LDSM.16.M88.4 R140, [R224+0x4100] ;  /* 0x00410000e08c783b */ /* 0x000f300000000200 */
[----:B------:R-:W3:Y:S01]  /*fab0*/  LDL.64 R248, [R1+0x38] ;  /* 0x0000380001f87983 */ /* 0x000ee20000100a00 */
[-C--:B-1----:R-:W-:Y:S05]  /*fac0*/  HMMA.16816.F32.BF16 R4, R48, R16.reuse, RZ ;  /* 0x000000103004723c */ /* 0x082fea00000418ff */
[----:B------:R-:W-:Y:S03]  /*fad0*/  LDSM.16.M88.4 R192, [R233+0x6100] ;  /* 0x00610000e9c0783b */ /* 0x000fe60000000200 */
[C---:B----4-:R-:W-:Y:S05]  /*fae0*/  HMMA.16816.F32.BF16 R8, R44.reuse, R16, RZ ;  /* 0x000000102c08723c */ /* 0x050fea00000418ff */
[----:B------:R-:W4:Y:S03]  /*faf0*/  LDL.64 R246, [R1+0x40] ;  /* 0x0000400001f67983 */ /* 0x000f260000100a00 */
[-C--:B------:R-:W-:Y:S03]  /*fb00*/  HMMA.16816.F32.BF16 R12, R44, R18.reuse, RZ ;  /* 0x000000122c0c723c */ /* 0x080fe600000418ff */
[----:B------:R-:W1:Y:S05]  /*fb10*/  LDSM.16.M88.4 R196, [R235] ;  /* 0x00000000ebc4783b */ /* 0x000e6a0000000200 */
[C---:B------:R-:W-:Y:S03]  /*fb20*/  HMMA.16816.F32.BF16 R16, R48.reuse, R18, RZ ;  /* 0x000000123010723c */ /* 0x040fe600000418ff */
[----:B------:R-:W4:Y:S04]  /*fb30*/  LDL R244, [R1+0x20] ;  /* 0x0000200001f47983 */ /* 0x000f280000100800 */
[----:B------:R-:W1:Y:S01]  /*fb40*/  LDSM.16.M88.4 R200, [R233+0x8100] ;  /* 0x00810000e9c8783b */ /* 0x000e620000000200 */
[-C--:B------:R-:W-:Y:S07]  /*fb50*/  HMMA.16816.F32.BF16 R20, R48, R32.reuse, RZ ;  /* 0x000000203014723c */ /* 0x080fee00000418ff */
[----:B------:R-:W1:Y:S01]  /*fb60*/  LDSM.16.M88.4 R204, [R241] ;  /* 0x00000000f1cc783b */ /* 0x000e620000000200 */
[C---:B------:R-:W-:Y:S07]  /*fb70*/  HMMA.16816.F32.BF16 R24, R44.reuse, R32, RZ ;  /* 0x000000202c18723c */ /* 0x040fee00000418ff */
[----:B------:R-:W1:Y:S01]  /*fb80*/  LDSM.16.M88.4 R208, [R240] ;  /* 0x00000000f0d0783b */ /* 0x000e620000000200 */
[-C--:B------:R-:W-:Y:S08]  /*fb90*/  HMMA.16816.F32.BF16 R28, R44, R34.reuse, RZ ;  /* 0x000000222c1c723c */ /* 0x080ff000000418ff */
[C---:B------:R-:W-:Y:S08]  /*fba0*/  HMMA.16816.F32.BF16 R32, R48.reuse, R34, RZ ;  /* 0x000000223020723c */ /* 0x040ff000000418ff */
[-C--:B------:R-:W-:Y:S01]  /*fbb0*/  HMMA.16816.F32.BF16 R36, R48, R140.reuse, RZ ;  /* 0x0000008c3024723c */ /* 0x080fe200000418ff */
[----:B--2---:R-:W-:Y:S07]  /*fbc0*/  IMAD.WIDE.U32 R212, R242, UR18, R42 ;  /* 0x00000012f2d47c25 */ /* 0x004fee000f8e002a */
[C---:B------:R-:W-:Y:S04]  /*fbd0*/  HMMA.16816.F32.BF16 R40, R44.reuse, R140, RZ ;  /* 0x0000008c2c28723c */ /* 0x040fe800000418ff */
[----:B------:R-:W-:Y:S01]  /*fbe0*/  LEA R214, P0, R212, c[0x0][0x1f8], 0x1 ;  /* 0x00007e00d4d67a11 */ /* 0x000fe200078008ff */
[----:B---3--:R-:W-:Y:S03]  /*fbf0*/  IMAD.WIDE.U32 R2, R242, UR18, R2 ;  /* 0x00000012f2027c25 */ /* 0x008fe6000f8e0002 */
[-C--:B------:R-:W-:Y:S04]  /*fc00*/  HMMA.16816.F32.BF16 R44, R44, R142.reuse, RZ ;  /* 0x0000008e2c2c723c */ /* 0x080fe800000418ff */
[----:B------:R-:W-:Y:S02]  /*fc10*/  LEA R136, P1, R2, c[0x0][0x1f8], 0x1 ;  /* 0x00007e0002887a11 */ /* 0x000fe400078208ff */
[----:B------:R-:W-:Y:S02]  /*fc20*/  IADD3 R3, R3, R0, RZ ;  /* 0x0000000003037210 */ /* 0x000fe40007ffe0ff */
[----:B------:R-:W-:Y:S01]  /*fc30*/  IADD3 R0, R0, R213, RZ ;  /* 0x000000d500007210 */ /* 0x000fe20007ffe0ff */
[----:B------:R-:W-:Y:S03]  /*fc40*/  HMMA.16816.F32.BF16 R48, R48, R142, RZ ;  /* 0x0000008e3030723c */ /* 0x000fe600000418ff */
[----:B------:R-:W-:Y:S02]  /*fc50*/  LEA.HI.X R137, R2, c[0x0][0x1fc], R3, 0x1, P1 ;  /* 0x00007f0002897a11 */ /* 0x000fe400008f0c03 */
[----:B------:R-:W-:Y:S03]  /*fc60*/  LEA.HI.X R215, R212, c[0x0][0x1fc], R0, 0x1, P0 ;  /* 0x00007f00d4d77a11 */ /* 0x000fe600000f0c00 */
[-C--:B-1----:R-:W-:Y:S01]  /*fc70*/  HMMA.16816.F32.BF16 R4, R192, R196.reuse, R4 ;  /* 0x000000c4c004723c */ /* 0x082fe20000041804 */
[----:B------:R-:W-:Y:S01]  /*fc80*/  @!PT LDS RZ, [RZ] ;  /* 0x00000000fffff984 */ /* 0x000fe20000000800 */
[----:B------:R-:W-:Y:S01]  /*fc90*/  @!PT LDS RZ, [RZ] ;  /* 0x00000000fffff984 */ /* 0x000fe20000000800 */
[----:B------:R-:W-:Y:S01]  /*fca0*/  @!PT LDS RZ, [RZ] ;  /* 0x00000000fffff984 */ /* 0x000fe20000000800 */
[----:B------:R1:W-:Y:S04]  /*fcb0*/  LDGSTS.E.BYPASS.LTC128B.128 [R243+0x100], [R136.64], !P4 ;  /* 0x0010000088f37fae */ /* 0x0003e8000e101d4e */
[----:B------:R-:W-:Y:S03]  /*fcc0*/  IADD3 R2, P0, R136, UR9, RZ ;  /* 0x0000000988027c10 */ /* 0x000fe6000ff1e0ff */
[C---:B------:R-:W-:Y:S01]  /*fcd0*/  HMMA.16816.F32.BF16 R8, R200.reuse, R196, R8 ;  /* 0x000000c4c808723c */ /* 0x040fe20000041808 */
[----:B------:R2:W-:Y:S03]  /*fce0*/  LDGSTS.E.BYPASS.LTC128B.128 [R243+0x1900], [R214.64], !P3 ;  /* 0x01900000d6f37fae */ /* 0x0005e6000d901d4e */
[----:B------:R-:W-:Y:S02]  /*fcf0*/  IADD3.X R3, R137, UR11, RZ, P0, !PT ;  /* 0x0000000b89037c10 */ /* 0x000fe400087fe4ff */
[C---:B------:R-:W-:Y:S02]  /*fd00*/  IADD3 R140, P1, R2.reuse, UR9, RZ ;  /* 0x00000009028c7c10 */ /* 0x040fe4000ff3e0ff */
[-C--:B------:R-:W-:Y:S01]  /*fd10*/  HMMA.16816.F32.BF16 R12, R200, R198.reuse, R12 ;  /* 0x000000c6c80c723c */ /* 0x080fe2000004180c */
[----:B------:R3:W-:Y:S03]  /*fd20*/  LDGSTS.E.BYPASS.LTC128B.128 [R243+0x900], [R2.64], !P4 ;  /* 0x0090000002f37fae */ /* 0x0007e6000e101d4e */
[C---:B------:R-:W-:Y:S02]  /*fd30*/  IADD3.X R141, R3.reuse, UR11, RZ, P1, !PT ;  /* 0x0000000b038d7c10 */ /* 0x040fe40008ffe4ff */
[----:B------:R-:W-:Y:S02]  /*fd40*/  PLOP3.LUT P1, PT, PT, PT, UP3, 0x80, 0x0 ;  /* 0x000000000000781c */ /* 0x000fe40003f2f038 */
[C---:B------:R-:W-:Y:S01]  /*fd50*/  HMMA.16816.F32.BF16 R16, R192.reuse, R198, R16 ;  /* 0x000000c6c010723c */ /* 0x040fe20000041810 */
[----:B------:R3:W-:Y:S03]  /*fd60*/  LDGSTS.E.BYPASS.LTC128B.128 [R243+0x2100], [R2.64+0x80], !P3 ;  /* 0x0210008002f37fae */ /* 0x0007e6000d901d4e */
[----:B-1----:R-:W-:Y:S04]  /*fd70*/  IADD3 R136, P0, R2, UR17, RZ ;  /* 0x0000001102887c10 */ /* 0x002fe8000ff1e0ff */
[-C--:B------:R-:W-:Y:S01]  /*fd80*/  HMMA.16816.F32.BF16 R20, R192, R204.reuse, R20 ;  /* 0x000000ccc014723c */ /* 0x080fe20000041814 */
[----:B------:R1:W-:Y:S03]  /*fd90*/  LDGSTS.E.BYPASS.LTC128B.128 [R243+0x1100], [R140.64], !P4 ;  /* 0x011000008cf37fae */ /* 0x0003e6000e101d4e */
[----:B------:R-:W-:Y:S02]  /*fda0*/  IADD3.X R137, R3, UR4, RZ, P0, !PT ;  /* 0x0000000403897c10 */ /* 0x000fe400087fe4ff */
[----:B------:R-:W-:Y:S02]  /*fdb0*/  PLOP3.LUT P0, PT, PT, PT, UP3, 0x80, 0x0 ;  /* 0x000000000000781c */ /* 0x000fe40003f0f038 */
[C---:B------:R-:W-:Y:S01]  /*fdc0*/  HMMA.16816.F32.BF16 R24, R200.reuse, R204, R24 ;  /* 0x000000ccc818723c */ /* 0x040fe20000041818 */
[----:B------:R4:W-:Y:S03]  /*fdd0*/  LDGSTS.E.BYPASS.LTC128B.128 [R243+0x2900], [R136.64], !P3 ;  /* 0x0290000088f37fae */ /* 0x0009e6000d901d4e */
[C---:B------:R-:W-:Y:S04]  /*fde0*/  ISETP.GT.AND P6, PT, R242.reuse, R251, PT ;  /* 0x000000fbf200720c */ /* 0x040fe80003fc4270 */
[-C--:B------:R-:W-:Y:S01]  /*fdf0*/  HMMA.16816.F32.BF16 R28, R200, R206.reuse, R28 ;  /* 0x000000cec81c723c */ /* 0x080fe2000004181c */
[----:B--2---:R-:W-:Y:S07]  /*fe00*/  LDSM.16.M88.4 R212, [R230+0x3100] ;  /* 0x00310000e6d4783b */ /* 0x004fee0000000200 */
[C---:B------:R-:W-:Y:S01]  /*fe10*/  HMMA.16816.F32.BF16 R32, R192.reuse, R206, R32 ;  /* 0x000000cec020723c */ /* 0x040fe20000041820 */
[----:B------:R-:W0:Y:S03]  /*fe20*/  LDGDEPBAR ;  /* 0x00000000000079af */ /* 0x000e260000000000 */
[----:B------:R-:W-:Y:S02]  /*fe30*/  @P6 IADD3 R0, R242, -0x1, RZ ;  /* 0xfffffffff2006810 */ /* 0x000fe40007ffe0ff */
[----:B---3--:R-:W-:Y:S02]  /*fe40*/  @P6 MOV R3, R249 ;  /* 0x000000f900036202 */ /* 0x008fe40000000f00 */
[-C--:B------:R-:W-:Y:S01]  /*fe50*/  HMMA.16816.F32.BF16 R36, R192, R208.reuse, R36 ;  /* 0x000000d0c024723c */ /* 0x080fe20000041824 */
[----:B-1----:R-:W1:Y:S03]  /*fe60*/  LDSM.16.M88.4 R140, [R232+0x6100] ;  /* 0x00610000e88c783b */ /* 0x002e660000000200 */
[----:B------:R-:W-:Y:S04]  /*fe70*/  @P6 SHF.R.S32.HI R2, RZ, 0x1f, R0 ;  /* 0x0000001fff026819 */ /* 0x000fe80000011400 */
[C---:B------:R-:W-:Y:S01]  /*fe80*/  HMMA.16816.F32.BF16 R40, R200.reuse, R208, R40 ;  /* 0x000000d0c828723c */ /* 0x040fe20000041828 */
[----:B------:R-:W2:Y:S03]  /*fe90*/  LDSM.16.M88.4 R216, [R232+0x8100] ;  /* 0x00810000e8d8783b */ /* 0x000ea60000000200 */
[----:B------:R-:W-:Y:S04]  /*fea0*/  @P6 IMAD R2, R2, c[0x0][0x1e0], RZ ;  /* 0x0000780002026a24 */ /* 0x000fe800078e02ff */
[-C--:B------:R-:W-:Y:S01]  /*feb0*/  HMMA.16816.F32.BF16 R44, R200, R210.reuse, R44 ;  /* 0x000000d2c82c723c */ /* 0x080fe2000004182c */
[----:B------:R-:W3:Y:S03]  /*fec0*/  LDSM.16.M88.4 R220, [R230+0x3900] ;  /* 0x00390000e6dc783b */ /* 0x000ee60000000200 */
[----:B------:R-:W-:Y:S04]  /*fed0*/  @P6 IMAD R2, R0, c[0x0][0x1e4], R2 ;  /* 0x0000790000026a24 */ /* 0x000fe800078e0202 */
[----:B------:R-:W-:Y:S01]  /*fee0*/  HMMA.16816.F32.BF16 R48, R192, R210, R48 ;  /* 0x000000d2c030723c */ /* 0x000fe20000041830 */
[----:B------:R-:W3:Y:S08]  /*fef0*/  LDSM.16.M88.4 R196, [R230+0x4100] ;  /* 0x00410000e6c4783b */ /* 0x000ef00000000200 */
[----:B------:R-:W-:Y:S01]  /*ff00*/  LDSM.16.M88.4 R200, [R234+0x6100] ;  /* 0x00610000eac8783b */ /* 0x000fe20000000200 */
[-C--:B-1----:R-:W-:Y:S07]  /*ff10*/  HMMA.16816.F32.BF16 R4, R140, R212.reuse, R4 ;  /* 0x000000d48c04723c */ /* 0x082fee0000041804 */
[----:B------:R-:W1:Y:S01]  /*ff20*/  LDSM.16.M88.4 R204, [R229] ;  /* 0x00000000e5cc783b */ /* 0x000e620000000200 */
[C---:B--2---:R-:W-:Y:S07]  /*ff30*/  HMMA.16816.F32.BF16 R8, R216.reuse, R212, R8 ;  /* 0x000000d4d808723c */ /* 0x044fee0000041808 */
[----:B------:R-:W2:Y:S01]  /*ff40*/  LDSM.16.M88.4 R192, [R234+0x8100] ;  /* 0x00810000eac0783b */ /* 0x000ea20000000200 */
[-C--:B------:R-:W-:Y:S07]  /*ff50*/  HMMA.16816.F32.BF16 R12, R216, R214.reuse, R12 ;  /* 0x000000d6d80c723c */ /* 0x080fee000004180c */
[----:B------:R-:W1:Y:S01]  /*ff60*/  LDSM.16.M88.4 R208, [R229+0x800] ;  /* 0x00080000e5d0783b */ /* 0x000e620000000200 */
[C---:B------:R-:W-:Y:S07]  /*ff70*/  HMMA.16816.F32.BF16 R16, R140.reuse, R214, R16 ;  /* 0x000000d68c10723c */ /* 0x040fee0000041810 */
[----:B------:R-:W1:Y:S01]  /*ff80*/  LDSM.16.M88.4 R212, [R229+0x1000] ;  /* 0x00100000e5d4783b */ /* 0x000e620000000200 */
        /* <DEDUP_REMOVED lines=16> */
[----:B------:R-:W-:Y:S07]  /*10090*/  LDSM.16.M88.4 R204, [R239] ;  /* 0x00000000efcc783b */ /* 0x000fee0000000200 */
[-C--:B------:R-:W-:Y:S08]  /*100a0*/  HMMA.16816.F32.BF16 R20, R200, R208.reuse, R20 ;  /* 0x000000d0c814723c */ /* 0x080ff00000041814 */
[C---:B------:R-:W-:Y:S08]  /*100b0*/  HMMA.16816.F32.BF16 R24, R192.reuse, R208, R24 ;  /* 0x000000d0c018723c */ /* 0x040ff00000041818 */
[-C--:B------:R-:W-:Y:S08]  /*100c0*/  HMMA.16816.F32.BF16 R28, R192, R210.reuse, R28 ;  /* 0x000000d2c01c723c */ /* 0x080ff0000004181c */
[C---:B------:R-:W-:Y:S01]  /*100d0*/  HMMA.16816.F32.BF16 R32, R200.reuse, R210, R32 ;  /* 0x000000d2c820723c */ /* 0x040fe20000041820 */
[----:B------:R-:W-:Y:S07]  /*100e0*/  LDSM.16.M88.4 R208, [R233+0xc100] ;  /* 0x00c10000e9d0783b */ /* 0x000fee0000000200 */
[-C--:B------:R-:W-:Y:S08]  /*100f0*/  HMMA.16816.F32.BF16 R36, R200, R212.reuse, R36 ;  /* 0x000000d4c824723c */ /* 0x080ff00000041824 */
[C---:B------:R-:W-:Y:S08]  /*10100*/  HMMA.16816.F32.BF16 R40, R192.reuse, R212, R40 ;  /* 0x000000d4c028723c */ /* 0x040ff00000041828 */
[-C--:B------:R-:W-:Y:S01]  /*10110*/  HMMA.16816.F32.BF16 R44, R192, R214.reuse, R44 ;  /* 0x000000d6c02c723c */ /* 0x080fe2000004182c */
[----:B------:R-:W2:Y:S07]  /*10120*/  LDSM.16.M88.4 R192, [R224+0x5900] ;  /* 0x00590000e0c0783b */ /* 0x000eae0000000200 */
[----:B------:R-:W-:Y:S01]  /*10130*/  HMMA.16816.F32.BF16 R48, R200, R214, R48 ;  /* 0x000000d6c830723c */ /* 0x000fe20000041830 */
[----:B------:R-:W3:Y:S07]  /*10140*/  LDSM.16.M88.4 R200, [R233+0xa100] ;  /* 0x00a10000e9c8783b */ /* 0x000eee0000000200 */
[-C--:B-1----:R-:W-:Y:S01]  /*10150*/  HMMA.16816.F32.BF16 R4, R140, R196.reuse, R4 ;  /* 0x000000c48c04723c */ /* 0x082fe20000041804 */
[----:B------:R-:W-:Y:S07]  /*10160*/  LDSM.16.M88.4 R212, [R237] ;  /* 0x00000000edd4783b */ /* 0x000fee0000000200 */
[C---:B------:R-:W-:Y:S08]  /*10170*/  HMMA.16816.F32.BF16 R8, R216.reuse, R196, R8 ;  /* 0x000000c4d808723c */ /* 0x040ff00000041808 */
[-C--:B------:R-:W-:Y:S08]  /*10180*/  HMMA.16816.F32.BF16 R12, R216, R198.reuse, R12 ;  /* 0x000000c6d80c723c */ /* 0x080ff0000004180c */
[C---:B------:R-:W-:Y:S01]  /*10190*/  HMMA.16816.F32.BF16 R16, R140.reuse, R198, R16 ;  /* 0x000000c68c10723c */ /* 0x040fe20000041810 */
[----:B------:R-:W1:Y:S07]  /*101a0*/  LDSM.16.M88.4 R196, [R238] ;  /* 0x00000000eec4783b */ /* 0x000e6e0000000200 */
        /* <DEDUP_REMOVED lines=8> */
[----:B------:R-:W-:Y:S07]  /*10230*/  LDSM.16.M88.4 R216, [R230+0x5900] ;  /* 0x00590000e6d8783b */ /* 0x000fee0000000200 */
[----:B------:R-:W-:Y:S01]  /*10240*/  HMMA.16816.F32.BF16 R48, R140, R194, R48 ;  /* 0x000000c28c30723c */ /* 0x000fe20000041830 */
[----:B------:R-:W-:Y:S07]  /*10250*/  LDSM.16.M88.4 R140, [R232+0xa100] ;  /* 0x00a10000e88c783b */ /* 0x000fee0000000200 */
[-C--:B---3--:R-:W-:Y:S01]  /*10260*/  HMMA.16816.F32.BF16 R4, R200, R204.reuse, R4 ;  /* 0x000000ccc804723c */ /* 0x088fe20000041804 */
[----:B------:R-:W2:Y:S07]  /*10270*/  LDSM.16.M88.4 R192, [R230+0x4900] ;  /* 0x00490000e6c0783b */ /* 0x000eae0000000200 */
        /* <DEDUP_REMOVED lines=14> */
[----:B------:R-:W3:Y:S07]  /*10360*/  LDSM.16.M88.4 R200, [R236+0xc100] ;  /* 0x00c10000ecc8783b */ /* 0x000eee0000000200 */
[-C--:B--2---:R-:W-:Y:S08]  /*10370*/  HMMA.16816.F32.BF16 R4, R140, R192.reuse, R4 ;  /* 0x000000c08c04723c */ /* 0x084ff00000041804 */
[C---:B-1----:R-:W-:Y:S08]  /*10380*/  HMMA.16816.F32.BF16 R8, R196.reuse, R192, R8 ;  /* 0x000000c0c408723c */ /* 0x042ff00000041808 */
        /* <DEDUP_REMOVED lines=9> */
[----:B------:R-:W-:Y:S08]  /*10420*/  HMMA.16816.F32.BF16 R48, R140, R218, R48 ;  /* 0x000000da8c30723c */ /* 0x000ff00000041830 */
[-C--:B---3--:R-:W-:Y:S08]  /*10430*/  HMMA.16816.F32.BF16 R4, R208, R220.reuse, R4 ;  /* 0x000000dcd004723c */ /* 0x088ff00000041804 */
        /* <DEDUP_REMOVED lines=15> */
[----:B------:R3:W1:Y:S01]  /*10530*/  MUFU.TANH R213, R12 ;  /* 0x0000000c00d57308 */ /* 0x0006620000002400 */
[----:B------:R-:W-:Y:S02]  /*10540*/  FMUL.FTZ R16, R16, c[0x0][0x320] ;  /* 0x0000c80010107a20 */ /* 0x000fe40000410000 */
[----:B------:R-:W-:Y:S02]  /*10550*/  FMUL.FTZ R17, R17, c[0x0][0x320] ;  /* 0x0000c80011117a20 */ /* 0x000fe40000410000 */
[----:B------:R-:W-:Y:S02]  /*10560*/  FMUL.FTZ R18, R18, c[0x0][0x320] ;  /* 0x0000c80012127a20 */ /* 0x000fe40000410000 */
[----:B------:R-:W-:Y:S02]  /*10570*/  FMUL.FTZ R19, R19, c[0x0][0x320] ;  /* 0x0000c80013137a20 */ /* 0x000fe40000410000 */
[----:B------:R-:W-:Y:S01]  /*10580*/  FMUL.FTZ R13, R13, c[0x0][0x320] ;  /* 0x0000c8000d0d7a20 */ /* 0x000fe20000410000 */
[----:B------:R-:W1:Y:S01]  /*10590*/  MUFU.TANH R215, R6 ;  /* 0x0000000600d77308 */ /* 0x000e620000002400 */
[----:B------:R-:W-:Y:S09]  /*105a0*/  FMUL.FTZ R14, R14, c[0x0][0x320] ;  /* 0x0000c8000e0e7a20 */ /* 0x000ff20000410000 */
[----:B------:R1:W1:Y:S01]  /*105b0*/  MUFU.TANH R199, R7 ;  /* 0x0000000700c77308 */ /* 0x0002620000002400 */
[----:B---3--:R-:W3:Y:S09]  /*105c0*/  LDL R12, [R1+0xc] ;  /* 0x00000c00010c7983 */ /* 0x008ef20000100800 */
[----:B------:R-:W2:Y:S10]  /*105d0*/  MUFU.TANH R219, R8 ;  /* 0x0000000800db7308 */ /* 0x000eb40000002400 */
[----:B------:R-:W2:Y:S01]  /*105e0*/  MUFU.TANH R216, R9 ;  /* 0x0000000900d87308 */ /* 0x000ea20000002400 */
[----:B-1----:R-:W1:Y:S09]  /*105f0*/  LDSM.16.M88.4 R4, [R229+0x2000] ;  /* 0x00200000e504783b */ /* 0x002e720000000200 */
[----:B------:R-:W1:Y:S10]  /*10600*/  MUFU.TANH R221, R10 ;  /* 0x0000000a00dd7308 */ /* 0x000e740000002400 */
[----:B------:R1:W1:Y:S10]  /*10610*/  MUFU.TANH R220, R11 ;  /* 0x0000000b00dc7308 */ /* 0x0002740000002400 */
[----:B------:R-:W2:Y:S10]  /*10620*/  MUFU.TANH R217, R15 ;  /* 0x0000000f00d97308 */ /* 0x000eb40000002400 */
[----:B------:R-:W2:Y:S01]  /*10630*/  MUFU.TANH R140, R16 ;  /* 0x00000010008c7308 */ /* 0x000ea20000002400 */
[----:B-1----:R-:W1:Y:S01]  /*10640*/  LDSM.16.M88.4 R8, [R229+0x2800] ;  /* 0x00280000e508783b */ /* 0x002e620000000200 */
[----:B------:R-:W-:Y:S04]  /*10650*/  DEPBAR.LE SB0, 0x0 ;  /* 0x000080000000791a */ /* 0x000fe80000000000 */
[-C--:B------:R-:W-:Y:S04]  /*10660*/  HMMA.16816.F32.BF16 R20, R208, R4.reuse, R20 ;  /* 0x00000004d014723c */ /* 0x080fe80000041814 */
[----:B----4-:R-:W4:Y:S01]  /*10670*/  MUFU.TANH R136, R17 ;  /* 0x0000001100887308 */ /* 0x010f220000002400 */
[----:B------:R-:W-:Y:S03]  /*10680*/  BAR.SYNC.DEFER_BLOCKING 0x0 ;  /* 0x0000000000007b1d */ /* 0x000fe60000010000 */
[C---:B------:R-:W-:Y:S06]  /*10690*/  HMMA.16816.F32.BF16 R24, R200.reuse, R4, R24 ;  /* 0x00000004c818723c */ /* 0x040fec0000041818 */
[----:B------:R-:W1:Y:S01]  /*106a0*/  MUFU.TANH R195, R18 ;  /* 0x0000001200c37308 */ /* 0x000e620000002400 */
[----:B------:R-:W-:Y:S01]  /*106b0*/  @P6 IMAD.WIDE.U32 R4, R0, c[0x0][0x1e0], RZ ;  /* 0x0000780000046a25 */ /* 0x000fe200078e00ff */
[-C--:B------:R-:W-:Y:S04]  /*106c0*/  HMMA.16816.F32.BF16 R28, R200, R6.reuse, R28 ;  /* 0x00000006c81c723c */ /* 0x080fe8000004181c */
[----:B------:R-:W-:Y:S04]  /*106d0*/  @P6 IADD3 R0, R5, R2, RZ ;  /* 0x0000000205006210 */ /* 0x000fe80007ffe0ff */
[----:B------:R-:W2:Y:S01]  /*106e0*/  MUFU.TANH R194, R19 ;  /* 0x0000001300c27308 */ /* 0x000ea20000002400 */
[----:B------:R-:W-:Y:S01]  /*106f0*/  @P6 MOV R2, R246 ;  /* 0x000000f600026202 */ /* 0x000fe20000000f00 */
[C---:B------:R-:W-:Y:S04]  /*10700*/  HMMA.16816.F32.BF16 R32, R208.reuse, R6, R32 ;  /* 0x00000006d020723c */ /* 0x040fe80000041820 */
[----:B------:R-:W-:Y:S04]  /*10710*/  @P6 IMAD.WIDE.U32 R2, R4, 0x30, R2 ;  /* 0x0000003004026825 */ /* 0x000fe800078e0002 */
[----:B------:R-:W2:Y:S01]  /*10720*/  MUFU.TANH R212, R13 ;  /* 0x0000000d00d47308 */ /* 0x000ea20000002400 */
[----:B------:R-:W-:Y:S03]  /*10730*/  @P1 IMAD.HI.U32 R4, R244, c[0x0][0x2c8], RZ ;  /* 0x0000b200f4041a27 */ /* 0x000fe600078e00ff */
[----:B------:R-:W-:Y:S01]  /*10740*/  MOV R6, R244 ;  /* 0x000000f400067202 */ /* 0x000fe20000000f00 */
[-C--:B-1----:R-:W-:Y:S03]  /*10750*/  HMMA.16816.F32.BF16 R36, R208, R8.reuse, R36 ;  /* 0x00000008d024723c */ /* 0x082fe60000041824 */
[----:B------:R-:W-:Y:S01]  /*10760*/  @P0 SHF.R.U32.HI R6, RZ, c[0x0][0x2cc], R4 ;  /* 0x0000b300ff060a19 */ /* 0x000fe20000011604 */
[----:B------:R-:W-:Y:S01]  /*10770*/  @P6 IMAD R0, R0, 0x30, RZ ;  /* 0x0000003000006824 */ /* 0x000fe200078e02ff */
[----:B------:R-:W1:Y:S01]  /*10780*/  MUFU.TANH R218, R14 ;  /* 0x0000000e00da7308 */ /* 0x000e620000002400 */
[----:B------:R-:W-:Y:S02]  /*10790*/  FMUL.FTZ R20, R20, c[0x0][0x320] ;  /* 0x0000c80014147a20 */ /* 0x000fe40000410000 */
[C---:B------:R-:W-:Y:S04]  /*107a0*/  HMMA.16816.F32.BF16 R40, R200.reuse, R8, R40 ;  /* 0x00000008c828723c */ /* 0x040fe80000041828 */
[----:B------:R-:W-:Y:S01]  /*107b0*/  @P6 IADD3 R0, R3, R0, RZ ;  /* 0x0000000003006210 */ /* 0x000fe20007ffe0ff */
[----:B------:R-:W-:Y:S01]  /*107c0*/  FMUL.FTZ R21, R21, c[0x0][0x320] ;  /* 0x0000c80015157a20 */ /* 0x000fe20000410000 */
[----:B------:R-:W-:Y:S01]  /*107d0*/  @P6 SHF.L.U32 R3, R2, 0x1, RZ ;  /* 0x0000000102036819 */ /* 0x000fe200000006ff */
[----:B------:R-:W-:Y:S01]  /*107e0*/  FMUL.FTZ R22, R22, c[0x0][0x320] ;  /* 0x0000c80016167a20 */ /* 0x000fe20000410000 */
[----:B------:R1:W1:Y:S01]  /*107f0*/  MUFU.TANH R135, R20 ;  /* 0x0000001400877308 */ /* 0x0002620000002400 */
[----:B------:R-:W-:Y:S01]  /*10800*/  @P6 SHF.L.U64.HI R0, R2, 0x1, R0 ;  /* 0x0000000102006819 */ /* 0x000fe20000010200 */
[-C--:B------:R-:W-:Y:S03]  /*10810*/  HMMA.16816.F32.BF16 R44, R200, R10.reuse, R44 ;  /* 0x0000000ac82c723c */ /* 0x080fe6000004182c */
[C---:B------:R-:W-:Y:S01]  /*10820*/  @P6 IADD3 R2, P5, R3.reuse, c[0x0][0x1c8], RZ ;  /* 0x0000720003026a10 */ /* 0x040fe20007fbe0ff */
[----:B------:R-:W-:Y:S01]  /*10830*/  FMUL.FTZ R26, R26, c[0x0][0x320] ;  /* 0x0000c8001a1a7a20 */ /* 0x000fe20000410000 */
[----:B------:R-:W-:Y:S01]  /*10840*/  @P6 IADD3 R8, P2, R3, 0x80, RZ ;  /* 0x0000008003086810 */ /* 0x000fe20007f5e0ff */
[----:B------:R-:W-:Y:S01]  /*10850*/  FMUL.FTZ R28, R28, c[0x0][0x320] ;  /* 0x0000c8001c1c7a20 */ /* 0x000fe20000410000 */
[----:B------:R-:W-:Y:S01]  /*10860*/  @P6 IADD3.X R3, R0, c[0x0][0x1cc], RZ, P5, !PT ;  /* 0x0000730000036a10 */ /* 0x000fe20002ffe4ff */
[----:B------:R2:W2:Y:S01]  /*10870*/  MUFU.TANH R133, R21 ;  /* 0x0000001500857308 */ /* 0x0004a20000002400 */
[----:B------:R-:W-:Y:S01]  /*10880*/  @P6 IADD3 R8, P1, R8, c[0x0][0x1c8], RZ ;  /* 0x0000720008086a10 */ /* 0x000fe20007f3e0ff */
[----:B------:R-:W-:Y:S02]  /*10890*/  HMMA.16816.F32.BF16 R48, R208, R10, R48 ;  /* 0x0000000ad030723c */ /* 0x000fe40000041830 */
[----:B------:R-:W-:Y:S01]  /*108a0*/  @!PT LDS RZ, [RZ] ;  /* 0x00000000fffff984 */ /* 0x000fe20000000800 */
[----:B------:R-:W-:Y:S01]  /*108b0*/  @!PT LDS RZ, [RZ] ;  /* 0x00000000fffff984 */ /* 0x000fe20000000800 */
[----:B------:R-:W-:Y:S01]  /*108c0*/  @!PT LDS RZ, [RZ] ;  /* 0x00000000fffff984 */ /* 0x000fe20000000800 */
[----:B------:R4:W-:Y:S02]  /*108d0*/  @P6 LDGSTS.E.BYPASS.LTC128B.128 [R243+0x3100], [R2.64], !P4 ;  /* 0x0310000002f36fae */ /* 0x0009e4000e101d4e */
[----:B------:R-:W-:Y:S01]  /*108e0*/  @P6 IADD3.X R9, RZ, c[0x0][0x1cc], R0, P1, P2 ;  /* 0x00007300ff096a10 */ /* 0x000fe20000fe4400 */
[----:B------:R-:W-:Y:S01]  /*108f0*/  FMUL.FTZ R29, R29, c[0x0][0x320] ;  /* 0x0000c8001d1d7a20 */ /* 0x000fe20000410000 */
[----:B------:R-:W-:Y:S01]  /*10900*/  @P6 IADD3 R4, P0, R2, UR16, RZ ;  /* 0x0000001002046c10 */ /* 0x000fe2000ff1e0ff */
[----:B------:R-:W-:Y:S01]  /*10910*/  FMUL.FTZ R30, R30, c[0x0][0x320] ;  /* 0x0000c8001e1e7a20 */ /* 0x000fe20000410000 */
[----:B------:R4:W3:Y:S01]  /*10920*/  MUFU.TANH R143, R22 ;  /* 0x00000016008f7308 */ /* 0x0008e20000002400 */
[----:B------:R-:W-:Y:S01]  /*10930*/  FMUL.FTZ R31, R31, c[0x0][0x320] ;  /* 0x0000c8001f1f7a20 */ /* 0x000fe20000410000 */
[----:B------:R4:W-:Y:S02]  /*10940*/  @P6 LDGSTS.E.BYPASS.LTC128B.128 [R243+0x4900], [R8.64], !P3 ;  /* 0x0490000008f36fae */ /* 0x0009e4000d901d4e */
[----:B------:R-:W-:Y:S01]  /*10950*/  @P6 IADD3.X R5, R3, UR7, RZ, P0, !PT ;  /* 0x0000000703056c10 */ /* 0x000fe200087fe4ff */
[----:B-1----:R-:W-:Y:S01]  /*10960*/  FMUL.FTZ R20, R36, c[0x0][0x320] ;  /* 0x0000c80024147a20 */ /* 0x002fe20000410000 */
[----:B------:R-:W-:Y:S01]  /*10970*/  @P6 IADD3 R10, P1, R4, UR16, RZ ;  /* 0x00000010040a6c10 */ /* 0x000fe2000ff3e0ff */
[----:B------:R-:W-:Y:S02]  /*10980*/  FMUL.FTZ R18, R37, c[0x0][0x320] ;  /* 0x0000c80025127a20 */ /* 0x000fe40000410000 */
[----:B------:R-:W-:Y:S01]  /*10990*/  FMUL.FTZ R42, R42, c[0x0][0x320] ;  /* 0x0000c8002a2a7a20 */ /* 0x000fe20000410000 */
[----:B------:R1:W1:Y:S01]  /*109a0*/  MUFU.TANH R207, R26 ;  /* 0x0000001a00cf7308 */ /* 0x0002620000002400 */
[----:B------:R1:W-:Y:S01]  /*109b0*/  @P6 LDGSTS.E.BYPASS.LTC128B.128 [R243+0x3900], [R4.64], !P4 ;  /* 0x0390000004f36fae */ /* 0x0003e2000e101d4e */
[----:B------:R-:W-:Y:S01]  /*109c0*/  @P6 IADD3.X R11, R5, UR7, RZ, P1, !PT ;  /* 0x00000007050b6c10 */ /* 0x000fe20008ffe4ff */
[----:B------:R-:W-:Y:S02]  /*109d0*/  FMUL.FTZ R43, R43, c[0x0][0x320] ;  /* 0x0000c8002b2b7a20 */ /* 0x000fe40000410000 */
[----:B--2---:R-:W-:Y:S02]  /*109e0*/  FMUL.FTZ R21, R33, c[0x0][0x320] ;  /* 0x0000c80021157a20 */ /* 0x004fe40000410000 */
[----:B------:R-:W-:Y:S02]  /*109f0*/  FMUL.FTZ R33, R34, c[0x0][0x320] ;  /* 0x0000c80022217a20 */ /* 0x000fe40000410000 */
[----:B------:R2:W-:Y:S01]  /*10a00*/  @P6 LDGSTS.E.BYPASS.LTC128B.128 [R243+0x5100], [R4.64+0x80], !P3 ;  /* 0x0510008004f36fae */ /* 0x0005e2000d901d4e */
[----:B------:R2:W2:Y:S01]  /*10a10*/  MUFU.TANH R141, R28 ;  /* 0x0000001c008d7308 */ /* 0x0004a20000002400 */
[----:B------:R-:W-:Y:S02]  /*10a20*/  FMUL.FTZ R34, R40, c[0x0][0x320] ;  /* 0x0000c80028227a20 */ /* 0x000fe40000410000 */
[----:B------:R-:W-:Y:S02]  /*10a30*/  FMUL.FTZ R46, R46, c[0x0][0x320] ;  /* 0x0000c8002e2e7a20 */ /* 0x000fe40000410000 */
[----:B----4-:R-:W-:Y:S02]  /*10a40*/  FMUL.FTZ R22, R32, c[0x0][0x320] ;  /* 0x0000c80020167a20 */ /* 0x010fe40000410000 */
[----:B------:R4:W-:Y:S01]  /*10a50*/  @P6 LDGSTS.E.BYPASS.LTC128B.128 [R243+0x4100], [R10.64], !P4 ;  /* 0x041000000af36fae */ /* 0x0009e2000e101d4e */
[----:B------:R-:W-:Y:S01]  /*10a60*/  FMUL.FTZ R32, R35, c[0x0][0x320] ;  /* 0x0000c80023207a20 */ /* 0x000fe20000410000 */
[----:B------:R-:W-:Y:S01]  /*10a70*/  @P6 IADD3 R8, P0, R4, UR12, RZ ;  /* 0x0000000c04086c10 */ /* 0x000fe2000ff1e0ff */
[----:B------:R4:W3:Y:S01]  /*10a80*/  MUFU.TANH R137, R29 ;  /* 0x0000001d00897308 */ /* 0x0008e20000002400 */
[----:B------:R-:W-:Y:S02]  /*10a90*/  FMUL.FTZ R47, R47, c[0x0][0x320] ;  /* 0x0000c8002f2f7a20 */ /* 0x000fe40000410000 */
[----:B------:R-:W-:Y:S01]  /*10aa0*/  @P6 IADD3.X R9, R5, UR8, RZ, P0, !PT ;  /* 0x0000000805096c10 */ /* 0x000fe200087fe4ff */
[----:B-1----:R-:W-:Y:S01]  /*10ab0*/  FMUL.FTZ R26, R39, c[0x0][0x320] ;  /* 0x0000c800271a7a20 */ /* 0x002fe20000410000 */
[----:B------:R-:W-:Y:S01]  /*10ac0*/  PLOP3.LUT P0, PT, PT, PT, UP2, 0x40, 0x0 ;  /* 0x000000000000781c */ /* 0x000fe20003f0e828 */
[----:B------:R-:W-:Y:S02]  /*10ad0*/  FMUL.FTZ R15, R48, c[0x0][0x320] ;  /* 0x0000c800300f7a20 */ /* 0x000fe40000410000 */
[----:B------:R1:W-:Y:S01]  /*10ae0*/  @P6 LDGSTS.E.BYPASS.LTC128B.128 [R243+0x5900], [R8.64], !P3 ;  /* 0x0590000008f36fae */ /* 0x0003e2000d901d4e */
[----:B------:R-:W-:Y:S01]  /*10af0*/  FMUL.FTZ R16, R49, c[0x0][0x320] ;  /* 0x0000c80031107a20 */ /* 0x000fe20000410000 */
[----:B------:R1:W1:Y:S01]  /*10b00*/  MUFU.TANH R192, R30 ;  /* 0x0000001e00c07308 */ /* 0x0002620000002400 */
[----:B------:R-:W-:Y:S02]  /*10b10*/  FMUL.FTZ R17, R50, c[0x0][0x320] ;  /* 0x0000c80032117a20 */ /* 0x000fe40000410000 */
[----:B------:R-:W-:Y:S02]  /*10b20*/  FMUL.FTZ R19, R51, c[0x0][0x320] ;  /* 0x0000c80033137a20 */ /* 0x000fe40000410000 */
[----:B--2---:R-:W-:Y:S01]  /*10b30*/  FMUL.FTZ R28, R45, c[0x0][0x320] ;  /* 0x0000c8002d1c7a20 */ /* 0x004fe20000410000 */
[----:B------:R-:W0:Y:S01]  /*10b40*/  LDGDEPBAR ;  /* 0x00000000000079af */ /* 0x000e220000000000 */
[----:B------:R-:W-:Y:S02]  /*10b50*/  FMUL.FTZ R23, R23, c[0x0][0x320] ;  /* 0x0000c80017177a20 */ /* 0x000fe40000410000 */
[----:B------:R-:W-:Y:S01]  /*10b60*/  FMUL.FTZ R24, R24, c[0x0][0x320] ;  /* 0x0000c80018187a20 */ /* 0x000fe20000410000 */
[----:B------:R2:W2:Y:S01]  /*10b70*/  MUFU.TANH R214, R31 ;  /* 0x0000001f00d67308 */ /* 0x0004a20000002400 */
[----:B------:R-:W-:Y:S02]  /*10b80*/  FMUL.FTZ R25, R25, c[0x0][0x320] ;  /* 0x0000c80019197a20 */ /* 0x000fe40000410000 */
[----:B------:R-:W-:Y:S01]  /*10b90*/  FMUL.FTZ R27, R27, c[0x0][0x320] ;  /* 0x0000c8001b1b7a20 */ /* 0x000fe20000410000 */
[----:B------:R-:W3:Y:S01]  /*10ba0*/  SHFL.IDX PT, R4, R6, RZ, 0x1c1f ;  /* 0x001c1fff06047589 */ /* 0x000ee200000e0000 */
[----:B----4-:R-:W-:Y:S02]  /*10bb0*/  FMUL.FTZ R29, R44, c[0x0][0x320] ;  /* 0x0000c8002c1d7a20 */ /* 0x010fe40000410000 */
[----:B------:R-:W-:Y:S03]  /*10bc0*/  IMAD R3, R242, -0x30, RZ ;  /* 0xffffffd0f2037824 */ /* 0x000fe600078e02ff */
[----:B------:R4:W3:Y:S01]  /*10bd0*/  MUFU.TANH R142, R23 ;  /* 0x00000017008e7308 */ /* 0x0008e20000002400 */
[----:B-1----:R-:W-:Y:S09]  /*10be0*/  FMUL.FTZ R30, R38, c[0x0][0x320] ;  /* 0x0000c800261e7a20 */ /* 0x002ff20000410000 */
[----:B------:R4:W1:Y:S01]  /*10bf0*/  MUFU.TANH R205, R24 ;  /* 0x0000001800cd7308 */ /* 0x0008620000002400 */
[----:B--2---:R-:W-:Y:S09]  /*10c00*/  FMUL.FTZ R31, R41, c[0x0][0x320] ;  /* 0x0000c800291f7a20 */ /* 0x004ff20000410000 */
[----:B------:R4:W2:Y:S10]  /*10c10*/  MUFU.TANH R193, R25 ;  /* 0x0000001900c17308 */ /* 0x0008b40000002400 */
[----:B------:R4:W1:Y:S10]  /*10c20*/  MUFU.TANH R206, R27 ;  /* 0x0000001b00ce7308 */ /* 0x0008740000002400 */
[----:B------:R-:W1:Y:S10]  /*10c30*/  MUFU.TANH R22, R22 ;  /* 0x0000001600167308 */ /* 0x000e740000002400 */
[----:B------:R-:W1:Y:S10]  /*10c40*/  MUFU.TANH R21, R21 ;  /* 0x0000001500157308 */ /* 0x000e740000002400 */
[----:B------:R-:W1:Y:S10]  /*10c50*/  MUFU.TANH R33, R33 ;  /* 0x0000002100217308 */ /* 0x000e740000002400 */
[----:B------:R-:W1:Y:S10]  /*10c60*/  MUFU.TANH R32, R32 ;  /* 0x0000002000207308 */ /* 0x000e740000002400 */
[----:B------:R-:W1:Y:S10]  /*10c70*/  MUFU.TANH R20, R20 ;  /* 0x0000001400147308 */ /* 0x000e740000002400 */
[----:B------:R-:W1:Y:S10]  /*10c80*/  MUFU.TANH R18, R18 ;  /* 0x0000001200127308 */ /* 0x000e740000002400 */
[----:B------:R-:W1:Y:S01]  /*10c90*/  MUFU.TANH R30, R30 ;  /* 0x0000001e001e7308 */ /* 0x000e620000002400 */
[C---:B---3--:R-:W-:Y:S02]  /*10ca0*/  IADD3 R7, -R12.reuse, 0x1, R3 ;  /* 0x000000010c077810 */ /* 0x048fe40007ffe103 */
[----:B------:R-:W-:Y:S02]  /*10cb0*/  IADD3 R8, -R12, R3, RZ ;  /* 0x000000030c087210 */ /* 0x000fe40007ffe1ff */
[----:B------:R-:W-:Y:S05]  /*10cc0*/  IADD3 R7, R7, c[0x0][0x1d0], RZ ;  /* 0x0000740007077a10 */ /* 0x000fea0007ffe0ff */
[----:B------:R-:W3:Y:S01]  /*10cd0*/  MUFU.TANH R26, R26 ;  /* 0x0000001a001a7308 */ /* 0x000ee20000002400 */
[----:B------:R-:W-:Y:S04]  /*10ce0*/  IADD3 R7, R7, -c[0x0][0x168], RZ ;  /* 0x80005a0007077a10 */ /* 0x000fe80007ffe0ff */
[C---:B------:R-:W-:Y:S02]  /*10cf0*/  IADD3 R5, R7.reuse, c[0x0][0x328], RZ ;  /* 0x0000ca0007057a10 */ /* 0x040fe40007ffe0ff */
[----:B------:R-:W-:Y:S03]  /*10d00*/  IADD3 R7, R7, UR6, RZ ;  /* 0x0000000607077c10 */ /* 0x000fe6000fffe0ff */
[----:B------:R-:W1:Y:S01]  /*10d10*/  MUFU.TANH R34, R34 ;  /* 0x0000002200227308 */ /* 0x000e620000002400 */
[-C--:B------:R-:W-:Y:S02]  /*10d20*/  IADD3 R2, R5, R4.reuse, RZ ;  /* 0x0000000405027210 */ /* 0x080fe40007ffe0ff */
[----:B------:R-:W-:Y:S07]  /*10d30*/  IADD3 R0, R7, R4, RZ ;  /* 0x0000000407007210 */ /* 0x000fee0007ffe0ff */
        /* <DEDUP_REMOVED lines=26> */
.L_x_495:
[----:B------:R-:W-:Y:S04]  /*10ee0*/  MOV R9, c[0x0][0x32c] ;  /* 0x0000cb0000097a02 */ /* 0x000fe80000000f00 */
[----:B------:R-:W-:Y:S11]  /*10ef0*/  ISETP.NE.AND P0, PT, R9, 0x1, PT ;  /* 0x000000010900780c */ /* 0x000ff60003f05270 */
[----:B------:R-:W-:Y:S02]  /*10f00*/  @!UPT UIADD3 URZ, URZ, URZ, URZ ;  /* 0x0000003f3f3ff290 */ /* 0x000fe4000fffe03f */
[----:B------:R-:W-:Y:S05]  /*10f10*/  @P0 IMAD.HI.U32 R9, R4, c[0x0][0x330], RZ ;  /* 0x0000cc0004090a27 */ /* 0x000fea00078e00ff */
[----:B------:R-:W-:Y:S02]  /*10f20*/  @P0 SHF.R.U32.HI R4, RZ, c[0x0][0x334], R9 ;  /* 0x0000cd00ff040a19 */ /* 0x000fe40000011609 */
.L_x_496:
[----:B------:R-:W-:Y:S05]  /*10f30*/  BSYNC B0 ;  /* 0x0000000000007941 */ /* 0x000fea0003800000 */
.L_x_494:
[----:B------:R-:W-:Y:S05]  /*10f40*/  IMAD R4, R4, c[0x0][0x32c], R8 ;  /* 0x0000cb0004047a24 */ /* 0x000fea00078e0208 */
[----:B------:R-:W-:Y:S02]  /*10f50*/  IADD3 R9, R4, c[0x0][0x32c], RZ ;  /* 0x0000cb0004097a10 */ /* 0x000fe40007ffe0ff */
[----:B------:R-:W-:Y:S02]  /*10f60*/  IMNMX R0, R0, R4, !PT ;  /* 0x0000000400007217 */ /* 0x000fe40007800200 */
[----:B------:R-:W-:Y:S02]  /*10f70*/  IMNMX R2, R2, R9, PT ;  /* 0x0000000902027217 */ /* 0x000fe40003800200 */
.L_x_493:
[C---:B--234-:R-:W-:Y:S02]  /*10f80*/  ISETP.GE.AND P0, PT, R3.reuse, 0x2, PT ;  /* 0x000000020300780c */ /* 0x05cfe40003f06270 */
[C---:B------:R-:W-:Y:S02]  /*10f90*/  ISETP.GE.AND P2, PT, R3.reuse, 0xa, PT ;  /* 0x0000000a0300780c */ /* 0x040fe40003f46270 */
[----:B------:R-:W-:Y:S02]  /*10fa0*/  P2R R14, PR, RZ, 0x1 ;  /* 0x00000001ff0e7803 */ /* 0x000fe40000000000 */
[----:B------:R-:W-:Y:S02]  /*10fb0*/  ISETP.GT.AND P0, PT, R0, 0x1, !P0 ;  /* 0x000000010000780c */ /* 0x000fe40004704270 */
[C---:B------:R-:W-:Y:S02]  /*10fc0*/  ISETP.GE.AND P1, PT, R3.reuse, 0x9, PT ;  /* 0x000000090300780c */ /* 0x040fe40003f26270 */
[----:B------:R-:W-:Y:S02]  /*10fd0*/  ISETP.LT.OR P0, PT, R2, 0x2, P0 ;  /* 0x000000020200780c */ /* 0x000fe40000701670 */
[----:B------:R-:W-:Y:S02]  /*10fe0*/  P2R R13, PR, RZ, 0x2 ;  /* 0x00000002ff0d7803 */ /* 0x000fe40000000000 */
[----:B------:R-:W-:Y:S02]  /*10ff0*/  FSEL R23, R196, -INF , !P0 ;  /* 0xff800000c4177808 */ /* 0x000fe40004000000 */
[C---:B------:R-:W-:Y:S02]  /*11000*/  ISETP.GT.AND P0, PT, R0.reuse, 0x9, !P2 ;  /* 0x000000090000780c */ /* 0x040fe40005704270 */
[----:B------:R-:W-:Y:S02]  /*11010*/  ISETP.GT.AND P1, PT, R0, 0x8, !P1 ;  /* 0x000000080000780c */ /* 0x000fe40004f24270 */
[----:B------:R-:W-:Y:S02]  /*11020*/  P2R R12, PR, RZ, 0x4 ;  /* 0x00000004ff0c7803 */ /* 0x000fe40000000000 */
[C---:B------:R-:W-:Y:S02]  /*11030*/  ISETP.LT.OR P0, PT, R2.reuse, 0xa, P0 ;  /* 0x0000000a0200780c */ /* 0x040fe40000701670 */
[C---:B------:R-:W-:Y:S02]  /*11040*/  ISETP.GE.AND P2, PT, R3.reuse, 0x11, PT ;  /* 0x000000110300780c */ /* 0x040fe40003f46270 */
[----:B------:R-:W-:Y:S02]  /*11050*/  ISETP.LT.OR P1, PT, R2, 0x9, P1 ;  /* 0x000000090200780c */ /* 0x000fe40000f21670 */
[----:B------:R-:W-:Y:S02]  /*11060*/  FSEL R24, R136, -INF , !P0 ;  /* 0xff80000088187808 */ /* 0x000fe40004000000 */
[----:B------:R-:W-:Y:S02]  /*11070*/  ISETP.GT.AND P0, PT, R0, 0x10, !P2 ;  /* 0x000000100000780c */ /* 0x000fe40005704270 */
[----:B------:R-:W-:Y:S02]  /*11080*/  FSEL R25, R140, -INF , !P1 ;  /* 0xff8000008c197808 */ /* 0x000fe40004800000 */
        /* <DEDUP_REMOVED lines=11> */
[C---:B------:R-:W-:Y:S02]  /*11140*/  ISETP.GE.AND P1, PT, R3.reuse, 0x1a, PT ;  /* 0x0000001a0300780c */ /* 0x040fe40003f26270 */
[----:B-1----:R-:W-:Y:S02]  /*11150*/  FSEL R200, R22, -INF , !P0 ;  /* 0xff80000016c87808 */ /* 0x002fe40004000000 */
[----:B------:R-:W-:Y:S02]  /*11160*/  ISETP.GT.AND P0, PT, R0, 0x19, !P1 ;  /* 0x000000190000780c */ /* 0x000fe40004f04270 */
[----:B------:R-:W-:Y:S02]  /*11170*/  P2R R4, PR, RZ, 0x2 ;  /* 0x00000002ff047803 */ /* 0x000fe40000000000 */
[----:B------:R-:W-:Y:S02]  /*11180*/  ISETP.LT.OR P0, PT, R2, 0x1a, P0 ;  /* 0x0000001a0200780c */ /* 0x000fe40000701670 */
[----:B------:R-:W-:Y:S02]  /*11190*/  ISETP.GE.AND P1, PT, R3, 0x21, PT ;  /* 0x000000210300780c */ /* 0x000fe40003f26270 */
[----:B------:R-:W-:Y:S02]  /*111a0*/  FSEL R203, R21, -INF , !P0 ;  /* 0xff80000015cb7808 */ /* 0x000fe40004000000 */
[----:B------:R-:W-:Y:S02]  /*111b0*/  ISETP.GT.AND P0, PT, R0, 0x20, !P1 ;  /* 0x000000200000780c */ /* 0x000fe40004f04270 */
[C---:B------:R-:W-:Y:S02]  /*111c0*/  ISETP.GE.AND P6, PT, R3.reuse, 0x22, PT ;  /* 0x000000220300780c */ /* 0x040fe40003fc6270 */
[----:B------:R-:W-:Y:S02]  /*111d0*/  ISETP.LT.OR P0, PT, R2, 0x21, P0 ;  /* 0x000000210200780c */ /* 0x000fe40000701670 */
[C---:B------:R-:W-:Y:S02]  /*111e0*/  ISETP.GE.AND P5, PT, R3.reuse, 0x29, PT ;  /* 0x000000290300780c */ /* 0x040fe40003fa6270 */
[----:B------:R-:W-:Y:S02]  /*111f0*/  FSEL R244, R20, -INF , !P0 ;  /* 0xff80000014f47808 */ /* 0x000fe40004000000 */
[----:B------:R-:W-:Y:S02]  /*11200*/  ISETP.GT.AND P0, PT, R0, 0x21, !P6 ;  /* 0x000000210000780c */ /* 0x000fe40007704270 */
[----:B------:R-:W-:Y:S02]  /*11210*/  P2R R11, PR, RZ, 0x4 ;  /* 0x00000004ff0b7803 */ /* 0x000fe40000000000 */
[----:B------:R-:W-:Y:S02]  /*11220*/  ISETP.LT.OR P0, PT, R2, 0x22, P0 ;  /* 0x000000220200780c */ /* 0x000fe40000701670 */
[----:B------:R-:W-:Y:S02]  /*11230*/  ISETP.GE.AND P2, PT, R3, 0x1, PT ;  /* 0x000000010300780c */ /* 0x000fe40003f46270 */
[----:B------:R-:W-:Y:S02]  /*11240*/  FSEL R245, R18, -INF , !P0 ;  /* 0xff80000012f57808 */ /* 0x000fe40004000000 */
[----:B------:R-:W-:Y:S04]  /*11250*/  ISETP.GT.AND P0, PT, R0, 0x28, !P5 ;  /* 0x000000280000780c */ /* 0x000fe80006f04270 */
[----:B------:R-:W-:Y:S04]  /*11260*/  ISETP.LT.OR P0, PT, R2, 0x29, P0 ;  /* 0x000000290200780c */ /* 0x000fe80000701670 */
[----:B------:R-:W-:Y:S02]  /*11270*/  FSEL R249, R15, -INF , !P0 ;  /* 0xff8000000ff97808 */ /* 0x000fe40004000000 */
[----:B------:R-:W-:Y:S02]  /*11280*/  ISETP.GT.AND P0, PT, R0, RZ, !P2 ;  /* 0x000000ff0000720c */ /* 0x000fe40005704270 */
[----:B------:R-:W-:Y:S02]  /*11290*/  P2R R15, PR, RZ, 0x4 ;  /* 0x00000004ff0f7803 */ /* 0x000fe40000000000 */
[----:B------:R-:W-:Y:S04]  /*112a0*/  ISETP.LT.OR P0, PT, R2, 0x1, P0 ;  /* 0x000000010200780c */ /* 0x000fe80000701670 */
[----:B------:R-:W-:Y:S02]  /*112b0*/  FSEL R18, R197, -INF , !P0 ;  /* 0xff800000c5127808 */ /* 0x000fe40004000000 */
[----:B------:R-:W-:Y:S02]  /*112c0*/  ISETP.GE.AND P0, PT, R3, 0x2a, PT ;  /* 0x0000002a0300780c */ /* 0x000fe40003f06270 */
[----:B------:R-:W1:Y:S02]  /*112d0*/  SHFL.IDX PT, R3, R6, 0x1, 0x1c1f ;  /* 0x003c1f0006037f89 */ /* 0x000e6400000e0000 */
[----:B------:R-:W-:Y:S04]  /*112e0*/  ISETP.GT.AND P2, PT, R0, 0x29, !P0 ;  /* 0x000000290000780c */ /* 0x000fe80004744270 */
[----:B------:R-:W-:Y:S04]  /*112f0*/  ISETP.LT.OR P2, PT, R2, 0x2a, P2 ;  /* 0x0000002a0200780c */ /* 0x000fe80001741670 */
[----:B------:R-:W-:Y:S02]  /*11300*/  FSEL R248, R16, -INF , !P2 ;  /* 0xff80000010f87808 */ /* 0x000fe40005000000 */
[----:B------:R-:W-:Y:S01]  /*11310*/  PLOP3.LUT P2, PT, PT, PT, UP2, 0x40, 0x0 ;  /* 0x000000000000781c */ /* 0x000fe20003f4e828 */
[--C-:B-1----:R-:W-:Y:S02]  /*11320*/  IMAD.IADD R2, R5, 0x1, R3.reuse ;  /* 0x0000000105027824 */ /* 0x102fe400078e0203 */
[----:B------:R-:W-:Y:S10]  /*11330*/  IMAD.IADD R0, R7, 0x1, R3 ;  /* 0x0000000107007824 */ /* 0x000ff400078e0203 */
        /* <DEDUP_REMOVED lines=15> */
.L_x_499:
[----:B------:R-:W-:Y:S04]  /*11430*/  MOV R16, c[0x0][0x32c] ;  /* 0x0000cb0000107a02 */ /* 0x000fe80000000f00 */
[----:B------:R-:W-:Y:S11]  /*11440*/  ISETP.NE.AND P2, PT, R16, 0x1, PT ;  /* 0x000000011000780c */ /* 0x000ff60003f45270 */
[----:B------:R-:W-:Y:S02]  /*11450*/  @!UPT UIADD3 URZ, URZ, URZ, URZ ;  /* 0x0000003f3f3ff290 */ /* 0x000fe4000fffe03f */
[----:B------:R-:W-:Y:S05]  /*11460*/  @P2 IMAD.HI.U32 R16, R3, c[0x0][0x330], RZ ;  /* 0x0000cc0003102a27 */ /* 0x000fea00078e00ff */
[----:B------:R-:W-:Y:S02]  /*11470*/  @P2 SHF.R.U32.HI R3, RZ, c[0x0][0x334], R16 ;  /* 0x0000cd00ff032a19 */ /* 0x000fe40000011610 */
.L_x_500:
[----:B------:R-:W-:Y:S05]  /*11480*/  BSYNC B0 ;  /* 0x0000000000007941 */ /* 0x000fea0003800000 */
.L_x_498:
[----:B------:R-:W-:Y:S05]  /*11490*/  IMAD R3, R3, c[0x0][0x32c], R8 ;  /* 0x0000cb0003037a24 */ /* 0x000fea00078e0208 */
[----:B------:R-:W-:Y:S02]  /*114a0*/  IADD3 R16, R3, c[0x0][0x32c], RZ ;  /* 0x0000cb0003107a10 */ /* 0x000fe40007ffe0ff */
[----:B------:R-:W-:Y:S02]  /*114b0*/  IMNMX R0, R0, R3, !PT ;  /* 0x0000000300007217 */ /* 0x000fe40007800200 */
[----:B------:R-:W-:Y:S02]  /*114c0*/  IMNMX R2, R2, R16, PT ;  /* 0x0000001002027217 */ /* 0x000fe40003800200 */
.L_x_497:
        /* <DEDUP_REMOVED lines=64> */
.L_x_503:
[----:B------:R-:W-:Y:S04]  /*118d0*/  MOV R16, c[0x0][0x32c] ;  /* 0x0000cb0000107a02 */ /* 0x000fe80000000f00 */
[----:B------:R-:W-:Y:S11]  /*118e0*/  ISETP.NE.AND P2, PT, R16, 0x1, PT ;  /* 0x000000011000780c */ /* 0x000ff60003f45270 */
[----:B------:R-:W-:Y:S02]  /*118f0*/  @!UPT UIADD3 URZ, URZ, URZ, URZ ;  /* 0x0000003f3f3ff290 */ /* 0x000fe4000fffe03f */
[----:B------:R-:W-:Y:S05]  /*11900*/  @P2 IMAD.HI.U32 R16, R3, c[0x0][0x330], RZ ;  /* 0x0000cc0003102a27 */ /* 0x000fea00078e00ff */
[----:B------:R-:W-:Y:S02]  /*11910*/  @P2 SHF.R.U32.HI R3, RZ, c[0x0][0x334], R16 ;  /* 0x0000cd00ff032a19 */ /* 0x000fe40000011610 */
.L_x_504:
[----:B------:R-:W-:Y:S05]  /*11920*/  BSYNC B0 ;  /* 0x0000000000007941 */ /* 0x000fea0003800000 */
.L_x_502:
[----:B------:R-:W-:Y:S05]  /*11930*/  IMAD R3, R3, c[0x0][0x32c], R8 ;  /* 0x0000cb0003037a24 */ /* 0x000fea00078e0208 */
[----:B------:R-:W-:Y:S02]  /*11940*/  IADD3 R16, R3, c[0x0][0x32c], RZ ;  /* 0x0000cb0003107a10 */ /* 0x000fe40007ffe0ff */
[----:B------:R-:W-:Y:S02]  /*11950*/  IMNMX R0, R0, R3, !PT ;  /* 0x0000000300007217 */ /* 0x000fe40007800200 */
[----:B------:R-:W-:Y:S02]  /*11960*/  IMNMX R2, R2, R16, PT ;  /* 0x0000001002027217 */ /* 0x000fe40003800200 */
.L_x_501:
        /* <DEDUP_REMOVED lines=64> */
.L_x_507:
[----:B------:R-:W-:Y:S04]  /*11d70*/  MOV R5, c[0x0][0x32c] ;  /* 0x0000cb0000057a02 */ /* 0x000fe80000000f00 */
[----:B------:R-:W-:Y:S11]  /*11d80*/  ISETP.NE.AND P2, PT, R5, 0x1, PT ;  /* 0x000000010500780c */ /* 0x000ff60003f45270 */
[----:B------:R-:W-:Y:S02]  /*11d90*/  @!UPT UIADD3 URZ, URZ, URZ, URZ ;  /* 0x0000003f3f3ff290 */ /* 0x000fe4000fffe03f */
[----:B------:R-:W-:Y:S05]  /*11da0*/  @P2 IMAD.HI.U32 R5, R3, c[0x0][0x330], RZ ;  /* 0x0000cc0003052a27 */ /* 0x000fea00078e00ff */
[----:B------:R-:W-:Y:S02]  /*11db0*/  @P2 SHF.R.U32.HI R3, RZ, c[0x0][0x334], R5 ;  /* 0x0000cd00ff032a19 */ /* 0x000fe40000011605 */
.L_x_508:
[----:B------:R-:W-:Y:S05]  /*11dc0*/  BSYNC B0 ;  /* 0x0000000000007941 */ /* 0x000fea0003800000 */
.L_x_506:
[----:B------:R-:W-:Y:S05]  /*11dd0*/  IMAD R8, R3, c[0x0][0x32c], R8 ;  /* 0x0000cb0003087a24 */ /* 0x000fea00078e0208 */
[----:B------:R-:W-:Y:S02]  /*11de0*/  IADD3 R3, R8, c[0x0][0x32c], RZ ;  /* 0x0000cb0008037a10 */ /* 0x000fe40007ffe0ff */
[----:B------:R-:W-:Y:S02]  /*11df0*/  IMNMX R0, R0, R8, !PT ;  /* 0x0000000800007217 */ /* 0x000fe40007800200 */
[----:B------:R-:W-:Y:S02]  /*11e00*/  IMNMX R2, R2, R3, PT ;  /* 0x0000000302027217 */ /* 0x000fe40003800200 */
.L_x_505:
[----:B------:R-:W-:Y:S01]  /*11e10*/  ISETP.NE.AND P2, PT, R15, RZ, PT ;  /* 0x000000ff0f00720c */ /* 0x000fe20003f45270 */
[----:B------:R-:W-:Y:S01]  /*11e20*/  LDSM.16.MT88.4 R36, [R226+0x100] ;  /* 0x00010000e224783b */ /* 0x000fe20000004200 */
[----:B------:R-:W-:Y:S02]  /*11e30*/  FMNMX.FTZ R137, R18, R132, !PT ;  /* 0x0000008412897209 */ /* 0x000fe40007810000 */
[----:B------:R-:W-:Y:S02]  /*11e40*/  ISETP.GT.AND P2, PT, R0, RZ, !P2 ;  /* 0x000000ff0000720c */ /* 0x000fe40005744270 */
        /* <DEDUP_REMOVED lines=32> */
[----:B------:R-:W-:Y:S01]  /*12050*/  ISETP.GT.AND P2, PT, R0, 0x10, !P2 ;  /* 0x000000100000780c */ /* 0x000fe20005744270 */
[----:B------:R-:W1:Y:S01]  /*12060*/  SHFL.BFLY PT, R6, R137, 0x2, 0x1f ;  /* 0x0c401f0089067f89 */ /* 0x000e6200000e0000 */
        /* <DEDUP_REMOVED lines=14> */
[----:B-1----:R-:W-:Y:S02]  /*12150*/  FMNMX.FTZ R137, R137, R6, !PT ;  /* 0x0000000689897209 */ /* 0x002fe40007810000 */
[----:B------:R-:W-:Y:S01]  /*12160*/  ISETP.LT.OR P2, PT, R2, 0x19, P2 ;  /* 0x000000190200780c */ /* 0x000fe20001741670 */
[----:B------:R-:W1:Y:S01]  /*12170*/  SHFL.BFLY PT, R6, R3, 0x2, 0x1f ;  /* 0x0c401f0003067f89 */ /* 0x000e6200000e0000 */
[----:B------:R-:W-:Y:S02]  /*12180*/  ISETP.GT.AND P1, PT, R0, 0x20, !P1 ;  /* 0x000000200000780c */ /* 0x000fe40004f24270 */
[----:B------:R-:W-:Y:S02]  /*12190*/  FSEL R211, R192, -INF , !P2 ;  /* 0xff800000c0d37808 */ /* 0x000fe40005000000 */
[----:B------:R-:W-:Y:S02]  /*121a0*/  ISETP.NE.AND P2, PT, R4, RZ, PT ;  /* 0x000000ff0400720c */ /* 0x000fe40003f45270 */
[----:B------:R-:W-:Y:S01]  /*121b0*/  FMNMX.FTZ R4, R16, R138, !PT ;  /* 0x0000008a10047209 */ /* 0x000fe20007810000 */
[----:B------:R-:W2:Y:S01]  /*121c0*/  SHFL.BFLY PT, R8, R137, 0x1, 0x1f ;  /* 0x0c201f0089087f89 */ /* 0x000ea200000e0000 */
[----:B------:R-:W-:Y:S02]  /*121d0*/  ISETP.GT.AND P2, PT, R0, 0x19, !P2 ;  /* 0x000000190000780c */ /* 0x000fe40005744270 */
[----:B------:R-:W-:Y:S02]  /*121e0*/  FMNMX.FTZ R4, R20, R4, !PT ;  /* 0x0000000414047209 */ /* 0x000fe40007810000 */
[----:B------:R-:W-:Y:S02]  /*121f0*/  ISETP.LT.OR P2, PT, R2, 0x1a, P2 ;  /* 0x0000001a0200780c */ /* 0x000fe40001741670 */
[----:B------:R-:W-:Y:S02]  /*12200*/  FMNMX.FTZ R4, R19, R4, !PT ;  /* 0x0000000413047209 */ /* 0x000fe40007810000 */
[----:B------:R-:W-:Y:S02]  /*12210*/  FSEL R206, R214, -INF , !P2 ;  /* 0xff800000d6ce7808 */ /* 0x000fe40005000000 */
[----:B------:R-:W-:Y:S02]  /*12220*/  FMNMX.FTZ R4, R26, R4, !PT ;  /* 0x000000041a047209 */ /* 0x000fe40007810000 */
[----:B------:R-:W-:Y:S02]  /*12230*/  ISETP.LT.OR P1, PT, R2, 0x21, P1 ;  /* 0x000000210200780c */ /* 0x000fe40000f21670 */
[----:B------:R-:W-:Y:S02]  /*12240*/  FMNMX.FTZ R4, R202, R4, !PT ;  /* 0x00000004ca047209 */ /* 0x000fe40007810000 */
[----:B-1----:R-:W-:Y:S02]  /*12250*/  FMNMX.FTZ R3, R3, R6, !PT ;  /* 0x0000000603037209 */ /* 0x002fe40007810000 */
[----:B------:R-:W-:Y:S02]  /*12260*/  FMNMX.FTZ R4, R205, R4, !PT ;  /* 0x00000004cd047209 */ /* 0x000fe40007810000 */
[----:B------:R-:W-:Y:S01]  /*12270*/  FMNMX.FTZ R6, R5, R139, !PT ;  /* 0x0000008b05067209 */ /* 0x000fe20007810000 */
[----:B------:R-:W1:Y:S01]  /*12280*/  SHFL.BFLY PT, R136, R3, 0x1, 0x1f ;  /* 0x0c201f0003887f89 */ /* 0x000e6200000e0000 */
[----:B------:R-:W-:Y:S02]  /*12290*/  FMNMX.FTZ R4, R208, R4, !PT ;  /* 0x00000004d0047209 */ /* 0x000fe40007810000 */
[----:B------:R-:W-:Y:S02]  /*122a0*/  FMNMX.FTZ R6, R7, R6, !PT ;  /* 0x0000000607067209 */ /* 0x000fe40007810000 */
[----:B------:R-:W-:Y:S02]  /*122b0*/  FMNMX.FTZ R4, R210, R4, !PT ;  /* 0x00000004d2047209 */ /* 0x000fe40007810000 */
[----:B------:R-:W-:Y:S02]  /*122c0*/  FMNMX.FTZ R6, R13, R6, !PT ;  /* 0x000000060d067209 */ /* 0x000fe40007810000 */
[----:B------:R-:W-:Y:S02]  /*122d0*/  FMNMX.FTZ R4, R215, R4, !PT ;  /* 0x00000004d7047209 */ /* 0x000fe40007810000 */
[----:B--2---:R-:W-:Y:S02]  /*122e0*/  FMNMX.FTZ R137, R137, R8, !PT ;  /* 0x0000000889897209 */ /* 0x004fe40007810000 */
[----:B------:R-:W-:Y:S02]  /*122f0*/  FMNMX.FTZ R4, R216, R4, !PT ;  /* 0x00000004d8047209 */ /* 0x000fe40007810000 */
[----:B------:R-:W-:Y:S01]  /*12300*/  ISETP.GT.AND P6, PT, R0, 0x21, !P6 ;  /* 0x000000210000780c */ /* 0x000fe200077c4270 */
[----:B------:R-:W-:Y:S01]  /*12310*/  FMUL.FTZ R141, R137, c[0x0][0x2d0] ;  /* 0x0000b400898d7a20 */ /* 0x000fe20000410000 */
[----:B------:R-:W-:Y:S02]  /*12320*/  FMNMX.FTZ R4, R250, R4, !PT ;  /* 0x00000004fa047209 */ /* 0x000fe40007810000 */
[----:B------:R-:W-:Y:S02]  /*12330*/  FSEL R213, R42, -INF , !P1 ;  /* 0xff8000002ad57808 */ /* 0x000fe40004800000 */
[----:B------:R-:W-:Y:S02]  /*12340*/  FMNMX.FTZ R4, R219, R4, !PT ;  /* 0x00000004db047209 */ /* 0x000fe40007810000 */
[----:B------:R-:W-:Y:S02]  /*12350*/  ISETP.GT.AND P5, PT, R0, 0x28, !P5 ;  /* 0x000000280000780c */ /* 0x000fe40006fa4270 */
[----:B-1----:R-:W-:Y:S01]  /*12360*/  FMNMX.FTZ R136, R3, R136, !PT ;  /* 0x0000008803887209 */ /* 0x002fe20007810000 */
[----:B------:R-:W1:Y:S01]  /*12370*/  SHFL.BFLY PT, R8, R4, 0x2, 0x1f ;  /* 0x0c401f0004087f89 */ /* 0x000e6200000e0000 */
[----:B------:R-:W-:Y:S02]  /*12380*/  FMNMX.FTZ R3, R12, R6, !PT ;  /* 0x000000060c037209 */ /* 0x000fe40007810000 */
[----:B------:R-:W-:Y:S01]  /*12390*/  ISETP.GT.AND P0, PT, R0, 0x29, !P0 ;  /* 0x000000290000780c */ /* 0x000fe20004704270 */
[----:B------:R-:W-:Y:S01]  /*123a0*/  FMUL.FTZ R142, R136, c[0x0][0x2d0] ;  /* 0x0000b400888e7a20 */ /* 0x000fe20000410000 */
[----:B------:R-:W-:Y:S02]  /*123b0*/  FMNMX.FTZ R3, R207, R3, !PT ;  /* 0x00000003cf037209 */ /* 0x000fe40007810000 */
[C---:B------:R-:W-:Y:S02]  /*123c0*/  ISETP.LT.OR P6, PT, R2.reuse, 0x22, P6 ;  /* 0x000000220200780c */ /* 0x040fe400037c1670 */
[----:B------:R-:W-:Y:S02]  /*123d0*/  FMNMX.FTZ R3, R209, R3, !PT ;  /* 0x00000003d1037209 */ /* 0x000fe40007810000 */
[----:B------:R-:W-:Y:S02]  /*123e0*/  FSEL R212, R43, -INF , !P6 ;  /* 0xff8000002bd47808 */ /* 0x000fe40007000000 */
[----:B------:R-:W-:Y:S02]  /*123f0*/  FMNMX.FTZ R3, R211, R3, !PT ;  /* 0x00000003d3037209 */ /* 0x000fe40007810000 */
[----:B------:R-:W-:Y:S02]  /*12400*/  ISETP.LT.OR P5, PT, R2, 0x29, P5 ;  /* 0x000000290200780c */ /* 0x000fe40002fa1670 */
[----:B------:R-:W-:Y:S02]  /*12410*/  FMNMX.FTZ R0, R206, R3, !PT ;  /* 0x00000003ce007209 */ /* 0x000fe40007810000 */
[----:B------:R-:W-:Y:S02]  /*12420*/  FSETP.NEU.FTZ.AND P1, PT, R136, -INF , PT ;  /* 0xff8000008800780b */ /* 0x000fe40003f3d000 */
[----:B------:R-:W-:Y:S02]  /*12430*/  FMNMX.FTZ R0, R213, R0, !PT ;  /* 0x00000000d5007209 */ /* 0x000fe40007810000 */
[----:B------:R-:W-:Y:S02]  /*12440*/  FSEL R214, R46, -INF , !P5 ;  /* 0xff8000002ed67808 */ /* 0x000fe40006800000 */
[----:B-1----:R-:W-:Y:S02]  /*12450*/  FMNMX.FTZ R4, R4, R8, !PT ;  /* 0x0000000804047209 */ /* 0x002fe40007810000 */
[----:B------:R-:W-:Y:S02]  /*12460*/  ISETP.LT.OR P0, PT, R2, 0x2a, P0 ;  /* 0x0000002a0200780c */ /* 0x000fe40000701670 */
[----:B------:R-:W-:Y:S01]  /*12470*/  FMNMX.FTZ R0, R212, R0, !PT ;  /* 0x00000000d4007209 */ /* 0x000fe20007810000 */
[----:B------:R-:W1:Y:S01]  /*12480*/  SHFL.BFLY PT, R135, R4, 0x1, 0x1f ;  /* 0x0c201f0004877f89 */ /* 0x000e6200000e0000 */
        /* <DEDUP_REMOVED lines=14> */
[----:B------:R-:W-:Y:S01]  /*12570*/  MUFU.EX2 R30, R21 ;  /* 0x00000015001e7308 */ /* 0x000fe20000000800 */
[--C-:B------:R-:W-:Y:S02]  /*12580*/  FFMA.FTZ R24, R24, c[0x0][0x2d0], -R141.reuse ;  /* 0x0000b40018187a23 */ /* 0x100fe4000001088d */
[----:B------:R-:W-:Y:S01]  /*12590*/  FFMA.FTZ R18, R18, c[0x0][0x2d0], -R141 ;  /* 0x0000b40012127a23 */ /* 0x000fe2000001088d */
[----:B-1----:R-:W-:Y:S04]  /*125a0*/  FMNMX.FTZ R135, R4, R135, !PT ;  /* 0x0000008704877209 */ /* 0x002fe80007810000 */
[C---:B------:R-:W-:Y:S01]  /*125b0*/  FSETP.NEU.FTZ.AND P0, PT, R135.reuse, -INF , PT ;  /* 0xff8000008700780b */ /* 0x040fe20003f1d000 */
[----:B------:R-:W-:Y:S01]  /*125c0*/  FMUL.FTZ R143, R135, c[0x0][0x2d0] ;  /* 0x0000b400878f7a20 */ /* 0x000fe20000410000 */
[----:B------:R-:W-:Y:S04]  /*125d0*/  MUFU.EX2 R29, R23 ;  /* 0x00000017001d7308 */ /* 0x000fe80000000800 */
[----:B------:R-:W-:Y:S02]  /*125e0*/  FSEL R143, R143, RZ, P0 ;  /* 0x000000ff8f8f7208 */ /* 0x000fe40000000000 */
[----:B--2---:R-:W-:Y:S03]  /*125f0*/  FMNMX.FTZ R3, R0, R2, !PT ;  /* 0x0000000200037209 */ /* 0x004fe60007810000 */
[--C-:B------:R-:W-:Y:S01]  /*12600*/  FFMA.FTZ R2, R26, c[0x0][0x2d0], -R143.reuse ;  /* 0x0000b4001a027a23 */ /* 0x100fe2000001088f */
[----:B------:R-:W-:Y:S01]  /*12610*/  FSEL R0, R137, RZ, P2 ;  /* 0x000000ff89007208 */ /* 0x000fe20001000000 */
[--C-:B------:R-:W-:Y:S01]  /*12620*/  FFMA.FTZ R20, R20, c[0x0][0x2d0], -R143.reuse ;  /* 0x0000b40014147a23 */ /* 0x100fe2000001088f */
[----:B------:R-:W1:Y:S01]  /*12630*/  MUFU.EX2 R252, R22 ;  /* 0x0000001600fc7308 */ /* 0x000e620000000800 */
[----:B------:R-:W2:Y:S01]  /*12640*/  SHFL.BFLY PT, R4, R3, 0x1, 0x1f ;  /* 0x0c201f0003047f89 */ /* 0x000ea200000e0000 */
[--C-:B------:R-:W-:Y:S02]  /*12650*/  FFMA.FTZ R16, R16, c[0x0][0x2d0], -R143.reuse ;  /* 0x0000b40010107a23 */ /* 0x100fe4000001088f */
[----:B------:R-:W-:Y:S02]  /*12660*/  FADD.FTZ R0, -R0, R132 ;  /* 0x0000008400007221 */ /* 0x000fe40000010100 */
[----:B------:R-:W-:Y:S02]  /*12670*/  FFMA.FTZ R19, R19, c[0x0][0x2d0], -R143 ;  /* 0x0000b40013137a23 */ /* 0x000fe4000001088f */
[----:B------:R-:W-:Y:S02]  /*12680*/  FMUL.FTZ R0, R0, c[0x0][0x2d0] ;  /* 0x0000b40000007a20 */ /* 0x000fe40000410000 */
[----:B------:R3:W-:Y:S10]  /*12690*/  MUFU.EX2 R220, R2 ;  /* 0x0000000200dc7308 */ /* 0x0007f40000000800 */
[----:B------:R4:W5:Y:S01]  /*126a0*/  MUFU.EX2 R133, R0 ;  /* 0x0000000000857308 */ /* 0x0009620000000800 */
[----:B-1----:R-:W-:Y:S02]  /*126b0*/  F2FP.BF16.PACK_AB R195, R49, R252 ;  /* 0x000000fc31c3723e */ /* 0x002fe400000010ff */
[----:B--2---:R-:W-:Y:S07]  /*126c0*/  FMNMX.FTZ R3, R3, R4, !PT ;  /* 0x0000000403037209 */ /* 0x004fee0007810000 */
[----:B------:R1:W-:Y:S01]  /*126d0*/  MUFU.EX2 R31, R20 ;  /* 0x00000014001f7308 */ /* 0x0003e20000000800 */
[----:B---3--:R-:W-:Y:S05]  /*126e0*/  FSEL R2, R136, RZ, P1 ;  /* 0x000000ff88027208 */ /* 0x008fea0000800000 */
[----:B------:R-:W-:Y:S04]  /*126f0*/  FADD.FTZ R2, -R2, R134 ;  /* 0x0000008602027221 */ /* 0x000fe80000010100 */
[----:B------:R-:W-:Y:S01]  /*12700*/  MUFU.EX2 R28, R25 ;  /* 0x00000019001c7308 */ /* 0x000fe20000000800 */
[----:B------:R-:W-:Y:S02]  /*12710*/  FMUL.FTZ R134, R3, c[0x0][0x2d0] ;  /* 0x0000b40003867a20 */ /* 0x000fe40000410000 */
[----:B------:R-:W-:Y:S01]  /*12720*/  FMUL.FTZ R2, R2, c[0x0][0x2d0] ;  /* 0x0000b40002027a20 */ /* 0x000fe20000410000 */
[----:B----4-:R-:W-:Y:S01]  /*12730*/  FSEL R0, R135, RZ, P0 ;  /* 0x000000ff87007208 */ /* 0x010fe20000000000 */
[----:B-----5:R-:W-:Y:S01]  /*12740*/  FMUL.FTZ R33, R133, R173 ;  /* 0x000000ad85217220 */ /* 0x020fe20000410000 */
[----:B------:R-:W-:Y:S01]  /*12750*/  FSETP.NEU.FTZ.AND P0, PT, R3, -INF , PT ;  /* 0xff8000000300780b */ /* 0x000fe20003f1d000 */
[C---:B------:R-:W-:Y:S02]  /*12760*/  FMUL.FTZ R52, R133.reuse, R52 ;  /* 0x0000003485347220 */ /* 0x040fe40000410000 */
[----:B------:R-:W-:Y:S01]  /*12770*/  FADD.FTZ R0, -R0, R138 ;  /* 0x0000008a00007221 */ /* 0x000fe20000010100 */
[----:B------:R-:W2:Y:S01]  /*12780*/  MUFU.EX2 R132, R2 ;  /* 0x0000000200847308 */ /* 0x000ea20000000800 */
[----:B------:R-:W-:Y:S01]  /*12790*/  FSEL R134, R134, RZ, P0 ;  /* 0x000000ff86867208 */ /* 0x000fe20000000000 */
[----:B------:R-:W-:Y:S02]  /*127a0*/  FMUL.FTZ R53, R133, R53 ;  /* 0x0000003585357220 */ /* 0x000fe40000410000 */
[----:B------:R-:W-:Y:S01]  /*127b0*/  FMUL.FTZ R0, R0, c[0x0][0x2d0] ;  /* 0x0000b40000007a20 */ /* 0x000fe20000410000 */
[----:B-1----:R-:W1:Y:S01]  /*127c0*/  LDSM.16.MT88.4 R20, [R225+0x100] ;  /* 0x00010000e114783b */ /* 0x002e620000004200 */
[--C-:B------:R-:W-:Y:S02]  /*127d0*/  FFMA.FTZ R4, R12, c[0x0][0x2d0], -R134.reuse ;  /* 0x0000b4000c047a23 */ /* 0x100fe40000010886 */
[--C-:B------:R-:W-:Y:S02]  /*127e0*/  FFMA.FTZ R5, R5, c[0x0][0x2d0], -R134.reuse ;  /* 0x0000b40005057a23 */ /* 0x100fe40000010886 */
[----:B------:R3:W4:Y:S01]  /*127f0*/  MUFU.EX2 R2, R0 ;  /* 0x0000000000027308 */ /* 0x0007220000000800 */
[C---:B------:R-:W-:Y:S02]  /*12800*/  FMUL.FTZ R64, R133.reuse, R64 ;  /* 0x0000004085407220 */ /* 0x040fe40000410000 */
[C---:B------:R-:W-:Y:S02]  /*12810*/  FMUL.FTZ R65, R133.reuse, R65 ;  /* 0x0000004185417220 */ /* 0x040fe40000410000 */
[C---:B------:R-:W-:Y:S02]  /*12820*/  FMUL.FTZ R68, R133.reuse, R68 ;  /* 0x0000004485447220 */ /* 0x040fe40000410000 */
[C---:B------:R-:W-:Y:S02]  /*12830*/  FMUL.FTZ R69, R133.reuse, R69 ;  /* 0x0000004585457220 */ /* 0x040fe40000410000 */
[C---:B------:R-:W-:Y:S01]  /*12840*/  FMUL.FTZ R80, R133.reuse, R80 ;  /* 0x0000005085507220 */ /* 0x040fe20000410000 */
[----:B------:R-:W5:Y:S01]  /*12850*/  MUFU.EX2 R32, R17 ;  /* 0x0000001100207308 */ /* 0x000f620000000800 */
[C---:B------:R-:W-:Y:S02]  /*12860*/  FMUL.FTZ R81, R133.reuse, R81 ;  /* 0x0000005185517220 */ /* 0x040fe40000410000 */
[----:B------:R-:W-:Y:S02]  /*12870*/  FMUL.FTZ R84, R133, R84 ;  /* 0x0000005485547220 */ /* 0x000fe40000410000 */
[C---:B--2---:R-:W-:Y:S02]  /*12880*/  FMUL.FTZ R6, R132.reuse, R146 ;  /* 0x0000009284067220 */ /* 0x044fe40000410000 */
[C---:B------:R-:W-:Y:S02]  /*12890*/  FMUL.FTZ R34, R132.reuse, R174 ;  /* 0x000000ae84227220 */ /* 0x040fe40000410000 */
[C---:B------:R-:W-:Y:S01]  /*128a0*/  FMUL.FTZ R35, R132.reuse, R175 ;  /* 0x000000af84237220 */ /* 0x040fe20000410000 */
[----:B------:R-:W2:Y:S01]  /*128b0*/  MUFU.EX2 R48, R24 ;  /* 0x0000001800307308 */ /* 0x000ea20000000800 */
[----:B------:R-:W-:Y:S01]  /*128c0*/  MOV R175, R252 ;  /* 0x000000fc00af7202 */ /* 0x000fe20000000f00 */
[C---:B------:R-:W-:Y:S02]  /*128d0*/  FMUL.FTZ R54, R132.reuse, R54 ;  /* 0x0000003684367220 */ /* 0x040fe40000410000 */
[--C-:B---3--:R-:W-:Y:S02]  /*128e0*/  FFMA.FTZ R0, R7, c[0x0][0x2d0], -R134.reuse ;  /* 0x0000b40007007a23 */ /* 0x108fe40000010886 */
[----:B------:R-:W-:Y:S02]  /*128f0*/  FMUL.FTZ R7, R132, R147 ;  /* 0x0000009384077220 */ /* 0x000fe40000410000 */
[C---:B----4-:R-:W-:Y:S02]  /*12900*/  FMUL.FTZ R8, R2.reuse, R148 ;  /* 0x0000009402087220 */ /* 0x050fe40000410000 */
[----:B------:R-:W3:Y:S01]  /*12910*/  MUFU.EX2 R50, R0 ;  /* 0x0000000000327308 */ /* 0x000ee20000000800 */
[C---:B------:R-:W-:Y:S02]  /*12920*/  FMUL.FTZ R9, R2.reuse, R149 ;  /* 0x0000009502097220 */ /* 0x040fe40000410000 */
[----:B------:R-:W-:Y:S01]  /*12930*/  FMUL.FTZ R12, R2, R152 ;  /* 0x00000098020c7220 */ /* 0x000fe20000410000 */
[----:B-----5:R-:W-:Y:S01]  /*12940*/  MOV R138, R32 ;  /* 0x00000020008a7202 */ /* 0x020fe20000000f00 */
[C---:B------:R-:W-:Y:S01]  /*12950*/  FMUL.FTZ R17, R133.reuse, R157 ;  /* 0x0000009d85117220 */ /* 0x040fe20000410000 */
[----:B------:R-:W-:Y:S01]  /*12960*/  MOV R157, R29 ;  /* 0x0000001d009d7202 */ /* 0x000fe20000000f00 */
[----:B------:R-:W-:Y:S01]  /*12970*/  FMUL.FTZ R32, R133, R172 ;  /* 0x000000ac85207220 */ /* 0x000fe20000410000 */
[----:B------:R-:W-:Y:S01]  /*12980*/  F2FP.BF16.PACK_AB R193, R30, R138 ;  /* 0x0000008a1ec1723e */ /* 0x000fe200000010ff */
[C---:B------:R-:W-:Y:S01]  /*12990*/  FMUL.FTZ R44, R2.reuse, R184 ;  /* 0x000000b8022c7220 */ /* 0x040fe20000410000 */
[----:B------:R-:W4:Y:S01]  /*129a0*/  MUFU.EX2 R221, R5 ;  /* 0x0000000500dd7308 */ /* 0x000f220000000800 */
[C---:B------:R-:W-:Y:S02]  /*129b0*/  FMUL.FTZ R40, R2.reuse, R180 ;  /* 0x000000b402287220 */ /* 0x040fe40000410000 */
[----:B------:R-:W-:Y:S01]  /*129c0*/  FMUL.FTZ R41, R2, R181 ;  /* 0x000000b502297220 */ /* 0x000fe20000410000 */
[----:B--2---:R-:W-:Y:S01]  /*129d0*/  F2FP.BF16.PACK_AB R194, R48, R28 ;  /* 0x0000001c30c2723e */ /* 0x004fe200000010ff */
[----:B------:R-:W-:Y:S01]  /*129e0*/  FMUL.FTZ R45, R2, R185 ;  /* 0x000000b9022d7220 */ /* 0x000fe20000410000 */
[----:B------:R-:W-:Y:S01]  /*129f0*/  MOV R185, R251 ;  /* 0x000000fb00b97202 */ /* 0x000fe20000000f00 */
[----:B------:R-:W-:Y:S01]  /*12a00*/  FMUL.FTZ R55, R132, R55 ;  /* 0x0000003784377220 */ /* 0x000fe20000410000 */
[----:B------:R-:W-:Y:S01]  /*12a10*/  MOV R181, R157 ;  /* 0x0000009d00b57202 */ /* 0x000fe20000000f00 */
[C---:B------:R-:W-:Y:S01]  /*12a20*/  FMUL.FTZ R56, R2.reuse, R56 ;  /* 0x0000003802387220 */ /* 0x040fe20000410000 */
[----:B------:R2:W-:Y:S01]  /*12a30*/  MUFU.EX2 R24, R4 ;  /* 0x0000000400187308 */ /* 0x0005e20000000800 */
[C---:B------:R-:W-:Y:S02]  /*12a40*/  FMUL.FTZ R57, R2.reuse, R57 ;  /* 0x0000003902397220 */ /* 0x040fe40000410000 */
[C---:B------:R-:W-:Y:S01]  /*12a50*/  FMUL.FTZ R60, R2.reuse, R60 ;  /* 0x0000003c023c7220 */ /* 0x040fe20000410000 */
[----:B---3--:R-:W-:Y:S01]  /*12a60*/  MOV R173, R50 ;  /* 0x0000003200ad7202 */ /* 0x008fe20000000f00 */
[----:B------:R-:W-:Y:S02]  /*12a70*/  FFMA.FTZ R0, R13, c[0x0][0x2d0], -R134 ;  /* 0x0000b4000d007a23 */ /* 0x000fe40000010886 */
[C---:B------:R-:W-:Y:S02]  /*12a80*/  FMUL.FTZ R13, R2.reuse, R153 ;  /* 0x00000099020d7220 */ /* 0x040fe40000410000 */
[----:B------:R-:W-:Y:S01]  /*12a90*/  FMUL.FTZ R61, R2, R61 ;  /* 0x0000003d023d7220 */ /* 0x000fe20000410000 */
[----:B------:R3:W5:Y:S01]  /*12aa0*/  MUFU.EX2 R25, R0 ;  /* 0x0000000000197308 */ /* 0x0007620000000800 */
[C---:B------:R-:W-:Y:S02]  /*12ab0*/  FMUL.FTZ R66, R132.reuse, R66 ;  /* 0x0000004284427220 */ /* 0x040fe40000410000 */
[----:B------:R-:W-:Y:S01]  /*12ac0*/  FMUL.FTZ R67, R132, R67 ;  /* 0x0000004384437220 */ /* 0x000fe20000410000 */
[----:B----4-:R-:W-:Y:S01]  /*12ad0*/  MOV R172, R221 ;  /* 0x000000dd00ac7202 */ /* 0x010fe20000000f00 */
[C---:B------:R-:W-:Y:S01]  /*12ae0*/  FMUL.FTZ R5, R133.reuse, R145 ;  /* 0x0000009185057220 */ /* 0x040fe20000410000 */
[----:B------:R-:W-:Y:S01]  /*12af0*/  F2FP.BF16.PACK_AB R145, R50, R221 ;  /* 0x000000dd3291723e */ /* 0x000fe200000010ff */
[C---:B------:R-:W-:Y:S02]  /*12b00*/  FMUL.FTZ R50, R132.reuse, R190 ;  /* 0x000000be84327220 */ /* 0x040fe40000410000 */
[C---:B------:R-:W-:Y:S01]  /*12b10*/  FMUL.FTZ R70, R132.reuse, R70 ;  /* 0x0000004684467220 */ /* 0x040fe20000410000 */
[----:B------:R-:W4:Y:S01]  /*12b20*/  MUFU.EX2 R218, R18 ;  /* 0x0000001200da7308 */ /* 0x000f220000000800 */
[----:B------:R-:W-:Y:S02]  /*12b30*/  FMUL.FTZ R71, R132, R71 ;  /* 0x0000004784477220 */ /* 0x000fe40000410000 */
[C---:B------:R-:W-:Y:S02]  /*12b40*/  FMUL.FTZ R72, R2.reuse, R72 ;  /* 0x0000004802487220 */ /* 0x040fe40000410000 */
[----:B--2---:R-:W-:Y:S02]  /*12b50*/  FMUL.FTZ R4, R133, R144 ;  /* 0x0000009085047220 */ /* 0x004fe40000410000 */
[C---:B------:R-:W-:Y:S02]  /*12b60*/  FMUL.FTZ R73, R2.reuse, R73 ;  /* 0x0000004902497220 */ /* 0x040fe40000410000 */
[C---:B------:R-:W-:Y:S01]  /*12b70*/  FMUL.FTZ R76, R2.reuse, R76 ;  /* 0x0000004c024c7220 */ /* 0x040fe20000410000 */
[----:B------:R-:W2:Y:S01]  /*12b80*/  MUFU.EX2 R51, R19 ;  /* 0x0000001300337308 */ /* 0x000ea20000000800 */
[----:B------:R-:W-:Y:S02]  /*12b90*/  FMUL.FTZ R77, R2, R77 ;  /* 0x0000004d024d7220 */ /* 0x000fe40000410000 */
[C---:B------:R-:W-:Y:S01]  /*12ba0*/  FMUL.FTZ R82, R132.reuse, R82 ;  /* 0x0000005284527220 */ /* 0x040fe20000410000 */
[----:B---3--:R-:W-:Y:S01]  /*12bb0*/  FSEL R0, R3, RZ, P0 ;  /* 0x000000ff03007208 */ /* 0x008fe20000000000 */
[----:B------:R-:W-:Y:S01]  /*12bc0*/  FMUL.FTZ R83, R132, R83 ;  /* 0x0000005384537220 */ /* 0x000fe20000410000 */
[----:B-----5:R-:W-:Y:S01]  /*12bd0*/  F2FP.BF16.PACK_AB R147, R24, R25 ;  /* 0x000000191893723e */ /* 0x020fe200000010ff */
[----:B------:R-:W-:Y:S02]  /*12be0*/  FMUL.FTZ R85, R133, R85 ;  /* 0x0000005585557220 */ /* 0x000fe40000410000 */
[----:B------:R-:W-:Y:S01]  /*12bf0*/  FADD.FTZ R0, -R0, R139 ;  /* 0x0000008b00007221 */ /* 0x000fe20000010100 */
[----:B------:R-:W3:Y:S01]  /*12c00*/  MUFU.EX2 R217, R16 ;  /* 0x0000001000d97308 */ /* 0x000ee20000000800 */
[----:B------:R-:W-:Y:S01]  /*12c10*/  MOV R139, R31 ;  /* 0x0000001f008b7202 */ /* 0x000fe20000000f00 */
[----:B------:R-:W-:Y:S02]  /*12c20*/  FMUL.FTZ R86, R132, R86 ;  /* 0x0000005684567220 */ /* 0x000fe40000410000 */
[----:B------:R-:W-:Y:S01]  /*12c30*/  FMUL.FTZ R0, R0, c[0x0][0x2d0] ;  /* 0x0000b40000007a20 */ /* 0x000fe20000410000 */
[----:B----4-:R-:W-:Y:S01]  /*12c40*/  F2FP.BF16.PACK_AB R192, R29, R218 ;  /* 0x000000da1dc0723e */ /* 0x010fe200000010ff */
[C---:B------:R-:W-:Y:S01]  /*12c50*/  FMUL.FTZ R18, R132.reuse, R158 ;  /* 0x0000009e84127220 */ /* 0x040fe20000410000 */
[----:B------:R-:W-:Y:S01]  /*12c60*/  MOV R158, R28 ;  /* 0x0000001c009e7202 */ /* 0x000fe20000000f00 */
[----:B------:R-:W-:Y:S01]  /*12c70*/  FMUL.FTZ R87, R132, R87 ;  /* 0x0000005784577220 */ /* 0x000fe20000410000 */
[----:B------:R-:W-:Y:S01]  /*12c80*/  MOV R180, R218 ;  /* 0x000000da00b47202 */ /* 0x000fe20000000f00 */
[----:B------:R-:W4:Y:S01]  /*12c90*/  MUFU.EX2 R0, R0 ;  /* 0x0000000000007308 */ /* 0x000f220000000800 */
[----:B------:R-:W-:Y:S01]  /*12ca0*/  FMUL.FTZ R88, R2, R88 ;  /* 0x0000005802587220 */ /* 0x000fe20000410000 */
[-C--:B-1----:R-:W-:Y:S05]  /*12cb0*/  HMMA.16816.F32.BF16 R4, R192, R20.reuse, R4 ;  /* 0x00000014c004723c */ /* 0x082fea0000041804 */
[----:B--2---:R-:W-:Y:S01]  /*12cc0*/  F2FP.BF16.PACK_AB R146, R220, R51 ;  /* 0x00000033dc92723e */ /* 0x004fe200000010ff */
[----:B------:R-:W-:Y:S01]  /*12cd0*/  FMUL.FTZ R19, R132, R159 ;  /* 0x0000009f84137220 */ /* 0x000fe20000410000 */
[----:B------:R-:W-:Y:S01]  /*12ce0*/  MOV R159, R25 ;  /* 0x00000019009f7202 */ /* 0x000fe20000000f00 */
[C---:B------:R-:W-:Y:S01]  /*12cf0*/  FMUL.FTZ R25, R2.reuse, R165 ;  /* 0x000000a502197220 */ /* 0x040fe20000410000 */
[----:B------:R-:W-:Y:S03]  /*12d00*/  MOV R174, R51 ;  /* 0x0000003300ae7202 */ /* 0x000fe60000000f00 */
[----:B---3--:R-:W-:Y:S01]  /*12d10*/  F2FP.BF16.PACK_AB R144, R139, R217 ;  /* 0x000000d98b90723e */ /* 0x008fe200000010ff */
[C---:B------:R-:W-:Y:S01]  /*12d20*/  FMUL.FTZ R16, R133.reuse, R156 ;  /* 0x0000009c85107220 */ /* 0x040fe20000410000 */
[----:B------:R-:W-:Y:S01]  /*12d30*/  MOV R156, R30 ;  /* 0x0000001e009c7202 */ /* 0x000fe20000000f00 */
[C---:B------:R-:W-:Y:S01]  /*12d40*/  FMUL.FTZ R28, R2.reuse, R168 ;  /* 0x000000a8021c7220 */ /* 0x040fe20000410000 */
[----:B------:R-:W-:Y:S01]  /*12d50*/  MOV R165, R159 ;  /* 0x0000009f00a57202 */ /* 0x000fe20000000f00 */
[----:B------:R-:W-:Y:S02]  /*12d60*/  FMUL.FTZ R29, R2, R169 ;  /* 0x000000a9021d7220 */ /* 0x000fe40000410000 */
[----:B------:R-:W-:Y:S02]  /*12d70*/  FMUL.FTZ R51, R132, R191 ;  /* 0x000000bf84337220 */ /* 0x000fe40000410000 */
[----:B------:R-:W-:Y:S02]  /*12d80*/  FMUL.FTZ R89, R2, R89 ;  /* 0x0000005902597220 */ /* 0x000fe40000410000 */
[C---:B----4-:R-:W-:Y:S02]  /*12d90*/  FMUL.FTZ R10, R0.reuse, R150 ;  /* 0x00000096000a7220 */ /* 0x050fe40000410000 */
[C---:B------:R-:W-:Y:S02]  /*12da0*/  FMUL.FTZ R11, R0.reuse, R151 ;  /* 0x00000097000b7220 */ /* 0x040fe40000410000 */
[----:B------:R-:W1:Y:S01]  /*12db0*/  LDSM.16.MT88.4 R148, [R228+0x100] ;  /* 0x00010000e494783b */ /* 0x000e620000004200 */
[C---:B------:R-:W-:Y:S02]  /*12dc0*/  FMUL.FTZ R14, R0.reuse, R154 ;  /* 0x0000009a000e7220 */ /* 0x040fe40000410000 */
[C---:B------:R-:W-:Y:S02]  /*12dd0*/  FMUL.FTZ R15, R0.reuse, R155 ;  /* 0x0000009b000f7220 */ /* 0x040fe40000410000 */
[C---:B------:R-:W-:Y:S03]  /*12de0*/  HMMA.16816.F32.BF16 R8, R144.reuse, R20, R8 ;  /* 0x000000149008723c */ /* 0x040fe60000041808 */
[----:B------:R-:W2:Y:S01]  /*12df0*/  LDSM.16.MT88.4 R152, [R227+0x100] ;  /* 0x00010000e398783b */ /* 0x000ea20000004200 */
[C---:B------:R-:W-:Y:S01]  /*12e00*/  FMUL.FTZ R26, R0.reuse, R166 ;  /* 0x000000a6001a7220 */ /* 0x040fe20000410000 */
[----:B------:R-:W-:Y:S01]  /*12e10*/  MOV R166, R48 ;  /* 0x0000003000a67202 */ /* 0x000fe20000000f00 */
[----:B------:R-:W-:Y:S01]  /*12e20*/  FMUL.FTZ R27, R0, R167 ;  /* 0x000000a7001b7220 */ /* 0x000fe20000410000 */
[----:B------:R-:W-:Y:S01]  /*12e30*/  MOV R167, R49 ;  /* 0x0000003100a77202 */ /* 0x000fe20000000f00 */
[-C--:B------:R-:W-:Y:S04]  /*12e40*/  HMMA.16816.F32.BF16 R12, R144, R22.reuse, R12 ;  /* 0x00000016900c723c */ /* 0x080fe8000004180c */
[C---:B------:R-:W-:Y:S02]  /*12e50*/  FMUL.FTZ R21, R133.reuse, R161 ;  /* 0x000000a185157220 */ /* 0x040fe40000410000 */
[C---:B------:R-:W-:Y:S01]  /*12e60*/  FMUL.FTZ R20, R133.reuse, R160 ;  /* 0x000000a085147220 */ /* 0x040fe20000410000 */
[----:B------:R-:W-:Y:S01]  /*12e70*/  MOV R160, R24 ;  /* 0x0000001800a07202 */ /* 0x000fe20000000f00 */
[C---:B------:R-:W-:Y:S04]  /*12e80*/  HMMA.16816.F32.BF16 R16, R192.reuse, R22, R16 ;  /* 0x00000016c010723c */ /* 0x040fe80000041810 */
[----:B------:R-:W-:Y:S02]  /*12e90*/  FMUL.FTZ R24, R2, R164 ;  /* 0x000000a402187220 */ /* 0x000fe40000410000 */
[----:B------:R-:W-:Y:S02]  /*12ea0*/  FMUL.FTZ R30, R0, R170 ;  /* 0x000000aa001e7220 */ /* 0x000fe40000410000 */
[C---:B------:R-:W-:Y:S04]  /*12eb0*/  FMUL.FTZ R22, R132.reuse, R162 ;  /* 0x000000a284167220 */ /* 0x040fe80000410000 */
[----:B------:R-:W-:Y:S02]  /*12ec0*/  FMUL.FTZ R23, R132, R163 ;  /* 0x000000a384177220 */ /* 0x000fe40000410000 */
[C---:B------:R-:W-:Y:S02]  /*12ed0*/  FMUL.FTZ R46, R0.reuse, R186 ;  /* 0x000000ba002e7220 */ /* 0x040fe40000410000 */
[C---:B------:R-:W-:Y:S02]  /*12ee0*/  FMUL.FTZ R48, R133.reuse, R188 ;  /* 0x000000bc85307220 */ /* 0x040fe40000410000 */
[C---:B------:R-:W-:Y:S01]  /*12ef0*/  FMUL.FTZ R49, R133.reuse, R189 ;  /* 0x000000bd85317220 */ /* 0x040fe20000410000 */
[-C--:B------:R-:W-:Y:S03]  /*12f00*/  HMMA.16816.F32.BF16 R20, R192, R36.reuse, R20 ;  /* 0x00000024c014723c */ /* 0x080fe60000041814 */
[C---:B------:R-:W-:Y:S01]  /*12f10*/  FMUL.FTZ R42, R0.reuse, R182 ;  /* 0x000000b6002a7220 */ /* 0x040fe20000410000 */
[----:B------:R-:W-:Y:S01]  /*12f20*/  MOV R182, R158 ;  /* 0x0000009e00b67202 */ /* 0x000fe20000000f00 */
[C---:B------:R-:W-:Y:S01]  /*12f30*/  FMUL.FTZ R43, R0.reuse, R183 ;  /* 0x000000b7002b7220 */ /* 0x040fe20000410000 */
[----:B------:R-:W-:Y:S01]  /*12f40*/  MOV R183, R220 ;  /* 0x000000dc00b77202 */ /* 0x000fe20000000f00 */
[C---:B------:R-:W-:Y:S01]  /*12f50*/  FMUL.FTZ R47, R0.reuse, R187 ;  /* 0x000000bb002f7220 */ /* 0x040fe20000410000 */
[C---:B------:R-:W-:Y:S04]  /*12f60*/  HMMA.16816.F32.BF16 R24, R144.reuse, R36, R24 ;  /* 0x000000249018723c */ /* 0x040fe80000041818 */
[C---:B------:R-:W-:Y:S01]  /*12f70*/  FMUL.FTZ R31, R0.reuse, R171 ;  /* 0x000000ab001f7220 */ /* 0x040fe20000410000 */
[----:B------:R-:W-:Y:S01]  /*12f80*/  MOV R187, R160 ;  /* 0x000000a000bb7202 */ /* 0x000fe20000000f00 */
[----:B------:R-:W-:Y:S01]  /*12f90*/  FMUL.FTZ R58, R0, R58 ;  /* 0x0000003a003a7220 */ /* 0x000fe20000410000 */
[----:B------:R-:W-:Y:S01]  /*12fa0*/  LDSM.16.MT88.4 R160, [R228+0x900] ;  /* 0x00090000e4a0783b */ /* 0x000fe20000004200 */
[C---:B------:R-:W-:Y:S01]  /*12fb0*/  FMUL.FTZ R37, R133.reuse, R177 ;  /* 0x000000b185257220 */ /* 0x040fe20000410000 */
[----:B------:R-:W-:Y:S02]  /*12fc0*/  MOV R177, R138 ;  /* 0x0000008a00b17202 */ /* 0x000fe40000000f00 */
[-C--:B------:R-:W-:Y:S03]  /*12fd0*/  HMMA.16816.F32.BF16 R28, R144, R38.reuse, R28 ;  /* 0x00000026901c723c */ /* 0x080fe6000004181c */
[--C-:B------:R-:W-:Y:S02]  /*12fe0*/  FFMA.FTZ R138, R196, c[0x0][0x2d0], -R141.reuse ;  /* 0x0000b400c48a7a23 */ /* 0x100fe4000001088d */
[C---:B------:R-:W-:Y:S01]  /*12ff0*/  FMUL.FTZ R36, R133.reuse, R176 ;  /* 0x000000b085247220 */ /* 0x040fe20000410000 */
[----:B------:R-:W-:Y:S01]  /*13000*/  MOV R176, R217 ;  /* 0x000000d900b07202 */ /* 0x000fe20000000f00 */
[C---:B------:R-:W-:Y:S01]  /*13010*/  FMUL.FTZ R59, R0.reuse, R59 ;  /* 0x0000003b003b7220 */ /* 0x040fe20000410000 */
[C---:B------:R-:W-:Y:S04]  /*13020*/  HMMA.16816.F32.BF16 R32, R192.reuse, R38, R32 ;  /* 0x00000026c020723c */ /* 0x040fe80000041820 */
[C---:B------:R-:W-:Y:S02]  /*13030*/  FMUL.FTZ R62, R0.reuse, R62 ;  /* 0x0000003e003e7220 */ /* 0x040fe40000410000 */
[----:B------:R-:W-:Y:S02]  /*13040*/  FMUL.FTZ R63, R0, R63 ;  /* 0x0000003f003f7220 */ /* 0x000fe40000410000 */
[C---:B------:R-:W-:Y:S01]  /*13050*/  FMUL.FTZ R38, R132.reuse, R178 ;  /* 0x000000b284267220 */ /* 0x040fe20000410000 */
[----:B------:R-:W-:Y:S02]  /*13060*/  MOV R178, R139 ;  /* 0x0000008b00b27202 */ /* 0x000fe40000000f00 */
[----:B------:R3:W-:Y:S01]  /*13070*/  MUFU.EX2 R139, R138 ;  /* 0x0000008a008b7308 */ /* 0x0007e20000000800 */
[----:B------:R-:W-:Y:S01]  /*13080*/  FMUL.FTZ R39, R132, R179 ;  /* 0x000000b384277220 */ /* 0x000fe20000410000 */
[----:B------:R-:W-:Y:S01]  /*13090*/  MOV R179, R156 ;  /* 0x0000009c00b37202 */ /* 0x000fe20000000f00 */
[C---:B------:R-:W-:Y:S01]  /*130a0*/  FMUL.FTZ R74, R0.reuse, R74 ;  /* 0x0000004a004a7220 */ /* 0x040fe20000410000 */
[----:B------:R-:W-:Y:S01]  /*130b0*/  LDSM.16.MT88.4 R156, [R226+0x900] ;  /* 0x00090000e29c783b */ /* 0x000fe20000004200 */
[C---:B------:R-:W-:Y:S02]  /*130c0*/  FMUL.FTZ R75, R0.reuse, R75 ;  /* 0x0000004b004b7220 */ /* 0x040fe40000410000 */
[C---:B------:R-:W-:Y:S01]  /*130d0*/  FMUL.FTZ R78, R0.reuse, R78 ;  /* 0x0000004e004e7220 */ /* 0x040fe20000410000 */
[-C--:B-1----:R-:W-:Y:S03]  /*130e0*/  HMMA.16816.F32.BF16 R36, R192, R148.reuse, R36 ;  /* 0x00000094c024723c */ /* 0x082fe60000041824 */
[C---:B------:R-:W-:Y:S02]  /*130f0*/  FMUL.FTZ R79, R0.reuse, R79 ;  /* 0x0000004f004f7220 */ /* 0x040fe40000410000 */
[C---:B------:R-:W-:Y:S02]  /*13100*/  FMUL.FTZ R90, R0.reuse, R90 ;  /* 0x0000005a005a7220 */ /* 0x040fe40000410000 */
[----:B------:R-:W-:Y:S01]  /*13110*/  FMUL.FTZ R91, R0, R91 ;  /* 0x0000005b005b7220 */ /* 0x000fe20000410000 */
[C---:B------:R-:W-:Y:S04]  /*13120*/  HMMA.16816.F32.BF16 R40, R144.reuse, R148, R40 ;  /* 0x000000949028723c */ /* 0x040fe80000041828 */
[C---:B------:R-:W-:Y:S02]  /*13130*/  FMUL.FTZ R92, R2.reuse, R92 ;  /* 0x0000005c025c7220 */ /* 0x040fe40000410000 */
[----:B------:R-:W-:Y:S02]  /*13140*/  FMUL.FTZ R93, R2, R93 ;  /* 0x0000005d025d7220 */ /* 0x000fe40000410000 */
[-C--:B------:R-:W-:Y:S04]  /*13150*/  HMMA.16816.F32.BF16 R44, R144, R150.reuse, R44 ;  /* 0x00000096902c723c */ /* 0x080fe8000004182c */
[--C-:B---3--:R-:W-:Y:S02]  /*13160*/  FFMA.FTZ R138, R198, c[0x0][0x2d0], -R141.reuse ;  /* 0x0000b400c68a7a23 */ /* 0x108fe4000001088d */
[C---:B------:R-:W-:Y:S02]  /*13170*/  FMUL.FTZ R94, R0.reuse, R94 ;  /* 0x0000005e005e7220 */ /* 0x040fe40000410000 */
[C---:B------:R-:W-:Y:S01]  /*13180*/  HMMA.16816.F32.BF16 R48, R192.reuse, R150, R48 ;  /* 0x00000096c030723c */ /* 0x040fe20000041830 */
[----:B------:R1:W-:Y:S01]  /*13190*/  MUFU.EX2 R186, R138 ;  /* 0x0000008a00ba7308 */ /* 0x0003e20000000800 */
[----:B------:R-:W3:Y:S02]  /*131a0*/  LDSM.16.MT88.4 R148, [R225+0x1900] ;  /* 0x00190000e194783b */ /* 0x000ee40000004200 */
[----:B------:R-:W-:Y:S02]  /*131b0*/  FMUL.FTZ R95, R0, R95 ;  /* 0x0000005f005f7220 */ /* 0x000fe40000410000 */
[C---:B------:R-:W-:Y:S02]  /*131c0*/  FMUL.FTZ R96, R133.reuse, R96 ;  /* 0x0000006085607220 */ /* 0x040fe40000410000 */
[-C--:B--2---:R-:W-:Y:S04]  /*131d0*/  HMMA.16816.F32.BF16 R52, R192, R152.reuse, R52 ;  /* 0x00000098c034723c */ /* 0x084fe80000041834 */
[C---:B------:R-:W-:Y:S02]  /*131e0*/  FMUL.FTZ R97, R133.reuse, R97 ;  /* 0x0000006185617220 */ /* 0x040fe40000410000 */
[C---:B------:R-:W-:Y:S02]  /*131f0*/  FMUL.FTZ R98, R132.reuse, R98 ;  /* 0x0000006284627220 */ /* 0x040fe40000410000 */
[C---:B------:R-:W-:Y:S04]  /*13200*/  HMMA.16816.F32.BF16 R56, R144.reuse, R152, R56 ;  /* 0x000000989038723c */ /* 0x040fe80000041838 */
[C---:B------:R-:W-:Y:S02]  /*13210*/  FMUL.FTZ R99, R132.reuse, R99 ;  /* 0x0000006384637220 */ /* 0x040fe40000410000 */
[----:B------:R-:W-:Y:S02]  /*13220*/  FMUL.FTZ R100, R133, R100 ;  /* 0x0000006485647220 */ /* 0x000fe40000410000 */
[-C--:B------:R-:W-:Y:S04]  /*13230*/  HMMA.16816.F32.BF16 R60, R144, R154.reuse, R60 ;  /* 0x0000009a903c723c */ /* 0x080fe8000004183c */
[--C-:B-1----:R-:W-:Y:S02]  /*13240*/  FFMA.FTZ R138, R197, c[0x0][0x2d0], -R142.reuse ;  /* 0x0000b400c58a7a23 */ /* 0x102fe4000001088e */
[----:B------:R-:W-:Y:S02]  /*13250*/  FMUL.FTZ R101, R133, R101 ;  /* 0x0000006585657220 */ /* 0x000fe40000410000 */
[C---:B------:R-:W-:Y:S01]  /*13260*/  HMMA.16816.F32.BF16 R64, R192.reuse, R154, R64 ;  /* 0x0000009ac040723c */ /* 0x040fe20000041840 */
[----:B------:R1:W-:Y:S01]  /*13270*/  MUFU.EX2 R164, R138 ;  /* 0x0000008a00a47308 */ /* 0x0003e20000000800 */
[----:B------:R-:W2:Y:S02]  /*13280*/  LDSM.16.MT88.4 R152, [R226+0x1900] ;  /* 0x00190000e298783b */ /* 0x000ea40000004200 */
[C---:B------:R-:W-:Y:S02]  /*13290*/  FMUL.FTZ R102, R132.reuse, R102 ;  /* 0x0000006684667220 */ /* 0x040fe40000410000 */
[----:B------:R-:W-:Y:S02]  /*132a0*/  FMUL.FTZ R103, R132, R103 ;  /* 0x0000006784677220 */ /* 0x000fe40000410000 */
[C---:B------:R-:W-:Y:S01]  /*132b0*/  FMUL.FTZ R104, R2.reuse, R104 ;  /* 0x0000006802687220 */ /* 0x040fe20000410000 */
[-C--:B---3--:R-:W-:Y:S03]  /*132c0*/  HMMA.16816.F32.BF16 R68, R192, R148.reuse, R68 ;  /* 0x00000094c044723c */ /* 0x088fe60000041844 */
[----:B------:R-:W-:Y:S02]  /*132d0*/  FMUL.FTZ R105, R2, R105 ;  /* 0x0000006902697220 */ /* 0x000fe40000410000 */
[C---:B------:R-:W-:Y:S02]  /*132e0*/  FMUL.FTZ R106, R0.reuse, R106 ;  /* 0x0000006a006a7220 */ /* 0x040fe40000410000 */
[----:B------:R-:W-:Y:S01]  /*132f0*/  FMUL.FTZ R107, R0, R107 ;  /* 0x0000006b006b7220 */ /* 0x000fe20000410000 */
[C---:B------:R-:W-:Y:S04]  /*13300*/  HMMA.16816.F32.BF16 R72, R144.reuse, R148, R72 ;  /* 0x000000949048723c */ /* 0x040fe80000041848 */
[C---:B------:R-:W-:Y:S02]  /*13310*/  FMUL.FTZ R108, R2.reuse, R108 ;  /* 0x0000006c026c7220 */ /* 0x040fe40000410000 */
[----:B------:R-:W-:Y:S02]  /*13320*/  FMUL.FTZ R109, R2, R109 ;  /* 0x0000006d026d7220 */ /* 0x000fe40000410000 */
[-C--:B------:R-:W-:Y:S04]  /*13330*/  HMMA.16816.F32.BF16 R76, R144, R150.reuse, R76 ;  /* 0x00000096904c723c */ /* 0x080fe8000004184c */
[--C-:B-1----:R-:W-:Y:S02]  /*13340*/  FFMA.FTZ R138, R199, c[0x0][0x2d0], -R142.reuse ;  /* 0x0000b400c78a7a23 */ /* 0x102fe4000001088e */
[----:B------:R-:W-:Y:S01]  /*13350*/  LDSM.16.MT88.4 R196, [R227+0x1100] ;  /* 0x00110000e3c4783b */ /* 0x000fe20000004200 */
[C---:B------:R-:W-:Y:S01]  /*13360*/  FMUL.FTZ R110, R0.reuse, R110 ;  /* 0x0000006e006e7220 */ /* 0x040fe20000410000 */
[C---:B------:R-:W-:Y:S01]  /*13370*/  HMMA.16816.F32.BF16 R80, R192.reuse, R150, R80 ;  /* 0x00000096c050723c */ /* 0x040fe20000041850 */
[----:B------:R1:W3:Y:S03]  /*13380*/  MUFU.EX2 R188, R138 ;  /* 0x0000008a00bc7308 */ /* 0x0002e60000000800 */
[----:B------:R-:W-:Y:S02]  /*13390*/  FMUL.FTZ R111, R0, R111 ;  /* 0x0000006f006f7220 */ /* 0x000fe40000410000 */
[----:B------:R-:W4:Y:S01]  /*133a0*/  LDSM.16.MT88.4 R148, [R228+0x1900] ;  /* 0x00190000e494783b */ /* 0x000f220000004200 */
[C---:B------:R-:W-:Y:S01]  /*133b0*/  FMUL.FTZ R112, R133.reuse, R112 ;  /* 0x0000007085707220 */ /* 0x040fe20000410000 */
[-C--:B--2---:R-:W-:Y:S04]  /*133c0*/  HMMA.16816.F32.BF16 R84, R192, R152.reuse, R84 ;  /* 0x00000098c054723c */ /* 0x084fe80000041854 */
[C---:B------:R-:W-:Y:S02]  /*133d0*/  FMUL.FTZ R113, R133.reuse, R113 ;  /* 0x0000007185717220 */ /* 0x040fe40000410000 */
[C---:B------:R-:W-:Y:S02]  /*133e0*/  FMUL.FTZ R114, R132.reuse, R114 ;  /* 0x0000007284727220 */ /* 0x040fe40000410000 */
[C---:B------:R-:W-:Y:S04]  /*133f0*/  HMMA.16816.F32.BF16 R88, R144.reuse, R152, R88 ;  /* 0x000000989058723c */ /* 0x040fe80000041858 */
[----:B------:R-:W-:Y:S02]  /*13400*/  FMUL.FTZ R115, R132, R115 ;  /* 0x0000007384737220 */ /* 0x000fe40000410000 */
[C---:B------:R-:W-:Y:S02]  /*13410*/  FMUL.FTZ R116, R133.reuse, R116 ;  /* 0x0000007485747220 */ /* 0x040fe40000410000 */
        /* <DEDUP_REMOVED lines=8> */
[C---:B------:R-:W-:Y:S04]  /*134a0*/  FMUL.FTZ R120, R2.reuse, R120 ;  /* 0x0000007802787220 */ /* 0x040fe80000410000 */
[----:B------:R-:W-:Y:S01]  /*134b0*/  FMUL.FTZ R121, R2, R121 ;  /* 0x0000007902797220 */ /* 0x000fe20000410000 */
[-C--:B----4-:R-:W-:Y:S03]  /*134c0*/  HMMA.16816.F32.BF16 R100, R192, R148.reuse, R100 ;  /* 0x00000094c064723c */ /* 0x090fe60000041864 */
[C---:B------:R-:W-:Y:S02]  /*134d0*/  FMUL.FTZ R122, R0.reuse, R122 ;  /* 0x0000007a007a7220 */ /* 0x040fe40000410000 */
[----:B------:R-:W-:Y:S02]  /*134e0*/  FMUL.FTZ R123, R0, R123 ;  /* 0x0000007b007b7220 */ /* 0x000fe40000410000 */
[C---:B------:R-:W-:Y:S01]  /*134f0*/  FMUL.FTZ R124, R2.reuse, R124 ;  /* 0x0000007c027c7220 */ /* 0x040fe20000410000 */
[C---:B------:R-:W-:Y:S04]  /*13500*/  HMMA.16816.F32.BF16 R104, R144.reuse, R148, R104 ;  /* 0x000000949068723c */ /* 0x040fe80000041868 */
[----:B-1----:R-:W-:Y:S02]  /*13510*/  FFMA.FTZ R138, R203, c[0x0][0x2d0], -R141 ;  /* 0x0000b400cb8a7a23 */ /* 0x002fe4000001088d */
[----:B------:R-:W-:Y:S02]  /*13520*/  FMUL.FTZ R125, R2, R125 ;  /* 0x0000007d027d7220 */ /* 0x000fe40000410000 */
[-C--:B------:R-:W-:Y:S01]  /*13530*/  HMMA.16816.F32.BF16 R108, R144, R150.reuse, R108 ;  /* 0x00000096906c723c */ /* 0x080fe2000004186c */
[----:B------:R1:W4:Y:S03]  /*13540*/  MUFU.EX2 R170, R138 ;  /* 0x0000008a00aa7308 */ /* 0x0003260000000800 */
[C---:B------:R-:W-:Y:S02]  /*13550*/  FMUL.FTZ R126, R0.reuse, R126 ;  /* 0x0000007e007e7220 */ /* 0x040fe40000410000 */
[----:B------:R-:W-:Y:S02]  /*13560*/  FMUL.FTZ R127, R0, R127 ;  /* 0x0000007f007f7220 */ /* 0x000fe40000410000 */
[C---:B------:R-:W-:Y:S01]  /*13570*/  HMMA.16816.F32.BF16 R112, R192.reuse, R150, R112 ;  /* 0x00000096c070723c */ /* 0x040fe20000041870 */
[----:B------:R-:W5:Y:S03]  /*13580*/  LDSM.16.MT88.4 R148, [R225+0x900] ;  /* 0x00090000e194783b */ /* 0x000f660000004200 */
[C---:B------:R-:W-:Y:S02]  /*13590*/  FMUL.FTZ R128, R133.reuse, R128 ;  /* 0x0000008085807220 */ /* 0x040fe40000410000 */
[----:B------:R-:W-:Y:S02]  /*135a0*/  FMUL.FTZ R129, R133, R129 ;  /* 0x0000008185817220 */ /* 0x000fe40000410000 */
[-C--:B--2---:R-:W-:Y:S04]  /*135b0*/  HMMA.16816.F32.BF16 R116, R192, R152.reuse, R116 ;  /* 0x00000098c074723c */ /* 0x084fe80000041874 */
[C---:B------:R-:W-:Y:S02]  /*135c0*/  FMUL.FTZ R130, R132.reuse, R130 ;  /* 0x0000008284827220 */ /* 0x040fe40000410000 */
[----:B------:R-:W-:Y:S02]  /*135d0*/  FMUL.FTZ R131, R132, R131 ;  /* 0x0000008384837220 */ /* 0x000fe40000410000 */
[C---:B------:R-:W-:Y:S04]  /*135e0*/  HMMA.16816.F32.BF16 R120, R144.reuse, R152, R120 ;  /* 0x000000989078723c */ /* 0x040fe80000041878 */
[--C-:B-1----:R-:W-:Y:S04]  /*135f0*/  FFMA.FTZ R138, R201, c[0x0][0x2d0], -R142.reuse ;  /* 0x0000b400c98a7a23 */ /* 0x102fe8000001088e */
[-C--:B------:R-:W-:Y:S01]  /*13600*/  HMMA.16816.F32.BF16 R124, R144, R154.reuse, R124 ;  /* 0x0000009a907c723c */ /* 0x080fe2000004187c */
[----:B------:R1:W-:Y:S06]  /*13610*/  MUFU.EX2 R168, R138 ;  /* 0x0000008a00a87308 */ /* 0x0003ec0000000800 */
[----:B---3--:R-:W-:Y:S01]  /*13620*/  F2FP.BF16.PACK_AB R145, R188, R164 ;  /* 0x000000a4bc91723e */ /* 0x008fe200000010ff */
[----:B------:R-:W-:Y:S04]  /*13630*/  HMMA.16816.F32.BF16 R128, R192, R154, R128 ;  /* 0x0000009ac080723c */ /* 0x000fe80000041880 */
[----:B----4-:R-:W-:Y:S02]  /*13640*/  F2FP.BF16.PACK_AB R146, R170, R190 ;  /* 0x000000beaa92723e */ /* 0x010fe400000010ff */
[----:B------:R-:W-:Y:S01]  /*13650*/  F2FP.BF16.PACK_AB R144, R186, R139 ;  /* 0x0000008bba90723e */ /* 0x000fe200000010ff */
[----:B-1----:R-:W-:Y:S04]  /*13660*/  FFMA.FTZ R138, R204, c[0x0][0x2d0], -R142 ;  /* 0x0000b400cc8a7a23 */ /* 0x002fe8000001088e */
[----:B------:R1:W2:Y:S02]  /*13670*/  MUFU.EX2 R171, R138 ;  /* 0x0000008a00ab7308 */ /* 0x0002a40000000800 */
[--C-:B-1----:R-:W-:Y:S01]  /*13680*/  FFMA.FTZ R138, R202, c[0x0][0x2d0], -R143.reuse ;  /* 0x0000b400ca8a7a23 */ /* 0x102fe2000001088f */
[----:B--2---:R-:W-:Y:S07]  /*13690*/  F2FP.BF16.PACK_AB R147, R171, R168 ;  /* 0x000000a8ab93723e */ /* 0x004fee00000010ff */
[----:B------:R1:W-:Y:S01]  /*136a0*/  MUFU.EX2 R184, R138 ;  /* 0x0000008a00b87308 */ /* 0x0003e20000000800 */
[-C--:B-----5:R-:W-:Y:S05]  /*136b0*/  HMMA.16816.F32.BF16 R4, R144, R148.reuse, R4 ;  /* 0x000000949004723c */ /* 0x0a0fea0000041804 */
[--C-:B-1----:R-:W-:Y:S04]  /*136c0*/  FFMA.FTZ R138, R205, c[0x0][0x2d0], -R143.reuse ;  /* 0x0000b400cd8a7a23 */ /* 0x102fe8000001088f */
[----:B------:R1:W2:Y:S03]  /*136d0*/  MUFU.EX2 R189, R138 ;  /* 0x0000008a00bd7308 */ /* 0x0002a60000000800 */
[--C-:B-1----:R-:W-:Y:S01]  /*136e0*/  FFMA.FTZ R138, R208, c[0x0][0x2d0], -R143.reuse ;  /* 0x0000b400d08a7a23 */ /* 0x102fe2000001088f */
[----:B--2---:R-:W-:Y:S06]  /*136f0*/  F2FP.BF16.PACK_AB R152, R189, R184 ;  /* 0x000000b8bd98723e */ /* 0x004fec00000010ff */
[----:B------:R1:W-:Y:S02]  /*13700*/  MUFU.EX2 R169, R138 ;  /* 0x0000008a00a97308 */ /* 0x0003e40000000800 */
[----:B-1----:R-:W-:Y:S08]  /*13710*/  FFMA.FTZ R138, R210, c[0x0][0x2d0], -R143 ;  /* 0x0000b400d28a7a23 */ /* 0x002ff0000001088f */
[----:B------:R1:W2:Y:S02]  /*13720*/  MUFU.EX2 R252, R138 ;  /* 0x0000008a00fc7308 */ /* 0x0002a40000000800 */
[--C-:B-1----:R-:W-:Y:S01]  /*13730*/  FFMA.FTZ R138, R207, c[0x0][0x2d0], -R134.reuse ;  /* 0x0000b400cf8a7a23 */ /* 0x102fe20000010886 */
[----:B--2---:R-:W-:Y:S07]  /*13740*/  F2FP.BF16.PACK_AB R154, R252, R169 ;  /* 0x000000a9fc9a723e */ /* 0x004fee00000010ff */
[----:B------:R1:W-:Y:S02]  /*13750*/  MUFU.EX2 R251, R138 ;  /* 0x0000008a00fb7308 */ /* 0x0003e40000000800 */
[--C-:B-1----:R-:W-:Y:S08]  /*13760*/  FFMA.FTZ R138, R209, c[0x0][0x2d0], -R134.reuse ;  /* 0x0000b400d18a7a23 */ /* 0x102ff00000010886 */
[----:B------:R1:W2:Y:S02]  /*13770*/  MUFU.EX2 R221, R138 ;  /* 0x0000008a00dd7308 */ /* 0x0002a40000000800 */
[--C-:B-1----:R-:W-:Y:S01]  /*13780*/  FFMA.FTZ R138, R211, c[0x0][0x2d0], -R134.reuse ;  /* 0x0000b400d38a7a23 */ /* 0x102fe20000010886 */
[----:B--2---:R-:W-:Y:S07]  /*13790*/  F2FP.BF16.PACK_AB R153, R221, R251 ;  /* 0x000000fbdd99723e */ /* 0x004fee00000010ff */
[----:B------:R1:W-:Y:S02]  /*137a0*/  MUFU.EX2 R220, R138 ;  /* 0x0000008a00dc7308 */ /* 0x0003e40000000800 */
[----:B-1----:R-:W-:Y:S08]  /*137b0*/  FFMA.FTZ R138, R206, c[0x0][0x2d0], -R134 ;  /* 0x0000b400ce8a7a23 */ /* 0x002ff00000010886 */
[----:B------:R1:W2:Y:S02]  /*137c0*/  MUFU.EX2 R201, R138 ;  /* 0x0000008a00c97308 */ /* 0x0002a40000000800 */
[--C-:B-1----:R-:W-:Y:S01]  /*137d0*/  FFMA.FTZ R138, R244, c[0x0][0x2d0], -R141.reuse ;  /* 0x0000b400f48a7a23 */ /* 0x102fe2000001088d */
[----:B--2---:R-:W-:Y:S02]  /*137e0*/  F2FP.BF16.PACK_AB R155, R201, R220 ;  /* 0x000000dcc99b723e */ /* 0x004fe400000010ff */
[----:B------:R-:W-:Y:S05]  /*137f0*/  MOV R244, R185 ;  /* 0x000000b900f47202 */ /* 0x000fea0000000f00 */
[----:B------:R1:W-:Y:S01]  /*13800*/  MUFU.EX2 R218, R138 ;  /* 0x0000008a00da7308 */ /* 0x0003e20000000800 */
[----:B------:R-:W-:Y:S02]  /*13810*/  MOV R185, R183 ;  /* 0x000000b700b97202 */ /* 0x000fe40000000f00 */
[----:B------:R-:W-:Y:S01]  /*13820*/  MOV R183, R175 ;  /* 0x000000af00b77202 */ /* 0x000fe20000000f00 */
[C---:B------:R-:W-:Y:S04]  /*13830*/  HMMA.16816.F32.BF16 R8, R152.reuse, R148, R8 ;  /* 0x000000949808723c */ /* 0x040fe80000041808 */
[----:B------:R-:W-:Y:S02]  /*13840*/  MOV R175, R173 ;  /* 0x000000ad00af7202 */ /* 0x000fe40000000f00 */
[----:B------:R-:W-:Y:S02]  /*13850*/  MOV R173, R166 ;  /* 0x000000a600ad7202 */ /* 0x000fe40000000f00 */
[-C--:B------:R-:W-:Y:S03]  /*13860*/  HMMA.16816.F32.BF16 R12, R152, R150.reuse, R12 ;  /* 0x00000096980c723c */ /* 0x080fe6000004180c */
[----:B------:R-:W-:Y:S05]  /*13870*/  ISETP.GT.AND P0, PT, R242, R244, PT ;  /* 0x000000f4f200720c */ /* 0x000fea0003f04270 */
        /* <DEDUP_REMOVED lines=9> */
[----:B------:R-:W3:Y:S03]  /*13910*/  LDSM.16.MT88.4 R156, [R225+0x2100] ;  /* 0x00210000e19c783b */ /* 0x000ee60000004200 */
        /* <DEDUP_REMOVED lines=10> */
[-C--:B--2---:R-:W-:Y:S01]  /*139c0*/  HMMA.16816.F32.BF16 R52, R144, R148.reuse, R52 ;  /* 0x000000949034723c */ /* 0x084fe20000041834 */
[----:B------:R1:W2:Y:S07]  /*139d0*/  MUFU.EX2 R209, R138 ;  /* 0x0000008a00d17308 */ /* 0x0002ae0000000800 */
[C---:B------:R-:W-:Y:S08]  /*139e0*/  HMMA.16816.F32.BF16 R56, R152.reuse, R148, R56 ;  /* 0x000000949838723c */ /* 0x040ff00000041838 */
[-C--:B------:R-:W-:Y:S08]  /*139f0*/  HMMA.16816.F32.BF16 R60, R152, R150.reuse, R60 ;  /* 0x00000096983c723c */ /* 0x080ff0000004183c */
[C---:B------:R-:W-:Y:S01]  /*13a00*/  HMMA.16816.F32.BF16 R64, R144.reuse, R150, R64 ;  /* 0x000000969040723c */ /* 0x040fe20000041840 */
[----:B------:R-:W5:Y:S03]  /*13a10*/  LDSM.16.MT88.4 R148, [R228+0x2100] ;  /* 0x00210000e494783b */ /* 0x000f660000004200 */
[--C-:B-1----:R-:W-:Y:S01]  /*13a20*/  FFMA.FTZ R138, R249, c[0x0][0x2d0], -R141.reuse ;  /* 0x0000b400f98a7a23 */ /* 0x102fe2000001088d */
[----:B------:R-:W-:Y:S01]  /*13a30*/  MOV R249, R168 ;  /* 0x000000a800f97202 */ /* 0x000fe20000000f00 */
[----:B------:R-:W-:Y:S01]  /*13a40*/  FFMA.FTZ R141, R248, c[0x0][0x2d0], -R141 ;  /* 0x0000b400f88d7a23 */ /* 0x000fe2000001088d */
[----:B------:R-:W-:Y:S01]  /*13a50*/  MOV R248, R190 ;  /* 0x000000be00f87202 */ /* 0x000fe20000000f00 */
[-C--:B---3--:R-:W-:Y:S01]  /*13a60*/  HMMA.16816.F32.BF16 R68, R144, R156.reuse, R68 ;  /* 0x0000009c9044723c */ /* 0x088fe20000041844 */
[----:B------:R1:W-:Y:S07]  /*13a70*/  MUFU.EX2 R210, R138 ;  /* 0x0000008a00d27308 */ /* 0x0003ee0000000800 */
[C---:B------:R-:W-:Y:S03]  /*13a80*/  HMMA.16816.F32.BF16 R72, R152.reuse, R156, R72 ;  /* 0x0000009c9848723c */ /* 0x040fe60000041848 */
[----:B------:R2:W3:Y:S05]  /*13a90*/  MUFU.EX2 R208, R141 ;  /* 0x0000008d00d07308 */ /* 0x0004ea0000000800 */
[-C--:B------:R-:W-:Y:S08]  /*13aa0*/  HMMA.16816.F32.BF16 R76, R152, R158.reuse, R76 ;  /* 0x0000009e984c723c */ /* 0x080ff0000004184c */
[C---:B------:R-:W-:Y:S01]  /*13ab0*/  HMMA.16816.F32.BF16 R80, R144.reuse, R158, R80 ;  /* 0x0000009e9050723c */ /* 0x040fe20000041850 */
[----:B------:R-:W3:Y:S03]  /*13ac0*/  LDSM.16.MT88.4 R156, [R227+0x2100] ;  /* 0x00210000e39c783b */ /* 0x000ee60000004200 */
[--C-:B-1----:R-:W-:Y:S01]  /*13ad0*/  FFMA.FTZ R138, R246, c[0x0][0x2d0], -R142.reuse ;  /* 0x0000b400f68a7a23 */ /* 0x102fe2000001088e */
[----:B------:R-:W-:Y:S01]  /*13ae0*/  MOV R246, R189 ;  /* 0x000000bd00f67202 */ /* 0x000fe20000000f00 */
[----:B------:R-:W-:Y:S01]  /*13af0*/  FFMA.FTZ R142, R247, c[0x0][0x2d0], -R142 ;  /* 0x0000b400f78e7a23 */ /* 0x000fe2000001088e */
[----:B------:R-:W-:Y:S01]  /*13b00*/  MOV R247, R188 ;  /* 0x000000bc00f77202 */ /* 0x000fe20000000f00 */
[-C--:B----4-:R-:W-:Y:S01]  /*13b10*/  HMMA.16816.F32.BF16 R84, R144, R160.reuse, R84 ;  /* 0x000000a09054723c */ /* 0x090fe20000041854 */
[----:B------:R1:W-:Y:S01]  /*13b20*/  MUFU.EX2 R207, R138 ;  /* 0x0000008a00cf7308 */ /* 0x0003e20000000800 */
[----:B------:R-:W-:Y:S02]  /*13b30*/  LDSM.16.MT88.4 R188, [R228+0x1100] ;  /* 0x00110000e4bc783b */ /* 0x000fe40000004200 */
[----:B--2---:R-:W-:Y:S04]  /*13b40*/  F2FP.BF16.PACK_AB R141, R209, R211 ;  /* 0x000000d3d18d723e */ /* 0x004fe800000010ff */
[C---:B------:R-:W-:Y:S03]  /*13b50*/  HMMA.16816.F32.BF16 R88, R152.reuse, R160, R88 ;  /* 0x000000a09858723c */ /* 0x040fe60000041858 */
[----:B------:R3:W-:Y:S05]  /*13b60*/  MUFU.EX2 R206, R142 ;  /* 0x0000008e00ce7308 */ /* 0x0007ea0000000800 */
[-C--:B------:R-:W-:Y:S08]  /*13b70*/  HMMA.16816.F32.BF16 R92, R152, R162.reuse, R92 ;  /* 0x000000a2985c723c */ /* 0x080ff0000004185c */
[C---:B------:R-:W-:Y:S04]  /*13b80*/  HMMA.16816.F32.BF16 R96, R144.reuse, R162, R96 ;  /* 0x000000a29060723c */ /* 0x040fe80000041860 */
[--C-:B-1----:R-:W-:Y:S01]  /*13b90*/  FFMA.FTZ R138, R215, c[0x0][0x2d0], -R143.reuse ;  /* 0x0000b400d78a7a23 */ /* 0x102fe2000001088f */
[----:B------:R-:W-:Y:S03]  /*13ba0*/  MOV R215, R187 ;  /* 0x000000bb00d77202 */ /* 0x000fe60000000f00 */
[-C--:B-----5:R-:W-:Y:S01]  /*13bb0*/  HMMA.16816.F32.BF16 R100, R144, R148.reuse, R100 ;  /* 0x000000949064723c */ /* 0x0a0fe20000041864 */
[----:B------:R1:W-:Y:S03]  /*13bc0*/  MUFU.EX2 R205, R138 ;  /* 0x0000008a00cd7308 */ /* 0x0003e60000000800 */
[----:B---3--:R-:W-:Y:S04]  /*13bd0*/  F2FP.BF16.PACK_AB R142, R208, R210 ;  /* 0x000000d2d08e723e */ /* 0x008fe800000010ff */
        /* <DEDUP_REMOVED lines=18> */
[----:B--2---:R-:W-:Y:S02]  /*13d00*/  F2FP.BF16.PACK_AB R192, R203, R205 ;  /* 0x000000cdcbc0723e */ /* 0x004fe400000010ff */
[----:B------:R-:W-:Y:S02]  /*13d10*/  MOV R187, R174 ;  /* 0x000000ae00bb7202 */ /* 0x000fe40000000f00 */
[----:B------:R2:W3:Y:S01]  /*13d20*/  MUFU.EX2 R202, R143 ;  /* 0x0000008f00ca7308 */ /* 0x0004e20000000800 */
[--C-:B-1----:R-:W-:Y:S01]  /*13d30*/  FFMA.FTZ R138, R213, c[0x0][0x2d0], -R134.reuse ;  /* 0x0000b400d58a7a23 */ /* 0x102fe20000010886 */
[----:B------:R-:W-:Y:S02]  /*13d40*/  MOV R213, R164 ;  /* 0x000000a400d57202 */ /* 0x000fe40000000f00 */
[----:B------:R-:W1:Y:S06]  /*13d50*/  LDSM.16.MT88.4 R164, [R225+0x1100] ;  /* 0x00110000e1a4783b */ /* 0x000e6c0000004200 */
[----:B------:R4:W-:Y:S01]  /*13d60*/  MUFU.EX2 R200, R138 ;  /* 0x0000008a00c87308 */ /* 0x0009e20000000800 */
[----:B--2---:R-:W-:Y:S02]  /*13d70*/  F2FP.BF16.PACK_AB R143, R206, R207 ;  /* 0x000000cfce8f723e */ /* 0x004fe400000010ff */
[----:B---3--:R-:W-:Y:S01]  /*13d80*/  F2FP.BF16.PACK_AB R194, R202, R204 ;  /* 0x000000cccac2723e */ /* 0x008fe200000010ff */
[--C-:B----4-:R-:W-:Y:S01]  /*13d90*/  FFMA.FTZ R138, R212, c[0x0][0x2d0], -R134.reuse ;  /* 0x0000b400d48a7a23 */ /* 0x110fe20000010886 */
[----:B------:R-:W-:Y:S05]  /*13da0*/  MOV R212, R139 ;  /* 0x0000008b00d47202 */ /* 0x000fea0000000f00 */
[----:B------:R2:W3:Y:S02]  /*13db0*/  MUFU.EX2 R139, R138 ;  /* 0x0000008a008b7308 */ /* 0x0004e40000000800 */
[--C-:B--2---:R-:W-:Y:S01]  /*13dc0*/  FFMA.FTZ R138, R214, c[0x0][0x2d0], -R134.reuse ;  /* 0x0000b400d68a7a23 */ /* 0x104fe20000010886 */
[----:B------:R-:W-:Y:S01]  /*13dd0*/  MOV R214, R185 ;  /* 0x000000b900d67202 */ /* 0x000fe20000000f00 */
[----:B------:R-:W-:Y:S01]  /*13de0*/  FFMA.FTZ R134, R140, c[0x0][0x2d0], -R134 ;  /* 0x0000b4008c867a23 */ /* 0x000fe20000010886 */
[----:B------:R-:W-:Y:S02]  /*13df0*/  MOV R185, R172 ;  /* 0x000000ac00b97202 */ /* 0x000fe40000000f00 */
[----:B------:R-:W2:Y:S03]  /*13e00*/  LDSM.16.MT88.4 R172, [R226+0x1100] ;  /* 0x00110000e2ac783b */ /* 0x000ea60000004200 */
[----:B------:R-:W-:Y:S01]  /*13e10*/  MUFU.EX2 R138, R138 ;  /* 0x0000008a008a7308 */ /* 0x000fe20000000800 */
[----:B------:R-:W-:Y:S02]  /*13e20*/  F2FP.BF16.PACK_AB R140, R217, R218 ;  /* 0x000000dad98c723e */ /* 0x000fe400000010ff */
[----:B---3--:R-:W-:Y:S05]  /*13e30*/  F2FP.BF16.PACK_AB R193, R139, R200 ;  /* 0x000000c88bc1723e */ /* 0x008fea00000010ff */
[-C--:B-1----:R-:W-:Y:S01]  /*13e40*/  HMMA.16816.F32.BF16 R144, R140, R164.reuse, R4 ;  /* 0x000000a48c90723c */ /* 0x082fe20000041804 */
[----:B------:R-:W1:Y:S01]  /*13e50*/  LDSM.16.MT88.4 R4, [R225+0x2900] ;  /* 0x00290000e104783b */ /* 0x000e620000004200 */
[----:B------:R-:W3:Y:S03]  /*13e60*/  MUFU.EX2 R134, R134 ;  /* 0x0000008600867308 */ /* 0x000ee60000000800 */
[----:B---3--:R-:W-:Y:S07]  /*13e70*/  F2FP.BF16.PACK_AB R195, R134, R138 ;  /* 0x0000008a86c3723e */ /* 0x008fee00000010ff */
[C---:B------:R-:W-:Y:S01]  /*13e80*/  HMMA.16816.F32.BF16 R148, R192.reuse, R164, R8 ;  /* 0x000000a4c094723c */ /* 0x040fe20000041808 */
[----:B------:R-:W3:Y:S07]  /*13e90*/  LDSM.16.MT88.4 R8, [R226+0x2900] ;  /* 0x00290000e208783b */ /* 0x000eee0000004200 */
[-C--:B------:R-:W-:Y:S01]  /*13ea0*/  HMMA.16816.F32.BF16 R152, R192, R166.reuse, R12 ;  /* 0x000000a6c098723c */ /* 0x080fe2000004180c */
[----:B------:R-:W4:Y:S07]  /*13eb0*/  LDSM.16.MT88.4 R12, [R228+0x2900] ;  /* 0x00290000e40c783b */ /* 0x000f2e0000004200 */
[C---:B------:R-:W-:Y:S01]  /*13ec0*/  HMMA.16816.F32.BF16 R156, R140.reuse, R166, R16 ;  /* 0x000000a68c9c723c */ /* 0x040fe20000041810 */
[----:B------:R-:W5:Y:S07]  /*13ed0*/  LDSM.16.MT88.4 R16, [R227+0x2900] ;  /* 0x00290000e310783b */ /* 0x000f6e0000004200 */
[-C--:B--2---:R-:W-:Y:S01]  /*13ee0*/  HMMA.16816.F32.BF16 R160, R140, R172.reuse, R20 ;  /* 0x000000ac8ca0723c */ /* 0x084fe20000041814 */
[----:B------:R-:W2:Y:S06]  /*13ef0*/  LDL.LU R20, [R1+0x1c] ;  /* 0x00001c0001147983 */ /* 0x000eac0000300800 */
[----:B------:R-:W-:Y:S01]  /*13f00*/  MOV R23, R245 ;  /* 0x000000f500177202 */ /* 0x000fe20000000f00 */
[C---:B------:R-:W-:Y:S04]  /*13f10*/  HMMA.16816.F32.BF16 R164, R192.reuse, R172, R24 ;  /* 0x000000acc0a4723c */ /* 0x040fe80000041818 */
[----:B------:R-:W-:Y:S02]  /*13f20*/  MOV R245, R171 ;  /* 0x000000ab00f57202 */ /* 0x000fe40000000f00 */
[----:B------:R-:W-:Y:S02]  /*13f30*/  MOV R22, R187 ;  /* 0x000000bb00167202 */ /* 0x000fe40000000f00 */
[-C--:B------:R-:W-:Y:S01]  /*13f40*/  HMMA.16816.F32.BF16 R168, R192, R174.reuse, R28 ;  /* 0x000000aec0a8723c */ /* 0x080fe2000004181c */
[----:B------:R-:W2:Y:S03]  /*13f50*/  LDL.LU R28, [R1+0x18] ;  /* 0x00001800011c7983 */ /* 0x000ea60000300800 */
[----:B------:R-:W-:Y:S02]  /*13f60*/  MOV R21, R186 ;  /* 0x000000ba00157202 */ /* 0x000fe40000000f00 */
[----:B------:R-:W-:Y:S02]  /*13f70*/  MOV R27, R185 ;  /* 0x000000b9001b7202 */ /* 0x000fe40000000f00 */
[C---:B------:R-:W-:Y:S01]  /*13f80*/  HMMA.16816.F32.BF16 R172, R140.reuse, R174, R32 ;  /* 0x000000ae8cac723c */ /* 0x040fe20000041820 */
[----:B------:R-:W2:Y:S03]  /*13f90*/  LDL.LU R33, [R1+0x10] ;  /* 0x0000100001217983 */ /* 0x000ea60000300800 */
[----:B------:R-:W-:Y:S01]  /*13fa0*/  MOV R31, R178 ;  /* 0x000000b2001f7202 */ /* 0x000fe20000000f00 */
[----:B------:R-:W2:Y:S01]  /*13fb0*/  LDL.LU R32, [R1+0x14] ;  /* 0x0000140001207983 */ /* 0x000ea20000300800 */
[----:B------:R-:W-:Y:S02]  /*13fc0*/  MOV R30, R179 ;  /* 0x000000b3001e7202 */ /* 0x000fe40000000f00 */
[----:B------:R-:W-:Y:S04]  /*13fd0*/  MOV R35, R176 ;  /* 0x000000b000237202 */ /* 0x000fe80000000f00 */
[----:B------:R-:W-:Y:S02]  /*13fe0*/  MOV R34, R177 ;  /* 0x000000b100227202 */ /* 0x000fe40000000f00 */
[-C--:B------:R-:W-:Y:S03]  /*13ff0*/  HMMA.16816.F32.BF16 R176, R140, R188.reuse, R36 ;  /* 0x000000bc8cb0723c */ /* 0x080fe60000041824 */
[----:B------:R-:W-:Y:S02]  /*14000*/  MOV R25, R183 ;  /* 0x000000b700197202 */ /* 0x000fe40000000f00 */
[----:B------:R-:W-:Y:S02]  /*14010*/  MOV R24, R182 ;  /* 0x000000b600187202 */ /* 0x000fe40000000f00 */
[----:B------:R-:W-:Y:S02]  /*14020*/  MOV R29, R181 ;  /* 0x000000b5001d7202 */ /* 0x000fe40000000f00 */
[----:B------:R-:W-:Y:S02]  /*14030*/  MOV R39, R180 ;  /* 0x000000b400277202 */ /* 0x000fe40000000f00 */
[C---:B------:R-:W-:Y:S04]  /*14040*/  HMMA.16816.F32.BF16 R180, R192.reuse, R188, R40 ;  /* 0x000000bcc0b4723c */ /* 0x040fe80000041828 */
[----:B------:R-:W-:Y:S04]  /*14050*/  MOV R26, R184 ;  /* 0x000000b8001a7202 */ /* 0x000fe80000000f00 */
        /* <DEDUP_REMOVED lines=9> */
[C---:B------:R-:W-:Y:S08]  /*140f0*/  HMMA.16816.F32.BF16 R80, R140.reuse, R6, R80 ;  /* 0x000000068c50723c */ /* 0x040ff00000041850 */
[-C--:B---3--:R-:W-:Y:S08]  /*14100*/  HMMA.16816.F32.BF16 R84, R140, R8.reuse, R84 ;  /* 0x000000088c54723c */ /* 0x088ff00000041854 */
[C---:B------:R-:W-:Y:S08]  /*14110*/  HMMA.16816.F32.BF16 R88, R192.reuse, R8, R88 ;  /* 0x00000008c058723c */ /* 0x040ff00000041858 */
[-C--:B------:R-:W-:Y:S08]  /*14120*/  HMMA.16816.F32.BF16 R92, R192, R10.reuse, R92 ;  /* 0x0000000ac05c723c */ /* 0x080ff0000004185c */
[C---:B------:R-:W-:Y:S08]  /*14130*/  HMMA.16816.F32.BF16 R96, R140.reuse, R10, R96 ;  /* 0x0000000a8c60723c */ /* 0x040ff00000041860 */
[-C--:B----4-:R-:W-:Y:S08]  /*14140*/  HMMA.16816.F32.BF16 R100, R140, R12.reuse, R100 ;  /* 0x0000000c8c64723c */ /* 0x090ff00000041864 */
[C---:B------:R-:W-:Y:S08]  /*14150*/  HMMA.16816.F32.BF16 R104, R192.reuse, R12, R104 ;  /* 0x0000000cc068723c */ /* 0x040ff00000041868 */
[-C--:B------:R-:W-:Y:S08]  /*14160*/  HMMA.16816.F32.BF16 R108, R192, R14.reuse, R108 ;  /* 0x0000000ec06c723c */ /* 0x080ff0000004186c */
[C---:B------:R-:W-:Y:S08]  /*14170*/  HMMA.16816.F32.BF16 R112, R140.reuse, R14, R112 ;  /* 0x0000000e8c70723c */ /* 0x040ff00000041870 */
[-C--:B-----5:R-:W-:Y:S08]  /*14180*/  HMMA.16816.F32.BF16 R116, R140, R16.reuse, R116 ;  /* 0x000000108c74723c */ /* 0x0a0ff00000041874 */
[C---:B------:R-:W-:Y:S08]  /*14190*/  HMMA.16816.F32.BF16 R120, R192.reuse, R16, R120 ;  /* 0x00000010c078723c */ /* 0x040ff00000041878 */
[-C--:B------:R-:W-:Y:S08]  /*141a0*/  HMMA.16816.F32.BF16 R124, R192, R18.reuse, R124 ;  /* 0x00000012c07c723c */ /* 0x080ff0000004187c */
[----:B------:R-:W-:Y:S04]  /*141b0*/  HMMA.16816.F32.BF16 R128, R140, R18, R128 ;  /* 0x000000128c80723c */ /* 0x000fe80000041880 */
[----:B--2---:R-:W-:Y:S04]  /*141c0*/  FFMA.FTZ R4, R2, R28, R35 ;  /* 0x0000001c02047223 */ /* 0x004fe80000010023 */
[----:B------:R-:W-:Y:S04]  /*141d0*/  FADD.FTZ R4, R31, R4 ;  /* 0x000000041f047221 */ /* 0x000fe80000010000 */
[----:B------:R-:W-:Y:S02]  /*141e0*/  FFMA.FTZ R133, R133, R33, R39 ;  /* 0x0000002185857223 */ /* 0x000fe40000010027 */
[----:B------:R-:W-:Y:S02]  /*141f0*/  FADD.FTZ R5, R26, R4 ;  /* 0x000000041a057221 */ /* 0x000fe40000010000 */
[----:B------:R-:W-:Y:S02]  /*14200*/  FFMA.FTZ R132, R132, R32, R34 ;  /* 0x0000002084847223 */ /* 0x000fe40000010022 */
[----:B------:R-:W-:Y:S02]  /*14210*/  FADD.FTZ R2, R29, R133 ;  /* 0x000000851d027221 */ /* 0x000fe40000010000 */
[----:B------:R-:W-:Y:S02]  /*14220*/  FADD.FTZ R132, R30, R132 ;  /* 0x000000841e847221 */ /* 0x000fe40000010000 */
[----:B------:R-:W-:Y:S02]  /*14230*/  FADD.FTZ R2, R24, R2 ;  /* 0x0000000218027221 */ /* 0x000fe40000010000 */
[----:B------:R-:W-:Y:S02]  /*14240*/  FFMA.FTZ R4, R0, R20, R27 ;  /* 0x0000001400047223 */ /* 0x000fe4000001001b */
        /* <DEDUP_REMOVED lines=36> */
[----:B------:R1:W-:Y:S01]  /*14490*/  STL [R1+0x10], R0 ;  /* 0x0000100001007387 */ /* 0x0003e20000100800 */
[----:B------:R-:W-:Y:S01]  /*144a0*/  FADD.FTZ R2, R139, R2 ;  /* 0x000000028b027221 */ /* 0x000fe20000010000 */
[----:B------:R-:W-:Y:S01]  /*144b0*/  MOV R139, R3 ;  /* 0x00000003008b7202 */ /* 0x000fe20000000f00 */
[----:B------:R-:W-:Y:S01]  /*144c0*/  FADD.FTZ R4, R202, R4 ;  /* 0x00000004ca047221 */ /* 0x000fe20000010000 */
[----:B------:R2:W-:Y:S01]  /*144d0*/  STL [R1+0x14], R5 ;  /* 0x0000140501007387 */ /* 0x0005e20000100800 */
[----:B------:R-:W-:Y:S01]  /*144e0*/  FADD.FTZ R2, R138, R2 ;  /* 0x000000028a027221 */ /* 0x000fe20000010000 */
[----:B------:R-:W-:Y:S02]  /*144f0*/  MOV R138, R135 ;  /* 0x00000087008a7202 */ /* 0x000fe40000000f00 */
[----:B------:R2:W-:Y:S01]  /*14500*/  STL [R1+0x18], R4 ;  /* 0x0000180401007387 */ /* 0x0005e20000100800 */
[----:B------:R-:W-:Y:S01]  /*14510*/  FADD.FTZ R2, R134, R2 ;  /* 0x0000000286027221 */ /* 0x000fe20000010000 */
[----:B------:R-:W-:Y:S04]  /*14520*/  MOV R134, R136 ;  /* 0x0000008800867202 */ /* 0x000fe80000000f00 */
[----:B------:R2:W-:Y:S01]  /*14530*/  STL [R1+0x1c], R2 ;  /* 0x00001c0201007387 */ /* 0x0005e20000100800 */
[----:B-1----:R-:W-:Y:S04]  /*14540*/  IADD3 R0, R242, -0x1, RZ ;  /* 0xfffffffff2007810 */ /* 0x002fe80007ffe0ff */
[----:B------:R-:W-:Y:S01]  /*14550*/  MOV R242, R0 ;  /* 0x0000000000f27202 */ /* 0x000fe20000000f00 */
[----:B------:R-:W-:-:S05]  /*14560*/  @P0 BRA `(.L_x_509) ;  /* 0xffffb47000000947 */ /* 0x000fca000383ffff */
.L_x_492:
[----:B------:R-:W3:Y:S04]  /*14570*/  LDL.LU R0, [R1+0x10] ;  /* 0x0000100001007983 */ /* 0x000ee80000300800 */
[----:B-12---:R-:W2:Y:S04]  /*14580*/  LDL.LU R4, [R1+0x14] ;  /* 0x0000140001047983 */ /* 0x006ea80000300800 */
[----:B------:R-:W4:Y:S04]  /*14590*/  LDL.LU R5, [R1+0x18] ;  /* 0x0000180001057983 */ /* 0x000f280000300800 */
[----:B------:R-:W4:Y:S01]  /*145a0*/  LDL.LU R2, [R1+0x1c] ;  /* 0x00001c0001027983 */ /* 0x000f220000300800 */
[----:B------:R-:W-:-:S02]  /*145b0*/  MOV R18, 0xff800000 ;  /* 0xff80000000127802 */ /* 0x000fc40000000f00 */
[----:B------:R-:W-:Y:S02]  /*145c0*/  MOV R19, 0xff800000 ;  /* 0xff80000000137802 */ /* 0x000fe40000000f00 */
[----:B------:R-:W-:Y:S02]  /*145d0*/  MOV R20, 0xff800000 ;  /* 0xff80000000147802 */ /* 0x000fe40000000f00 */
[----:B------:R-:W-:Y:S02]  /*145e0*/  MOV R21, 0xff800000 ;  /* 0xff80000000157802 */ /* 0x000fe40000000f00 */
[----:B------:R-:W-:Y:S01]  /*145f0*/  PLOP3.LUT P4, PT, PT, PT, PT, 0x8, 0x0 ;  /* 0x000000000000781c */ /* 0x000fe20003f8e170 */
[----:B---3--:R-:W1:Y:S04]  /*14600*/  SHFL.BFLY PT, R11, R0, 0x2, 0x1f ;  /* 0x0c401f00000b7f89 */ /* 0x008e6800000e0000 */
[----:B--2---:R-:W2:Y:S04]  /*14610*/  SHFL.BFLY PT, R9, R4, 0x2, 0x1f ;  /* 0x0c401f0004097f89 */ /* 0x004ea800000e0000 */
        /* <DEDUP_REMOVED lines=19> */
[----:B------:R-:W-:-:S05]  /*14750*/  FSETP.NE.FTZ.AND P1, PT, R7, RZ, PT ;  /* 0x000000ff0700720b */ /* 0x000fca0003f35000 */
[----:B------:R-:W1:Y:S01]  /*14760*/  @P3 MUFU.RCP R0, R11 ;  /* 0x0000000b00003308 */ /* 0x000e620000001000 */
[----:B------:R-:W-:-:S07]  /*14770*/  FSETP.NE.FTZ.AND P0, PT, R6, RZ, PT ;  /* 0x000000ff0600720b */ /* 0x000fce0003f15000 */
[----:B------:R-:W-:Y:S06]  /*14780*/  @P2 MUFU.RCP R4, R9 ;  /* 0x0000000900042308 */ /* 0x000fec0000001000 */
[----:B------:R-:W-:Y:S01]  /*14790*/  @P0 MOV R8, 0x3f317218 ;  /* 0x3f31721800080802 */ /* 0x000fe20000000f00 */
[C---:B-1----:R-:W-:Y:S01]  /*147a0*/  FMUL.FTZ R144, R0.reuse, R144 ;  /* 0x0000009000907220 */ /* 0x042fe20000410000 */
[----:B------:R-:W1:Y:S01]  /*147b0*/  @P1 MUFU.RCP R2, R7 ;  /* 0x0000000700021308 */ /* 0x000e620000001000 */
        /* <DEDUP_REMOVED lines=13> */
[C---:B------:R-:W-:Y:S01]  /*14890*/  FMUL.FTZ R52, R0.reuse, R52 ;  /* 0x0000003400347220 */ /* 0x040fe20000410000 */
[----:B------:R-:W-:Y:S01]  /*148a0*/  @P1 MUFU.LG2 R7, R7 ;  /* 0x0000000700071308 */ /* 0x000fe20000000c00 */
        /* <DEDUP_REMOVED lines=19> */
[----:B------:R-:W-:Y:S01]  /*149e0*/  MOV R0, RZ ;  /* 0x000000ff00007202 */ /* 0x000fe20000000f00 */
[C---:B-1----:R-:W-:Y:S02]  /*149f0*/  FMUL.FTZ R148, R2.reuse, R148 ;  /* 0x0000009402947220 */ /* 0x042fe40000410000 */
[----:B------:R-:W-:-:S02]  /*14a00*/  FMUL.FTZ R149, R2, R149 ;  /* 0x0000009502957220 */ /* 0x000fc40000410000 */
[C---:B------:R-:W-:Y:S01]  /*14a10*/  FMUL.FTZ R152, R2.reuse, R152 ;  /* 0x0000009802987220 */ /* 0x040fe20000410000 */
[----:B------:R-:W1:Y:S01]  /*14a20*/  @P0 MUFU.RCP R0, R6 ;  /* 0x0000000600000308 */ /* 0x000e620000001000 */
[C---:B------:R-:W-:Y:S02]  /*14a30*/  FMUL.FTZ R153, R2.reuse, R153 ;  /* 0x0000009902997220 */ /* 0x040fe40000410000 */
[C---:B------:R-:W-:Y:S02]  /*14a40*/  FMUL.FTZ R164, R2.reuse, R164 ;  /* 0x000000a402a47220 */ /* 0x040fe40000410000 */
[C---:B------:R-:W-:Y:S02]  /*14a50*/  FMUL.FTZ R165, R2.reuse, R165 ;  /* 0x000000a502a57220 */ /* 0x040fe40000410000 */
[C---:B------:R-:W-:Y:S01]  /*14a60*/  FMUL.FTZ R168, R2.reuse, R168 ;  /* 0x000000a802a87220 */ /* 0x040fe20000410000 */
[----:B------:R-:W2:Y:S01]  /*14a70*/  @P0 MUFU.LG2 R6, R6 ;  /* 0x0000000600060308 */ /* 0x000ea20000000c00 */
        /* <DEDUP_REMOVED lines=59> */
[C---:B-1----:R-:W-:Y:S02]  /*14e30*/  FMUL.FTZ R150, R0.reuse, R150 ;  /* 0x0000009600967220 */ /* 0x042fe40000410000 */
        /* <DEDUP_REMOVED lines=38> */
[----:B--2---:R-:W-:Y:S02]  /*150a0*/  @P0 FMUL.FTZ R4, R6, 0.69314718246459960938 ;  /* 0x3f31721806040820 */ /* 0x004fe40000410000 */
[----:B------:R-:W-:Y:S02]  /*150b0*/  @P0 FMUL.FTZ R0, R8, c[0x0][0x2d0] ;  /* 0x0000b40008000a20 */ /* 0x000fe40000410000 */
[----:B------:R-:W-:-:S02]  /*150c0*/  @P3 FFMA.FTZ R18, R10, R137, R11 ;  /* 0x000000890a123223 */ /* 0x000fc4000001000b */
[----:B------:R-:W-:Y:S02]  /*150d0*/  @P2 FFMA.FTZ R19, R5, R136, R9 ;  /* 0x0000008805132223 */ /* 0x000fe40000010009 */
[----:B------:R-:W-:Y:S02]  /*150e0*/  @P1 FFMA.FTZ R20, R2, R135, R7 ;  /* 0x0000008702141223 */ /* 0x000fe40000010007 */
[----:B------:R-:W-:Y:S02]  /*150f0*/  @P0 FFMA.FTZ R21, R0, R3, R4 ;  /* 0x0000000300150223 */ /* 0x000fe40000010004 */
.L_x_434:
[----:B-1----:R-:W-:Y:S05]  /*15100*/  @P4 BRA `(.L_x_510) ;  /* 0x0000209000004947 */ /* 0x002fea0003800000 */
        /* <DEDUP_REMOVED lines=117> */
[----:B------:R4:W2:Y:S04]  /*15860*/  SHFL.IDX PT, R7, R0, 0x3, 0x1c1f ;  /* 0x007c1f0000077f89 */ /* 0x0008a800000e0000 */
        /* <DEDUP_REMOVED lines=12> */
[----:B------:R2:W-:Y:S01]  /*15930*/  @!P1 ST.E [R6.64], R21 ;  /* 0x0000001506009985 */ /* 0x0005e2000c10190e */
        /* <DEDUP_REMOVED lines=95> */
.L_x_512:
[----:B-1----:R-:W-:Y:S05]  /*15f30*/  BSYNC B0 ;  /* 0x0000000000007941 */ /* 0x002fea0003800000 */
.L_x_511:
        /* <DEDUP_REMOVED lines=97> */
.L_x_514:
[----:B------:R-:W-:Y:S05]  /*16550*/  BSYNC B0 ;  /* 0x0000000000007941 */ /* 0x000fea0003800000 */
.L_x_513:
        /* <DEDUP_REMOVED lines=30> */
[C---:B-1----:R-:W-:Y:S02]  /*16740*/  IADD3 R8, R0.reuse, 0x30, RZ ;  /* 0x0000003000087810 */ /* 0x042fe40007ffe0ff */
        /* <DEDUP_REMOVED lines=10> */
[----:B-1----:R-:W-:Y:S01]  /*167f0*/  @!P5 IMAD.WIDE R4, R6, 0x4, R2 ;  /* 0x000000040604d825 */ /* 0x002fe200078e0202 */
[----:B------:R-:W-:Y:S02]  /*16800*/  @!P4 LEA.HI R6, R7, R7, RZ, 0x1 ;  /* 0x000000070706c211 */ /* 0x000fe400078f08ff */
[----:B------:R-:W-:Y:S02]  /*16810*/  @!P1 LEA.HI R7, R10, R10, RZ, 0x1 ;  /* 0x0000000a0a079211 */ /* 0x000fe400078f08ff */
[----:B------:R1:W-:Y:S01]  /*16820*/  @!P5 ST.E.64 [R4.64], R180 ;  /* 0x000000b40400d985 */ /* 0x0003e2000c101b0e */
[----:B------:R-:W-:Y:S02]  /*16830*/  @!P4 LOP3.LUT R6, R6, 0xfffffffe, RZ, 0xc0, !PT ;  /* 0xfffffffe0606c812 */ /* 0x000fe400078ec0ff */
[----:B------:R-:W-:Y:S02]  /*16840*/  @!P1 LOP3.LUT R7, R7, 0xfffffffe, RZ, 0xc0, !PT ;  /* 0xfffffffe07079812 */ /* 0x000fe400078ec0ff */
[----:B-1----:R-:W-:-:S02]  /*16850*/  @!P3 LEA.HI R5, R8, R8, RZ, 0x1 ;  /* 0x000000080805b211 */ /* 0x002fc400078f08ff */
        /* <DEDUP_REMOVED lines=11> */
[----:B-1----:R-:W-:Y:S01]  /*16910*/  @!P0 IMAD.WIDE R4, R12, 0x4, R2 ;  /* 0x000000040c048825 */ /* 0x002fe200078e0202 */
[----:B---3--:R-:W-:-:S04]  /*16920*/  IADD3 R9, R0, 0x50, RZ ;  /* 0x0000005000097810 */ /* 0x008fc80007ffe0ff */
[----:B------:R1:W-:Y:S01]  /*16930*/  @!P0 ST.E.64 [R4.64], R76 ;  /* 0x0000004c04008985 */ /* 0x0003e2000c101b0e */
[----:B------:R-:W-:Y:S02]  /*16940*/  IADD3 R8, R0, 0x58, RZ ;  /* 0x0000005800087810 */ /* 0x000fe40007ffe0ff */
[----:B------:R-:W-:Y:S02]  /*16950*/  ISETP.GE.AND P5, PT, R9, c[0x0][0x3c8], PT ;  /* 0x0000f20009007a0c */ /* 0x000fe40003fa6270 */
[----:B------:R-:W-:Y:S02]  /*16960*/  ISETP.GE.AND P4, PT, R8, c[0x0][0x3c8], PT ;  /* 0x0000f20008007a0c */ /* 0x000fe40003f86270 */
[C---:B----4-:R-:W-:Y:S02]  /*16970*/  IADD3 R7, R0.reuse, 0x60, RZ ;  /* 0x0000006000077810 */ /* 0x050fe40007ffe0ff */
        /* <DEDUP_REMOVED lines=10> */
[C---:B-1----:R-:W-:Y:S02]  /*16a20*/  IADD3 R5, R0.reuse, 0x70, RZ ;  /* 0x0000007000057810 */ /* 0x042fe40007ffe0ff */
        /* <DEDUP_REMOVED lines=20> */
.L_x_516:
[----:B------:R-:W-:Y:S05]  /*16b70*/  BSYNC B0 ;  /* 0x0000000000007941 */ /* 0x000fea0003800000 */
.L_x_515:
[----:B-1-3--:R1:W3:Y:S04]  /*16b80*/  SHFL.IDX PT, R3, R22, 0x3, 0x1c1f ;  /* 0x007c1f0016037f89 */ /* 0x00a2e800000e0000 */
        /* <DEDUP_REMOVED lines=9> */
[C---:B---34-:R-:W-:Y:S01]  /*16c20*/  @!P0 IMAD.WIDE R6, R0.reuse, 0x4, R2 ;  /* 0x0000000400068825 */ /* 0x058fe200078e0202 */
        /* <DEDUP_REMOVED lines=13> */
[----:B---3--:R-:W-:Y:S01]  /*16d00*/  @!P6 LEA.HI R6, R5, R5, RZ, 0x1 ;  /* 0x000000050506e211 */ /* 0x008fe200078f08ff */
[----:B------:R-:W-:-:S03]  /*16d10*/  @!P5 IMAD.WIDE R4, R4, 0x4, R2 ;  /* 0x000000040404d825 */ /* 0x000fc600078e0202 */
[----:B------:R-:W-:-:S05]  /*16d20*/  @!P6 LOP3.LUT R6, R6, 0xfffffffe, RZ, 0xc0, !PT ;  /* 0xfffffffe0606e812 */ /* 0x000fca00078ec0ff */
[----:B------:R-:W-:-:S05]  /*16d30*/  @!P6 IMAD.WIDE R6, R6, 0x4, R2 ;  /* 0x000000040606e825 */ /* 0x000fca00078e0202 */
[----:B------:R3:W-:Y:S01]  /*16d40*/  @!P6 ST.E.64 [R6.64], R154 ;  /* 0x0000009a0600e985 */ /* 0x0007e2000c101b0e */
[----:B------:R-:W-:-:S03]  /*16d50*/  ISETP.GE.AND P6, PT, R14, c[0x0][0x3c8], PT ;  /* 0x0000f2000e007a0c */ /* 0x000fc60003fc6270 */
[----:B------:R4:W-:Y:S01]  /*16d60*/  @!P5 ST.E.64 [R4.64], R166 ;  /* 0x000000a60400d985 */ /* 0x0009e2000c101b0e */
[----:B------:R-:W-:Y:S02]  /*16d70*/  ISETP.GE.AND P5, PT, R15, c[0x0][0x3c8], PT ;  /* 0x0000f2000f007a0c */ /* 0x000fe40003fa6270 */
[----:B---3--:R-:W-:Y:S02]  /*16d80*/  @!P2 LEA.HI R7, R10, R10, RZ, 0x1 ;  /* 0x0000000a0a07a211 */ /* 0x008fe400078f08ff */
        /* <DEDUP_REMOVED lines=19> */
[----:B---3--:R-:W-:-:S02]  /*16ec0*/  IADD3 R12, R0, 0x70, RZ ;  /* 0x00000070000c7810 */ /* 0x008fc40007ffe0ff */
[C---:B----4-:R-:W-:Y:S02]  /*16ed0*/  IADD3 R10, R0.reuse, 0x60, RZ ;  /* 0x00000060000a7810 */ /* 0x050fe40007ffe0ff */
[C---:B------:R-:W-:Y:S02]  /*16ee0*/  IADD3 R11, R0.reuse, 0x68, RZ ;  /* 0x00000068000b7810 */ /* 0x040fe40007ffe0ff */
[C---:B-1----:R-:W-:Y:S02]  /*16ef0*/  IADD3 R8, R0.reuse, 0x50, RZ ;  /* 0x0000005000087810 */ /* 0x042fe40007ffe0ff */
        /* <DEDUP_REMOVED lines=42> */
.L_x_510:
        /* <DEDUP_REMOVED lines=50> */
.L_x_517:
        /* <DEDUP_REMOVED lines=12> */
.L_x_2688:


//--------------------- .text._ZN7cutlass13device_kernelIN5flash19enable_sm80_to_sm89INS1_16FlashAttnFwdSm80INS1_25CollectiveMainloopFwdSm80ILi8ELi1ELb1EN4cute5tupleIJNS5_1CILi128EEENS7_ILi96EEES8_EEELi128ENS_10bfloat16_tEfNS_4arch4Sm80ELb0ELb1ELb1ELb1ELb0ELb0ELb1ELb1EEENS1_21CollectiveEpilogueFwdINS6_IJS8_S8_S9_EEENS6_IJNS7_ILi1EEESH_SH_EEESB_SD_Li256ELb1ELb1ELb1ELb0EEENS1_36VarlenDynamicPersistentTileSchedulerILi128ELi96ELi256ELi256ELb1ELb1ELb0ELb1ELb0ELb1EEEEEEEEEvNT_6ParamsE --------------------------
	.section	.text._ZN7cutlass13device_kernelIN5flash19enable_sm80_to_sm89INS1_16FlashAttnFwdSm80INS1_25CollectiveMainloopFwdSm80ILi8ELi1ELb1EN4cute5tupleIJNS5_1CILi128EEENS7_ILi96EEES8_EEELi128ENS_10bfloat16_tEfNS_4arch4Sm80ELb0ELb1ELb1ELb1ELb0ELb0ELb1ELb1EEENS1_21CollectiveEpilogueFwdINS6_IJS8_S8_S9_EEENS6_IJNS7_ILi1EEESH_SH_EEESB_SD_Li256ELb1ELb1ELb1ELb0EEENS1_36VarlenDynamicPersistentTileSchedulerILi128ELi96ELi256ELi256ELb1ELb1ELb0ELb1ELb0ELb1EEEEEEEEEvNT_6ParamsE,"ax",@progbits
	.sectioninfo	@"SHI_REGISTERS=255"
	.align	128
.text._ZN7cutlass13device_kernelIN5flash19enable_sm80_to_sm89INS1_16FlashAttnFwdSm80INS1_25CollectiveMainloopFwdSm80ILi8ELi1ELb1EN4cute5tupleIJNS5_1CILi128EEENS7_ILi96EEES8_EEELi128ENS_10bfloat16_tEfNS_4arch4Sm80ELb0ELb1ELb1ELb1ELb0ELb0ELb1ELb1EEENS1_21CollectiveEpilogueFwdINS6_IJS8_S8_S9_EEENS6_IJNS7_ILi1EEESH_SH_EEESB_SD_Li256ELb1ELb1ELb1ELb0EEENS1_36VarlenDynamicPersistentTileSchedulerILi128ELi96ELi256ELi256ELb1ELb1ELb0ELb1ELb0ELb1EEEEEEEEEvNT_6ParamsE:
        .type           _ZN7cutlass13device_kernelIN5flash19enable_sm80_to_sm89INS1_16FlashAttnFwdSm80INS1_25CollectiveMainloopFwdSm80ILi8ELi1ELb1EN4cute5tupleIJNS5_1CILi128EEENS7_ILi96EEES8_EEELi128ENS_10bfloat16_tEfNS_4arch4Sm80ELb0ELb1ELb1ELb1ELb0ELb0ELb1ELb1EEENS1_21CollectiveEpilogueFwdINS6_IJS8_S8_S9_EEENS6_IJNS7_ILi1EEESH_SH_EEESB_SD_Li256ELb1ELb1ELb1ELb0EEENS1_36VarlenDynamicPersistentTileSchedulerILi128ELi96ELi256ELi256ELb1ELb1ELb0ELb1ELb0ELb1EEEEEEEEEvNT_6ParamsE,@function
        .size           _ZN7cutlass13device_kernelIN5flash19enable_sm80_to_sm89INS1_16FlashAttnFwdSm80INS1_25CollectiveMainloopFwdSm80ILi8ELi1ELb1EN4cute5tupleIJNS5_1CILi128EEENS7_ILi96EEES8_EEELi128ENS_10bfloat16_tEfNS_4arch4Sm80ELb0ELb1ELb1ELb1ELb0ELb0ELb1ELb1EEENS1_21CollectiveEpilogueFwdINS6_IJS8_S8_S9_EEENS6_IJNS7_ILi1EEESH_SH_EEESB_SD_Li256ELb1ELb1ELb1ELb0EEENS1_36VarlenDynamicPersistentTileSchedulerILi128ELi96ELi256ELi256ELb1ELb1ELb0ELb1ELb0ELb1EEEEEEEEEvNT_6ParamsE,(.L_x_2689 - _ZN7cutlass13device_kernelIN5flash19enable_sm80_to_sm89INS1_16FlashAttnFwdSm80INS1_25CollectiveMainloopFwdSm80ILi8ELi1ELb1EN4cute5tupleIJNS5_1CILi128EEENS7_ILi96EEES8_EEELi128ENS_10bfloat16_tEfNS_4arch4Sm80ELb0ELb1ELb1ELb1ELb0ELb0ELb1ELb1EEENS1_21CollectiveEpilogueFwdINS6_IJS8_S8_S9_EEENS6_IJNS7_ILi1EEESH_SH_EEESB_SD_Li256ELb1ELb1ELb1ELb0EEENS1_36VarlenDynamicPersistentTileSchedulerILi128ELi96ELi256ELi256ELb1ELb1ELb0ELb1ELb0ELb1EEEEEEEEEvNT_6ParamsE)
        .other          _ZN7cutlass13device_kernelIN5flash19enable_sm80_to_sm89INS1_16FlashAttnFwdSm80INS1_25CollectiveMainloopFwdSm80ILi8ELi1ELb1EN4cute5tupleIJNS5_1CILi128EEENS7_ILi96EEES8_EEELi128ENS_10bfloat16_tEfNS_4arch4Sm80ELb0ELb1ELb1ELb1ELb0ELb0ELb1ELb1EEENS1_21CollectiveEpilogueFwdINS6_IJS8_S8_S9_EEENS6_IJNS7_ILi1EEESH_SH_EEESB_SD_Li256ELb1ELb1ELb1ELb0EEENS1_36VarlenDynamicPersistentTileSchedulerILi128ELi96ELi256ELi256ELb1ELb1ELb0ELb1ELb0ELb1EEEEEEEEEvNT_6ParamsE,@"STO_CUDA_ENTRY STV_DEFAULT"
_ZN7cutlass13device_kernelIN5flash19enable_sm80_to_sm89INS1_16FlashAttnFwdSm80INS1_25CollectiveMainloopFwdSm80ILi8ELi1ELb1EN4cute5tupleIJNS5_1CILi128EEENS7_ILi96EEES8_EEELi128ENS_10bfloat16_tEfNS_4arch4Sm80ELb0ELb1ELb1ELb1ELb0ELb0ELb1ELb1EEENS1_21CollectiveEpilogueFwdINS6_IJS8_S8_S9_EEENS6_IJNS7_ILi1EEESH_SH_EEESB_SD_Li256ELb1ELb1ELb1ELb0EEENS1_36VarlenDynamicPersistentTileSchedulerILi128ELi96ELi256ELi256ELb1ELb1ELb0ELb1ELb0ELb1EEEEEEEEEvNT_6ParamsE:
        /* <DEDUP_REMOVED lines=16> */
[----:B------:R-:W-:Y:S01]  /*0100*/  IMAD.MOV.U32 R8, RZ, RZ, RZ ;  /* 0x000000ffff087224 */ /* 0x000fe200078e00ff */
[----:B------:R-:W-:-:S04]  /*0110*/  ISETP.NE.AND P6, PT, R13, 0x1f, PT ;  /* 0x0000001f0d00780c */ /* 0x000fc80003fc5270 */
[----:B------:R-:W-:-:S13]  /*0120*/  ISETP.GE.OR P0, PT, R13, c[0x0][0x53c], !P6 ;  /* 0x00014f000d007a0c */ /* 0x000fda0007706670 */
[----:B-1----:R-:W-:Y:S02]  /*0130*/  @!P0 IMAD.MOV.U32 R4, RZ, RZ, 0x4 ;  /* 0x00000004ff048424 */ /* 0x002fe400078e00ff */
        /* <DEDUP_REMOVED lines=35> */
.L_x_523:
        /* <DEDUP_REMOVED lines=17> */
.L_x_650:
        /* <DEDUP_REMOVED lines=16> */
.L_x_651:
[----:B--2---:R-:W-:-:S05]  /*0580*/  IMAD R0, R0, c[0x0][0x538], RZ ;  /* 0x00014e0000007a24 */ /* 0x004fca00078e02ff */
[----:B------:R-:W-:-:S04]  /*0590*/  IADD3 R7, R0, R7, RZ ;  /* 0x0000000700077210 */ /* 0x000fc80007ffe0ff */
[----:B------:R-:W-:-:S13]  /*05a0*/  ISETP.GT.AND P0, PT, R7, UR4, PT ;  /* 0x0000000407007c0c */ /* 0x000fda000bf04270 */
[----:B-1----:R-:W-:Y:S05]  /*05b0*/  @!P0 BRA `(.L_x_523) ;  /* 0xfffffdb000008947 */ /* 0x002fea000383ffff */
.L_x_519:
[----:B------:R-:W-:-:S05]  /*05c0*/  IADD3 R11, -R0, R7, RZ ;  /* 0x00000007000b7210 */ /* 0x000fca0007ffe1ff */
[----:B------:R-:W-:-:S05]  /*05d0*/  IMAD R0, R4, c[0x0][0x538], R11 ;  /* 0x00014e0004007a24 */ /* 0x000fca00078e020b */
[----:B------:R-:W-:Y:S01]  /*05e0*/  ISETP.GT.AND P0, PT, R0, UR4, PT ;  /* 0x0000000400007c0c */ /* 0x000fe2000bf04270 */
[----:B------:R-:W-:-:S12]  /*05f0*/  BRA.DIV ~URZ, `(.L_x_524) ;  /* 0x00016d027f007947 */ /* 0x000fd8000b800000 */
[----:B------:R-:W-:-:S04]  /*0600*/  VOTE.ANY R7, PT, !P0 ;  /* 0x0000000000077806 */ /* 0x000fc800040e0100 */
.L_x_652:
[----:B------:R-:W1:Y:S02]  /*0610*/  POPC R0, R7 ;  /* 0x0000000700007309 */ /* 0x000e640000000000 */
[----:B-1----:R-:W-:-:S05]  /*0620*/  IADD3 R2, R0, R6, RZ ;  /* 0x0000000600027210 */ /* 0x002fca0007ffe0ff */
[----:B------:R1:W-:Y:S01]  /*0630*/  STL [R1+0x3c], R2 ;  /* 0x00003c0201007387 */ /* 0x0003e20000100800 */
[----:B------:R-:W-:Y:S05]  /*0640*/  BRA.DIV ~URZ, `(.L_x_525) ;  /* 0x00016d027f007947 */ /* 0x000fea000b800000 */
[----:B------:R2:W3:Y:S01]  /*0650*/  SHFL.IDX PT, R12, R10, R0, 0x1f ;  /* 0x00001f000a0c7589 */ /* 0x0004e200000e0000 */
[----:B------:R-:W-:-:S03]  /*0660*/  MOV R6, RZ ;  /* 0x000000ff00067202 */ /* 0x000fc60000000f00 */
[----:B------:R2:W4:Y:S04]  /*0670*/  SHFL.IDX PT, R10, R8, R0, 0x1f ;  /* 0x00001f00080a7589 */ /* 0x00052800000e0000 */
.L_x_653:
[----:B------:R-:W-:Y:S01]  /*0680*/  ISETP.NE.AND P0, PT, R7, RZ, PT ;  /* 0x000000ff0700720c */ /* 0x000fe20003f05270 */
[----:B------:R-:W-:-:S12]  /*0690*/  BSSY B0, `(.L_x_526) ;  /* 0x0000005000007945 */ /* 0x000fd80003800000 */
[----:B------:R-:W-:Y:S05]  /*06a0*/  @!P0 BRA `(.L_x_527) ;  /* 0x0000003000008947 */ /* 0x000fea0003800000 */
[----:B------:R-:W-:Y:S01]  /*06b0*/  IADD3 R5, R0, -0x1, RZ ;  /* 0xffffffff00057810 */ /* 0x000fe20007ffe0ff */
[----:B------:R-:W-:Y:S05]  /*06c0*/  BRA.DIV ~URZ, `(.L_x_528) ;  /* 0x00016d627f007947 */ /* 0x000fea000b800000 */
[----:B------:R1:W2:Y:S02]  /*06d0*/  SHFL.IDX PT, R6, R4, R5, 0x1f ;  /* 0x00001f0504067589 */ /* 0x0002a400000e0000 */
.L_x_527:
[----:B------:R-:W-:Y:S05]  /*06e0*/  BSYNC B0 ;  /* 0x0000000000007941 */ /* 0x000fea0003800000 */
.L_x_526:
[----:B--2---:R-:W-:Y:S01]  /*06f0*/  IMAD R0, R6, c[0x0][0x538], R11 ;  /* 0x00014e0006007a24 */ /* 0x004fe200078e020b */
[----:B----4-:R-:W-:Y:S01]  /*0700*/  ISETP.NE.AND P0, PT, R10, 0x1, PT ;  /* 0x000000010a00780c */ /* 0x010fe20003f05270 */
[----:B------:R-:W-:Y:S03]  /*0710*/  BSSY B0, `(.L_x_529) ;  /* 0x0000089000007945 */ /* 0x000fe60003800000 */
[----:B------:R2:W-:Y:S01]  /*0720*/  STL [R1+0x30], R0 ;  /* 0x0000300001007387 */ /* 0x0005e20000100800 */
[----:B------:R-:W-:-:S08]  /*0730*/  IADD3 R9, -R0, UR4, RZ ;  /* 0x0000000400097c10 */ /* 0x000fd0000fffe1ff */
[----:B------:R-:W-:Y:S05]  /*0740*/  @!P0 BRA `(.L_x_530) ;  /* 0x000003f000008947 */ /* 0x000fea0003800000 */
[-C--:B--23--:R-:W-:Y:S02]  /*0750*/  IABS R0, R12.reuse ;  /* 0x0000000c00007213 */ /* 0x08cfe40000000000 */
[----:B------:R-:W-:-:S03]  /*0760*/  IABS R6, R12 ;  /* 0x0000000c00067213 */ /* 0x000fc60000000000 */
[----:B-1----:R-:W-:Y:S01]  /*0770*/  IMAD.MOV.U32 R5, RZ, RZ, R0 ;  /* 0x000000ffff057224 */ /* 0x002fe200078e0000 */
[----:B------:R-:W-:-:S03]  /*0780*/  IABS R0, R10 ;  /* 0x0000000a00007213 */ /* 0x000fc60000000000 */
[----:B------:R-:W1:Y:S02]  /*0790*/  I2F.RP R2, R5 ;  /* 0x0000000500027306 */ /* 0x000e640000209400 */
[----:B------:R-:W-:Y:S01]  /*07a0*/  IMAD.MOV.U32 R8, RZ, RZ, R0 ;  /* 0x000000ffff087224 */ /* 0x000fe200078e0000 */
[----:B------:R-:W-:-:S05]  /*07b0*/  IABS R0, R9 ;  /* 0x0000000900007213 */ /* 0x000fca0000000000 */
[----:B------:R-:W-:Y:S08]  /*07c0*/  I2F.RP R7, R8 ;  /* 0x0000000800077306 */ /* 0x000ff00000209400 */
[----:B-1----:R-:W1:Y:S02]  /*07d0*/  MUFU.RCP R2, R2 ;  /* 0x0000000200027308 */ /* 0x002e640000001000 */
[----:B-1----:R-:W-:-:S06]  /*07e0*/  IADD3 R2, R2, 0xffffffe, RZ ;  /* 0x0ffffffe02027810 */ /* 0x002fcc0007ffe0ff */
[----:B------:R-:W1:Y:S02]  /*07f0*/  F2I.FTZ.U32.TRUNC.NTZ R3, R2 ;  /* 0x0000000200037305 */ /* 0x000e64000021f000 */
[----:B-1----:R-:W-:-:S04]  /*0800*/  IMAD.MOV R2, RZ, RZ, -R3 ;  /* 0x000000ffff027224 */ /* 0x002fc800078e0a03 */
[----:B------:R-:W-:Y:S02]  /*0810*/  IMAD R4, R2, R5, RZ ;  /* 0x0000000502047224 */ /* 0x000fe400078e02ff */
[----:B------:R-:W-:-:S04]  /*0820*/  IMAD.MOV.U32 R2, RZ, RZ, RZ ;  /* 0x000000ffff027224 */ /* 0x000fc800078e00ff */
[----:B------:R-:W-:Y:S01]  /*0830*/  IMAD.HI.U32 R2, R3, R4, R2 ;  /* 0x0000000403027227 */ /* 0x000fe200078e0002 */
[----:B------:R-:W-:-:S03]  /*0840*/  MOV R3, R0 ;  /* 0x0000000000037202 */ /* 0x000fc60000000f00 */
[----:B------:R-:W-:Y:S02]  /*0850*/  IMAD.MOV R0, RZ, RZ, -R6 ;  /* 0x000000ffff007224 */ /* 0x000fe400078e0a06 */
        /* <DEDUP_REMOVED lines=28> */
[----:B------:R-:W-:-:S03]  /*0a20*/  IMAD.MOV R5, RZ, RZ, -R4 ;  /* 0x000000ffff057224 */ /* 0x000fc600078e0a04 */
        /* <DEDUP_REMOVED lines=10> */
[----:B------:R-:W-:-:S04]  /*0ad0*/  IMAD.MOV R2, RZ, RZ, -R0 ;  /* 0x000000ffff027224 */ /* 0x000fc800078e0a00 */
[C---:B------:R-:W-:Y:S01]  /*0ae0*/  IMAD R3, R10.reuse, R2, R4 ;  /* 0x000000020a037224 */ /* 0x040fe200078e0204 */
[----:B------:R-:W-:Y:S01]  /*0af0*/  LEA R2, R10, R0, 0x18 ;  /* 0x000000000a027211 */ /* 0x000fe200078ec0ff */
[----:B------:R-:W-:-:S04]  /*0b00*/  IMAD R0, R12, R5, R9 ;  /* 0x000000050c007224 */ /* 0x000fc800078e0209 */
[----:B------:R-:W-:-:S05]  /*0b10*/  IMAD R2, R3, 0x10000, R2 ;  /* 0x0001000003027824 */ /* 0x000fca00078e0202 */
[----:B------:R1:W-:Y:S01]  /*0b20*/  STL [R1+0x38], R2 ;  /* 0x0000380201007387 */ /* 0x0003e20000100800 */
[----:B------:R-:W-:Y:S05]  /*0b30*/  BRA `(.L_x_531) ;  /* 0x0000046000007947 */ /* 0x000fea0003800000 */
.L_x_530:
[----:B------:R-:W4:Y:S01]  /*0b40*/  LDL R3, [R1+0x3c] ;  /* 0x00003c0001037983 */ /* 0x000f220000100800 */
[----:B-1----:R-:W-:-:S04]  /*0b50*/  IMAD.MOV.U32 R2, RZ, RZ, 0x4 ;  /* 0x00000004ff027424 */ /* 0x002fc800078e00ff */
[----:B----4-:R-:W-:-:S05]  /*0b60*/  IMAD.WIDE R2, R3, R2, c[0x0][0x590] ;  /* 0x0001640003027625 */ /* 0x010fca00078e0202 */
[----:B------:R-:W4:Y:S02]  /*0b70*/  LDG.E R7, [R2.64] ;  /* 0x0000000802077981 */ /* 0x000f24000c1e1900 */
[----:B---34-:R-:W-:-:S05]  /*0b80*/  IMAD R11, R7, R12, RZ ;  /* 0x0000000c070b7224 */ /* 0x018fca00078e02ff */
[-C--:B--2---:R-:W-:Y:S02]  /*0b90*/  IABS R0, R11.reuse ;  /* 0x0000000b00007213 */ /* 0x084fe40000000000 */
[----:B------:R-:W-:-:S03]  /*0ba0*/  IABS R8, R11 ;  /* 0x0000000b00087213 */ /* 0x000fc60000000000 */
[----:B------:R-:W-:-:S04]  /*0bb0*/  IMAD.MOV.U32 R6, RZ, RZ, R0 ;  /* 0x000000ffff067224 */ /* 0x000fc800078e0000 */
        /* <DEDUP_REMOVED lines=8> */
[----:B------:R-:W-:Y:S01]  /*0c40*/  MOV R5, R0 ;  /* 0x0000000000057202 */ /* 0x000fe20000000f00 */
[----:B------:R-:W-:-:S04]  /*0c50*/  IMAD.MOV.U32 R2, RZ, RZ, RZ ;  /* 0x000000ffff027224 */ /* 0x000fc800078e00ff */
[----:B------:R-:W-:-:S04]  /*0c60*/  IMAD.HI.U32 R0, R3, R4, R2 ;  /* 0x0000000403007227 */ /* 0x000fc800078e0002 */
[----:B------:R-:W-:Y:S02]  /*0c70*/  IMAD.MOV R2, RZ, RZ, -R8 ;  /* 0x000000ffff027224 */ /* 0x000fe400078e0a08 */
        /* <DEDUP_REMOVED lines=9> */
[----:B------:R-:W-:-:S04]  /*0d10*/  @P2 IADD3 R0, R0, 0x1, RZ ;  /* 0x0000000100002810 */ /* 0x000fc80007ffe0ff */
[----:B------:R-:W-:-:S05]  /*0d20*/  MOV R4, R0 ;  /* 0x0000000000047202 */ /* 0x000fca0000000f00 */
[----:B------:R-:W-:Y:S01]  /*0d30*/  @!P0 IMAD.MOV R4, RZ, RZ, -R4 ;  /* 0x000000ffff048224 */ /* 0x000fe200078e0a04 */
[----:B------:R-:W-:-:S05]  /*0d40*/  @!P1 LOP3.LUT R4, RZ, R11, RZ, 0x33, !PT ;  /* 0x0000000bff049212 */ /* 0x000fca00078e33ff */
[----:B------:R-:W-:-:S05]  /*0d50*/  IMAD R10, R7, R4, RZ ;  /* 0x00000004070a7224 */ /* 0x000fca00078e02ff */
[----:B------:R-:W-:-:S04]  /*0d60*/  IADD3 R0, -R10, c[0x0][0x538], RZ ;  /* 0x00014e000a007a10 */ /* 0x000fc80007ffe1ff */
[----:B------:R-:W-:-:S04]  /*0d70*/  IMNMX R6, R7, R0, PT ;  /* 0x0000000007067217 */ /* 0x000fc80003800200 */
[----:B------:R-:W-:-:S05]  /*0d80*/  IABS R0, R6 ;  /* 0x0000000600007213 */ /* 0x000fca0000000000 */
[----:B------:R-:W-:-:S04]  /*0d90*/  IMAD.MOV.U32 R5, RZ, RZ, R0 ;  /* 0x000000ffff057224 */ /* 0x000fc800078e0000 */
[----:B------:R-:W1:Y:S08]  /*0da0*/  I2F.RP R2, R5 ;  /* 0x0000000500027306 */ /* 0x000e700000209400 */
[----:B-1----:R-:W1:Y:S02]  /*0db0*/  MUFU.RCP R2, R2 ;  /* 0x0000000200027308 */ /* 0x002e640000001000 */
[----:B-1----:R-:W-:-:S06]  /*0dc0*/  IADD3 R2, R2, 0xffffffe, RZ ;  /* 0x0ffffffe02027810 */ /* 0x002fcc0007ffe0ff */
[----:B------:R1:W2:Y:S02]  /*0dd0*/  F2I.FTZ.U32.TRUNC.NTZ R3, R2 ;  /* 0x0000000200037305 */ /* 0x0002a4000021f000 */
[----:B-1----:R-:W-:Y:S01]  /*0de0*/  IMAD.MOV R2, RZ, RZ, -R4 ;  /* 0x000000ffff027224 */ /* 0x002fe200078e0a04 */
[----:B--2---:R-:W-:-:S03]  /*0df0*/  IADD3 R0, RZ, -R3, RZ ;  /* 0x80000003ff007210 */ /* 0x004fc60007ffe0ff */
[----:B------:R-:W-:Y:S01]  /*0e00*/  IMAD R8, R11, R2, R9 ;  /* 0x000000020b087224 */ /* 0x000fe200078e0209 */
[----:B------:R-:W-:Y:S01]  /*0e10*/  IABS R9, R6 ;  /* 0x0000000600097213 */ /* 0x000fe20000000000 */
[----:B------:R-:W-:-:S03]  /*0e20*/  IMAD.MOV.U32 R2, RZ, RZ, R0 ;  /* 0x000000ffff027224 */ /* 0x000fc600078e0000 */
[----:B------:R-:W-:Y:S01]  /*0e30*/  IABS R0, R8 ;  /* 0x0000000800007213 */ /* 0x000fe20000000000 */
[----:B------:R-:W-:Y:S02]  /*0e40*/  IMAD R7, R2, R5, RZ ;  /* 0x0000000502077224 */ /* 0x000fe400078e02ff */
[----:B------:R-:W-:Y:S02]  /*0e50*/  IMAD.MOV.U32 R2, RZ, RZ, RZ ;  /* 0x000000ffff027224 */ /* 0x000fe400078e00ff */
[----:B------:R-:W-:Y:S01]  /*0e60*/  IMAD.MOV.U32 R4, RZ, RZ, R0 ;  /* 0x000000ffff047224 */ /* 0x000fe200078e0000 */
[----:B------:R-:W-:Y:S01]  /*0e70*/  IADD3 R0, RZ, -R9, RZ ;  /* 0x80000009ff007210 */ /* 0x000fe20007ffe0ff */
[----:B------:R-:W-:-:S04]  /*0e80*/  IMAD.HI.U32 R3, R3, R7, R2 ;  /* 0x0000000703037227 */ /* 0x000fc800078e0002 */
[----:B------:R-:W-:Y:S02]  /*0e90*/  IMAD.MOV.U32 R2, RZ, RZ, R0 ;  /* 0x000000ffff027224 */ /* 0x000fe400078e0000 */
[----:B------:R-:W-:Y:S01]  /*0ea0*/  IMAD.HI.U32 R0, R3, R4, RZ ;  /* 0x0000000403007227 */ /* 0x000fe200078e00ff */
[----:B------:R-:W-:-:S03]  /*0eb0*/  IADD3 R3, R10, 0x1000000, R8 ;  /* 0x010000000a037810 */ /* 0x000fc60007ffe008 */
[----:B------:R-:W-:-:S05]  /*0ec0*/  IMAD R2, R0, R2, R4 ;  /* 0x0000000200027224 */ /* 0x000fca00078e0204 */
[----:B------:R-:W-:-:S13]  /*0ed0*/  ISETP.GT.U32.AND P1, PT, R5, R2, PT ;  /* 0x000000020500720c */ /* 0x000fda0003f24070 */
[----:B------:R-:W-:Y:S01]  /*0ee0*/  @!P1 IMAD.IADD R2, R2, 0x1, -R5 ;  /* 0x0000000102029824 */ /* 0x000fe200078e0a05 */
[----:B------:R-:W-:Y:S02]  /*0ef0*/  @!P1 IADD3 R0, R0, 0x1, RZ ;  /* 0x0000000100009810 */ /* 0x000fe40007ffe0ff */
[----:B------:R-:W-:Y:S02]  /*0f00*/  ISETP.NE.AND P1, PT, R6, RZ, PT ;  /* 0x000000ff0600720c */ /* 0x000fe40003f25270 */
[----:B------:R-:W-:Y:S02]  /*0f10*/  ISETP.GE.U32.AND P2, PT, R2, R5, PT ;  /* 0x000000050200720c */ /* 0x000fe40003f46070 */
[----:B------:R-:W-:-:S04]  /*0f20*/  LOP3.LUT R2, R8, R6, RZ, 0x3c, !PT ;  /* 0x0000000608027212 */ /* 0x000fc800078e3cff */
[----:B------:R-:W-:Y:S01]  /*0f30*/  ISETP.GE.AND P0, PT, R2, RZ, PT ;  /* 0x000000ff0200720c */ /* 0x000fe20003f06270 */
[----:B------:R-:W-:-:S06]  /*0f40*/  IMAD.MOV R2, RZ, RZ, -R6 ;  /* 0x000000ffff027224 */ /* 0x000fcc00078e0a06 */
[----:B------:R-:W-:-:S06]  /*0f50*/  @P2 IADD3 R0, R0, 0x1, RZ ;  /* 0x0000000100002810 */ /* 0x000fcc0007ffe0ff */
[----:B------:R-:W-:Y:S02]  /*0f60*/  @!P0 IADD3 R0, -R0, RZ, RZ ;  /* 0x000000ff00008210 */ /* 0x000fe40007ffe1ff */
[----:B------:R-:W-:-:S05]  /*0f70*/  @!P1 LOP3.LUT R0, RZ, R6, RZ, 0x33, !PT ;  /* 0x00000006ff009212 */ /* 0x000fca00078e33ff */
[----:B------:R-:W-:-:S05]  /*0f80*/  IMAD R2, R0, R2, R3 ;  /* 0x0000000200027224 */ /* 0x000fca00078e0203 */
[----:B------:R1:W-:Y:S02]  /*0f90*/  STL [R1+0x38], R2 ;  /* 0x0000380201007387 */ /* 0x0003e40000100800 */
.L_x_531:
[----:B------:R-:W-:Y:S05]  /*0fa0*/  BSYNC B0 ;  /* 0x0000000000007941 */ /* 0x000fea0003800000 */
.L_x_529:
[----:B------:R-:W-:-:S04]  /*0fb0*/  LOP3.LUT R0, RZ, R0, RZ, 0x33, !PT ;  /* 0x00000000ff007212 */ /* 0x000fc800078e33ff */
[----:B------:R-:W-:-:S05]  /*0fc0*/  IADD3 R0, R0, R12, RZ ;  /* 0x0000000c00007210 */ /* 0x000fca0007ffe0ff */
[----:B------:R2:W-:Y:S01]  /*0fd0*/  STL [R1+0x34], R0 ;  /* 0x0000340001007387 */ /* 0x0005e20000100800 */
[----:B------:R-:W-:Y:S05]  /*0fe0*/  BRA `(.L_x_532) ;  /* 0x0000006000007947 */ /* 0x000fea0003800000 */
.L_x_520:
[----:B------:R-:W-:Y:S01]  /*0ff0*/  MOV R0, UR4 ;  /* 0x0000000400007c02 */ /* 0x000fe20008000f00 */
[----:B------:R-:W-:Y:S04]  /*1000*/  STL [R1+0x34], RZ ;  /* 0x000034ff01007387 */ /* 0x000fe80000100800 */
[----:B------:R-:W-:Y:S04]  /*1010*/  STL [R1+0x38], RZ ;  /* 0x000038ff01007387 */ /* 0x000fe80000100800 */
[----:B------:R1:W-:Y:S02]  /*1020*/  STL [R1+0x30], R0 ;  /* 0x0000300001007387 */ /* 0x0003e40000100800 */
[----:B-1----:R-:W-:-:S05]  /*1030*/  MOV R0, c[0x0][0x53c] ;  /* 0x00014f0000007a02 */ /* 0x002fca0000000f00 */
[----:B------:R1:W-:Y:S02]  /*1040*/  STL [R1+0x3c], R0 ;  /* 0x00003c0001007387 */ /* 0x0003e40000100800 */
.L_x_532:
[----:B------:R-:W3:Y:S04]  /*1050*/  LDL R4, [R1+0x30] ;  /* 0x0000300001047983 */ /* 0x000ee80000100800 */
[----:B------:R-:W3:Y:S04]  /*1060*/  LDL R5, [R1+0x34] ;  /* 0x0000340001057983 */ /* 0x000ee80000100800 */
[----:B------:R-:W3:Y:S04]  /*1070*/  LDL R6, [R1+0x38] ;  /* 0x0000380001067983 */ /* 0x000ee80000100800 */
[----:B------:R-:W3:Y:S01]  /*1080*/  LDL R7, [R1+0x3c] ;  /* 0x00003c0001077983 */ /* 0x000ee20000100800 */
[----:B------:R-:W-:Y:S01]  /*1090*/  ISETP.NE.AND P0, PT, R13, RZ, PT ;  /* 0x000000ff0d00720c */ /* 0x000fe20003f05270 */
[----:B------:R-:W-:-:S12]  /*10a0*/  WARPSYNC 0xffffffff ;  /* 0xffffffff00007948 */ /* 0x000fd80003800000 */
[----:B---3--:R3:W-:Y:S04]  /*10b0*/  @!P0 STS.128 [0xe100], R4 ;  /* 0x00e10004ff008388 */ /* 0x0087e80000000c00 */
[----:B------:R-:W-:Y:S06]  /*10c0*/  BAR.ARV 0x5, 0x100 ;  /* 0x0144000000007b1d */ /* 0x000fec0000002000 */
.L_x_518:
[----:B-12---:R-:W2:Y:S02]  /*10d0*/  LDL R0, [R1+0x3c] ;  /* 0x00003c0001007983 */ /* 0x006ea40000100800 */
[----:B--2---:R-:W-:-:S13]  /*10e0*/  ISETP.GE.AND P0, PT, R0, c[0x0][0x53c], PT ;  /* 0x00014f0000007a0c */ /* 0x004fda0003f06270 */
[----:B------:R-:W-:Y:S05]  /*10f0*/  @P0 EXIT ;  /* 0x000000000000094d */ /* 0x000fea0003800000 */
[----:B------:R-:W1:Y:S02]  /*1100*/  S2R R19, SR_TID.X ;  /* 0x0000000000137919 */ /* 0x000e640000002100 */
[----:B-1----:R-:W-:-:S04]  /*1110*/  SHF.R.S32.HI R12, RZ, 0x1f, R19 ;  /* 0x0000001fff0c7819 */ /* 0x002fc80000011413 */
[CC--:B------:R-:W-:Y:S02]  /*1120*/  LEA.HI R2, R12.reuse, R19.reuse, RZ, 0x4 ;  /* 0x000000130c027211 */ /* 0x0c0fe400078f20ff */
[CC--:B------:R-:W-:Y:S02]  /*1130*/  LEA.HI R15, R12.reuse, R19.reuse, RZ, 0x2 ;  /* 0x000000130c0f7211 */ /* 0x0c0fe400078f10ff */
[----:B------:R-:W-:Y:S02]  /*1140*/  SHF.R.S32.HI R3, RZ, 0x4, R2 ;  /* 0x00000004ff037819 */ /* 0x000fe40000011402 */
[----:B------:R-:W-:Y:S02]  /*1150*/  LEA.HI R14, R12, R19, RZ, 0x3 ;  /* 0x000000130c0e7211 */ /* 0x000fe400078f18ff */
[----:B------:R-:W-:Y:S02]  /*1160*/  LEA.HI R0, R2, R3, RZ, 0x1 ;  /* 0x0000000302007211 */ /* 0x000fe400078f08ff */
[----:B---3--:R-:W-:-:S02]  /*1170*/  SHF.R.S32.HI R6, RZ, 0x2, R15 ;  /* 0x00000002ff067819 */ /* 0x008fc4000001140f */
[----:B------:R-:W-:Y:S02]  /*1180*/  LOP3.LUT R0, R0, 0xfffffffe, RZ, 0xc0, !PT ;  /* 0xfffffffe00007812 */ /* 0x000fe400078ec0ff */
[----:B------:R-:W-:Y:S02]  /*1190*/  SHF.R.S32.HI R18, RZ, 0x3, R14 ;  /* 0x00000003ff127819 */ /* 0x000fe4000001140e */
[----:B------:R-:W-:Y:S01]  /*11a0*/  LOP3.LUT R7, R14, 0xfffffff8, RZ, 0xc0, !PT ;  /* 0xfffffff80e077812 */ /* 0x000fe200078ec0ff */
[----:B------:R-:W-:Y:S01]  /*11b0*/  IMAD.IADD R13, R3, 0x1, -R0 ;  /* 0x00000001030d7824 */ /* 0x000fe200078e0a00 */
[----:B------:R-:W-:Y:S01]  /*11c0*/  LOP3.LUT R0, R2, 0xfffffff0, RZ, 0xc0, !PT ;  /* 0xfffffff002007812 */ /* 0x000fe200078ec0ff */
[----:B------:R-:W-:Y:S01]  /*11d0*/  IMAD.SHL.U32 R4, R18, 0x40, RZ ;  /* 0x0000004012047824 */ /* 0x000fe200078e00ff */
[----:B------:R-:W-:Y:S01]  /*11e0*/  SHF.R.S32.HI R2, RZ, 0x1f, R15 ;  /* 0x0000001fff027819 */ /* 0x000fe2000001140f */
[C---:B------:R-:W-:Y:S01]  /*11f0*/  IMAD.IADD R7, R19.reuse, 0x1, -R7 ;  /* 0x0000000113077824 */ /* 0x040fe200078e0a07 */
[----:B------:R-:W-:Y:S01]  /*1200*/  LEA.HI R11, R12, R19, RZ, 0x5 ;  /* 0x000000130c0b7211 */ /* 0x000fe200078f28ff */
[----:B------:R-:W-:Y:S01]  /*1210*/  IMAD.IADD R0, R19, 0x1, -R0 ;  /* 0x0000000113007824 */ /* 0x000fe200078e0a00 */
[----:B------:R-:W-:Y:S01]  /*1220*/  LEA.HI R2, R2, R6, RZ, 0x3 ;  /* 0x0000000602027211 */ /* 0x000fe200078f18ff */
[C---:B------:R-:W-:Y:S01]  /*1230*/  IMAD.SHL.U32 R8, R7.reuse, 0x8, RZ ;  /* 0x0000000807087824 */ /* 0x040fe200078e00ff */
[----:B------:R-:W-:Y:S01]  /*1240*/  SHF.R.S32.HI R212, RZ, 0x5, R11 ;  /* 0x00000005ffd47819 */ /* 0x000fe2000001140b */
[----:B------:R-:W-:Y:S01]  /*1250*/  IMAD.SHL.U32 R9, R7, 0x40, RZ ;  /* 0x0000004007097824 */ /* 0x000fe200078e00ff */
[----:B------:R-:W-:-:S02]  /*1260*/  SHF.R.S32.HI R5, RZ, 0x1f, R0 ;  /* 0x0000001fff057819 */ /* 0x000fc40000011400 */
[----:B------:R-:W-:Y:S01]  /*1270*/  LOP3.LUT R3, R2, 0xfffffff8, RZ, 0xc0, !PT ;  /* 0xfffffff802037812 */ /* 0x000fe200078ec0ff */
[----:B------:R1:W-:Y:S01]  /*1280*/  STL [R1], R8 ;  /* 0x0000000801007387 */ /* 0x0003e20000100800 */
[----:B------:R-:W-:Y:S02]  /*1290*/  LOP3.LUT R2, R4, 0x1c0, RZ, 0xc0, !PT ;  /* 0x000001c004027812 */ /* 0x000fe400078ec0ff */
[----:B------:R-:W-:Y:S01]  /*12a0*/  LEA.HI R10, R5, R0, RZ, 0x3 ;  /* 0x00000000050a7211 */ /* 0x000fe200078f18ff */
[----:B------:R-:W-:Y:S01]  /*12b0*/  IMAD.IADD R6, R6, 0x1, -R3 ;  /* 0x0000000106067824 */ /* 0x000fe200078e0a03 */
[----:B------:R-:W-:Y:S02]  /*12c0*/  SHF.R.U32.HI R4, RZ, 0x3, R2 ;  /* 0x00000003ff047819 */ /* 0x000fe40000011602 */
[----:B------:R-:W-:Y:S02]  /*12d0*/  LOP3.LUT R3, R2, 0x38, R8, 0xf8, !PT ;  /* 0x0000003802037812 */ /* 0x000fe400078ef808 */
[----:B------:R-:W-:-:S05]  /*12e0*/  LOP3.LUT R2, R10, 0xfffffff8, RZ, 0xc0, !PT ;  /* 0xfffffff80a027812 */ /* 0x000fca00078ec0ff */
[----:B------:R-:W-:Y:S01]  /*12f0*/  IMAD.IADD R5, R0, 0x1, -R2 ;  /* 0x0000000100057824 */ /* 0x000fe200078e0a02 */
[----:B------:R-:W-:Y:S02]  /*1300*/  LOP3.LUT R2, R11, 0xffffffe0, RZ, 0xc0, !PT ;  /* 0xffffffe00b027812 */ /* 0x000fe400078ec0ff */
[----:B------:R-:W-:Y:S02]  /*1310*/  LOP3.LUT R0, R9, 0x1c0, RZ, 0xc0, !PT ;  /* 0x000001c009007812 */ /* 0x000fe400078ec0ff */
[----:B------:R-:W-:Y:S01]  /*1320*/  LEA.HI R9, R12, R19, RZ, 0x6 ;  /* 0x000000130c097211 */ /* 0x000fe200078f30ff */
[----:B------:R-:W-:Y:S01]  /*1330*/  IMAD.IADD R17, R19, 0x1, -R2 ;  /* 0x0000000113117824 */ /* 0x000fe200078e0a02 */
[----:B------:R-:W-:Y:S02]  /*1340*/  SHF.R.U32.HI R2, RZ, 0x3, R0 ;  /* 0x00000003ff027819 */ /* 0x000fe40000011600 */
[----:B------:R-:W-:Y:S02]  /*1350*/  LOP3.LUT P4, RZ, R5, 0x2, RZ, 0xc0, !PT ;  /* 0x0000000205ff7812 */ /* 0x000fe4000788c0ff */
[----:B-1----:R-:W-:-:S02]  /*1360*/  LOP3.LUT R8, R3, R4, RZ, 0x3c, !PT ;  /* 0x0000000403087212 */ /* 0x002fc400078e3cff */
[----:B------:R-:W-:Y:S02]  /*1370*/  SHF.R.S32.HI R3, RZ, 0x1f, R11 ;  /* 0x0000001fff037819 */ /* 0x000fe4000001140b */
[----:B------:R-:W-:Y:S01]  /*1380*/  LOP3.LUT R4, R0, 0x8, R14, 0xf8, !PT ;  /* 0x0000000800047812 */ /* 0x000fe200078ef80e */
[----:B------:R-:W-:Y:S01]  /*1390*/  IMAD.MOV.U32 R14, RZ, RZ, 0x20 ;  /* 0x00000020ff0e7424 */ /* 0x000fe200078e00ff */
[----:B------:R-:W-:Y:S02]  /*13a0*/  LEA.HI R0, R3, R212, RZ, 0x3 ;  /* 0x000000d403007211 */ /* 0x000fe400078f18ff */
[----:B------:R-:W-:Y:S02]  /*13b0*/  SHF.R.S32.HI R3, RZ, 0x1f, R17 ;  /* 0x0000001fff037819 */ /* 0x000fe40000011411 */
[----:B------:R-:W-:Y:S01]  /*13c0*/  LOP3.LUT R12, R4, R2, RZ, 0x3c, !PT ;  /* 0x00000002040c7212 */ /* 0x000fe200078e3cff */
[----:B------:R-:W-:Y:S01]  /*13d0*/  IMAD.SHL.U32 R2, R9, 0x8, RZ ;  /* 0x0000000809027824 */ /* 0x000fe200078e00ff */
[----:B------:R-:W-:-:S02]  /*13e0*/  LOP3.LUT R0, R0, 0xffffff8, RZ, 0xc0, !PT ;  /* 0x0ffffff800007812 */ /* 0x000fc400078ec0ff */
[----:B------:R-:W-:Y:S02]  /*13f0*/  LEA.HI R9, R3, R17, RZ, 0x2 ;  /* 0x0000001103097211 */ /* 0x000fe400078f10ff */
[----:B------:R-:W-:Y:S02]  /*1400*/  LOP3.LUT R3, R6, 0x1, RZ, 0xc0, !PT ;  /* 0x0000000106037812 */ /* 0x000fe400078ec0ff */
[----:B------:R-:W-:Y:S01]  /*1410*/  LOP3.LUT R218, R8, 0x7ffffe00, R2, 0xf8, !PT ;  /* 0x7ffffe0008da7812 */ /* 0x000fe200078ef802 */
[----:B------:R-:W-:Y:S01]  /*1420*/  IMAD.IADD R2, R212, 0x1, -R0 ;  /* 0x00000001d4027824 */ /* 0x000fe200078e0a00 */
[----:B------:R-:W-:Y:S02]  /*1430*/  SHF.R.S32.HI R0, RZ, 0x2, R9 ;  /* 0x00000002ff007819 */ /* 0x000fe40000011409 */
[----:B------:R-:W-:Y:S01]  /*1440*/  ISETP.NE.U32.AND P0, PT, R3, 0x1, PT ;  /* 0x000000010300780c */ /* 0x000fe20003f05070 */
[----:B------:R-:W-:Y:S01]  /*1450*/  IMAD.SHL.U32 R3, R5, 0x40, RZ ;  /* 0x0000004005037824 */ /* 0x000fe200078e00ff */
[----:B------:R-:W-:Y:S01]  /*1460*/  LOP3.LUT R4, R15, 0xfffffffc, RZ, 0xc0, !PT ;  /* 0xfffffffc0f047812 */ /* 0x000fe200078ec0ff */
[----:B------:R-:W-:Y:S01]  /*1470*/  IMAD R16, R2, 0x10, R0 ;  /* 0x0000001002107824 */ /* 0x000fe200078e0200 */
[----:B------:R-:W-:Y:S01]  /*1480*/  LOP3.LUT P3, RZ, R5, 0x4, RZ, 0xc0, !PT ;  /* 0x0000000405ff7812 */ /* 0x000fe2000786c0ff */
[----:B------:R-:W-:Y:S01]  /*1490*/  IMAD.SHL.U32 R2, R13, 0x8, RZ ;  /* 0x000000080d027824 */ /* 0x000fe200078e00ff */
[----:B------:R-:W-:Y:S01]  /*14a0*/  LOP3.LUT R0, R3, 0x1c0, RZ, 0xc0, !PT ;  /* 0x000001c003007812 */ /* 0x000fe200078ec0ff */
[----:B------:R-:W-:Y:S01]  /*14b0*/  IMAD.IADD R3, R19, 0x1, -R4 ;  /* 0x0000000113037824 */ /* 0x000fe200078e0a04 */
[C---:B------:R-:W-:Y:S01]  /*14c0*/  R2P PR, R6.reuse, 0x6 ;  /* 0x0000000606007804 */ /* 0x040fe20000000000 */
[----:B------:R-:W-:Y:S01]  /*14d0*/  IMAD.SHL.U32 R4, R6, 0x40, RZ ;  /* 0x0000004006047824 */ /* 0x000fe200078e00ff */
[----:B------:R-:W-:Y:S01]  /*14e0*/  LOP3.LUT R5, R0, 0x8, R2, 0xf8, !PT ;  /* 0x0000000800057812 */ /* 0x000fe200078ef802 */
[----:B------:R-:W-:Y:S01]  /*14f0*/  IMAD.SHL.U32 R6, R10, 0x40, RZ ;  /* 0x000000400a067824 */ /* 0x000fe200078e00ff */
[----:B------:R-:W-:Y:S01]  /*1500*/  SHF.R.U32.HI R2, RZ, 0x3, R0 ;  /* 0x00000003ff027819 */ /* 0x000fe20000011600 */
[----:B------:R-:W-:Y:S01]  /*1510*/  STL [R1+0x68], R16 ;  /* 0x0000681001007387 */ /* 0x000fe20000100800 */
[----:B------:R-:W-:Y:S01]  /*1520*/  LEA.HI R0, R3, R3, RZ, 0x1 ;  /* 0x0000000303007211 */ /* 0x000fe200078f08ff */
[----:B------:R-:W-:Y:S01]  /*1530*/  IMAD.SHL.U32 R218, R218, 0x2, RZ ;  /* 0x00000002dada7824 */ /* 0x000fe200078e00ff */
[----:B------:R-:W-:Y:S01]  /*1540*/  LOP3.LUT R8, R5, R2, RZ, 0x3c, !PT ;  /* 0x0000000205087212 */ /* 0x000fe200078e3cff */
[----:B------:R-:W-:Y:S01]  /*1550*/  IMAD.MOV.U32 R5, RZ, RZ, 0x10 ;  /* 0x00000010ff057424 */ /* 0x000fe200078e00ff */
[----:B------:R-:W-:-:S02]  /*1560*/  LOP3.LUT R0, R0, 0x1ffffffe, RZ, 0xc0, !PT ;  /* 0x1ffffffe00007812 */ /* 0x000fc400078ec0ff */
[----:B------:R-:W-:Y:S01]  /*1570*/  LOP3.LUT R2, R4, 0x1c0, RZ, 0xc0, !PT ;  /* 0x000001c004027812 */ /* 0x000fe200078ec0ff */
[----:B------:R-:W-:Y:S01]  /*1580*/  IMAD R4, R212, 0x200, R3 ;  /* 0x00000200d4047824 */ /* 0x000fe200078e0203 */
[----:B------:R-:W-:Y:S01]  /*1590*/  SEL R5, R5, 0xfffffff0, !P4 ;  /* 0xfffffff005057807 */ /* 0x000fe20006000000 */
[----:B------:R-:W-:Y:S01]  /*15a0*/  IMAD.IADD R11, R3, 0x1, -R0 ;  /* 0x00000001030b7824 */ /* 0x000fe200078e0a00 */
[----:B------:R-:W-:Y:S01]  /*15b0*/  SEL R3, R14, 0xffffffe0, !P3 ;  /* 0xffffffe00e037807 */ /* 0x000fe20005800000 */
[----:B------:R-:W-:Y:S01]  /*15c0*/  IMAD R0, R13, 0x200, R12 ;  /* 0x000002000d007824 */ /* 0x000fe200078e020c */
[----:B------:R-:W-:Y:S02]  /*15d0*/  LEA.HI R2, R2, R2, RZ, 0x1d ;  /* 0x0000000202027211 */ /* 0x000fe400078fe8ff */
[----:B------:R-:W-:Y:S01]  /*15e0*/  LOP3.LUT P6, RZ, R7, 0x2, RZ, 0xc0, !PT ;  /* 0x0000000207ff7812 */ /* 0x000fe200078cc0ff */
[----:B------:R-:W-:Y:S01]  /*15f0*/  IMAD.IADD R5, R5, 0x1, R3 ;  /* 0x0000000105057824 */ /* 0x000fe200078e0203 */
[----:B------:R-:W-:Y:S01]  /*1600*/  LOP3.LUT R3, R9, 0x7ffffffc, RZ, 0xc0, !PT ;  /* 0x7ffffffc09037812 */ /* 0x000fe200078ec0ff */
[----:B------:R-:W-:Y:S01]  /*1610*/  IMAD.U32 R10, R4, 0x2, R2 ;  /* 0x00000002040a7824 */ /* 0x000fe200078e0002 */
[----:B------:R-:W-:Y:S01]  /*1620*/  LOP3.LUT R4, R8, 0x7ffffe00, R6, 0xf8, !PT ;  /* 0x7ffffe0008047812 */ /* 0x000fe200078ef806 */
[----:B------:R-:W-:Y:S01]  /*1630*/  IMAD R6, R7, 0x20, R18 ;  /* 0x0000002007067824 */ /* 0x000fe200078e0212 */
[----:B------:R-:W-:Y:S01]  /*1640*/  LEA R193, R0, 0x8100, 0x1 ;  /* 0x0000810000c17811 */ /* 0x000fe200078e08ff */
[----:B------:R-:W-:Y:S01]  /*1650*/  IMAD.IADD R3, R17, 0x1, -R3 ;  /* 0x0000000111037824 */ /* 0x000fe200078e0a03 */
[----:B------:R-:W-:Y:S01]  /*1660*/  LOP3.LUT P5, RZ, R7, 0x4, RZ, 0xc0, !PT ;  /* 0x0000000407ff7812 */ /* 0x000fe200078ac0ff */
[----:B------:R-:W-:Y:S01]  /*1670*/  IMAD.MOV.U32 R8, RZ, RZ, 0x40 ;  /* 0x00000040ff087424 */ /* 0x000fe200078e00ff */
[----:B------:R-:W-:Y:S01]  /*1680*/  SEL R7, R14, 0xffffffe0, !P1 ;  /* 0xffffffe00e077807 */ /* 0x000fe20004800000 */
[----:B------:R-:W-:Y:S01]  /*1690*/  IMAD.SHL.U32 R9, R3, 0x2, RZ ;  /* 0x0000000203097824 */ /* 0x000fe200078e00ff */
[----:B------:R-:W-:Y:S01]  /*16a0*/  LEA R10, R10, 0x80, 0x1 ;  /* 0x000000800a0a7811 */ /* 0x000fe200078e08ff */
[----:B------:R-:W-:Y:S01]  /*16b0*/  IMAD R0, R11, 0x8, R16 ;  /* 0x000000080b007824 */ /* 0x000fe200078e0210 */
[----:B------:R1:W-:Y:S01]  /*16c0*/  STL [R1+0x60], R6 ;  /* 0x0000600601007387 */ /* 0x0003e20000100800 */
[----:B------:R-:W-:-:S02]  /*16d0*/  IADD3 R199, R193, 0x20, RZ ;  /* 0x00000020c1c77810 */ /* 0x000fc40007ffe0ff */
[----:B------:R-:W-:Y:S01]  /*16e0*/  SEL R2, R8, 0xffffffc0, !P5 ;  /* 0xffffffc008027807 */ /* 0x000fe20006800000 */
[----:B------:R2:W-:Y:S01]  /*16f0*/  STL [R1+0x14], R9 ;  /* 0x0000140901007387 */ /* 0x0005e20000100800 */
[C---:B------:R-:W-:Y:S01]  /*1700*/  @P6 IADD3 R199, R193.reuse, -0x20, RZ ;  /* 0xffffffe0c1c76810 */ /* 0x040fe20007ffe0ff */
[----:B------:R-:W-:Y:S01]  /*1710*/  IMAD.IADD R12, R10, 0x1, R7 ;  /* 0x000000010a0c7824 */ /* 0x000fe200078e0207 */
[----:B------:R-:W-:Y:S01]  /*1720*/  LEA R192, R4, 0x100, 0x1 ;  /* 0x0000010004c07811 */ /* 0x000fe200078e08ff */
[----:B------:R3:W-:Y:S01]  /*1730*/  STL [R1+0x24], R0 ;  /* 0x0000240001007387 */ /* 0x0007e20000100800 */
[----:B------:R-:W-:Y:S01]  /*1740*/  IMAD.IADD R197, R193, 0x1, R2 ;  /* 0x00000001c1c57824 */ /* 0x000fe200078e0202 */
[----:B------:R-:W-:Y:S01]  /*1750*/  SEL R3, R14, 0xffffffe0, !P4 ;  /* 0xffffffe00e037807 */ /* 0x000fe20006000000 */
[----:B------:R-:W-:Y:S01]  /*1760*/  IMAD.IADD R194, R2, 0x1, R199 ;  /* 0x0000000102c27824 */ /* 0x000fe200078e02c7 */
[----:B------:R-:W-:Y:S01]  /*1770*/  STL [R1+0x40], R10 ;  /* 0x0000400a01007387 */ /* 0x000fe20000100800 */
[--C-:B------:R-:W-:Y:S01]  /*1780*/  IMAD R212, R212, 0x800, R192.reuse ;  /* 0x00000800d4d47824 */ /* 0x100fe200078e02c0 */
[----:B------:R-:W-:Y:S01]  /*1790*/  IADD3 R210, R199, 0x800, RZ ;  /* 0x00000800c7d27810 */ /* 0x000fe20007ffe0ff */
[----:B------:R-:W-:Y:S01]  /*17a0*/  IMAD R211, R5, 0x2, R192 ;  /* 0x0000000205d37824 */ /* 0x000fe200078e02c0 */
[----:B------:R-:W-:Y:S01]  /*17b0*/  IADD3 R209, R199, 0x1000, RZ ;  /* 0x00001000c7d17810 */ /* 0x000fe20007ffe0ff */
[----:B------:R-:W-:Y:S01]  /*17c0*/  IMAD.IADD R213, R3, 0x1, R212 ;  /* 0x0000000103d57824 */ /* 0x000fe200078e02d4 */
[C---:B------:R-:W-:Y:S01]  /*17d0*/  IADD3 R208, R199.reuse, 0x1800, RZ ;  /* 0x00001800c7d07810 */ /* 0x040fe20007ffe0ff */
[----:B------:R-:W-:Y:S01]  /*17e0*/  IMAD.IADD R196, R192, 0x1, R3 ;  /* 0x00000001c0c47824 */ /* 0x000fe200078e0203 */
[----:B------:R-:W-:-:S02]  /*17f0*/  IADD3 R207, R199, 0x2000, RZ ;  /* 0x00002000c7cf7810 */ /* 0x000fc40007ffe0ff */
[C---:B------:R-:W-:Y:S02]  /*1800*/  IADD3 R206, R199.reuse, 0x2800, RZ ;  /* 0x00002800c7ce7810 */ /* 0x040fe40007ffe0ff */
[C---:B------:R-:W-:Y:S02]  /*1810*/  IADD3 R205, R199.reuse, 0x3000, RZ ;  /* 0x00003000c7cd7810 */ /* 0x040fe40007ffe0ff */
[----:B-1----:R-:W-:Y:S02]  /*1820*/  SEL R6, R8, 0xffffffc0, !P2 ;  /* 0xffffffc008067807 */ /* 0x002fe40005000000 */
[----:B------:R-:W-:Y:S02]  /*1830*/  IADD3 R204, R199, 0x3800, RZ ;  /* 0x00003800c7cc7810 */ /* 0x000fe40007ffe0ff */
[----:B--2---:R-:W-:Y:S01]  /*1840*/  IADD3 R9, R10, -0x10, RZ ;  /* 0xfffffff00a097810 */ /* 0x004fe20007ffe0ff */
[----:B------:R-:W-:Y:S01]  /*1850*/  IMAD.IADD R2, R12, 0x1, R6 ;  /* 0x000000010c027824 */ /* 0x000fe200078e0206 */
[----:B------:R-:W-:-:S02]  /*1860*/  @P0 IADD3 R9, R10, 0x10, RZ ;  /* 0x000000100a090810 */ /* 0x000fc40007ffe0ff */
[----:B---3--:R-:W-:Y:S01]  /*1870*/  SEL R0, R8, 0xffffffc0, !P3 ;  /* 0xffffffc008007807 */ /* 0x008fe20005800000 */
[----:B------:R-:W-:Y:S01]  /*1880*/  IMAD.IADD R8, R10, 0x1, R6 ;  /* 0x000000010a087824 */ /* 0x000fe200078e0206 */
[C---:B------:R-:W-:Y:S01]  /*1890*/  IADD3 R203, R199.reuse, 0x4000, RZ ;  /* 0x00004000c7cb7810 */ /* 0x040fe20007ffe0ff */
[----:B------:R-:W-:Y:S01]  /*18a0*/  IMAD.IADD R4, R6, 0x1, R9 ;  /* 0x0000000106047824 */ /* 0x000fe200078e0209 */
[C---:B------:R-:W-:Y:S01]  /*18b0*/  IADD3 R202, R199.reuse, 0x4800, RZ ;  /* 0x00004800c7ca7810 */ /* 0x040fe20007ffe0ff */
[----:B------:R-:W-:Y:S01]  /*18c0*/  IMAD.IADD R195, R192, 0x1, R0 ;  /* 0x00000001c0c37824 */ /* 0x000fe200078e0200 */
[----:B------:R-:W-:Y:S01]  /*18d0*/  STL [R1+0x5c], R8 ;  /* 0x00005c0801007387 */ /* 0x000fe20000100800 */
[C---:B------:R-:W-:Y:S01]  /*18e0*/  IADD3 R201, R199.reuse, 0x5000, RZ ;  /* 0x00005000c7c97810 */ /* 0x040fe20007ffe0ff */
[C---:B------:R-:W-:Y:S01]  /*18f0*/  IMAD.IADD R215, R0.reuse, 0x1, R212 ;  /* 0x0000000100d77824 */ /* 0x040fe200078e02d4 */
[----:B------:R-:W-:Y:S01]  /*1900*/  IADD3 R200, R199, 0x5800, RZ ;  /* 0x00005800c7c87810 */ /* 0x000fe20007ffe0ff */
[----:B------:R-:W-:Y:S01]  /*1910*/  STL [R1+0x4c], R12 ;  /* 0x00004c0c01007387 */ /* 0x000fe20000100800 */
[C---:B------:R-:W-:Y:S01]  /*1920*/  IADD3 R198, R0.reuse, R192, R3 ;  /* 0x000000c000c67210 */ /* 0x040fe20007ffe003 */
[----:B------:R-:W-:-:S02]  /*1930*/  IMAD.IADD R214, R0, 0x1, R213 ;  /* 0x0000000100d67824 */ /* 0x000fc400078e02d5 */
[----:B------:R1:W-:Y:S04]  /*1940*/  STL [R1+0x58], R2 ;  /* 0x0000580201007387 */ /* 0x0003e80000100800 */
[----:B------:R-:W-:Y:S04]  /*1950*/  STL [R1+0x44], R9 ;  /* 0x0000440901007387 */ /* 0x000fe80000100800 */
[----:B------:R-:W-:Y:S01]  /*1960*/  STL [R1+0x54], R4 ;  /* 0x0000540401007387 */ /* 0x000fe20000100800 */
[----:B-1----:R-:W-:-:S05]  /*1970*/  IMAD.IADD R2, R7, 0x1, R9 ;  /* 0x0000000107027824 */ /* 0x002fca00078e0209 */
[----:B------:R1:W-:Y:S02]  /*1980*/  STL [R1+0x48], R2 ;  /* 0x0000480201007387 */ /* 0x0003e40000100800 */
[----:B-1----:R-:W-:-:S05]  /*1990*/  IMAD.IADD R2, R2, 0x1, R6 ;  /* 0x0000000102027824 */ /* 0x002fca00078e0206 */
[----:B------:R1:W-:Y:S02]  /*19a0*/  STL [R1+0x50], R2 ;  /* 0x0000500201007387 */ /* 0x0003e40000100800 */
.L_x_649:
[----:B------:R-:W2:Y:S01]  /*19b0*/  LDL R15, [R1+0x3c] ;  /* 0x00003c00010f7983 */ /* 0x000ea20000100800 */
[----:B------:R-:W-:-:S03]  /*19c0*/  ISETP.NE.U32.AND P0, PT, RZ, c[0x0][0x360], PT ;  /* 0x0000d800ff007a0c */ /* 0x000fc60003f05070 */
[----:B------:R-:W3:Y:S01]  /*19d0*/  LDL R16, [R1+0x38] ;  /* 0x0000380001107983 */ /* 0x000ee20000100800 */
[----:B------:R-:W-:Y:S01]  /*19e0*/  ISETP.NE.AND.EX P0, PT, RZ, c[0x0][0x364], PT, P0 ;  /* 0x0000d900ff007a0c */ /* 0x000fe20003f05300 */
[----:B------:R-:W-:Y:S01]  /*19f0*/  IMAD.MOV.U32 R14, RZ, RZ, 0x4 ;  /* 0x00000004ff0e7424 */ /* 0x000fe200078e00ff */
[----:B------:R-:W-:Y:S02]  /*1a00*/  ISETP.NE.U32.AND P1, PT, RZ, c[0x0][0x370], PT ;  /* 0x0000dc00ff007a0c */ /* 0x000fe40003f25070 */
[----:B------:R-:W-:Y:S02]  /*1a10*/  ISETP.NE.U32.AND P5, PT, RZ, c[0x0][0x348], PT ;  /* 0x0000d200ff007a0c */ /* 0x000fe40003fa5070 */
[----:B------:R-:W-:Y:S02]  /*1a20*/  ISETP.NE.AND.EX P1, PT, RZ, c[0x0][0x374], PT, P1 ;  /* 0x0000dd00ff007a0c */ /* 0x000fe40003f25310 */
[----:B------:R-:W-:Y:S02]  /*1a30*/  ISETP.NE.U32.AND P4, PT, RZ, c[0x0][0x350], PT ;  /* 0x0000d400ff007a0c */ /* 0x000fe40003f85070 */
[----:B------:R-:W-:-:S02]  /*1a40*/  ISETP.NE.AND.EX P5, PT, RZ, c[0x0][0x34c], PT, P5 ;  /* 0x0000d300ff007a0c */ /* 0x000fc40003fa5350 */
[----:B------:R-:W-:Y:S01]  /*1a50*/  ISETP.NE.AND.EX P4, PT, RZ, c[0x0][0x354], PT, P4 ;  /* 0x0000d500ff007a0c */ /* 0x000fe20003f85340 */
[----:B------:R-:W-:Y:S01]  /*1a60*/  CS2R R4, SRZ ;  /* 0x0000000000047805 */ /* 0x000fe2000001ff00 */
[----:B------:R-:W-:Y:S02]  /*1a70*/  IMAD.MOV.U32 R12, RZ, RZ, RZ ;  /* 0x000000ffff0c7224 */ /* 0x000fe400078e00ff */
[----:B--2---:R-:W-:-:S05]  /*1a80*/  @P0 IMAD.WIDE R8, R15, R14, c[0x0][0x360] ;  /* 0x0000d8000f080625 */ /* 0x004fca00078e020e */
[----:B------:R-:W2:Y:S01]  /*1a90*/  @P0 LDG.E R0, [R8.64] ;  /* 0x0000000808000981 */ /* 0x000ea2000c1e1900 */
[----:B------:R-:W-:-:S04]  /*1aa0*/  @P1 IMAD.WIDE R10, R15, R14, c[0x0][0x370] ;  /* 0x0000dc000f0a1625 */ /* 0x000fc800078e020e */
[CC--:B------:R-:W-:Y:S01]  /*1ab0*/  IMAD.WIDE R6, R15.reuse, R14.reuse, c[0x0][0x348] ;  /* 0x0000d2000f067625 */ /* 0x0c0fe200078e020e */
[----:B------:R4:W5:Y:S03]  /*1ac0*/  @P1 LDG.E R4, [R10.64] ;  /* 0x000000080a041981 */ /* 0x000966000c1e1900 */
[----:B-1----:R-:W-:Y:S01]  /*1ad0*/  IMAD.WIDE R2, R15, R14, c[0x0][0x350] ;  /* 0x0000d4000f027625 */ /* 0x002fe200078e020e */
[----:B------:R4:W5:Y:S04]  /*1ae0*/  @P5 LDG.E R12, [R6.64] ;  /* 0x00000008060c5981 */ /* 0x000968000c1e1900 */
[----:B------:R4:W5:Y:S01]  /*1af0*/  @P4 LDG.E R5, [R2.64] ;  /* 0x0000000802054981 */ /* 0x000962000c1e1900 */
[----:B---3--:R-:W-:-:S05]  /*1b00*/  LOP3.LUT R17, R16, 0xffff, RZ, 0xc0, !PT ;  /* 0x0000ffff10117812 */ /* 0x008fca00078ec0ff */
[----:B------:R4:W-:Y:S01]  /*1b10*/  STL [R1+0x28], R17 ;  /* 0x0000281101007387 */ /* 0x0009e20000100800 */
[----:B------:R-:W-:Y:S03]  /*1b20*/  YIELD ;  /* 0x0000000000007946 */ /* 0x000fe60003800000 */
[----:B--2---:R4:W-:Y:S01]  /*1b30*/  @P0 STL [R1+0x10], R0 ;  /* 0x0000100001000387 */ /* 0x0049e20000100800 */
[----:B------:R-:W-:Y:S05]  /*1b40*/  @P0 BRA `(.L_x_533) ;  /* 0x0000007000000947 */ /* 0x000fea0003800000 */
[----:B----4-:R-:W-:-:S05]  /*1b50*/  MOV R0, c[0x0][0x168] ;  /* 0x00005a0000007a02 */ /* 0x010fca0000000f00 */
[----:B------:R1:W-:Y:S01]  /*1b60*/  STL [R1+0x10], R0 ;  /* 0x0000100001007387 */ /* 0x0003e20000100800 */
[----:B------:R-:W-:Y:S05]  /*1b70*/  @!P5 BRA `(.L_x_533) ;  /* 0x000000400000d947 */ /* 0x000fea0003800000 */
[----:B------:R-:W2:Y:S04]  /*1b80*/  LDG.E R8, [R6.64] ;  /* 0x0000000806087981 */ /* 0x000ea8000c1e1900 */
[----:B-1----:R-:W2:Y:S02]  /*1b90*/  LDG.E R0, [R6.64+0x4] ;  /* 0x0000040806007981 */ /* 0x002ea4000c1e1900 */
[----:B--2---:R-:W-:-:S05]  /*1ba0*/  IADD3 R0, -R8, R0, RZ ;  /* 0x0000000008007210 */ /* 0x004fca0007ffe1ff */
[----:B------:R1:W-:Y:S02]  /*1bb0*/  STL [R1+0x10], R0 ;  /* 0x0000100001007387 */ /* 0x0003e40000100800 */
.L_x_533:
[----:B------:R-:W-:-:S04]  /*1bc0*/  ISETP.NE.U32.AND P0, PT, RZ, c[0x0][0x368], PT ;  /* 0x0000da00ff007a0c */ /* 0x000fc80003f05070 */
[----:B------:R-:W-:-:S13]  /*1bd0*/  ISETP.NE.AND.EX P0, PT, RZ, c[0x0][0x36c], PT, P0 ;  /* 0x0000db00ff007a0c */ /* 0x000fda0003f05300 */
[----:B------:R-:W-:Y:S05]  /*1be0*/  @!P0 BRA `(.L_x_534) ;  /* 0x0000003000008947 */ /* 0x000fea0003800000 */
[----:B----4-:R-:W-:-:S05]  /*1bf0*/  IMAD.WIDE R2, R15, R14, c[0x0][0x368] ;  /* 0x0000da000f027625 */ /* 0x010fca00078e020e */
[----:B-1----:R1:W5:Y:S01]  /*1c00*/  LDG.E R0, [R2.64] ;  /* 0x0000000802007981 */ /* 0x002362000c1e1900 */
[----:B------:R-:W-:Y:S05]  /*1c10*/  BRA `(.L_x_535) ;  /* 0x0000005000007947 */ /* 0x000fea0003800000 */
.L_x_534:
[----:B-1--4-:R-:W-:Y:S01]  /*1c20*/  MOV R0, c[0x0][0x1d0] ;  /* 0x0000740000007a02 */ /* 0x012fe20000000f00 */
[----:B------:R-:W-:Y:S05]  /*1c30*/  @!P4 BRA `(.L_x_535) ;  /* 0x000000300000c947 */ /* 0x000fea0003800000 */
[----:B------:R-:W2:Y:S04]  /*1c40*/  LDG.E R6, [R2.64] ;  /* 0x0000000802067981 */ /* 0x000ea8000c1e1900 */
[----:B------:R-:W2:Y:S02]  /*1c50*/  LDG.E R0, [R2.64+0x4] ;  /* 0x0000040802007981 */ /* 0x000ea4000c1e1900 */
[----:B--2---:R-:W-:Y:S02]  /*1c60*/  IADD3 R0, -R6, R0, RZ ;  /* 0x0000000006007210 */ /* 0x004fe40007ffe1ff */
.L_x_535:
[----:B-1----:R-:W2:Y:S04]  /*1c70*/  LDL R2, [R1+0x10] ;  /* 0x0000100001027983 */ /* 0x002ea80000100800 */
[----:B------:R-:W3:Y:S01]  /*1c80*/  LDL.LU R3, [R1+0x34] ;  /* 0x0000340001037983 */ /* 0x000ee20000300800 */
[----:B-----5:R-:W-:Y:S01]  /*1c90*/  IMAD.IADD R132, R0, 0x1, -R4 ;  /* 0x0000000100847824 */ /* 0x020fe200078e0a04 */
[----:B------:R-:W-:-:S02]  /*1ca0*/  MOV R243, c[0x0][0x32c] ;  /* 0x0000cb0000f37a02 */ /* 0x000fc40000000f00 */
[----:B------:R-:W-:Y:S02]  /*1cb0*/  IADD3 R13, R5, R4, RZ ;  /* 0x00000004050d7210 */ /* 0x000fe40007ffe0ff */
[----:B------:R-:W-:Y:S01]  /*1cc0*/  ISETP.GE.AND P1, PT, R243, 0x1, PT ;  /* 0x00000001f300780c */ /* 0x000fe20003f26270 */
[----:B--2---:R-:W-:Y:S02]  /*1cd0*/  IMAD.MOV.U32 R123, RZ, RZ, R2 ;  /* 0x000000ffff7b7224 */ /* 0x004fe400078e0002 */
[----:B------:R-:W-:Y:S01]  /*1ce0*/  IMAD.MOV.U32 R2, RZ, RZ, c[0x0][0x2c4] ;  /* 0x0000b100ff027624 */ /* 0x000fe200078e00ff */
[----:B---3--:R-:W-:-:S04]  /*1cf0*/  SHF.L.U32 R244, R3, 0x7, RZ ;  /* 0x0000000703f47819 */ /* 0x008fc800000006ff */
[----:B------:R-:W-:Y:S01]  /*1d00*/  ISETP.NE.AND P2, PT, R2, 0x1, PT ;  /* 0x000000010200780c */ /* 0x000fe20003f45270 */
[----:B------:R1:W-:Y:S01]  /*1d10*/  STL [R1+0x20], R244 ;  /* 0x000020f401007387 */ /* 0x0003e20000100800 */
[----:B------:R-:W-:-:S03]  /*1d20*/  IADD3 R2, R244, 0x7f, RZ ;  /* 0x0000007ff4027810 */ /* 0x000fc60007ffe0ff */
[----:B------:R1:W-:Y:S02]  /*1d30*/  STL [R1+0x18], R132 ;  /* 0x0000188401007387 */ /* 0x0003e40000100800 */
[----:B------:R-:W-:-:S06]  /*1d40*/  IMAD.MOV.U32 R0, RZ, RZ, R2 ;  /* 0x000000ffff007224 */ /* 0x000fcc00078e0002 */
[----:B------:R-:W-:Y:S01]  /*1d50*/  @P2 IMAD.HI.U32 R3, R2, c[0x0][0x2c8], RZ ;  /* 0x0000b20002032a27 */ /* 0x000fe200078e00ff */
[----:B------:R-:W-:-:S04]  /*1d60*/  IADD3 R2, R132, 0x1, -R123 ;  /* 0x0000000184027810 */ /* 0x000fc80007ffe87b */
[----:B------:R-:W-:-:S05]  /*1d70*/  @P2 SHF.R.U32.HI R0, RZ, c[0x0][0x2cc], R3 ;  /* 0x0000b300ff002a19 */ /* 0x000fca0000011603 */
[----:B------:R-:W-:-:S05]  /*1d80*/  IMAD.IADD R0, R2, 0x1, R0 ;  /* 0x0000000102007824 */ /* 0x000fca00078e0200 */
[----:B------:R-:W-:Y:S01]  /*1d90*/  IADD3 R3, R0, c[0x0][0x328], RZ ;  /* 0x0000ca0000037a10 */ /* 0x000fe20007ffe0ff */
[----:B------:R-:W-:Y:S05]  /*1da0*/  @!P1 BRA `(.L_x_536) ;  /* 0x0000010000009947 */ /* 0x000fea0003800000 */
[C---:B------:R-:W-:Y:S01]  /*1db0*/  ISETP.GT.AND P0, PT, R0.reuse, RZ, PT ;  /* 0x000000ff0000720c */ /* 0x040fe20003f04270 */
[----:B------:R-:W-:Y:S01]  /*1dc0*/  BSSY B0, `(.L_x_537) ;  /* 0x000000c000007945 */ /* 0x000fe20003800000 */
[----:B------:R-:W-:-:S11]  /*1dd0*/  IADD3 R2, R0, -0x1, RZ ;  /* 0xffffffff00027810 */ /* 0x000fd60007ffe0ff */
[----:B------:R-:W-:Y:S05]  /*1de0*/  @P0 BRA `(.L_x_538) ;  /* 0x0000006000000947 */ /* 0x000fea0003800000 */
[----:B------:R-:W-:Y:S01]  /*1df0*/  ISETP.NE.AND P0, PT, R243, 0x1, PT ;  /* 0x00000001f300780c */ /* 0x000fe20003f05270 */
[----:B------:R-:W-:-:S12]  /*1e00*/  IMAD.MOV R0, RZ, RZ, -R0 ;  /* 0x000000ffff007224 */ /* 0x000fd800078e0a00 */
[----:B------:R-:W-:-:S05]  /*1e10*/  @P0 IMAD.HI.U32 R2, R0, c[0x0][0x330], RZ ;  /* 0x0000cc0000020a27 */ /* 0x000fca00078e00ff */
[----:B------:R-:W-:-:S04]  /*1e20*/  @P0 SHF.R.U32.HI R0, RZ, c[0x0][0x334], R2 ;  /* 0x0000cd00ff000a19 */ /* 0x000fc80000011602 */
[----:B------:R-:W-:Y:S01]  /*1e30*/  LOP3.LUT R2, RZ, R0, RZ, 0x33, !PT ;  /* 0x00000000ff027212 */ /* 0x000fe200078e33ff */
[----:B------:R-:W-:Y:S05]  /*1e40*/  BRA `(.L_x_539) ;  /* 0x0000003000007947 */ /* 0x000fea0003800000 */
.L_x_538:
[----:B------:R-:W-:-:S13]  /*1e50*/  ISETP.NE.AND P0, PT, R243, 0x1, PT ;  /* 0x00000001f300780c */ /* 0x000fda0003f05270 */
[----:B------:R-:W-:-:S05]  /*1e60*/  @P0 IMAD.HI.U32 R0, R2, c[0x0][0x330], RZ ;  /* 0x0000cc0002000a27 */ /* 0x000fca00078e00ff */
[----:B------:R-:W-:Y:S02]  /*1e70*/  @P0 SHF.R.U32.HI R2, RZ, c[0x0][0x334], R0 ;  /* 0x0000cd00ff020a19 */ /* 0x000fe40000011600 */
.L_x_539:
[----:B------:R-:W-:Y:S05]  /*1e80*/  BSYNC B0 ;  /* 0x0000000000007941 */ /* 0x000fea0003800000 */
.L_x_537:
[----:B------:R-:W-:-:S05]  /*1e90*/  IMAD R2, R2, R243, c[0x0][0x32c] ;  /* 0x0000cb0002027624 */ /* 0x000fca00078e02f3 */
[----:B------:R-:W-:-:S04]  /*1ea0*/  IMNMX R3, R3, R2, PT ;  /* 0x0000000203037217 */ /* 0x000fc80003800200 */
.L_x_536:
[----:B------:R-:W-:Y:S01]  /*1eb0*/  IADD3 R3, R3, 0x5f, RZ ;  /* 0x0000005f03037810 */ /* 0x000fe20007ffe0ff */
[----:B------:R-:W-:Y:S01]  /*1ec0*/  @P2 IMAD.HI.U32 R4, R244, c[0x0][0x2c8], RZ ;  /* 0x0000b200f4042a27 */ /* 0x000fe200078e00ff */
[----:B------:R-:W-:-:S03]  /*1ed0*/  IADD3 R2, R132, 0x5f, RZ ;  /* 0x0000005f84027810 */ /* 0x000fc60007ffe0ff */
[----:B------:R-:W-:-:S04]  /*1ee0*/  IMAD.HI R5, R3, 0x2aaaaaab, RZ ;  /* 0x2aaaaaab03057827 */ /* 0x000fc800078e02ff */
[----:B------:R-:W-:Y:S01]  /*1ef0*/  IMAD.HI R2, R2, 0x2aaaaaab, RZ ;  /* 0x2aaaaaab02027827 */ /* 0x000fe200078e02ff */
[----:B------:R-:W-:-:S03]  /*1f00*/  SHF.R.U32.HI R7, RZ, 0x1f, R5 ;  /* 0x0000001fff077819 */ /* 0x000fc60000011605 */
[----:B------:R-:W-:Y:S01]  /*1f10*/  IMAD.MOV.U32 R0, RZ, RZ, R244 ;  /* 0x000000ffff007224 */ /* 0x000fe200078e00f4 */
[----:B------:R-:W-:Y:S01]  /*1f20*/  @P2 SHF.R.U32.HI R0, RZ, c[0x0][0x2cc], R4 ;  /* 0x0000b300ff002a19 */ /* 0x000fe20000011604 */
[----:B------:R-:W-:Y:S01]  /*1f30*/  IMAD.IADD R242, R132, 0x1, -R123 ;  /* 0x0000000184f27824 */ /* 0x000fe200078e0a7b */
[----:B------:R-:W-:Y:S02]  /*1f40*/  SHF.R.U32.HI R3, RZ, 0x1f, R2 ;  /* 0x0000001fff037819 */ /* 0x000fe40000011602 */
[----:B------:R-:W-:Y:S01]  /*1f50*/  LEA.HI.SX32 R7, R5, R7, 0x1c ;  /* 0x0000000705077211 */ /* 0x000fe200078fe2ff */
[----:B------:R-:W-:Y:S01]  /*1f60*/  IMAD.IADD R0, R242, 0x1, R0 ;  /* 0x00000001f2007824 */ /* 0x000fe200078e0200 */
[----:B------:R-:W-:-:S04]  /*1f70*/  LEA.HI.SX32 R3, R2, R3, 0x1c ;  /* 0x0000000302037211 */ /* 0x000fc800078fe2ff */
[----:B------:R-:W-:Y:S02]  /*1f80*/  IADD3 R2, R0, -c[0x0][0x324], RZ ;  /* 0x8000c90000027a10 */ /* 0x000fe40007ffe0ff */
[----:B------:R-:W-:Y:S01]  /*1f90*/  IMNMX R7, R3, R7, PT ;  /* 0x0000000703077217 */ /* 0x000fe20003800200 */
[----:B------:R-:W-:Y:S05]  /*1fa0*/  @!P1 BRA `(.L_x_540) ;  /* 0x000000f000009947 */ /* 0x000fea0003800000 */
[----:B------:R-:W-:Y:S01]  /*1fb0*/  ISETP.GT.AND P0, PT, R0, -0x1, PT ;  /* 0xffffffff0000780c */ /* 0x000fe20003f04270 */
[----:B------:R-:W-:-:S12]  /*1fc0*/  BSSY B0, `(.L_x_541) ;  /* 0x000000b000007945 */ /* 0x000fd80003800000 */
[----:B------:R-:W-:Y:S05]  /*1fd0*/  @P0 BRA `(.L_x_542) ;  /* 0x0000006000000947 */ /* 0x000fea0003800000 */
[----:B------:R-:W-:Y:S02]  /*1fe0*/  ISETP.NE.AND P0, PT, R243, 0x1, PT ;  /* 0x00000001f300780c */ /* 0x000fe40003f05270 */
[----:B------:R-:W-:-:S11]  /*1ff0*/  LOP3.LUT R0, RZ, R0, RZ, 0x33, !PT ;  /* 0x00000000ff007212 */ /* 0x000fd600078e33ff */
[----:B------:R-:W-:-:S05]  /*2000*/  @P0 IMAD.HI.U32 R3, R0, c[0x0][0x330], RZ ;  /* 0x0000cc0000030a27 */ /* 0x000fca00078e00ff */
[----:B------:R-:W-:-:S04]  /*2010*/  @P0 SHF.R.U32.HI R0, RZ, c[0x0][0x334], R3 ;  /* 0x0000cd00ff000a19 */ /* 0x000fc80000011603 */
[----:B------:R-:W-:Y:S01]  /*2020*/  LOP3.LUT R0, RZ, R0, RZ, 0x33, !PT ;  /* 0x00000000ff007212 */ /* 0x000fe200078e33ff */
[----:B------:R-:W-:Y:S05]  /*2030*/  BRA `(.L_x_543) ;  /* 0x0000003000007947 */ /* 0x000fea0003800000 */
.L_x_542:
[----:B------:R-:W-:-:S13]  /*2040*/  ISETP.NE.AND P0, PT, R243, 0x1, PT ;  /* 0x00000001f300780c */ /* 0x000fda0003f05270 */
[----:B------:R-:W-:-:S05]  /*2050*/  @P0 IMAD.HI.U32 R3, R0, c[0x0][0x330], RZ ;  /* 0x0000cc0000030a27 */ /* 0x000fca00078e00ff */
[----:B------:R-:W-:Y:S02]  /*2060*/  @P0 SHF.R.U32.HI R0, RZ, c[0x0][0x334], R3 ;  /* 0x0000cd00ff000a19 */ /* 0x000fe40000011603 */
.L_x_543:
[----:B------:R-:W-:Y:S05]  /*2070*/  BSYNC B0 ;  /* 0x0000000000007941 */ /* 0x000fea0003800000 */
.L_x_541:
[----:B------:R-:W-:-:S05]  /*2080*/  IMAD R0, R0, c[0x0][0x32c], RZ ;  /* 0x0000cb0000007a24 */ /* 0x000fca00078e02ff */
[----:B------:R-:W-:-:S05]  /*2090*/  IMNMX R2, R2, R0, !PT ;  /* 0x0000000002027217 */ /* 0x000fca0007800200 */
.L_x_540:
[----:B------:R-:W-:Y:S01]  /*20a0*/  IMAD.HI R2, R2, 0x2aaaaaab, RZ ;  /* 0x2aaaaaab02027827 */ /* 0x000fe200078e02ff */
[----:B------:R-:W-:Y:S01]  /*20b0*/  LOP3.LUT R3, R16, 0xff000000, RZ, 0xc0, !PT ;  /* 0xff00000010037812 */ /* 0x000fe200078ec0ff */
[----:B------:R-:W-:Y:S03]  /*20c0*/  BSSY B0, `(.L_x_544) ;  /* 0x000002d000007945 */ /* 0x000fe60003800000 */
[----:B------:R-:W-:Y:S02]  /*20d0*/  SHF.R.U32.HI R0, RZ, 0x1f, R2 ;  /* 0x0000001fff007819 */ /* 0x000fe40000011602 */
[----:B------:R-:W-:Y:S02]  /*20e0*/  SHF.R.U32.HI R3, RZ, 0x8, R3 ;  /* 0x00000008ff037819 */ /* 0x000fe40000011603 */
[----:B------:R-:W-:Y:S02]  /*20f0*/  LEA.HI.SX32 R2, R2, R0, 0x1c ;  /* 0x0000000002027211 */ /* 0x000fe400078fe2ff */
[----:B------:R-:W-:-:S02]  /*2100*/  LOP3.LUT R0, R16, 0xff0000, RZ, 0xc0, !PT ;  /* 0x00ff000010007812 */ /* 0x000fc400078ec0ff */
[----:B------:R-:W-:Y:S01]  /*2110*/  IMNMX R6, RZ, R2, !PT ;  /* 0x00000002ff067217 */ /* 0x000fe20007800200 */
[----:B------:R-:W-:Y:S01]  /*2120*/  IMAD.MOV.U32 R2, RZ, RZ, RZ ;  /* 0x000000ffff027224 */ /* 0x000fe200078e00ff */
[----:B------:R-:W-:Y:S02]  /*2130*/  LEA.HI R0, R0, R3, RZ, 0x10 ;  /* 0x0000000300007211 */ /* 0x000fe400078f80ff */
[----:B------:R-:W-:Y:S02]  /*2140*/  ISETP.GT.AND P0, PT, R7, R6, PT ;  /* 0x000000060700720c */ /* 0x000fe40003f04270 */
[----:B------:R-:W-:Y:S02]  /*2150*/  LOP3.LUT R16, R0, 0xff, RZ, 0xc0, !PT ;  /* 0x000000ff00107812 */ /* 0x000fe400078ec0ff */
[----:B------:R-:W-:-:S03]  /*2160*/  SHF.R.U32.HI R5, RZ, 0x10, R0 ;  /* 0x00000010ff057819 */ /* 0x000fc60000011600 */
[----:B------:R2:W-:Y:S04]  /*2170*/  STL [R1+0x34], R16 ;  /* 0x0000341001007387 */ /* 0x0005e80000100800 */
[----:B------:R2:W-:Y:S02]  /*2180*/  STL [R1+0x2c], R5 ;  /* 0x00002c0501007387 */ /* 0x0005e40000100800 */
[----:B------:R-:W-:Y:S05]  /*2190*/  @!P0 BRA `(.L_x_545) ;  /* 0x000001f000008947 */ /* 0x000fea0003800000 */
[----:B------:R-:W-:-:S04]  /*21a0*/  ISETP.NE.AND P0, PT, R5, RZ, PT ;  /* 0x000000ff0500720c */ /* 0x000fc80003f05270 */
[----:B------:R-:W-:-:S04]  /*21b0*/  SEL R0, R5, c[0x0][0x338], P0 ;  /* 0x0000ce0005007a07 */ /* 0x000fc80000000000 */
[----:B------:R-:W-:Y:S02]  /*21c0*/  IABS R3, R0 ;  /* 0x0000000000037213 */ /* 0x000fe40000000000 */
[----:B------:R-:W-:Y:S02]  /*21d0*/  IADD3 R4, R0, -0x1, R7 ;  /* 0xffffffff00047810 */ /* 0x000fe40007ffe007 */
[----:B------:R-:W3:Y:S03]  /*21e0*/  I2F.RP R2, R3 ;  /* 0x0000000300027306 */ /* 0x000ee60000209400 */
[----:B------:R-:W-:Y:S02]  /*21f0*/  IMAD.IADD R8, R4, 0x1, -R6 ;  /* 0x0000000104087824 */ /* 0x000fe400078e0a06 */
[----:B------:R-:W-:-:S03]  /*2200*/  IMAD.MOV.U32 R4, RZ, RZ, RZ ;  /* 0x000000ffff047224 */ /* 0x000fc600078e00ff */
[----:B------:R-:W-:Y:S01]  /*2210*/  IABS R11, R8 ;  /* 0x00000008000b7213 */ /* 0x000fe20000000000 */
[----:B---3--:R-:W3:Y:S02]  /*2220*/  MUFU.RCP R2, R2 ;  /* 0x0000000200027308 */ /* 0x008ee40000001000 */
[----:B---3--:R-:W-:-:S06]  /*2230*/  IADD3 R2, R2, 0xffffffe, RZ ;  /* 0x0ffffffe02027810 */ /* 0x008fcc0007ffe0ff */
[----:B--2---:R-:W2:Y:S02]  /*2240*/  F2I.FTZ.U32.TRUNC.NTZ R5, R2 ;  /* 0x0000000200057305 */ /* 0x004ea4000021f000 */
[----:B--2---:R-:W-:-:S04]  /*2250*/  IMAD.MOV R2, RZ, RZ, -R5 ;  /* 0x000000ffff027224 */ /* 0x004fc800078e0a05 */
        /* <DEDUP_REMOVED lines=19> */
.L_x_545:
[----:B------:R-:W-:Y:S05]  /*2390*/  BSYNC B0 ;  /* 0x0000000000007941 */ /* 0x000fea0003800000 */
.L_x_544:
[----:B------:R-:W-:Y:S01]  /*23a0*/  IMAD R219, R16, R2, R6 ;  /* 0x0000000210db7224 */ /* 0x000fe200078e0206 */
[----:B------:R-:W-:Y:S01]  /*23b0*/  PRMT R0, RZ, 0x7610, R0 ;  /* 0x00007610ff007816 */ /* 0x000fe20000000000 */
[----:B------:R-:W-:Y:S01]  /*23c0*/  CS2R R20, SRZ ;  /* 0x0000000000147805 */ /* 0x000fe2000001ff00 */
[----:B------:R-:W-:Y:S01]  /*23d0*/  CS2R R48, SRZ ;  /* 0x0000000000307805 */ /* 0x000fe2000001ff00 */
[----:B------:R-:W-:Y:S01]  /*23e0*/  IMAD.IADD R2, R219, 0x1, R2 ;  /* 0x00000001db027824 */ /* 0x000fe200078e0202 */
[----:B------:R-:W-:Y:S01]  /*23f0*/  CS2R R46, SRZ ;  /* 0x00000000002e7805 */ /* 0x000fe2000001ff00 */
        /* <DEDUP_REMOVED lines=33> */
[----:B------:R-:W3:Y:S01]  /*2610*/  S2R R3, SR_TID.X ;  /* 0x0000000000037919 */ /* 0x000ee20000002100 */
[----:B------:R-:W-:-:S03]  /*2620*/  ISETP.NE.U32.AND P3, PT, RZ, c[0x0][0x340], PT ;  /* 0x0000d000ff007a0c */ /* 0x000fc60003f65070 */
[----:B--2---:R-:W2:Y:S01]  /*2630*/  LDL.64 R4, [R1] ;  /* 0x0000000001047983 */ /* 0x004ea20000100a00 */
[----:B------:R-:W-:-:S03]  /*2640*/  ISETP.NE.AND.EX P3, PT, RZ, c[0x0][0x344], PT, P3 ;  /* 0x0000d100ff007a0c */ /* 0x000fc60003f65330 */
[----:B------:R4:W2:Y:S01]  /*2650*/  LDL.64 R134, [R1] ;  /* 0x0000000001867983 */ /* 0x0008a20000100a00 */
[----:B---3--:R-:W-:-:S04]  /*2660*/  SHF.R.S32.HI R16, RZ, 0x1f, R3 ;  /* 0x0000001fff107819 */ /* 0x008fc80000011403 */
[----:B------:R-:W-:-:S05]  /*2670*/  LEA.HI R16, R16, R3, RZ, 0x3 ;  /* 0x0000000310107211 */ /* 0x000fca00078f18ff */
[----:B------:R-:W-:Y:S01]  /*2680*/  @P3 IMAD.WIDE R2, R15, R14, c[0x0][0x340] ;  /* 0x0000d0000f023625 */ /* 0x000fe200078e020e */
[----:B------:R-:W-:-:S04]  /*2690*/  SHF.R.S32.HI R16, RZ, 0x3, R16 ;  /* 0x00000003ff107819 */ /* 0x000fc80000011410 */
[----:B------:R3:W5:Y:S01]  /*26a0*/  @P3 LDG.E R9, [R2.64] ;  /* 0x0000000802093981 */ /* 0x000762000c1e1900 */
[----:B------:R-:W-:Y:S01]  /*26b0*/  SHF.R.S32.HI R8, RZ, 0x1f, R15 ;  /* 0x0000001fff087819 */ /* 0x000fe2000001140f */
[----:B------:R-:W-:Y:S01]  /*26c0*/  WARPSYNC 0xffffffff ;  /* 0xffffffff00007948 */ /* 0x000fe20003800000 */
[----:B------:R-:W-:Y:S02]  /*26d0*/  IADD3 R0, P0, R16, R13, RZ ;  /* 0x0000000d10007210 */ /* 0x000fe40007f1e0ff */
[----:B------:R-:W-:Y:S02]  /*26e0*/  SHF.R.S32.HI R10, RZ, 0x1f, R12 ;  /* 0x0000001fff0a7819 */ /* 0x000fe4000001140c */
[----:B------:R-:W-:Y:S02]  /*26f0*/  IADD3 R122, R216, -0x1, RZ ;  /* 0xffffffffd87a7810 */ /* 0x000fe40007ffe0ff */
[----:B---3--:R-:W-:-:S04]  /*2700*/  SHF.R.S32.HI R2, RZ, 0x1f, R13 ;  /* 0x0000001fff027819 */ /* 0x008fc8000001140d */
[----:B------:R-:W-:-:S05]  /*2710*/  LEA.HI.X.SX32 R2, R16, R2, 0x1, P0 ;  /* 0x0000000210027211 */ /* 0x000fca00000f0eff */
[C---:B------:R-:W-:Y:S02]  /*2720*/  IMAD R6, R2.reuse, c[0x0][0x1e0], RZ ;  /* 0x0000780002067a24 */ /* 0x040fe400078e02ff */
[----:B------:R-:W-:Y:S02]  /*2730*/  IMAD R7, R2, c[0x0][0x208], RZ ;  /* 0x0000820002077a24 */ /* 0x000fe400078e02ff */
[----:B------:R-:W-:Y:S01]  /*2740*/  IMAD R6, R0, c[0x0][0x1e4], R6 ;  /* 0x0000790000067a24 */ /* 0x000fe200078e0206 */
[----:B--2---:R-:W-:-:S04]  /*2750*/  MOV R134, R4 ;  /* 0x0000000400867202 */ /* 0x004fc80000000f00 */
[----:B------:R-:W-:Y:S02]  /*2760*/  SHF.R.S32.HI R135, RZ, 0x1f, R134 ;  /* 0x0000001fff877819 */ /* 0x000fe40000011486 */
[----:B------:R-:W-:-:S03]  /*2770*/  IADD3 R14, R134, 0x40, RZ ;  /* 0x00000040860e7810 */ /* 0x000fc60007ffe0ff */
[C-C-:B------:R-:W-:Y:S01]  /*2780*/  IMAD.WIDE.U32 R2, R0.reuse, c[0x0][0x1e0], R134.reuse ;  /* 0x0000780000027a25 */ /* 0x140fe200078e0086 */
[----:B------:R4:W-:Y:S03]  /*2790*/  STL [R1+0x4], R135 ;  /* 0x0000048701007387 */ /* 0x0009e60000100800 */
[----:B------:R-:W-:-:S04]  /*27a0*/  IMAD.WIDE.U32 R4, R0, c[0x0][0x208], R134 ;  /* 0x0000820000047a25 */ /* 0x000fc800078e0086 */
[----:B------:R-:W-:Y:S02]  /*27b0*/  IMAD R0, R0, c[0x0][0x20c], R7 ;  /* 0x0000830000007a24 */ /* 0x000fe400078e0207 */
[----:B------:R-:W-:Y:S02]  /*27c0*/  IMAD.IADD R7, R3, 0x1, R6 ;  /* 0x0000000103077824 */ /* 0x000fe400078e0206 */
[----:B------:R-:W-:Y:S01]  /*27d0*/  IMAD.MOV.U32 R6, RZ, RZ, R2 ;  /* 0x000000ffff067224 */ /* 0x000fe200078e0002 */
[----:B------:R-:W-:-:S03]  /*27e0*/  IADD3 R5, R5, R0, RZ ;  /* 0x0000000005057210 */ /* 0x000fc60007ffe0ff */
[C---:B------:R-:W-:Y:S01]  /*27f0*/  IMAD.WIDE.U32 R6, R17.reuse, c[0x0][0x1e8], R6 ;  /* 0x00007a0011067a25 */ /* 0x040fe200078e0006 */
[----:B-----5:R-:W-:Y:S02]  /*2800*/  @P3 SHF.R.S32.HI R3, RZ, 0x1f, R9 ;  /* 0x0000001fff033819 */ /* 0x020fe40000011409 */
[----:B------:R-:W-:Y:S01]  /*2810*/  @!P3 MOV R3, R8 ;  /* 0x000000080003b202 */ /* 0x000fe20000000f00 */
[----:B------:R-:W-:Y:S01]  /*2820*/  IMAD.WIDE.U32 R4, R17, c[0x0][0x210], R4 ;  /* 0x0000840011047a25 */ /* 0x000fe200078e0004 */
[----:B------:R-:W-:Y:S02]  /*2830*/  @P3 MOV R2, R9 ;  /* 0x0000000900023202 */ /* 0x000fe40000000f00 */
[----:B------:R-:W-:Y:S01]  /*2840*/  SEL R0, R3, RZ, !P4 ;  /* 0x000000ff03007207 */ /* 0x000fe20006000000 */
[----:B------:R-:W-:Y:S01]  /*2850*/  @!P3 IMAD.MOV.U32 R2, RZ, RZ, R15 ;  /* 0x000000ffff02b224 */ /* 0x000fe200078e000f */
[----:B------:R-:W-:Y:S01]  /*2860*/  SEL R8, R8, RZ, !P5 ;  /* 0x000000ff08087207 */ /* 0x000fe20006800000 */
[----:B------:R-:W-:-:S02]  /*2870*/  IMAD R7, R17, c[0x0][0x1ec], R7 ;  /* 0x00007b0011077a24 */ /* 0x000fc400078e0207 */
[----:B------:R-:W-:Y:S01]  /*2880*/  IMAD R5, R17, c[0x0][0x214], R5 ;  /* 0x0000850011057a24 */ /* 0x000fe200078e0205 */
[----:B------:R-:W-:Y:S01]  /*2890*/  SEL R2, R2, RZ, !P4 ;  /* 0x000000ff02027207 */ /* 0x000fe20006000000 */
[C---:B------:R-:W-:Y:S02]  /*28a0*/  IMAD R3, R0.reuse, c[0x0][0x1f0], RZ ;  /* 0x00007c0000037a24 */ /* 0x040fe400078e02ff */
[----:B------:R-:W-:Y:S02]  /*28b0*/  IMAD R0, R0, c[0x0][0x218], RZ ;  /* 0x0000860000007a24 */ /* 0x000fe400078e02ff */
[----:B------:R-:W-:Y:S02]  /*28c0*/  IMAD R9, R10, c[0x0][0x178], RZ ;  /* 0x00005e000a097a24 */ /* 0x000fe400078e02ff */
[----:B------:R-:W-:-:S04]  /*28d0*/  IMAD.WIDE.U32 R222, R2, c[0x0][0x1f0], R6 ;  /* 0x00007c0002de7a25 */ /* 0x000fc800078e0006 */
[C---:B------:R-:W-:Y:S01]  /*28e0*/  IMAD.WIDE.U32 R220, R2.reuse, c[0x0][0x218], R4 ;  /* 0x0000860002dc7a25 */ /* 0x040fe200078e0004 */
[----:B------:R-:W-:Y:S02]  /*28f0*/  SEL R5, R15, RZ, !P5 ;  /* 0x000000ff0f057207 */ /* 0x000fe40006800000 */
[----:B------:R-:W-:Y:S01]  /*2900*/  SHF.R.S32.HI R15, RZ, 0x1f, R14 ;  /* 0x0000001fff0f7819 */ /* 0x000fe2000001140e */
[C---:B------:R-:W-:Y:S02]  /*2910*/  IMAD R6, R2.reuse, c[0x0][0x1f4], R3 ;  /* 0x00007d0002067a24 */ /* 0x040fe400078e0203 */
[----:B------:R-:W-:Y:S02]  /*2920*/  IMAD R4, R2, c[0x0][0x21c], R0 ;  /* 0x0000870002047a24 */ /* 0x000fe400078e0200 */
[C---:B------:R-:W-:Y:S01]  /*2930*/  IMAD R0, R12.reuse, c[0x0][0x17c], R9 ;  /* 0x00005f000c007a24 */ /* 0x040fe200078e0209 */
[----:B------:R-:W-:Y:S01]  /*2940*/  IADD3 R226, R223, R6, RZ ;  /* 0x00000006dfe27210 */ /* 0x000fe20007ffe0ff */
[----:B------:R-:W-:Y:S01]  /*2950*/  IMAD.WIDE.U32 R2, R12, c[0x0][0x178], RZ ;  /* 0x00005e000c027a25 */ /* 0x000fe200078e00ff */
[----:B------:R-:W-:-:S03]  /*2960*/  IADD3 R225, R221, R4, RZ ;  /* 0x00000004dde17210 */ /* 0x000fc60007ffe0ff */
[----:B------:R-:W-:-:S04]  /*2970*/  IMAD.IADD R0, R3, 0x1, R0 ;  /* 0x0000000103007824 */ /* 0x000fc800078e0200 */
[----:B----4-:R-:W2:Y:S01]  /*2980*/  LDL R11, [R1+0x60] ;  /* 0x00006000010b7983 */ /* 0x010ea20000100800 */
[----:B------:R-:W-:Y:S01]  /*2990*/  MOV R3, R0 ;  /* 0x0000000000037202 */ /* 0x000fe20000000f00 */
[----:B------:R-:W-:Y:S01]  /*29a0*/  IMAD R6, R8, c[0x0][0x1c0], RZ ;  /* 0x0000700008067a24 */ /* 0x000fe200078e02ff */
[----:B------:R-:W-:Y:S01]  /*29b0*/  ISETP.GE.AND P6, PT, R134, c[0x0][0x198], PT ;  /* 0x0000660086007a0c */ /* 0x000fe20003fc6270 */
[----:B------:R-:W-:Y:S01]  /*29c0*/  IMAD R13, R123, c[0x0][0x2c4], RZ ;  /* 0x0000b1007b0d7a24 */ /* 0x000fe200078e02ff */
[----:B------:R-:W-:Y:S01]  /*29d0*/  ISETP.GE.AND P3, PT, R14, c[0x0][0x198], PT ;  /* 0x000066000e007a0c */ /* 0x000fe20003f66270 */
[C---:B------:R-:W-:Y:S01]  /*29e0*/  IMAD.WIDE.U32 R2, R17.reuse, c[0x0][0x1b8], R2 ;  /* 0x00006e0011027a25 */ /* 0x040fe200078e0002 */
[----:B------:R-:W-:Y:S01]  /*29f0*/  MOV R120, R222 ;  /* 0x000000de00787202 */ /* 0x000fe20000000f00 */
[----:B------:R-:W-:Y:S01]  /*2a00*/  ULDC.64 UR4, c[0x0][0x208] ;  /* 0x0000820000047ab9 */ /* 0x000fe20000000a00 */
[----:B------:R-:W-:Y:S01]  /*2a10*/  MOV R121, R226 ;  /* 0x000000e200797202 */ /* 0x000fe20000000f00 */
[----:B------:R-:W-:Y:S01]  /*2a20*/  IMAD R3, R17, c[0x0][0x1bc], R3 ;  /* 0x00006f0011037a24 */ /* 0x000fe200078e0203 */
[----:B------:R-:W-:Y:S01]  /*2a30*/  USHF.L.U32 UR7, UR4, 0x6, URZ ;  /* 0x0000000604077899 */ /* 0x000fe2000800063f */
[C---:B------:R-:W-:Y:S01]  /*2a40*/  IMAD R8, R5.reuse, c[0x0][0x1c4], R6 ;  /* 0x0000710005087a24 */ /* 0x040fe200078e0206 */
[----:B------:R-:W-:Y:S01]  /*2a50*/  UMOV UR6, 0x6 ;  /* 0x0000000600067882 */ /* 0x000fe20000000000 */
[----:B------:R-:W-:Y:S01]  /*2a60*/  IMAD.WIDE.U32 R2, R5, c[0x0][0x1c0], R2 ;  /* 0x0000700005027a25 */ /* 0x000fe200078e0002 */
[----:B------:R-:W-:Y:S01]  /*2a70*/  USHF.L.U64.HI UR5, UR4, UR6, UR5 ;  /* 0x0000000604057299 */ /* 0x000fe20008010205 */
[----:B------:R-:W-:Y:S03]  /*2a80*/  BSSY B0, `(.L_x_547) ;  /* 0x00001a7000007945 */ /* 0x000fe60003800000 */
[----:B------:R-:W-:Y:S01]  /*2a90*/  IADD3 R3, R3, R8, RZ ;  /* 0x0000000803037210 */ /* 0x000fe20007ffe0ff */
[----:B------:R-:W-:Y:S01]  /*2aa0*/  BAR.SYNC.DEFER_BLOCKING 0x0 ;  /* 0x0000000000007b1d */ /* 0x000fe20000010000 */
[----:B--2---:R-:W-:-:S04]  /*2ab0*/  IADD3 R4, R11, R244, RZ ;  /* 0x000000f40b047210 */ /* 0x004fc80007ffe0ff */
[----:B------:R-:W-:Y:S01]  /*2ac0*/  MOV R0, R4 ;  /* 0x0000000400007202 */ /* 0x000fe20000000f00 */
[----:B------:R-:W-:-:S05]  /*2ad0*/  @P2 IMAD.HI.U32 R7, R4, c[0x0][0x2c8], RZ ;  /* 0x0000b20004072a27 */ /* 0x000fca00078e00ff */
[----:B------:R-:W-:-:S04]  /*2ae0*/  @P2 SHF.R.U32.HI R0, RZ, c[0x0][0x2cc], R7 ;  /* 0x0000b300ff002a19 */ /* 0x000fc80000011607 */
[C---:B------:R-:W-:Y:S01]  /*2af0*/  IADD3 R6, -R0.reuse, RZ, RZ ;  /* 0x000000ff00067210 */ /* 0x040fe20007ffe1ff */
[----:B------:R-:W-:Y:S01]  /*2b00*/  IMAD.WIDE.U32 R2, R0, c[0x0][0x1b0], R2 ;  /* 0x00006c0000027a25 */ /* 0x000fe200078e0002 */
[----:B------:R-:W-:-:S03]  /*2b10*/  SHF.R.S32.HI R7, RZ, 0x1f, R0 ;  /* 0x0000001fff077819 */ /* 0x000fc60000011400 */
[----:B------:R-:W-:Y:S02]  /*2b20*/  IMAD R4, R6, c[0x0][0x2c4], R4 ;  /* 0x0000b10006047a24 */ /* 0x000fe400078e0204 */
[----:B------:R-:W-:-:S04]  /*2b30*/  IMAD R5, R7, c[0x0][0x1b0], RZ ;  /* 0x00006c0007057a24 */ /* 0x000fc800078e02ff */
[----:B------:R-:W-:Y:S01]  /*2b40*/  IMAD R6, R0, c[0x0][0x1b4], R5 ;  /* 0x00006d0000067a24 */ /* 0x000fe200078e0205 */
[----:B------:R-:W-:-:S04]  /*2b50*/  SHF.R.S32.HI R5, RZ, 0x1f, R4 ;  /* 0x0000001fff057819 */ /* 0x000fc80000011404 */
[----:B------:R-:W-:Y:S01]  /*2b60*/  IADD3 R3, R3, R6, RZ ;  /* 0x0000000603037210 */ /* 0x000fe20007ffe0ff */
[----:B------:R-:W-:-:S04]  /*2b70*/  IMAD R0, R5, c[0x0][0x1a8], RZ ;  /* 0x00006a0005007a24 */ /* 0x000fc800078e02ff */
[C---:B------:R-:W-:Y:S02]  /*2b80*/  IMAD R0, R4.reuse, c[0x0][0x1ac], R0 ;  /* 0x00006b0004007a24 */ /* 0x040fe400078e0200 */
[----:B------:R-:W-:Y:S01]  /*2b90*/  IMAD.WIDE.U32 R4, R4, c[0x0][0x1a8], R2 ;  /* 0x00006a0004047a25 */ /* 0x000fe200078e0002 */
[----:B------:R-:W-:-:S04]  /*2ba0*/  IADD3 R3, R16, R244, RZ ;  /* 0x000000f410037210 */ /* 0x000fc80007ffe0ff */
[----:B------:R-:W-:Y:S02]  /*2bb0*/  IADD3 R0, R5, R0, RZ ;  /* 0x0000000005007210 */ /* 0x000fe40007ffe0ff */
[C---:B------:R-:W-:Y:S02]  /*2bc0*/  LEA R2, P0, R4.reuse, c[0x0][0x160], 0x1 ;  /* 0x0000580004027a11 */ /* 0x040fe400078008ff */
[C---:B------:R-:W-:Y:S02]  /*2bd0*/  ISETP.GE.AND P5, PT, R3.reuse, R13, PT ;  /* 0x0000000d0300720c */ /* 0x040fe40003fa6270 */
[----:B------:R-:W-:Y:S01]  /*2be0*/  LEA.HI.X R0, R4, c[0x0][0x164], R0, 0x1, P0 ;  /* 0x0000590004007a11 */ /* 0x000fe200000f0c00 */
[----:B------:R-:W-:Y:S01]  /*2bf0*/  SHFL.IDX PT, R8, R2, 0x1, 0x181f ;  /* 0x00381f0002087f89 */ /* 0x000fe200000e0000 */
[----:B------:R-:W-:-:S03]  /*2c00*/  IADD3 R7, R3, 0x20, RZ ;  /* 0x0000002003077810 */ /* 0x000fc60007ffe0ff */
[----:B------:R-:W2:Y:S01]  /*2c10*/  SHFL.IDX PT, R4, R2, RZ, 0x181f ;  /* 0x00181fff02047589 */ /* 0x000ea200000e0000 */
[----:B------:R-:W-:-:S03]  /*2c20*/  ISETP.GE.AND P0, PT, R7, R13, PT ;  /* 0x0000000d0700720c */ /* 0x000fc60003f06270 */
[----:B------:R-:W3:Y:S04]  /*2c30*/  SHFL.IDX PT, R5, R0, RZ, 0x181f ;  /* 0x00181fff00057589 */ /* 0x000ee800000e0000 */
[----:B------:R-:W4:Y:S04]  /*2c40*/  SHFL.IDX PT, R9, R0, 0x1, 0x181f ;  /* 0x00381f0000097f89 */ /* 0x000f2800000e0000 */
[----:B------:R-:W5:Y:S04]  /*2c50*/  SHFL.IDX PT, R11, R2, 0x2, 0x181f ;  /* 0x00581f00020b7f89 */ /* 0x000f6800000e0000 */
[----:B------:R-:W1:Y:S04]  /*2c60*/  SHFL.IDX PT, R12, R0, 0x2, 0x181f ;  /* 0x00581f00000c7f89 */ /* 0x000e6800000e0000 */
[----:B------:R5:W1:Y:S01]  /*2c70*/  SHFL.IDX PT, R10, R2, 0x3, 0x181f ;  /* 0x00781f00020a7f89 */ /* 0x000a6200000e0000 */
[----:B--2---:R-:W-:-:S04]  /*2c80*/  @!P5 LEA R6, P4, R134, R4, 0x1 ;  /* 0x000000048606d211 */ /* 0x004fc800078808ff */
[----:B---3--:R-:W-:Y:S02]  /*2c90*/  @!P5 LEA.HI.X R7, R134, R5, R135, 0x1, P4 ;  /* 0x000000058607d211 */ /* 0x008fe400020f0c87 */
[----:B------:R-:W-:-:S03]  /*2ca0*/  @!P5 LEA R4, P4, R14, R4, 0x1 ;  /* 0x000000040e04d211 */ /* 0x000fc600078808ff */
[----:B------:R2:W-:Y:S01]  /*2cb0*/  @!P5 LDGSTS.E.BYPASS.LTC128B.128 [R218+0x100], [R6.64], !P6 ;  /* 0x0010000006dadfae */ /* 0x0005e2000f101d48 */
[----:B------:R-:W-:-:S05]  /*2cc0*/  @!P5 LEA.HI.X R5, R14, R5, R15, 0x1, P4 ;  /* 0x000000050e05d211 */ /* 0x000fca00020f0c0f */
[----:B------:R3:W-:Y:S01]  /*2cd0*/  @!P5 LDGSTS.E.BYPASS.LTC128B.128 [R218+0x4100], [R4.64], !P3 ;  /* 0x0410000004dadfae */ /* 0x0007e2000d901d48 */
[C---:B--2---:R-:W-:Y:S02]  /*2ce0*/  IADD3 R6, R3.reuse, 0x40, RZ ;  /* 0x0000004003067810 */ /* 0x044fe40007ffe0ff */
[----:B------:R-:W-:Y:S02]  /*2cf0*/  IADD3 R3, R3, 0x60, RZ ;  /* 0x0000006003037810 */ /* 0x000fe40007ffe0ff */
[----:B------:R-:W-:Y:S02]  /*2d00*/  ISETP.GE.AND P5, PT, R6, R13, PT ;  /* 0x0000000d0600720c */ /* 0x000fe40003fa6270 */
[----:B---3--:R-:W-:-:S04]  /*2d10*/  @!P0 LEA R4, P4, R134, R8, 0x1 ;  /* 0x0000000886048211 */ /* 0x008fc800078808ff */
[-C--:B----4-:R-:W-:Y:S02]  /*2d20*/  @!P0 LEA.HI.X R5, R134, R9.reuse, R135, 0x1, P4 ;  /* 0x0000000986058211 */ /* 0x090fe400020f0c87 */
[C---:B------:R-:W-:Y:S02]  /*2d30*/  @!P0 LEA R6, P4, R14.reuse, R8, 0x1 ;  /* 0x000000080e068211 */ /* 0x040fe400078808ff */
[----:B------:R2:W3:Y:S02]  /*2d40*/  SHFL.IDX PT, R8, R0, 0x3, 0x181f ;  /* 0x00781f0000087f89 */ /* 0x0004e400000e0000 */
[----:B------:R-:W-:Y:S02]  /*2d50*/  @!P0 LEA.HI.X R7, R14, R9, R15, 0x1, P4 ;  /* 0x000000090e078211 */ /* 0x000fe400020f0c0f */
[----:B------:R4:W-:Y:S01]  /*2d60*/  @!P0 LDGSTS.E.BYPASS.LTC128B.128 [R218+0x1100], [R4.64], !P6 ;  /* 0x0110000004da8fae */ /* 0x0009e2000f101d48 */
[----:B-----5:R-:W-:-:S03]  /*2d70*/  @!P5 LEA R2, P4, R134, R11, 0x1 ;  /* 0x0000000b8602d211 */ /* 0x020fc600078808ff */
[----:B------:R5:W-:Y:S01]  /*2d80*/  @!P0 LDGSTS.E.BYPASS.LTC128B.128 [R218+0x5100], [R6.64], !P3 ;  /* 0x0510000006da8fae */ /* 0x000be2000d901d48 */
[----:B------:R-:W-:Y:S02]  /*2d90*/  ISETP.GE.AND P0, PT, R3, R13, PT ;  /* 0x0000000d0300720c */ /* 0x000fe40003f06270 */
[----:B-1----:R-:W-:-:S05]  /*2da0*/  @!P5 LEA.HI.X R3, R134, R12, R135, 0x1, P4 ;  /* 0x0000000c8603d211 */ /* 0x002fca00020f0c87 */
[----:B------:R1:W-:Y:S01]  /*2db0*/  @!P5 LDGSTS.E.BYPASS.LTC128B.128 [R218+0x2100], [R2.64], !P6 ;  /* 0x0210000002dadfae */ /* 0x0003e2000f101d48 */
[----:B--2---:R-:W-:-:S04]  /*2dc0*/  IMAD.MOV.U32 R0, RZ, RZ, -0x60 ;  /* 0xffffffa0ff007424 */ /* 0x004fc800078e00ff */
[----:B------:R-:W-:Y:S01]  /*2dd0*/  IMAD R0, R216, R0, 0x60 ;  /* 0x00000060d8007424 */ /* 0x000fe200078e0200 */
[C---:B----4-:R-:W-:Y:S02]  /*2de0*/  @!P5 LEA R4, P4, R14.reuse, R11, 0x1 ;  /* 0x0000000b0e04d211 */ /* 0x050fe400078808ff */
[----:B------:R-:W-:Y:S02]  /*2df0*/  SHF.R.S32.HI R11, RZ, 0x1f, R122 ;  /* 0x0000001fff0b7819 */ /* 0x000fe4000001147a */
[----:B------:R-:W-:Y:S01]  /*2e00*/  @!P5 LEA.HI.X R5, R14, R12, R15, 0x1, P4 ;  /* 0x0000000c0e05d211 */ /* 0x000fe200020f0c0f */
[----:B------:R-:W-:Y:S01]  /*2e10*/  IMAD.WIDE.U32 R12, R122, c[0x0][0x1e0], RZ ;  /* 0x000078007a0c7a25 */ /* 0x000fe200078e00ff */
[----:B------:R-:W-:Y:S02]  /*2e20*/  IADD3 R9, R0, R132, -R16 ;  /* 0x0000008400097210 */ /* 0x000fe40007ffe810 */
[----:B-----5:R-:W-:Y:S01]  /*2e30*/  MOV R7, 0x20 ;  /* 0x0000002000077802 */ /* 0x020fe20000000f00 */
[----:B------:R2:W-:Y:S01]  /*2e40*/  @!P5 LDGSTS.E.BYPASS.LTC128B.128 [R218+0x6100], [R4.64], !P3 ;  /* 0x0610000004dadfae */ /* 0x0005e2000d901d48 */
[----:B-1----:R-:W-:Y:S01]  /*2e50*/  IMAD R3, R11, c[0x0][0x1e0], RZ ;  /* 0x000078000b037a24 */ /* 0x002fe200078e02ff */
[----:B------:R-:W-:-:S03]  /*2e60*/  @!P0 LEA R2, P4, R134, R10, 0x1 ;  /* 0x0000000a86028211 */ /* 0x000fc600078808ff */
[----:B------:R-:W-:Y:S01]  /*2e70*/  IMAD R6, R122, c[0x0][0x1e4], R3 ;  /* 0x000079007a067a24 */ /* 0x000fe200078e0203 */
[----:B---3--:R-:W-:Y:S02]  /*2e80*/  @!P0 LEA.HI.X R3, R134, R8, R135, 0x1, P4 ;  /* 0x0000000886038211 */ /* 0x008fe400020f0c87 */
[----:B------:R-:W-:Y:S02]  /*2e90*/  ISETP.GE.AND P4, PT, R9, 0x1, PT ;  /* 0x000000010900780c */ /* 0x000fe40003f86270 */
[----:B------:R-:W-:Y:S01]  /*2ea0*/  IADD3 R6, R13, R6, RZ ;  /* 0x000000060d067210 */ /* 0x000fe20007ffe0ff */
[----:B------:R1:W-:Y:S01]  /*2eb0*/  @!P0 LDGSTS.E.BYPASS.LTC128B.128 [R218+0x3100], [R2.64], !P6 ;  /* 0x0310000002da8fae */ /* 0x0003e2000f101d48 */
[----:B------:R-:W-:-:S03]  /*2ec0*/  ISETP.GE.AND P6, PT, R9, 0x21, PT ;  /* 0x000000210900780c */ /* 0x000fc60003fc6270 */
[----:B------:R-:W-:Y:S01]  /*2ed0*/  IMAD R6, R6, 0x60, RZ ;  /* 0x0000006006067824 */ /* 0x000fe200078e02ff */
[C---:B--2---:R-:W-:Y:S02]  /*2ee0*/  @!P0 LEA R4, P5, R14.reuse, R10, 0x1 ;  /* 0x0000000a0e048211 */ /* 0x044fe400078a08ff */
[----:B------:R-:W-:Y:S02]  /*2ef0*/  MOV R10, 0x40 ;  /* 0x00000040000a7802 */ /* 0x000fe40000000f00 */
[----:B------:R-:W-:Y:S01]  /*2f00*/  @!P0 LEA.HI.X R5, R14, R8, R15, 0x1, P5 ;  /* 0x000000080e058211 */ /* 0x000fe200028f0c0f */
[----:B------:R-:W-:Y:S01]  /*2f10*/  IMAD R8, R7, c[0x0][0x1e4], RZ ;  /* 0x0000790007087a24 */ /* 0x000fe200078e02ff */
[----:B------:R-:W-:-:S03]  /*2f20*/  ISETP.GE.AND P5, PT, R9, 0x41, PT ;  /* 0x000000410900780c */ /* 0x000fc60003fa6270 */
[----:B------:R2:W-:Y:S01]  /*2f30*/  @!P0 LDGSTS.E.BYPASS.LTC128B.128 [R218+0x7100], [R4.64], !P3 ;  /* 0x0710000004da8fae */ /* 0x0005e2000d901d48 */
[----:B------:R-:W-:Y:S01]  /*2f40*/  @P4 ISETP.GE.AND P3, PT, R134, c[0x0][0x1d4], PT ;  /* 0x0000750086004a0c */ /* 0x000fe20003f66270 */
[----:B-1----:R-:W-:Y:S02]  /*2f50*/  IMAD.WIDE.U32 R2, R12, 0x60, R120 ;  /* 0x000000600c027825 */ /* 0x002fe400078e0078 */
[----:B------:R-:W0:Y:S02]  /*2f60*/  LDGDEPBAR ;  /* 0x00000000000079af */ /* 0x000e240000000000 */
[----:B------:R-:W-:Y:S02]  /*2f70*/  IMAD.IADD R3, R3, 0x1, R6 ;  /* 0x0000000103037824 */ /* 0x000fe400078e0206 */
[----:B------:R-:W-:Y:S01]  /*2f80*/  IMAD.WIDE.U32 R12, R7, c[0x0][0x1e0], RZ ;  /* 0x00007800070c7a25 */ /* 0x000fe200078e00ff */
[----:B--2---:R-:W-:-:S04]  /*2f90*/  @P4 LEA R4, P0, R2, c[0x0][0x1c8], 0x1 ;  /* 0x0000720002044a11 */ /* 0x004fc800078008ff */
[C---:B------:R-:W-:Y:S02]  /*2fa0*/  @P4 LEA.HI.X R5, R2.reuse, c[0x0][0x1cc], R3, 0x1, P0 ;  /* 0x0000730002054a11 */ /* 0x040fe400000f0c03 */
[----:B------:R-:W-:-:S03]  /*2fb0*/  @P6 IADD3 R7, P0, R2, R12, RZ ;  /* 0x0000000c02076210 */ /* 0x000fc60007f1e0ff */
[----:B------:R1:W-:Y:S01]  /*2fc0*/  @P4 LDGSTS.E.BYPASS.LTC128B.128 [R218+0x8100], [R4.64], !P3 ;  /* 0x0810000004da4fae */ /* 0x0003e2000d901d48 */
[----:B------:R-:W-:Y:S02]  /*2fd0*/  ISETP.GE.AND P3, PT, R14, c[0x0][0x1d4], PT ;  /* 0x000075000e007a0c */ /* 0x000fe40003f66270 */
[----:B------:R-:W-:Y:S01]  /*2fe0*/  @P6 IADD3.X R8, R3, R13, R8, P0, !PT ;  /* 0x0000000d03086210 */ /* 0x000fe200007fe408 */
[----:B------:R-:W-:Y:S01]  /*2ff0*/  IMAD.WIDE.U32 R12, R10, c[0x0][0x1e0], RZ ;  /* 0x000078000a0c7a25 */ /* 0x000fe200078e00ff */
[----:B------:R-:W-:-:S03]  /*3000*/  @P6 LEA R6, P0, R7, c[0x0][0x1c8], 0x1 ;  /* 0x0000720007066a11 */ /* 0x000fc600078008ff */
[----:B------:R-:W-:Y:S01]  /*3010*/  IMAD R10, R10, c[0x0][0x1e4], RZ ;  /* 0x000079000a0a7a24 */ /* 0x000fe200078e02ff */
[----:B------:R-:W-:Y:S02]  /*3020*/  @P6 LEA.HI.X R7, R7, c[0x0][0x1cc], R8, 0x1, P0 ;  /* 0x0000730007076a11 */ /* 0x000fe400000f0c08 */
[----:B------:R-:W-:-:S03]  /*3030*/  @P5 IADD3 R8, P0, R2, R12, RZ ;  /* 0x0000000c02085210 */ /* 0x000fc60007f1e0ff */
[----:B------:R1:W-:Y:S01]  /*3040*/  @P4 LDGSTS.E.BYPASS.LTC128B.128 [R218+0xb100], [R4.64+0x80], !P3 ;  /* 0x0b10008004da4fae */ /* 0x0003e2000d901d48 */
[----:B------:R-:W-:Y:S02]  /*3050*/  @P5 IADD3.X R3, R3, R13, R10, P0, !PT ;  /* 0x0000000d03035210 */ /* 0x000fe400007fe40a */
[----:B------:R-:W-:Y:S02]  /*3060*/  @P5 LEA R2, P0, R8, c[0x0][0x1c8], 0x1 ;  /* 0x0000720008025a11 */ /* 0x000fe400078008ff */
[----:B------:R-:W-:Y:S02]  /*3070*/  @P6 ISETP.GE.AND P4, PT, R134, c[0x0][0x1d4], PT ;  /* 0x0000750086006a0c */ /* 0x000fe40003f86270 */
[----:B------:R-:W-:Y:S02]  /*3080*/  @P5 LEA.HI.X R3, R8, c[0x0][0x1cc], R3, 0x1, P0 ;  /* 0x0000730008035a11 */ /* 0x000fe400000f0c03 */
[----:B------:R-:W-:-:S09]  /*3090*/  @P5 ISETP.GE.AND P0, PT, R134, c[0x0][0x1d4], PT ;  /* 0x0000750086005a0c */ /* 0x000fd20003f06270 */
[----:B------:R2:W-:Y:S01]  /*30a0*/  @P6 LDGSTS.E.BYPASS.LTC128B.128 [R218+0x9100], [R6.64], !P4 ;  /* 0x0910000006da6fae */ /* 0x0005e2000e101d48 */
[----:B------:R-:W-:-:S03]  /*30b0*/  ISETP.GE.AND P4, PT, R134, c[0x0][0x1d4], PT ;  /* 0x0000750086007a0c */ /* 0x000fc60003f86270 */
[----:B------:R2:W-:Y:S01]  /*30c0*/  @P6 LDGSTS.E.BYPASS.LTC128B.128 [R218+0xc100], [R6.64+0x80], !P3 ;  /* 0x0c10008006da6fae */ /* 0x0005e2000d901d48 */
[----:B------:R-:W-:-:S03]  /*30d0*/  ISETP.LT.OR P6, PT, R9, 0x21, P4 ;  /* 0x000000210900780c */ /* 0x000fc600027c1670 */
[----:B------:R3:W-:Y:S04]  /*30e0*/  @P5 LDGSTS.E.BYPASS.LTC128B.128 [R218+0xa100], [R2.64], !P0 ;  /* 0x0a10000002da5fae */ /* 0x0007e8000c101d48 */
[----:B------:R3:W-:Y:S04]  /*30f0*/  @P5 LDGSTS.E.BYPASS.LTC128B.128 [R218+0xd100], [R2.64+0x80], !P3 ;  /* 0x0d10008002da5fae */ /* 0x0007e8000d901d48 */
[----:B------:R-:W0:Y:S01]  /*3100*/  LDGDEPBAR ;  /* 0x00000000000079af */ /* 0x000e220000000000 */
[----:B--2---:R-:W-:-:S04]  /*3110*/  IMAD.WIDE.U32 R6, R122, c[0x0][0x208], RZ ;  /* 0x000082007a067a25 */ /* 0x004fc800078e00ff */
[----:B---3--:R-:W-:Y:S01]  /*3120*/  IMAD R2, R11, c[0x0][0x208], RZ ;  /* 0x000082000b027a24 */ /* 0x008fe200078e02ff */
[----:B------:R-:W-:-:S04]  /*3130*/  DEPBAR.LE SB0, 0x1 ;  /* 0x000080400000791a */ /* 0x000fc80000000000 */
[----:B------:R-:W-:Y:S01]  /*3140*/  BAR.SYNC.DEFER_BLOCKING 0x0 ;  /* 0x0000000000007b1d */ /* 0x000fe20000010000 */
[----:B------:R-:W-:Y:S01]  /*3150*/  IMAD R2, R122, c[0x0][0x20c], R2 ;  /* 0x000083007a027a24 */ /* 0x000fe200078e0202 */
[----:B------:R-:W-:-:S04]  /*3160*/  MOV R3, R225 ;  /* 0x000000e100037202 */ /* 0x000fc80000000f00 */
[----:B-1----:R-:W-:Y:S02]  /*3170*/  IADD3 R4, R7, R2, RZ ;  /* 0x0000000207047210 */ /* 0x002fe40007ffe0ff */
[----:B------:R-:W-:-:S05]  /*3180*/  MOV R2, R220 ;  /* 0x000000dc00027202 */ /* 0x000fca0000000f00 */
[----:B------:R-:W-:-:S04]  /*3190*/  IMAD.WIDE.U32 R6, R6, 0x60, R2 ;  /* 0x0000006006067825 */ /* 0x000fc800078e0002 */
[----:B------:R-:W-:Y:S01]  /*31a0*/  IMAD R2, R4, 0x60, RZ ;  /* 0x0000006004027824 */ /* 0x000fe200078e02ff */
[----:B------:R-:W-:-:S04]  /*31b0*/  LEA R4, P0, R6, c[0x0][0x1f8], 0x1 ;  /* 0x00007e0006047a11 */ /* 0x000fc800078008ff */
[----:B------:R-:W-:Y:S01]  /*31c0*/  IADD3 R3, R7, R2, RZ ;  /* 0x0000000207037210 */ /* 0x000fe20007ffe0ff */
[----:B------:R-:W-:Y:S01]  /*31d0*/  LDSM.16.M88.4 R124, [R212] ;  /* 0x00000000d47c783b */ /* 0x000fe20000000200 */
[----:B------:R-:W-:Y:S02]  /*31e0*/  IADD3 R2, P5, R4, UR7, RZ ;  /* 0x0000000704027c10 */ /* 0x000fe4000ffbe0ff */
[----:B------:R-:W-:Y:S01]  /*31f0*/  LEA.HI.X R5, R6, c[0x0][0x1fc], R3, 0x1, P0 ;  /* 0x00007f0006057a11 */ /* 0x000fe200000f0c03 */
[----:B------:R-:W-:Y:S01]  /*3200*/  LDSM.16.M88.4 R128, [R213] ;  /* 0x00000000d580783b */ /* 0x000fe20000000200 */
[----:B------:R-:W-:Y:S02]  /*3210*/  IADD3 R6, P0, R2, UR7, RZ ;  /* 0x0000000702067c10 */ /* 0x000fe4000ff1e0ff */
[----:B------:R-:W-:Y:S01]  /*3220*/  IADD3.X R3, R5, UR5, RZ, P5, !PT ;  /* 0x0000000505037c10 */ /* 0x000fe2000affe4ff */
[----:B------:R-:W-:Y:S01]  /*3230*/  LDSM.16.M88.4 R152, [R215] ;  /* 0x00000000d798783b */ /* 0x000fe20000000200 */
[----:B------:R-:W-:-:S02]  /*3240*/  ISETP.LT.OR P5, PT, R9, 0x1, P4 ;  /* 0x000000010900780c */ /* 0x000fc400027a1670 */
[----:B------:R-:W-:Y:S01]  /*3250*/  IADD3.X R7, R3, UR5, RZ, P0, !PT ;  /* 0x0000000503077c10 */ /* 0x000fe200087fe4ff */
[----:B------:R-:W-:Y:S01]  /*3260*/  LDSM.16.M88.4 R164, [R214] ;  /* 0x00000000d6a4783b */ /* 0x000fe20000000200 */
[C---:B------:R-:W-:Y:S02]  /*3270*/  ISETP.LT.OR P0, PT, R9.reuse, 0x1, P3 ;  /* 0x000000010900780c */ /* 0x040fe40001f01670 */
[----:B------:R-:W-:Y:S01]  /*3280*/  ISETP.LT.OR P4, PT, R9, 0x41, P4 ;  /* 0x000000410900780c */ /* 0x000fe20002781670 */
[----:B------:R-:W-:Y:S04]  /*3290*/  LDSM.16.M88.4 R168, [R212+0x4000] ;  /* 0x00400000d4a8783b */ /* 0x000fe80000000200 */
[----:B------:R-:W-:Y:S04]  /*32a0*/  LDSM.16.M88.4 R172, [R213+0x4000] ;  /* 0x00400000d5ac783b */ /* 0x000fe80000000200 */
[----:B------:R-:W-:Y:S04]  /*32b0*/  LDSM.16.M88.4 R176, [R215+0x4000] ;  /* 0x00400000d7b0783b */ /* 0x000fe80000000200 */
[----:B------:R-:W-:Y:S04]  /*32c0*/  LDSM.16.M88.4 R184, [R214+0x4000] ;  /* 0x00400000d6b8783b */ /* 0x000fe80000000200 */
[----:B------:R-:W-:Y:S06]  /*32d0*/  BAR.SYNC.DEFER_BLOCKING 0x0 ;  /* 0x0000000000007b1d */ /* 0x000fec0000010000 */
[----:B------:R-:W-:-:S04]  /*32e0*/  DEPBAR.LE SB0, 0x0 ;  /* 0x000080000000791a */ /* 0x000fc80000000000 */
[----:B------:R-:W-:Y:S06]  /*32f0*/  BAR.SYNC.DEFER_BLOCKING 0x0 ;  /* 0x0000000000007b1d */ /* 0x000fec0000010000 */
[----:B------:R-:W1:Y:S04]  /*3300*/  LDSM.16.M88.4 R24, [R193] ;  /* 0x00000000c118783b */ /* 0x000e680000000200 */
[----:B------:R-:W2:Y:S04]  /*3310*/  LDSM.16.M88.4 R28, [R193+0x1800] ;  /* 0x00180000c11c783b */ /* 0x000ea80000000200 */
[----:B------:R-:W3:Y:S04]  /*3320*/  LDSM.16.M88.4 R32, [R199] ;  /* 0x00000000c720783b */ /* 0x000ee80000000200 */
[----:B------:R-:W4:Y:S04]  /*3330*/  LDSM.16.M88.4 R16, [R193+0x800] ;  /* 0x00080000c110783b */ /* 0x000f280000000200 */
[----:B------:R-:W5:Y:S04]  /*3340*/  LDSM.16.M88.4 R20, [R193+0x1000] ;  /* 0x00100000c114783b */ /* 0x000f680000000200 */
[----:B------:R-:W-:Y:S04]  /*3350*/  LDSM.16.M88.4 R68, [R193+0x2000] ;  /* 0x00200000c144783b */ /* 0x000fe80000000200 */
[----:B------:R-:W-:Y:S04]  /*3360*/  LDSM.16.M88.4 R84, [R193+0x2800] ;  /* 0x00280000c154783b */ /* 0x000fe80000000200 */
[----:B------:R-:W-:Y:S04]  /*3370*/  LDSM.16.M88.4 R56, [R210] ;  /* 0x00000000d238783b */ /* 0x000fe80000000200 */
[----:B------:R-:W-:Y:S04]  /*3380*/  LDSM.16.M88.4 R64, [R209] ;  /* 0x00000000d140783b */ /* 0x000fe80000000200 */
[----:B------:R-:W5:Y:S04]  /*3390*/  LDSM.16.M88.4 R60, [R208] ;  /* 0x00000000d03c783b */ /* 0x000f680000000200 */
[----:B------:R-:W-:Y:S01]  /*33a0*/  LDSM.16.M88.4 R88, [R207] ;  /* 0x00000000cf58783b */ /* 0x000fe20000000200 */
[C---:B-1----:R-:W-:Y:S03]  /*33b0*/  HMMA.16816.F32.BF16 R12, R124.reuse, R24, RZ ;  /* 0x000000187c0c723c */ /* 0x042fe600000418ff */
[----:B------:R-:W-:Y:S04]  /*33c0*/  LDSM.16.M88.4 R92, [R206] ;  /* 0x00000000ce5c783b */ /* 0x000fe80000000200 */
[----:B------:R-:W-:Y:S01]  /*33d0*/  @!PT LDS RZ, [RZ] ;  /* 0x00000000fffff984 */ /* 0x000fe20000000800 */
[----:B------:R-:W-:Y:S01]  /*33e0*/  @!PT LDS RZ, [RZ] ;  /* 0x00000000fffff984 */ /* 0x000fe20000000800 */
[----:B------:R-:W-:Y:S01]  /*33f0*/  @!PT LDS RZ, [RZ] ;  /* 0x00000000fffff984 */ /* 0x000fe20000000800 */
[----:B------:R1:W-:Y:S01]  /*3400*/  LDGSTS.E.BYPASS.LTC128B.128 [R218+0x100], [R4.64], !P5 ;  /* 0x0010000004da7fae */ /* 0x0003e2000e901d48 */
[C---:B------:R-:W-:Y:S01]  /*3410*/  ISETP.LT.OR P5, PT, R9.reuse, 0x21, P3 ;  /* 0x000000210900780c */ /* 0x040fe20001fa1670 */
[----:B------:R-:W-:Y:S02]  /*3420*/  HMMA.16816.F32.BF16 R40, R124, R26, RZ ;  /* 0x0000001a7c28723c */ /* 0x000fe400000418ff */
[----:B------:R1:W-:Y:S01]  /*3430*/  LDGSTS.E.BYPASS.LTC128B.128 [R218+0x3100], [R4.64+0x80], !P0 ;  /* 0x0310008004da7fae */ /* 0x0003e2000c101d48 */
[----:B------:R-:W-:-:S03]  /*3440*/  ISETP.LT.OR P0, PT, R9, 0x41, P3 ;  /* 0x000000410900780c */ /* 0x000fc60001f01670 */
[----:B------:R1:W-:Y:S02]  /*3450*/  LDGSTS.E.BYPASS.LTC128B.128 [R218+0x1100], [R2.64], !P6 ;  /* 0x0110000002da7fae */ /* 0x0003e4000f101d48 */
[----:B--2---:R-:W-:Y:S04]  /*3460*/  HMMA.16816.F32.BF16 R8, R124, R28, RZ ;  /* 0x0000001c7c08723c */ /* 0x004fe800000418ff */
[----:B------:R2:W-:Y:S04]  /*3470*/  LDGSTS.E.BYPASS.LTC128B.128 [R218+0x4100], [R2.64+0x80], !P5 ;  /* 0x0410008002da7fae */ /* 0x0005e8000e901d48 */
[----:B------:R1:W-:Y:S01]  /*3480*/  LDGSTS.E.BYPASS.LTC128B.128 [R218+0x2100], [R6.64], !P4 ;  /* 0x0210000006da7fae */ /* 0x0003e2000e101d48 */
[----:B---3--:R-:W-:Y:S03]  /*3490*/  HMMA.16816.F32.BF16 R44, R128, R32, R12 ;  /* 0x00000020802c723c */ /* 0x008fe6000004180c */
[----:B------:R1:W-:Y:S01]  /*34a0*/  LDGSTS.E.BYPASS.LTC128B.128 [R218+0x5100], [R6.64+0x80], !P0 ;  /* 0x0510008006da7fae */ /* 0x0003e2000c101d48 */
[----:B------:R-:W-:-:S03]  /*34b0*/  ISETP.GT.AND P0, PT, R122, R219, PT ;  /* 0x000000db7a00720c */ /* 0x000fc60003f04270 */
[----:B------:R-:W3:Y:S01]  /*34c0*/  LDSM.16.M88.4 R48, [R197] ;  /* 0x00000000c530783b */ /* 0x000ee20000000200 */
[C---:B----4-:R-:W-:Y:S03]  /*34d0*/  HMMA.16816.F32.BF16 R36, R124.reuse, R18, RZ ;  /* 0x000000127c24723c */ /* 0x050fe600000418ff */
[----:B------:R-:W4:Y:S04]  /*34e0*/  LDSM.16.M88.4 R52, [R194] ;  /* 0x00000000c234783b */ /* 0x000f280000000200 */
[----:B------:R-:W2:Y:S01]  /*34f0*/  LDSM.16.M88.4 R72, [R197+0x800] ;  /* 0x00080000c548783b */ /* 0x000ea20000000200 */
[C---:B------:R-:W-:Y:S03]  /*3500*/  HMMA.16816.F32.BF16 R24, R124.reuse, R16, RZ ;  /* 0x000000107c18723c */ /* 0x040fe600000418ff */
[----:B------:R-:W-:Y:S04]  /*3510*/  LDSM.16.M88.4 R104, [R193+0x3800] ;  /* 0x00380000c168783b */ /* 0x000fe80000000200 */
[----:B------:R-:W-:Y:S01]  /*3520*/  LDSM.16.M88.4 R108, [R197+0x3000] ;  /* 0x00300000c56c783b */ /* 0x000fe20000000200 */
[C---:B-----5:R-:W-:Y:S03]  /*3530*/  HMMA.16816.F32.BF16 R16, R124.reuse, R20, RZ ;  /* 0x000000147c10723c */ /* 0x060fe600000418ff */
[----:B------:R-:W-:Y:S04]  /*3540*/  LDSM.16.M88.4 R100, [R204] ;  /* 0x00000000cc64783b */ /* 0x000fe80000000200 */
[----:B------:R-:W0:Y:S01]  /*3550*/  LDGDEPBAR ;  /* 0x00000000000079af */ /* 0x000e220000000000 */
[C---:B------:R-:W-:Y:S08]  /*3560*/  HMMA.16816.F32.BF16 R12, R124.reuse, R22, RZ ;  /* 0x000000167c0c723c */ /* 0x040ff000000418ff */
[----:B-1----:R-:W-:Y:S08]  /*3570*/  HMMA.16816.F32.BF16 R4, R124, R30, RZ ;  /* 0x0000001e7c04723c */ /* 0x002ff000000418ff */
[C---:B------:R-:W-:Y:S01]  /*3580*/  HMMA.16816.F32.BF16 R20, R128.reuse, R34, R40 ;  /* 0x000000228014723c */ /* 0x040fe20000041828 */
[----:B------:R-:W-:Y:S04]  /*3590*/  LDSM.16.M88.4 R40, [R197+0x1800] ;  /* 0x00180000c528783b */ /* 0x000fe80000000200 */
[----:B------:R-:W-:Y:S03]  /*35a0*/  LDSM.16.M88.4 R32, [R197+0x2000] ;  /* 0x00200000c520783b */ /* 0x000fe60000000200 */
[----:B------:R-:W-:Y:S08]  /*35b0*/  HMMA.16816.F32.BF16 R116, R128, R60, R8 ;  /* 0x0000003c8074723c */ /* 0x000ff00000041808 */
[----:B---3--:R-:W-:Y:S08]  /*35c0*/  HMMA.16816.F32.BF16 R8, R152, R48, R44 ;  /* 0x000000309808723c */ /* 0x008ff0000004182c */
[C---:B------:R-:W-:Y:S01]  /*35d0*/  HMMA.16816.F32.BF16 R76, R128.reuse, R58, R36 ;  /* 0x0000003a804c723c */ /* 0x040fe20000041824 */
[----:B------:R-:W1:Y:S07]  /*35e0*/  LDSM.16.M88.4 R36, [R193+0x3000] ;  /* 0x00300000c124783b */ /* 0x000e6e0000000200 */
[C---:B------:R-:W-:Y:S01]  /*35f0*/  HMMA.16816.F32.BF16 R24, R128.reuse, R56, R24 ;  /* 0x000000388018723c */ /* 0x040fe20000041818 */
[----:B------:R-:W3:Y:S07]  /*3600*/  LDSM.16.M88.4 R56, [R194+0x800] ;  /* 0x00080000c238783b */ /* 0x000eee0000000200 */
[----:B------:R-:W-:Y:S08]  /*3610*/  HMMA.16816.F32.BF16 R60, R128, R62, R4 ;  /* 0x0000003e803c723c */ /* 0x000ff00000041804 */
[----:B------:R-:W-:Y:S01]  /*3620*/  HMMA.16816.F32.BF16 R4, R152, R50, R20 ;  /* 0x000000329804723c */ /* 0x000fe20000041814 */
[----:B------:R-:W-:Y:S07]  /*3630*/  LDSM.16.M88.4 R48, [R197+0x1000] ;  /* 0x00100000c530783b */ /* 0x000fee0000000200 */
[----:B------:R-:W-:Y:S08]  /*3640*/  HMMA.16816.F32.BF16 R112, R128, R66, R12 ;  /* 0x000000428070723c */ /* 0x000ff0000004180c */
[----:B----4-:R-:W-:Y:S08]  /*3650*/  HMMA.16816.F32.BF16 R12, R164, R52, R8 ;  /* 0x00000034a40c723c */ /* 0x010ff00000041808 */
[----:B------:R-:W-:Y:S01]  /*3660*/  HMMA.16816.F32.BF16 R80, R128, R64, R16 ;  /* 0x000000408050723c */ /* 0x000fe20000041810 */
[----:B------:R-:W-:Y:S07]  /*3670*/  LDSM.16.M88.4 R64, [R194+0x1000] ;  /* 0x00100000c240783b */ /* 0x000fee0000000200 */
[C---:B------:R-:W-:Y:S08]  /*3680*/  HMMA.16816.F32.BF16 R28, R124.reuse, R68, RZ ;  /* 0x000000447c1c723c */ /* 0x040ff000000418ff */
[C---:B------:R-:W-:Y:S01]  /*3690*/  HMMA.16816.F32.BF16 R16, R124.reuse, R70, RZ ;  /* 0x000000467c10723c */ /* 0x040fe200000418ff */
[----:B------:R-:W4:Y:S07]  /*36a0*/  LDSM.16.M88.4 R68, [R205] ;  /* 0x00000000cd44783b */ /* 0x000f2e0000000200 */
[----:B------:R-:W-:Y:S08]  /*36b0*/  HMMA.16816.F32.BF16 R8, R124, R84, RZ ;  /* 0x000000547c08723c */ /* 0x000ff000000418ff */
[----:B--2---:R-:W-:Y:S08]  /*36c0*/  HMMA.16816.F32.BF16 R44, R152, R72, R24 ;  /* 0x00000048982c723c */ /* 0x004ff00000041818 */
[----:B------:R-:W-:Y:S08]  /*36d0*/  HMMA.16816.F32.BF16 R24, R164, R54, R4 ;  /* 0x00000036a418723c */ /* 0x000ff00000041804 */
[----:B------:R-:W-:Y:S01]  /*36e0*/  HMMA.16816.F32.BF16 R4, R124, R86, RZ ;  /* 0x000000567c04723c */ /* 0x000fe200000418ff */
[----:B------:R-:W2:Y:S07]  /*36f0*/  LDSM.16.M88.4 R84, [R197+0x2800] ;  /* 0x00280000c554783b */ /* 0x000eae0000000200 */
[----:B-1----:R-:W-:Y:S08]  /*3700*/  HMMA.16816.F32.BF16 R20, R168, R36, R12 ;  /* 0x00000024a814723c */ /* 0x002ff0000004180c */
[----:B------:R-:W-:Y:S08]  /*3710*/  HMMA.16816.F32.BF16 R12, R128, R92, R8 ;  /* 0x0000005c800c723c */ /* 0x000ff00000041808 */
[----:B------:R-:W-:Y:S01]  /*3720*/  HMMA.16816.F32.BF16 R8, R152, R74, R76 ;  /* 0x0000004a9808723c */ /* 0x000fe2000004184c */
[----:B------:R-:W1:Y:S04]  /*3730*/  LDSM.16.M88.4 R72, [R194+0x1800] ;  /* 0x00180000c248783b */ /* 0x000e680000000200 */
[----:B------:R-:W-:Y:S03]  /*3740*/  LDSM.16.M88.4 R76, [R194+0x2000] ;  /* 0x00200000c24c783b */ /* 0x000fe60000000200 */
[C---:B------:R-:W-:Y:S08]  /*3750*/  HMMA.16816.F32.BF16 R96, R128.reuse, R88, R28 ;  /* 0x000000588060723c */ /* 0x040ff0000004181c */
[C---:B------:R-:W-:Y:S08]  /*3760*/  HMMA.16816.F32.BF16 R28, R128.reuse, R90, R16 ;  /* 0x0000005a801c723c */ /* 0x040ff00000041810 */
[----:B------:R-:W-:Y:S01]  /*3770*/  HMMA.16816.F32.BF16 R88, R128, R94, R4 ;  /* 0x0000005e8058723c */ /* 0x000fe20000041804 */
[----:B------:R-:W-:Y:S07]  /*3780*/  LDSM.16.M88.4 R92, [R194+0x2800] ;  /* 0x00280000c25c783b */ /* 0x000fee0000000200 */
[----:B---3--:R-:W-:Y:S08]  /*3790*/  HMMA.16816.F32.BF16 R4, R164, R56, R44 ;  /* 0x00000038a404723c */ /* 0x008ff0000004182c */
[----:B----4-:R-:W-:Y:S08]  /*37a0*/  HMMA.16816.F32.BF16 R20, R172, R68, R20 ;  /* 0x00000044ac14723c */ /* 0x010ff00000041814 */
[----:B------:R-:W-:Y:S08]  /*37b0*/  HMMA.16816.F32.BF16 R16, R168, R38, R24 ;  /* 0x00000026a810723c */ /* 0x000ff00000041818 */
[----:B------:R-:W-:Y:S01]  /*37c0*/  HMMA.16816.F32.BF16 R36, R152, R50, R112 ;  /* 0x000000329824723c */ /* 0x000fe20000041870 */
[----:B------:R-:W3:Y:S07]  /*37d0*/  LDSM.16.M88.4 R112, [R194+0x3000] ;  /* 0x00300000c270783b */ /* 0x000eee0000000200 */
[----:B------:R-:W-:Y:S08]  /*37e0*/  HMMA.16816.F32.BF16 R24, R164, R58, R8 ;  /* 0x0000003aa418723c */ /* 0x000ff00000041808 */
[C---:B------:R-:W-:Y:S08]  /*37f0*/  HMMA.16816.F32.BF16 R80, R152.reuse, R48, R80 ;  /* 0x000000309850723c */ /* 0x040ff00000041850 */
[C---:B------:R-:W-:Y:S08]  /*3800*/  HMMA.16816.F32.BF16 R48, R152.reuse, R40, R116 ;  /* 0x000000289830723c */ /* 0x040ff00000041874 */
[C---:B------:R-:W-:Y:S08]  /*3810*/  HMMA.16816.F32.BF16 R60, R152.reuse, R42, R60 ;  /* 0x0000002a983c723c */ /* 0x040ff0000004183c */
[----:B--2---:R-:W-:Y:S08]  /*3820*/  HMMA.16816.F32.BF16 R40, R152, R84, R12 ;  /* 0x000000549828723c */ /* 0x004ff0000004180c */
[----:B------:R-:W-:Y:S08]  /*3830*/  HMMA.16816.F32.BF16 R12, R168, R104, R4 ;  /* 0x00000068a80c723c */ /* 0x000ff00000041804 */
[----:B------:R-:W-:Y:S08]  /*3840*/  HMMA.16816.F32.BF16 R4, R176, R108, R20 ;  /* 0x0000006cb004723c */ /* 0x000ff00000041814 */
[C---:B------:R-:W-:Y:S08]  /*3850*/  HMMA.16816.F32.BF16 R52, R152.reuse, R32, R96 ;  /* 0x000000209834723c */ /* 0x040ff00000041860 */
[----:B------:R-:W-:Y:S01]  /*3860*/  HMMA.16816.F32.BF16 R44, R152, R34, R28 ;  /* 0x00000022982c723c */ /* 0x000fe2000004181c */
[----:B------:R-:W2:Y:S07]  /*3870*/  LDSM.16.M88.4 R32, [R193+0x4000] ;  /* 0x00400000c120783b */ /* 0x000eae0000000200 */
[----:B------:R-:W-:Y:S01]  /*3880*/  HMMA.16816.F32.BF16 R8, R172, R70, R16 ;  /* 0x00000046ac08723c */ /* 0x000fe20000041810 */
[----:B------:R-:W-:Y:S07]  /*3890*/  LDSM.16.M88.4 R68, [R193+0x4800] ;  /* 0x00480000c144783b */ /* 0x000fee0000000200 */
[----:B------:R-:W-:Y:S01]  /*38a0*/  HMMA.16816.F32.BF16 R28, R152, R86, R88 ;  /* 0x00000056981c723c */ /* 0x000fe20000041858 */
[----:B------:R-:W4:Y:S07]  /*38b0*/  LDSM.16.M88.4 R84, [R197+0x3800] ;  /* 0x00380000c554783b */ /* 0x000f2e0000000200 */
[----:B------:R-:W-:Y:S08]  /*38c0*/  HMMA.16816.F32.BF16 R20, R168, R106, R24 ;  /* 0x0000006aa814723c */ /* 0x000ff00000041818 */
[----:B------:R-:W-:Y:S08]  /*38d0*/  HMMA.16816.F32.BF16 R16, R164, R64, R80 ;  /* 0x00000040a410723c */ /* 0x000ff00000041850 */
[----:B------:R-:W-:Y:S08]  /*38e0*/  HMMA.16816.F32.BF16 R12, R172, R100, R12 ;  /* 0x00000064ac0c723c */ /* 0x000ff0000004180c */
[C---:B-1----:R-:W-:Y:S08]  /*38f0*/  HMMA.16816.F32.BF16 R48, R164.reuse, R72, R48 ;  /* 0x00000048a430723c */ /* 0x042ff00000041830 */
[----:B------:R-:W-:Y:S08]  /*3900*/  HMMA.16816.F32.BF16 R60, R164, R74, R60 ;  /* 0x0000004aa43c723c */ /* 0x000ff0000004183c */
[----:B---3--:R-:W-:Y:S08]  /*3910*/  HMMA.16816.F32.BF16 R24, R184, R112, R4 ;  /* 0x00000070b818723c */ /* 0x008ff00000041804 */
[----:B------:R-:W-:Y:S01]  /*3920*/  HMMA.16816.F32.BF16 R72, R164, R92, R40 ;  /* 0x0000005ca448723c */ /* 0x000fe20000041828 */
[----:B------:R-:W1:Y:S07]  /*3930*/  LDSM.16.M88.4 R40, [R203] ;  /* 0x00000000cb28783b */ /* 0x000e6e0000000200 */
[----:B------:R-:W-:Y:S08]  /*3940*/  HMMA.16816.F32.BF16 R4, R176, R110, R8 ;  /* 0x0000006eb004723c */ /* 0x000ff00000041808 */
[----:B------:R-:W-:Y:S01]  /*3950*/  HMMA.16816.F32.BF16 R36, R164, R66, R36 ;  /* 0x00000042a424723c */ /* 0x000fe20000041824 */
[----:B------:R-:W-:-:S04]  /*3960*/  FMUL.FTZ R2, R24, c[0x0][0x320] ;  /* 0x0000c80018027a20 */ /* 0x000fc80000410000 */
[----:B------:R3:W1:Y:S03]  /*3970*/  MUFU.TANH R90, R2 ;  /* 0x00000002005a7308 */ /* 0x0006660000002400 */
[----:B------:R-:W-:Y:S01]  /*3980*/  HMMA.16816.F32.BF16 R64, R164, R76, R52 ;  /* 0x0000004ca440723c */ /* 0x000fe20000041834 */
[----:B------:R-:W5:Y:S07]  /*3990*/  LDSM.16.M88.4 R52, [R194+0x3800] ;  /* 0x00380000c234783b */ /* 0x000f6e0000000200 */
[----:B------:R-:W-:Y:S01]  /*39a0*/  HMMA.16816.F32.BF16 R20, R172, R102, R20 ;  /* 0x00000066ac14723c */ /* 0x000fe20000041814 */
[----:B---3--:R-:W-:-:S07]  /*39b0*/  FMUL.FTZ R2, R25, c[0x0][0x320] ;  /* 0x0000c80019027a20 */ /* 0x008fce0000410000 */
[----:B--2---:R-:W-:Y:S01]  /*39c0*/  HMMA.16816.F32.BF16 R8, R168, R32, R16 ;  /* 0x00000020a808723c */ /* 0x004fe20000041810 */
[----:B------:R2:W3:Y:S07]  /*39d0*/  MUFU.TANH R88, R2 ;  /* 0x0000000200587308 */ /* 0x0004ee0000002400 */
[----:B----4-:R-:W-:Y:S08]  /*39e0*/  HMMA.16816.F32.BF16 R16, R176, R84, R12 ;  /* 0x00000054b010723c */ /* 0x010ff0000004180c */
[----:B------:R-:W-:Y:S01]  /*39f0*/  HMMA.16816.F32.BF16 R92, R164, R94, R28 ;  /* 0x0000005ea45c723c */ /* 0x000fe2000004181c */
[----:B------:R-:W4:Y:S01]  /*3a00*/  LDSM.16.M88.4 R28, [R197+0x4000] ;  /* 0x00400000c51c783b */ /* 0x000f220000000200 */
[----:B--2---:R-:W-:-:S04]  /*3a10*/  FMUL.FTZ R2, R26, c[0x0][0x320] ;  /* 0x0000c8001a027a20 */ /* 0x004fc80000410000 */
[----:B------:R2:W1:Y:S02]  /*3a20*/  MUFU.TANH R91, R2 ;  /* 0x00000002005b7308 */ /* 0x0004640000002400 */
[----:B------:R-:W-:Y:S08]  /*3a30*/  HMMA.16816.F32.BF16 R12, R184, R114, R4 ;  /* 0x00000072b80c723c */ /* 0x000ff00000041804 */
[----:B------:R-:W-:Y:S01]  /*3a40*/  HMMA.16816.F32.BF16 R32, R168, R34, R36 ;  /* 0x00000022a820723c */ /* 0x000fe20000041824 */
[----:B------:R-:W3:Y:S01]  /*3a50*/  LDSM.16.M88.4 R36, [R202] ;  /* 0x00000000ca24783b */ /* 0x000ee20000000200 */
[----:B--2---:R-:W-:-:S06]  /*3a60*/  FMUL.FTZ R2, R27, c[0x0][0x320] ;  /* 0x0000c8001b027a20 */ /* 0x004fcc0000410000 */
[----:B------:R-:W-:Y:S01]  /*3a70*/  HMMA.16816.F32.BF16 R4, R176, R86, R20 ;  /* 0x00000056b004723c */ /* 0x000fe20000041814 */
[----:B------:R2:W2:Y:S07]  /*3a80*/  MUFU.TANH R89, R2 ;  /* 0x0000000200597308 */ /* 0x0004ae0000002400 */
[----:B-1----:R-:W-:Y:S08]  /*3a90*/  HMMA.16816.F32.BF16 R8, R172, R40, R8 ;  /* 0x00000028ac08723c */ /* 0x002ff00000041808 */
[----:B-----5:R-:W-:Y:S01]  /*3aa0*/  HMMA.16816.F32.BF16 R24, R184, R52, R16 ;  /* 0x00000034b818723c */ /* 0x020fe20000041810 */
[----:B--2---:R-:W-:-:S04]  /*3ab0*/  FMUL.FTZ R2, R12, c[0x0][0x320] ;  /* 0x0000c8000c027a20 */ /* 0x004fc80000410000 */
[----:B------:R1:W2:Y:S03]  /*3ac0*/  MUFU.TANH R85, R2 ;  /* 0x0000000200557308 */ /* 0x0002a60000002400 */
[----:B------:R-:W-:Y:S01]  /*3ad0*/  HMMA.16816.F32.BF16 R76, R164, R78, R44 ;  /* 0x0000004ea44c723c */ /* 0x000fe2000004182c */
[----:B------:R-:W-:Y:S07]  /*3ae0*/  LDSM.16.M88.4 R44, [R194+0x4000] ;  /* 0x00400000c22c783b */ /* 0x000fee0000000200 */
[----:B------:R-:W-:Y:S01]  /*3af0*/  HMMA.16816.F32.BF16 R56, R168, R68, R48 ;  /* 0x00000044a838723c */ /* 0x000fe20000041830 */
[----:B------:R-:W5:Y:S01]  /*3b00*/  LDSM.16.M88.4 R48, [R193+0x5000] ;  /* 0x00500000c130783b */ /* 0x000f620000000200 */
[----:B-1----:R-:W-:-:S06]  /*3b10*/  FMUL.FTZ R2, R13, c[0x0][0x320] ;  /* 0x0000c8000d027a20 */ /* 0x002fcc0000410000 */
[----:B------:R-:W-:Y:S01]  /*3b20*/  HMMA.16816.F32.BF16 R20, R172, R42, R32 ;  /* 0x0000002aac14723c */ /* 0x000fe20000041820 */
[----:B------:R-:W-:Y:S01]  /*3b30*/  LDSM.16.M88.4 R40, [R197+0x4800] ;  /* 0x00480000c528783b */ /* 0x000fe20000000200 */
[----:B------:R1:W1:Y:S06]  /*3b40*/  MUFU.TANH R83, R2 ;  /* 0x0000000200537308 */ /* 0x00026c0000002400 */
[----:B------:R-:W-:Y:S08]  /*3b50*/  HMMA.16816.F32.BF16 R60, R168, R70, R60 ;  /* 0x00000046a83c723c */ /* 0x000ff0000004183c */
[----:B------:R-:W-:Y:S01]  /*3b60*/  HMMA.16816.F32.BF16 R4, R184, R54, R4 ;  /* 0x00000036b804723c */ /* 0x000fe20000041804 */
[----:B-1----:R-:W-:-:S04]  /*3b70*/  FMUL.FTZ R2, R14, c[0x0][0x320] ;  /* 0x0000c8000e027a20 */ /* 0x002fc80000410000 */
[----:B------:R1:W1:Y:S03]  /*3b80*/  MUFU.TANH R87, R2 ;  /* 0x0000000200577308 */ /* 0x0002660000002400 */
[C---:B----4-:R-:W-:Y:S08]  /*3b90*/  HMMA.16816.F32.BF16 R16, R176.reuse, R28, R8 ;  /* 0x0000001cb010723c */ /* 0x050ff00000041808 */
[----:B------:R-:W-:Y:S01]  /*3ba0*/  HMMA.16816.F32.BF16 R8, R176, R30, R20 ;  /* 0x0000001eb008723c */ /* 0x000fe20000041814 */
[----:B------:R-:W-:Y:S01]  /*3bb0*/  LDSM.16.M88.4 R28, [R201] ;  /* 0x00000000c91c783b */ /* 0x000fe20000000200 */
[----:B-1----:R-:W-:-:S06]  /*3bc0*/  FMUL.FTZ R2, R15, c[0x0][0x320] ;  /* 0x0000c8000f027a20 */ /* 0x002fcc0000410000 */
[C---:B---3--:R-:W-:Y:S01]  /*3bd0*/  HMMA.16816.F32.BF16 R12, R172.reuse, R36, R56 ;  /* 0x00000024ac0c723c */ /* 0x048fe20000041838 */
[----:B------:R-:W1:Y:S01]  /*3be0*/  LDSM.16.M88.4 R56, [R193+0x5800] ;  /* 0x00580000c138783b */ /* 0x000e620000000200 */
[----:B------:R3:W4:Y:S06]  /*3bf0*/  MUFU.TANH R86, R2 ;  /* 0x0000000200567308 */ /* 0x00072c0000002400 */
[----:B------:R-:W-:Y:S01]  /*3c00*/  HMMA.16816.F32.BF16 R20, R172, R38, R60 ;  /* 0x00000026ac14723c */ /* 0x000fe2000004183c */
[----:B------:R-:W2:Y:S07]  /*3c10*/  LDSM.16.M88.4 R36, [R194+0x4800] ;  /* 0x00480000c224783b */ /* 0x000eae0000000200 */
[----:B-----5:R-:W-:Y:S01]  /*3c20*/  HMMA.16816.F32.BF16 R64, R168, R48, R64 ;  /* 0x00000030a840723c */ /* 0x020fe20000041840 */
[----:B---3--:R-:W-:-:S04]  /*3c30*/  FMUL.FTZ R2, R24, c[0x0][0x320] ;  /* 0x0000c80018027a20 */ /* 0x008fc80000410000 */
[----:B------:R3:W1:Y:S03]  /*3c40*/  MUFU.TANH R81, R2 ;  /* 0x0000000200517308 */ /* 0x0006660000002400 */
[----:B------:R-:W-:Y:S01]  /*3c50*/  HMMA.16816.F32.BF16 R32, R168, R50, R76 ;  /* 0x00000032a820723c */ /* 0x000fe2000004184c */
[----:B------:R-:W-:Y:S01]  /*3c60*/  LDSM.16.M88.4 R48, [R200] ;  /* 0x00000000c830783b */ /* 0x000fe20000000200 */
[----:B---3--:R-:W-:-:S06]  /*3c70*/  FMUL.FTZ R2, R25, c[0x0][0x320] ;  /* 0x0000c80019027a20 */ /* 0x008fcc0000410000 */
[----:B-1----:R-:W-:Y:S01]  /*3c80*/  HMMA.16816.F32.BF16 R52, R168, R56, R72 ;  /* 0x00000038a834723c */ /* 0x002fe20000041848 */
[----:B------:R1:W3:Y:S02]  /*3c90*/  MUFU.TANH R80, R2 ;  /* 0x0000000200507308 */ /* 0x0002e40000002400 */
[----:B-1----:R-:W-:-:S06]  /*3ca0*/  FMUL.FTZ R2, R26, c[0x0][0x320] ;  /* 0x0000c8001a027a20 */ /* 0x002fcc0000410000 */
[----:B------:R1:W1:Y:S02]  /*3cb0*/  MUFU.TANH R84, R2 ;  /* 0x0000000200547308 */ /* 0x0002640000002400 */
[----:B-1----:R-:W-:Y:S02]  /*3cc0*/  FMUL.FTZ R2, R27, c[0x0][0x320] ;  /* 0x0000c8001b027a20 */ /* 0x002fe40000410000 */
[----:B------:R-:W-:Y:S04]  /*3cd0*/  HMMA.16816.F32.BF16 R24, R184, R44, R16 ;  /* 0x0000002cb818723c */ /* 0x000fe80000041810 */
[----:B------:R1:W1:Y:S04]  /*3ce0*/  MUFU.TANH R82, R2 ;  /* 0x0000000200527308 */ /* 0x0002680000002400 */
        /* <DEDUP_REMOVED lines=13> */
[----:B------:R-:W-:Y:S07]  /*3dc0*/  LDSM.16.M88.4 R40, [R194+0x5000] ;  /* 0x00500000c228783b */ /* 0x000fee0000000200 */
[----:B--2---:R-:W-:Y:S01]  /*3dd0*/  HMMA.16816.F32.BF16 R20, R184, R36, R16 ;  /* 0x00000024b814723c */ /* 0x004fe20000041810 */
[----:B-----5:R-:W-:-:S04]  /*3de0*/  FMUL.FTZ R2, R24, c[0x0][0x320] ;  /* 0x0000c80018027a20 */ /* 0x020fc80000410000 */
[----:B------:R2:W1:Y:S11]  /*3df0*/  MUFU.TANH R68, R2 ;  /* 0x0000000200447308 */ /* 0x0004760000002400 */
[----:B------:R-:W-:Y:S01]  /*3e00*/  HMMA.16816.F32.BF16 R8, R184, R38, R8 ;  /* 0x00000026b808723c */ /* 0x000fe20000041808 */
[----:B--2---:R-:W-:-:S07]  /*3e10*/  FMUL.FTZ R2, R25, c[0x0][0x320] ;  /* 0x0000c80019027a20 */ /* 0x004fce0000410000 */
[----:B-1----:R-:W-:Y:S01]  /*3e20*/  HMMA.16816.F32.BF16 R16, R176, R44, R12 ;  /* 0x0000002cb010723c */ /* 0x002fe2000004180c */
[----:B------:R1:W2:Y:S07]  /*3e30*/  MUFU.TANH R63, R2 ;  /* 0x00000002003f7308 */ /* 0x0002ae0000002400 */
[----:B------:R-:W-:Y:S01]  /*3e40*/  HMMA.16816.F32.BF16 R12, R172, R48, R52 ;  /* 0x00000030ac0c723c */ /* 0x000fe20000041834 */
[----:B-1----:R-:W-:-:S04]  /*3e50*/  FMUL.FTZ R2, R26, c[0x0][0x320] ;  /* 0x0000c8001a027a20 */ /* 0x002fc80000410000 */
[----:B------:R1:W1:Y:S02]  /*3e60*/  MUFU.TANH R69, R2 ;  /* 0x0000000200457308 */ /* 0x0002640000002400 */
[----:B-1----:R-:W-:Y:S02]  /*3e70*/  FMUL.FTZ R2, R27, c[0x0][0x320] ;  /* 0x0000c8001b027a20 */ /* 0x002fe40000410000 */
[----:B------:R-:W-:Y:S01]  /*3e80*/  HMMA.16816.F32.BF16 R24, R172, R30, R32 ;  /* 0x0000001eac18723c */ /* 0x000fe20000041820 */
[----:B------:R-:W1:Y:S03]  /*3e90*/  LDSM.16.M88.4 R32, [R197+0x5800] ;  /* 0x00580000c520783b */ /* 0x000e660000000200 */
[----:B------:R5:W1:Y:S01]  /*3ea0*/  MUFU.TANH R65, R2 ;  /* 0x0000000200417308 */ /* 0x000a620000002400 */
[----:B------:R-:W2:Y:S01]  /*3eb0*/  LDSM.16.M88.4 R28, [R194+0x5800] ;  /* 0x00580000c21c783b */ /* 0x000ea20000000200 */
[----:B------:R-:W-:-:S04]  /*3ec0*/  DEPBAR.LE SB0, 0x0 ;  /* 0x000080000000791a */ /* 0x000fc80000000000 */
[----:B-----5:R-:W-:-:S04]  /*3ed0*/  FMUL.FTZ R2, R4, c[0x0][0x320] ;  /* 0x0000c80004027a20 */ /* 0x020fc80000410000 */
[----:B------:R5:W1:Y:S10]  /*3ee0*/  MUFU.TANH R61, R2 ;  /* 0x00000002003d7308 */ /* 0x000a740000002400 */
[----:B------:R-:W-:Y:S01]  /*3ef0*/  HMMA.16816.F32.BF16 R24, R176, R46, R24 ;  /* 0x0000002eb018723c */ /* 0x000fe20000041818 */
[----:B-----5:R-:W-:-:S07]  /*3f00*/  FMUL.FTZ R2, R5, c[0x0][0x320] ;  /* 0x0000c80005027a20 */ /* 0x020fce0000410000 */
[----:B-1----:R-:W-:Y:S01]  /*3f10*/  HMMA.16816.F32.BF16 R12, R176, R32, R12 ;  /* 0x00000020b00c723c */ /* 0x002fe2000004180c */
[----:B------:R1:W1:Y:S02]  /*3f20*/  MUFU.TANH R60, R2 ;  /* 0x00000002003c7308 */ /* 0x0002640000002400 */
        /* <DEDUP_REMOVED lines=16> */
[----:B--2---:R-:W-:Y:S01]  /*4030*/  HMMA.16816.F32.BF16 R4, R184, R30, R4 ;  /* 0x0000001eb804723c */ /* 0x004fe20000041804 */
[----:B-1----:R-:W-:-:S07]  /*4040*/  FMUL.FTZ R2, R23, c[0x0][0x320] ;  /* 0x0000c80017027a20 */ /* 0x002fce0000410000 */
[C---:B------:R-:W-:Y:S01]  /*4050*/  HMMA.16816.F32.BF16 R20, R184.reuse, R40, R16 ;  /* 0x00000028b814723c */ /* 0x040fe20000041810 */
[----:B------:R1:W2:Y:S07]  /*4060*/  MUFU.TANH R58, R2 ;  /* 0x00000002003a7308 */ /* 0x0002ae0000002400 */
        /* <DEDUP_REMOVED lines=44> */
[----:B-1234-:R-:W-:Y:S01]  /*4330*/  IADD3 R2, R216, -0x2, RZ ;  /* 0xfffffffed8027810 */ /* 0x01efe20007ffe0ff */
[----:B------:R-:W-:Y:S01]  /*4340*/  ULDC.64 UR4, c[0x0][0x1e0] ;  /* 0x0000780000047ab9 */ /* 0x000fe20000000a00 */
[----:B------:R-:W-:Y:S01]  /*4350*/  ISETP.GE.AND P0, PT, R134, c[0x0][0x1d4], PT ;  /* 0x0000750086007a0c */ /* 0x000fe20003f06270 */
[----:B------:R-:W-:Y:S01]  /*4360*/  USHF.L.U32 UR7, UR4, 0x6, URZ ;  /* 0x0000000604077899 */ /* 0x000fe2000800063f */
[----:B------:R-:W-:Y:S01]  /*4370*/  SHF.R.S32.HI R3, RZ, 0x1f, R2 ;  /* 0x0000001fff037819 */ /* 0x000fe20000011402 */
[----:B------:R-:W-:Y:S01]  /*4380*/  IMAD.WIDE.U32 R6, R2, c[0x0][0x1e0], RZ ;  /* 0x0000780002067a25 */ /* 0x000fe200078e00ff */
[----:B------:R-:W-:-:S03]  /*4390*/  USHF.L.U64.HI UR5, UR4, UR6, UR5 ;  /* 0x0000000604057299 */ /* 0x000fc60008010205 */
[----:B------:R-:W-:-:S04]  /*43a0*/  IMAD R3, R3, c[0x0][0x1e0], RZ ;  /* 0x0000780003037a24 */ /* 0x000fc800078e02ff */
[----:B------:R-:W-:-:S04]  /*43b0*/  IMAD R2, R2, c[0x0][0x1e4], R3 ;  /* 0x0000790002027a24 */ /* 0x000fc800078e0203 */
[----:B------:R-:W-:Y:S02]  /*43c0*/  IMAD.IADD R2, R7, 0x1, R2 ;  /* 0x0000000107027824 */ /* 0x000fe400078e0202 */
[----:B------:R-:W-:-:S04]  /*43d0*/  IMAD.WIDE.U32 R6, R6, 0x60, R120 ;  /* 0x0000006006067825 */ /* 0x000fc800078e0078 */
[----:B------:R-:W-:Y:S01]  /*43e0*/  IMAD R2, R2, 0x60, RZ ;  /* 0x0000006002027824 */ /* 0x000fe200078e02ff */
[----:B------:R-:W-:-:S03]  /*43f0*/  LEA R4, P4, R6, c[0x0][0x1c8], 0x1 ;  /* 0x0000720006047a11 */ /* 0x000fc600078808ff */
[----:B------:R-:W-:Y:S01]  /*4400*/  IMAD.IADD R3, R7, 0x1, R2 ;  /* 0x0000000107037824 */ /* 0x000fe200078e0202 */
[----:B------:R-:W-:-:S04]  /*4410*/  IADD3 R2, P5, R4, UR7, RZ ;  /* 0x0000000704027c10 */ /* 0x000fc8000ffbe0ff */
[----:B------:R-:W-:Y:S02]  /*4420*/  LEA.HI.X R5, R6, c[0x0][0x1cc], R3, 0x1, P4 ;  /* 0x0000730006057a11 */ /* 0x000fe400020f0c03 */
[----:B------:R-:W-:Y:S02]  /*4430*/  IADD3 R6, P4, R2, UR7, RZ ;  /* 0x0000000702067c10 */ /* 0x000fe4000ff9e0ff */
[----:B------:R-:W-:Y:S01]  /*4440*/  IADD3.X R3, R5, UR5, RZ, P5, !PT ;  /* 0x0000000505037c10 */ /* 0x000fe2000affe4ff */
[----:B------:R-:W-:Y:S01]  /*4450*/  @!PT LDS RZ, [RZ] ;  /* 0x00000000fffff984 */ /* 0x000fe20000000800 */
[----:B------:R-:W-:Y:S01]  /*4460*/  @!PT LDS RZ, [RZ] ;  /* 0x00000000fffff984 */ /* 0x000fe20000000800 */
[----:B------:R-:W-:Y:S01]  /*4470*/  @!PT LDS RZ, [RZ] ;  /* 0x00000000fffff984 */ /* 0x000fe20000000800 */
[----:B------:R1:W-:Y:S03]  /*4480*/  LDGSTS.E.BYPASS.LTC128B.128 [R218+0x8100], [R4.64], !P0 ;  /* 0x0810000004da7fae */ /* 0x0003e6000c101d48 */
[----:B------:R-:W-:Y:S01]  /*4490*/  IADD3.X R7, R3, UR5, RZ, P4, !PT ;  /* 0x0000000503077c10 */ /* 0x000fe2000a7fe4ff */
[----:B------:R1:W-:Y:S04]  /*44a0*/  LDGSTS.E.BYPASS.LTC128B.128 [R218+0xb100], [R4.64+0x80], !P3 ;  /* 0x0b10008004da7fae */ /* 0x0003e8000d901d48 */
[----:B------:R1:W-:Y:S04]  /*44b0*/  LDGSTS.E.BYPASS.LTC128B.128 [R218+0x9100], [R2.64], !P0 ;  /* 0x0910000002da7fae */ /* 0x0003e8000c101d48 */
[----:B------:R1:W-:Y:S04]  /*44c0*/  LDGSTS.E.BYPASS.LTC128B.128 [R218+0xc100], [R2.64+0x80], !P3 ;  /* 0x0c10008002da7fae */ /* 0x0003e8000d901d48 */
[----:B------:R1:W-:Y:S04]  /*44d0*/  LDGSTS.E.BYPASS.LTC128B.128 [R218+0xa100], [R6.64], !P0 ;  /* 0x0a10000006da7fae */ /* 0x0003e8000c101d48 */
[----:B------:R1:W-:Y:S02]  /*44e0*/  LDGSTS.E.BYPASS.LTC128B.128 [R218+0xd100], [R6.64+0x80], !P3 ;  /* 0x0d10008006da7fae */ /* 0x0003e4000d901d48 */
.L_x_548:
[----:B--234-:R-:W-:Y:S05]  /*44f0*/  BSYNC B0 ;  /* 0x0000000000007941 */ /* 0x01cfea0003800000 */
.L_x_547:
[----:B-1----:R-:W2:Y:S04]  /*4500*/  LDL R2, [R1+0x24] ;  /* 0x0000240001027983 */ /* 0x002ea80000100800 */
[----:B------:R-:W3:Y:S01]  /*4510*/  LDL R9, [R1+0x14] ;  /* 0x0000140001097983 */ /* 0x000ee20000100800 */
[----:B------:R-:W-:-:S02]  /*4520*/  ULDC UR4, c[0x0][0x324] ;  /* 0x0000c90000047ab9 */ /* 0x000fc40000000800 */
[----:B------:R-:W-:Y:S01]  /*4530*/  ULOP3.LUT UR4, URZ, UR4, URZ, 0x33, !UPT ;  /* 0x000000043f047292 */ /* 0x000fe2000f8e333f */
[----:B------:R-:W0:Y:S01]  /*4540*/  LDGDEPBAR ;  /* 0x00000000000079af */ /* 0x000e220000000000 */
[----:B--2---:R-:W-:-:S04]  /*4550*/  IMAD.IADD R2, R2, 0x1, R244 ;  /* 0x0000000102027824 */ /* 0x004fc800078e02f4 */
[----:B------:R-:W-:-:S04]  /*4560*/  @P2 IMAD.HI.U32 R3, R2, c[0x0][0x2c8], RZ ;  /* 0x0000b20002032a27 */ /* 0x000fc800078e00ff */
[----:B------:R-:W-:Y:S01]  /*4570*/  IMAD.MOV.U32 R5, RZ, RZ, R2 ;  /* 0x000000ffff057224 */ /* 0x000fe200078e0002 */
[----:B------:R-:W-:Y:S02]  /*4580*/  @P2 SHF.R.U32.HI R5, RZ, c[0x0][0x2cc], R3 ;  /* 0x0000b300ff052a19 */ /* 0x000fe40000011603 */
[----:B------:R-:W-:-:S03]  /*4590*/  IADD3 R2, R132, R0, RZ ;  /* 0x0000000084027210 */ /* 0x000fc60007ffe0ff */
[----:B------:R-:W1:Y:S01]  /*45a0*/  SHFL.IDX PT, R4, R5, RZ, 0x1c1f ;  /* 0x001c1fff05047589 */ /* 0x000e6200000e0000 */
[----:B---3--:R-:W-:Y:S01]  /*45b0*/  IADD3 R3, -R9, 0x1, R2 ;  /* 0x0000000109037810 */ /* 0x008fe20007ffe102 */
[--C-:B------:R-:W-:Y:S02]  /*45c0*/  IMAD.IADD R8, R2, 0x1, -R9.reuse ;  /* 0x0000000102087824 */ /* 0x100fe400078e0a09 */
[----:B------:R-:W-:Y:S02]  /*45d0*/  IMAD.IADD R9, R0, 0x1, -R9 ;  /* 0x0000000100097824 */ /* 0x000fe400078e0a09 */
[----:B------:R-:W-:-:S05]  /*45e0*/  IMAD.IADD R3, R3, 0x1, -R123 ;  /* 0x0000000103037824 */ /* 0x000fca00078e0a7b */
[C---:B------:R-:W-:Y:S02]  /*45f0*/  IADD3 R6, R3.reuse, c[0x0][0x328], RZ ;  /* 0x0000ca0003067a10 */ /* 0x040fe40007ffe0ff */
[----:B------:R-:W-:Y:S02]  /*4600*/  IADD3 R7, R3, UR4, RZ ;  /* 0x0000000403077c10 */ /* 0x000fe4000fffe0ff */
[-C--:B-1----:R-:W-:Y:S02]  /*4610*/  IADD3 R3, R6, R4.reuse, RZ ;  /* 0x0000000406037210 */ /* 0x082fe40007ffe0ff */
[----:B------:R-:W-:Y:S02]  /*4620*/  IADD3 R2, R7, R4, RZ ;  /* 0x0000000407027210 */ /* 0x000fe40007ffe0ff */
[----:B------:R-:W-:Y:S01]  /*4630*/  IMNMX R3, R8, R3, PT ;  /* 0x0000000308037217 */ /* 0x000fe20003800200 */
[----:B------:R-:W-:Y:S05]  /*4640*/  @!P1 BRA `(.L_x_549) ;  /* 0x0000012000009947 */ /* 0x000fea0003800000 */
[----:B------:R-:W-:Y:S01]  /*4650*/  IADD3 R4, -R123, R132, R4 ;  /* 0x000000847b047210 */ /* 0x000fe20007ffe104 */
[----:B------:R-:W-:Y:S03]  /*4660*/  BSSY B0, `(.L_x_550) ;  /* 0x000000c000007945 */ /* 0x000fe60003800000 */
[----:B------:R-:W-:-:S13]  /*4670*/  ISETP.GT.AND P0, PT, R4, -0x1, PT ;  /* 0xffffffff0400780c */ /* 0x000fda0003f04270 */
[----:B------:R-:W-:Y:S05]  /*4680*/  @P0 BRA `(.L_x_551) ;  /* 0x0000006000000947 */ /* 0x000fea0003800000 */
[----:B------:R-:W-:Y:S02]  /*4690*/  ISETP.NE.AND P0, PT, R243, 0x1, PT ;  /* 0x00000001f300780c */ /* 0x000fe40003f05270 */
[----:B------:R-:W-:-:S11]  /*46a0*/  LOP3.LUT R4, RZ, R4, RZ, 0x33, !PT ;  /* 0x00000004ff047212 */ /* 0x000fd600078e33ff */
[----:B------:R-:W-:-:S05]  /*46b0*/  @P0 IMAD.HI.U32 R10, R4, c[0x0][0x330], RZ ;  /* 0x0000cc00040a0a27 */ /* 0x000fca00078e00ff */
[----:B------:R-:W-:-:S04]  /*46c0*/  @P0 SHF.R.U32.HI R4, RZ, c[0x0][0x334], R10 ;  /* 0x0000cd00ff040a19 */ /* 0x000fc8000001160a */
[----:B------:R-:W-:Y:S01]  /*46d0*/  LOP3.LUT R4, RZ, R4, RZ, 0x33, !PT ;  /* 0x00000004ff047212 */ /* 0x000fe200078e33ff */
[----:B------:R-:W-:Y:S05]  /*46e0*/  BRA `(.L_x_552) ;  /* 0x0000003000007947 */ /* 0x000fea0003800000 */
.L_x_551:
[----:B------:R-:W-:-:S13]  /*46f0*/  ISETP.NE.AND P0, PT, R243, 0x1, PT ;  /* 0x00000001f300780c */ /* 0x000fda0003f05270 */
[----:B------:R-:W-:-:S05]  /*4700*/  @P0 IMAD.HI.U32 R10, R4, c[0x0][0x330], RZ ;  /* 0x0000cc00040a0a27 */ /* 0x000fca00078e00ff */
[----:B------:R-:W-:Y:S02]  /*4710*/  @P0 SHF.R.U32.HI R4, RZ, c[0x0][0x334], R10 ;  /* 0x0000cd00ff040a19 */ /* 0x000fe4000001160a */
.L_x_552:
[----:B------:R-:W-:Y:S05]  /*4720*/  BSYNC B0 ;  /* 0x0000000000007941 */ /* 0x000fea0003800000 */
.L_x_550:
[----:B------:R-:W-:-:S05]  /*4730*/  IMAD R4, R4, c[0x0][0x32c], R9 ;  /* 0x0000cb0004047a24 */ /* 0x000fca00078e0209 */
[----:B------:R-:W-:Y:S02]  /*4740*/  IADD3 R10, R4, c[0x0][0x32c], RZ ;  /* 0x0000cb00040a7a10 */ /* 0x000fe40007ffe0ff */
[----:B------:R-:W-:Y:S02]  /*4750*/  IMNMX R2, R2, R4, !PT ;  /* 0x0000000402027217 */ /* 0x000fe40007800200 */
[----:B------:R-:W-:Y:S02]  /*4760*/  IMNMX R3, R3, R10, PT ;  /* 0x0000000a03037217 */ /* 0x000fe40003800200 */
.L_x_549:
[C---:B------:R-:W-:Y:S02]  /*4770*/  ISETP.GE.AND P0, PT, R0.reuse, 0x9, PT ;  /* 0x000000090000780c */ /* 0x040fe40003f06270 */
[----:B------:R-:W-:Y:S02]  /*4780*/  ISETP.GE.AND P4, PT, R0, 0x2, PT ;  /* 0x000000020000780c */ /* 0x000fe40003f86270 */
[----:B------:R-:W-:Y:S02]  /*4790*/  P2R R30, PR, RZ, 0x1 ;  /* 0x00000001ff1e7803 */ /* 0x000fe40000000000 */
[----:B------:R-:W-:-:S02]  /*47a0*/  ISETP.GT.AND P0, PT, R2, 0x8, !P0 ;  /* 0x000000080200780c */ /* 0x000fc40004704270 */
[----:B------:R-:W-:Y:S02]  /*47b0*/  P2R R25, PR, RZ, 0x10 ;  /* 0x00000010ff197803 */ /* 0x000fe40000000000 */
[----:B------:R-:W-:Y:S02]  /*47c0*/  ISETP.LT.OR P0, PT, R3, 0x9, P0 ;  /* 0x000000090300780c */ /* 0x000fe40000701670 */
[----:B------:R-:W-:Y:S02]  /*47d0*/  ISETP.GT.AND P4, PT, R2, 0x1, !P4 ;  /* 0x000000010200780c */ /* 0x000fe40006784270 */
[----:B------:R-:W-:Y:S02]  /*47e0*/  ISETP.GE.AND P5, PT, R0, 0xa, PT ;  /* 0x0000000a0000780c */ /* 0x000fe40003fa6270 */
[----:B------:R-:W-:Y:S02]  /*47f0*/  FSEL R32, R85, -INF , !P0 ;  /* 0xff80000055207808 */ /* 0x000fe40004000000 */
[----:B------:R-:W-:-:S02]  /*4800*/  ISETP.LT.OR P4, PT, R3, 0x2, P4 ;  /* 0x000000020300780c */ /* 0x000fc40002781670 */
[----:B------:R-:W-:Y:S02]  /*4810*/  ISETP.GT.AND P0, PT, R2, 0x9, !P5 ;  /* 0x000000090200780c */ /* 0x000fe40006f04270 */
[----:B------:R-:W-:Y:S02]  /*4820*/  FSEL R28, R88, -INF , !P4 ;  /* 0xff800000581c7808 */ /* 0x000fe40006000000 */
[----:B------:R-:W-:Y:S02]  /*4830*/  ISETP.LT.OR P0, PT, R3, 0xa, P0 ;  /* 0x0000000a0300780c */ /* 0x000fe40000701670 */
        /* <DEDUP_REMOVED lines=9> */
[C---:B------:R-:W-:Y:S02]  /*48d0*/  ISETP.LT.OR P0, PT, R3.reuse, 0x12, P0 ;  /* 0x000000120300780c */ /* 0x040fe40000701670 */
        /* <DEDUP_REMOVED lines=8> */
[----:B------:R-:W-:Y:S02]  /*4960*/  P2R R22, PR, RZ, 0x10 ;  /* 0x00000010ff167803 */ /* 0x000fe40000000000 */
        /* <DEDUP_REMOVED lines=64> */
[----:B------:R-:W-:Y:S02]  /*4d70*/  ISETP.GE.AND P6, PT, R0, 0x52, PT ;  /* 0x000000520000780c */ /* 0x000fe40003fc6270 */
[----:B------:R-:W-:Y:S02]  /*4d80*/  ISETP.LT.OR P0, PT, R3, 0x51, P0 ;  /* 0x000000510300780c */ /* 0x000fe40000701670 */
[----:B------:R-:W-:Y:S02]  /*4d90*/  P2R R29, PR, RZ, 0x20 ;  /* 0x00000020ff1d7803 */ /* 0x000fe40000000000 */
[----:B------:R-:W-:-:S02]  /*4da0*/  FSEL R161, R36, -INF , !P0 ;  /* 0xff80000024a17808 */ /* 0x000fc40004000000 */
[----:B------:R-:W-:Y:S02]  /*4db0*/  ISETP.GT.AND P0, PT, R2, 0x51, !P6 ;  /* 0x000000510200780c */ /* 0x000fe40007704270 */
[----:B------:R-:W-:Y:S02]  /*4dc0*/  ISETP.GE.AND P5, PT, R0, 0x59, PT ;  /* 0x000000590000780c */ /* 0x000fe40003fa6270 */
[----:B------:R-:W-:Y:S02]  /*4dd0*/  ISETP.LT.OR P0, PT, R3, 0x52, P0 ;  /* 0x000000520300780c */ /* 0x000fe40000701670 */
[----:B------:R-:W-:Y:S02]  /*4de0*/  P2R R33, PR, RZ, 0x10 ;  /* 0x00000010ff217803 */ /* 0x000fe40000000000 */
[----:B------:R-:W-:Y:S02]  /*4df0*/  FSEL R162, R31, -INF , !P0 ;  /* 0xff8000001fa27808 */ /* 0x000fe40004000000 */
[----:B------:R-:W-:-:S02]  /*4e00*/  ISETP.GT.AND P0, PT, R2, 0x58, !P5 ;  /* 0x000000580200780c */ /* 0x000fc40006f04270 */
[----:B------:R-:W-:Y:S02]  /*4e10*/  ISETP.GE.AND P4, PT, R0, 0x1, PT ;  /* 0x000000010000780c */ /* 0x000fe40003f86270 */
[----:B------:R-:W-:Y:S02]  /*4e20*/  ISETP.LT.OR P0, PT, R3, 0x59, P0 ;  /* 0x000000590300780c */ /* 0x000fe40000701670 */
[----:B------:R-:W-:Y:S02]  /*4e30*/  P2R R31, PR, RZ, 0x10 ;  /* 0x00000010ff1f7803 */ /* 0x000fe40000000000 */
[----:B------:R-:W-:Y:S02]  /*4e40*/  FSEL R163, R27, -INF , !P0 ;  /* 0xff8000001ba37808 */ /* 0x000fe40004000000 */
[----:B------:R-:W-:Y:S02]  /*4e50*/  ISETP.GT.AND P0, PT, R2, RZ, !P4 ;  /* 0x000000ff0200720c */ /* 0x000fe40006704270 */
[----:B------:R-:W-:-:S02]  /*4e60*/  ISETP.GE.AND P4, PT, R0, 0x5a, PT ;  /* 0x0000005a0000780c */ /* 0x000fc40003f86270 */
[----:B------:R-:W-:-:S04]  /*4e70*/  ISETP.LT.OR P0, PT, R3, 0x1, P0 ;  /* 0x000000010300780c */ /* 0x000fc80000701670 */
[----:B------:R-:W-:Y:S02]  /*4e80*/  FSEL R27, R90, -INF , !P0 ;  /* 0xff8000005a1b7808 */ /* 0x000fe40004000000 */
[----:B------:R-:W-:-:S04]  /*4e90*/  ISETP.GT.AND P0, PT, R2, 0x59, !P4 ;  /* 0x000000590200780c */ /* 0x000fc80006704270 */
[----:B------:R-:W-:Y:S02]  /*4ea0*/  ISETP.LT.OR P0, PT, R3, 0x5a, P0 ;  /* 0x0000005a0300780c */ /* 0x000fe40000701670 */
[----:B------:R-:W1:Y:S02]  /*4eb0*/  SHFL.IDX PT, R3, R5, 0x1, 0x1c1f ;  /* 0x003c1f0005037f89 */ /* 0x000e6400000e0000 */
[----:B------:R-:W-:Y:S01]  /*4ec0*/  FSEL R180, R35, -INF , !P0 ;  /* 0xff80000023b47808 */ /* 0x000fe20004000000 */
[--C-:B-1----:R-:W-:Y:S02]  /*4ed0*/  IMAD.IADD R2, R6, 0x1, R3.reuse ;  /* 0x0000000106027824 */ /* 0x102fe400078e0203 */
[----:B------:R-:W-:-:S03]  /*4ee0*/  IMAD.IADD R0, R7, 0x1, R3 ;  /* 0x0000000107007824 */ /* 0x000fc600078e0203 */
        /* <DEDUP_REMOVED lines=12> */
.L_x_555:
[----:B------:R-:W-:-:S13]  /*4fb0*/  ISETP.NE.AND P0, PT, R243, 0x1, PT ;  /* 0x00000001f300780c */ /* 0x000fda0003f05270 */
[----:B------:R-:W-:-:S05]  /*4fc0*/  @P0 IMAD.HI.U32 R4, R3, c[0x0][0x330], RZ ;  /* 0x0000cc0003040a27 */ /* 0x000fca00078e00ff */
[----:B------:R-:W-:Y:S02]  /*4fd0*/  @P0 SHF.R.U32.HI R3, RZ, c[0x0][0x334], R4 ;  /* 0x0000cd00ff030a19 */ /* 0x000fe40000011604 */
.L_x_556:
[----:B------:R-:W-:Y:S05]  /*4fe0*/  BSYNC B0 ;  /* 0x0000000000007941 */ /* 0x000fea0003800000 */
.L_x_554:
[----:B------:R-:W-:-:S05]  /*4ff0*/  IMAD R3, R3, c[0x0][0x32c], R9 ;  /* 0x0000cb0003037a24 */ /* 0x000fca00078e0209 */
[----:B------:R-:W-:Y:S02]  /*5000*/  IADD3 R4, R3, c[0x0][0x32c], RZ ;  /* 0x0000cb0003047a10 */ /* 0x000fe40007ffe0ff */
[----:B------:R-:W-:Y:S02]  /*5010*/  IMNMX R0, R0, R3, !PT ;  /* 0x0000000300007217 */ /* 0x000fe40007800200 */
[----:B------:R-:W-:Y:S02]  /*5020*/  IMNMX R2, R2, R4, PT ;  /* 0x0000000402027217 */ /* 0x000fe40003800200 */
.L_x_553:
[----:B------:R-:W-:Y:S02]  /*5030*/  ISETP.NE.AND P0, PT, R25, RZ, PT ;  /* 0x000000ff1900720c */ /* 0x000fe40003f05270 */
[----:B------:R-:W-:Y:S02]  /*5040*/  FMNMX.FTZ R3, R27, R28, !PT ;  /* 0x0000001c1b037209 */ /* 0x000fe40007810000 */
[----:B------:R-:W-:Y:S02]  /*5050*/  ISETP.GT.AND P0, PT, R0, 0x1, !P0 ;  /* 0x000000010000780c */ /* 0x000fe40004704270 */
[----:B------:R-:W-:-:S02]  /*5060*/  FMNMX.FTZ R3, R32, R3, !PT ;  /* 0x0000000320037209 */ /* 0x000fc40007810000 */
[----:B------:R-:W-:Y:S02]  /*5070*/  ISETP.LT.OR P0, PT, R2, 0x2, P0 ;  /* 0x000000020200780c */ /* 0x000fe40000701670 */
[----:B------:R-:W-:Y:S02]  /*5080*/  FMNMX.FTZ R3, R34, R3, !PT ;  /* 0x0000000322037209 */ /* 0x000fe40007810000 */
[----:B------:R-:W-:Y:S02]  /*5090*/  FSEL R7, R89, -INF , !P0 ;  /* 0xff80000059077808 */ /* 0x000fe40004000000 */
[----:B------:R-:W-:Y:S02]  /*50a0*/  ISETP.NE.AND P0, PT, R30, RZ, PT ;  /* 0x000000ff1e00720c */ /* 0x000fe40003f05270 */
[----:B------:R-:W-:Y:S02]  /*50b0*/  FMNMX.FTZ R3, R37, R3, !PT ;  /* 0x0000000325037209 */ /* 0x000fe40007810000 */
[----:B------:R-:W-:-:S02]  /*50c0*/  ISETP.GT.AND P0, PT, R0, 0x8, !P0 ;  /* 0x000000080000780c */ /* 0x000fc40004704270 */
[----:B------:R-:W-:Y:S02]  /*50d0*/  FMNMX.FTZ R3, R45, R3, !PT ;  /* 0x000000032d037209 */ /* 0x000fe40007810000 */
[----:B------:R-:W-:Y:S02]  /*50e0*/  ISETP.LT.OR P0, PT, R2, 0x9, P0 ;  /* 0x000000090200780c */ /* 0x000fe40000701670 */
[----:B------:R-:W-:Y:S02]  /*50f0*/  FMNMX.FTZ R3, R46, R3, !PT ;  /* 0x000000032e037209 */ /* 0x000fe40007810000 */
[----:B------:R-:W-:Y:S02]  /*5100*/  FSEL R8, R87, -INF , !P0 ;  /* 0xff80000057087808 */ /* 0x000fe40004000000 */
[----:B------:R-:W-:Y:S02]  /*5110*/  ISETP.NE.AND P0, PT, R29, RZ, PT ;  /* 0x000000ff1d00720c */ /* 0x000fe40003f05270 */
[----:B------:R-:W-:-:S02]  /*5120*/  FMNMX.FTZ R3, R47, R3, !PT ;  /* 0x000000032f037209 */ /* 0x000fc40007810000 */
[----:B------:R-:W-:Y:S02]  /*5130*/  ISETP.GT.AND P0, PT, R0, 0x9, !P0 ;  /* 0x000000090000780c */ /* 0x000fe40004704270 */
[----:B------:R-:W-:Y:S02]  /*5140*/  FMNMX.FTZ R3, R108, R3, !PT ;  /* 0x000000036c037209 */ /* 0x000fe40007810000 */
[----:B------:R-:W-:Y:S02]  /*5150*/  ISETP.LT.OR P0, PT, R2, 0xa, P0 ;  /* 0x0000000a0200780c */ /* 0x000fe40000701670 */
[----:B------:R-:W-:Y:S02]  /*5160*/  FMNMX.FTZ R3, R109, R3, !PT ;  /* 0x000000036d037209 */ /* 0x000fe40007810000 */
[----:B------:R-:W-:Y:S02]  /*5170*/  FSEL R9, R86, -INF , !P0 ;  /* 0xff80000056097808 */ /* 0x000fe40004000000 */
[----:B------:R-:W-:-:S02]  /*5180*/  ISETP.NE.AND P0, PT, R26, RZ, PT ;  /* 0x000000ff1a00720c */ /* 0x000fc40003f05270 */
[----:B------:R-:W-:Y:S02]  /*5190*/  FMNMX.FTZ R3, R111, R3, !PT ;  /* 0x000000036f037209 */ /* 0x000fe40007810000 */
[----:B------:R-:W-:Y:S02]  /*51a0*/  ISETP.GT.AND P0, PT, R0, 0x10, !P0 ;  /* 0x000000100000780c */ /* 0x000fe40004704270 */
[----:B------:R-:W-:Y:S02]  /*51b0*/  FMNMX.FTZ R3, R136, R3, !PT ;  /* 0x0000000388037209 */ /* 0x000fe40007810000 */
[----:B------:R-:W-:Y:S02]  /*51c0*/  ISETP.LT.OR P0, PT, R2, 0x11, P0 ;  /* 0x000000110200780c */ /* 0x000fe40000701670 */
[----:B------:R-:W-:Y:S02]  /*51d0*/  FMNMX.FTZ R3, R141, R3, !PT ;  /* 0x000000038d037209 */ /* 0x000fe40007810000 */
[----:B------:R-:W-:-:S02]  /*51e0*/  FSEL R36, R84, -INF , !P0 ;  /* 0xff80000054247808 */ /* 0x000fc40004000000 */
[----:B------:R-:W-:Y:S02]  /*51f0*/  ISETP.NE.AND P0, PT, R24, RZ, PT ;  /* 0x000000ff1800720c */ /* 0x000fe40003f05270 */
[----:B------:R-:W-:Y:S02]  /*5200*/  FMNMX.FTZ R3, R142, R3, !PT ;  /* 0x000000038e037209 */ /* 0x000fe40007810000 */
[----:B------:R-:W-:Y:S02]  /*5210*/  ISETP.GT.AND P0, PT, R0, 0x11, !P0 ;  /* 0x000000110000780c */ /* 0x000fe40004704270 */
[----:B------:R-:W-:Y:S02]  /*5220*/  FMNMX.FTZ R3, R143, R3, !PT ;  /* 0x000000038f037209 */ /* 0x000fe40007810000 */
[----:B------:R-:W-:Y:S02]  /*5230*/  ISETP.LT.OR P0, PT, R2, 0x12, P0 ;  /* 0x000000120200780c */ /* 0x000fe40000701670 */
[----:B------:R-:W-:-:S02]  /*5240*/  FMNMX.FTZ R3, R144, R3, !PT ;  /* 0x0000000390037209 */ /* 0x000fc40007810000 */
[----:B------:R-:W-:Y:S02]  /*5250*/  FSEL R39, R82, -INF , !P0 ;  /* 0xff80000052277808 */ /* 0x000fe40004000000 */
[----:B------:R-:W-:Y:S02]  /*5260*/  ISETP.NE.AND P0, PT, R23, RZ, PT ;  /* 0x000000ff1700720c */ /* 0x000fe40003f05270 */
[----:B------:R-:W-:Y:S02]  /*5270*/  FMNMX.FTZ R3, R149, R3, !PT ;  /* 0x0000000395037209 */ /* 0x000fe40007810000 */
[----:B------:R-:W-:Y:S02]  /*5280*/  ISETP.GT.AND P0, PT, R0, 0x18, !P0 ;  /* 0x000000180000780c */ /* 0x000fe40004704270 */
[----:B------:R-:W-:Y:S02]  /*5290*/  FMNMX.FTZ R3, R150, R3, !PT ;  /* 0x0000000396037209 */ /* 0x000fe40007810000 */
[----:B------:R-:W-:-:S02]  /*52a0*/  ISETP.LT.OR P0, PT, R2, 0x19, P0 ;  /* 0x000000190200780c */ /* 0x000fc40000701670 */
[----:B------:R-:W-:Y:S02]  /*52b0*/  FMNMX.FTZ R3, R151, R3, !PT ;  /* 0x0000000397037209 */ /* 0x000fe40007810000 */
[----:B------:R-:W-:Y:S02]  /*52c0*/  FSEL R38, R77, -INF , !P0 ;  /* 0xff8000004d267808 */ /* 0x000fe40004000000 */
        /* <DEDUP_REMOVED lines=12> */
[----:B------:R-:W-:Y:S01]  /*5390*/  ISETP.GT.AND P6, PT, R0, 0x51, !P6 ;  /* 0x000000510000780c */ /* 0x000fe200077c4270 */
[----:B------:R-:W1:Y:S01]  /*53a0*/  SHFL.BFLY PT, R5, R3, 0x2, 0x1f ;  /* 0x0c401f0003057f89 */ /* 0x000e6200000e0000 */
[----:B------:R-:W-:Y:S02]  /*53b0*/  FSEL R69, R69, -INF , !P0 ;  /* 0xff80000045457808 */ /* 0x000fe40004000000 */
[----:B------:R-:W-:Y:S02]  /*53c0*/  ISETP.NE.AND P0, PT, R20, RZ, PT ;  /* 0x000000ff1400720c */ /* 0x000fe40003f05270 */
[C---:B------:R-:W-:Y:S01]  /*53d0*/  ISETP.GT.AND P5, PT, R0.reuse, 0x58, !P5 ;  /* 0x000000580000780c */ /* 0x040fe20006fa4270 */
[----:B------:R-:W-:Y:S01]  /*53e0*/  LDSM.16.MT88.4 R20, [R192] ;  /* 0x00000000c014783b */ /* 0x000fe20000004200 */
[----:B------:R-:W-:-:S02]  /*53f0*/  ISETP.GT.AND P0, PT, R0, 0x21, !P0 ;  /* 0x000000210000780c */ /* 0x000fc40004704270 */
[C---:B------:R-:W-:Y:S02]  /*5400*/  ISETP.LT.OR P6, PT, R2.reuse, 0x52, P6 ;  /* 0x000000520200780c */ /* 0x040fe400037c1670 */
[----:B------:R-:W-:Y:S02]  /*5410*/  ISETP.LT.OR P0, PT, R2, 0x22, P0 ;  /* 0x000000220200780c */ /* 0x000fe40000701670 */
[----:B------:R-:W-:Y:S02]  /*5420*/  ISETP.GT.AND P4, PT, R0, 0x59, !P4 ;  /* 0x000000590000780c */ /* 0x000fe40006784270 */
[----:B------:R-:W-:Y:S02]  /*5430*/  FSEL R71, R65, -INF , !P0 ;  /* 0xff80000041477808 */ /* 0x000fe40004000000 */
[----:B------:R-:W-:Y:S02]  /*5440*/  ISETP.NE.AND P0, PT, R19, RZ, PT ;  /* 0x000000ff1300720c */ /* 0x000fe40003f05270 */
[----:B------:R-:W-:-:S02]  /*5450*/  ISETP.LT.OR P5, PT, R2, 0x59, P5 ;  /* 0x000000590200780c */ /* 0x000fc40002fa1670 */
[----:B------:R-:W-:Y:S02]  /*5460*/  ISETP.GT.AND P0, PT, R0, 0x28, !P0 ;  /* 0x000000280000780c */ /* 0x000fe40004704270 */
[----:B------:R-:W-:Y:S02]  /*5470*/  FSEL R157, R51, -INF , !P6 ;  /* 0xff800000339d7808 */ /* 0x000fe40007000000 */
[C---:B------:R-:W-:Y:S02]  /*5480*/  ISETP.LT.OR P0, PT, R2.reuse, 0x29, P0 ;  /* 0x000000290200780c */ /* 0x040fe40000701670 */
[----:B------:R-:W-:Y:S02]  /*5490*/  ISETP.LT.OR P4, PT, R2, 0x5a, P4 ;  /* 0x0000005a0200780c */ /* 0x000fe40002781670 */
[----:B------:R-:W-:Y:S02]  /*54a0*/  FSEL R70, R64, -INF , !P0 ;  /* 0xff80000040467808 */ /* 0x000fe40004000000 */
[----:B------:R-:W-:-:S02]  /*54b0*/  ISETP.NE.AND P0, PT, R18, RZ, PT ;  /* 0x000000ff1200720c */ /* 0x000fc40003f05270 */
[----:B------:R-:W-:Y:S02]  /*54c0*/  FSEL R160, R50, -INF , !P5 ;  /* 0xff80000032a07808 */ /* 0x000fe40006800000 */
[----:B------:R-:W-:Y:S02]  /*54d0*/  ISETP.GT.AND P0, PT, R0, 0x29, !P0 ;  /* 0x000000290000780c */ /* 0x000fe40004704270 */
[----:B------:R-:W-:Y:S02]  /*54e0*/  FSEL R159, R49, -INF , !P4 ;  /* 0xff800000319f7808 */ /* 0x000fe40006000000 */
[----:B------:R-:W-:Y:S02]  /*54f0*/  ISETP.LT.OR P0, PT, R2, 0x2a, P0 ;  /* 0x0000002a0200780c */ /* 0x000fe40000701670 */
[----:B------:R-:W-:Y:S02]  /*5500*/  IADD3 R216, R216, -0x2, RZ ;  /* 0xfffffffed8d87810 */ /* 0x000fe40007ffe0ff */
[----:B------:R-:W-:-:S02]  /*5510*/  FSEL R110, R62, -INF , !P0 ;  /* 0xff8000003e6e7808 */ /* 0x000fc40004000000 */
[----:B------:R-:W-:-:S04]  /*5520*/  ISETP.NE.AND P0, PT, R17, RZ, PT ;  /* 0x000000ff1100720c */ /* 0x000fc80003f05270 */
[----:B------:R-:W-:-:S04]  /*5530*/  ISETP.GT.AND P0, PT, R0, 0x30, !P0 ;  /* 0x000000300000780c */ /* 0x000fc80004704270 */
[----:B------:R-:W-:-:S04]  /*5540*/  ISETP.LT.OR P0, PT, R2, 0x31, P0 ;  /* 0x000000310200780c */ /* 0x000fc80000701670 */
[----:B------:R-:W-:Y:S02]  /*5550*/  FSEL R137, R59, -INF , !P0 ;  /* 0xff8000003b897808 */ /* 0x000fe40004000000 */
[----:B------:R-:W-:Y:S02]  /*5560*/  ISETP.NE.AND P0, PT, R16, RZ, PT ;  /* 0x000000ff1000720c */ /* 0x000fe40003f05270 */
[----:B------:R-:W-:Y:S02]  /*5570*/  LDSM.16.MT88.4 R16, [R196] ;  /* 0x00000000c410783b */ /* 0x000fe40000004200 */
        /* <DEDUP_REMOVED lines=56> */
[----:B------:R-:W-:Y:S02]  /*5900*/  FMNMX.FTZ R2, R157, R0, !PT ;  /* 0x000000009d027209 */ /* 0x000fe40007810000 */
[----:B-1----:R-:W-:Y:S02]  /*5910*/  FMNMX.FTZ R0, R3, R5, !PT ;  /* 0x0000000503007209 */ /* 0x002fe40007810000 */
[----:B------:R-:W-:-:S03]  /*5920*/  FMNMX.FTZ R2, R160, R2, !PT ;  /* 0x00000002a0027209 */ /* 0x000fc60007810000 */
[----:B------:R-:W1:Y:S01]  /*5930*/  SHFL.BFLY PT, R4, R0, 0x1, 0x1f ;  /* 0x0c201f0000047f89 */ /* 0x000e6200000e0000 */
[----:B------:R-:W-:-:S05]  /*5940*/  FMNMX.FTZ R2, R159, R2, !PT ;  /* 0x000000029f027209 */ /* 0x000fca0007810000 */
[----:B------:R-:W2:Y:S01]  /*5950*/  SHFL.BFLY PT, R3, R2, 0x2, 0x1f ;  /* 0x0c401f0002037f89 */ /* 0x000ea200000e0000 */
[----:B-1----:R-:W-:-:S04]  /*5960*/  FMNMX.FTZ R68, R0, R4, !PT ;  /* 0x0000000400447209 */ /* 0x002fc80007810000 */
[----:B------:R-:W-:Y:S02]  /*5970*/  FSETP.NEU.FTZ.AND P0, PT, R68, -INF , PT ;  /* 0xff8000004400780b */ /* 0x000fe40003f1d000 */
[----:B--2---:R-:W-:Y:S01]  /*5980*/  FMNMX.FTZ R3, R2, R3, !PT ;  /* 0x0000000302037209 */ /* 0x004fe20007810000 */
[----:B------:R-:W-:-:S04]  /*5990*/  FMUL.FTZ R2, R68, c[0x0][0x2d0] ;  /* 0x0000b40044027a20 */ /* 0x000fc80000410000 */
[----:B------:R-:W1:Y:S01]  /*59a0*/  SHFL.BFLY PT, R4, R3, 0x1, 0x1f ;  /* 0x0c201f0003047f89 */ /* 0x000e6200000e0000 */
[----:B------:R-:W-:-:S05]  /*59b0*/  FSEL R2, R2, RZ, P0 ;  /* 0x000000ff02027208 */ /* 0x000fca0000000000 */
[--C-:B------:R-:W-:Y:S02]  /*59c0*/  FFMA.FTZ R0, R27, c[0x0][0x2d0], -R2.reuse ;  /* 0x0000b4001b007a23 */ /* 0x100fe40000010802 */
[----:B------:R-:W2:Y:S02]  /*59d0*/  LDSM.16.MT88.4 R24, [R211] ;  /* 0x00000000d318783b */ /* 0x000ea40000004200 */
[----:B------:R3:W-:Y:S01]  /*59e0*/  MUFU.EX2 R241, R0 ;  /* 0x0000000000f17308 */ /* 0x0007e20000000800 */
[----:B-1----:R-:W-:Y:S01]  /*59f0*/  FMNMX.FTZ R4, R3, R4, !PT ;  /* 0x0000000403047209 */ /* 0x002fe20007810000 */
[--C-:B------:R-:W-:Y:S02]  /*5a00*/  FFMA.FTZ R3, R34, c[0x0][0x2d0], -R2.reuse ;  /* 0x0000b40022037a23 */ /* 0x100fe40000010802 */
[----:B---3--:R-:W-:Y:S01]  /*5a10*/  FFMA.FTZ R0, R28, c[0x0][0x2d0], -R2 ;  /* 0x0000b4001c007a23 */ /* 0x008fe20000010802 */
[----:B------:R-:W-:-:S03]  /*5a20*/  FSETP.NEU.FTZ.AND P0, PT, R4, -INF , PT ;  /* 0xff8000000400780b */ /* 0x000fc60003f1d000 */
[----:B------:R-:W-:Y:S01]  /*5a30*/  MUFU.EX2 R239, R3 ;  /* 0x0000000300ef7308 */ /* 0x000fe20000000800 */
[----:B------:R-:W1:Y:S07]  /*5a40*/  LDSM.16.MT88.4 R28, [R192+0x3000] ;  /* 0x00300000c01c783b */ /* 0x000e6e0000004200 */
[----:B------:R3:W-:Y:S02]  /*5a50*/  MUFU.EX2 R238, R0 ;  /* 0x0000000000ee7308 */ /* 0x0007e40000000800 */
[----:B---3--:R-:W-:-:S06]  /*5a60*/  FFMA.FTZ R0, R32, c[0x0][0x2d0], -R2 ;  /* 0x0000b40020007a23 */ /* 0x008fcc0000010802 */
[----:B------:R3:W4:Y:S02]  /*5a70*/  MUFU.EX2 R240, R0 ;  /* 0x0000000000f07308 */ /* 0x0007240000000800 */
[----:B---3--:R-:W-:Y:S01]  /*5a80*/  FMUL.FTZ R0, R4, c[0x0][0x2d0] ;  /* 0x0000b40004007a20 */ /* 0x008fe20000410000 */
[----:B----4-:R-:W-:-:S04]  /*5a90*/  F2FP.BF16.PACK_AB R10, R239, R240 ;  /* 0x000000f0ef0a723e */ /* 0x010fc800000010ff */
[----:B------:R-:W-:-:S05]  /*5aa0*/  FSEL R0, R0, RZ, P0 ;  /* 0x000000ff00007208 */ /* 0x000fca0000000000 */
[----:B------:R-:W-:-:S04]  /*5ab0*/  FFMA.FTZ R3, R6, c[0x0][0x2d0], -R0 ;  /* 0x0000b40006037a23 */ /* 0x000fc80000010800 */
[----:B------:R3:W-:Y:S02]  /*5ac0*/  MUFU.EX2 R235, R3 ;  /* 0x0000000300eb7308 */ /* 0x0007e40000000800 */
[----:B---3--:R-:W-:-:S06]  /*5ad0*/  FFMA.FTZ R3, R7, c[0x0][0x2d0], -R0 ;  /* 0x0000b40007037a23 */ /* 0x008fcc0000010800 */
[----:B------:R3:W4:Y:S02]  /*5ae0*/  MUFU.EX2 R7, R3 ;  /* 0x0000000300077308 */ /* 0x0007240000000800 */
[----:B---3--:R-:W-:Y:S01]  /*5af0*/  FFMA.FTZ R3, R8, c[0x0][0x2d0], -R0 ;  /* 0x0000b40008037a23 */ /* 0x008fe20000010800 */
[----:B------:R-:W-:-:S05]  /*5b00*/  F2FP.BF16.PACK_AB R8, R238, R241 ;  /* 0x000000f1ee08723e */ /* 0x000fca00000010ff */
[----:B------:R3:W5:Y:S02]  /*5b10*/  MUFU.EX2 R237, R3 ;  /* 0x0000000300ed7308 */ /* 0x0007640000000800 */
[----:B---3--:R-:W-:Y:S01]  /*5b20*/  FFMA.FTZ R3, R9, c[0x0][0x2d0], -R0 ;  /* 0x0000b40009037a23 */ /* 0x008fe20000010800 */
[----:B----4-:R-:W-:Y:S01]  /*5b30*/  F2FP.BF16.PACK_AB R9, R7, R235 ;  /* 0x000000eb0709723e */ /* 0x010fe200000010ff */
[----:B------:R-:W-:-:S04]  /*5b40*/  FADD.FTZ R7, R235, R7 ;  /* 0x00000007eb077221 */ /* 0x000fc80000010000 */
[----:B------:R-:W3:Y:S01]  /*5b50*/  MUFU.EX2 R236, R3 ;  /* 0x0000000300ec7308 */ /* 0x000ee20000000800 */
[----:B-----5:R-:W-:Y:S01]  /*5b60*/  FADD.FTZ R7, R237, R7 ;  /* 0x00000007ed077221 */ /* 0x020fe20000010000 */
[C---:B---3--:R-:W-:Y:S01]  /*5b70*/  F2FP.BF16.PACK_AB R11, R236.reuse, R237 ;  /* 0x000000edec0b723e */ /* 0x048fe200000010ff */
[----:B------:R-:W-:Y:S02]  /*5b80*/  FFMA.FTZ R3, R37, c[0x0][0x2d0], -R2 ;  /* 0x0000b40025037a23 */ /* 0x000fe40000010802 */
[----:B------:R-:W-:-:S03]  /*5b90*/  FADD.FTZ R7, R236, R7 ;  /* 0x00000007ec077221 */ /* 0x000fc60000010000 */
[----:B------:R3:W-:Y:S01]  /*5ba0*/  MUFU.EX2 R6, R3 ;  /* 0x0000000300067308 */ /* 0x0007e20000000800 */
[C---:B------:R-:W-:Y:S08]  /*5bb0*/  HMMA.16816.F32.BF16 R48, R8.reuse, R12, RZ ;  /* 0x0000000c0830723c */ /* 0x040ff000000418ff */
[----:B------:R-:W-:Y:S01]  /*5bc0*/  HMMA.16816.F32.BF16 R40, R8, R14, RZ ;  /* 0x0000000e0828723c */ /* 0x000fe200000418ff */
[----:B------:R-:W4:Y:S01]  /*5bd0*/  LDSM.16.MT88.4 R12, [R195+0x3000] ;  /* 0x00300000c30c783b */ /* 0x000f220000004200 */
[----:B---3--:R-:W-:-:S06]  /*5be0*/  FFMA.FTZ R3, R45, c[0x0][0x2d0], -R2 ;  /* 0x0000b4002d037a23 */ /* 0x008fcc0000010802 */
[C---:B------:R-:W-:Y:S01]  /*5bf0*/  HMMA.16816.F32.BF16 R56, R8.reuse, R20, RZ ;  /* 0x000000140838723c */ /* 0x040fe200000418ff */
[----:B------:R3:W5:Y:S07]  /*5c00*/  MUFU.EX2 R233, R3 ;  /* 0x0000000300e97308 */ /* 0x00076e0000000800 */
[C---:B------:R-:W-:Y:S01]  /*5c10*/  HMMA.16816.F32.BF16 R72, R8.reuse, R22, RZ ;  /* 0x000000160848723c */ /* 0x040fe200000418ff */
[----:B------:R-:W4:Y:S07]  /*5c20*/  LDSM.16.MT88.4 R20, [R196+0x3000] ;  /* 0x00300000c414783b */ /* 0x000f2e0000004200 */
[----:B------:R-:W-:Y:S01]  /*5c30*/  HMMA.16816.F32.BF16 R52, R8, R16, RZ ;  /* 0x000000100834723c */ /* 0x000fe200000418ff */
[----:B---3--:R-:W-:-:S04]  /*5c40*/  FFMA.FTZ R3, R46, c[0x0][0x2d0], -R2 ;  /* 0x0000b4002e037a23 */ /* 0x008fc80000010802 */
[----:B------:R3:W-:Y:S03]  /*5c50*/  MUFU.EX2 R234, R3 ;  /* 0x0000000300ea7308 */ /* 0x0007e60000000800 */
[C---:B------:R-:W-:Y:S01]  /*5c60*/  HMMA.16816.F32.BF16 R64, R8.reuse, R18, RZ ;  /* 0x000000120840723c */ /* 0x040fe200000418ff */
[----:B------:R-:W5:Y:S07]  /*5c70*/  LDSM.16.MT88.4 R16, [R198+0x3000] ;  /* 0x00300000c610783b */ /* 0x000f6e0000004200 */
[----:B--2---:R-:W-:Y:S01]  /*5c80*/  HMMA.16816.F32.BF16 R32, R8, R24, RZ ;  /* 0x000000180820723c */ /* 0x004fe200000418ff */
[----:B---3--:R-:W-:-:S07]  /*5c90*/  FFMA.FTZ R3, R47, c[0x0][0x2d0], -R2 ;  /* 0x0000b4002f037a23 */ /* 0x008fce0000010802 */
[C---:B------:R-:W-:Y:S01]  /*5ca0*/  HMMA.16816.F32.BF16 R60, R8.reuse, R26, RZ ;  /* 0x0000001a083c723c */ /* 0x040fe200000418ff */
[----:B------:R-:W-:Y:S01]  /*5cb0*/  LDSM.16.MT88.4 R24, [R196+0x800] ;  /* 0x00080000c418783b */ /* 0x000fe20000004200 */
[----:B------:R2:W3:Y:S06]  /*5cc0*/  MUFU.EX2 R232, R3 ;  /* 0x0000000300e87308 */ /* 0x0004ec0000000800 */
[C---:B-1----:R-:W-:Y:S08]  /*5cd0*/  HMMA.16816.F32.BF16 R76, R8.reuse, R28, RZ ;  /* 0x0000001c084c723c */ /* 0x042ff000000418ff */
[----:B------:R-:W-:Y:S01]  /*5ce0*/  HMMA.16816.F32.BF16 R80, R8, R30, RZ ;  /* 0x0000001e0850723c */ /* 0x000fe200000418ff */
[----:B------:R-:W1:Y:S01]  /*5cf0*/  LDSM.16.MT88.4 R28, [R192+0x800] ;  /* 0x00080000c01c783b */ /* 0x000e620000004200 */
[----:B--2---:R-:W-:-:S04]  /*5d00*/  FFMA.FTZ R3, R36, c[0x0][0x2d0], -R0 ;  /* 0x0000b40024037a23 */ /* 0x004fc80000010800 */
[----:B------:R2:W-:Y:S02]  /*5d10*/  MUFU.EX2 R231, R3 ;  /* 0x0000000300e77308 */ /* 0x0005e40000000800 */
[C---:B----4-:R-:W-:Y:S08]  /*5d20*/  HMMA.16816.F32.BF16 R92, R8.reuse, R12, RZ ;  /* 0x0000000c085c723c */ /* 0x050ff000000418ff */
[----:B------:R-:W-:Y:S01]  /*5d30*/  HMMA.16816.F32.BF16 R96, R8, R14, RZ ;  /* 0x0000000e0860723c */ /* 0x000fe200000418ff */
[----:B------:R-:W4:Y:S01]  /*5d40*/  LDSM.16.MT88.4 R12, [R195+0x800] ;  /* 0x00080000c30c783b */ /* 0x000f220000004200 */
[----:B--2---:R-:W-:-:S06]  /*5d50*/  FFMA.FTZ R3, R39, c[0x0][0x2d0], -R0 ;  /* 0x0000b40027037a23 */ /* 0x004fcc0000010800 */
[C---:B------:R-:W-:Y:S01]  /*5d60*/  HMMA.16816.F32.BF16 R84, R8.reuse, R20, RZ ;  /* 0x000000140854723c */ /* 0x040fe200000418ff */
[----:B------:R2:W1:Y:S07]  /*5d70*/  MUFU.EX2 R229, R3 ;  /* 0x0000000300e57308 */ /* 0x00046e0000000800 */
[C---:B------:R-:W-:Y:S01]  /*5d80*/  HMMA.16816.F32.BF16 R88, R8.reuse, R22, RZ ;  /* 0x000000160858723c */ /* 0x040fe200000418ff */
[----:B------:R-:W4:Y:S07]  /*5d90*/  LDSM.16.MT88.4 R20, [R198+0x800] ;  /* 0x00080000c614783b */ /* 0x000f2e0000004200 */
[----:B-----5:R-:W-:Y:S01]  /*5da0*/  HMMA.16816.F32.BF16 R100, R8, R16, RZ ;  /* 0x000000100864723c */ /* 0x020fe200000418ff */
[----:B--2---:R-:W-:-:S04]  /*5db0*/  FFMA.FTZ R3, R38, c[0x0][0x2d0], -R0 ;  /* 0x0000b40026037a23 */ /* 0x004fc80000010800 */
[----:B------:R2:W-:Y:S03]  /*5dc0*/  MUFU.EX2 R230, R3 ;  /* 0x0000000300e67308 */ /* 0x0005e60000000800 */
[----:B------:R-:W-:Y:S01]  /*5dd0*/  HMMA.16816.F32.BF16 R104, R8, R18, RZ ;  /* 0x000000120868723c */ /* 0x000fe200000418ff */
[----:B------:R-:W-:Y:S06]  /*5de0*/  LDSM.16.MT88.4 R16, [R192+0x3800] ;  /* 0x00380000c010783b */ /* 0x000fec0000004200 */
[----:B------:R-:W-:-:S02]  /*5df0*/  F2FP.BF16.PACK_AB R8, R233, R6 ;  /* 0x00000006e908723e */ /* 0x000fc400000010ff */
[----:B---3--:R-:W-:Y:S02]  /*5e00*/  F2FP.BF16.PACK_AB R10, R232, R234 ;  /* 0x000000eae80a723e */ /* 0x008fe400000010ff */
[----:B-1----:R-:W-:Y:S01]  /*5e10*/  F2FP.BF16.PACK_AB R9, R229, R231 ;  /* 0x000000e7e509723e */ /* 0x002fe200000010ff */
[----:B--2---:R-:W-:-:S04]  /*5e20*/  FFMA.FTZ R3, R44, c[0x0][0x2d0], -R0 ;  /* 0x0000b4002c037a23 */ /* 0x004fc80000010800 */
        /* <DEDUP_REMOVED lines=9> */
[----:B------:R1:W3:Y:S07]  /*5ec0*/  MUFU.EX2 R224, R3 ;  /* 0x0000000300e07308 */ /* 0x0002ee0000000800 */
[C---:B----4-:R-:W-:Y:S08]  /*5ed0*/  HMMA.16816.F32.BF16 R72, R8.reuse, R12, R48 ;  /* 0x0000000c0848723c */ /* 0x050ff00000041830 */
[----:B------:R-:W-:Y:S01]  /*5ee0*/  HMMA.16816.F32.BF16 R52, R8, R14, R40 ;  /* 0x0000000e0834723c */ /* 0x000fe20000041828 */
[----:B------:R-:W4:Y:S01]  /*5ef0*/  LDSM.16.MT88.4 R12, [R198+0x3800] ;  /* 0x00380000c60c783b */ /* 0x000f220000004200 */
[----:B-1----:R-:W-:-:S04]  /*5f00*/  FFMA.FTZ R3, R111, c[0x0][0x2d0], -R2 ;  /* 0x0000b4006f037a23 */ /* 0x002fc80000010802 */
[----:B------:R1:W-:Y:S02]  /*5f10*/  MUFU.EX2 R217, R3 ;  /* 0x0000000300d97308 */ /* 0x0003e40000000800 */
[C---:B------:R-:W-:Y:S01]  /*5f20*/  HMMA.16816.F32.BF16 R120, R8.reuse, R26, R64 ;  /* 0x0000001a0878723c */ /* 0x040fe20000041840 */
[----:B------:R-:W5:Y:S07]  /*5f30*/  LDSM.16.MT88.4 R24, [R195+0x3800] ;  /* 0x00380000c318783b */ /* 0x000f6e0000004200 */
[----:B------:R-:W-:Y:S01]  /*5f40*/  HMMA.16816.F32.BF16 R44, R8, R22, R60 ;  /* 0x00000016082c723c */ /* 0x000fe2000004183c */
[----:B-1----:R-:W-:-:S07]  /*5f50*/  FFMA.FTZ R3, R136, c[0x0][0x2d0], -R2 ;  /* 0x0000b40088037a23 */ /* 0x002fce0000010802 */
[C---:B------:R-:W-:Y:S01]  /*5f60*/  HMMA.16816.F32.BF16 R40, R8.reuse, R20, R32 ;  /* 0x000000140828723c */ /* 0x040fe20000041820 */
[----:B------:R-:W1:Y:S01]  /*5f70*/  LDSM.16.MT88.4 R20, [R195+0x1000] ;  /* 0x00100000c314783b */ /* 0x000e620000004200 */
[----:B------:R3:W1:Y:S03]  /*5f80*/  MUFU.EX2 R191, R3 ;  /* 0x0000000300bf7308 */ /* 0x0006660000000800 */
[----:B------:R-:W-:Y:S03]  /*5f90*/  LDSM.16.MT88.4 R32, [R192+0x1000] ;  /* 0x00100000c020783b */ /* 0x000fe60000004200 */
[C---:B--2---:R-:W-:Y:S08]  /*5fa0*/  HMMA.16816.F32.BF16 R56, R8.reuse, R28, R84 ;  /* 0x0000001c0838723c */ /* 0x044ff00000041854 */
[----:B------:R-:W-:Y:S01]  /*5fb0*/  HMMA.16816.F32.BF16 R60, R8, R30, R88 ;  /* 0x0000001e083c723c */ /* 0x000fe20000041858 */
[----:B------:R-:W-:Y:S01]  /*5fc0*/  LDSM.16.MT88.4 R28, [R196+0x1000] ;  /* 0x00100000c41c783b */ /* 0x000fe20000004200 */
[----:B---3--:R-:W-:-:S04]  /*5fd0*/  FFMA.FTZ R3, R69, c[0x0][0x2d0], -R0 ;  /* 0x0000b40045037a23 */ /* 0x008fc80000010800 */
[----:B------:R2:W-:Y:S02]  /*5fe0*/  MUFU.EX2 R190, R3 ;  /* 0x0000000300be7308 */ /* 0x0005e40000000800 */
[C---:B----4-:R-:W-:Y:S08]  /*5ff0*/  HMMA.16816.F32.BF16 R84, R8.reuse, R12, R100 ;  /* 0x0000000c0854723c */ /* 0x050ff00000041864 */
[----:B------:R-:W-:Y:S01]  /*6000*/  HMMA.16816.F32.BF16 R88, R8, R14, R104 ;  /* 0x0000000e0858723c */ /* 0x000fe20000041868 */
[----:B------:R-:W3:Y:S01]  /*6010*/  LDSM.16.MT88.4 R12, [R198+0x1000] ;  /* 0x00100000c60c783b */ /* 0x000ee20000004200 */
[----:B--2---:R-:W-:-:S06]  /*6020*/  FFMA.FTZ R3, R71, c[0x0][0x2d0], -R0 ;  /* 0x0000b40047037a23 */ /* 0x004fcc0000010800 */
[C---:B------:R-:W-:Y:S01]  /*6030*/  HMMA.16816.F32.BF16 R36, R8.reuse, R16, R76 ;  /* 0x000000100824723c */ /* 0x040fe2000004184c */
[----:B------:R2:W4:Y:S07]  /*6040*/  MUFU.EX2 R189, R3 ;  /* 0x0000000300bd7308 */ /* 0x00052e0000000800 */
[C---:B------:R-:W-:Y:S01]  /*6050*/  HMMA.16816.F32.BF16 R48, R8.reuse, R18, R80 ;  /* 0x000000120830723c */ /* 0x040fe20000041850 */
[----:B------:R-:W3:Y:S07]  /*6060*/  LDSM.16.MT88.4 R16, [R192+0x4000] ;  /* 0x00400000c010783b */ /* 0x000eee0000004200 */
[----:B-----5:R-:W-:Y:S01]  /*6070*/  HMMA.16816.F32.BF16 R64, R8, R24, R92 ;  /* 0x000000180840723c */ /* 0x020fe2000004185c */
[----:B--2---:R-:W-:-:S04]  /*6080*/  FFMA.FTZ R3, R70, c[0x0][0x2d0], -R0 ;  /* 0x0000b40046037a23 */ /* 0x004fc80000010800 */
[----:B------:R2:W-:Y:S03]  /*6090*/  MUFU.EX2 R188, R3 ;  /* 0x0000000300bc7308 */ /* 0x0005e60000000800 */
[----:B------:R-:W-:Y:S01]  /*60a0*/  HMMA.16816.F32.BF16 R76, R8, R26, R96 ;  /* 0x0000001a084c723c */ /* 0x000fe20000041860 */
[----:B------:R-:W5:Y:S06]  /*60b0*/  LDSM.16.MT88.4 R24, [R196+0x4000] ;  /* 0x00400000c418783b */ /* 0x000f6c0000004200 */
[----:B------:R-:W-:-:S02]  /*60c0*/  F2FP.BF16.PACK_AB R8, R224, R227 ;  /* 0x000000e3e008723e */ /* 0x000fc400000010ff */
[----:B-1----:R-:W-:Y:S02]  /*60d0*/  F2FP.BF16.PACK_AB R10, R191, R217 ;  /* 0x000000d9bf0a723e */ /* 0x002fe400000010ff */
[----:B----4-:R-:W-:Y:S01]  /*60e0*/  F2FP.BF16.PACK_AB R9, R189, R190 ;  /* 0x000000bebd09723e */ /* 0x010fe200000010ff */
        /* <DEDUP_REMOVED lines=9> */
[C---:B---3--:R-:W-:Y:S01]  /*6180*/  HMMA.16816.F32.BF16 R80, R8.reuse, R12, R40 ;  /* 0x0000000c0850723c */ /* 0x048fe20000041828 */
        /* <DEDUP_REMOVED lines=8> */
[----:B-1----:R-:W-:-:S07]  /*6210*/  FFMA.FTZ R3, R144, c[0x0][0x2d0], -R2 ;  /* 0x0000b40090037a23 */ /* 0x002fce0000010802 */
[C---:B-----5:R-:W-:Y:S01]  /*6220*/  HMMA.16816.F32.BF16 R32, R8.reuse, R24, R56 ;  /* 0x000000180820723c */ /* 0x060fe20000041838 */
[----:B------:R1:W5:Y:S07]  /*6230*/  MUFU.EX2 R142, R3 ;  /* 0x00000003008e7308 */ /* 0x00036e0000000800 */
[C---:B------:R-:W-:Y:S01]  /*6240*/  HMMA.16816.F32.BF16 R44, R8.reuse, R26, R60 ;  /* 0x0000001a082c723c */ /* 0x040fe2000004183c */
[----:B------:R-:W3:Y:S07]  /*6250*/  LDSM.16.MT88.4 R24, [R196+0x1800] ;  /* 0x00180000c418783b */ /* 0x000eee0000004200 */
[----:B------:R-:W-:Y:S01]  /*6260*/  HMMA.16816.F32.BF16 R108, R8, R28, R112 ;  /* 0x0000001c086c723c */ /* 0x000fe20000041870 */
[----:B-1----:R-:W-:-:S04]  /*6270*/  FFMA.FTZ R3, R137, c[0x0][0x2d0], -R0 ;  /* 0x0000b40089037a23 */ /* 0x002fc80000010800 */
[----:B------:R1:W-:Y:S03]  /*6280*/  MUFU.EX2 R141, R3 ;  /* 0x00000003008d7308 */ /* 0x0003e60000000800 */
[C---:B------:R-:W-:Y:S01]  /*6290*/  HMMA.16816.F32.BF16 R116, R8.reuse, R30, R120 ;  /* 0x0000001e0874723c */ /* 0x040fe20000041878 */
[----:B------:R-:W3:Y:S07]  /*62a0*/  LDSM.16.MT88.4 R28, [R192+0x1800] ;  /* 0x00180000c01c783b */ /* 0x000eee0000004200 */
[----:B--2---:R-:W-:Y:S01]  /*62b0*/  HMMA.16816.F32.BF16 R48, R8, R20, R64 ;  /* 0x000000140830723c */ /* 0x004fe20000041840 */
[----:B-1----:R-:W-:-:S07]  /*62c0*/  FFMA.FTZ R3, R139, c[0x0][0x2d0], -R0 ;  /* 0x0000b4008b037a23 */ /* 0x002fce0000010800 */
[C---:B------:R-:W-:Y:S01]  /*62d0*/  HMMA.16816.F32.BF16 R56, R8.reuse, R22, R76 ;  /* 0x000000160838723c */ /* 0x040fe2000004184c */
[----:B------:R-:W1:Y:S01]  /*62e0*/  LDSM.16.MT88.4 R20, [R195+0x1800] ;  /* 0x00180000c314783b */ /* 0x000e620000004200 */
[----:B------:R2:W2:Y:S06]  /*62f0*/  MUFU.EX2 R139, R3 ;  /* 0x00000003008b7308 */ /* 0x0004ac0000000800 */
[C---:B----4-:R-:W-:Y:S08]  /*6300*/  HMMA.16816.F32.BF16 R52, R8.reuse, R12, R84 ;  /* 0x0000000c0834723c */ /* 0x050ff00000041854 */
[----:B------:R-:W-:Y:S01]  /*6310*/  HMMA.16816.F32.BF16 R60, R8, R14, R88 ;  /* 0x0000000e083c723c */ /* 0x000fe20000041858 */
[----:B------:R-:W4:Y:S01]  /*6320*/  LDSM.16.MT88.4 R12, [R198+0x1800] ;  /* 0x00180000c60c783b */ /* 0x000f220000004200 */
[----:B--2---:R-:W-:-:S04]  /*6330*/  FFMA.FTZ R3, R138, c[0x0][0x2d0], -R0 ;  /* 0x0000b4008a037a23 */ /* 0x004fc80000010800 */
[----:B------:R2:W-:Y:S02]  /*6340*/  MUFU.EX2 R137, R3 ;  /* 0x0000000300897308 */ /* 0x0005e40000000800 */
[----:B------:R-:W-:Y:S01]  /*6350*/  HMMA.16816.F32.BF16 R36, R8, R16, R36 ;  /* 0x000000100824723c */ /* 0x000fe20000041824 */
[----:B------:R-:W1:Y:S06]  /*6360*/  LDSM.16.MT88.4 R16, [R192+0x4800] ;  /* 0x00480000c010783b */ /* 0x000e6c0000004200 */
[----:B---3--:R-:W-:Y:S02]  /*6370*/  F2FP.BF16.PACK_AB R8, R181, R182 ;  /* 0x000000b6b508723e */ /* 0x008fe400000010ff */
[----:B-----5:R-:W-:-:S02]  /*6380*/  F2FP.BF16.PACK_AB R10, R142, R143 ;  /* 0x0000008f8e0a723e */ /* 0x020fc400000010ff */
[----:B------:R-:W-:Y:S01]  /*6390*/  F2FP.BF16.PACK_AB R9, R139, R141 ;  /* 0x0000008d8b09723e */ /* 0x000fe200000010ff */
[----:B--2---:R-:W-:-:S04]  /*63a0*/  FFMA.FTZ R3, R140, c[0x0][0x2d0], -R0 ;  /* 0x0000b4008c037a23 */ /* 0x004fc80000010800 */
[----:B------:R2:W3:Y:S02]  /*63b0*/  MUFU.EX2 R136, R3 ;  /* 0x0000000300887308 */ /* 0x0004e40000000800 */
[----:B--2---:R-:W-:Y:S01]  /*63c0*/  FFMA.FTZ R3, R149, c[0x0][0x2d0], -R2 ;  /* 0x0000b40095037a23 */ /* 0x004fe20000010802 */
[----:B---3--:R-:W-:-:S05]  /*63d0*/  F2FP.BF16.PACK_AB R11, R136, R137 ;  /* 0x00000089880b723e */ /* 0x008fca00000010ff */
[----:B------:R2:W-:Y:S02]  /*63e0*/  MUFU.EX2 R135, R3 ;  /* 0x0000000300877308 */ /* 0x0005e40000000800 */
[C---:B------:R-:W-:Y:S08]  /*63f0*/  HMMA.16816.F32.BF16 R88, R8.reuse, R24, R108 ;  /* 0x000000180858723c */ /* 0x040ff0000004186c */
[----:B------:R-:W-:Y:S01]  /*6400*/  HMMA.16816.F32.BF16 R64, R8, R28, R92 ;  /* 0x0000001c0840723c */ /* 0x000fe2000004185c */
[----:B--2---:R-:W-:-:S04]  /*6410*/  FFMA.FTZ R3, R150, c[0x0][0x2d0], -R2 ;  /* 0x0000b40096037a23 */ /* 0x004fc80000010802 */
[----:B------:R2:W3:Y:S03]  /*6420*/  MUFU.EX2 R134, R3 ;  /* 0x0000000300867308 */ /* 0x0004e60000000800 */
[C---:B------:R-:W-:Y:S01]  /*6430*/  HMMA.16816.F32.BF16 R84, R8.reuse, R30, R100 ;  /* 0x0000001e0854723c */ /* 0x040fe20000041864 */
[----:B------:R-:W5:Y:S07]  /*6440*/  LDSM.16.MT88.4 R28, [R196+0x4800] ;  /* 0x00480000c41c783b */ /* 0x000f6e0000004200 */
[----:B-1----:R-:W-:Y:S01]  /*6450*/  HMMA.16816.F32.BF16 R112, R8, R20, R104 ;  /* 0x000000140870723c */ /* 0x002fe20000041868 */
[----:B--2---:R-:W-:-:S07]  /*6460*/  FFMA.FTZ R3, R151, c[0x0][0x2d0], -R2 ;  /* 0x0000b40097037a23 */ /* 0x004fce0000010802 */
[C---:B------:R-:W-:Y:S01]  /*6470*/  HMMA.16816.F32.BF16 R108, R8.reuse, R22, R96 ;  /* 0x00000016086c723c */ /* 0x040fe20000041860 */
[----:B------:R-:W1:Y:S01]  /*6480*/  LDSM.16.MT88.4 R20, [R195+0x4800] ;  /* 0x00480000c314783b */ /* 0x000e620000004200 */
[----:B------:R2:W-:Y:S06]  /*6490*/  MUFU.EX2 R133, R3 ;  /* 0x0000000300857308 */ /* 0x0005ec0000000800 */
[C---:B----4-:R-:W-:Y:S08]  /*64a0*/  HMMA.16816.F32.BF16 R100, R8.reuse, R12, R80 ;  /* 0x0000000c0864723c */ /* 0x050ff00000041850 */
[----:B------:R-:W-:Y:S01]  /*64b0*/  HMMA.16816.F32.BF16 R104, R8, R14, R72 ;  /* 0x0000000e0868723c */ /* 0x000fe20000041848 */
[----:B------:R-:W4:Y:S01]  /*64c0*/  LDSM.16.MT88.4 R12, [R198+0x4800] ;  /* 0x00480000c60c783b */ /* 0x000f220000004200 */
        /* <DEDUP_REMOVED lines=8> */
[C---:B-1----:R-:W-:Y:S08]  /*6550*/  HMMA.16816.F32.BF16 R40, R8.reuse, R20, R48 ;  /* 0x000000140828723c */ /* 0x042ff00000041830 */
[----:B------:R-:W-:Y:S01]  /*6560*/  HMMA.16816.F32.BF16 R116, R8, R26, R116 ;  /* 0x0000001a0874723c */ /* 0x000fe20000041874 */
[----:B------:R-:W-:Y:S01]  /*6570*/  LDSM.16.MT88.4 R24, [R195+0x2000] ;  /* 0x00200000c318783b */ /* 0x000fe20000004200 */
[----:B--2---:R-:W-:-:S04]  /*6580*/  FFMA.FTZ R3, R147, c[0x0][0x2d0], -R0 ;  /* 0x0000b40093037a23 */ /* 0x004fc80000010800 */
[----:B------:R1:W2:Y:S02]  /*6590*/  MUFU.EX2 R122, R3 ;  /* 0x00000003007a7308 */ /* 0x0002a40000000800 */
[C---:B------:R-:W-:Y:S01]  /*65a0*/  HMMA.16816.F32.BF16 R32, R8.reuse, R28, R32 ;  /* 0x0000001c0820723c */ /* 0x040fe20000041820 */
[----:B------:R-:W5:Y:S07]  /*65b0*/  LDSM.16.MT88.4 R28, [R196+0x2000] ;  /* 0x00200000c41c783b */ /* 0x000f6e0000004200 */
[----:B------:R-:W-:Y:S01]  /*65c0*/  HMMA.16816.F32.BF16 R96, R8, R22, R56 ;  /* 0x000000160860723c */ /* 0x000fe20000041838 */
[----:B------:R-:W5:Y:S01]  /*65d0*/  LDSM.16.MT88.4 R20, [R198+0x2000] ;  /* 0x00200000c614783b */ /* 0x000f620000004200 */
[----:B-1----:R-:W-:-:S06]  /*65e0*/  FFMA.FTZ R3, R146, c[0x0][0x2d0], -R0 ;  /* 0x0000b40092037a23 */ /* 0x002fcc0000010800 */
[C---:B----4-:R-:W-:Y:S01]  /*65f0*/  HMMA.16816.F32.BF16 R48, R8.reuse, R12, R52 ;  /* 0x0000000c0830723c */ /* 0x050fe20000041834 */
[----:B------:R1:W-:Y:S07]  /*6600*/  MUFU.EX2 R121, R3 ;  /* 0x0000000300797308 */ /* 0x0003ee0000000800 */
[----:B------:R-:W-:Y:S01]  /*6610*/  HMMA.16816.F32.BF16 R44, R8, R14, R60 ;  /* 0x0000000e082c723c */ /* 0x000fe2000004183c */
[----:B------:R-:W-:Y:S06]  /*6620*/  LDSM.16.MT88.4 R12, [R192+0x5000] ;  /* 0x00500000c00c783b */ /* 0x000fec0000004200 */
[----:B---3--:R-:W-:-:S02]  /*6630*/  F2FP.BF16.PACK_AB R8, R134, R135 ;  /* 0x000000878608723e */ /* 0x008fc400000010ff */
[----:B------:R-:W-:Y:S01]  /*6640*/  F2FP.BF16.PACK_AB R10, R132, R133 ;  /* 0x00000085840a723e */ /* 0x000fe200000010ff */
[----:B-1----:R-:W-:Y:S01]  /*6650*/  FFMA.FTZ R3, R148, c[0x0][0x2d0], -R0 ;  /* 0x0000b40094037a23 */ /* 0x002fe20000010800 */
[----:B--2---:R-:W-:-:S03]  /*6660*/  F2FP.BF16.PACK_AB R9, R122, R123 ;  /* 0x0000007b7a09723e */ /* 0x004fc600000010ff */
[----:B------:R-:W1:Y:S02]  /*6670*/  MUFU.EX2 R120, R3 ;  /* 0x0000000300787308 */ /* 0x000e640000000800 */
[----:B-1----:R-:W-:Y:S01]  /*6680*/  F2FP.BF16.PACK_AB R11, R120, R121 ;  /* 0x00000079780b723e */ /* 0x002fe200000010ff */
[----:B------:R-:W-:-:S05]  /*6690*/  FFMA.FTZ R3, R161, c[0x0][0x2d0], -R2 ;  /* 0x0000b400a1037a23 */ /* 0x000fca0000010802 */
[----:B------:R1:W-:Y:S01]  /*66a0*/  MUFU.EX2 R71, R3 ;  /* 0x0000000300477308 */ /* 0x0003e20000000800 */
[C---:B------:R-:W-:Y:S08]  /*66b0*/  HMMA.16816.F32.BF16 R72, R8.reuse, R16, R64 ;  /* 0x000000100848723c */ /* 0x040ff00000041840 */
[----:B------:R-:W-:Y:S01]  /*66c0*/  HMMA.16816.F32.BF16 R52, R8, R18, R84 ;  /* 0x000000120834723c */ /* 0x000fe20000041854 */
[----:B------:R-:W2:Y:S04]  /*66d0*/  LDSM.16.MT88.4 R16, [R196+0x5000] ;  /* 0x00500000c410783b */ /* 0x000ea80000004200 */
[----:B------:R-:W-:Y:S01]  /*66e0*/  LDSM.16.MT88.4 R84, [R196+0x2800] ;  /* 0x00280000c454783b */ /* 0x000fe20000004200 */
[----:B-1----:R-:W-:-:S02]  /*66f0*/  FFMA.FTZ R3, R162, c[0x0][0x2d0], -R2 ;  /* 0x0000b400a2037a23 */ /* 0x002fc40000010802 */
[C---:B-----5:R-:W-:Y:S02]  /*6700*/  HMMA.16816.F32.BF16 R80, R8.reuse, R28, R88 ;  /* 0x0000001c0850723c */ /* 0x060fe40000041858 */
[----:B------:R1:W3:Y:S06]  /*6710*/  MUFU.EX2 R70, R3 ;  /* 0x0000000300467308 */ /* 0x0002ec0000000800 */
[C---:B------:R-:W-:Y:S01]  /*6720*/  HMMA.16816.F32.BF16 R60, R8.reuse, R20, R100 ;  /* 0x00000014083c723c */ /* 0x040fe20000041864 */
[----:B------:R-:W-:Y:S07]  /*6730*/  LDSM.16.MT88.4 R100, [R198+0x2800] ;  /* 0x00280000c664783b */ /* 0x000fee0000004200 */
[----:B------:R-:W-:Y:S01]  /*6740*/  HMMA.16816.F32.BF16 R88, R8, R24, R112 ;  /* 0x000000180858723c */ /* 0x000fe20000041870 */
[--C-:B-1----:R-:W-:Y:S01]  /*6750*/  FFMA.FTZ R3, R163, c[0x0][0x2d0], -R2.reuse ;  /* 0x0000b400a3037a23 */ /* 0x102fe20000010802 */
[----:B---3--:R-:W-:Y:S01]  /*6760*/  F2FP.BF16.PACK_AB R64, R70, R71 ;  /* 0x000000474640723e */ /* 0x008fe200000010ff */
[----:B------:R-:W-:-:S02]  /*6770*/  FFMA.FTZ R2, R180, c[0x0][0x2d0], -R2 ;  /* 0x0000b400b4027a23 */ /* 0x000fc40000010802 */
[----:B------:R-:W-:Y:S03]  /*6780*/  MUFU.EX2 R69, R3 ;  /* 0x0000000300457308 */ /* 0x000fe60000000800 */
[C---:B------:R-:W-:Y:S01]  /*6790*/  HMMA.16816.F32.BF16 R56, R8.reuse, R26, R108 ;  /* 0x0000001a0838723c */ /* 0x040fe2000004186c */
[----:B------:R-:W1:Y:S04]  /*67a0*/  LDSM.16.MT88.4 R24, [R195+0x5000] ;  /* 0x00500000c318783b */ /* 0x000e680000004200 */
[----:B------:R-:W-:Y:S03]  /*67b0*/  LDSM.16.MT88.4 R108, [R192+0x5800] ;  /* 0x00580000c06c783b */ /* 0x000fe60000004200 */
[C---:B------:R-:W-:Y:S08]  /*67c0*/  HMMA.16816.F32.BF16 R20, R8.reuse, R22, R104 ;  /* 0x000000160814723c */ /* 0x040ff00000041868 */
[C---:B--2---:R-:W-:Y:S01]  /*67d0*/  HMMA.16816.F32.BF16 R32, R8.reuse, R16, R32 ;  /* 0x000000100820723c */ /* 0x044fe20000041820 */
[----:B------:R2:W3:Y:S07]  /*67e0*/  MUFU.EX2 R17, R2 ;  /* 0x0000000200117308 */ /* 0x0004ee0000000800 */
[C---:B------:R-:W-:Y:S01]  /*67f0*/  HMMA.16816.F32.BF16 R104, R8.reuse, R12, R92 ;  /* 0x0000000c0868723c */ /* 0x040fe2000004185c */
[----:B------:R-:W-:Y:S07]  /*6800*/  LDSM.16.MT88.4 R92, [R195+0x2800] ;  /* 0x00280000c35c783b */ /* 0x000fee0000004200 */
[----:B------:R-:W-:Y:S01]  /*6810*/  HMMA.16816.F32.BF16 R112, R8, R14, R76 ;  /* 0x0000000e0870723c */ /* 0x000fe2000004184c */
[----:B--2---:R-:W-:Y:S01]  /*6820*/  FFMA.FTZ R2, R158, c[0x0][0x2d0], -R0 ;  /* 0x0000b4009e027a23 */ /* 0x004fe20000010800 */
[----:B------:R-:W2:Y:S01]  /*6830*/  LDSM.16.MT88.4 R12, [R198+0x5000] ;  /* 0x00500000c60c783b */ /* 0x000ea20000004200 */
[----:B---3--:R-:W-:-:S02]  /*6840*/  F2FP.BF16.PACK_AB R66, R17, R69 ;  /* 0x000000451142723e */ /* 0x008fc400000010ff */
[----:B------:R3:W-:Y:S01]  /*6850*/  MUFU.EX2 R16, R2 ;  /* 0x0000000200107308 */ /* 0x0007e20000000800 */
[----:B------:R-:W-:Y:S02]  /*6860*/  LDSM.16.MT88.4 R76, [R192+0x2800] ;  /* 0x00280000c04c783b */ /* 0x000fe40000004200 */
[C---:B------:R-:W-:Y:S02]  /*6870*/  HMMA.16816.F32.BF16 R28, R8.reuse, R30, R116 ;  /* 0x0000001e081c723c */ /* 0x040fe40000041874 */
[----:B------:R-:W-:Y:S06]  /*6880*/  LDSM.16.MT88.4 R116, [R196+0x5800] ;  /* 0x00580000c474783b */ /* 0x000fec0000004200 */
[----:B-1----:R-:W-:Y:S01]  /*6890*/  HMMA.16816.F32.BF16 R40, R8, R24, R40 ;  /* 0x000000180828723c */ /* 0x002fe20000041828 */
[----:B---3--:R-:W-:-:S07]  /*68a0*/  FFMA.FTZ R2, R157, c[0x0][0x2d0], -R0 ;  /* 0x0000b4009d027a23 */ /* 0x008fce0000010800 */
[C---:B------:R-:W-:Y:S01]  /*68b0*/  HMMA.16816.F32.BF16 R36, R8.reuse, R18, R36 ;  /* 0x000000120824723c */ /* 0x040fe20000041824 */
[----:B------:R1:W3:Y:S07]  /*68c0*/  MUFU.EX2 R5, R2 ;  /* 0x0000000200057308 */ /* 0x0002ee0000000800 */
[----:B------:R-:W-:Y:S01]  /*68d0*/  HMMA.16816.F32.BF16 R24, R8, R26, R96 ;  /* 0x0000001a0818723c */ /* 0x000fe20000041860 */
[----:B-1----:R-:W-:-:S07]  /*68e0*/  FFMA.FTZ R2, R160, c[0x0][0x2d0], -R0 ;  /* 0x0000b400a0027a23 */ /* 0x002fce0000010800 */
[C---:B--2---:R-:W-:Y:S01]  /*68f0*/  HMMA.16816.F32.BF16 R48, R8.reuse, R12, R48 ;  /* 0x0000000c0830723c */ /* 0x044fe20000041830 */
[----:B------:R-:W-:Y:S01]  /*6900*/  FFMA.FTZ R0, R159, c[0x0][0x2d0], -R0 ;  /* 0x0000b4009f007a23 */ /* 0x000fe20000010800 */
[----:B---3--:R-:W-:Y:S01]  /*6910*/  F2FP.BF16.PACK_AB R65, R5, R16 ;  /* 0x000000100541723e */ /* 0x008fe200000010ff */
[----:B------:R-:W-:Y:S05]  /*6920*/  MUFU.EX2 R3, R2 ;  /* 0x0000000200037308 */ /* 0x000fea0000000800 */
[----:B------:R-:W-:Y:S01]  /*6930*/  HMMA.16816.F32.BF16 R44, R8, R14, R44 ;  /* 0x0000000e082c723c */ /* 0x000fe2000004182c */
[----:B------:R-:W1:Y:S02]  /*6940*/  LDSM.16.MT88.4 R8, [R198+0x5800] ;  /* 0x00580000c608783b */ /* 0x000e640000004200 */
[----:B------:R2:W3:Y:S02]  /*6950*/  MUFU.EX2 R2, R0 ;  /* 0x0000000000027308 */ /* 0x0004e40000000800 */
[----:B--2---:R-:W-:Y:S01]  /*6960*/  FADD.FTZ R0, R241, R238 ;  /* 0x000000eef1007221 */ /* 0x004fe20000010000 */
[----:B---3--:R-:W-:-:S03]  /*6970*/  F2FP.BF16.PACK_AB R67, R2, R3 ;  /* 0x000000030243723e */ /* 0x008fc600000010ff */
[----:B------:R-:W-:-:S04]  /*6980*/  FADD.FTZ R0, R240, R0 ;  /* 0x00000000f0007221 */ /* 0x000fc80000010000 */
[----:B------:R-:W-:Y:S01]  /*6990*/  FADD.FTZ R0, R239, R0 ;  /* 0x00000000ef007221 */ /* 0x000fe20000010000 */
[C---:B------:R-:W-:Y:S03]  /*69a0*/  HMMA.16816.F32.BF16 R88, R64.reuse, R92, R88 ;  /* 0x0000005c4058723c */ /* 0x040fe60000041858 */
[----:B------:R-:W-:Y:S02]  /*69b0*/  FADD.FTZ R6, R6, R0 ;  /* 0x0000000006067221 */ /* 0x000fe40000010000 */
[----:B------:R-:W-:Y:S02]  /*69c0*/  FADD.FTZ R0, R231, R7 ;  /* 0x00000007e7007221 */ /* 0x000fe40000010000 */
[----:B------:R-:W-:Y:S01]  /*69d0*/  FADD.FTZ R6, R233, R6 ;  /* 0x00000006e9067221 */ /* 0x000fe20000010000 */
[----:B------:R-:W-:Y:S01]  /*69e0*/  HMMA.16816.F32.BF16 R92, R64, R94, R56 ;  /* 0x0000005e405c723c */ /* 0x000fe20000041838 */
[----:B------:R-:W-:Y:S01]  /*69f0*/  FADD.FTZ R0, R229, R0 ;  /* 0x00000000e5007221 */ /* 0x000fe20000010000 */
[----:B------:R-:W2:Y:S01]  /*6a00*/  LDSM.16.MT88.4 R56, [R195+0x5800] ;  /* 0x00580000c338783b */ /* 0x000ea20000004200 */
[----:B------:R-:W-:-:S02]  /*6a10*/  FADD.FTZ R6, R234, R6 ;  /* 0x00000006ea067221 */ /* 0x000fc40000010000 */
[----:B------:R-:W-:Y:S02]  /*6a20*/  FADD.FTZ R0, R230, R0 ;  /* 0x00000000e6007221 */ /* 0x000fe40000010000 */
        /* <DEDUP_REMOVED lines=41> */
[C---:B--2---:R-:W-:Y:S01]  /*6cc0*/  HMMA.16816.F32.BF16 R52, R64.reuse, R56, R40 ;  /* 0x000000384034723c */ /* 0x044fe20000041828 */
[----:B------:R-:W-:Y:S02]  /*6cd0*/  FADD.FTZ R2, R2, R3 ;  /* 0x0000000302027221 */ /* 0x000fe40000010000 */
[----:B------:R-:W-:Y:S01]  /*6ce0*/  @P2 IMAD.HI.U32 R8, R244, c[0x0][0x2c8], RZ ;  /* 0x0000b200f4082a27 */ /* 0x000fe200078e00ff */
[----:B------:R1:W-:Y:S03]  /*6cf0*/  STL [R1+0x8], R5 ;  /* 0x0000080501007387 */ /* 0x0003e60000100800 */
[----:B------:R-:W-:Y:S01]  /*6d00*/  IMAD.MOV.U32 R0, RZ, RZ, R244 ;  /* 0x000000ffff007224 */ /* 0x000fe200078e00f4 */
[----:B------:R1:W-:Y:S01]  /*6d10*/  STL [R1+0xc], R2 ;  /* 0x00000c0201007387 */ /* 0x0003e20000100800 */
[----:B------:R-:W-:Y:S01]  /*6d20*/  @P2 SHF.R.U32.HI R0, RZ, c[0x0][0x2cc], R8 ;  /* 0x0000b300ff002a19 */ /* 0x000fe20000011608 */
[----:B------:R-:W-:Y:S04]  /*6d30*/  HMMA.16816.F32.BF16 R84, R64, R86, R28 ;  /* 0x000000564054723c */ /* 0x000fe8000004181c */
[----:B------:R-:W-:-:S04]  /*6d40*/  IMAD.IADD R0, R242, 0x1, R0 ;  /* 0x00000001f2007824 */ /* 0x000fc800078e0200 */
[----:B------:R-:W-:Y:S01]  /*6d50*/  HMMA.16816.F32.BF16 R100, R64, R102, R20 ;  /* 0x000000664064723c */ /* 0x000fe20000041814 */
[----:B------:R-:W-:-:S07]  /*6d60*/  IADD3 R3, R0, c[0x0][0x328], RZ ;  /* 0x0000ca0000037a10 */ /* 0x000fce0007ffe0ff */
[C---:B------:R-:W-:Y:S08]  /*6d70*/  HMMA.16816.F32.BF16 R116, R64.reuse, R118, R36 ;  /* 0x000000764074723c */ /* 0x040ff00000041824 */
[C---:B------:R-:W-:Y:S08]  /*6d80*/  HMMA.16816.F32.BF16 R56, R64.reuse, R58, R24 ;  /* 0x0000003a4038723c */ /* 0x040ff00000041818 */
[----:B------:R-:W-:Y:S01]  /*6d90*/  HMMA.16816.F32.BF16 R64, R64, R10, R44 ;  /* 0x0000000a4040723c */ /* 0x000fe2000004182c */
[----:B------:R-:W-:Y:S07]  /*6da0*/  @!P1 BRA `(.L_x_557) ;  /* 0x0000010000009947 */ /* 0x000fee0003800000 */
[C---:B-1----:R-:W-:Y:S01]  /*6db0*/  ISETP.GT.AND P0, PT, R0.reuse, RZ, PT ;  /* 0x000000ff0000720c */ /* 0x042fe20003f04270 */
        /* <DEDUP_REMOVED lines=9> */
.L_x_559:
[----:B------:R-:W-:-:S13]  /*6e50*/  ISETP.NE.AND P0, PT, R243, 0x1, PT ;  /* 0x00000001f300780c */ /* 0x000fda0003f05270 */
[----:B------:R-:W-:-:S05]  /*6e60*/  @P0 IMAD.HI.U32 R0, R2, c[0x0][0x330], RZ ;  /* 0x0000cc0002000a27 */ /* 0x000fca00078e00ff */
[----:B------:R-:W-:Y:S02]  /*6e70*/  @P0 SHF.R.U32.HI R2, RZ, c[0x0][0x334], R0 ;  /* 0x0000cd00ff020a19 */ /* 0x000fe40000011600 */
.L_x_560:
[----:B------:R-:W-:Y:S05]  /*6e80*/  BSYNC B0 ;  /* 0x0000000000007941 */ /* 0x000fea0003800000 */
.L_x_558:
[----:B------:R-:W-:-:S05]  /*6e90*/  IMAD R2, R2, R243, c[0x0][0x32c] ;  /* 0x0000cb0002027624 */ /* 0x000fca00078e02f3 */
[----:B------:R-:W-:-:S05]  /*6ea0*/  IMNMX R3, R3, R2, PT ;  /* 0x0000000203037217 */ /* 0x000fca0003800200 */
.L_x_557:
[----:B-1----:R-:W-:-:S05]  /*6eb0*/  IMAD.HI R3, R3, 0x2aaaaaab, RZ ;  /* 0x2aaaaaab03037827 */ /* 0x002fca00078e02ff */
[----:B------:R-:W-:-:S04]  /*6ec0*/  SHF.R.U32.HI R0, RZ, 0x1f, R3 ;  /* 0x0000001fff007819 */ /* 0x000fc80000011603 */
[----:B------:R-:W-:-:S04]  /*6ed0*/  LEA.HI.SX32 R3, R3, R0, 0x1c ;  /* 0x0000000003037211 */ /* 0x000fc800078fe2ff */
[----:B------:R-:W-:-:S04]  /*6ee0*/  IMNMX R248, R219, R3, !PT ;  /* 0x00000003dbf87217 */ /* 0x000fc80007800200 */
[----:B------:R-:W-:-:S13]  /*6ef0*/  ISETP.GE.AND P0, PT, R216, R248, PT ;  /* 0x000000f8d800720c */ /* 0x000fda0003f06270 */
[----:B------:R-:W-:Y:S05]  /*6f00*/  @!P0 BRA `(.L_x_561) ;  /* 0x000044d000008947 */ /* 0x000fea0003800000 */
[----:B------:R-:W-:Y:S02]  /*6f10*/  MOV R70, R4 ;  /* 0x0000000400467202 */ /* 0x000fe40000000f00 */
[----:B------:R-:W-:Y:S02]  /*6f20*/  MOV R69, R68 ;  /* 0x0000004400457202 */ /* 0x000fe40000000f00 */
[----:B------:R-:W-:Y:S02]  /*6f30*/  MOV R217, R216 ;  /* 0x000000d800d97202 */ /* 0x000fe40000000f00 */
.L_x_570:
[----:B------:R-:W2:Y:S01]  /*6f40*/  LDL.64 R228, [R1] ;  /* 0x0000000001e47983 */ /* 0x000ea20000100a00 */
[----:B------:R-:W-:Y:S04]  /*6f50*/  DEPBAR.LE SB0, 0x0 ;  /* 0x000080000000791a */ /* 0x000fe80000000000 */
[----:B------:R-:W-:Y:S01]  /*6f60*/  WARPSYNC 0xffffffff ;  /* 0xffffffff00007948 */ /* 0x000fe20003800000 */
[----:B------:R-:W-:Y:S01]  /*6f70*/  BAR.SYNC.DEFER_BLOCKING 0x0 ;  /* 0x0000000000007b1d */ /* 0x000fe20000010000 */
[----:B------:R-:W-:Y:S11]  /*6f80*/  ISETP.GT.AND P6, PT, R219, R217, PT ;  /* 0x000000d9db00720c */ /* 0x000ff60003fc4270 */
[----:B------:R-:W-:Y:S02]  /*6f90*/  @!UPT UIADD3 URZ, URZ, URZ, URZ ;  /* 0x0000003f3f3ff290 */ /* 0x000fe4000fffe03f */
[----:B-1----:R-:W-:Y:S01]  /*6fa0*/  @!P6 SHF.R.S32.HI R0, RZ, 0x1f, R217 ;  /* 0x0000001fff00e819 */ /* 0x002fe200000114d9 */
[----:B------:R-:W-:Y:S01]  /*6fb0*/  @!P6 IMAD.MOV.U32 R3, RZ, RZ, 0x5 ;  /* 0x00000005ff03e424 */ /* 0x000fe200078e00ff */
[----:B------:R-:W-:Y:S01]  /*6fc0*/  @!P6 MOV R2, c[0x0][0x208] ;  /* 0x000082000002ea02 */ /* 0x000fe20000000f00 */
[C---:B------:R-:W-:Y:S01]  /*6fd0*/  @!P6 IMAD.WIDE.U32 R30, R217.reuse, c[0x0][0x208], RZ ;  /* 0x00008200d91eea25 */ /* 0x040fe200078e00ff */
[----:B------:R-:W-:Y:S02]  /*6fe0*/  @!P6 MOV R36, R220 ;  /* 0x000000dc0024e202 */ /* 0x000fe40000000f00 */
[----:B------:R-:W-:Y:S01]  /*6ff0*/  @!P6 SHF.L.U64.HI R29, R2, R3, c[0x0][0x20c] ;  /* 0x00008300021de619 */ /* 0x000fe20000010203 */
[----:B------:R-:W-:Y:S01]  /*7000*/  @!P6 IMAD R0, R0, c[0x0][0x208], RZ ;  /* 0x000082000000ea24 */ /* 0x000fe200078e02ff */
[----:B------:R-:W-:Y:S01]  /*7010*/  @!P6 SHF.L.U32 R28, R2, 0x5, RZ ;  /* 0x00000005021ce819 */ /* 0x000fe200000006ff */
[----:B------:R-:W-:Y:S01]  /*7020*/  @!P6 IMAD.MOV.U32 R37, RZ, RZ, R225 ;  /* 0x000000ffff25e224 */ /* 0x000fe200078e00e1 */
[----:B------:R-:W1:Y:S01]  /*7030*/  LDSM.16.M88.4 R8, [R193] ;  /* 0x00000000c108783b */ /* 0x000e620000000200 */
[----:B------:R-:W-:Y:S01]  /*7040*/  @!P6 IMAD R0, R217, c[0x0][0x20c], R0 ;  /* 0x00008300d900ea24 */ /* 0x000fe200078e0200 */
[----:B------:R-:W-:Y:S01]  /*7050*/  @!P6 IADD3 R44, P0, R220, 0x40, RZ ;  /* 0x00000040dc2ce810 */ /* 0x000fe20007f1e0ff */
[----:B------:R-:W-:Y:S01]  /*7060*/  @!P6 IMAD.WIDE.U32 R2, R30, 0x60, R28 ;  /* 0x000000601e02e825 */ /* 0x000fe200078e001c */
[----:B------:R-:W-:Y:S02]  /*7070*/  ULDC UR4, c[0x0][0x324] ;  /* 0x0000c90000047ab9 */ /* 0x000fe40000000800 */
[----:B------:R-:W-:Y:S01]  /*7080*/  @!P6 IADD3.X R38, RZ, R225, RZ, P0, !PT ;  /* 0x000000e1ff26e210 */ /* 0x000fe200007fe4ff */
[----:B------:R-:W-:Y:S01]  /*7090*/  @!P6 IMAD.IADD R0, R31, 0x1, R0 ;  /* 0x000000011f00e824 */ /* 0x000fe200078e0200 */
[----:B------:R-:W3:Y:S01]  /*70a0*/  LDSM.16.M88.4 R16, [R193+0x800] ;  /* 0x00080000c110783b */ /* 0x000ee20000000200 */
[-C--:B------:R-:W-:Y:S01]  /*70b0*/  @!P6 IADD3 R31, P5, R220, R2.reuse, RZ ;  /* 0x00000002dc1fe210 */ /* 0x080fe20007fbe0ff */
[----:B------:R-:W-:Y:S01]  /*70c0*/  @!P6 IMAD.WIDE.U32 R36, R30, 0x60, R36 ;  /* 0x000000601e24e825 */ /* 0x000fe200078e0024 */
[----:B------:R-:W-:Y:S02]  /*70d0*/  ULOP3.LUT UR4, URZ, UR4, URZ, 0x33, !UPT ;  /* 0x000000043f047292 */ /* 0x000fe4000f8e333f */
[----:B------:R-:W-:Y:S01]  /*70e0*/  @!P6 LEA R162, P4, R31, c[0x0][0x1f8], 0x1 ;  /* 0x00007e001fa2ea11 */ /* 0x000fe200078808ff */
[----:B------:R-:W-:Y:S02]  /*70f0*/  @!P6 IMAD R45, R0, 0x60, RZ ;  /* 0x00000060002de824 */ /* 0x000fe400078e02ff */
[----:B------:R-:W4:Y:S01]  /*7100*/  LDSM.16.M88.4 R24, [R193+0x1000] ;  /* 0x00100000c118783b */ /* 0x000f220000000200 */
[----:B------:R-:W-:Y:S02]  /*7110*/  @!P6 IMAD.SHL.U32 R46, R36, 0x2, RZ ;  /* 0x00000002242ee824 */ /* 0x000fe400078e00ff */
[----:B------:R-:W-:Y:S02]  /*7120*/  @!P6 IADD3 R0, R45, R3, RZ ;  /* 0x000000032d00e210 */ /* 0x000fe40007ffe0ff */
[----:B------:R-:W-:Y:S03]  /*7130*/  @!P6 IADD3 R45, R37, R45, RZ ;  /* 0x0000002d252de210 */ /* 0x000fe60007ffe0ff */
[----:B------:R-:W5:Y:S01]  /*7140*/  LDL R224, [R1+0x20] ;  /* 0x0000200001e07983 */ /* 0x000f620000100800 */
[----:B------:R-:W-:Y:S01]  /*7150*/  @!P6 IMAD.X R3, R0, 0x1, R225, P5 ;  /* 0x000000010003e824 */ /* 0x000fe200028e06e1 */
[-C--:B------:R-:W-:Y:S02]  /*7160*/  @!P6 IADD3 R39, P5, R44, R2.reuse, RZ ;  /* 0x000000022c27e210 */ /* 0x080fe40007fbe0ff */
[----:B------:R-:W4:Y:S02]  /*7170*/  LDSM.16.M88.4 R32, [R193+0x1800] ;  /* 0x00180000c120783b */ /* 0x000f240000000200 */
[----:B------:R-:W-:Y:S02]  /*7180*/  @!P6 LEA.HI.X R163, R31, c[0x0][0x1fc], R3, 0x1, P4 ;  /* 0x00007f001fa3ea11 */ /* 0x000fe400020f0c03 */
[----:B------:R-:W-:Y:S04]  /*7190*/  @!P6 IADD3 R3, P4, R28, R2, RZ ;  /* 0x000000021c03e210 */ /* 0x000fe80007f9e0ff */
[----:B------:R-:W5:Y:S01]  /*71a0*/  LDL R216, [R1+0x24] ;  /* 0x0000240001d87983 */ /* 0x000f620000100800 */
[----:B------:R-:W-:Y:S01]  /*71b0*/  @!P6 IADD3 R37, P0, R3, R44, RZ ;  /* 0x0000002c0325e210 */ /* 0x000fe20007f1e0ff */
[C---:B------:R-:W-:Y:S01]  /*71c0*/  @!P6 IMAD.X R44, R0.reuse, 0x1, R38, P5 ;  /* 0x00000001002ce824 */ /* 0x040fe200028e0626 */
[----:B------:R-:W-:Y:S01]  /*71d0*/  @!P6 IADD3.X R2, R0, R29, RZ, P4, !PT ;  /* 0x0000001d0002e210 */ /* 0x000fe200027fe4ff */
[C---:B-1----:R-:W-:Y:S01]  /*71e0*/  HMMA.16816.F32.BF16 R4, R124.reuse, R8, RZ ;  /* 0x000000087c04723c */ /* 0x042fe200000418ff */
[----:B------:R-:W1:Y:S02]  /*71f0*/  LDSM.16.M88.4 R40, [R193+0x2000] ;  /* 0x00200000c128783b */ /* 0x000e640000000200 */
[----:B------:R-:W-:Y:S02]  /*7200*/  @!P6 LEA R160, P4, R39, c[0x0][0x1f8], 0x1 ;  /* 0x00007e0027a0ea11 */ /* 0x000fe400078808ff */
[----:B------:R-:W-:Y:S02]  /*7210*/  @!P6 IADD3 R3, P5, R3, R220, RZ ;  /* 0x000000dc0303e210 */ /* 0x000fe40007fbe0ff */
[----:B------:R-:W-:Y:S01]  /*7220*/  @!P6 LEA.HI.X R161, R39, c[0x0][0x1fc], R44, 0x1, P4 ;  /* 0x00007f0027a1ea11 */ /* 0x000fe200020f0c2c */
[C---:B------:R-:W-:Y:S01]  /*7230*/  HMMA.16816.F32.BF16 R8, R124.reuse, R10, RZ ;  /* 0x0000000a7c08723c */ /* 0x040fe200000418ff */
[----:B------:R-:W1:Y:S03]  /*7240*/  LDSM.16.M88.4 R48, [R193+0x2800] ;  /* 0x00280000c130783b */ /* 0x000e660000000200 */
[----:B------:R-:W-:Y:S02]  /*7250*/  @!P6 LEA R158, P4, R3, c[0x0][0x1f8], 0x1 ;  /* 0x00007e00039eea11 */ /* 0x000fe400078808ff */
[C---:B------:R-:W-:Y:S02]  /*7260*/  @!P6 IADD3.X R38, R2.reuse, R38, RZ, P0, !PT ;  /* 0x000000260226e210 */ /* 0x040fe400007fe4ff */
[C---:B---3--:R-:W-:Y:S01]  /*7270*/  HMMA.16816.F32.BF16 R12, R124.reuse, R16, RZ ;  /* 0x000000107c0c723c */ /* 0x048fe200000418ff */
[----:B------:R-:W3:Y:S03]  /*7280*/  LDSM.16.M88.4 R120, [R199] ;  /* 0x00000000c778783b */ /* 0x000ee60000000200 */
[C---:B------:R-:W-:Y:S02]  /*7290*/  @!P6 LEA R156, P0, R37.reuse, c[0x0][0x1f8], 0x1 ;  /* 0x00007e00259cea11 */ /* 0x040fe400078008ff */
[----:B------:R-:W-:Y:S02]  /*72a0*/  @!P6 IADD3.X R2, R2, R225, RZ, P5, !PT ;  /* 0x000000e10202e210 */ /* 0x000fe40002ffe4ff */
[C---:B------:R-:W-:Y:S01]  /*72b0*/  HMMA.16816.F32.BF16 R16, R124.reuse, R18, RZ ;  /* 0x000000127c10723c */ /* 0x040fe200000418ff */
[----:B------:R-:W2:Y:S03]  /*72c0*/  LDSM.16.M88.4 R132, [R210] ;  /* 0x00000000d284783b */ /* 0x000ea60000000200 */
[----:B------:R-:W-:Y:S02]  /*72d0*/  @!P6 LEA.HI.X R157, R37, c[0x0][0x1fc], R38, 0x1, P0 ;  /* 0x00007f00259dea11 */ /* 0x000fe400000f0c26 */
[----:B------:R-:W-:Y:S02]  /*72e0*/  @!P6 LEA.HI.X R159, R3, c[0x0][0x1fc], R2, 0x1, P4 ;  /* 0x00007f00039fea11 */ /* 0x000fe400020f0c02 */
[C---:B----4-:R-:W-:Y:S01]  /*72f0*/  HMMA.16816.F32.BF16 R20, R124.reuse, R24, RZ ;  /* 0x000000187c14723c */ /* 0x050fe200000418ff */
[----:B------:R-:W4:Y:S03]  /*7300*/  LDSM.16.M88.4 R136, [R209] ;  /* 0x00000000d188783b */ /* 0x000f260000000200 */
[----:B------:R-:W-:Y:S02]  /*7310*/  @!P6 IADD3 R44, P4, R46, c[0x0][0x1f8], RZ ;  /* 0x00007e002e2cea10 */ /* 0x000fe40007f9e0ff */
[----:B------:R-:W-:Y:S02]  /*7320*/  @!P6 SHF.L.U64.HI R0, R36, 0x1, R45 ;  /* 0x000000012400e819 */ /* 0x000fe4000001022d */
[C---:B------:R-:W-:Y:S01]  /*7330*/  HMMA.16816.F32.BF16 R24, R124.reuse, R26, RZ ;  /* 0x0000001a7c18723c */ /* 0x040fe200000418ff */
[----:B------:R-:W2:Y:S03]  /*7340*/  LDSM.16.M88.4 R140, [R208] ;  /* 0x00000000d08c783b */ /* 0x000ea60000000200 */
[----:B------:R-:W-:Y:S02]  /*7350*/  @!P6 IADD3.X R45, R0, c[0x0][0x1fc], RZ, P4, !PT ;  /* 0x00007f00002dea10 */ /* 0x000fe400027fe4ff */
[----:B------:R-:W-:Y:S02]  /*7360*/  @!P6 IADD3 R2, P5, R46, 0x80, RZ ;  /* 0x000000802e02e810 */ /* 0x000fe40007fbe0ff */
[C---:B------:R-:W-:Y:S01]  /*7370*/  HMMA.16816.F32.BF16 R28, R124.reuse, R32, RZ ;  /* 0x000000207c1c723c */ /* 0x040fe200000418ff */
[----:B------:R-:W2:Y:S03]  /*7380*/  LDSM.16.M88.4 R144, [R207] ;  /* 0x00000000cf90783b */ /* 0x000ea60000000200 */
[----:B------:R-:W-:Y:S04]  /*7390*/  @!P6 IADD3 R2, P4, R2, c[0x0][0x1f8], RZ ;  /* 0x00007e000202ea10 */ /* 0x000fe80007f9e0ff */
[C---:B------:R-:W-:Y:S01]  /*73a0*/  HMMA.16816.F32.BF16 R32, R124.reuse, R34, RZ ;  /* 0x000000227c20723c */ /* 0x040fe200000418ff */
[----:B------:R-:W2:Y:S03]  /*73b0*/  LDSM.16.M88.4 R148, [R206] ;  /* 0x00000000ce94783b */ /* 0x000ea60000000200 */
[----:B------:R-:W-:Y:S04]  /*73c0*/  @!P6 IADD3.X R3, RZ, c[0x0][0x1fc], R0, P4, P5 ;  /* 0x00007f00ff03ea10 */ /* 0x000fe800027ea400 */
[C---:B-1----:R-:W-:Y:S08]  /*73d0*/  HMMA.16816.F32.BF16 R36, R124.reuse, R40, RZ ;  /* 0x000000287c24723c */ /* 0x042ff000000418ff */
[C---:B------:R-:W-:Y:S01]  /*73e0*/  HMMA.16816.F32.BF16 R40, R124.reuse, R42, RZ ;  /* 0x0000002a7c28723c */ /* 0x040fe200000418ff */
[----:B--2---:R-:W-:Y:S11]  /*73f0*/  @!P6 ISETP.GE.AND P0, PT, R228, c[0x0][0x1d4], PT ;  /* 0x00007500e400ea0c */ /* 0x004ff60003f06270 */
[----:B------:R-:W-:Y:S02]  /*7400*/  @!UPT UIADD3 URZ, URZ, URZ, URZ ;  /* 0x0000003f3f3ff290 */ /* 0x000fe4000fffe03f */
[----:B------:R-:W-:Y:S01]  /*7410*/  @!PT LDS RZ, [RZ] ;  /* 0x00000000fffff984 */ /* 0x000fe20000000800 */
[----:B------:R-:W-:Y:S01]  /*7420*/  @!PT LDS RZ, [RZ] ;  /* 0x00000000fffff984 */ /* 0x000fe20000000800 */
[----:B------:R-:W-:Y:S01]  /*7430*/  @!PT LDS RZ, [RZ] ;  /* 0x00000000fffff984 */ /* 0x000fe20000000800 */
[----:B------:R1:W-:Y:S08]  /*7440*/  @!P6 LDGSTS.E.BYPASS.LTC128B.128 [R218+0x100], [R44.64], !P0 ;  /* 0x001000002cdaefae */ /* 0x0003f0000c101d48 */
[----:B------:R2:W-:Y:S08]  /*7450*/  @!P6 LDGSTS.E.BYPASS.LTC128B.128 [R218+0x3100], [R2.64], !P3 ;  /* 0x0310000002daefae */ /* 0x0005f0000d901d48 */
[----:B------:R2:W-:Y:S08]  /*7460*/  @!P6 LDGSTS.E.BYPASS.LTC128B.128 [R218+0x1100], [R162.64], !P0 ;  /* 0x01100000a2daefae */ /* 0x0005f0000c101d48 */
[----:B------:R2:W-:Y:S01]  /*7470*/  @!P6 LDGSTS.E.BYPASS.LTC128B.128 [R218+0x4100], [R160.64], !P3 ;  /* 0x04100000a0daefae */ /* 0x0005e2000d901d48 */
[C---:B-1----:R-:W-:Y:S07]  /*7480*/  HMMA.16816.F32.BF16 R44, R124.reuse, R48, RZ ;  /* 0x000000307c2c723c */ /* 0x042fee00000418ff */
[----:B------:R1:W-:Y:S01]  /*7490*/  @!P6 LDGSTS.E.BYPASS.LTC128B.128 [R218+0x2100], [R158.64], !P0 ;  /* 0x021000009edaefae */ /* 0x0003e2000c101d48 */
[----:B------:R-:W-:Y:S07]  /*74a0*/  HMMA.16816.F32.BF16 R48, R124, R50, RZ ;  /* 0x000000327c30723c */ /* 0x000fee00000418ff */
[----:B------:R1:W-:Y:S01]  /*74b0*/  @!P6 LDGSTS.E.BYPASS.LTC128B.128 [R218+0x5100], [R156.64], !P3 ;  /* 0x051000009cdaefae */ /* 0x0003e2000d901d48 */
[----:B------:R-:W-:Y:S01]  /*74c0*/  ISETP.GT.AND P6, PT, R217, R219, PT ;  /* 0x000000dbd900720c */ /* 0x000fe20003fc4270 */
[C---:B---3--:R-:W-:Y:S06]  /*74d0*/  HMMA.16816.F32.BF16 R4, R128.reuse, R120, R4 ;  /* 0x000000788004723c */ /* 0x048fec0000041804 */
[----:B------:R-:W-:Y:S02]  /*74e0*/  LDSM.16.M88.4 R180, [R197+0x5800] ;  /* 0x00580000c5b4783b */ /* 0x000fe40000000200 */
[C---:B------:R-:W-:Y:S06]  /*74f0*/  HMMA.16816.F32.BF16 R8, R128.reuse, R122, R8 ;  /* 0x0000007a8008723c */ /* 0x040fec0000041808 */
[----:B------:R-:W0:Y:S02]  /*7500*/  LDGDEPBAR ;  /* 0x00000000000079af */ /* 0x000e240000000000 */
[C---:B------:R-:W-:Y:S06]  /*7510*/  HMMA.16816.F32.BF16 R12, R128.reuse, R132, R12 ;  /* 0x00000084800c723c */ /* 0x040fec000004180c */
[----:B------:R-:W-:Y:S02]  /*7520*/  LDSM.16.M88.4 R120, [R197+0x800] ;  /* 0x00080000c578783b */ /* 0x000fe40000000200 */
[C---:B------:R-:W-:Y:S06]  /*7530*/  HMMA.16816.F32.BF16 R16, R128.reuse, R134, R16 ;  /* 0x000000868010723c */ /* 0x040fec0000041810 */
[----:B-1----:R-:W1:Y:S02]  /*7540*/  LDSM.16.M88.4 R156, [R197] ;  /* 0x00000000c59c783b */ /* 0x002e640000000200 */
[C---:B----4-:R-:W-:Y:S06]  /*7550*/  HMMA.16816.F32.BF16 R20, R128.reuse, R136, R20 ;  /* 0x000000888014723c */ /* 0x050fec0000041814 */
[----:B--2---:R-:W2:Y:S02]  /*7560*/  LDSM.16.M88.4 R160, [R197+0x1000] ;  /* 0x00100000c5a0783b */ /* 0x004ea40000000200 */
[C---:B------:R-:W-:Y:S06]  /*7570*/  HMMA.16816.F32.BF16 R24, R128.reuse, R138, R24 ;  /* 0x0000008a8018723c */ /* 0x040fec0000041818 */
[----:B------:R-:W3:Y:S02]  /*7580*/  LDSM.16.M88.4 R132, [R197+0x1800] ;  /* 0x00180000c584783b */ /* 0x000ee40000000200 */
[C---:B------:R-:W-:Y:S06]  /*7590*/  HMMA.16816.F32.BF16 R28, R128.reuse, R140, R28 ;  /* 0x0000008c801c723c */ /* 0x040fec000004181c */
[----:B------:R-:W4:Y:S02]  /*75a0*/  LDSM.16.M88.4 R136, [R197+0x2000] ;  /* 0x00200000c588783b */ /* 0x000f240000000200 */
[C---:B------:R-:W-:Y:S06]  /*75b0*/  HMMA.16816.F32.BF16 R32, R128.reuse, R142, R32 ;  /* 0x0000008e8020723c */ /* 0x040fec0000041820 */
[----:B------:R-:W-:Y:S02]  /*75c0*/  LDSM.16.M88.4 R140, [R194] ;  /* 0x00000000c28c783b */ /* 0x000fe40000000200 */
[C---:B------:R-:W-:Y:S06]  /*75d0*/  HMMA.16816.F32.BF16 R36, R128.reuse, R144, R36 ;  /* 0x000000908024723c */ /* 0x040fec0000041824 */
[----:B------:R-:W-:Y:S02]  /*75e0*/  LDSM.16.M88.4 R188, [R194+0x3000] ;  /* 0x00300000c2bc783b */ /* 0x000fe40000000200 */
[C---:B------:R-:W-:Y:S06]  /*75f0*/  HMMA.16816.F32.BF16 R40, R128.reuse, R146, R40 ;  /* 0x000000928028723c */ /* 0x040fec0000041828 */
[----:B------:R-:W-:Y:S02]  /*7600*/  LDSM.16.M88.4 R144, [R194+0x800] ;  /* 0x00080000c290783b */ /* 0x000fe40000000200 */
[C---:B------:R-:W-:Y:S08]  /*7610*/  HMMA.16816.F32.BF16 R44, R128.reuse, R148, R44 ;  /* 0x00000094802c723c */ /* 0x040ff0000004182c */
[----:B------:R-:W-:Y:S01]  /*7620*/  HMMA.16816.F32.BF16 R48, R128, R150, R48 ;  /* 0x000000968030723c */ /* 0x000fe20000041830 */
[----:B------:R-:W-:Y:S07]  /*7630*/  LDSM.16.M88.4 R148, [R194+0x1000] ;  /* 0x00100000c294783b */ /* 0x000fee0000000200 */
[C---:B-1----:R-:W-:Y:S08]  /*7640*/  HMMA.16816.F32.BF16 R4, R152.reuse, R156, R4 ;  /* 0x0000009c9804723c */ /* 0x042ff00000041804 */
[C---:B------:R-:W-:Y:S01]  /*7650*/  HMMA.16816.F32.BF16 R8, R152.reuse, R158, R8 ;  /* 0x0000009e9808723c */ /* 0x040fe20000041808 */
[----:B------:R-:W-:Y:S07]  /*7660*/  LDSM.16.M88.4 R156, [R194+0x1800] ;  /* 0x00180000c29c783b */ /* 0x000fee0000000200 */
[C---:B------:R-:W-:Y:S08]  /*7670*/  HMMA.16816.F32.BF16 R12, R152.reuse, R120, R12 ;  /* 0x00000078980c723c */ /* 0x040ff0000004180c */
[C---:B------:R-:W-:Y:S01]  /*7680*/  HMMA.16816.F32.BF16 R16, R152.reuse, R122, R16 ;  /* 0x0000007a9810723c */ /* 0x040fe20000041810 */
[----:B------:R-:W1:Y:S07]  /*7690*/  LDSM.16.M88.4 R120, [R197+0x2800] ;  /* 0x00280000c578783b */ /* 0x000e6e0000000200 */
[C---:B--2---:R-:W-:Y:S08]  /*76a0*/  HMMA.16816.F32.BF16 R20, R152.reuse, R160, R20 ;  /* 0x000000a09814723c */ /* 0x044ff00000041814 */
[C---:B------:R-:W-:Y:S01]  /*76b0*/  HMMA.16816.F32.BF16 R24, R152.reuse, R162, R24 ;  /* 0x000000a29818723c */ /* 0x040fe20000041818 */
[----:B------:R-:W-:Y:S07]  /*76c0*/  LDSM.16.M88.4 R160, [R203] ;  /* 0x00000000cba0783b */ /* 0x000fee0000000200 */
[C---:B---3--:R-:W-:Y:S08]  /*76d0*/  HMMA.16816.F32.BF16 R28, R152.reuse, R132, R28 ;  /* 0x00000084981c723c */ /* 0x048ff0000004181c */
[C---:B------:R-:W-:Y:S01]  /*76e0*/  HMMA.16816.F32.BF16 R32, R152.reuse, R134, R32 ;  /* 0x000000869820723c */ /* 0x040fe20000041820 */
[----:B------:R-:W2:Y:S07]  /*76f0*/  LDSM.16.M88.4 R132, [R194+0x2000] ;  /* 0x00200000c284783b */ /* 0x000eae0000000200 */
[C---:B----4-:R-:W-:Y:S08]  /*7700*/  HMMA.16816.F32.BF16 R36, R152.reuse, R136, R36 ;  /* 0x000000889824723c */ /* 0x050ff00000041824 */
[C---:B------:R-:W-:Y:S01]  /*7710*/  HMMA.16816.F32.BF16 R40, R152.reuse, R138, R40 ;  /* 0x0000008a9828723c */ /* 0x040fe20000041828 */
[----:B------:R-:W3:Y:S07]  /*7720*/  LDSM.16.M88.4 R136, [R194+0x2800] ;  /* 0x00280000c288783b */ /* 0x000eee0000000200 */
[C---:B-1----:R-:W-:Y:S08]  /*7730*/  HMMA.16816.F32.BF16 R44, R152.reuse, R120, R44 ;  /* 0x00000078982c723c */ /* 0x042ff0000004182c */
[----:B------:R-:W-:Y:S01]  /*7740*/  HMMA.16816.F32.BF16 R48, R152, R122, R48 ;  /* 0x0000007a9830723c */ /* 0x000fe20000041830 */
[----:B------:R-:W1:Y:S07]  /*7750*/  LDSM.16.M88.4 R120, [R193+0x3000] ;  /* 0x00300000c178783b */ /* 0x000e6e0000000200 */
[C---:B------:R-:W-:Y:S08]  /*7760*/  HMMA.16816.F32.BF16 R4, R164.reuse, R140, R4 ;  /* 0x0000008ca404723c */ /* 0x040ff00000041804 */
[C---:B------:R-:W-:Y:S01]  /*7770*/  HMMA.16816.F32.BF16 R8, R164.reuse, R142, R8 ;  /* 0x0000008ea408723c */ /* 0x040fe20000041808 */
[----:B------:R-:W4:Y:S07]  /*7780*/  LDSM.16.M88.4 R140, [R193+0x3800] ;  /* 0x00380000c18c783b */ /* 0x000f2e0000000200 */
        /* <DEDUP_REMOVED lines=8> */
[----:B------:R-:W-:Y:S07]  /*7810*/  LDSM.16.M88.4 R156, [R204] ;  /* 0x00000000cc9c783b */ /* 0x000fee0000000200 */
[C---:B--2---:R-:W-:Y:S08]  /*7820*/  HMMA.16816.F32.BF16 R36, R164.reuse, R132, R36 ;  /* 0x00000084a424723c */ /* 0x044ff00000041824 */
[C---:B------:R-:W-:Y:S01]  /*7830*/  HMMA.16816.F32.BF16 R40, R164.reuse, R134, R40 ;  /* 0x00000086a428723c */ /* 0x040fe20000041828 */
[----:B------:R-:W2:Y:S07]  /*7840*/  LDSM.16.M88.4 R132, [R193+0x4800] ;  /* 0x00480000c184783b */ /* 0x000eae0000000200 */
[C---:B---3--:R-:W-:Y:S08]  /*7850*/  HMMA.16816.F32.BF16 R44, R164.reuse, R136, R44 ;  /* 0x00000088a42c723c */ /* 0x048ff0000004182c */
[----:B------:R-:W-:Y:S01]  /*7860*/  HMMA.16816.F32.BF16 R48, R164, R138, R48 ;  /* 0x0000008aa430723c */ /* 0x000fe20000041830 */
[----:B------:R-:W3:Y:S07]  /*7870*/  LDSM.16.M88.4 R136, [R193+0x5800] ;  /* 0x00580000c188783b */ /* 0x000eee0000000200 */
[C---:B-1----:R-:W-:Y:S08]  /*7880*/  HMMA.16816.F32.BF16 R4, R168.reuse, R120, R4 ;  /* 0x00000078a804723c */ /* 0x042ff00000041804 */
        /* <DEDUP_REMOVED lines=9> */
[C---:B------:R-:W-:Y:S01]  /*7920*/  HMMA.16816.F32.BF16 R32, R168.reuse, R134, R32 ;  /* 0x00000086a820723c */ /* 0x040fe20000041820 */
[----:B------:R-:W2:Y:S07]  /*7930*/  LDSM.16.M88.4 R132, [R201] ;  /* 0x00000000c984783b */ /* 0x000eae0000000200 */
[C---:B------:R-:W-:Y:S08]  /*7940*/  HMMA.16816.F32.BF16 R36, R168.reuse, R148, R36 ;  /* 0x00000094a824723c */ /* 0x040ff00000041824 */
[C---:B------:R-:W-:Y:S01]  /*7950*/  HMMA.16816.F32.BF16 R40, R168.reuse, R150, R40 ;  /* 0x00000096a828723c */ /* 0x040fe20000041828 */
[----:B------:R-:W2:Y:S07]  /*7960*/  LDSM.16.M88.4 R148, [R197+0x3000] ;  /* 0x00300000c594783b */ /* 0x000eae0000000200 */
[C---:B---3--:R-:W-:Y:S08]  /*7970*/  HMMA.16816.F32.BF16 R44, R168.reuse, R136, R44 ;  /* 0x00000088a82c723c */ /* 0x048ff0000004182c */
[----:B------:R-:W-:Y:S01]  /*7980*/  HMMA.16816.F32.BF16 R48, R168, R138, R48 ;  /* 0x0000008aa830723c */ /* 0x000fe20000041830 */
[----:B------:R-:W-:Y:S07]  /*7990*/  LDSM.16.M88.4 R136, [R197+0x4000] ;  /* 0x00400000c588783b */ /* 0x000fee0000000200 */
[C---:B-1----:R-:W-:Y:S08]  /*79a0*/  HMMA.16816.F32.BF16 R4, R172.reuse, R120, R4 ;  /* 0x00000078ac04723c */ /* 0x042ff00000041804 */
[C---:B------:R-:W-:Y:S01]  /*79b0*/  HMMA.16816.F32.BF16 R8, R172.reuse, R122, R8 ;  /* 0x0000007aac08723c */ /* 0x040fe20000041808 */
[----:B------:R-:W1:Y:S07]  /*79c0*/  LDSM.16.M88.4 R120, [R197+0x3800] ;  /* 0x00380000c578783b */ /* 0x000e6e0000000200 */
[C---:B------:R-:W-:Y:S08]  /*79d0*/  HMMA.16816.F32.BF16 R12, R172.reuse, R156, R12 ;  /* 0x0000009cac0c723c */ /* 0x040ff0000004180c */
[C---:B------:R-:W-:Y:S01]  /*79e0*/  HMMA.16816.F32.BF16 R16, R172.reuse, R158, R16 ;  /* 0x0000009eac10723c */ /* 0x040fe20000041810 */
[----:B------:R-:W3:Y:S07]  /*79f0*/  LDSM.16.M88.4 R156, [R197+0x4800] ;  /* 0x00480000c59c783b */ /* 0x000eee0000000200 */
[C---:B------:R-:W-:Y:S08]  /*7a00*/  HMMA.16816.F32.BF16 R20, R172.reuse, R160, R20 ;  /* 0x000000a0ac14723c */ /* 0x040ff00000041814 */
[C---:B------:R-:W-:Y:S01]  /*7a10*/  HMMA.16816.F32.BF16 R24, R172.reuse, R162, R24 ;  /* 0x000000a2ac18723c */ /* 0x040fe20000041818 */
[----:B------:R-:W1:Y:S07]  /*7a20*/  LDSM.16.M88.4 R160, [R197+0x5000] ;  /* 0x00500000c5a0783b */ /* 0x000e6e0000000200 */
[C---:B----4-:R-:W-:Y:S08]  /*7a30*/  HMMA.16816.F32.BF16 R28, R172.reuse, R140, R28 ;  /* 0x0000008cac1c723c */ /* 0x050ff0000004181c */
[C---:B------:R-:W-:Y:S08]  /*7a40*/  HMMA.16816.F32.BF16 R32, R172.reuse, R142, R32 ;  /* 0x0000008eac20723c */ /* 0x040ff00000041820 */
[C---:B--2---:R-:W-:Y:S08]  /*7a50*/  HMMA.16816.F32.BF16 R36, R172.reuse, R132, R36 ;  /* 0x00000084ac24723c */ /* 0x044ff00000041824 */
[C---:B------:R-:W-:Y:S08]  /*7a60*/  HMMA.16816.F32.BF16 R40, R172.reuse, R134, R40 ;  /* 0x00000086ac28723c */ /* 0x040ff00000041828 */
[C---:B------:R-:W-:Y:S08]  /*7a70*/  HMMA.16816.F32.BF16 R44, R172.reuse, R144, R44 ;  /* 0x00000090ac2c723c */ /* 0x040ff0000004182c */
[----:B------:R-:W-:Y:S08]  /*7a80*/  HMMA.16816.F32.BF16 R48, R172, R146, R48 ;  /* 0x00000092ac30723c */ /* 0x000ff00000041830 */
[C---:B------:R-:W-:Y:S08]  /*7a90*/  HMMA.16816.F32.BF16 R4, R176.reuse, R148, R4 ;  /* 0x00000094b004723c */ /* 0x040ff00000041804 */
[C---:B------:R-:W-:Y:S08]  /*7aa0*/  HMMA.16816.F32.BF16 R8, R176.reuse, R150, R8 ;  /* 0x00000096b008723c */ /* 0x040ff00000041808 */
[C---:B-1----:R-:W-:Y:S08]  /*7ab0*/  HMMA.16816.F32.BF16 R12, R176.reuse, R120, R12 ;  /* 0x00000078b00c723c */ /* 0x042ff0000004180c */
[C---:B------:R-:W-:Y:S01]  /*7ac0*/  HMMA.16816.F32.BF16 R16, R176.reuse, R122, R16 ;  /* 0x0000007ab010723c */ /* 0x040fe20000041810 */
[----:B------:R-:W1:Y:S07]  /*7ad0*/  LDSM.16.M88.4 R120, [R194+0x3800] ;  /* 0x00380000c278783b */ /* 0x000e6e0000000200 */
[C---:B------:R-:W-:Y:S08]  /*7ae0*/  HMMA.16816.F32.BF16 R20, R176.reuse, R136, R20 ;  /* 0x00000088b014723c */ /* 0x040ff00000041814 */
[C---:B------:R-:W-:Y:S08]  /*7af0*/  HMMA.16816.F32.BF16 R24, R176.reuse, R138, R24 ;  /* 0x0000008ab018723c */ /* 0x040ff00000041818 */
[C---:B---3--:R-:W-:Y:S08]  /*7b00*/  HMMA.16816.F32.BF16 R28, R176.reuse, R156, R28 ;  /* 0x0000009cb01c723c */ /* 0x048ff0000004181c */
        /* <DEDUP_REMOVED lines=10> */
[----:B------:R1:W2:Y:S04]  /*7bb0*/  MUFU.TANH R146, R0 ;  /* 0x0000000000927308 */ /* 0x0002a80000002400 */
[----:B------:R-:W-:Y:S06]  /*7bc0*/  FMUL.FTZ R2, R11, c[0x0][0x320] ;  /* 0x0000c8000b027a20 */ /* 0x000fec0000410000 */
[----:B------:R3:W4:Y:S01]  /*7bd0*/  MUFU.TANH R161, R2 ;  /* 0x0000000200a17308 */ /* 0x0007220000002400 */
[----:B-1----:R-:W-:Y:S09]  /*7be0*/  FMUL.FTZ R0, R5, c[0x0][0x320] ;  /* 0x0000c80005007a20 */ /* 0x002ff20000410000 */
[----:B------:R1:W1:Y:S01]  /*7bf0*/  MUFU.TANH R145, R0 ;  /* 0x0000000000917308 */ /* 0x0002620000002400 */
[----:B---3--:R-:W-:Y:S09]  /*7c00*/  FMUL.FTZ R2, R19, c[0x0][0x320] ;  /* 0x0000c80013027a20 */ /* 0x008ff20000410000 */
[----:B------:R-:W3:Y:S01]  /*7c10*/  MUFU.TANH R149, R2 ;  /* 0x0000000200957308 */ /* 0x000ee20000002400 */
[----:B-1----:R-:W-:Y:S09]  /*7c20*/  FMUL.FTZ R0, R6, c[0x0][0x320] ;  /* 0x0000c80006007a20 */ /* 0x002ff20000410000 */
[----:B------:R1:W1:Y:S02]  /*7c30*/  MUFU.TANH R180, R0 ;  /* 0x0000000000b47308 */ /* 0x0002640000002400 */
[----:B-1----:R-:W-:Y:S02]  /*7c40*/  FMUL.FTZ R0, R7, c[0x0][0x320] ;  /* 0x0000c80007007a20 */ /* 0x002fe40000410000 */
[----:B------:R-:W1:Y:S06]  /*7c50*/  LDSM.16.M88.4 R4, [R194+0x4000] ;  /* 0x00400000c204783b */ /* 0x000e6c0000000200 */
[----:B------:R2:W1:Y:S02]  /*7c60*/  MUFU.TANH R163, R0 ;  /* 0x0000000000a37308 */ /* 0x0004640000002400 */
[----:B--2---:R-:W-:Y:S08]  /*7c70*/  FMUL.FTZ R0, R8, c[0x0][0x320] ;  /* 0x0000c80008007a20 */ /* 0x004ff00000410000 */
[----:B------:R2:W2:Y:S01]  /*7c80*/  MUFU.TANH R143, R0 ;  /* 0x00000000008f7308 */ /* 0x0004a20000002400 */
[C---:B-1----:R-:W-:Y:S08]  /*7c90*/  HMMA.16816.F32.BF16 R20, R184.reuse, R4, R20 ;  /* 0x00000004b814723c */ /* 0x042ff00000041814 */
[C---:B------:R-:W-:Y:S01]  /*7ca0*/  HMMA.16816.F32.BF16 R24, R184.reuse, R6, R24 ;  /* 0x00000006b818723c */ /* 0x040fe20000041818 */
[----:B------:R-:W-:Y:S03]  /*7cb0*/  LDSM.16.M88.4 R4, [R194+0x5000] ;  /* 0x00500000c204783b */ /* 0x000fe60000000200 */
[----:B--2---:R-:W-:Y:S04]  /*7cc0*/  FMUL.FTZ R0, R9, c[0x0][0x320] ;  /* 0x0000c80009007a20 */ /* 0x004fe80000410000 */
[----:B------:R1:W2:Y:S11]  /*7cd0*/  MUFU.TANH R142, R0 ;  /* 0x00000000008e7308 */ /* 0x0002b60000002400 */
[----:B------:R-:W-:Y:S05]  /*7ce0*/  @!UPT UIADD3 URZ, URZ, URZ, URZ ;  /* 0x0000003f3f3ff290 */ /* 0x000fea000fffe03f */
[----:B------:R-:W-:Y:S04]  /*7cf0*/  FMUL.FTZ R2, R27, c[0x0][0x320] ;  /* 0x0000c8001b027a20 */ /* 0x000fe80000410000 */
[----:B------:R-:W2:Y:S01]  /*7d00*/  MUFU.TANH R144, R2 ;  /* 0x0000000200907308 */ /* 0x000ea20000002400 */
[----:B-1----:R-:W-:Y:S02]  /*7d10*/  FMUL.FTZ R0, R10, c[0x0][0x320] ;  /* 0x0000c8000a007a20 */ /* 0x002fe40000410000 */
[----:B------:R-:W1:Y:S07]  /*7d20*/  LDSM.16.M88.4 R8, [R194+0x4800] ;  /* 0x00480000c208783b */ /* 0x000e6e0000000200 */
[----:B------:R2:W1:Y:S02]  /*7d30*/  MUFU.TANH R162, R0 ;  /* 0x0000000000a27308 */ /* 0x0004640000002400 */
[----:B--2---:R-:W-:Y:S02]  /*7d40*/  FMUL.FTZ R0, R12, c[0x0][0x320] ;  /* 0x0000c8000c007a20 */ /* 0x004fe40000410000 */
[----:B------:R-:W-:Y:S06]  /*7d50*/  @P6 IMAD.MOV.U32 R12, RZ, RZ, R222 ;  /* 0x000000ffff0c6224 */ /* 0x000fec00078e00de */
[----:B------:R2:W2:Y:S01]  /*7d60*/  MUFU.TANH R140, R0 ;  /* 0x00000000008c7308 */ /* 0x0004a20000002400 */
[C---:B-1----:R-:W-:Y:S08]  /*7d70*/  HMMA.16816.F32.BF16 R28, R184.reuse, R8, R28 ;  /* 0x00000008b81c723c */ /* 0x042ff0000004181c */
[C---:B------:R-:W-:Y:S01]  /*7d80*/  HMMA.16816.F32.BF16 R32, R184.reuse, R10, R32 ;  /* 0x0000000ab820723c */ /* 0x040fe20000041820 */
[----:B------:R-:W1:Y:S01]  /*7d90*/  LDSM.16.M88.4 R8, [R194+0x5800] ;  /* 0x00580000c208783b */ /* 0x000e620000000200 */
[----:B------:R-:W-:Y:S04]  /*7da0*/  DEPBAR.LE SB0, 0x0 ;  /* 0x000080000000791a */ /* 0x000fe80000000000 */
[----:B--2---:R-:W-:Y:S01]  /*7db0*/  FMUL.FTZ R0, R13, c[0x0][0x320] ;  /* 0x0000c8000d007a20 */ /* 0x004fe20000410000 */
[----:B------:R-:W-:Y:S01]  /*7dc0*/  @P6 MOV R13, R226 ;  /* 0x000000e2000d6202 */ /* 0x000fe20000000f00 */
[C---:B------:R-:W-:Y:S02]  /*7dd0*/  HMMA.16816.F32.BF16 R36, R184.reuse, R4, R36 ;  /* 0x00000004b824723c */ /* 0x040fe40000041824 */
[----:B------:R2:W1:Y:S01]  /*7de0*/  MUFU.TANH R138, R0 ;  /* 0x00000000008a7308 */ /* 0x0004620000002400 */
[----:B------:R-:W-:Y:S04]  /*7df0*/  BAR.SYNC.DEFER_BLOCKING 0x0 ;  /* 0x0000000000007b1d */ /* 0x000fe80000010000 */
[----:B------:R-:W-:Y:S01]  /*7e00*/  @P6 IMAD.MOV.U32 R5, RZ, RZ, c[0x0][0x1e0] ;  /* 0x00007800ff056624 */ /* 0x000fe200078e00ff */
[C---:B------:R-:W-:Y:S08]  /*7e10*/  HMMA.16816.F32.BF16 R40, R184.reuse, R6, R40 ;  /* 0x00000006b828723c */ /* 0x040ff00000041828 */
[----:B------:R-:W-:Y:S04]  /*7e20*/  FMUL.FTZ R2, R35, c[0x0][0x320] ;  /* 0x0000c80023027a20 */ /* 0x000fe80000410000 */
[----:B------:R3:W3:Y:S01]  /*7e30*/  MUFU.TANH R122, R2 ;  /* 0x00000002007a7308 */ /* 0x0006e20000002400 */
[----:B--2---:R-:W-:Y:S09]  /*7e40*/  FMUL.FTZ R0, R14, c[0x0][0x320] ;  /* 0x0000c8000e007a20 */ /* 0x004ff20000410000 */
[----:B------:R2:W2:Y:S02]  /*7e50*/  MUFU.TANH R158, R0 ;  /* 0x00000000009e7308 */ /* 0x0004a40000002400 */
[----:B------:R-:W-:Y:S01]  /*7e60*/  FMUL.FTZ R3, R42, c[0x0][0x320] ;  /* 0x0000c8002a037a20 */ /* 0x000fe20000410000 */
[C---:B-1----:R-:W-:Y:S07]  /*7e70*/  HMMA.16816.F32.BF16 R44, R184.reuse, R8, R44 ;  /* 0x00000008b82c723c */ /* 0x042fee000004182c */
[----:B------:R1:W1:Y:S01]  /*7e80*/  MUFU.TANH R71, R3 ;  /* 0x0000000300477308 */ /* 0x0002620000002400 */
[----:B------:R-:W-:Y:S01]  /*7e90*/  FMUL.FTZ R8, R43, c[0x0][0x320] ;  /* 0x0000c8002b087a20 */ /* 0x000fe20000410000 */
[----:B------:R-:W-:Y:S03]  /*7ea0*/  HMMA.16816.F32.BF16 R48, R184, R10, R48 ;  /* 0x0000000ab830723c */ /* 0x000fe60000041830 */
[----:B---3--:R-:W-:Y:S05]  /*7eb0*/  FMUL.FTZ R2, R41, c[0x0][0x320] ;  /* 0x0000c80029027a20 */ /* 0x008fea0000410000 */
[----:B------:R-:W3:Y:S01]  /*7ec0*/  MUFU.TANH R42, R8 ;  /* 0x00000008002a7308 */ /* 0x000ee20000002400 */
[----:B--2---:R-:W-:Y:S06]  /*7ed0*/  FMUL.FTZ R0, R15, c[0x0][0x320] ;  /* 0x0000c8000f007a20 */ /* 0x004fec0000410000 */
[----:B------:R-:W-:Y:S02]  /*7ee0*/  FMUL.FTZ R14, R45, c[0x0][0x320] ;  /* 0x0000c8002d0e7a20 */ /* 0x000fe40000410000 */
[----:B------:R-:W2:Y:S01]  /*7ef0*/  LDL R45, [R1+0x14] ;  /* 0x00001400012d7983 */ /* 0x000ea20000100800 */
[----:B------:R3:W2:Y:S01]  /*7f00*/  MUFU.TANH R157, R0 ;  /* 0x00000000009d7308 */ /* 0x0006a20000002400 */
[----:B------:R-:W-:Y:S02]  /*7f10*/  FMUL.FTZ R11, R47, c[0x0][0x320] ;  /* 0x0000c8002f0b7a20 */ /* 0x000fe40000410000 */
[----:B------:R-:W2:Y:S01]  /*7f20*/  LDL R47, [R1+0x18] ;  /* 0x00001800012f7983 */ /* 0x000ea20000100800 */
[----:B-1----:R-:W-:Y:S04]  /*7f30*/  @P6 MOV R3, 0x5 ;  /* 0x0000000500036802 */ /* 0x002fe80000000f00 */
[----:B------:R-:W-:Y:S02]  /*7f40*/  @P6 SHF.L.U64.HI R3, R5, R3, c[0x0][0x1e4] ;  /* 0x0000790005036619 */ /* 0x000fe40000010203 */
[----:B------:R-:W1:Y:S10]  /*7f50*/  MUFU.TANH R35, R14 ;  /* 0x0000000e00237308 */ /* 0x000e740000002400 */
[----:B------:R-:W1:Y:S01]  /*7f60*/  MUFU.TANH R43, R11 ;  /* 0x0000000b002b7308 */ /* 0x000e620000002400 */
[----:B---3--:R-:W-:Y:S09]  /*7f70*/  FMUL.FTZ R0, R16, c[0x0][0x320] ;  /* 0x0000c80010007a20 */ /* 0x008ff20000410000 */
[----:B------:R3:W1:Y:S02]  /*7f80*/  MUFU.TANH R136, R0 ;  /* 0x0000000000887308 */ /* 0x0006640000002400 */
[----:B---3--:R-:W-:Y:S08]  /*7f90*/  FMUL.FTZ R0, R17, c[0x0][0x320] ;  /* 0x0000c80011007a20 */ /* 0x008ff00000410000 */
        /* <DEDUP_REMOVED lines=38> */
[----:B------:R-:W3:Y:S10]  /*8200*/  MUFU.TANH R39, R2 ;  /* 0x0000000200277308 */ /* 0x000ef40000002400 */
[----:B------:R1:W1:Y:S02]  /*8210*/  MUFU.TANH R120, R0 ;  /* 0x0000000000787308 */ /* 0x0002640000002400 */
[----:B-1----:R-:W-:Y:S08]  /*8220*/  FMUL.FTZ R0, R40, c[0x0][0x320] ;  /* 0x0000c80028007a20 */ /* 0x002ff00000410000 */
[----:B------:R1:W1:Y:S02]  /*8230*/  MUFU.TANH R68, R0 ;  /* 0x0000000000447308 */ /* 0x0002640000002400 */
[----:B-1----:R-:W-:Y:S04]  /*8240*/  @P6 IADD3 R0, R217, -0x1, RZ ;  /* 0xffffffffd9006810 */ /* 0x002fe80007ffe0ff */
[----:B------:R-:W-:Y:S01]  /*8250*/  @P6 SHF.R.S32.HI R2, RZ, 0x1f, R0 ;  /* 0x0000001fff026819 */ /* 0x000fe20000011400 */
[----:B------:R-:W-:Y:S04]  /*8260*/  @P6 IMAD.WIDE.U32 R6, R0, c[0x0][0x1e0], RZ ;  /* 0x0000780000066a25 */ /* 0x000fe800078e00ff */
[----:B------:R-:W-:Y:S04]  /*8270*/  @P6 IMAD R2, R2, c[0x0][0x1e0], RZ ;  /* 0x0000780002026a24 */ /* 0x000fe800078e02ff */
[----:B------:R-:W-:Y:S01]  /*8280*/  @P6 IMAD R4, R0, c[0x0][0x1e4], R2 ;  /* 0x0000790000046a24 */ /* 0x000fe200078e0202 */
[----:B------:R-:W-:Y:S03]  /*8290*/  @P6 SHF.L.U32 R2, R5, 0x5, RZ ;  /* 0x0000000505026819 */ /* 0x000fe600000006ff */
[----:B------:R-:W-:Y:S02]  /*82a0*/  @P6 IMAD.IADD R0, R7, 0x1, R4 ;  /* 0x0000000107006824 */ /* 0x000fe400078e0204 */
[----:B------:R-:W-:Y:S02]  /*82b0*/  FMUL.FTZ R7, R44, c[0x0][0x320] ;  /* 0x0000c8002c077a20 */ /* 0x000fe40000410000 */
[----:B------:R-:W-:Y:S02]  /*82c0*/  @P6 IMAD R9, R0, 0x60, RZ ;  /* 0x0000006000096824 */ /* 0x000fe400078e02ff */
[----:B------:R1:W1:Y:S01]  /*82d0*/  MUFU.TANH R36, R7 ;  /* 0x0000000700247308 */ /* 0x0002620000002400 */
[----:B------:R-:W-:Y:S05]  /*82e0*/  @P6 IMAD.WIDE.U32 R4, R6, 0x60, R2 ;  /* 0x0000006006046825 */ /* 0x000fea00078e0002 */
[----:B------:R-:W-:Y:S02]  /*82f0*/  @P6 IADD3 R8, P4, R222, R4, RZ ;  /* 0x00000004de086210 */ /* 0x000fe40007f9e0ff */
[----:B------:R-:W-:Y:S02]  /*8300*/  @P6 IADD3 R0, R9, R5, RZ ;  /* 0x0000000509006210 */ /* 0x000fe40007ffe0ff */
[----:B------:R-:W-:Y:S02]  /*8310*/  @P6 LEA R16, P0, R8, c[0x0][0x1c8], 0x1 ;  /* 0x0000720008106a11 */ /* 0x000fe400078008ff */
[----:B------:R-:W-:Y:S04]  /*8320*/  @P6 IADD3.X R5, R0, R226, RZ, P4, !PT ;  /* 0x000000e200056210 */ /* 0x000fe800027fe4ff */
[----:B------:R-:W-:Y:S02]  /*8330*/  @P6 LEA.HI.X R17, R8, c[0x0][0x1cc], R5, 0x1, P0 ;  /* 0x0000730008116a11 */ /* 0x000fe400000f0c05 */
[-C--:B------:R-:W-:Y:S02]  /*8340*/  @P6 IADD3 R5, P0, R2, R4.reuse, RZ ;  /* 0x0000000402056210 */ /* 0x080fe40007f1e0ff */
[----:B------:R-:W-:Y:S01]  /*8350*/  @P6 IADD3 R8, P4, R222, 0x40, RZ ;  /* 0x00000040de086810 */ /* 0x000fe20007f9e0ff */
[----:B-1----:R-:W-:Y:S04]  /*8360*/  @P6 IMAD.WIDE.U32 R6, R6, 0x60, R12 ;  /* 0x0000006006066825 */ /* 0x002fe800078e000c */
[----:B------:R-:W-:Y:S01]  /*8370*/  @P6 IMAD.SHL.U32 R15, R6, 0x2, RZ ;  /* 0x00000002060f6824 */ /* 0x000fe200078e00ff */
[----:B------:R-:W-:Y:S01]  /*8380*/  @P6 IADD3 R2, R7, R9, RZ ;  /* 0x0000000907026210 */ /* 0x000fe20007ffe0ff */
[----:B------:R-:W-:Y:S01]  /*8390*/  FMUL.FTZ R9, R46, c[0x0][0x320] ;  /* 0x0000c8002e097a20 */ /* 0x000fe20000410000 */
[----:B------:R-:W-:Y:S01]  /*83a0*/  @P6 IADD3 R7, P5, R8, R4, RZ ;  /* 0x0000000408076210 */ /* 0x000fe20007fbe0ff */
[----:B------:R-:W3:Y:S01]  /*83b0*/  LDL R46, [R1+0x10] ;  /* 0x00001000012e7983 */ /* 0x000ee20000100800 */
[----:B------:R-:W-:Y:S01]  /*83c0*/  @P6 IADD3.X R4, RZ, R226, RZ, P4, !PT ;  /* 0x000000e2ff046210 */ /* 0x000fe200027fe4ff */
[----:B------:R1:W1:Y:S01]  /*83d0*/  MUFU.TANH R44, R9 ;  /* 0x00000009002c7308 */ /* 0x0002620000002400 */
[----:B------:R-:W-:Y:S02]  /*83e0*/  @P6 SHF.L.U64.HI R14, R6, 0x1, R2 ;  /* 0x00000001060e6819 */ /* 0x000fe40000010202 */
[C---:B------:R-:W-:Y:S02]  /*83f0*/  @P6 IADD3 R6, P4, R5.reuse, R8, RZ ;  /* 0x0000000805066210 */ /* 0x040fe40007f9e0ff */
[C---:B------:R-:W-:Y:S01]  /*8400*/  @P6 IADD3.X R2, R0.reuse, R3, RZ, P0, !PT ;  /* 0x0000000300026210 */ /* 0x040fe200007fe4ff */
[----:B------:R-:W-:Y:S01]  /*8410*/  @P6 IMAD.X R0, R0, 0x1, R4, P5 ;  /* 0x0000000100006824 */ /* 0x000fe200028e0604 */
[----:B------:R-:W-:Y:S01]  /*8420*/  @P6 IADD3 R3, P0, R5, R222, RZ ;  /* 0x000000de05036210 */ /* 0x000fe20007f1e0ff */
[----:B-----5:R-:W-:Y:S01]  /*8430*/  IMAD.IADD R5, R216, 0x1, R224 ;  /* 0x00000001d8057824 */ /* 0x020fe200078e02e0 */
[C---:B------:R-:W-:Y:S02]  /*8440*/  @P6 IADD3.X R4, R2.reuse, R4, RZ, P4, !PT ;  /* 0x0000000402046210 */ /* 0x040fe400027fe4ff */
[----:B------:R-:W-:Y:S02]  /*8450*/  @P6 IADD3.X R2, R2, R226, RZ, P0, !PT ;  /* 0x000000e202026210 */ /* 0x000fe400007fe4ff */
[----:B------:R-:W-:Y:S02]  /*8460*/  @P6 LEA R8, P0, R6, c[0x0][0x1c8], 0x1 ;  /* 0x0000720006086a11 */ /* 0x000fe400078008ff */
[----:B------:R-:W-:Y:S02]  /*8470*/  @P6 LEA R10, P4, R3, c[0x0][0x1c8], 0x1 ;  /* 0x00007200030a6a11 */ /* 0x000fe400078808ff */
[----:B------:R-:W-:Y:S02]  /*8480*/  @P6 LEA R12, P5, R7, c[0x0][0x1c8], 0x1 ;  /* 0x00007200070c6a11 */ /* 0x000fe400078a08ff */
[----:B------:R-:W-:Y:S02]  /*8490*/  @P6 LEA.HI.X R11, R3, c[0x0][0x1cc], R2, 0x1, P4 ;  /* 0x00007300030b6a11 */ /* 0x000fe400020f0c02 */
[----:B------:R-:W-:Y:S01]  /*84a0*/  @P6 LEA.HI.X R13, R7, c[0x0][0x1cc], R0, 0x1, P5 ;  /* 0x00007300070d6a11 */ /* 0x000fe200028f0c00 */
[----:B------:R-:W-:Y:S01]  /*84b0*/  FMUL.FTZ R0, R48, c[0x0][0x320] ;  /* 0x0000c80030007a20 */ /* 0x000fe20000410000 */
[----:B------:R-:W-:Y:S02]  /*84c0*/  @P6 IADD3 R2, P5, R15, 0x80, RZ ;  /* 0x000000800f026810 */ /* 0x000fe40007fbe0ff */
[----:B-1----:R-:W-:Y:S01]  /*84d0*/  @P6 LEA.HI.X R9, R6, c[0x0][0x1cc], R4, 0x1, P0 ;  /* 0x0000730006096a11 */ /* 0x002fe200000f0c04 */
[----:B------:R1:W1:Y:S01]  /*84e0*/  MUFU.TANH R34, R0 ;  /* 0x0000000000227308 */ /* 0x0002620000002400 */
[----:B------:R-:W-:Y:S01]  /*84f0*/  @P6 ISETP.GE.AND P0, PT, R228, c[0x0][0x1d4], PT ;  /* 0x00007500e4006a0c */ /* 0x000fe20003f06270 */
[----:B------:R-:W-:Y:S01]  /*8500*/  FMUL.FTZ R4, R49, c[0x0][0x320] ;  /* 0x0000c80031047a20 */ /* 0x000fe20000410000 */
[----:B------:R-:W-:Y:S04]  /*8510*/  @P6 IADD3 R6, P4, R15, c[0x0][0x1c8], RZ ;  /* 0x000072000f066a10 */ /* 0x000fe80007f9e0ff */
[----:B------:R-:W-:Y:S02]  /*8520*/  @P6 IADD3.X R7, R14, c[0x0][0x1cc], RZ, P4, !PT ;  /* 0x000073000e076a10 */ /* 0x000fe400027fe4ff */
[----:B------:R-:W-:Y:S01]  /*8530*/  @P6 IADD3 R2, P4, R2, c[0x0][0x1c8], RZ ;  /* 0x0000720002026a10 */ /* 0x000fe20007f9e0ff */
[----:B------:R-:W2:Y:S03]  /*8540*/  MUFU.TANH R33, R4 ;  /* 0x0000000400217308 */ /* 0x000ea60000002400 */
[----:B------:R-:W-:Y:S01]  /*8550*/  @P6 IADD3.X R3, RZ, c[0x0][0x1cc], R14, P4, P5 ;  /* 0x00007300ff036a10 */ /* 0x000fe200027ea40e */
[----:B------:R-:W-:Y:S01]  /*8560*/  @!PT LDS RZ, [RZ] ;  /* 0x00000000fffff984 */ /* 0x000fe20000000800 */
[----:B------:R-:W-:Y:S01]  /*8570*/  @!PT LDS RZ, [RZ] ;  /* 0x00000000fffff984 */ /* 0x000fe20000000800 */
[----:B------:R-:W-:Y:S01]  /*8580*/  @!PT LDS RZ, [RZ] ;  /* 0x00000000fffff984 */ /* 0x000fe20000000800 */
[----:B------:R5:W-:Y:S08]  /*8590*/  @P6 LDGSTS.E.BYPASS.LTC128B.128 [R218+0x8100], [R6.64], !P0 ;  /* 0x0810000006da6fae */ /* 0x000bf0000c101d48 */
[----:B------:R2:W-:Y:S01]  /*85a0*/  @P6 LDGSTS.E.BYPASS.LTC128B.128 [R218+0xb100], [R2.64], !P3 ;  /* 0x0b10000002da6fae */ /* 0x0005e2000d901d48 */
[----:B-1----:R-:W-:Y:S05]  /*85b0*/  @P2 IMAD.HI.U32 R0, R5, c[0x0][0x2c8], RZ ;  /* 0x0000b20005002a27 */ /* 0x002fea00078e00ff */
[----:B------:R-:W-:Y:S02]  /*85c0*/  @P2 SHF.R.U32.HI R5, RZ, c[0x0][0x2cc], R0 ;  /* 0x0000b300ff052a19 */ /* 0x000fe40000011600 */
[----:B------:R1:W-:Y:S01]  /*85d0*/  @P6 LDGSTS.E.BYPASS.LTC128B.128 [R218+0x9100], [R16.64], !P0 ;  /* 0x0910000010da6fae */ /* 0x0003e2000c101d48 */
[----:B------:R-:W-:Y:S04]  /*85e0*/  FMUL.FTZ R0, R50, c[0x0][0x320] ;  /* 0x0000c80032007a20 */ /* 0x000fe80000410000 */
[----:B------:R1:W1:Y:S03]  /*85f0*/  MUFU.TANH R38, R0 ;  /* 0x0000000000267308 */ /* 0x0002660000002400 */
[----:B------:R3:W-:Y:S08]  /*8600*/  @P6 LDGSTS.E.BYPASS.LTC128B.128 [R218+0xc100], [R12.64], !P3 ;  /* 0x0c1000000cda6fae */ /* 0x0007f0000d901d48 */
[----:B------:R3:W-:Y:S01]  /*8610*/  @P6 LDGSTS.E.BYPASS.LTC128B.128 [R218+0xa100], [R10.64], !P0 ;  /* 0x0a1000000ada6fae */ /* 0x0007e2000c101d48 */
[----:B--2---:R-:W-:Y:S04]  /*8620*/  FMUL.FTZ R2, R51, c[0x0][0x320] ;  /* 0x0000c80033027a20 */ /* 0x004fe80000410000 */
[----:B------:R2:W2:Y:S03]  /*8630*/  MUFU.TANH R37, R2 ;  /* 0x0000000200257308 */ /* 0x0004a60000002400 */
[----:B------:R3:W-:Y:S01]  /*8640*/  @P6 LDGSTS.E.BYPASS.LTC128B.128 [R218+0xd100], [R8.64], !P3 ;  /* 0x0d10000008da6fae */ /* 0x0007e2000d901d48 */
[----:B-1----:R-:W-:Y:S07]  /*8650*/  IMAD R0, R217, -0x60, RZ ;  /* 0xffffffa0d9007824 */ /* 0x002fee00078e02ff */
[----:B------:R-:W1:Y:S08]  /*8660*/  SHFL.IDX PT, R4, R5, RZ, 0x1c1f ;  /* 0x001c1fff05047589 */ /* 0x000e7000000e0000 */
[----:B------:R-:W0:Y:S01]  /*8670*/  LDGDEPBAR ;  /* 0x00000000000079af */ /* 0x000e220000000000 */
[----:B--2---:R-:W-:Y:S04]  /*8680*/  IADD3 R2, -R45, 0x1, R0 ;  /* 0x000000012d027810 */ /* 0x004fe80007ffe100 */
[----:B---3--:R-:W-:Y:S04]  /*8690*/  IADD3 R2, -R46, R2, R47 ;  /* 0x000000022e027210 */ /* 0x008fe80007ffe12f */
[C---:B-----5:R-:W-:Y:S02]  /*86a0*/  IADD3 R7, R2.reuse, c[0x0][0x328], RZ ;  /* 0x0000ca0002077a10 */ /* 0x060fe40007ffe0ff */
[----:B------:R-:W-:Y:S02]  /*86b0*/  IADD3 R6, R2, UR4, RZ ;  /* 0x0000000402067c10 */ /* 0x000fe4000fffe0ff */
[----:B-1----:R-:W-:Y:S02]  /*86c0*/  IADD3 R3, R7, R4, RZ ;  /* 0x0000000407037210 */ /* 0x002fe40007ffe0ff */
[----:B------:R-:W-:Y:S01]  /*86d0*/  IADD3 R2, R4, R6, RZ ;  /* 0x0000000604027210 */ /* 0x000fe20007ffe0ff */
[----:B------:R-:W-:-:S05]  /*86e0*/  @!P1 BRA `(.L_x_562) ;  /* 0x0000018000009947 */ /* 0x000fca0003800000 */
[----:B----4-:R-:W-:Y:S01]  /*86f0*/  IADD3 R4, -R46, R47, R4 ;  /* 0x0000002f2e047210 */ /* 0x010fe20007ffe104 */
[----:B------:R-:W-:Y:S03]  /*8700*/  BSSY B0, `(.L_x_563) ;  /* 0x0000011000007945 */ /* 0x000fe60003800000 */
        /* <DEDUP_REMOVED lines=11> */
.L_x_564:
[----:B------:R-:W-:Y:S04]  /*87c0*/  MOV R8, c[0x0][0x32c] ;  /* 0x0000cb0000087a02 */ /* 0x000fe80000000f00 */
[----:B------:R-:W-:Y:S11]  /*87d0*/  ISETP.NE.AND P0, PT, R8, 0x1, PT ;  /* 0x000000010800780c */ /* 0x000ff60003f05270 */
[----:B------:R-:W-:Y:S02]  /*87e0*/  @!UPT UIADD3 URZ, URZ, URZ, URZ ;  /* 0x0000003f3f3ff290 */ /* 0x000fe4000fffe03f */
[----:B------:R-:W-:Y:S05]  /*87f0*/  @P0 IMAD.HI.U32 R8, R4, c[0x0][0x330], RZ ;  /* 0x0000cc0004080a27 */ /* 0x000fea00078e00ff */
[----:B------:R-:W-:Y:S02]  /*8800*/  @P0 SHF.R.U32.HI R4, RZ, c[0x0][0x334], R8 ;  /* 0x0000cd00ff040a19 */ /* 0x000fe40000011608 */
.L_x_565:
[----:B------:R-:W-:Y:S05]  /*8810*/  BSYNC B0 ;  /* 0x0000000000007941 */ /* 0x000fea0003800000 */
.L_x_563:
[----:B------:R-:W-:Y:S04]  /*8820*/  IMAD.IADD R8, R0, 0x1, -R45 ;  /* 0x0000000100087824 */ /* 0x000fe800078e0a2d */
[----:B------:R-:W-:Y:S05]  /*8830*/  IMAD R4, R4, c[0x0][0x32c], R8 ;  /* 0x0000cb0004047a24 */ /* 0x000fea00078e0208 */
[----:B------:R-:W-:Y:S02]  /*8840*/  IADD3 R8, R4, c[0x0][0x32c], RZ ;  /* 0x0000cb0004087a10 */ /* 0x000fe40007ffe0ff */
[----:B------:R-:W-:Y:S02]  /*8850*/  IMNMX R2, R2, R4, !PT ;  /* 0x0000000402027217 */ /* 0x000fe40007800200 */
[----:B------:R-:W-:Y:S02]  /*8860*/  IMNMX R3, R3, R8, PT ;  /* 0x0000000803037217 */ /* 0x000fe40003800200 */
.L_x_562:
[C---:B----4-:R-:W-:Y:S01]  /*8870*/  ISETP.GE.AND P0, PT, R0.reuse, 0x2, PT ;  /* 0x000000020000780c */ /* 0x050fe20003f06270 */
[----:B------:R-:W1:Y:S01]  /*8880*/  SHFL.IDX PT, R4, R5, 0x1, 0x1c1f ;  /* 0x003c1f0005047f89 */ /* 0x000e6200000e0000 */
[----:B------:R-:W-:Y:S02]  /*8890*/  ISETP.GE.AND P4, PT, R0, 0x1, PT ;  /* 0x000000010000780c */ /* 0x000fe40003f86270 */
[----:B------:R-:W-:Y:S02]  /*88a0*/  P2R R13, PR, RZ, 0x1 ;  /* 0x00000001ff0d7803 */ /* 0x000fe40000000000 */
[C---:B------:R-:W-:Y:S02]  /*88b0*/  ISETP.GT.AND P0, PT, R2.reuse, 0x1, !P0 ;  /* 0x000000010200780c */ /* 0x040fe40004704270 */
[----:B------:R-:W-:Y:S02]  /*88c0*/  P2R R11, PR, RZ, 0x10 ;  /* 0x00000010ff0b7803 */ /* 0x000fe40000000000 */
[----:B------:R-:W-:Y:S02]  /*88d0*/  ISETP.GT.AND P4, PT, R2, RZ, !P4 ;  /* 0x000000ff0200720c */ /* 0x000fe40006784270 */
[C---:B------:R-:W-:Y:S02]  /*88e0*/  ISETP.LT.OR P0, PT, R3.reuse, 0x2, P0 ;  /* 0x000000020300780c */ /* 0x040fe40000701670 */
[----:B------:R-:W-:Y:S02]  /*88f0*/  ISETP.GE.AND P5, PT, R0, 0x9, PT ;  /* 0x000000090000780c */ /* 0x000fe40003fa6270 */
        /* <DEDUP_REMOVED lines=93> */
[----:B------:R-:W-:Y:S02]  /*8ed0*/  ISETP.GE.AND P6, PT, R0, 0x52, PT ;  /* 0x000000520000780c */ /* 0x000fe40003fc6270 */
[C---:B------:R-:W-:Y:S02]  /*8ee0*/  ISETP.LT.OR P0, PT, R3.reuse, 0x51, P0 ;  /* 0x000000510300780c */ /* 0x040fe40000701670 */
[----:B------:R-:W-:Y:S02]  /*8ef0*/  P2R R14, PR, RZ, 0x20 ;  /* 0x00000020ff0e7803 */ /* 0x000fe40000000000 */
[----:B------:R-:W-:Y:S02]  /*8f00*/  FSEL R189, R36, -INF , !P0 ;  /* 0xff80000024bd7808 */ /* 0x000fe40004000000 */
[----:B------:R-:W-:Y:S02]  /*8f10*/  ISETP.GT.AND P0, PT, R2, 0x51, !P6 ;  /* 0x000000510200780c */ /* 0x000fe40007704270 */
[----:B------:R-:W-:Y:S02]  /*8f20*/  ISETP.GE.AND P5, PT, R0, 0x59, PT ;  /* 0x000000590000780c */ /* 0x000fe40003fa6270 */
[----:B------:R-:W-:Y:S02]  /*8f30*/  ISETP.LT.OR P0, PT, R3, 0x52, P0 ;  /* 0x000000520300780c */ /* 0x000fe40000701670 */
[----:B------:R-:W-:Y:S02]  /*8f40*/  P2R R16, PR, RZ, 0x10 ;  /* 0x00000010ff107803 */ /* 0x000fe40000000000 */
[----:B------:R-:W-:Y:S02]  /*8f50*/  FSEL R190, R35, -INF , !P0 ;  /* 0xff80000023be7808 */ /* 0x000fe40004000000 */
[----:B------:R-:W-:Y:S02]  /*8f60*/  ISETP.GT.AND P0, PT, R2, 0x58, !P5 ;  /* 0x000000580200780c */ /* 0x000fe40006f04270 */
[----:B------:R-:W-:Y:S02]  /*8f70*/  ISETP.GE.AND P4, PT, R0, 0x5a, PT ;  /* 0x0000005a0000780c */ /* 0x000fe40003f86270 */
[C---:B------:R-:W-:Y:S04]  /*8f80*/  ISETP.LT.OR P0, PT, R3.reuse, 0x59, P0 ;  /* 0x000000590300780c */ /* 0x040fe80000701670 */
[----:B------:R-:W-:Y:S02]  /*8f90*/  FSEL R191, R34, -INF , !P0 ;  /* 0xff80000022bf7808 */ /* 0x000fe40004000000 */
[----:B------:R-:W-:Y:S01]  /*8fa0*/  ISETP.GT.AND P0, PT, R2, 0x59, !P4 ;  /* 0x000000590200780c */ /* 0x000fe20006704270 */
[--C-:B-1----:R-:W-:Y:S03]  /*8fb0*/  IMAD.IADD R2, R6, 0x1, R4.reuse ;  /* 0x0000000106027824 */ /* 0x102fe600078e0204 */
[----:B------:R-:W-:Y:S01]  /*8fc0*/  ISETP.LT.OR P0, PT, R3, 0x5a, P0 ;  /* 0x0000005a0300780c */ /* 0x000fe20000701670 */
[----:B------:R-:W-:Y:S03]  /*8fd0*/  IMAD.IADD R3, R7, 0x1, R4 ;  /* 0x0000000107037824 */ /* 0x000fe600078e0204 */
[----:B------:R-:W-:Y:S01]  /*8fe0*/  FSEL R216, R33, -INF , !P0 ;  /* 0xff80000021d87808 */ /* 0x000fe20004000000 */
[----:B------:R-:W-:-:S05]  /*8ff0*/  @!P1 BRA `(.L_x_566) ;  /* 0x0000018000009947 */ /* 0x000fca0003800000 */
[----:B------:R-:W-:Y:S01]  /*9000*/  IADD3 R4, -R46, R47, R4 ;  /* 0x0000002f2e047210 */ /* 0x000fe20007ffe104 */
        /* <DEDUP_REMOVED lines=12> */
.L_x_568:
[----:B------:R-:W-:Y:S04]  /*90d0*/  MOV R5, c[0x0][0x32c] ;  /* 0x0000cb0000057a02 */ /* 0x000fe80000000f00 */
[----:B------:R-:W-:Y:S11]  /*90e0*/  ISETP.NE.AND P0, PT, R5, 0x1, PT ;  /* 0x000000010500780c */ /* 0x000ff60003f05270 */
[----:B------:R-:W-:Y:S02]  /*90f0*/  @!UPT UIADD3 URZ, URZ, URZ, URZ ;  /* 0x0000003f3f3ff290 */ /* 0x000fe4000fffe03f */
[----:B------:R-:W-:Y:S05]  /*9100*/  @P0 IMAD.HI.U32 R5, R4, c[0x0][0x330], RZ ;  /* 0x0000cc0004050a27 */ /* 0x000fea00078e00ff */
[----:B------:R-:W-:Y:S02]  /*9110*/  @P0 SHF.R.U32.HI R4, RZ, c[0x0][0x334], R5 ;  /* 0x0000cd00ff040a19 */ /* 0x000fe40000011605 */
.L_x_569:
[----:B------:R-:W-:Y:S05]  /*9120*/  BSYNC B0 ;  /* 0x0000000000007941 */ /* 0x000fea0003800000 */
.L_x_567:
[----:B------:R-:W-:Y:S04]  /*9130*/  IMAD.IADD R0, R0, 0x1, -R45 ;  /* 0x0000000100007824 */ /* 0x000fe800078e0a2d */
[----:B------:R-:W-:Y:S05]  /*9140*/  IMAD R0, R4, c[0x0][0x32c], R0 ;  /* 0x0000cb0004007a24 */ /* 0x000fea00078e0200 */
[----:B------:R-:W-:Y:S02]  /*9150*/  IADD3 R4, R0, c[0x0][0x32c], RZ ;  /* 0x0000cb0000047a10 */ /* 0x000fe40007ffe0ff */
[----:B------:R-:W-:Y:S02]  /*9160*/  IMNMX R2, R2, R0, !PT ;  /* 0x0000000002027217 */ /* 0x000fe40007800200 */
[----:B------:R-:W-:Y:S02]  /*9170*/  IMNMX R3, R3, R4, PT ;  /* 0x0000000403037217 */ /* 0x000fe40003800200 */
.L_x_566:
[----:B------:R-:W-:Y:S01]  /*9180*/  ISETP.NE.AND P0, PT, R11, RZ, PT ;  /* 0x000000ff0b00720c */ /* 0x000fe20003f05270 */
[----:B------:R-:W2:Y:S01]  /*9190*/  LDL.LU R250, [R1+0x8] ;  /* 0x0000080001fa7983 */ /* 0x000ea20000300800 */
[----:B------:R-:W-:Y:S02]  /*91a0*/  FMNMX.FTZ R0, R8, R69, !PT ;  /* 0x0000004508007209 */ /* 0x000fe40007810000 */
[----:B------:R-:W-:Y:S01]  /*91b0*/  ISETP.GT.AND P0, PT, R2, RZ, !P0 ;  /* 0x000000ff0200720c */ /* 0x000fe20004704270 */
[----:B------:R-:W3:Y:S01]  /*91c0*/  LDL.LU R249, [R1+0xc] ;  /* 0x00000c0001f97983 */ /* 0x000ee20000300800 */
        /* <DEDUP_REMOVED lines=54> */
[----:B------:R-:W-:Y:S01]  /*9530*/  FMNMX.FTZ R0, R182, R0, !PT ;  /* 0x00000000b6007209 */ /* 0x000fe20007810000 */
[----:B------:R-:W-:Y:S01]  /*9540*/  LDSM.16.MT88.4 R28, [R195] ;  /* 0x00000000c31c783b */ /* 0x000fe20000004200 */
        /* <DEDUP_REMOVED lines=23> */
[C---:B------:R-:W-:Y:S02]  /*96c0*/  ISETP.LT.OR P0, PT, R3.reuse, 0x2a, P0 ;  /* 0x0000002a0300780c */ /* 0x040fe40000701670 */
[----:B------:R-:W-:Y:S01]  /*96d0*/  ISETP.GT.AND P6, PT, R2, 0x51, !P6 ;  /* 0x000000510200780c */ /* 0x000fe200077c4270 */
[----:B------:R-:W1:Y:S01]  /*96e0*/  SHFL.BFLY PT, R13, R0, 0x2, 0x1f ;  /* 0x0c401f00000d7f89 */ /* 0x000e6200000e0000 */
[----:B------:R-:W-:Y:S02]  /*96f0*/  FSEL R144, R144, -INF , !P0 ;  /* 0xff80000090907808 */ /* 0x000fe40004000000 */
[----:B------:R-:W-:Y:S02]  /*9700*/  ISETP.NE.AND P0, PT, R24, RZ, PT ;  /* 0x000000ff1800720c */ /* 0x000fe40003f05270 */
[----:B------:R-:W-:Y:S02]  /*9710*/  FMNMX.FTZ R11, R144, R11, !PT ;  /* 0x0000000b900b7209 */ /* 0x000fe40007810000 */
[C---:B------:R-:W-:Y:S02]  /*9720*/  ISETP.GT.AND P0, PT, R2.reuse, 0x30, !P0 ;  /* 0x000000300200780c */ /* 0x040fe40004704270 */
[C---:B------:R-:W-:Y:S02]  /*9730*/  ISETP.GT.AND P5, PT, R2.reuse, 0x58, !P5 ;  /* 0x000000580200780c */ /* 0x040fe40006fa4270 */
[----:B------:R-:W-:Y:S02]  /*9740*/  ISETP.LT.OR P0, PT, R3, 0x31, P0 ;  /* 0x000000310300780c */ /* 0x000fe40000701670 */
[C---:B------:R-:W-:Y:S02]  /*9750*/  ISETP.GT.AND P4, PT, R2.reuse, 0x59, !P4 ;  /* 0x000000590200780c */ /* 0x040fe40006784270 */
[----:B------:R-:W-:Y:S02]  /*9760*/  FSEL R139, R139, -INF , !P0 ;  /* 0xff8000008b8b7808 */ /* 0x000fe40004000000 */
[----:B------:R-:W-:Y:S02]  /*9770*/  ISETP.NE.AND P0, PT, R23, RZ, PT ;  /* 0x000000ff1700720c */ /* 0x000fe40003f05270 */
[----:B------:R-:W-:Y:S02]  /*9780*/  FMNMX.FTZ R11, R139, R11, !PT ;  /* 0x0000000b8b0b7209 */ /* 0x000fe40007810000 */
[----:B------:R-:W-:Y:S02]  /*9790*/  ISETP.GT.AND P0, PT, R2, 0x31, !P0 ;  /* 0x000000310200780c */ /* 0x000fe40004704270 */
[C---:B------:R-:W-:Y:S02]  /*97a0*/  ISETP.LT.OR P6, PT, R3.reuse, 0x52, P6 ;  /* 0x000000520300780c */ /* 0x040fe400037c1670 */
[C---:B------:R-:W-:Y:S02]  /*97b0*/  ISETP.LT.OR P0, PT, R3.reuse, 0x32, P0 ;  /* 0x000000320300780c */ /* 0x040fe40000701670 */
[----:B------:R-:W-:Y:S02]  /*97c0*/  ISETP.LT.OR P5, PT, R3, 0x59, P5 ;  /* 0x000000590300780c */ /* 0x000fe40002fa1670 */
[----:B------:R-:W-:Y:S02]  /*97d0*/  FSEL R137, R137, -INF , !P0 ;  /* 0xff80000089897808 */ /* 0x000fe40004000000 */
[----:B------:R-:W-:Y:S02]  /*97e0*/  ISETP.NE.AND P0, PT, R22, RZ, PT ;  /* 0x000000ff1600720c */ /* 0x000fe40003f05270 */
[----:B------:R-:W-:Y:S02]  /*97f0*/  FMNMX.FTZ R11, R137, R11, !PT ;  /* 0x0000000b890b7209 */ /* 0x000fe40007810000 */
[C---:B------:R-:W-:Y:S02]  /*9800*/  ISETP.GT.AND P0, PT, R2.reuse, 0x38, !P0 ;  /* 0x000000380200780c */ /* 0x040fe40004704270 */
[C---:B------:R-:W-:Y:S02]  /*9810*/  ISETP.LT.OR P4, PT, R3.reuse, 0x5a, P4 ;  /* 0x0000005a0300780c */ /* 0x040fe40002781670 */
[----:B------:R-:W-:Y:S02]  /*9820*/  ISETP.LT.OR P0, PT, R3, 0x39, P0 ;  /* 0x000000390300780c */ /* 0x000fe40000701670 */
[----:B------:R-:W-:Y:S02]  /*9830*/  FSEL R162, R43, -INF , !P6 ;  /* 0xff8000002ba27808 */ /* 0x000fe40007000000 */
[----:B------:R-:W-:Y:S02]  /*9840*/  FSEL R147, R123, -INF , !P0 ;  /* 0xff8000007b937808 */ /* 0x000fe40004000000 */
[----:B------:R-:W-:Y:S02]  /*9850*/  ISETP.NE.AND P0, PT, R21, RZ, PT ;  /* 0x000000ff1500720c */ /* 0x000fe40003f05270 */
[----:B------:R-:W-:Y:S02]  /*9860*/  FMNMX.FTZ R11, R147, R11, !PT ;  /* 0x0000000b930b7209 */ /* 0x000fe40007810000 */
[----:B------:R-:W-:Y:S02]  /*9870*/  ISETP.GT.AND P0, PT, R2, 0x39, !P0 ;  /* 0x000000390200780c */ /* 0x000fe40004704270 */
[----:B------:R-:W-:Y:S02]  /*9880*/  FSEL R163, R38, -INF , !P5 ;  /* 0xff80000026a37808 */ /* 0x000fe40006800000 */
[C---:B------:R-:W-:Y:S04]  /*9890*/  ISETP.LT.OR P0, PT, R3.reuse, 0x3a, P0 ;  /* 0x0000003a0300780c */ /* 0x040fe80000701670 */
[----:B------:R-:W-:Y:S02]  /*98a0*/  FSEL R148, R122, -INF , !P0 ;  /* 0xff8000007a947808 */ /* 0x000fe40004000000 */
[----:B------:R-:W-:Y:S02]  /*98b0*/  ISETP.NE.AND P0, PT, R20, RZ, PT ;  /* 0x000000ff1400720c */ /* 0x000fe40003f05270 */
[----:B------:R-:W-:Y:S01]  /*98c0*/  FMNMX.FTZ R11, R148, R11, !PT ;  /* 0x0000000b940b7209 */ /* 0x000fe20007810000 */
[----:B------:R-:W-:Y:S01]  /*98d0*/  LDSM.16.MT88.4 R20, [R196] ;  /* 0x00000000c414783b */ /* 0x000fe20000004200 */
[C---:B------:R-:W-:Y:S04]  /*98e0*/  ISETP.GT.AND P0, PT, R2.reuse, 0x40, !P0 ;  /* 0x000000400200780c */ /* 0x040fe80004704270 */
[----:B------:R-:W-:Y:S04]  /*98f0*/  ISETP.LT.OR P0, PT, R3, 0x41, P0 ;  /* 0x000000410300780c */ /* 0x000fe80000701670 */
[----:B------:R-:W-:Y:S02]  /*9900*/  FSEL R149, R121, -INF , !P0 ;  /* 0xff80000079957808 */ /* 0x000fe40004000000 */
[----:B------:R-:W-:Y:S02]  /*9910*/  ISETP.NE.AND P0, PT, R19, RZ, PT ;  /* 0x000000ff1300720c */ /* 0x000fe40003f05270 */
[----:B------:R-:W-:Y:S02]  /*9920*/  FMNMX.FTZ R11, R149, R11, !PT ;  /* 0x0000000b950b7209 */ /* 0x000fe40007810000 */
[----:B------:R-:W-:Y:S04]  /*9930*/  ISETP.GT.AND P0, PT, R2, 0x41, !P0 ;  /* 0x000000410200780c */ /* 0x000fe80004704270 */
[C---:B------:R-:W-:Y:S04]  /*9940*/  ISETP.LT.OR P0, PT, R3.reuse, 0x42, P0 ;  /* 0x000000420300780c */ /* 0x040fe80000701670 */
[----:B------:R-:W-:Y:S02]  /*9950*/  FSEL R150, R120, -INF , !P0 ;  /* 0xff80000078967808 */ /* 0x000fe40004000000 */
[----:B------:R-:W-:Y:S02]  /*9960*/  ISETP.NE.AND P0, PT, R18, RZ, PT ;  /* 0x000000ff1200720c */ /* 0x000fe40003f05270 */
[----:B------:R-:W-:Y:S02]  /*9970*/  FMNMX.FTZ R11, R150, R11, !PT ;  /* 0x0000000b960b7209 */ /* 0x000fe40007810000 */
[C---:B------:R-:W-:Y:S04]  /*9980*/  ISETP.GT.AND P0, PT, R2.reuse, 0x48, !P0 ;  /* 0x000000480200780c */ /* 0x040fe80004704270 */
[----:B------:R-:W-:Y:S04]  /*9990*/  ISETP.LT.OR P0, PT, R3, 0x49, P0 ;  /* 0x000000490300780c */ /* 0x000fe80000701670 */
[----:B------:R-:W-:Y:S02]  /*99a0*/  FSEL R157, R71, -INF , !P0 ;  /* 0xff800000479d7808 */ /* 0x000fe40004000000 */
[----:B------:R-:W-:Y:S02]  /*99b0*/  ISETP.NE.AND P0, PT, R17, RZ, PT ;  /* 0x000000ff1100720c */ /* 0x000fe40003f05270 */
[----:B------:R-:W-:Y:S02]  /*99c0*/  FMNMX.FTZ R11, R157, R11, !PT ;  /* 0x0000000b9d0b7209 */ /* 0x000fe40007810000 */
[----:B------:R-:W-:Y:S02]  /*99d0*/  ISETP.GT.AND P0, PT, R2, 0x49, !P0 ;  /* 0x000000490200780c */ /* 0x000fe40004704270 */
[----:B------:R-:W-:Y:S02]  /*99e0*/  FSEL R71, R37, -INF , !P4 ;  /* 0xff80000025477808 */ /* 0x000fe40006000000 */
[C---:B------:R-:W-:Y:S01]  /*99f0*/  ISETP.LT.OR P0, PT, R3.reuse, 0x4a, P0 ;  /* 0x0000004a0300780c */ /* 0x040fe20000701670 */
[----:B------:R-:W-:Y:S03]  /*9a00*/  LDSM.16.MT88.4 R36, [R211] ;  /* 0x00000000d324783b */ /* 0x000fe60000004200 */
[----:B------:R-:W-:Y:S02]  /*9a10*/  FSEL R158, R42, -INF , !P0 ;  /* 0xff8000002a9e7808 */ /* 0x000fe40004000000 */
[----:B------:R-:W-:Y:S02]  /*9a20*/  ISETP.NE.AND P0, PT, R16, RZ, PT ;  /* 0x000000ff1000720c */ /* 0x000fe40003f05270 */
[----:B------:R-:W-:Y:S02]  /*9a30*/  FMNMX.FTZ R11, R158, R11, !PT ;  /* 0x0000000b9e0b7209 */ /* 0x000fe40007810000 */
[----:B------:R-:W-:Y:S04]  /*9a40*/  ISETP.GT.AND P0, PT, R2, 0x50, !P0 ;  /* 0x000000500200780c */ /* 0x000fe80004704270 */
[----:B------:R-:W-:Y:S04]  /*9a50*/  ISETP.LT.OR P0, PT, R3, 0x51, P0 ;  /* 0x000000510300780c */ /* 0x000fe80000701670 */
[----:B------:R-:W-:Y:S02]  /*9a60*/  FSEL R161, R44, -INF , !P0 ;  /* 0xff8000002ca17808 */ /* 0x000fe40004000000 */
[----:B------:R-:W-:Y:S02]  /*9a70*/  LDSM.16.MT88.4 R44, [R192+0x3000] ;  /* 0x00300000c02c783b */ /* 0x000fe40000004200 */
[----:B------:R-:W-:Y:S02]  /*9a80*/  FMNMX.FTZ R2, R161, R11, !PT ;  /* 0x0000000ba1027209 */ /* 0x000fe40007810000 */
[----:B-1----:R-:W-:Y:S02]  /*9a90*/  FMNMX.FTZ R3, R0, R13, !PT ;  /* 0x0000000d00037209 */ /* 0x002fe40007810000 */
[----:B------:R-:W-:Y:S03]  /*9aa0*/  FMNMX.FTZ R0, R162, R2, !PT ;  /* 0x00000002a2007209 */ /* 0x000fe60007810000 */
[----:B------:R-:W1:Y:S01]  /*9ab0*/  SHFL.BFLY PT, R11, R3, 0x1, 0x1f ;  /* 0x0c201f00030b7f89 */ /* 0x000e6200000e0000 */
[----:B------:R-:W-:Y:S04]  /*9ac0*/  FMNMX.FTZ R0, R163, R0, !PT ;  /* 0x00000000a3007209 */ /* 0x000fe80007810000 */
[----:B------:R-:W-:Y:S05]  /*9ad0*/  FMNMX.FTZ R0, R71, R0, !PT ;  /* 0x0000000047007209 */ /* 0x000fea0007810000 */
[----:B------:R-:W4:Y:S01]  /*9ae0*/  SHFL.BFLY PT, R2, R0, 0x2, 0x1f ;  /* 0x0c401f0000027f89 */ /* 0x000f2200000e0000 */
[----:B-1----:R-:W-:Y:S04]  /*9af0*/  FMNMX.FTZ R68, R3, R11, !PT ;  /* 0x0000000b03447209 */ /* 0x002fe80007810000 */
[C---:B------:R-:W-:Y:S01]  /*9b00*/  FSETP.NEU.FTZ.AND P0, PT, R68.reuse, -INF , PT ;  /* 0xff8000004400780b */ /* 0x040fe20003f1d000 */
[----:B------:R-:W-:Y:S05]  /*9b10*/  FMUL.FTZ R3, R68, c[0x0][0x2d0] ;  /* 0x0000b40044037a20 */ /* 0x000fea0000410000 */
[----:B------:R-:W-:Y:S02]  /*9b20*/  FSEL R132, R3, RZ, P0 ;  /* 0x000000ff03847208 */ /* 0x000fe40000000000 */
[----:B----4-:R-:W-:Y:S03]  /*9b30*/  FMNMX.FTZ R2, R0, R2, !PT ;  /* 0x0000000200027209 */ /* 0x010fe60007810000 */
[--C-:B------:R-:W-:Y:S02]  /*9b40*/  FFMA.FTZ R0, R8, c[0x0][0x2d0], -R132.reuse ;  /* 0x0000b40008007a23 */ /* 0x100fe40000010884 */
[----:B------:R-:W1:Y:S01]  /*9b50*/  SHFL.BFLY PT, R3, R2, 0x1, 0x1f ;  /* 0x0c201f0002037f89 */ /* 0x000e6200000e0000 */
[--C-:B------:R-:W-:Y:S01]  /*9b60*/  FFMA.FTZ R8, R12, c[0x0][0x2d0], -R132.reuse ;  /* 0x0000b4000c087a23 */ /* 0x100fe20000010884 */
[----:B------:R4:W-:Y:S06]  /*9b70*/  MUFU.EX2 R244, R0 ;  /* 0x0000000000f47308 */ /* 0x0009ec0000000800 */
[----:B------:R-:W5:Y:S04]  /*9b80*/  LDSM.16.MT88.4 R12, [R192] ;  /* 0x00000000c00c783b */ /* 0x000f680000004200 */
[----:B------:R2:W-:Y:S01]  /*9b90*/  MUFU.EX2 R245, R8 ;  /* 0x0000000800f57308 */ /* 0x0005e20000000800 */
[----:B-1----:R-:W-:Y:S01]  /*9ba0*/  FMNMX.FTZ R3, R2, R3, !PT ;  /* 0x0000000302037209 */ /* 0x002fe20007810000 */
[--C-:B----4-:R-:W-:Y:S08]  /*9bb0*/  FFMA.FTZ R0, R10, c[0x0][0x2d0], -R132.reuse ;  /* 0x0000b4000a007a23 */ /* 0x110ff00000010884 */
[----:B------:R1:W4:Y:S01]  /*9bc0*/  MUFU.EX2 R247, R0 ;  /* 0x0000000000f77308 */ /* 0x0003220000000800 */
[----:B--2---:R-:W-:Y:S02]  /*9bd0*/  FMUL.FTZ R8, R3, c[0x0][0x2d0] ;  /* 0x0000b40003087a20 */ /* 0x004fe40000410000 */
[----:B-1----:R-:W-:Y:S01]  /*9be0*/  FFMA.FTZ R0, R9, c[0x0][0x2d0], -R132 ;  /* 0x0000b40009007a23 */ /* 0x002fe20000010884 */
[----:B----4-:R-:W-:Y:S06]  /*9bf0*/  F2FP.BF16.PACK_AB R120, R247, R244 ;  /* 0x000000f4f778723e */ /* 0x010fec00000010ff */
[----:B------:R1:W2:Y:S02]  /*9c00*/  MUFU.EX2 R246, R0 ;  /* 0x0000000000f67308 */ /* 0x0002a40000000800 */
[----:B-1----:R-:W-:Y:S02]  /*9c10*/  FSEL R0, R68, RZ, P0 ;  /* 0x000000ff44007208 */ /* 0x002fe40000000000 */
[----:B------:R-:W-:Y:S02]  /*9c20*/  FSETP.NEU.FTZ.AND P0, PT, R3, -INF , PT ;  /* 0xff8000000300780b */ /* 0x000fe40003f1d000 */
[----:B--2---:R-:W-:Y:S01]  /*9c30*/  F2FP.BF16.PACK_AB R122, R245, R246 ;  /* 0x000000f6f57a723e */ /* 0x004fe200000010ff */
[----:B------:R-:W-:Y:S01]  /*9c40*/  FADD.FTZ R0, -R0, R69 ;  /* 0x0000004500007221 */ /* 0x000fe20000010100 */
[----:B------:R-:W-:Y:S03]  /*9c50*/  FSEL R69, R8, RZ, P0 ;  /* 0x000000ff08457208 */ /* 0x000fe60000000000 */
[----:B------:R-:W-:Y:S02]  /*9c60*/  FMUL.FTZ R0, R0, c[0x0][0x2d0] ;  /* 0x0000b40000007a20 */ /* 0x000fe40000410000 */
[--C-:B------:R-:W-:Y:S02]  /*9c70*/  FFMA.FTZ R4, R4, c[0x0][0x2d0], -R69.reuse ;  /* 0x0000b40004047a23 */ /* 0x100fe40000010845 */
[----:B------:R1:W2:Y:S01]  /*9c80*/  MUFU.EX2 R2, R0 ;  /* 0x0000000000027308 */ /* 0x0002a20000000800 */
[--C-:B------:R-:W-:Y:S09]  /*9c90*/  FFMA.FTZ R7, R7, c[0x0][0x2d0], -R69.reuse ;  /* 0x0000b40007077a23 */ /* 0x100ff20000010845 */
[----:B------:R4:W-:Y:S10]  /*9ca0*/  MUFU.EX2 R243, R4 ;  /* 0x0000000400f37308 */ /* 0x0009f40000000800 */
[----:B------:R-:W-:Y:S01]  /*9cb0*/  MUFU.EX2 R240, R7 ;  /* 0x0000000700f07308 */ /* 0x000fe20000000800 */
[--C-:B-1----:R-:W-:Y:S02]  /*9cc0*/  FFMA.FTZ R0, R6, c[0x0][0x2d0], -R69.reuse ;  /* 0x0000b40006007a23 */ /* 0x102fe40000010845 */
[C---:B--2---:R-:W-:Y:S02]  /*9cd0*/  FMUL.FTZ R8, R2.reuse, R76 ;  /* 0x0000004c02087220 */ /* 0x044fe40000410000 */
[C---:B------:R-:W-:Y:S05]  /*9ce0*/  FMUL.FTZ R9, R2.reuse, R77 ;  /* 0x0000004d02097220 */ /* 0x040fea0000410000 */
[----:B------:R-:W1:Y:S01]  /*9cf0*/  MUFU.EX2 R242, R0 ;  /* 0x0000000000f27308 */ /* 0x000e620000000800 */
[C---:B------:R-:W-:Y:S02]  /*9d00*/  FMUL.FTZ R16, R2.reuse, R84 ;  /* 0x0000005402107220 */ /* 0x040fe40000410000 */
[C---:B------:R-:W-:Y:S02]  /*9d10*/  FMUL.FTZ R17, R2.reuse, R85 ;  /* 0x0000005502117220 */ /* 0x040fe40000410000 */
[C---:B----4-:R-:W-:Y:S02]  /*9d20*/  FMUL.FTZ R4, R2.reuse, R72 ;  /* 0x0000004802047220 */ /* 0x050fe40000410000 */
        /* <DEDUP_REMOVED lines=8> */
[----:B------:R-:W-:Y:S01]  /*9db0*/  FMUL.FTZ R60, R2, R60 ;  /* 0x0000003c023c7220 */ /* 0x000fe20000410000 */
[----:B-1----:R-:W-:Y:S01]  /*9dc0*/  F2FP.BF16.PACK_AB R121, R242, R243 ;  /* 0x000000f3f279723e */ /* 0x002fe200000010ff */
[--C-:B------:R-:W-:Y:S02]  /*9dd0*/  FFMA.FTZ R0, R5, c[0x0][0x2d0], -R69.reuse ;  /* 0x0000b40005007a23 */ /* 0x100fe40000010845 */
[C---:B------:R-:W-:Y:S02]  /*9de0*/  FMUL.FTZ R5, R2.reuse, R73 ;  /* 0x0000004902057220 */ /* 0x040fe40000410000 */
[----:B------:R1:W2:Y:S01]  /*9df0*/  MUFU.EX2 R241, R0 ;  /* 0x0000000000f17308 */ /* 0x0002a20000000800 */
[C---:B------:R-:W-:Y:S02]  /*9e00*/  FMUL.FTZ R61, R2.reuse, R61 ;  /* 0x0000003d023d7220 */ /* 0x040fe40000410000 */
[C---:B------:R-:W-:Y:S02]  /*9e10*/  FMUL.FTZ R64, R2.reuse, R64 ;  /* 0x0000004002407220 */ /* 0x040fe40000410000 */
[----:B------:R-:W-:Y:S01]  /*9e20*/  FMUL.FTZ R65, R2, R65 ;  /* 0x0000004102417220 */ /* 0x000fe20000410000 */
[----:B-1----:R-:W-:Y:S02]  /*9e30*/  FSEL R0, R3, RZ, P0 ;  /* 0x000000ff03007208 */ /* 0x002fe40000000000 */
[----:B--2---:R-:W-:Y:S02]  /*9e40*/  F2FP.BF16.PACK_AB R123, R240, R241 ;  /* 0x000000f1f07b723e */ /* 0x004fe400000010ff */
[----:B------:R-:W-:Y:S01]  /*9e50*/  ISETP.GT.AND P0, PT, R217, R248, PT ;  /* 0x000000f8d900720c */ /* 0x000fe20003f04270 */
[----:B------:R-:W-:Y:S02]  /*9e60*/  FADD.FTZ R0, -R0, R70 ;  /* 0x0000004600007221 */ /* 0x000fe40000010100 */
[--C-:B------:R-:W-:Y:S02]  /*9e70*/  FFMA.FTZ R70, R133, c[0x0][0x2d0], -R69.reuse ;  /* 0x0000b40085467a23 */ /* 0x100fe40000010845 */
[----:B------:R-:W-:Y:S02]  /*9e80*/  FMUL.FTZ R0, R0, c[0x0][0x2d0] ;  /* 0x0000b40000007a20 */ /* 0x000fe40000410000 */
[----:B------:R1:W-:Y:S10]  /*9e90*/  MUFU.EX2 R235, R70 ;  /* 0x0000004600eb7308 */ /* 0x0003f40000000800 */
[----:B------:R-:W2:Y:S01]  /*9ea0*/  MUFU.EX2 R0, R0 ;  /* 0x0000000000007308 */ /* 0x000ea20000000800 */
[--C-:B-1----:R-:W-:Y:S09]  /*9eb0*/  FFMA.FTZ R70, R134, c[0x0][0x2d0], -R69.reuse ;  /* 0x0000b40086467a23 */ /* 0x102ff20000010845 */
[----:B------:R1:W-:Y:S01]  /*9ec0*/  MUFU.EX2 R234, R70 ;  /* 0x0000004600ea7308 */ /* 0x0003e20000000800 */
[C---:B--2---:R-:W-:Y:S02]  /*9ed0*/  FMUL.FTZ R6, R0.reuse, R74 ;  /* 0x0000004a00067220 */ /* 0x044fe40000410000 */
[C---:B------:R-:W-:Y:S02]  /*9ee0*/  FMUL.FTZ R7, R0.reuse, R75 ;  /* 0x0000004b00077220 */ /* 0x040fe40000410000 */
[----:B------:R-:W2:Y:S01]  /*9ef0*/  LDSM.16.MT88.4 R72, [R196+0x3000] ;  /* 0x00300000c448783b */ /* 0x000ea20000004200 */
[C---:B------:R-:W-:Y:S02]  /*9f00*/  FMUL.FTZ R10, R0.reuse, R78 ;  /* 0x0000004e000a7220 */ /* 0x040fe40000410000 */
[C---:B------:R-:W-:Y:S02]  /*9f10*/  FMUL.FTZ R11, R0.reuse, R79 ;  /* 0x0000004f000b7220 */ /* 0x040fe40000410000 */
[C---:B-----5:R-:W-:Y:S03]  /*9f20*/  HMMA.16816.F32.BF16 R4, R120.reuse, R12, R4 ;  /* 0x0000000c7804723c */ /* 0x060fe60000041804 */
[----:B------:R-:W4:Y:S02]  /*9f30*/  LDSM.16.MT88.4 R76, [R195+0x3000] ;  /* 0x00300000c34c783b */ /* 0x000f240000004200 */
[----:B------:R-:W-:Y:S02]  /*9f40*/  FMUL.FTZ R18, R0, R86 ;  /* 0x0000005600127220 */ /* 0x000fe40000410000 */
[C---:B------:R-:W-:Y:S01]  /*9f50*/  FMUL.FTZ R12, R2.reuse, R80 ;  /* 0x00000050020c7220 */ /* 0x040fe20000410000 */
[C---:B------:R-:W-:Y:S04]  /*9f60*/  HMMA.16816.F32.BF16 R8, R120.reuse, R14, R8 ;  /* 0x0000000e7808723c */ /* 0x040fe80000041808 */
[----:B------:R-:W-:Y:S02]  /*9f70*/  FMUL.FTZ R13, R2, R81 ;  /* 0x00000051020d7220 */ /* 0x000fe40000410000 */
[C---:B------:R-:W-:Y:S02]  /*9f80*/  FMUL.FTZ R19, R0.reuse, R87 ;  /* 0x0000005700137220 */ /* 0x040fe40000410000 */
[C---:B------:R-:W-:Y:S01]  /*9f90*/  FMUL.FTZ R14, R0.reuse, R82 ;  /* 0x00000052000e7220 */ /* 0x040fe20000410000 */
[----:B------:R-:W-:Y:S03]  /*9fa0*/  LDSM.16.MT88.4 R84, [R192+0x800] ;  /* 0x00080000c054783b */ /* 0x000fe60000004200 */
[C---:B------:R-:W-:Y:S02]  /*9fb0*/  FMUL.FTZ R15, R0.reuse, R83 ;  /* 0x00000053000f7220 */ /* 0x040fe40000410000 */
[C---:B------:R-:W-:Y:S02]  /*9fc0*/  FMUL.FTZ R26, R0.reuse, R94 ;  /* 0x0000005e001a7220 */ /* 0x040fe40000410000 */
[C---:B------:R-:W-:Y:S01]  /*9fd0*/  FMUL.FTZ R27, R0.reuse, R95 ;  /* 0x0000005f001b7220 */ /* 0x040fe20000410000 */
[----:B------:R-:W5:Y:S01]  /*9fe0*/  LDSM.16.MT88.4 R80, [R198+0x3000] ;  /* 0x00300000c650783b */ /* 0x000f620000004200 */
[C---:B------:R-:W-:Y:S01]  /*9ff0*/  FMUL.FTZ R34, R0.reuse, R102 ;  /* 0x0000006600227220 */ /* 0x040fe20000410000 */
[C---:B------:R-:W-:Y:S03]  /*a000*/  HMMA.16816.F32.BF16 R12, R120.reuse, R20, R12 ;  /* 0x00000014780c723c */ /* 0x040fe6000004180c */
[C---:B------:R-:W-:Y:S02]  /*a010*/  FMUL.FTZ R35, R0.reuse, R103 ;  /* 0x0000006700237220 */ /* 0x040fe40000410000 */
[----:B------:R-:W-:Y:S01]  /*a020*/  FMUL.FTZ R42, R0, R110 ;  /* 0x0000006e002a7220 */ /* 0x000fe20000410000 */
[----:B------:R-:W-:Y:S01]  /*a030*/  LDSM.16.MT88.4 R92, [R198+0x800] ;  /* 0x00080000c65c783b */ /* 0x000fe20000004200 */
[C---:B------:R-:W-:Y:S01]  /*a040*/  FMUL.FTZ R20, R2.reuse, R88 ;  /* 0x0000005802147220 */ /* 0x040fe20000410000 */
[C---:B------:R-:W-:Y:S04]  /*a050*/  HMMA.16816.F32.BF16 R16, R120.reuse, R22, R16 ;  /* 0x000000167810723c */ /* 0x040fe80000041810 */
[----:B------:R-:W-:Y:S02]  /*a060*/  FMUL.FTZ R21, R2, R89 ;  /* 0x0000005902157220 */ /* 0x000fe40000410000 */
[--C-:B-1----:R-:W-:Y:S01]  /*a070*/  FFMA.FTZ R70, R135, c[0x0][0x2d0], -R69.reuse ;  /* 0x0000b40087467a23 */ /* 0x102fe20000010845 */
[----:B------:R-:W-:Y:S01]  /*a080*/  LDSM.16.MT88.4 R100, [R195+0x2800] ;  /* 0x00280000c364783b */ /* 0x000fe20000004200 */
[C---:B------:R-:W-:Y:S02]  /*a090*/  FMUL.FTZ R22, R0.reuse, R90 ;  /* 0x0000005a00167220 */ /* 0x040fe40000410000 */
[----:B------:R1:W-:Y:S02]  /*a0a0*/  MUFU.EX2 R233, R70 ;  /* 0x0000004600e97308 */ /* 0x0003e40000000800 */
[C---:B------:R-:W-:Y:S02]  /*a0b0*/  FMUL.FTZ R23, R0.reuse, R91 ;  /* 0x0000005b00177220 */ /* 0x040fe40000410000 */
[C---:B------:R-:W-:Y:S01]  /*a0c0*/  FMUL.FTZ R43, R0.reuse, R111 ;  /* 0x0000006f002b7220 */ /* 0x040fe20000410000 */
[----:B------:R-:W-:Y:S01]  /*a0d0*/  LDSM.16.MT88.4 R88, [R195+0x800] ;  /* 0x00080000c358783b */ /* 0x000fe20000004200 */
[C---:B------:R-:W-:Y:S02]  /*a0e0*/  FMUL.FTZ R50, R0.reuse, R118 ;  /* 0x0000007600327220 */ /* 0x040fe40000410000 */
[C---:B------:R-:W-:Y:S01]  /*a0f0*/  FMUL.FTZ R51, R0.reuse, R119 ;  /* 0x0000007700337220 */ /* 0x040fe20000410000 */
[C---:B------:R-:W-:Y:S03]  /*a100*/  HMMA.16816.F32.BF16 R20, R120.reuse, R28, R20 ;  /* 0x0000001c7814723c */ /* 0x040fe60000041814 */
[C---:B------:R-:W-:Y:S02]  /*a110*/  FMUL.FTZ R54, R0.reuse, R54 ;  /* 0x0000003600367220 */ /* 0x040fe40000410000 */
[----:B------:R-:W-:Y:S02]  /*a120*/  FMUL.FTZ R55, R0, R55 ;  /* 0x0000003700377220 */ /* 0x000fe40000410000 */
[C---:B------:R-:W-:Y:S01]  /*a130*/  FMUL.FTZ R28, R2.reuse, R96 ;  /* 0x00000060021c7220 */ /* 0x040fe20000410000 */
[C---:B------:R-:W-:Y:S04]  /*a140*/  HMMA.16816.F32.BF16 R24, R120.reuse, R30, R24 ;  /* 0x0000001e7818723c */ /* 0x040fe80000041818 */
[----:B------:R-:W-:Y:S02]  /*a150*/  FMUL.FTZ R29, R2, R97 ;  /* 0x00000061021d7220 */ /* 0x000fe40000410000 */
[C---:B------:R-:W-:Y:S02]  /*a160*/  FMUL.FTZ R58, R0.reuse, R58 ;  /* 0x0000003a003a7220 */ /* 0x040fe40000410000 */
[C---:B------:R-:W-:Y:S04]  /*a170*/  FMUL.FTZ R30, R0.reuse, R98 ;  /* 0x00000062001e7220 */ /* 0x040fe80000410000 */
[C---:B------:R-:W-:Y:S02]  /*a180*/  FMUL.FTZ R31, R0.reuse, R99 ;  /* 0x00000063001f7220 */ /* 0x040fe40000410000 */
[----:B------:R-:W-:Y:S01]  /*a190*/  LDSM.16.MT88.4 R96, [R198+0x4800] ;  /* 0x00480000c660783b */ /* 0x000fe20000004200 */
[C---:B------:R-:W-:Y:S02]  /*a1a0*/  FMUL.FTZ R59, R0.reuse, R59 ;  /* 0x0000003b003b7220 */ /* 0x040fe40000410000 */
[----:B------:R-:W-:Y:S02]  /*a1b0*/  FMUL.FTZ R62, R0, R62 ;  /* 0x0000003e003e7220 */ /* 0x000fe40000410000 */
[C---:B------:R-:W-:Y:S03]  /*a1c0*/  HMMA.16816.F32.BF16 R28, R120.reuse, R36, R28 ;  /* 0x00000024781c723c */ /* 0x040fe6000004181c */
[--C-:B-1----:R-:W-:Y:S02]  /*a1d0*/  FFMA.FTZ R70, R136, c[0x0][0x2d0], -R69.reuse ;  /* 0x0000b40088467a23 */ /* 0x102fe40000010845 */
[----:B------:R-:W-:Y:S02]  /*a1e0*/  FMUL.FTZ R63, R0, R63 ;  /* 0x0000003f003f7220 */ /* 0x000fe40000410000 */
[--C-:B------:R-:W-:Y:S01]  /*a1f0*/  FFMA.FTZ R36, R40, c[0x0][0x2d0], -R132.reuse ;  /* 0x0000b40028247a23 */ /* 0x100fe20000010884 */
[C---:B------:R-:W-:Y:S01]  /*a200*/  HMMA.16816.F32.BF16 R32, R120.reuse, R38, R32 ;  /* 0x000000267820723c */ /* 0x040fe20000041820 */
[----:B------:R1:W-:Y:S03]  /*a210*/  MUFU.EX2 R232, R70 ;  /* 0x0000004600e87308 */ /* 0x0003e60000000800 */
[--C-:B------:R-:W-:Y:S02]  /*a220*/  FFMA.FTZ R40, R41, c[0x0][0x2d0], -R132.reuse ;  /* 0x0000b40029287a23 */ /* 0x100fe40000010884 */
[----:B------:R-:W-:Y:S02]  /*a230*/  FMUL.FTZ R37, R2, R105 ;  /* 0x0000006902257220 */ /* 0x000fe40000410000 */
[C---:B------:R-:W-:Y:S03]  /*a240*/  FMUL.FTZ R38, R0.reuse, R106 ;  /* 0x0000006a00267220 */ /* 0x040fe60000410000 */
[----:B------:R2:W-:Y:S01]  /*a250*/  MUFU.EX2 R239, R36 ;  /* 0x0000002400ef7308 */ /* 0x0005e20000000800 */
[----:B------:R-:W-:Y:S02]  /*a260*/  FMUL.FTZ R39, R0, R107 ;  /* 0x0000006b00277220 */ /* 0x000fe40000410000 */
[----:B------:R-:W-:Y:S02]  /*a270*/  FMUL.FTZ R41, R2, R109 ;  /* 0x0000006d02297220 */ /* 0x000fe40000410000 */
[C---:B------:R-:W-:Y:S02]  /*a280*/  FMUL.FTZ R66, R0.reuse, R66 ;  /* 0x0000004200427220 */ /* 0x040fe40000410000 */
[----:B------:R-:W-:Y:S03]  /*a290*/  FMUL.FTZ R67, R0, R67 ;  /* 0x0000004300437220 */ /* 0x000fe60000410000 */
[----:B------:R3:W3:Y:S01]  /*a2a0*/  MUFU.EX2 R238, R40 ;  /* 0x0000002800ee7308 */ /* 0x0006e20000000800 */
[--C-:B-1----:R-:W-:Y:S02]  /*a2b0*/  FFMA.FTZ R70, R142, c[0x0][0x2d0], -R132.reuse ;  /* 0x0000b4008e467a23 */ /* 0x102fe40000010884 */
[C---:B--2---:R-:W-:Y:S02]  /*a2c0*/  FMUL.FTZ R36, R2.reuse, R104 ;  /* 0x0000006802247220 */ /* 0x044fe40000410000 */
[----:B------:R-:W-:Y:S05]  /*a2d0*/  LDSM.16.MT88.4 R104, [R198+0x2800] ;  /* 0x00280000c668783b */ /* 0x000fea0000004200 */
[C---:B------:R-:W-:Y:S03]  /*a2e0*/  HMMA.16816.F32.BF16 R36, R120.reuse, R44, R36 ;  /* 0x0000002c7824723c */ /* 0x040fe60000041824 */
[----:B---3--:R-:W-:Y:S02]  /*a2f0*/  FMUL.FTZ R40, R2, R108 ;  /* 0x0000006c02287220 */ /* 0x008fe40000410000 */
[----:B------:R-:W-:Y:S02]  /*a300*/  LDSM.16.MT88.4 R108, [R192+0x5800] ;  /* 0x00580000c06c783b */ /* 0x000fe40000004200 */
[--C-:B------:R-:W-:Y:S02]  /*a310*/  FFMA.FTZ R44, R48, c[0x0][0x2d0], -R132.reuse ;  /* 0x0000b400302c7a23 */ /* 0x100fe40000010884 */
[--C-:B------:R-:W-:Y:S01]  /*a320*/  FFMA.FTZ R48, R49, c[0x0][0x2d0], -R132.reuse ;  /* 0x0000b40031307a23 */ /* 0x100fe20000010884 */
[C---:B------:R-:W-:Y:S01]  /*a330*/  HMMA.16816.F32.BF16 R40, R120.reuse, R46, R40 ;  /* 0x0000002e7828723c */ /* 0x040fe20000041828 */
[----:B------:R1:W-:Y:S02]  /*a340*/  MUFU.EX2 R237, R44 ;  /* 0x0000002c00ed7308 */ /* 0x0003e40000000800 */
[C---:B------:R-:W-:Y:S02]  /*a350*/  FMUL.FTZ R45, R2.reuse, R113 ;  /* 0x00000071022d7220 */ /* 0x040fe40000410000 */
[----:B------:R-:W-:Y:S02]  /*a360*/  FMUL.FTZ R49, R2, R117 ;  /* 0x0000007502317220 */ /* 0x000fe40000410000 */
[C---:B------:R-:W-:Y:S02]  /*a370*/  FMUL.FTZ R47, R0.reuse, R115 ;  /* 0x00000073002f7220 */ /* 0x040fe40000410000 */
[----:B------:R-:W-:Y:S02]  /*a380*/  FMUL.FTZ R46, R0, R114 ;  /* 0x00000072002e7220 */ /* 0x000fe40000410000 */
[----:B------:R2:W-:Y:S10]  /*a390*/  MUFU.EX2 R115, R70 ;  /* 0x0000004600737308 */ /* 0x0005f40000000800 */
[----:B------:R3:W3:Y:S01]  /*a3a0*/  MUFU.EX2 R236, R48 ;  /* 0x0000003000ec7308 */ /* 0x0006e20000000800 */
[----:B-1----:R-:W-:Y:S07]  /*a3b0*/  FMUL.FTZ R44, R2, R112 ;  /* 0x00000070022c7220 */ /* 0x002fee0000410000 */
[C---:B------:R-:W-:Y:S03]  /*a3c0*/  HMMA.16816.F32.BF16 R44, R120.reuse, R72, R44 ;  /* 0x00000048782c723c */ /* 0x040fe6000004182c */
[--C-:B--2---:R-:W-:Y:S04]  /*a3d0*/  FFMA.FTZ R70, R143, c[0x0][0x2d0], -R132.reuse ;  /* 0x0000b4008f467a23 */ /* 0x104fe80000010884 */
[----:B------:R1:W2:Y:S01]  /*a3e0*/  MUFU.EX2 R231, R70 ;  /* 0x0000004600e77308 */ /* 0x0002a20000000800 */
[----:B------:R-:W-:Y:S04]  /*a3f0*/  F2FP.BF16.PACK_AB R72, R238, R239 ;  /* 0x000000efee48723e */ /* 0x000fe800000010ff */
[----:B------:R-:W-:Y:S01]  /*a400*/  F2FP.BF16.PACK_AB R73, R234, R235 ;  /* 0x000000ebea49723e */ /* 0x000fe200000010ff */
[----:B---3--:R-:W-:Y:S02]  /*a410*/  FMUL.FTZ R48, R2, R116 ;  /* 0x0000007402307220 */ /* 0x008fe40000410000 */
[----:B------:R-:W-:Y:S05]  /*a420*/  LDSM.16.MT88.4 R116, [R196+0x5800] ;  /* 0x00580000c474783b */ /* 0x000fea0000004200 */
[C---:B------:R-:W-:Y:S07]  /*a430*/  HMMA.16816.F32.BF16 R48, R120.reuse, R74, R48 ;  /* 0x0000004a7830723c */ /* 0x040fee0000041830 */
[----:B------:R-:W-:Y:S01]  /*a440*/  F2FP.BF16.PACK_AB R74, R236, R237 ;  /* 0x000000edec4a723e */ /* 0x000fe200000010ff */
[C---:B----4-:R-:W-:Y:S04]  /*a450*/  HMMA.16816.F32.BF16 R52, R120.reuse, R76, R52 ;  /* 0x0000004c7834723c */ /* 0x050fe80000041834 */
[--C-:B-1----:R-:W-:Y:S01]  /*a460*/  FFMA.FTZ R70, R145, c[0x0][0x2d0], -R132.reuse ;  /* 0x0000b40091467a23 */ /* 0x102fe20000010884 */
[----:B------:R-:W-:Y:S03]  /*a470*/  F2FP.BF16.PACK_AB R75, R232, R233 ;  /* 0x000000e9e84b723e */ /* 0x000fe600000010ff */
[C---:B------:R-:W-:Y:S01]  /*a480*/  HMMA.16816.F32.BF16 R56, R120.reuse, R78, R56 ;  /* 0x0000004e7838723c */ /* 0x040fe20000041838 */
[----:B------:R1:W-:Y:S01]  /*a490*/  MUFU.EX2 R114, R70 ;  /* 0x0000004600727308 */ /* 0x0003e20000000800 */
[----:B------:R-:W3:Y:S06]  /*a4a0*/  LDSM.16.MT88.4 R76, [R196+0x800] ;  /* 0x00080000c44c783b */ /* 0x000eec0000004200 */
[C---:B-----5:R-:W-:Y:S08]  /*a4b0*/  HMMA.16816.F32.BF16 R60, R120.reuse, R80, R60 ;  /* 0x00000050783c723c */ /* 0x060ff0000004183c */
[----:B------:R-:W-:Y:S01]  /*a4c0*/  HMMA.16816.F32.BF16 R64, R120, R82, R64 ;  /* 0x000000527840723c */ /* 0x000fe20000041840 */
[----:B------:R-:W4:Y:S07]  /*a4d0*/  LDSM.16.MT88.4 R80, [R192+0x3800] ;  /* 0x00380000c050783b */ /* 0x000f2e0000004200 */
[C---:B------:R-:W-:Y:S05]  /*a4e0*/  HMMA.16816.F32.BF16 R4, R72.reuse, R84, R4 ;  /* 0x000000544804723c */ /* 0x040fea0000041804 */
[--C-:B-1----:R-:W-:Y:S03]  /*a4f0*/  FFMA.FTZ R70, R146, c[0x0][0x2d0], -R132.reuse ;  /* 0x0000b40092467a23 */ /* 0x102fe60000010884 */
[C---:B------:R-:W-:Y:S01]  /*a500*/  HMMA.16816.F32.BF16 R8, R72.reuse, R86, R8 ;  /* 0x000000564808723c */ /* 0x040fe20000041808 */
[----:B------:R1:W5:Y:S01]  /*a510*/  MUFU.EX2 R230, R70 ;  /* 0x0000004600e67308 */ /* 0x0003620000000800 */
[----:B------:R-:W-:Y:S06]  /*a520*/  LDSM.16.MT88.4 R84, [R195+0x3800] ;  /* 0x00380000c354783b */ /* 0x000fec0000004200 */
[C---:B---3--:R-:W-:Y:S08]  /*a530*/  HMMA.16816.F32.BF16 R12, R72.reuse, R76, R12 ;  /* 0x0000004c480c723c */ /* 0x048ff0000004180c */
[C---:B------:R-:W-:Y:S01]  /*a540*/  HMMA.16816.F32.BF16 R16, R72.reuse, R78, R16 ;  /* 0x0000004e4810723c */ /* 0x040fe20000041810 */
[----:B------:R-:W3:Y:S03]  /*a550*/  LDSM.16.MT88.4 R76, [R196+0x3800] ;  /* 0x00380000c44c783b */ /* 0x000ee60000004200 */
[--C-:B-1----:R-:W-:Y:S04]  /*a560*/  FFMA.FTZ R70, R138, c[0x0][0x2d0], -R69.reuse ;  /* 0x0000b4008a467a23 */ /* 0x102fe80000010845 */
[C---:B------:R-:W-:Y:S01]  /*a570*/  HMMA.16816.F32.BF16 R20, R72.reuse, R88, R20 ;  /* 0x000000584814723c */ /* 0x040fe20000041814 */
[----:B------:R1:W-:Y:S07]  /*a580*/  MUFU.EX2 R113, R70 ;  /* 0x0000004600717308 */ /* 0x0003ee0000000800 */
[C---:B------:R-:W-:Y:S01]  /*a590*/  HMMA.16816.F32.BF16 R24, R72.reuse, R90, R24 ;  /* 0x0000005a4818723c */ /* 0x040fe20000041818 */
[----:B------:R-:W2:Y:S07]  /*a5a0*/  LDSM.16.MT88.4 R88, [R198+0x3800] ;  /* 0x00380000c658783b */ /* 0x000eae0000004200 */
[C---:B------:R-:W-:Y:S08]  /*a5b0*/  HMMA.16816.F32.BF16 R28, R72.reuse, R92, R28 ;  /* 0x0000005c481c723c */ /* 0x040ff0000004181c */
[C---:B------:R-:W-:Y:S01]  /*a5c0*/  HMMA.16816.F32.BF16 R32, R72.reuse, R94, R32 ;  /* 0x0000005e4820723c */ /* 0x040fe20000041820 */
[----:B------:R-:W-:Y:S03]  /*a5d0*/  LDSM.16.MT88.4 R92, [R198+0x4000] ;  /* 0x00400000c65c783b */ /* 0x000fe60000004200 */
[--C-:B-1----:R-:W-:Y:S04]  /*a5e0*/  FFMA.FTZ R70, R140, c[0x0][0x2d0], -R69.reuse ;  /* 0x0000b4008c467a23 */ /* 0x102fe80000010845 */
[C---:B----4-:R-:W-:Y:S01]  /*a5f0*/  HMMA.16816.F32.BF16 R36, R72.reuse, R80, R36 ;  /* 0x000000504824723c */ /* 0x050fe20000041824 */
[----:B------:R1:W4:Y:S07]  /*a600*/  MUFU.EX2 R112, R70 ;  /* 0x0000004600707308 */ /* 0x00032e0000000800 */
[C---:B------:R-:W-:Y:S01]  /*a610*/  HMMA.16816.F32.BF16 R40, R72.reuse, R82, R40 ;  /* 0x000000524828723c */ /* 0x040fe20000041828 */
[----:B------:R-:W-:Y:S07]  /*a620*/  LDSM.16.MT88.4 R80, [R196+0x1000] ;  /* 0x00100000c450783b */ /* 0x000fee0000004200 */
[C---:B---3--:R-:W-:Y:S08]  /*a630*/  HMMA.16816.F32.BF16 R44, R72.reuse, R76, R44 ;  /* 0x0000004c482c723c */ /* 0x048ff0000004182c */
[C---:B------:R-:W-:Y:S01]  /*a640*/  HMMA.16816.F32.BF16 R48, R72.reuse, R78, R48 ;  /* 0x0000004e4830723c */ /* 0x040fe20000041830 */
[----:B------:R-:W3:Y:S03]  /*a650*/  LDSM.16.MT88.4 R76, [R192+0x1000] ;  /* 0x00100000c04c783b */ /* 0x000ee60000004200 */
[--C-:B-1----:R-:W-:Y:S04]  /*a660*/  FFMA.FTZ R70, R141, c[0x0][0x2d0], -R69.reuse ;  /* 0x0000b4008d467a23 */ /* 0x102fe80000010845 */
[C---:B------:R-:W-:Y:S01]  /*a670*/  HMMA.16816.F32.BF16 R52, R72.reuse, R84, R52 ;  /* 0x000000544834723c */ /* 0x040fe20000041834 */
[----:B------:R1:W-:Y:S07]  /*a680*/  MUFU.EX2 R229, R70 ;  /* 0x0000004600e57308 */ /* 0x0003ee0000000800 */
[C---:B------:R-:W-:Y:S01]  /*a690*/  HMMA.16816.F32.BF16 R56, R72.reuse, R86, R56 ;  /* 0x000000564838723c */ /* 0x040fe20000041838 */
[----:B------:R-:W3:Y:S07]  /*a6a0*/  LDSM.16.MT88.4 R84, [R195+0x1000] ;  /* 0x00100000c354783b */ /* 0x000eee0000004200 */
[C---:B--2---:R-:W-:Y:S08]  /*a6b0*/  HMMA.16816.F32.BF16 R60, R72.reuse, R88, R60 ;  /* 0x00000058483c723c */ /* 0x044ff0000004183c */
[----:B------:R-:W-:Y:S01]  /*a6c0*/  HMMA.16816.F32.BF16 R64, R72, R90, R64 ;  /* 0x0000005a4840723c */ /* 0x000fe20000041840 */
[----:B------:R-:W2:Y:S03]  /*a6d0*/  LDSM.16.MT88.4 R88, [R198+0x1000] ;  /* 0x00100000c658783b */ /* 0x000ea60000004200 */
[--C-:B-1----:R-:W-:Y:S03]  /*a6e0*/  FFMA.FTZ R70, R144, c[0x0][0x2d0], -R69.reuse ;  /* 0x0000b40090467a23 */ /* 0x102fe60000010845 */
[----:B------:R-:W-:Y:S01]  /*a6f0*/  F2FP.BF16.PACK_AB R72, R231, R115 ;  /* 0x00000073e748723e */ /* 0x000fe200000010ff */
[----:B------:R1:W1:Y:S01]  /*a700*/  MUFU.EX2 R228, R70 ;  /* 0x0000004600e47308 */ /* 0x0002620000000800 */
[----:B-----5:R-:W-:Y:S03]  /*a710*/  F2FP.BF16.PACK_AB R74, R230, R114 ;  /* 0x00000072e64a723e */ /* 0x020fe600000010ff */
[----:B----4-:R-:W-:Y:S01]  /*a720*/  F2FP.BF16.PACK_AB R73, R112, R113 ;  /* 0x000000717049723e */ /* 0x010fe200000010ff */
[--C-:B-1----:R-:W-:Y:S01]  /*a730*/  FFMA.FTZ R70, R151, c[0x0][0x2d0], -R132.reuse ;  /* 0x0000b40097467a23 */ /* 0x102fe20000010884 */
[----:B------:R-:W-:Y:S04]  /*a740*/  F2FP.BF16.PACK_AB R75, R228, R229 ;  /* 0x000000e5e44b723e */ /* 0x000fe800000010ff */
[----:B------:R1:W-:Y:S03]  /*a750*/  MUFU.EX2 R227, R70 ;  /* 0x0000004600e37308 */ /* 0x0003e60000000800 */
[C---:B---3--:R-:W-:Y:S08]  /*a760*/  HMMA.16816.F32.BF16 R4, R72.reuse, R76, R4 ;  /* 0x0000004c4804723c */ /* 0x048ff00000041804 */
[C---:B------:R-:W-:Y:S01]  /*a770*/  HMMA.16816.F32.BF16 R8, R72.reuse, R78, R8 ;  /* 0x0000004e4808723c */ /* 0x040fe20000041808 */
[----:B------:R-:W3:Y:S07]  /*a780*/  LDSM.16.MT88.4 R76, [R192+0x4000] ;  /* 0x00400000c04c783b */ /* 0x000eee0000004200 */
[C---:B------:R-:W-:Y:S04]  /*a790*/  HMMA.16816.F32.BF16 R12, R72.reuse, R80, R12 ;  /* 0x00000050480c723c */ /* 0x040fe8000004180c */
[--C-:B-1----:R-:W-:Y:S04]  /*a7a0*/  FFMA.FTZ R70, R156, c[0x0][0x2d0], -R132.reuse ;  /* 0x0000b4009c467a23 */ /* 0x102fe80000010884 */
[C---:B------:R-:W-:Y:S01]  /*a7b0*/  HMMA.16816.F32.BF16 R16, R72.reuse, R82, R16 ;  /* 0x000000524810723c */ /* 0x040fe20000041810 */
[----:B------:R1:W4:Y:S01]  /*a7c0*/  MUFU.EX2 R224, R70 ;  /* 0x0000004600e07308 */ /* 0x0003220000000800 */
[----:B------:R-:W5:Y:S06]  /*a7d0*/  LDSM.16.MT88.4 R80, [R196+0x4000] ;  /* 0x00400000c450783b */ /* 0x000f6c0000004200 */
[C---:B------:R-:W-:Y:S08]  /*a7e0*/  HMMA.16816.F32.BF16 R20, R72.reuse, R84, R20 ;  /* 0x000000544814723c */ /* 0x040ff00000041814 */
[C---:B------:R-:W-:Y:S01]  /*a7f0*/  HMMA.16816.F32.BF16 R24, R72.reuse, R86, R24 ;  /* 0x000000564818723c */ /* 0x040fe20000041818 */
[----:B------:R-:W4:Y:S07]  /*a800*/  LDSM.16.MT88.4 R84, [R195+0x4000] ;  /* 0x00400000c354783b */ /* 0x000f2e0000004200 */
[C---:B--2---:R-:W-:Y:S04]  /*a810*/  HMMA.16816.F32.BF16 R28, R72.reuse, R88, R28 ;  /* 0x00000058481c723c */ /* 0x044fe8000004181c */
[--C-:B-1----:R-:W-:Y:S04]  /*a820*/  FFMA.FTZ R70, R159, c[0x0][0x2d0], -R132.reuse ;  /* 0x0000b4009f467a23 */ /* 0x102fe80000010884 */
[C---:B------:R-:W-:Y:S01]  /*a830*/  HMMA.16816.F32.BF16 R32, R72.reuse, R90, R32 ;  /* 0x0000005a4820723c */ /* 0x040fe20000041820 */
[----:B------:R1:W-:Y:S01]  /*a840*/  MUFU.EX2 R180, R70 ;  /* 0x0000004600b47308 */ /* 0x0003e20000000800 */
[----:B------:R-:W2:Y:S06]  /*a850*/  LDSM.16.MT88.4 R88, [R192+0x1800] ;  /* 0x00180000c058783b */ /* 0x000eac0000004200 */
[C---:B---3--:R-:W-:Y:S08]  /*a860*/  HMMA.16816.F32.BF16 R36, R72.reuse, R76, R36 ;  /* 0x0000004c4824723c */ /* 0x048ff00000041824 */
[C---:B------:R-:W-:Y:S01]  /*a870*/  HMMA.16816.F32.BF16 R40, R72.reuse, R78, R40 ;  /* 0x0000004e4828723c */ /* 0x040fe20000041828 */
[----:B------:R-:W3:Y:S07]  /*a880*/  LDSM.16.MT88.4 R76, [R196+0x1800] ;  /* 0x00180000c44c783b */ /* 0x000eee0000004200 */
[C---:B-----5:R-:W-:Y:S04]  /*a890*/  HMMA.16816.F32.BF16 R44, R72.reuse, R80, R44 ;  /* 0x00000050482c723c */ /* 0x060fe8000004182c */
[--C-:B-1----:R-:W-:Y:S04]  /*a8a0*/  FFMA.FTZ R70, R160, c[0x0][0x2d0], -R132.reuse ;  /* 0x0000b400a0467a23 */ /* 0x102fe80000010884 */
[C---:B------:R-:W-:Y:S01]  /*a8b0*/  HMMA.16816.F32.BF16 R48, R72.reuse, R82, R48 ;  /* 0x000000524830723c */ /* 0x040fe20000041830 */
[----:B------:R1:W5:Y:S01]  /*a8c0*/  MUFU.EX2 R159, R70 ;  /* 0x00000046009f7308 */ /* 0x0003620000000800 */
[----:B------:R-:W2:Y:S06]  /*a8d0*/  LDSM.16.MT88.4 R80, [R195+0x1800] ;  /* 0x00180000c350783b */ /* 0x000eac0000004200 */
[C---:B----4-:R-:W-:Y:S08]  /*a8e0*/  HMMA.16816.F32.BF16 R52, R72.reuse, R84, R52 ;  /* 0x000000544834723c */ /* 0x050ff00000041834 */
[C---:B------:R-:W-:Y:S01]  /*a8f0*/  HMMA.16816.F32.BF16 R56, R72.reuse, R86, R56 ;  /* 0x000000564838723c */ /* 0x040fe20000041838 */
[----:B------:R-:W4:Y:S07]  /*a900*/  LDSM.16.MT88.4 R84, [R198+0x1800] ;  /* 0x00180000c654783b */ /* 0x000f2e0000004200 */
[C---:B------:R-:W-:Y:S04]  /*a910*/  HMMA.16816.F32.BF16 R60, R72.reuse, R92, R60 ;  /* 0x0000005c483c723c */ /* 0x040fe8000004183c */
[--C-:B-1----:R-:W-:Y:S04]  /*a920*/  FFMA.FTZ R70, R139, c[0x0][0x2d0], -R69.reuse ;  /* 0x0000b4008b467a23 */ /* 0x102fe80000010845 */
[----:B------:R-:W-:Y:S01]  /*a930*/  HMMA.16816.F32.BF16 R64, R72, R94, R64 ;  /* 0x0000005e4840723c */ /* 0x000fe20000041840 */
[----:B------:R1:W-:Y:S01]  /*a940*/  MUFU.EX2 R156, R70 ;  /* 0x00000046009c7308 */ /* 0x0003e20000000800 */
[----:B------:R-:W-:Y:S05]  /*a950*/  LDSM.16.MT88.4 R92, [R195+0x4800] ;  /* 0x00480000c35c783b */ /* 0x000fea0000004200 */
[----:B------:R-:W-:Y:S02]  /*a960*/  F2FP.BF16.PACK_AB R72, R224, R227 ;  /* 0x000000e3e048723e */ /* 0x000fe400000010ff */
[----:B-----5:R-:W-:Y:S03]  /*a970*/  F2FP.BF16.PACK_AB R74, R159, R180 ;  /* 0x000000b49f4a723e */ /* 0x020fe600000010ff */
        /* <DEDUP_REMOVED lines=13> */
[C---:B---3--:R-:W-:Y:S04]  /*aa50*/  HMMA.16816.F32.BF16 R12, R72.reuse, R76, R12 ;  /* 0x0000004c480c723c */ /* 0x048fe8000004180c */
[--C-:B-1----:R-:W-:Y:S04]  /*aa60*/  FFMA.FTZ R70, R182, c[0x0][0x2d0], -R132.reuse ;  /* 0x0000b400b6467a23 */ /* 0x102fe80000010884 */
[C---:B------:R-:W-:Y:S01]  /*aa70*/  HMMA.16816.F32.BF16 R16, R72.reuse, R78, R16 ;  /* 0x0000004e4810723c */ /* 0x040fe20000041810 */
[----:B------:R1:W3:Y:S01]  /*aa80*/  MUFU.EX2 R144, R70 ;  /* 0x0000004600907308 */ /* 0x0002e20000000800 */
[----:B------:R-:W5:Y:S06]  /*aa90*/  LDSM.16.MT88.4 R76, [R196+0x4800] ;  /* 0x00480000c44c783b */ /* 0x000f6c0000004200 */
[C---:B------:R-:W-:Y:S08]  /*aaa0*/  HMMA.16816.F32.BF16 R20, R72.reuse, R80, R20 ;  /* 0x000000504814723c */ /* 0x040ff00000041814 */
[C---:B------:R-:W-:Y:S01]  /*aab0*/  HMMA.16816.F32.BF16 R24, R72.reuse, R82, R24 ;  /* 0x000000524818723c */ /* 0x040fe20000041818 */
[----:B------:R-:W3:Y:S07]  /*aac0*/  LDSM.16.MT88.4 R80, [R192+0x2000] ;  /* 0x00200000c050783b */ /* 0x000eee0000004200 */
[C---:B----4-:R-:W-:Y:S04]  /*aad0*/  HMMA.16816.F32.BF16 R28, R72.reuse, R84, R28 ;  /* 0x00000054481c723c */ /* 0x050fe8000004181c */
[--C-:B-1----:R-:W-:Y:S04]  /*aae0*/  FFMA.FTZ R70, R183, c[0x0][0x2d0], -R132.reuse ;  /* 0x0000b400b7467a23 */ /* 0x102fe80000010884 */
[C---:B------:R-:W-:Y:S01]  /*aaf0*/  HMMA.16816.F32.BF16 R32, R72.reuse, R86, R32 ;  /* 0x000000564820723c */ /* 0x040fe20000041820 */
[----:B------:R1:W-:Y:S01]  /*ab00*/  MUFU.EX2 R143, R70 ;  /* 0x00000046008f7308 */ /* 0x0003e20000000800 */
[----:B------:R-:W4:Y:S06]  /*ab10*/  LDSM.16.MT88.4 R84, [R196+0x2000] ;  /* 0x00200000c454783b */ /* 0x000f2c0000004200 */
[C---:B--2---:R-:W-:Y:S08]  /*ab20*/  HMMA.16816.F32.BF16 R36, R72.reuse, R88, R36 ;  /* 0x000000584824723c */ /* 0x044ff00000041824 */
[C---:B------:R-:W-:Y:S01]  /*ab30*/  HMMA.16816.F32.BF16 R40, R72.reuse, R90, R40 ;  /* 0x0000005a4828723c */ /* 0x040fe20000041828 */
[----:B------:R-:W-:Y:S07]  /*ab40*/  LDSM.16.MT88.4 R88, [R198+0x2000] ;  /* 0x00200000c658783b */ /* 0x000fee0000004200 */
[C---:B-----5:R-:W-:Y:S04]  /*ab50*/  HMMA.16816.F32.BF16 R44, R72.reuse, R76, R44 ;  /* 0x0000004c482c723c */ /* 0x060fe8000004182c */
[--C-:B-1----:R-:W-:Y:S04]  /*ab60*/  FFMA.FTZ R70, R188, c[0x0][0x2d0], -R132.reuse ;  /* 0x0000b400bc467a23 */ /* 0x102fe80000010884 */
[C---:B------:R-:W-:Y:S01]  /*ab70*/  HMMA.16816.F32.BF16 R48, R72.reuse, R78, R48 ;  /* 0x0000004e4830723c */ /* 0x040fe20000041830 */
[----:B------:R1:W2:Y:S01]  /*ab80*/  MUFU.EX2 R142, R70 ;  /* 0x00000046008e7308 */ /* 0x0002a20000000800 */
[----:B------:R-:W5:Y:S06]  /*ab90*/  LDSM.16.MT88.4 R76, [R195+0x2000] ;  /* 0x00200000c34c783b */ /* 0x000f6c0000004200 */
[C---:B------:R-:W-:Y:S08]  /*aba0*/  HMMA.16816.F32.BF16 R52, R72.reuse, R92, R52 ;  /* 0x0000005c4834723c */ /* 0x040ff00000041834 */
[C---:B------:R-:W-:Y:S01]  /*abb0*/  HMMA.16816.F32.BF16 R56, R72.reuse, R94, R56 ;  /* 0x0000005e4838723c */ /* 0x040fe20000041838 */
[----:B------:R-:W-:Y:S07]  /*abc0*/  LDSM.16.MT88.4 R92, [R195+0x5000] ;  /* 0x00500000c35c783b */ /* 0x000fee0000004200 */
[C---:B------:R-:W-:Y:S04]  /*abd0*/  HMMA.16816.F32.BF16 R60, R72.reuse, R96, R60 ;  /* 0x00000060483c723c */ /* 0x040fe8000004183c */
[--C-:B-1----:R-:W-:Y:S04]  /*abe0*/  FFMA.FTZ R70, R149, c[0x0][0x2d0], -R69.reuse ;  /* 0x0000b40095467a23 */ /* 0x102fe80000010845 */
[----:B------:R-:W-:Y:S01]  /*abf0*/  HMMA.16816.F32.BF16 R64, R72, R98, R64 ;  /* 0x000000624840723c */ /* 0x000fe20000041840 */
[----:B------:R1:W-:Y:S01]  /*ac00*/  MUFU.EX2 R141, R70 ;  /* 0x00000046008d7308 */ /* 0x0003e20000000800 */
[----:B------:R-:W-:Y:S05]  /*ac10*/  LDSM.16.MT88.4 R96, [R196+0x2800] ;  /* 0x00280000c460783b */ /* 0x000fea0000004200 */
[----:B---3--:R-:W-:Y:S02]  /*ac20*/  F2FP.BF16.PACK_AB R72, R144, R145 ;  /* 0x000000919048723e */ /* 0x008fe400000010ff */
[----:B--2---:R-:W-:Y:S03]  /*ac30*/  F2FP.BF16.PACK_AB R74, R142, R143 ;  /* 0x0000008f8e4a723e */ /* 0x004fe600000010ff */
[--C-:B-1----:R-:W-:Y:S04]  /*ac40*/  FFMA.FTZ R70, R150, c[0x0][0x2d0], -R69.reuse ;  /* 0x0000b40096467a23 */ /* 0x102fe80000010845 */
        /* <DEDUP_REMOVED lines=12> */
[C---:B----4-:R-:W-:Y:S04]  /*ad10*/  HMMA.16816.F32.BF16 R12, R72.reuse, R84, R12 ;  /* 0x00000054480c723c */ /* 0x050fe8000004180c */
[--C-:B-1----:R-:W-:Y:S04]  /*ad20*/  FFMA.FTZ R70, R190, c[0x0][0x2d0], -R132.reuse ;  /* 0x0000b400be467a23 */ /* 0x102fe80000010884 */
[C---:B------:R-:W-:Y:S01]  /*ad30*/  HMMA.16816.F32.BF16 R16, R72.reuse, R86, R16 ;  /* 0x000000564810723c */ /* 0x040fe20000041810 */
[----:B------:R1:W3:Y:S01]  /*ad40*/  MUFU.EX2 R136, R70 ;  /* 0x0000004600887308 */ /* 0x0002e20000000800 */
[----:B------:R-:W4:Y:S06]  /*ad50*/  LDSM.16.MT88.4 R84, [R196+0x5000] ;  /* 0x00500000c454783b */ /* 0x000f2c0000004200 */
[C---:B-----5:R-:W-:Y:S08]  /*ad60*/  HMMA.16816.F32.BF16 R20, R72.reuse, R76, R20 ;  /* 0x0000004c4814723c */ /* 0x060ff00000041814 */
[C---:B------:R-:W-:Y:S01]  /*ad70*/  HMMA.16816.F32.BF16 R24, R72.reuse, R78, R24 ;  /* 0x0000004e4818723c */ /* 0x040fe20000041818 */
[----:B------:R-:W5:Y:S07]  /*ad80*/  LDSM.16.MT88.4 R76, [R198+0x5000] ;  /* 0x00500000c64c783b */ /* 0x000f6e0000004200 */
[C---:B------:R-:W-:Y:S04]  /*ad90*/  HMMA.16816.F32.BF16 R28, R72.reuse, R88, R28 ;  /* 0x00000058481c723c */ /* 0x040fe8000004181c */
[--C-:B-1----:R-:W-:Y:S01]  /*ada0*/  FFMA.FTZ R70, R191, c[0x0][0x2d0], -R132.reuse ;  /* 0x0000b400bf467a23 */ /* 0x102fe20000010884 */
[----:B---3--:R-:W-:Y:S01]  /*adb0*/  F2FP.BF16.PACK_AB R120, R136, R137 ;  /* 0x000000898878723e */ /* 0x008fe200000010ff */
[----:B------:R-:W-:Y:S01]  /*adc0*/  FFMA.FTZ R132, R216, c[0x0][0x2d0], -R132 ;  /* 0x0000b400d8847a23 */ /* 0x000fe20000010884 */
[----:B------:R-:W-:Y:S01]  /*add0*/  IADD3 R216, R217, -0x1, RZ ;  /* 0xffffffffd9d87810 */ /* 0x000fe20007ffe0ff */
[C---:B------:R-:W-:Y:S01]  /*ade0*/  HMMA.16816.F32.BF16 R32, R72.reuse, R90, R32 ;  /* 0x0000005a4820723c */ /* 0x040fe20000041820 */
[----:B------:R1:W-:Y:S01]  /*adf0*/  MUFU.EX2 R135, R70 ;  /* 0x0000004600877308 */ /* 0x0003e20000000800 */
[----:B------:R-:W3:Y:S02]  /*ae00*/  LDSM.16.MT88.4 R88, [R192+0x2800] ;  /* 0x00280000c058783b */ /* 0x000ee40000004200 */
[----:B------:R-:W-:Y:S04]  /*ae10*/  IMAD.MOV.U32 R217, RZ, RZ, R216 ;  /* 0x000000ffffd97224 */ /* 0x000fe800078e00d8 */
[C---:B--2---:R-:W-:Y:S03]  /*ae20*/  HMMA.16816.F32.BF16 R36, R72.reuse, R80, R36 ;  /* 0x000000504824723c */ /* 0x044fe60000041824 */
[----:B------:R-:W2:Y:S05]  /*ae30*/  MUFU.EX2 R134, R132 ;  /* 0x0000008400867308 */ /* 0x000eaa0000000800 */
[C---:B------:R-:W-:Y:S08]  /*ae40*/  HMMA.16816.F32.BF16 R40, R72.reuse, R82, R40 ;  /* 0x000000524828723c */ /* 0x040ff00000041828 */
[C---:B----4-:R-:W-:Y:S04]  /*ae50*/  HMMA.16816.F32.BF16 R44, R72.reuse, R84, R44 ;  /* 0x00000054482c723c */ /* 0x050fe8000004182c */
[--C-:B-1----:R-:W-:Y:S04]  /*ae60*/  FFMA.FTZ R70, R161, c[0x0][0x2d0], -R69.reuse ;  /* 0x0000b400a1467a23 */ /* 0x102fe80000010845 */
[C---:B------:R-:W-:Y:S01]  /*ae70*/  HMMA.16816.F32.BF16 R48, R72.reuse, R86, R48 ;  /* 0x000000564830723c */ /* 0x040fe20000041830 */
[----:B------:R1:W-:Y:S03]  /*ae80*/  MUFU.EX2 R133, R70 ;  /* 0x0000004600857308 */ /* 0x0003e60000000800 */
[----:B--2---:R-:W-:Y:S04]  /*ae90*/  F2FP.BF16.PACK_AB R122, R134, R135 ;  /* 0x00000087867a723e */ /* 0x004fe800000010ff */
[C---:B------:R-:W-:Y:S08]  /*aea0*/  HMMA.16816.F32.BF16 R52, R72.reuse, R92, R52 ;  /* 0x0000005c4834723c */ /* 0x040ff00000041834 */
[C---:B------:R-:W-:Y:S08]  /*aeb0*/  HMMA.16816.F32.BF16 R56, R72.reuse, R94, R56 ;  /* 0x0000005e4838723c */ /* 0x040ff00000041838 */
[C---:B-----5:R-:W-:Y:S04]  /*aec0*/  HMMA.16816.F32.BF16 R60, R72.reuse, R76, R60 ;  /* 0x0000004c483c723c */ /* 0x060fe8000004183c */
[--C-:B-1----:R-:W-:Y:S04]  /*aed0*/  FFMA.FTZ R70, R162, c[0x0][0x2d0], -R69.reuse ;  /* 0x0000b400a2467a23 */ /* 0x102fe80000010845 */
[----:B------:R-:W-:Y:S01]  /*aee0*/  HMMA.16816.F32.BF16 R64, R72, R78, R64 ;  /* 0x0000004e4840723c */ /* 0x000fe20000041840 */
[----:B------:R1:W2:Y:S03]  /*aef0*/  MUFU.EX2 R132, R70 ;  /* 0x0000004600847308 */ /* 0x0002a60000000800 */
[--C-:B-1----:R-:W-:Y:S01]  /*af00*/  FFMA.FTZ R70, R163, c[0x0][0x2d0], -R69.reuse ;  /* 0x0000b400a3467a23 */ /* 0x102fe20000010845 */
[----:B--2---:R-:W-:Y:S01]  /*af10*/  F2FP.BF16.PACK_AB R121, R132, R133 ;  /* 0x000000858479723e */ /* 0x004fe200000010ff */
[----:B------:R-:W-:Y:S05]  /*af20*/  FFMA.FTZ R69, R71, c[0x0][0x2d0], -R69 ;  /* 0x0000b40047457a23 */ /* 0x000fea0000010845 */
[----:B------:R-:W-:Y:S10]  /*af30*/  MUFU.EX2 R70, R70 ;  /* 0x0000004600467308 */ /* 0x000ff40000000800 */
[----:B------:R-:W1:Y:S02]  /*af40*/  MUFU.EX2 R69, R69 ;  /* 0x0000004500457308 */ /* 0x000e640000000800 */
[----:B-1----:R-:W-:Y:S07]  /*af50*/  F2FP.BF16.PACK_AB R123, R69, R70 ;  /* 0x00000046457b723e */ /* 0x002fee00000010ff */
[C---:B---3--:R-:W-:Y:S07]  /*af60*/  HMMA.16816.F32.BF16 R72, R120.reuse, R88, R4 ;  /* 0x000000587848723c */ /* 0x048fee0000041804 */
[----:B------:R-:W-:Y:S01]  /*af70*/  FFMA.FTZ R4, R2, R250, R244 ;  /* 0x000000fa02047223 */ /* 0x000fe200000100f4 */
[C---:B------:R-:W-:Y:S01]  /*af80*/  HMMA.16816.F32.BF16 R76, R120.reuse, R90, R8 ;  /* 0x0000005a784c723c */ /* 0x040fe20000041808 */
[----:B------:R-:W-:Y:S03]  /*af90*/  LDSM.16.MT88.4 R8, [R198+0x5800] ;  /* 0x00580000c608783b */ /* 0x000fe60000004200 */
[----:B------:R-:W-:Y:S02]  /*afa0*/  FFMA.FTZ R2, R0, R249, R243 ;  /* 0x000000f900027223 */ /* 0x000fe400000100f3 */
        /* <DEDUP_REMOVED lines=17> */
[----:B------:R-:W-:Y:S01]  /*b0c0*/  FADD.FTZ R2, R233, R2 ;  /* 0x00000002e9027221 */ /* 0x000fe20000010000 */
        /* <DEDUP_REMOVED lines=20> */
[C---:B-1----:R-:W-:Y:S04]  /*b210*/  HMMA.16816.F32.BF16 R52, R120.reuse, R4, R52 ;  /* 0x000000047834723c */ /* 0x042fe80000041834 */
        /* <DEDUP_REMOVED lines=11> */
[----:B------:R-:W-:Y:S03]  /*b2d0*/  HMMA.16816.F32.BF16 R64, R120, R10, R64 ;  /* 0x0000000a7840723c */ /* 0x000fe60000041840 */
[----:B------:R-:W-:Y:S02]  /*b2e0*/  FADD.FTZ R0, R142, R0 ;  /* 0x000000008e007221 */ /* 0x000fe40000010000 */
[----:B------:R-:W-:Y:S02]  /*b2f0*/  FADD.FTZ R4, R138, R2 ;  /* 0x000000028a047221 */ /* 0x000fe40000010000 */
[----:B------:R-:W-:Y:S02]  /*b300*/  FADD.FTZ R2, R137, R0 ;  /* 0x0000000089027221 */ /* 0x000fe40000010000 */
[----:B------:R-:W-:Y:S03]  /*b310*/  FADD.FTZ R0, R133, R4 ;  /* 0x0000000485007221 */ /* 0x000fe60000010000 */
[----:B------:R-:W-:Y:S02]  /*b320*/  FADD.FTZ R2, R136, R2 ;  /* 0x0000000288027221 */ /* 0x000fe40000010000 */
[----:B------:R-:W-:Y:S02]  /*b330*/  FADD.FTZ R0, R132, R0 ;  /* 0x0000000084007221 */ /* 0x000fe40000010000 */
[----:B------:R-:W-:Y:S02]  /*b340*/  FADD.FTZ R2, R135, R2 ;  /* 0x0000000287027221 */ /* 0x000fe40000010000 */
[----:B------:R-:W-:Y:S02]  /*b350*/  FADD.FTZ R0, R70, R0 ;  /* 0x0000000046007221 */ /* 0x000fe40000010000 */
[----:B------:R-:W-:Y:S02]  /*b360*/  FADD.FTZ R2, R134, R2 ;  /* 0x0000000286027221 */ /* 0x000fe40000010000 */
[----:B------:R-:W-:Y:S02]  /*b370*/  FADD.FTZ R0, R69, R0 ;  /* 0x0000000045007221 */ /* 0x000fe40000010000 */
[--C-:B------:R-:W-:Y:S01]  /*b380*/  IMAD.MOV.U32 R4, RZ, RZ, R3.reuse ;  /* 0x000000ffff047224 */ /* 0x100fe200078e0003 */
[----:B------:R1:W-:Y:S01]  /*b390*/  STL [R1+0x8], R2 ;  /* 0x0000080201007387 */ /* 0x0003e20000100800 */
[----:B------:R-:W-:Y:S02]  /*b3a0*/  IMAD.MOV.U32 R69, RZ, RZ, R68 ;  /* 0x000000ffff457224 */ /* 0x000fe400078e0044 */
[----:B------:R-:W-:Y:S01]  /*b3b0*/  IMAD.MOV.U32 R70, RZ, RZ, R3 ;  /* 0x000000ffff467224 */ /* 0x000fe200078e0003 */
[----:B------:R1:W-:Y:S01]  /*b3c0*/  STL [R1+0xc], R0 ;  /* 0x00000c0001007387 */ /* 0x0003e20000100800 */
[----:B------:R-:W-:-:S05]  /*b3d0*/  @P0 BRA `(.L_x_570) ;  /* 0xffffbb6000000947 */ /* 0x000fca000383ffff */
.L_x_561:
[----:B-1----:R-:W2:Y:S04]  /*b3e0*/  LDL R0, [R1+0x20] ;  /* 0x0000200001007983 */ /* 0x002ea80000100800 */
[----:B------:R-:W3:Y:S04]  /*b3f0*/  LDL R3, [R1+0x10] ;  /* 0x0000100001037983 */ /* 0x000ee80000100800 */
[----:B------:R-:W4:Y:S01]  /*b400*/  LDL R2, [R1+0x18] ;  /* 0x0000180001027983 */ /* 0x000f220000100800 */
[----:B--2---:R-:W-:Y:S01]  /*b410*/  IADD3 R0, R0, 0x7f, RZ ;  /* 0x0000007f00007810 */ /* 0x004fe20007ffe0ff */
[----:B---3--:R-:W-:-:S04]  /*b420*/  IMAD.MOV.U32 R5, RZ, RZ, R3 ;  /* 0x000000ffff057224 */ /* 0x008fc800078e0003 */
[----:B------:R-:W-:Y:S01]  /*b430*/  @P2 IMAD.HI.U32 R3, R0, c[0x0][0x2c8], RZ ;  /* 0x0000b20000032a27 */ /* 0x000fe200078e00ff */
[----:B----4-:R-:W-:-:S04]  /*b440*/  IADD3 R2, R2, 0x1, -R5 ;  /* 0x0000000102027810 */ /* 0x010fc80007ffe805 */
[----:B------:R-:W-:-:S05]  /*b450*/  @P2 SHF.R.U32.HI R0, RZ, c[0x0][0x2cc], R3 ;  /* 0x0000b300ff002a19 */ /* 0x000fca0000011603 */
[----:B------:R-:W-:-:S05]  /*b460*/  IMAD.IADD R0, R2, 0x1, R0 ;  /* 0x0000000102007824 */ /* 0x000fca00078e0200 */
[----:B------:R-:W-:Y:S01]  /*b470*/  IADD3 R2, R0, -c[0x0][0x324], RZ ;  /* 0x8000c90000027a10 */ /* 0x000fe20007ffe0ff */
[----:B------:R-:W-:Y:S05]  /*b480*/  @!P1 BRA `(.L_x_571) ;  /* 0x0000011000009947 */ /* 0x000fea0003800000 */
[----:B------:R-:W-:Y:S01]  /*b490*/  ISETP.GT.AND P0, PT, R0, -0x1, PT ;  /* 0xffffffff0000780c */ /* 0x000fe20003f04270 */
[----:B------:R-:W-:-:S12]  /*b4a0*/  BSSY B0, `(.L_x_572) ;  /* 0x000000d000007945 */ /* 0x000fd80003800000 */
        /* <DEDUP_REMOVED lines=8> */
.L_x_573:
[----:B------:R-:W-:-:S04]  /*b530*/  MOV R3, c[0x0][0x32c] ;  /* 0x0000cb0000037a02 */ /* 0x000fc80000000f00 */
[----:B------:R-:W-:-:S13]  /*b540*/  ISETP.NE.AND P0, PT, R3, 0x1, PT ;  /* 0x000000010300780c */ /* 0x000fda0003f05270 */
[----:B------:R-:W-:-:S05]  /*b550*/  @P0 IMAD.HI.U32 R3, R0, c[0x0][0x330], RZ ;  /* 0x0000cc0000030a27 */ /* 0x000fca00078e00ff */
[----:B------:R-:W-:Y:S02]  /*b560*/  @P0 SHF.R.U32.HI R0, RZ, c[0x0][0x334], R3 ;  /* 0x0000cd00ff000a19 */ /* 0x000fe40000011603 */
.L_x_574:
[----:B------:R-:W-:Y:S05]  /*b570*/  BSYNC B0 ;  /* 0x0000000000007941 */ /* 0x000fea0003800000 */
.L_x_572:
[----:B------:R-:W-:-:S05]  /*b580*/  IMAD R0, R0, c[0x0][0x32c], RZ ;  /* 0x0000cb0000007a24 */ /* 0x000fca00078e02ff */
[----:B------:R-:W-:-:S04]  /*b590*/  IMNMX R2, R2, R0, !PT ;  /* 0x0000000002027217 */ /* 0x000fc80007800200 */
.L_x_571:
[----:B------:R-:W-:-:S05]  /*b5a0*/  IADD3 R2, R2, 0x5f, RZ ;  /* 0x0000005f02027810 */ /* 0x000fca0007ffe0ff */
[----:B------:R-:W-:-:S05]  /*b5b0*/  IMAD.HI R2, R2, 0x2aaaaaab, RZ ;  /* 0x2aaaaaab02027827 */ /* 0x000fca00078e02ff */
[----:B------:R-:W-:-:S04]  /*b5c0*/  SHF.R.U32.HI R0, RZ, 0x1f, R2 ;  /* 0x0000001fff007819 */ /* 0x000fc80000011602 */
[----:B------:R-:W-:-:S04]  /*b5d0*/  LEA.HI.SX32 R0, R2, R0, 0x1c ;  /* 0x0000000002007211 */ /* 0x000fc800078fe2ff */
[----:B------:R-:W-:-:S04]  /*b5e0*/  IMNMX R3, R219, R0, !PT ;  /* 0x00000000db037217 */ /* 0x000fc80007800200 */
[----:B------:R-:W-:Y:S01]  /*b5f0*/  ISETP.GE.AND P0, PT, R216, R3, PT ;  /* 0x00000003d800720c */ /* 0x000fe20003f06270 */
[----:B------:R1:W-:-:S12]  /*b600*/  STL [R1+0x1c], R3 ;  /* 0x00001c0301007387 */ /* 0x0003d80000100800 */
[----:B------:R-:W-:Y:S05]  /*b610*/  @!P0 BRA `(.L_x_575) ;  /* 0x000032c000008947 */ /* 0x000fea0003800000 */
[----:B------:R-:W-:Y:S02]  /*b620*/  MOV R70, R4 ;  /* 0x0000000400467202 */ /* 0x000fe40000000f00 */
[----:B------:R-:W-:Y:S02]  /*b630*/  MOV R69, R68 ;  /* 0x0000004400457202 */ /* 0x000fe40000000f00 */
[----:B------:R-:W-:Y:S02]  /*b640*/  MOV R217, R216 ;  /* 0x000000d800d97202 */ /* 0x000fe40000000f00 */
.L_x_576:
[----:B------:R-:W2:Y:S01]  /*b650*/  LDL.64 R228, [R1] ;  /* 0x0000000001e47983 */ /* 0x000ea20000100a00 */
[----:B------:R-:W-:Y:S04]  /*b660*/  DEPBAR.LE SB0, 0x0 ;  /* 0x000080000000791a */ /* 0x000fe80000000000 */
[----:B------:R-:W-:Y:S01]  /*b670*/  WARPSYNC 0xffffffff ;  /* 0xffffffff00007948 */ /* 0x000fe20003800000 */
[----:B------:R-:W-:Y:S01]  /*b680*/  BAR.SYNC.DEFER_BLOCKING 0x0 ;  /* 0x0000000000007b1d */ /* 0x000fe20000010000 */
[----:B------:R-:W-:Y:S02]  /*b690*/  ISETP.GT.AND P6, PT, R219, R217, PT ;  /* 0x000000d9db00720c */ /* 0x000fe40003fc4270 */
[C---:B------:R-:W-:Y:S11]  /*b6a0*/  IADD3 R216, R217.reuse, -0x1, RZ ;  /* 0xffffffffd9d87810 */ /* 0x040ff60007ffe0ff */
[----:B------:R-:W-:Y:S01]  /*b6b0*/  @!P6 SHF.R.S32.HI R0, RZ, 0x1f, R217 ;  /* 0x0000001fff00e819 */ /* 0x000fe200000114d9 */
[C---:B------:R-:W-:Y:S01]  /*b6c0*/  @!P6 IMAD.WIDE.U32 R30, R217.reuse, c[0x0][0x208], RZ ;  /* 0x00008200d91eea25 */ /* 0x040fe200078e00ff */
[----:B------:R-:W-:Y:S02]  /*b6d0*/  @!P6 MOV R2, c[0x0][0x208] ;  /* 0x000082000002ea02 */ /* 0x000fe40000000f00 */
[----:B-1----:R-:W-:Y:S01]  /*b6e0*/  @!P6 MOV R3, 0x5 ;  /* 0x000000050003e802 */ /* 0x002fe20000000f00 */
[----:B------:R-:W-:Y:S01]  /*b6f0*/  @!P6 IMAD R0, R0, c[0x0][0x208], RZ ;  /* 0x000082000000ea24 */ /* 0x000fe200078e02ff */
[C---:B------:R-:W-:Y:S02]  /*b700*/  @!P6 SHF.L.U32 R28, R2.reuse, 0x5, RZ ;  /* 0x00000005021ce819 */ /* 0x040fe400000006ff */
[----:B------:R-:W-:Y:S01]  /*b710*/  @!P6 SHF.L.U64.HI R29, R2, R3, c[0x0][0x20c] ;  /* 0x00008300021de619 */ /* 0x000fe20000010203 */
[----:B------:R-:W-:Y:S01]  /*b720*/  @!P6 IMAD R0, R217, c[0x0][0x20c], R0 ;  /* 0x00008300d900ea24 */ /* 0x000fe200078e0200 */
[----:B------:R-:W1:Y:S01]  /*b730*/  LDSM.16.M88.4 R8, [R193] ;  /* 0x00000000c108783b */ /* 0x000e620000000200 */
[----:B------:R-:W-:Y:S02]  /*b740*/  @!P6 MOV R36, R220 ;  /* 0x000000dc0024e202 */ /* 0x000fe40000000f00 */
[----:B------:R-:W-:Y:S01]  /*b750*/  @!P6 IMAD.WIDE.U32 R2, R30, 0x60, R28 ;  /* 0x000000601e02e825 */ /* 0x000fe200078e001c */
[----:B------:R-:W-:Y:S02]  /*b760*/  @!P6 IADD3 R0, R31, R0, RZ ;  /* 0x000000001f00e210 */ /* 0x000fe40007ffe0ff */
[----:B------:R-:W-:Y:S02]  /*b770*/  @!P6 MOV R37, R225 ;  /* 0x000000e10025e202 */ /* 0x000fe40000000f00 */
[----:B------:R-:W3:Y:S01]  /*b780*/  LDSM.16.M88.4 R16, [R193+0x800] ;  /* 0x00080000c110783b */ /* 0x000ee20000000200 */
[----:B------:R-:W-:Y:S01]  /*b790*/  @!P6 IMAD R45, R0, 0x60, RZ ;  /* 0x00000060002de824 */ /* 0x000fe200078e02ff */
[-C--:B------:R-:W-:Y:S01]  /*b7a0*/  @!P6 IADD3 R31, P5, R220, R2.reuse, RZ ;  /* 0x00000002dc1fe210 */ /* 0x080fe20007fbe0ff */
[----:B------:R-:W-:Y:S01]  /*b7b0*/  @!P6 IMAD.WIDE.U32 R36, R30, 0x60, R36 ;  /* 0x000000601e24e825 */ /* 0x000fe200078e0024 */
[----:B------:R-:W-:Y:S02]  /*b7c0*/  @!P6 IADD3 R44, P0, R220, 0x40, RZ ;  /* 0x00000040dc2ce810 */ /* 0x000fe40007f1e0ff */
[----:B------:R-:W-:Y:S02]  /*b7d0*/  @!P6 LEA R162, P4, R31, c[0x0][0x1f8], 0x1 ;  /* 0x00007e001fa2ea11 */ /* 0x000fe400078808ff */
[----:B------:R-:W4:Y:S01]  /*b7e0*/  LDSM.16.M88.4 R24, [R193+0x1000] ;  /* 0x00100000c118783b */ /* 0x000f220000000200 */
[----:B------:R-:W-:Y:S02]  /*b7f0*/  @!P6 IADD3 R0, R45, R3, RZ ;  /* 0x000000032d00e210 */ /* 0x000fe40007ffe0ff */
[-C--:B------:R-:W-:Y:S02]  /*b800*/  @!P6 IADD3.X R38, RZ, R225.reuse, RZ, P0, !PT ;  /* 0x000000e1ff26e210 */ /* 0x080fe400007fe4ff */
[----:B------:R-:W-:Y:S02]  /*b810*/  @!P6 IADD3.X R3, R0, R225, RZ, P5, !PT ;  /* 0x000000e10003e210 */ /* 0x000fe40002ffe4ff */
[-C--:B------:R-:W-:Y:S01]  /*b820*/  @!P6 IADD3 R39, P5, R44, R2.reuse, RZ ;  /* 0x000000022c27e210 */ /* 0x080fe20007fbe0ff */
[----:B------:R-:W5:Y:S01]  /*b830*/  LDSM.16.M88.4 R32, [R193+0x1800] ;  /* 0x00180000c120783b */ /* 0x000f620000000200 */
[----:B------:R-:W-:Y:S02]  /*b840*/  @!P6 LEA.HI.X R163, R31, c[0x0][0x1fc], R3, 0x1, P4 ;  /* 0x00007f001fa3ea11 */ /* 0x000fe400020f0c03 */
[----:B------:R-:W-:Y:S02]  /*b850*/  @!P6 IADD3 R3, P4, R28, R2, RZ ;  /* 0x000000021c03e210 */ /* 0x000fe40007f9e0ff */
[----:B------:R-:W-:Y:S02]  /*b860*/  @!P6 IADD3 R45, R37, R45, RZ ;  /* 0x0000002d252de210 */ /* 0x000fe40007ffe0ff */
[----:B------:R-:W-:Y:S01]  /*b870*/  @!P6 IADD3 R37, P0, R3, R44, RZ ;  /* 0x0000002c0325e210 */ /* 0x000fe20007f1e0ff */
[----:B------:R-:W4:Y:S01]  /*b880*/  LDSM.16.M88.4 R40, [R193+0x2000] ;  /* 0x00200000c128783b */ /* 0x000f220000000200 */
[C---:B------:R-:W-:Y:S02]  /*b890*/  @!P6 IADD3.X R2, R0.reuse, R29, RZ, P4, !PT ;  /* 0x0000001d0002e210 */ /* 0x040fe400027fe4ff */
[----:B------:R-:W-:Y:S02]  /*b8a0*/  @!P6 LEA R160, P4, R39, c[0x0][0x1f8], 0x1 ;  /* 0x00007e0027a0ea11 */ /* 0x000fe400078808ff */
[----:B------:R-:W-:Y:S02]  /*b8b0*/  @!P6 IADD3.X R44, R0, R38, RZ, P5, !PT ;  /* 0x00000026002ce210 */ /* 0x000fe40002ffe4ff */
[----:B------:R-:W-:Y:S01]  /*b8c0*/  @!P6 IADD3 R3, P5, R3, R220, RZ ;  /* 0x000000dc0303e210 */ /* 0x000fe20007fbe0ff */
[C---:B-1----:R-:W-:Y:S01]  /*b8d0*/  HMMA.16816.F32.BF16 R4, R124.reuse, R8, RZ ;  /* 0x000000087c04723c */ /* 0x042fe200000418ff */
[----:B------:R-:W1:Y:S02]  /*b8e0*/  LDSM.16.M88.4 R48, [R193+0x2800] ;  /* 0x00280000c130783b */ /* 0x000e640000000200 */
[----:B------:R-:W-:Y:S02]  /*b8f0*/  @!P6 LEA.HI.X R161, R39, c[0x0][0x1fc], R44, 0x1, P4 ;  /* 0x00007f0027a1ea11 */ /* 0x000fe400020f0c2c */
[----:B------:R-:W-:Y:S02]  /*b900*/  @!P6 LEA R158, P4, R3, c[0x0][0x1f8], 0x1 ;  /* 0x00007e00039eea11 */ /* 0x000fe400078808ff */
[----:B------:R-:W-:Y:S01]  /*b910*/  @!P6 IADD3.X R38, R2, R38, RZ, P0, !PT ;  /* 0x000000260226e210 */ /* 0x000fe200007fe4ff */
[C---:B------:R-:W-:Y:S01]  /*b920*/  HMMA.16816.F32.BF16 R8, R124.reuse, R10, RZ ;  /* 0x0000000a7c08723c */ /* 0x040fe200000418ff */
[----:B------:R-:W1:Y:S03]  /*b930*/  LDSM.16.M88.4 R120, [R199] ;  /* 0x00000000c778783b */ /* 0x000e660000000200 */
[C---:B------:R-:W-:Y:S02]  /*b940*/  @!P6 LEA R156, P0, R37.reuse, c[0x0][0x1f8], 0x1 ;  /* 0x00007e00259cea11 */ /* 0x040fe400078008ff */
[----:B------:R-:W-:Y:S02]  /*b950*/  @!P6 SHF.L.U32 R46, R36, 0x1, RZ ;  /* 0x00000001242ee819 */ /* 0x000fe400000006ff */
[C---:B---3--:R-:W-:Y:S01]  /*b960*/  HMMA.16816.F32.BF16 R12, R124.reuse, R16, RZ ;  /* 0x000000107c0c723c */ /* 0x048fe200000418ff */
[----:B------:R-:W3:Y:S03]  /*b970*/  LDSM.16.M88.4 R132, [R210] ;  /* 0x00000000d284783b */ /* 0x000ee60000000200 */
[----:B------:R-:W-:Y:S02]  /*b980*/  @!P6 LEA.HI.X R157, R37, c[0x0][0x1fc], R38, 0x1, P0 ;  /* 0x00007f00259dea11 */ /* 0x000fe400000f0c26 */
[----:B------:R-:W-:Y:S02]  /*b990*/  @!P6 IADD3.X R2, R2, R225, RZ, P5, !PT ;  /* 0x000000e10202e210 */ /* 0x000fe40002ffe4ff */
[C---:B------:R-:W-:Y:S01]  /*b9a0*/  HMMA.16816.F32.BF16 R16, R124.reuse, R18, RZ ;  /* 0x000000127c10723c */ /* 0x040fe200000418ff */
[----:B------:R-:W1:Y:S03]  /*b9b0*/  LDSM.16.M88.4 R136, [R209] ;  /* 0x00000000d188783b */ /* 0x000e660000000200 */
[----:B------:R-:W-:Y:S02]  /*b9c0*/  @!P6 LEA.HI.X R159, R3, c[0x0][0x1fc], R2, 0x1, P4 ;  /* 0x00007f00039fea11 */ /* 0x000fe400020f0c02 */
[----:B------:R-:W-:Y:S02]  /*b9d0*/  @!P6 IADD3 R44, P4, R46, c[0x0][0x1f8], RZ ;  /* 0x00007e002e2cea10 */ /* 0x000fe40007f9e0ff */
[C---:B----4-:R-:W-:Y:S01]  /*b9e0*/  HMMA.16816.F32.BF16 R20, R124.reuse, R24, RZ ;  /* 0x000000187c14723c */ /* 0x050fe200000418ff */
[----:B------:R-:W4:Y:S03]  /*b9f0*/  LDSM.16.M88.4 R140, [R208] ;  /* 0x00000000d08c783b */ /* 0x000f260000000200 */
[----:B------:R-:W-:Y:S02]  /*ba00*/  @!P6 SHF.L.U64.HI R0, R36, 0x1, R45 ;  /* 0x000000012400e819 */ /* 0x000fe4000001022d */
[----:B------:R-:W-:Y:S02]  /*ba10*/  @!P6 IADD3 R2, P5, R46, 0x80, RZ ;  /* 0x000000802e02e810 */ /* 0x000fe40007fbe0ff */
[C---:B------:R-:W-:Y:S01]  /*ba20*/  HMMA.16816.F32.BF16 R24, R124.reuse, R26, RZ ;  /* 0x0000001a7c18723c */ /* 0x040fe200000418ff */
[----:B------:R-:W1:Y:S03]  /*ba30*/  LDSM.16.M88.4 R144, [R207] ;  /* 0x00000000cf90783b */ /* 0x000e660000000200 */
[----:B------:R-:W-:Y:S02]  /*ba40*/  @!P6 IADD3.X R45, R0, c[0x0][0x1fc], RZ, P4, !PT ;  /* 0x00007f00002dea10 */ /* 0x000fe400027fe4ff */
[----:B------:R-:W-:Y:S02]  /*ba50*/  @!P6 IADD3 R2, P4, R2, c[0x0][0x1f8], RZ ;  /* 0x00007e000202ea10 */ /* 0x000fe40007f9e0ff */
[C---:B-----5:R-:W-:Y:S01]  /*ba60*/  HMMA.16816.F32.BF16 R28, R124.reuse, R32, RZ ;  /* 0x000000207c1c723c */ /* 0x060fe200000418ff */
[----:B------:R-:W5:Y:S03]  /*ba70*/  LDSM.16.M88.4 R148, [R206] ;  /* 0x00000000ce94783b */ /* 0x000f660000000200 */
[----:B------:R-:W-:Y:S04]  /*ba80*/  @!P6 IADD3.X R3, RZ, c[0x0][0x1fc], R0, P4, P5 ;  /* 0x00007f00ff03ea10 */ /* 0x000fe800027ea400 */
[C---:B------:R-:W-:Y:S08]  /*ba90*/  HMMA.16816.F32.BF16 R32, R124.reuse, R34, RZ ;  /* 0x000000227c20723c */ /* 0x040ff000000418ff */
[C---:B------:R-:W-:Y:S08]  /*baa0*/  HMMA.16816.F32.BF16 R36, R124.reuse, R40, RZ ;  /* 0x000000287c24723c */ /* 0x040ff000000418ff */
        /* <DEDUP_REMOVED lines=15> */
[C---:B------:R-:W-:Y:S06]  /*bba0*/  HMMA.16816.F32.BF16 R4, R128.reuse, R120, R4 ;  /* 0x000000788004723c */ /* 0x040fec0000041804 */
[----:B------:R-:W-:Y:S02]  /*bbb0*/  LDSM.16.M88.4 R180, [R197+0x5800] ;  /* 0x00580000c5b4783b */ /* 0x000fe40000000200 */
[C---:B------:R-:W-:Y:S06]  /*bbc0*/  HMMA.16816.F32.BF16 R8, R128.reuse, R122, R8 ;  /* 0x0000007a8008723c */ /* 0x040fec0000041808 */
[----:B------:R-:W0:Y:S02]  /*bbd0*/  LDGDEPBAR ;  /* 0x00000000000079af */ /* 0x000e240000000000 */
[C---:B---3--:R-:W-:Y:S06]  /*bbe0*/  HMMA.16816.F32.BF16 R12, R128.reuse, R132, R12 ;  /* 0x00000084800c723c */ /* 0x048fec000004180c */
[----:B------:R-:W-:Y:S02]  /*bbf0*/  LDSM.16.M88.4 R120, [R197+0x800] ;  /* 0x00080000c578783b */ /* 0x000fe40000000200 */
[C---:B------:R-:W-:Y:S06]  /*bc00*/  HMMA.16816.F32.BF16 R16, R128.reuse, R134, R16 ;  /* 0x000000868010723c */ /* 0x040fec0000041810 */
[----:B-1----:R-:W1:Y:S02]  /*bc10*/  LDSM.16.M88.4 R156, [R197] ;  /* 0x00000000c59c783b */ /* 0x002e640000000200 */
[C---:B------:R-:W-:Y:S06]  /*bc20*/  HMMA.16816.F32.BF16 R20, R128.reuse, R136, R20 ;  /* 0x000000888014723c */ /* 0x040fec0000041814 */
[----:B--2---:R-:W2:Y:S02]  /*bc30*/  LDSM.16.M88.4 R160, [R197+0x1000] ;  /* 0x00100000c5a0783b */ /* 0x004ea40000000200 */
[C---:B------:R-:W-:Y:S06]  /*bc40*/  HMMA.16816.F32.BF16 R24, R128.reuse, R138, R24 ;  /* 0x0000008a8018723c */ /* 0x040fec0000041818 */
[----:B------:R-:W3:Y:S02]  /*bc50*/  LDSM.16.M88.4 R132, [R197+0x1800] ;  /* 0x00180000c584783b */ /* 0x000ee40000000200 */
[C---:B----4-:R-:W-:Y:S06]  /*bc60*/  HMMA.16816.F32.BF16 R28, R128.reuse, R140, R28 ;  /* 0x0000008c801c723c */ /* 0x050fec000004181c */
[----:B------:R-:W4:Y:S02]  /*bc70*/  LDSM.16.M88.4 R136, [R197+0x2000] ;  /* 0x00200000c588783b */ /* 0x000f240000000200 */
[C---:B------:R-:W-:Y:S06]  /*bc80*/  HMMA.16816.F32.BF16 R32, R128.reuse, R142, R32 ;  /* 0x0000008e8020723c */ /* 0x040fec0000041820 */
[----:B------:R-:W-:Y:S02]  /*bc90*/  LDSM.16.M88.4 R140, [R194] ;  /* 0x00000000c28c783b */ /* 0x000fe40000000200 */
[C---:B------:R-:W-:Y:S06]  /*bca0*/  HMMA.16816.F32.BF16 R36, R128.reuse, R144, R36 ;  /* 0x000000908024723c */ /* 0x040fec0000041824 */
[----:B------:R-:W-:Y:S02]  /*bcb0*/  LDSM.16.M88.4 R188, [R194+0x3000] ;  /* 0x00300000c2bc783b */ /* 0x000fe40000000200 */
[C---:B------:R-:W-:Y:S06]  /*bcc0*/  HMMA.16816.F32.BF16 R40, R128.reuse, R146, R40 ;  /* 0x000000928028723c */ /* 0x040fec0000041828 */
[----:B------:R-:W-:Y:S02]  /*bcd0*/  LDSM.16.M88.4 R144, [R194+0x800] ;  /* 0x00080000c290783b */ /* 0x000fe40000000200 */
[C---:B-----5:R-:W-:Y:S08]  /*bce0*/  HMMA.16816.F32.BF16 R44, R128.reuse, R148, R44 ;  /* 0x00000094802c723c */ /* 0x060ff0000004182c */
        /* <DEDUP_REMOVED lines=25> */
[----:B------:R-:W5:Y:S07]  /*be80*/  LDSM.16.M88.4 R144, [R193+0x4000] ;  /* 0x00400000c190783b */ /* 0x000f6e0000000200 */
        /* <DEDUP_REMOVED lines=18> */
[C---:B-----5:R-:W-:Y:S08]  /*bfb0*/  HMMA.16816.F32.BF16 R20, R168.reuse, R144, R20 ;  /* 0x00000090a814723c */ /* 0x060ff00000041814 */
[C---:B------:R-:W-:Y:S01]  /*bfc0*/  HMMA.16816.F32.BF16 R24, R168.reuse, R146, R24 ;  /* 0x00000092a818723c */ /* 0x040fe20000041818 */
[----:B------:R-:W-:Y:S07]  /*bfd0*/  LDSM.16.M88.4 R144, [R200] ;  /* 0x00000000c890783b */ /* 0x000fee0000000200 */
[C---:B--2---:R-:W-:Y:S08]  /*bfe0*/  HMMA.16816.F32.BF16 R28, R168.reuse, R132, R28 ;  /* 0x00000084a81c723c */ /* 0x044ff0000004181c */
[C---:B------:R-:W-:Y:S01]  /*bff0*/  HMMA.16816.F32.BF16 R32, R168.reuse, R134, R32 ;  /* 0x00000086a820723c */ /* 0x040fe20000041820 */
[----:B------:R-:W2:Y:S07]  /*c000*/  LDSM.16.M88.4 R132, [R201] ;  /* 0x00000000c984783b */ /* 0x000eae0000000200 */
[C---:B------:R-:W-:Y:S08]  /*c010*/  HMMA.16816.F32.BF16 R36, R168.reuse, R148, R36 ;  /* 0x00000094a824723c */ /* 0x040ff00000041824 */
[C---:B------:R-:W-:Y:S01]  /*c020*/  HMMA.16816.F32.BF16 R40, R168.reuse, R150, R40 ;  /* 0x00000096a828723c */ /* 0x040fe20000041828 */
[----:B------:R-:W5:Y:S07]  /*c030*/  LDSM.16.M88.4 R148, [R197+0x3000] ;  /* 0x00300000c594783b */ /* 0x000f6e0000000200 */
        /* <DEDUP_REMOVED lines=17> */
[----:B------:R-:W-:Y:S07]  /*c150*/  HMMA.16816.F32.BF16 R48, R172, R146, R48 ;  /* 0x00000092ac30723c */ /* 0x000fee0000041830 */
[----:B------:R-:W-:Y:S01]  /*c160*/  MOV R147, R229 ;  /* 0x000000e500937202 */ /* 0x000fe20000000f00 */
[C---:B-----5:R-:W-:Y:S05]  /*c170*/  HMMA.16816.F32.BF16 R4, R176.reuse, R148, R4 ;  /* 0x00000094b004723c */ /* 0x060fea0000041804 */
[----:B------:R-:W-:Y:S03]  /*c180*/  MOV R146, R228 ;  /* 0x000000e400927202 */ /* 0x000fe60000000f00 */
        /* <DEDUP_REMOVED lines=17> */
[----:B------:R1:W-:Y:S04]  /*c2a0*/  MUFU.TANH R132, R0 ;  /* 0x0000000000847308 */ /* 0x0003e80000002400 */
[----:B------:R-:W-:Y:S06]  /*c2b0*/  FMUL.FTZ R2, R11, c[0x0][0x320] ;  /* 0x0000c8000b027a20 */ /* 0x000fec0000410000 */
[----:B------:R2:W-:Y:S01]  /*c2c0*/  MUFU.TANH R137, R2 ;  /* 0x0000000200897308 */ /* 0x0005e20000002400 */
[----:B-1----:R-:W-:Y:S09]  /*c2d0*/  FMUL.FTZ R0, R5, c[0x0][0x320] ;  /* 0x0000c80005007a20 */ /* 0x002ff20000410000 */
[----:B------:R1:W-:Y:S01]  /*c2e0*/  MUFU.TANH R133, R0 ;  /* 0x0000000000857308 */ /* 0x0003e20000002400 */
[----:B--2---:R-:W-:Y:S09]  /*c2f0*/  FMUL.FTZ R2, R19, c[0x0][0x320] ;  /* 0x0000c80013027a20 */ /* 0x004ff20000410000 */
[----:B------:R-:W-:Y:S01]  /*c300*/  MUFU.TANH R145, R2 ;  /* 0x0000000200917308 */ /* 0x000fe20000002400 */
[----:B-1----:R-:W-:Y:S09]  /*c310*/  FMUL.FTZ R0, R6, c[0x0][0x320] ;  /* 0x0000c80006007a20 */ /* 0x002ff20000410000 */
[----:B------:R1:W2:Y:S02]  /*c320*/  MUFU.TANH R139, R0 ;  /* 0x00000000008b7308 */ /* 0x0002a40000002400 */
[----:B-1----:R-:W-:Y:S02]  /*c330*/  FMUL.FTZ R0, R7, c[0x0][0x320] ;  /* 0x0000c80007007a20 */ /* 0x002fe40000410000 */
[----:B------:R-:W1:Y:S06]  /*c340*/  LDSM.16.M88.4 R4, [R194+0x4000] ;  /* 0x00400000c204783b */ /* 0x000e6c0000000200 */
[----:B------:R3:W-:Y:S02]  /*c350*/  MUFU.TANH R138, R0 ;  /* 0x00000000008a7308 */ /* 0x0007e40000002400 */
[----:B---3--:R-:W-:Y:S08]  /*c360*/  FMUL.FTZ R0, R8, c[0x0][0x320] ;  /* 0x0000c80008007a20 */ /* 0x008ff00000410000 */
[----:B------:R3:W4:Y:S01]  /*c370*/  MUFU.TANH R135, R0 ;  /* 0x0000000000877308 */ /* 0x0007220000002400 */
[C---:B-1----:R-:W-:Y:S08]  /*c380*/  HMMA.16816.F32.BF16 R20, R184.reuse, R4, R20 ;  /* 0x00000004b814723c */ /* 0x042ff00000041814 */
[C---:B------:R-:W-:Y:S01]  /*c390*/  HMMA.16816.F32.BF16 R24, R184.reuse, R6, R24 ;  /* 0x00000006b818723c */ /* 0x040fe20000041818 */
[----:B------:R-:W-:Y:S03]  /*c3a0*/  LDSM.16.M88.4 R4, [R194+0x5000] ;  /* 0x00500000c204783b */ /* 0x000fe60000000200 */
[----:B---3--:R-:W-:Y:S04]  /*c3b0*/  FMUL.FTZ R0, R9, c[0x0][0x320] ;  /* 0x0000c80009007a20 */ /* 0x008fe80000410000 */
[----:B------:R1:W3:Y:S11]  /*c3c0*/  MUFU.TANH R134, R0 ;  /* 0x0000000000867308 */ /* 0x0002f60000002400 */
[----:B------:R-:W-:Y:S05]  /*c3d0*/  @!UPT UIADD3 URZ, URZ, URZ, URZ ;  /* 0x0000003f3f3ff290 */ /* 0x000fea000fffe03f */
[----:B------:R-:W-:Y:S04]  /*c3e0*/  FMUL.FTZ R3, R27, c[0x0][0x320] ;  /* 0x0000c8001b037a20 */ /* 0x000fe80000410000 */
[----:B------:R2:W-:Y:S01]  /*c3f0*/  MUFU.TANH R180, R3 ;  /* 0x0000000300b47308 */ /* 0x0005e20000002400 */
[----:B-1----:R-:W-:Y:S02]  /*c400*/  FMUL.FTZ R0, R10, c[0x0][0x320] ;  /* 0x0000c8000a007a20 */ /* 0x002fe40000410000 */
[----:B------:R-:W1:Y:S07]  /*c410*/  LDSM.16.M88.4 R8, [R194+0x4800] ;  /* 0x00480000c208783b */ /* 0x000e6e0000000200 */
[----:B------:R5:W-:Y:S01]  /*c420*/  MUFU.TANH R136, R0 ;  /* 0x0000000000887308 */ /* 0x000be20000002400 */
[----:B--2---:R-:W-:Y:S01]  /*c430*/  FMNMX.FTZ R3, R139, R70, !PT ;  /* 0x000000468b037209 */ /* 0x004fe20007810000 */
[----:B-----5:R-:W-:Y:S01]  /*c440*/  FMUL.FTZ R0, R12, c[0x0][0x320] ;  /* 0x0000c8000c007a20 */ /* 0x020fe20000410000 */
[----:B------:R-:W-:Y:S07]  /*c450*/  @P6 IADD3 R12, P0, R222, 0x40, RZ ;  /* 0x00000040de0c6810 */ /* 0x000fee0007f1e0ff */
[----:B------:R2:W5:Y:S01]  /*c460*/  MUFU.TANH R122, R0 ;  /* 0x00000000007a7308 */ /* 0x0005620000002400 */
[C---:B-1----:R-:W-:Y:S08]  /*c470*/  HMMA.16816.F32.BF16 R28, R184.reuse, R8, R28 ;  /* 0x00000008b81c723c */ /* 0x042ff0000004181c */
[C---:B------:R-:W-:Y:S01]  /*c480*/  HMMA.16816.F32.BF16 R32, R184.reuse, R10, R32 ;  /* 0x0000000ab820723c */ /* 0x040fe20000041820 */
[----:B------:R-:W1:Y:S01]  /*c490*/  LDSM.16.M88.4 R8, [R194+0x5800] ;  /* 0x00580000c208783b */ /* 0x000e620000000200 */
[----:B------:R-:W-:Y:S04]  /*c4a0*/  DEPBAR.LE SB0, 0x0 ;  /* 0x000080000000791a */ /* 0x000fe80000000000 */
[----:B--2---:R-:W-:Y:S01]  /*c4b0*/  FMUL.FTZ R0, R13, c[0x0][0x320] ;  /* 0x0000c8000d007a20 */ /* 0x004fe20000410000 */
[----:B------:R-:W-:Y:S01]  /*c4c0*/  @P6 IADD3.X R13, RZ, R226, RZ, P0, !PT ;  /* 0x000000e2ff0d6210 */ /* 0x000fe200007fe4ff */
[C---:B------:R-:W-:Y:S02]  /*c4d0*/  HMMA.16816.F32.BF16 R36, R184.reuse, R4, R36 ;  /* 0x00000004b824723c */ /* 0x040fe40000041824 */
[----:B------:R2:W1:Y:S01]  /*c4e0*/  MUFU.TANH R123, R0 ;  /* 0x00000000007b7308 */ /* 0x0004620000002400 */
[----:B------:R-:W-:Y:S05]  /*c4f0*/  BAR.SYNC.DEFER_BLOCKING 0x0 ;  /* 0x0000000000007b1d */ /* 0x000fea0000010000 */
[C---:B------:R-:W-:Y:S07]  /*c500*/  HMMA.16816.F32.BF16 R40, R184.reuse, R6, R40 ;  /* 0x00000006b828723c */ /* 0x040fee0000041828 */
[----:B------:R-:W-:Y:S01]  /*c510*/  @P6 MOV R6, 0x5 ;  /* 0x0000000500066802 */ /* 0x000fe20000000f00 */
[----:B------:R-:W-:Y:S04]  /*c520*/  FMUL.FTZ R2, R32, c[0x0][0x320] ;  /* 0x0000c80020027a20 */ /* 0x000fe80000410000 */
[----:B------:R-:W-:Y:S01]  /*c530*/  MUFU.TANH R233, R2 ;  /* 0x0000000200e97308 */ /* 0x000fe20000002400 */
[----:B--2---:R-:W-:Y:S09]  /*c540*/  FMUL.FTZ R0, R14, c[0x0][0x320] ;  /* 0x0000c8000e007a20 */ /* 0x004ff20000410000 */
[----:B------:R2:W-:Y:S01]  /*c550*/  MUFU.TANH R142, R0 ;  /* 0x00000000008e7308 */ /* 0x0005e20000002400 */
[C---:B-1----:R-:W-:Y:S07]  /*c560*/  HMMA.16816.F32.BF16 R44, R184.reuse, R8, R44 ;  /* 0x00000008b82c723c */ /* 0x042fee000004182c */
[----:B------:R-:W-:Y:S01]  /*c570*/  @P6 MOV R8, R222 ;  /* 0x000000de00086202 */ /* 0x000fe20000000f00 */
[----:B------:R-:W-:Y:S04]  /*c580*/  HMMA.16816.F32.BF16 R48, R184, R10, R48 ;  /* 0x0000000ab830723c */ /* 0x000fe80000041830 */
[----:B------:R-:W-:Y:S03]  /*c590*/  @P6 MOV R9, R226 ;  /* 0x000000e200096202 */ /* 0x000fe60000000f00 */
[----:B------:R-:W-:Y:S05]  /*c5a0*/  @P6 IMAD.WIDE.U32 R10, R216, c[0x0][0x1e0], RZ ;  /* 0x00007800d80a6a25 */ /* 0x000fea00078e00ff */
[----:B--2---:R-:W-:Y:S02]  /*c5b0*/  FMUL.FTZ R0, R15, c[0x0][0x320] ;  /* 0x0000c8000f007a20 */ /* 0x004fe40000410000 */
[----:B------:R-:W-:Y:S02]  /*c5c0*/  @P6 IMAD.WIDE.U32 R8, R10, 0x60, R8 ;  /* 0x000000600a086825 */ /* 0x000fe400078e0008 */
[----:B------:R1:W-:Y:S02]  /*c5d0*/  MUFU.TANH R144, R0 ;  /* 0x0000000000907308 */ /* 0x0003e40000002400 */
[----:B------:R-:W-:Y:S02]  /*c5e0*/  FMUL.FTZ R2, R44, c[0x0][0x320] ;  /* 0x0000c8002c027a20 */ /* 0x000fe40000410000 */
[----:B------:R-:W-:Y:S06]  /*c5f0*/  FMUL.FTZ R4, R45, c[0x0][0x320] ;  /* 0x0000c8002d047a20 */ /* 0x000fec0000410000 */
[----:B------:R-:W-:Y:S10]  /*c600*/  MUFU.TANH R249, R2 ;  /* 0x0000000200f97308 */ /* 0x000ff40000002400 */
[----:B------:R-:W-:Y:S01]  /*c610*/  MUFU.TANH R250, R4 ;  /* 0x0000000400fa7308 */ /* 0x000fe20000002400 */
[----:B-1----:R-:W-:Y:S09]  /*c620*/  FMUL.FTZ R0, R16, c[0x0][0x320] ;  /* 0x0000c80010007a20 */ /* 0x002ff20000410000 */
[----:B------:R1:W2:Y:S02]  /*c630*/  MUFU.TANH R140, R0 ;  /* 0x00000000008c7308 */ /* 0x0002a40000002400 */
[----:B-1----:R-:W-:Y:S08]  /*c640*/  FMUL.FTZ R0, R17, c[0x0][0x320] ;  /* 0x0000c80011007a20 */ /* 0x002ff00000410000 */
[----:B------:R1:W1:Y:S02]  /*c650*/  MUFU.TANH R141, R0 ;  /* 0x00000000008d7308 */ /* 0x0002640000002400 */
[----:B-1----:R-:W-:Y:S08]  /*c660*/  FMUL.FTZ R0, R18, c[0x0][0x320] ;  /* 0x0000c80012007a20 */ /* 0x002ff00000410000 */
[----:B------:R1:W-:Y:S02]  /*c670*/  MUFU.TANH R143, R0 ;  /* 0x00000000008f7308 */ /* 0x0003e40000002400 */
[----:B-1----:R-:W-:Y:S08]  /*c680*/  FMUL.FTZ R0, R20, c[0x0][0x320] ;  /* 0x0000c80014007a20 */ /* 0x002ff00000410000 */
[----:B------:R1:W1:Y:S02]  /*c690*/  MUFU.TANH R149, R0 ;  /* 0x0000000000957308 */ /* 0x0002640000002400 */
[----:B-1----:R-:W-:Y:S08]  /*c6a0*/  FMUL.FTZ R0, R21, c[0x0][0x320] ;  /* 0x0000c80015007a20 */ /* 0x002ff00000410000 */
[----:B------:R1:W1:Y:S02]  /*c6b0*/  MUFU.TANH R151, R0 ;  /* 0x0000000000977308 */ /* 0x0002640000002400 */
[----:B-1----:R-:W-:Y:S08]  /*c6c0*/  FMUL.FTZ R0, R22, c[0x0][0x320] ;  /* 0x0000c80016007a20 */ /* 0x002ff00000410000 */
[----:B------:R1:W-:Y:S02]  /*c6d0*/  MUFU.TANH R162, R0 ;  /* 0x0000000000a27308 */ /* 0x0003e40000002400 */
        /* <DEDUP_REMOVED lines=38> */
[----:B-1----:R-:W-:Y:S04]  /*c940*/  FMNMX.FTZ R0, R132, R69, !PT ;  /* 0x0000004584007209 */ /* 0x002fe80007810000 */
[----:B------:R-:W-:Y:S04]  /*c950*/  FMNMX.FTZ R0, R133, R0, !PT ;  /* 0x0000000085007209 */ /* 0x000fe80007810000 */
[----:B----4-:R-:W-:Y:S04]  /*c960*/  FMNMX.FTZ R0, R135, R0, !PT ;  /* 0x0000000087007209 */ /* 0x010fe80007810000 */
[----:B---3--:R-:W-:Y:S02]  /*c970*/  FMNMX.FTZ R2, R134, R0, !PT ;  /* 0x0000000086027209 */ /* 0x008fe40007810000 */
[----:B------:R-:W-:Y:S02]  /*c980*/  FMNMX.FTZ R0, R138, R3, !PT ;  /* 0x000000038a007209 */ /* 0x000fe40007810000 */
[----:B-----5:R-:W-:Y:S02]  /*c990*/  FMNMX.FTZ R2, R122, R2, !PT ;  /* 0x000000027a027209 */ /* 0x020fe40007810000 */
[----:B------:R-:W-:Y:S02]  /*c9a0*/  FMNMX.FTZ R3, R136, R0, !PT ;  /* 0x0000000088037209 */ /* 0x000fe40007810000 */
[----:B------:R-:W-:Y:S02]  /*c9b0*/  FMNMX.FTZ R0, R123, R2, !PT ;  /* 0x000000027b007209 */ /* 0x000fe40007810000 */
[----:B------:R-:W-:Y:S01]  /*c9c0*/  FMNMX.FTZ R2, R137, R3, !PT ;  /* 0x0000000389027209 */ /* 0x000fe20007810000 */
[----:B------:R-:W-:Y:S01]  /*c9d0*/  FMUL.FTZ R3, R46, c[0x0][0x320] ;  /* 0x0000c8002e037a20 */ /* 0x000fe20000410000 */
[----:B--2---:R-:W-:Y:S02]  /*c9e0*/  FMNMX.FTZ R0, R140, R0, !PT ;  /* 0x000000008c007209 */ /* 0x004fe40007810000 */
[----:B------:R-:W-:Y:S01]  /*c9f0*/  FMNMX.FTZ R2, R142, R2, !PT ;  /* 0x000000028e027209 */ /* 0x000fe20007810000 */
[----:B------:R1:W-:Y:S01]  /*ca00*/  MUFU.TANH R251, R3 ;  /* 0x0000000300fb7308 */ /* 0x0003e20000002400 */
        /* <DEDUP_REMOVED lines=11> */
[----:B------:R-:W-:Y:S01]  /*cac0*/  FMNMX.FTZ R2, R161, R2, !PT ;  /* 0x00000002a1027209 */ /* 0x000fe20007810000 */
[----:B-1----:R-:W-:Y:S01]  /*cad0*/  FMUL.FTZ R3, R47, c[0x0][0x320] ;  /* 0x0000c8002f037a20 */ /* 0x002fe20000410000 */
[----:B------:R-:W-:Y:S02]  /*cae0*/  FMNMX.FTZ R0, R232, R0, !PT ;  /* 0x00000000e8007209 */ /* 0x000fe40007810000 */
        /* <DEDUP_REMOVED lines=9> */
[----:B------:R-:W-:Y:S04]  /*cb80*/  FMNMX.FTZ R2, R238, R2, !PT ;  /* 0x00000002ee027209 */ /* 0x000fe80007810000 */
[----:B------:R-:W-:Y:S01]  /*cb90*/  FMNMX.FTZ R2, R244, R2, !PT ;  /* 0x00000002f4027209 */ /* 0x000fe20007810000 */
[----:B-1----:R-:W-:Y:S04]  /*cba0*/  FMUL.FTZ R3, R48, c[0x0][0x320] ;  /* 0x0000c80030037a20 */ /* 0x002fe80000410000 */
[----:B------:R1:W2:Y:S02]  /*cbb0*/  MUFU.TANH R248, R3 ;  /* 0x0000000300f87308 */ /* 0x0002a40000002400 */
[----:B-1----:R-:W-:Y:S08]  /*cbc0*/  FMUL.FTZ R3, R49, c[0x0][0x320] ;  /* 0x0000c80031037a20 */ /* 0x002ff00000410000 */
[----:B------:R1:W3:Y:S02]  /*cbd0*/  MUFU.TANH R247, R3 ;  /* 0x0000000300f77308 */ /* 0x0002e40000002400 */
[----:B-1----:R-:W-:Y:S08]  /*cbe0*/  FMUL.FTZ R3, R50, c[0x0][0x320] ;  /* 0x0000c80032037a20 */ /* 0x002ff00000410000 */
[----:B------:R1:W4:Y:S02]  /*cbf0*/  MUFU.TANH R71, R3 ;  /* 0x0000000300477308 */ /* 0x0003240000002400 */
[----:B-1----:R-:W-:Y:S01]  /*cc00*/  FMNMX.FTZ R3, R240, R0, !PT ;  /* 0x00000000f0037209 */ /* 0x002fe20007810000 */
[----:B------:R-:W-:Y:S03]  /*cc10*/  FMUL.FTZ R0, R51, c[0x0][0x320] ;  /* 0x0000c80033007a20 */ /* 0x000fe60000410000 */
[----:B------:R-:W-:Y:S04]  /*cc20*/  FMNMX.FTZ R3, R242, R3, !PT ;  /* 0x00000003f2037209 */ /* 0x000fe80007810000 */
[----:B------:R1:W5:Y:S01]  /*cc30*/  MUFU.TANH R120, R0 ;  /* 0x0000000000787308 */ /* 0x0003620000002400 */
[----:B------:R-:W-:Y:S04]  /*cc40*/  FMNMX.FTZ R3, R249, R3, !PT ;  /* 0x00000003f9037209 */ /* 0x000fe80007810000 */
[----:B------:R-:W-:Y:S04]  /*cc50*/  FMNMX.FTZ R3, R250, R3, !PT ;  /* 0x00000003fa037209 */ /* 0x000fe80007810000 */
[----:B--2---:R-:W-:Y:S04]  /*cc60*/  FMNMX.FTZ R3, R248, R3, !PT ;  /* 0x00000003f8037209 */ /* 0x004fe80007810000 */
[----:B---3--:R-:W-:Y:S05]  /*cc70*/  FMNMX.FTZ R3, R247, R3, !PT ;  /* 0x00000003f7037209 */ /* 0x008fea0007810000 */
[----:B------:R-:W2:Y:S01]  /*cc80*/  SHFL.BFLY PT, R4, R3, 0x2, 0x1f ;  /* 0x0c401f0003047f89 */ /* 0x000ea200000e0000 */
[----:B-1----:R-:W-:Y:S04]  /*cc90*/  FMNMX.FTZ R0, R245, R2, !PT ;  /* 0x00000002f5007209 */ /* 0x002fe80007810000 */
[----:B------:R-:W-:Y:S04]  /*cca0*/  FMNMX.FTZ R0, R243, R0, !PT ;  /* 0x00000000f3007209 */ /* 0x000fe80007810000 */
[----:B------:R-:W-:Y:S04]  /*ccb0*/  FMNMX.FTZ R0, R246, R0, !PT ;  /* 0x00000000f6007209 */ /* 0x000fe80007810000 */
[----:B------:R-:W-:Y:S04]  /*ccc0*/  FMNMX.FTZ R0, R251, R0, !PT ;  /* 0x00000000fb007209 */ /* 0x000fe80007810000 */
[----:B------:R-:W-:Y:S02]  /*ccd0*/  FMNMX.FTZ R0, R252, R0, !PT ;  /* 0x00000000fc007209 */ /* 0x000fe40007810000 */
[----:B--2---:R-:W-:Y:S02]  /*cce0*/  FMNMX.FTZ R4, R3, R4, !PT ;  /* 0x0000000403047209 */ /* 0x004fe40007810000 */
[----:B----4-:R-:W-:Y:S03]  /*ccf0*/  FMNMX.FTZ R0, R71, R0, !PT ;  /* 0x0000000047007209 */ /* 0x010fe60007810000 */
[----:B------:R-:W1:Y:S01]  /*cd00*/  SHFL.BFLY PT, R5, R4, 0x1, 0x1f ;  /* 0x0c201f0004057f89 */ /* 0x000e6200000e0000 */
[----:B-----5:R-:W-:Y:S07]  /*cd10*/  FMNMX.FTZ R0, R120, R0, !PT ;  /* 0x0000000078007209 */ /* 0x020fee0007810000 */
[----:B------:R-:W2:Y:S01]  /*cd20*/  SHFL.BFLY PT, R2, R0, 0x2, 0x1f ;  /* 0x0c401f0000027f89 */ /* 0x000ea200000e0000 */
[----:B-1----:R-:W-:Y:S02]  /*cd30*/  FMNMX.FTZ R68, R4, R5, !PT ;  /* 0x0000000504447209 */ /* 0x002fe40007810000 */
[----:B------:R-:W-:Y:S02]  /*cd40*/  @P6 SHF.R.S32.HI R4, RZ, 0x1f, R216 ;  /* 0x0000001fff046819 */ /* 0x000fe400000114d8 */
[----:B------:R-:W-:Y:S01]  /*cd50*/  @P6 MOV R5, c[0x0][0x1e0] ;  /* 0x0000780000056a02 */ /* 0x000fe20000000f00 */
[----:B------:R-:W-:Y:S02]  /*cd60*/  FMUL.FTZ R121, R68, c[0x0][0x2d0] ;  /* 0x0000b40044797a20 */ /* 0x000fe40000410000 */
[----:B------:R-:W-:Y:S01]  /*cd70*/  @P6 IMAD R4, R4, c[0x0][0x1e0], RZ ;  /* 0x0000780004046a24 */ /* 0x000fe200078e02ff */
[C---:B------:R-:W-:Y:S01]  /*cd80*/  @P6 SHF.L.U64.HI R7, R5.reuse, R6, c[0x0][0x1e4] ;  /* 0x0000790005076619 */ /* 0x040fe20000010206 */
[----:B------:R-:W-:Y:S01]  /*cd90*/  FFMA.FTZ R14, R132, c[0x0][0x2d0], -R121 ;  /* 0x0000b400840e7a23 */ /* 0x000fe20000010879 */
[----:B------:R-:W-:Y:S01]  /*cda0*/  @P6 SHF.L.U32 R6, R5, 0x5, RZ ;  /* 0x0000000505066819 */ /* 0x000fe200000006ff */
[----:B------:R-:W-:Y:S01]  /*cdb0*/  @P6 IMAD R4, R216, c[0x0][0x1e4], R4 ;  /* 0x00007900d8046a24 */ /* 0x000fe200078e0204 */
[----:B--2---:R-:W-:Y:S01]  /*cdc0*/  FMNMX.FTZ R0, R0, R2, !PT ;  /* 0x0000000200007209 */ /* 0x004fe20007810000 */
[----:B------:R-:W-:Y:S01]  /*cdd0*/  MUFU.EX2 R230, R14 ;  /* 0x0000000e00e67308 */ /* 0x000fe20000000800 */
[----:B------:R-:W-:Y:S02]  /*cde0*/  FADD.FTZ R2, -R68, R69 ;  /* 0x0000004544027221 */ /* 0x000fe40000010100 */
[----:B------:R-:W-:Y:S01]  /*cdf0*/  @P6 IADD3 R11, R11, R4, RZ ;  /* 0x000000040b0b6210 */ /* 0x000fe20007ffe0ff */
[----:B------:R-:W-:Y:S01]  /*ce00*/  @P6 IMAD.WIDE.U32 R4, R10, 0x60, R6 ;  /* 0x000000600a046825 */ /* 0x000fe200078e0006 */
[----:B------:R-:W1:Y:S03]  /*ce10*/  SHFL.BFLY PT, R3, R0, 0x1, 0x1f ;  /* 0x0c201f0000037f89 */ /* 0x000e6600000e0000 */
[----:B------:R-:W-:Y:S01]  /*ce20*/  @P6 IMAD R10, R11, 0x60, RZ ;  /* 0x000000600b0a6824 */ /* 0x000fe200078e02ff */
[-C--:B------:R-:W-:Y:S01]  /*ce30*/  @P6 IADD3 R15, P4, R222, R4.reuse, RZ ;  /* 0x00000004de0f6210 */ /* 0x080fe20007f9e0ff */
[----:B------:R-:W-:Y:S01]  /*ce40*/  FMUL.FTZ R2, R2, c[0x0][0x2d0] ;  /* 0x0000b40002027a20 */ /* 0x000fe20000410000 */
[-C--:B------:R-:W-:Y:S01]  /*ce50*/  @P6 IADD3 R17, P0, R12, R4.reuse, RZ ;  /* 0x000000040c116210 */ /* 0x080fe20007f1e0ff */
[--C-:B------:R-:W-:Y:S01]  /*ce60*/  FFMA.FTZ R32, R122, c[0x0][0x2d0], -R121.reuse ;  /* 0x0000b4007a207a23 */ /* 0x100fe20000010879 */
[----:B------:R-:W-:Y:S01]  /*ce70*/  @P6 IADD3 R11, P5, R6, R4, RZ ;  /* 0x00000004060b6210 */ /* 0x000fe20007fbe0ff */
[--C-:B------:R-:W-:Y:S01]  /*ce80*/  FFMA.FTZ R40, R140, c[0x0][0x2d0], -R121.reuse ;  /* 0x0000b4008c287a23 */ /* 0x100fe20000010879 */
[----:B------:R-:W-:Y:S01]  /*ce90*/  @P6 IADD3 R4, R10, R5, RZ ;  /* 0x000000050a046210 */ /* 0x000fe20007ffe0ff */
[----:B------:R-:W-:Y:S01]  /*cea0*/  FFMA.FTZ R5, R133, c[0x0][0x2d0], -R121 ;  /* 0x0000b40085057a23 */ /* 0x000fe20000010879 */
[----:B------:R-:W-:Y:S01]  /*ceb0*/  @P6 IADD3 R6, R9, R10, RZ ;  /* 0x0000000a09066210 */ /* 0x000fe20007ffe0ff */
[----:B------:R-:W2:Y:S01]  /*cec0*/  MUFU.EX2 R2, R2 ;  /* 0x0000000200027308 */ /* 0x000ea20000000800 */
[C---:B------:R-:W-:Y:S02]  /*ced0*/  @P6 SHF.L.U32 R9, R8.reuse, 0x1, RZ ;  /* 0x0000000108096819 */ /* 0x040fe400000006ff */
[----:B------:R-:W-:Y:S02]  /*cee0*/  @P6 SHF.L.U64.HI R16, R8, 0x1, R6 ;  /* 0x0000000108106819 */ /* 0x000fe40000010206 */
[C---:B------:R-:W-:Y:S02]  /*cef0*/  @P6 IADD3.X R6, R4.reuse, R7, RZ, P5, !PT ;  /* 0x0000000704066210 */ /* 0x040fe40002ffe4ff */
[----:B------:R-:W-:Y:S02]  /*cf00*/  @P6 IADD3 R8, P5, R11, R12, RZ ;  /* 0x0000000c0b086210 */ /* 0x000fe40007fbe0ff */
[----:B------:R-:W-:Y:S01]  /*cf10*/  @P6 IADD3.X R18, R4, R226, RZ, P4, !PT ;  /* 0x000000e204126210 */ /* 0x000fe200027fe4ff */
[----:B------:R3:W-:Y:S01]  /*cf20*/  MUFU.EX2 R229, R5 ;  /* 0x0000000500e57308 */ /* 0x0007e20000000800 */
[----:B------:R-:W-:Y:S02]  /*cf30*/  @P6 IADD3.X R10, R6, R13, RZ, P5, !PT ;  /* 0x0000000d060a6210 */ /* 0x000fe40002ffe4ff */
[----:B------:R-:W-:Y:S02]  /*cf40*/  @P6 LEA R12, P5, R17, c[0x0][0x1c8], 0x1 ;  /* 0x00007200110c6a11 */ /* 0x000fe400078a08ff */
[----:B-1----:R-:W-:Y:S05]  /*cf50*/  FMNMX.FTZ R3, R0, R3, !PT ;  /* 0x0000000300037209 */ /* 0x002fea0007810000 */
[C---:B------:R-:W-:Y:S01]  /*cf60*/  FADD.FTZ R0, -R3.reuse, R70 ;  /* 0x0000004603007221 */ /* 0x040fe20000010100 */
[----:B------:R1:W-:Y:S01]  /*cf70*/  MUFU.EX2 R224, R32 ;  /* 0x0000002000e07308 */ /* 0x0003e20000000800 */
[----:B------:R-:W-:Y:S02]  /*cf80*/  FMUL.FTZ R69, R3, c[0x0][0x2d0] ;  /* 0x0000b40003457a20 */ /* 0x000fe40000410000 */
[----:B------:R-:W-:Y:S02]  /*cf90*/  FMUL.FTZ R0, R0, c[0x0][0x2d0] ;  /* 0x0000b40000007a20 */ /* 0x000fe40000410000 */
[C---:B--2---:R-:W-:Y:S02]  /*cfa0*/  FMUL.FTZ R24, R2.reuse, R92 ;  /* 0x0000005c02187220 */ /* 0x044fe40000410000 */
[----:B------:R-:W-:Y:S02]  /*cfb0*/  FMUL.FTZ R25, R2, R93 ;  /* 0x0000005d02197220 */ /* 0x000fe40000410000 */
[----:B------:R-:W-:Y:S01]  /*cfc0*/  FFMA.FTZ R70, R144, c[0x0][0x2d0], -R69 ;  /* 0x0000b40090467a23 */ /* 0x000fe20000010845 */
[----:B------:R-:W2:Y:S01]  /*cfd0*/  MUFU.EX2 R0, R0 ;  /* 0x0000000000007308 */ /* 0x000ea20000000800 */
[C---:B------:R-:W-:Y:S01]  /*cfe0*/  FMUL.FTZ R33, R2.reuse, R101 ;  /* 0x0000006502217220 */ /* 0x040fe20000410000 */
[----:B---3--:R-:W-:Y:S01]  /*cff0*/  @P6 IADD3 R5, P4, R11, R222, RZ ;  /* 0x000000de0b056210 */ /* 0x008fe20007f9e0ff */
[----:B------:R-:W-:Y:S01]  /*d000*/  FMUL.FTZ R41, R2, R109 ;  /* 0x0000006d02297220 */ /* 0x000fe20000410000 */
[----:B------:R-:W-:Y:S01]  /*d010*/  @P6 IADD3.X R11, R4, R13, RZ, P0, !PT ;  /* 0x0000000d040b6210 */ /* 0x000fe200007fe4ff */
[----:B------:R-:W-:Y:S01]  /*d020*/  FFMA.FTZ R4, R135, c[0x0][0x2d0], -R121 ;  /* 0x0000b40087047a23 */ /* 0x000fe20000010879 */
[----:B------:R-:W-:Y:S01]  /*d030*/  @P6 LEA R14, P0, R15, c[0x0][0x1c8], 0x1 ;  /* 0x000072000f0e6a11 */ /* 0x000fe200078008ff */
[----:B------:R-:W-:Y:S01]  /*d040*/  FFMA.FTZ R48, R142, c[0x0][0x2d0], -R69 ;  /* 0x0000b4008e307a23 */ /* 0x000fe20000010845 */
[----:B------:R-:W-:Y:S02]  /*d050*/  @P6 LEA.HI.X R13, R17, c[0x0][0x1cc], R11, 0x1, P5 ;  /* 0x00007300110d6a11 */ /* 0x000fe400028f0c0b */
[----:B------:R3:W-:Y:S01]  /*d060*/  MUFU.EX2 R228, R4 ;  /* 0x0000000400e47308 */ /* 0x0007e20000000800 */
[----:B------:R-:W-:Y:S01]  /*d070*/  FFMA.FTZ R11, R134, c[0x0][0x2d0], -R121 ;  /* 0x0000b400860b7a23 */ /* 0x000fe20000010879 */
[----:B------:R-:W-:Y:S01]  /*d080*/  @P6 LEA.HI.X R15, R15, c[0x0][0x1cc], R18, 0x1, P0 ;  /* 0x000073000f0f6a11 */ /* 0x000fe200000f0c12 */
[----:B------:R-:W-:Y:S01]  /*d090*/  FFMA.FTZ R17, R139, c[0x0][0x2d0], -R69 ;  /* 0x0000b4008b117a23 */ /* 0x000fe20000010845 */
[----:B------:R-:W-:Y:S01]  /*d0a0*/  @P6 IADD3.X R7, R6, R226, RZ, P4, !PT ;  /* 0x000000e206076210 */ /* 0x000fe200027fe4ff */
[C---:B-1----:R-:W-:Y:S01]  /*d0b0*/  FMUL.FTZ R32, R2.reuse, R100 ;  /* 0x0000006402207220 */ /* 0x042fe20000410000 */
[C---:B------:R-:W-:Y:S01]  /*d0c0*/  @P6 LEA R6, P4, R5.reuse, c[0x0][0x1c8], 0x1 ;  /* 0x0000720005066a11 */ /* 0x040fe200078808ff */
[C---:B------:R-:W-:Y:S02]  /*d0d0*/  FMUL.FTZ R49, R2.reuse, R117 ;  /* 0x0000007502317220 */ /* 0x040fe40000410000 */
[C---:B------:R-:W-:Y:S01]  /*d0e0*/  FMUL.FTZ R52, R2.reuse, R52 ;  /* 0x0000003402347220 */ /* 0x040fe20000410000 */
[----:B------:R1:W4:Y:S01]  /*d0f0*/  MUFU.EX2 R227, R11 ;  /* 0x0000000b00e37308 */ /* 0x0003220000000800 */
[----:B------:R-:W-:Y:S01]  /*d100*/  @P6 LEA.HI.X R7, R5, c[0x0][0x1cc], R7, 0x1, P4 ;  /* 0x0000730005076a11 */ /* 0x000fe200020f0c07 */
[----:B------:R-:W-:Y:S02]  /*d110*/  FMUL.FTZ R53, R2, R53 ;  /* 0x0000003502357220 */ /* 0x000fe40000410000 */
[C---:B--2---:R-:W-:Y:S02]  /*d120*/  FMUL.FTZ R18, R0.reuse, R86 ;  /* 0x0000005600127220 */ /* 0x044fe40000410000 */
[C---:B------:R-:W-:Y:S02]  /*d130*/  FMUL.FTZ R19, R0.reuse, R87 ;  /* 0x0000005700137220 */ /* 0x040fe40000410000 */
[C---:B------:R-:W-:Y:S02]  /*d140*/  FMUL.FTZ R26, R0.reuse, R94 ;  /* 0x0000005e001a7220 */ /* 0x040fe40000410000 */
[----:B------:R2:W-:Y:S01]  /*d150*/  MUFU.EX2 R159, R17 ;  /* 0x00000011009f7308 */ /* 0x0005e20000000800 */
[C---:B------:R-:W-:Y:S02]  /*d160*/  FMUL.FTZ R27, R0.reuse, R95 ;  /* 0x0000005f001b7220 */ /* 0x040fe40000410000 */
[----:B------:R-:W-:Y:S01]  /*d170*/  FMUL.FTZ R34, R0, R102 ;  /* 0x0000006600227220 */ /* 0x000fe20000410000 */
[----:B---3--:R-:W-:Y:S01]  /*d180*/  @P6 LEA R4, P0, R8, c[0x0][0x1c8], 0x1 ;  /* 0x0000720008046a11 */ /* 0x008fe200078008ff */
[C---:B------:R-:W-:Y:S02]  /*d190*/  FMUL.FTZ R35, R0.reuse, R103 ;  /* 0x0000006700237220 */ /* 0x040fe40000410000 */
[----:B------:R-:W-:Y:S01]  /*d1a0*/  FMUL.FTZ R42, R0, R110 ;  /* 0x0000006e002a7220 */ /* 0x000fe20000410000 */
[----:B------:R-:W-:Y:S01]  /*d1b0*/  @P6 LEA.HI.X R5, R8, c[0x0][0x1cc], R10, 0x1, P0 ;  /* 0x0000730008056a11 */ /* 0x000fe200000f0c0a */
[----:B------:R-:W-:Y:S01]  /*d1c0*/  FMUL.FTZ R43, R0, R111 ;  /* 0x0000006f002b7220 */ /* 0x000fe20000410000 */
[----:B------:R-:W-:Y:S01]  /*d1d0*/  @P6 ISETP.GE.AND P0, PT, R146, c[0x0][0x1d4], PT ;  /* 0x0000750092006a0c */ /* 0x000fe20003f06270 */
[----:B------:R3:W-:Y:S01]  /*d1e0*/  MUFU.EX2 R147, R70 ;  /* 0x0000004600937308 */ /* 0x0007e20000000800 */
[C---:B------:R-:W-:Y:S01]  /*d1f0*/  @P6 IADD3 R10, P4, R9.reuse, c[0x0][0x1c8], RZ ;  /* 0x00007200090a6a10 */ /* 0x040fe20007f9e0ff */
[C---:B------:R-:W-:Y:S01]  /*d200*/  FMUL.FTZ R50, R0.reuse, R118 ;  /* 0x0000007600327220 */ /* 0x040fe20000410000 */
[----:B------:R-:W-:Y:S01]  /*d210*/  @P6 IADD3 R9, P5, R9, 0x80, RZ ;  /* 0x0000008009096810 */ /* 0x000fe20007fbe0ff */
[----:B------:R-:W-:Y:S01]  /*d220*/  FMUL.FTZ R51, R0, R119 ;  /* 0x0000007700337220 */ /* 0x000fe20000410000 */
[----:B-1----:R-:W-:Y:S01]  /*d230*/  @P6 IADD3.X R11, R16, c[0x0][0x1cc], RZ, P4, !PT ;  /* 0x00007300100b6a10 */ /* 0x002fe200027fe4ff */
[C---:B------:R-:W-:Y:S01]  /*d240*/  FMUL.FTZ R54, R0.reuse, R54 ;  /* 0x0000003600367220 */ /* 0x040fe20000410000 */
[----:B------:R-:W-:Y:S01]  /*d250*/  @P6 IADD3 R8, P4, R9, c[0x0][0x1c8], RZ ;  /* 0x0000720009086a10 */ /* 0x000fe20007f9e0ff */
[----:B------:R-:W-:Y:S02]  /*d260*/  FMUL.FTZ R55, R0, R55 ;  /* 0x0000003700377220 */ /* 0x000fe40000410000 */
[----:B------:R1:W-:Y:S01]  /*d270*/  MUFU.EX2 R190, R40 ;  /* 0x0000002800be7308 */ /* 0x0003e20000000800 */
[----:B------:R-:W-:Y:S01]  /*d280*/  @P6 IADD3.X R9, RZ, c[0x0][0x1cc], R16, P4, P5 ;  /* 0x00007300ff096a10 */ /* 0x000fe200027ea410 */
[----:B------:R5:W-:Y:S01]  /*d290*/  @P6 LDGSTS.E.BYPASS.LTC128B.128 [R218+0x8100], [R10.64], !P0 ;  /* 0x081000000ada6fae */ /* 0x000be2000c101d48 */
[--C-:B------:R-:W-:Y:S02]  /*d2a0*/  FFMA.FTZ R16, R138, c[0x0][0x2d0], -R69.reuse ;  /* 0x0000b4008a107a23 */ /* 0x100fe40000010845 */
[C---:B--2---:R-:W-:Y:S02]  /*d2b0*/  FMUL.FTZ R17, R2.reuse, R85 ;  /* 0x0000005502117220 */ /* 0x044fe40000410000 */
[C---:B------:R-:W-:Y:S02]  /*d2c0*/  FMUL.FTZ R56, R2.reuse, R56 ;  /* 0x0000003802387220 */ /* 0x040fe40000410000 */
[----:B------:R-:W-:Y:S01]  /*d2d0*/  FMUL.FTZ R57, R2, R57 ;  /* 0x0000003902397220 */ /* 0x000fe20000410000 */
[----:B------:R2:W-:Y:S01]  /*d2e0*/  @P6 LDGSTS.E.BYPASS.LTC128B.128 [R218+0xb100], [R8.64], !P3 ;  /* 0x0b10000008da6fae */ /* 0x0005e2000d901d48 */
[----:B------:R4:W2:Y:S01]  /*d2f0*/  MUFU.EX2 R160, R16 ;  /* 0x0000001000a07308 */ /* 0x0008a20000000800 */
[C---:B------:R-:W-:Y:S02]  /*d300*/  FMUL.FTZ R58, R0.reuse, R58 ;  /* 0x0000003a003a7220 */ /* 0x040fe40000410000 */
[--C-:B---3--:R-:W-:Y:S02]  /*d310*/  FFMA.FTZ R70, R143, c[0x0][0x2d0], -R69.reuse ;  /* 0x0000b4008f467a23 */ /* 0x108fe40000010845 */
[----:B------:R-:W-:Y:S02]  /*d320*/  FMUL.FTZ R59, R0, R59 ;  /* 0x0000003b003b7220 */ /* 0x000fe40000410000 */
[----:B------:R3:W-:Y:S01]  /*d330*/  @P6 LDGSTS.E.BYPASS.LTC128B.128 [R218+0x9100], [R14.64], !P0 ;  /* 0x091000000eda6fae */ /* 0x0007e2000c101d48 */
[C---:B------:R-:W-:Y:S02]  /*d340*/  FMUL.FTZ R60, R2.reuse, R60 ;  /* 0x0000003c023c7220 */ /* 0x040fe40000410000 */
[----:B------:R3:W-:Y:S01]  /*d350*/  MUFU.EX2 R146, R70 ;  /* 0x0000004600927308 */ /* 0x0007e20000000800 */
[C---:B------:R-:W-:Y:S02]  /*d360*/  FMUL.FTZ R61, R2.reuse, R61 ;  /* 0x0000003d023d7220 */ /* 0x040fe40000410000 */
[----:B-1----:R-:W-:Y:S02]  /*d370*/  FMUL.FTZ R40, R2, R108 ;  /* 0x0000006c02287220 */ /* 0x002fe40000410000 */
[----:B------:R1:W-:Y:S01]  /*d380*/  @P6 LDGSTS.E.BYPASS.LTC128B.128 [R218+0xc100], [R12.64], !P3 ;  /* 0x0c1000000cda6fae */ /* 0x0003e2000d901d48 */
[C---:B------:R-:W-:Y:S02]  /*d390*/  FMUL.FTZ R62, R0.reuse, R62 ;  /* 0x0000003e003e7220 */ /* 0x040fe40000410000 */
[C---:B-----5:R-:W-:Y:S02]  /*d3a0*/  FMUL.FTZ R10, R0.reuse, R78 ;  /* 0x0000004e000a7220 */ /* 0x060fe40000410000 */
[C---:B------:R-:W-:Y:S01]  /*d3b0*/  FMUL.FTZ R11, R0.reuse, R79 ;  /* 0x0000004f000b7220 */ /* 0x040fe20000410000 */
[----:B------:R5:W-:Y:S01]  /*d3c0*/  MUFU.EX2 R148, R48 ;  /* 0x0000003000947308 */ /* 0x000be20000000800 */
[----:B------:R-:W-:Y:S01]  /*d3d0*/  FMUL.FTZ R63, R0, R63 ;  /* 0x0000003f003f7220 */ /* 0x000fe20000410000 */
[----:B------:R1:W-:Y:S01]  /*d3e0*/  @P6 LDGSTS.E.BYPASS.LTC128B.128 [R218+0xa100], [R6.64], !P0 ;  /* 0x0a10000006da6fae */ /* 0x0003e2000c101d48 */
[----:B----4-:R-:W-:Y:S02]  /*d3f0*/  FMUL.FTZ R16, R2, R84 ;  /* 0x0000005402107220 */ /* 0x010fe40000410000 */
[--C-:B--2---:R-:W-:Y:S02]  /*d400*/  FFMA.FTZ R8, R136, c[0x0][0x2d0], -R69.reuse ;  /* 0x0000b40088087a23 */ /* 0x104fe40000010845 */
[C---:B------:R-:W-:Y:S02]  /*d410*/  FMUL.FTZ R9, R2.reuse, R77 ;  /* 0x0000004d02097220 */ /* 0x040fe40000410000 */
[C---:B------:R-:W-:Y:S01]  /*d420*/  FMUL.FTZ R64, R2.reuse, R64 ;  /* 0x0000004002407220 */ /* 0x040fe20000410000 */
[----:B------:R2:W-:Y:S01]  /*d430*/  @P6 LDGSTS.E.BYPASS.LTC128B.128 [R218+0xd100], [R4.64], !P3 ;  /* 0x0d10000004da6fae */ /* 0x0005e2000d901d48 */
[----:B------:R4:W-:Y:S01]  /*d440*/  MUFU.EX2 R157, R8 ;  /* 0x00000008009d7308 */ /* 0x0009e20000000800 */
[----:B------:R-:W-:Y:S02]  /*d450*/  FMUL.FTZ R65, R2, R65 ;  /* 0x0000004102417220 */ /* 0x000fe40000410000 */
[--C-:B---3--:R-:W-:Y:S02]  /*d460*/  FFMA.FTZ R70, R145, c[0x0][0x2d0], -R69.reuse ;  /* 0x0000b40091467a23 */ /* 0x108fe40000010845 */
[C---:B------:R-:W-:Y:S02]  /*d470*/  FMUL.FTZ R66, R0.reuse, R66 ;  /* 0x0000004200427220 */ /* 0x040fe40000410000 */
[----:B------:R-:W-:Y:S01]  /*d480*/  LDSM.16.MT88.4 R20, [R196] ;  /* 0x00000000c414783b */ /* 0x000fe20000004200 */
[----:B------:R-:W-:Y:S02]  /*d490*/  FMUL.FTZ R67, R0, R67 ;  /* 0x0000004300437220 */ /* 0x000fe40000410000 */
[--C-:B------:R-:W-:Y:S02]  /*d4a0*/  FFMA.FTZ R71, R71, c[0x0][0x2d0], -R69.reuse ;  /* 0x0000b40047477a23 */ /* 0x100fe40000010845 */
[----:B-----5:R-:W-:Y:S03]  /*d4b0*/  FMUL.FTZ R48, R2, R116 ;  /* 0x0000007402307220 */ /* 0x020fe60000410000 */
[----:B-1----:R-:W1:Y:S01]  /*d4c0*/  LDSM.16.MT88.4 R12, [R192] ;  /* 0x00000000c00c783b */ /* 0x002e620000004200 */
[----:B------:R-:W-:Y:S01]  /*d4d0*/  MUFU.EX2 R71, R71 ;  /* 0x0000004700477308 */ /* 0x000fe20000000800 */
[C---:B------:R-:W-:Y:S01]  /*d4e0*/  FMUL.FTZ R6, R0.reuse, R74 ;  /* 0x0000004a00067220 */ /* 0x040fe20000410000 */
[----:B------:R-:W-:Y:S01]  /*d4f0*/  F2FP.BF16.PACK_AB R74, R227, R228 ;  /* 0x000000e4e34a723e */ /* 0x000fe200000010ff */
[----:B------:R-:W-:Y:S04]  /*d500*/  FMUL.FTZ R7, R0, R75 ;  /* 0x0000004b00077220 */ /* 0x000fe80000410000 */
[----:B------:R-:W3:Y:S01]  /*d510*/  LDSM.16.MT88.4 R28, [R195] ;  /* 0x00000000c31c783b */ /* 0x000ee20000004200 */
[C---:B----4-:R-:W-:Y:S02]  /*d520*/  FMUL.FTZ R8, R2.reuse, R76 ;  /* 0x0000004c02087220 */ /* 0x050fe40000410000 */
[----:B--2---:R-:W-:Y:S02]  /*d530*/  FFMA.FTZ R4, R137, c[0x0][0x2d0], -R69 ;  /* 0x0000b40089047a23 */ /* 0x004fe40000010845 */
[----:B------:R-:W-:Y:S01]  /*d540*/  FMUL.FTZ R5, R2, R73 ;  /* 0x0000004902057220 */ /* 0x000fe20000410000 */
[----:B------:R-:W-:Y:S01]  /*d550*/  F2FP.BF16.PACK_AB R73, R160, R159 ;  /* 0x0000009fa049723e */ /* 0x000fe200000010ff */
[----:B------:R2:W4:Y:S01]  /*d560*/  MUFU.EX2 R158, R4 ;  /* 0x00000004009e7308 */ /* 0x0005220000000800 */
[----:B------:R-:W5:Y:S08]  /*d570*/  LDSM.16.MT88.4 R36, [R211] ;  /* 0x00000000d324783b */ /* 0x000f700000004200 */
[----:B------:R-:W3:Y:S08]  /*d580*/  LDSM.16.MT88.4 R44, [R192+0x3000] ;  /* 0x00300000c02c783b */ /* 0x000ef00000004200 */
[----:B------:R-:W3:Y:S01]  /*d590*/  LDSM.16.MT88.4 R76, [R196+0x3000] ;  /* 0x00300000c44c783b */ /* 0x000ee20000004200 */
[----:B--2---:R-:W-:Y:S01]  /*d5a0*/  FMUL.FTZ R4, R2, R72 ;  /* 0x0000004802047220 */ /* 0x004fe20000410000 */
[----:B------:R-:W-:Y:S06]  /*d5b0*/  F2FP.BF16.PACK_AB R72, R229, R230 ;  /* 0x000000e6e548723e */ /* 0x000fec00000010ff */
[----:B------:R-:W-:Y:S01]  /*d5c0*/  LDSM.16.MT88.4 R84, [R198+0x3000] ;  /* 0x00300000c654783b */ /* 0x000fe20000004200 */
[----:B----4-:R-:W-:Y:S07]  /*d5d0*/  F2FP.BF16.PACK_AB R75, R158, R157 ;  /* 0x0000009d9e4b723e */ /* 0x010fee00000010ff */
[C---:B-1----:R-:W-:Y:S01]  /*d5e0*/  HMMA.16816.F32.BF16 R4, R72.reuse, R12, R4 ;  /* 0x0000000c4804723c */ /* 0x042fe20000041804 */
[----:B------:R-:W-:Y:S06]  /*d5f0*/  LDSM.16.MT88.4 R92, [R196+0x4000] ;  /* 0x00400000c45c783b */ /* 0x000fec0000004200 */
[C---:B------:R-:W-:Y:S01]  /*d600*/  FMUL.FTZ R12, R2.reuse, R80 ;  /* 0x00000050020c7220 */ /* 0x040fe20000410000 */
[C---:B------:R-:W-:Y:S01]  /*d610*/  HMMA.16816.F32.BF16 R8, R72.reuse, R14, R8 ;  /* 0x0000000e4808723c */ /* 0x040fe20000041808 */
[----:B------:R-:W-:Y:S03]  /*d620*/  LDSM.16.MT88.4 R100, [R196+0x1800] ;  /* 0x00180000c464783b */ /* 0x000fe60000004200 */
[----:B------:R-:W-:Y:S03]  /*d630*/  FMUL.FTZ R13, R2, R81 ;  /* 0x00000051020d7220 */ /* 0x000fe60000410000 */
[C---:B------:R-:W-:Y:S02]  /*d640*/  FMUL.FTZ R14, R0.reuse, R82 ;  /* 0x00000052000e7220 */ /* 0x040fe40000410000 */
[----:B------:R-:W-:Y:S01]  /*d650*/  FMUL.FTZ R15, R0, R83 ;  /* 0x00000053000f7220 */ /* 0x000fe20000410000 */
[----:B------:R-:W2:Y:S04]  /*d660*/  LDL.LU R116, [R1+0xc] ;  /* 0x00000c0001747983 */ /* 0x000ea80000300800 */
[----:B------:R-:W1:Y:S02]  /*d670*/  LDSM.16.MT88.4 R80, [R195+0x3000] ;  /* 0x00300000c350783b */ /* 0x000e640000004200 */
[C---:B------:R-:W-:Y:S06]  /*d680*/  HMMA.16816.F32.BF16 R12, R72.reuse, R20, R12 ;  /* 0x00000014480c723c */ /* 0x040fec000004180c */
[----:B------:R-:W4:Y:S01]  /*d690*/  LDL.LU R117, [R1+0x8] ;  /* 0x0000080001757983 */ /* 0x000f220000300800 */
[C---:B------:R-:W-:Y:S01]  /*d6a0*/  FMUL.FTZ R20, R2.reuse, R88 ;  /* 0x0000005802147220 */ /* 0x040fe20000410000 */
[C---:B------:R-:W-:Y:S02]  /*d6b0*/  HMMA.16816.F32.BF16 R16, R72.reuse, R22, R16 ;  /* 0x000000164810723c */ /* 0x040fe40000041810 */
[----:B------:R-:W-:Y:S02]  /*d6c0*/  LDSM.16.MT88.4 R108, [R192+0x5800] ;  /* 0x00580000c06c783b */ /* 0x000fe40000004200 */
[----:B------:R-:W-:Y:S03]  /*d6d0*/  FMUL.FTZ R21, R2, R89 ;  /* 0x0000005902157220 */ /* 0x000fe60000410000 */
[C---:B------:R-:W-:Y:S02]  /*d6e0*/  FMUL.FTZ R22, R0.reuse, R90 ;  /* 0x0000005a00167220 */ /* 0x040fe40000410000 */
[----:B------:R-:W-:Y:S01]  /*d6f0*/  FMUL.FTZ R23, R0, R91 ;  /* 0x0000005b00177220 */ /* 0x000fe20000410000 */
[----:B------:R-:W0:Y:S06]  /*d700*/  LDGDEPBAR ;  /* 0x00000000000079af */ /* 0x000e2c0000000000 */
[C---:B---3--:R-:W-:Y:S02]  /*d710*/  HMMA.16816.F32.BF16 R20, R72.reuse, R28, R20 ;  /* 0x0000001c4814723c */ /* 0x048fe40000041814 */
[----:B------:R-:W-:Y:S05]  /*d720*/  LDSM.16.MT88.4 R88, [R196+0x800] ;  /* 0x00080000c458783b */ /* 0x000fea0000004200 */
[C---:B------:R-:W-:Y:S01]  /*d730*/  FMUL.FTZ R28, R2.reuse, R96 ;  /* 0x00000060021c7220 */ /* 0x040fe20000410000 */
[C---:B------:R-:W-:Y:S04]  /*d740*/  HMMA.16816.F32.BF16 R24, R72.reuse, R30, R24 ;  /* 0x0000001e4818723c */ /* 0x040fe80000041818 */
[----:B------:R-:W-:Y:S03]  /*d750*/  FMUL.FTZ R29, R2, R97 ;  /* 0x00000061021d7220 */ /* 0x000fe60000410000 */
[C---:B------:R-:W-:Y:S02]  /*d760*/  FMUL.FTZ R30, R0.reuse, R98 ;  /* 0x00000062001e7220 */ /* 0x040fe40000410000 */
[----:B------:R-:W-:Y:S02]  /*d770*/  FMUL.FTZ R31, R0, R99 ;  /* 0x00000063001f7220 */ /* 0x000fe40000410000 */
[----:B------:R-:W-:Y:S05]  /*d780*/  LDSM.16.MT88.4 R96, [R195+0x4000] ;  /* 0x00400000c360783b */ /* 0x000fea0000004200 */
[C---:B-----5:R-:W-:Y:S07]  /*d790*/  HMMA.16816.F32.BF16 R28, R72.reuse, R36, R28 ;  /* 0x00000024481c723c */ /* 0x060fee000004181c */
[--C-:B------:R-:W-:Y:S01]  /*d7a0*/  FFMA.FTZ R36, R123, c[0x0][0x2d0], -R121.reuse ;  /* 0x0000b4007b247a23 */ /* 0x100fe20000010879 */
[C---:B------:R-:W-:Y:S03]  /*d7b0*/  HMMA.16816.F32.BF16 R32, R72.reuse, R38, R32 ;  /* 0x000000264820723c */ /* 0x040fe60000041820 */
[----:B------:R3:W5:Y:S01]  /*d7c0*/  MUFU.EX2 R191, R36 ;  /* 0x0000002400bf7308 */ /* 0x0007620000000800 */
[----:B------:R-:W-:Y:S03]  /*d7d0*/  FMUL.FTZ R37, R2, R105 ;  /* 0x0000006902257220 */ /* 0x000fe60000410000 */
[C---:B------:R-:W-:Y:S02]  /*d7e0*/  FMUL.FTZ R38, R0.reuse, R106 ;  /* 0x0000006a00267220 */ /* 0x040fe40000410000 */
[----:B------:R-:W-:Y:S03]  /*d7f0*/  FMUL.FTZ R39, R0, R107 ;  /* 0x0000006b00277220 */ /* 0x000fe60000410000 */
[C---:B---3--:R-:W-:Y:S02]  /*d800*/  FMUL.FTZ R36, R2.reuse, R104 ;  /* 0x0000006802247220 */ /* 0x048fe40000410000 */
[----:B------:R-:W-:Y:S05]  /*d810*/  LDSM.16.MT88.4 R104, [R198+0x2800] ;  /* 0x00280000c668783b */ /* 0x000fea0000004200 */
[C---:B------:R-:W-:Y:S07]  /*d820*/  HMMA.16816.F32.BF16 R36, R72.reuse, R44, R36 ;  /* 0x0000002c4824723c */ /* 0x040fee0000041824 */
[----:B------:R-:W-:Y:S01]  /*d830*/  FMUL.FTZ R45, R2, R113 ;  /* 0x00000071022d7220 */ /* 0x000fe20000410000 */
[C---:B------:R-:W-:Y:S04]  /*d840*/  HMMA.16816.F32.BF16 R40, R72.reuse, R46, R40 ;  /* 0x0000002e4828723c */ /* 0x040fe80000041828 */
[--C-:B------:R-:W-:Y:S03]  /*d850*/  FFMA.FTZ R44, R141, c[0x0][0x2d0], -R121.reuse ;  /* 0x0000b4008d2c7a23 */ /* 0x100fe60000010879 */
[C---:B------:R-:W-:Y:S01]  /*d860*/  FMUL.FTZ R47, R0.reuse, R115 ;  /* 0x00000073002f7220 */ /* 0x040fe20000410000 */
[----:B------:R3:W1:Y:S01]  /*d870*/  MUFU.EX2 R189, R44 ;  /* 0x0000002c00bd7308 */ /* 0x0006620000000800 */
[----:B------:R-:W-:Y:S09]  /*d880*/  FMUL.FTZ R46, R0, R114 ;  /* 0x00000072002e7220 */ /* 0x000ff20000410000 */
[----:B------:R1:W1:Y:S01]  /*d890*/  MUFU.EX2 R115, R70 ;  /* 0x0000004600737308 */ /* 0x0002620000000800 */
[----:B---3--:R-:W-:Y:S07]  /*d8a0*/  FMUL.FTZ R44, R2, R112 ;  /* 0x00000070022c7220 */ /* 0x008fee0000410000 */
[C---:B------:R-:W-:Y:S03]  /*d8b0*/  HMMA.16816.F32.BF16 R44, R72.reuse, R76, R44 ;  /* 0x0000004c482c723c */ /* 0x040fe6000004182c */
[--C-:B-1----:R-:W-:Y:S04]  /*d8c0*/  FFMA.FTZ R70, R149, c[0x0][0x2d0], -R121.reuse ;  /* 0x0000b40095467a23 */ /* 0x102fe80000010879 */
[----:B------:R1:W-:Y:S01]  /*d8d0*/  MUFU.EX2 R183, R70 ;  /* 0x0000004600b77308 */ /* 0x0003e20000000800 */
[C---:B------:R-:W-:Y:S01]  /*d8e0*/  HMMA.16816.F32.BF16 R48, R72.reuse, R78, R48 ;  /* 0x0000004e4830723c */ /* 0x040fe20000041830 */
[----:B------:R-:W3:Y:S07]  /*d8f0*/  LDSM.16.MT88.4 R76, [R192+0x800] ;  /* 0x00080000c04c783b */ /* 0x000eee0000004200 */
[C---:B------:R-:W-:Y:S08]  /*d900*/  HMMA.16816.F32.BF16 R52, R72.reuse, R80, R52 ;  /* 0x000000504834723c */ /* 0x040ff00000041834 */
[C---:B------:R-:W-:Y:S01]  /*d910*/  HMMA.16816.F32.BF16 R56, R72.reuse, R82, R56 ;  /* 0x000000524838723c */ /* 0x040fe20000041838 */
[----:B------:R-:W3:Y:S03]  /*d920*/  LDSM.16.MT88.4 R80, [R195+0x800] ;  /* 0x00080000c350783b */ /* 0x000ee60000004200 */
[--C-:B-1----:R-:W-:Y:S04]  /*d930*/  FFMA.FTZ R70, R151, c[0x0][0x2d0], -R121.reuse ;  /* 0x0000b40097467a23 */ /* 0x102fe80000010879 */
[C---:B------:R-:W-:Y:S01]  /*d940*/  HMMA.16816.F32.BF16 R60, R72.reuse, R84, R60 ;  /* 0x00000054483c723c */ /* 0x040fe2000004183c */
[----:B------:R1:W1:Y:S07]  /*d950*/  MUFU.EX2 R188, R70 ;  /* 0x0000004600bc7308 */ /* 0x00026e0000000800 */
[----:B------:R-:W-:Y:S01]  /*d960*/  HMMA.16816.F32.BF16 R64, R72, R86, R64 ;  /* 0x000000564840723c */ /* 0x000fe20000041840 */
[----:B------:R-:W3:Y:S06]  /*d970*/  LDSM.16.MT88.4 R84, [R198+0x800] ;  /* 0x00080000c654783b */ /* 0x000eec0000004200 */
[----:B-----5:R-:W-:Y:S02]  /*d980*/  F2FP.BF16.PACK_AB R72, R191, R224 ;  /* 0x000000e0bf48723e */ /* 0x020fe400000010ff */
[----:B------:R-:W-:Y:S03]  /*d990*/  F2FP.BF16.PACK_AB R74, R189, R190 ;  /* 0x000000bebd4a723e */ /* 0x000fe600000010ff */
[----:B------:R-:W-:Y:S02]  /*d9a0*/  F2FP.BF16.PACK_AB R73, R147, R148 ;  /* 0x000000949349723e */ /* 0x000fe400000010ff */
[----:B------:R-:W-:Y:S01]  /*d9b0*/  F2FP.BF16.PACK_AB R75, R115, R146 ;  /* 0x00000092734b723e */ /* 0x000fe200000010ff */
[--C-:B-1----:R-:W-:Y:S06]  /*d9c0*/  FFMA.FTZ R70, R150, c[0x0][0x2d0], -R121.reuse ;  /* 0x0000b40096467a23 */ /* 0x102fec0000010879 */
[C---:B---3--:R-:W-:Y:S01]  /*d9d0*/  HMMA.16816.F32.BF16 R4, R72.reuse, R76, R4 ;  /* 0x0000004c4804723c */ /* 0x048fe20000041804 */
[----:B------:R1:W-:Y:S07]  /*d9e0*/  MUFU.EX2 R182, R70 ;  /* 0x0000004600b67308 */ /* 0x0003ee0000000800 */
[C---:B------:R-:W-:Y:S01]  /*d9f0*/  HMMA.16816.F32.BF16 R8, R72.reuse, R78, R8 ;  /* 0x0000004e4808723c */ /* 0x040fe20000041808 */
[----:B------:R-:W3:Y:S07]  /*da00*/  LDSM.16.MT88.4 R76, [R192+0x3800] ;  /* 0x00380000c04c783b */ /* 0x000eee0000004200 */
[C---:B------:R-:W-:Y:S08]  /*da10*/  HMMA.16816.F32.BF16 R12, R72.reuse, R88, R12 ;  /* 0x00000058480c723c */ /* 0x040ff0000004180c */
[C---:B------:R-:W-:Y:S01]  /*da20*/  HMMA.16816.F32.BF16 R16, R72.reuse, R90, R16 ;  /* 0x0000005a4810723c */ /* 0x040fe20000041810 */
[----:B------:R-:W5:Y:S03]  /*da30*/  LDSM.16.MT88.4 R88, [R196+0x3800] ;  /* 0x00380000c458783b */ /* 0x000f660000004200 */
[----:B-1----:R-:W-:Y:S04]  /*da40*/  FFMA.FTZ R70, R156, c[0x0][0x2d0], -R121 ;  /* 0x0000b4009c467a23 */ /* 0x002fe80000010879 */
[C---:B------:R-:W-:Y:S01]  /*da50*/  HMMA.16816.F32.BF16 R20, R72.reuse, R80, R20 ;  /* 0x000000504814723c */ /* 0x040fe20000041814 */
[----:B------:R1:W1:Y:S07]  /*da60*/  MUFU.EX2 R181, R70 ;  /* 0x0000004600b57308 */ /* 0x00026e0000000800 */
[C---:B------:R-:W-:Y:S01]  /*da70*/  HMMA.16816.F32.BF16 R24, R72.reuse, R82, R24 ;  /* 0x000000524818723c */ /* 0x040fe20000041818 */
[----:B------:R-:W2:Y:S07]  /*da80*/  LDSM.16.MT88.4 R80, [R195+0x3800] ;  /* 0x00380000c350783b */ /* 0x000eae0000004200 */
[C---:B------:R-:W-:Y:S08]  /*da90*/  HMMA.16816.F32.BF16 R28, R72.reuse, R84, R28 ;  /* 0x00000054481c723c */ /* 0x040ff0000004181c */
[C---:B------:R-:W-:Y:S01]  /*daa0*/  HMMA.16816.F32.BF16 R32, R72.reuse, R86, R32 ;  /* 0x000000564820723c */ /* 0x040fe20000041820 */
[----:B------:R-:W4:Y:S03]  /*dab0*/  LDSM.16.MT88.4 R84, [R198+0x3800] ;  /* 0x00380000c654783b */ /* 0x000f260000004200 */
[--C-:B-1----:R-:W-:Y:S04]  /*dac0*/  FFMA.FTZ R70, R162, c[0x0][0x2d0], -R69.reuse ;  /* 0x0000b400a2467a23 */ /* 0x102fe80000010845 */
[C---:B---3--:R-:W-:Y:S01]  /*dad0*/  HMMA.16816.F32.BF16 R36, R72.reuse, R76, R36 ;  /* 0x0000004c4824723c */ /* 0x048fe20000041824 */
[----:B------:R1:W-:Y:S07]  /*dae0*/  MUFU.EX2 R113, R70 ;  /* 0x0000004600717308 */ /* 0x0003ee0000000800 */
[C---:B------:R-:W-:Y:S01]  /*daf0*/  HMMA.16816.F32.BF16 R40, R72.reuse, R78, R40 ;  /* 0x0000004e4828723c */ /* 0x040fe20000041828 */
[----:B------:R-:W3:Y:S07]  /*db00*/  LDSM.16.MT88.4 R76, [R192+0x1000] ;  /* 0x00100000c04c783b */ /* 0x000eee0000004200 */
[C---:B-----5:R-:W-:Y:S08]  /*db10*/  HMMA.16816.F32.BF16 R44, R72.reuse, R88, R44 ;  /* 0x00000058482c723c */ /* 0x060ff0000004182c */
[C---:B------:R-:W-:Y:S01]  /*db20*/  HMMA.16816.F32.BF16 R48, R72.reuse, R90, R48 ;  /* 0x0000005a4830723c */ /* 0x040fe20000041830 */
[----:B------:R-:W5:Y:S03]  /*db30*/  LDSM.16.MT88.4 R88, [R196+0x1000] ;  /* 0x00100000c458783b */ /* 0x000f660000004200 */
[----:B-1----:R-:W-:Y:S04]  /*db40*/  FFMA.FTZ R70, R163, c[0x0][0x2d0], -R69 ;  /* 0x0000b400a3467a23 */ /* 0x002fe80000010845 */
[C---:B--2---:R-:W-:Y:S01]  /*db50*/  HMMA.16816.F32.BF16 R52, R72.reuse, R80, R52 ;  /* 0x000000504834723c */ /* 0x044fe20000041834 */
[----:B------:R1:W2:Y:S03]  /*db60*/  MUFU.EX2 R114, R70 ;  /* 0x0000004600727308 */ /* 0x0002a60000000800 */
[----:B------:R-:W-:Y:S04]  /*db70*/  FFMA.FTZ R0, R0, R116, R159 ;  /* 0x0000007400007223 */ /* 0x000fe8000001009f */
[C---:B------:R-:W-:Y:S01]  /*db80*/  HMMA.16816.F32.BF16 R56, R72.reuse, R82, R56 ;  /* 0x000000524838723c */ /* 0x040fe20000041838 */
[----:B------:R-:W3:Y:S03]  /*db90*/  LDSM.16.MT88.4 R80, [R195+0x1000] ;  /* 0x00100000c350783b */ /* 0x000ee60000004200 */
[----:B----4-:R-:W-:Y:S02]  /*dba0*/  FFMA.FTZ R2, R2, R117, R230 ;  /* 0x0000007502027223 */ /* 0x010fe400000100e6 */
[----:B------:R-:W-:Y:S02]  /*dbb0*/  FADD.FTZ R0, R160, R0 ;  /* 0x00000000a0007221 */ /* 0x000fe40000010000 */
[C---:B------:R-:W-:Y:S01]  /*dbc0*/  HMMA.16816.F32.BF16 R60, R72.reuse, R84, R60 ;  /* 0x00000054483c723c */ /* 0x040fe2000004183c */
[----:B------:R-:W-:Y:S03]  /*dbd0*/  LDSM.16.MT88.4 R116, [R196+0x5800] ;  /* 0x00580000c474783b */ /* 0x000fe60000004200 */
[----:B------:R-:W-:Y:S02]  /*dbe0*/  FADD.FTZ R0, R157, R0 ;  /* 0x000000009d007221 */ /* 0x000fe40000010000 */
[----:B------:R-:W-:Y:S02]  /*dbf0*/  FADD.FTZ R2, R229, R2 ;  /* 0x00000002e5027221 */ /* 0x000fe40000010000 */
[----:B------:R-:W-:Y:S01]  /*dc00*/  HMMA.16816.F32.BF16 R64, R72, R86, R64 ;  /* 0x000000564840723c */ /* 0x000fe20000041840 */
[----:B------:R-:W4:Y:S03]  /*dc10*/  LDSM.16.MT88.4 R84, [R198+0x1000] ;  /* 0x00100000c654783b */ /* 0x000f260000004200 */
[--C-:B-1----:R-:W-:Y:S02]  /*dc20*/  FFMA.FTZ R70, R161, c[0x0][0x2d0], -R69.reuse ;  /* 0x0000b400a1467a23 */ /* 0x102fe40000010845 */
[----:B------:R-:W-:Y:S01]  /*dc30*/  FADD.FTZ R0, R158, R0 ;  /* 0x000000009e007221 */ /* 0x000fe20000010000 */
[----:B------:R-:W-:Y:S01]  /*dc40*/  F2FP.BF16.PACK_AB R72, R188, R183 ;  /* 0x000000b7bc48723e */ /* 0x000fe200000010ff */
[----:B------:R1:W1:Y:S01]  /*dc50*/  MUFU.EX2 R112, R70 ;  /* 0x0000004600707308 */ /* 0x0002620000000800 */
[----:B------:R-:W-:Y:S03]  /*dc60*/  F2FP.BF16.PACK_AB R74, R181, R182 ;  /* 0x000000b6b54a723e */ /* 0x000fe600000010ff */
[----:B--2---:R-:W-:Y:S01]  /*dc70*/  F2FP.BF16.PACK_AB R73, R114, R113 ;  /* 0x000000717249723e */ /* 0x004fe200000010ff */
        /* <DEDUP_REMOVED lines=10> */
[----:B-1----:R-:W-:Y:S02]  /*dd20*/  FFMA.FTZ R70, R180, c[0x0][0x2d0], -R69 ;  /* 0x0000b400b4467a23 */ /* 0x002fe40000010845 */
[----:B------:R-:W-:Y:S02]  /*dd30*/  FADD.FTZ R0, R114, R0 ;  /* 0x0000000072007221 */ /* 0x000fe40000010000 */
[----:B------:R1:W2:Y:S01]  /*dd40*/  MUFU.EX2 R145, R70 ;  /* 0x0000004600917308 */ /* 0x0002a20000000800 */
[----:B------:R-:W-:Y:S02]  /*dd50*/  FADD.FTZ R2, R189, R2 ;  /* 0x00000002bd027221 */ /* 0x000fe40000010000 */
[----:B------:R-:W-:Y:S02]  /*dd60*/  FADD.FTZ R0, R112, R0 ;  /* 0x0000000070007221 */ /* 0x000fe40000010000 */
[----:B------:R-:W-:Y:S04]  /*dd70*/  FADD.FTZ R2, R183, R2 ;  /* 0x00000002b7027221 */ /* 0x000fe80000010000 */
[----:B------:R-:W-:Y:S04]  /*dd80*/  FADD.FTZ R2, R188, R2 ;  /* 0x00000002bc027221 */ /* 0x000fe80000010000 */
[----:B------:R-:W-:Y:S04]  /*dd90*/  FADD.FTZ R2, R182, R2 ;  /* 0x00000002b6027221 */ /* 0x000fe80000010000 */
[----:B------:R-:W-:Y:S02]  /*dda0*/  FADD.FTZ R2, R181, R2 ;  /* 0x00000002b5027221 */ /* 0x000fe40000010000 */
[--C-:B-1----:R-:W-:Y:S01]  /*ddb0*/  FFMA.FTZ R70, R231, c[0x0][0x2d0], -R121.reuse ;  /* 0x0000b400e7467a23 */ /* 0x102fe20000010879 */
[C---:B--2---:R-:W-:Y:S01]  /*ddc0*/  F2FP.BF16.PACK_AB R75, R145.reuse, R112 ;  /* 0x00000070914b723e */ /* 0x044fe200000010ff */
[----:B------:R-:W-:Y:S02]  /*ddd0*/  FADD.FTZ R0, R145, R0 ;  /* 0x0000000091007221 */ /* 0x000fe40000010000 */
[----:B------:R1:W2:Y:S04]  /*dde0*/  MUFU.EX2 R180, R70 ;  /* 0x0000004600b47308 */ /* 0x0002a80000000800 */
[C---:B---3--:R-:W-:Y:S08]  /*ddf0*/  HMMA.16816.F32.BF16 R4, R72.reuse, R76, R4 ;  /* 0x0000004c4804723c */ /* 0x048ff00000041804 */
[C---:B------:R-:W-:Y:S01]  /*de00*/  HMMA.16816.F32.BF16 R8, R72.reuse, R78, R8 ;  /* 0x0000004e4808723c */ /* 0x040fe20000041808 */
[----:B------:R-:W3:Y:S07]  /*de10*/  LDSM.16.MT88.4 R76, [R192+0x4000] ;  /* 0x00400000c04c783b */ /* 0x000eee0000004200 */
[C---:B-----5:R-:W-:Y:S04]  /*de20*/  HMMA.16816.F32.BF16 R12, R72.reuse, R88, R12 ;  /* 0x00000058480c723c */ /* 0x060fe8000004180c */
[--C-:B-1----:R-:W-:Y:S02]  /*de30*/  FFMA.FTZ R70, R232, c[0x0][0x2d0], -R121.reuse ;  /* 0x0000b400e8467a23 */ /* 0x102fe40000010879 */
[----:B--2---:R-:W-:Y:S02]  /*de40*/  FADD.FTZ R2, R180, R2 ;  /* 0x00000002b4027221 */ /* 0x004fe40000010000 */
[C---:B------:R-:W-:Y:S01]  /*de50*/  HMMA.16816.F32.BF16 R16, R72.reuse, R90, R16 ;  /* 0x0000005a4810723c */ /* 0x040fe20000041810 */
[----:B------:R1:W2:Y:S01]  /*de60*/  MUFU.EX2 R163, R70 ;  /* 0x0000004600a37308 */ /* 0x0002a20000000800 */
[----:B------:R-:W5:Y:S06]  /*de70*/  LDSM.16.MT88.4 R88, [R198+0x4000] ;  /* 0x00400000c658783b */ /* 0x000f6c0000004200 */
[C---:B------:R-:W-:Y:S08]  /*de80*/  HMMA.16816.F32.BF16 R20, R72.reuse, R80, R20 ;  /* 0x000000504814723c */ /* 0x040ff00000041814 */
[C---:B------:R-:W-:Y:S01]  /*de90*/  HMMA.16816.F32.BF16 R24, R72.reuse, R82, R24 ;  /* 0x000000524818723c */ /* 0x040fe20000041818 */
[----:B------:R-:W5:Y:S07]  /*dea0*/  LDSM.16.MT88.4 R80, [R192+0x1800] ;  /* 0x00180000c050783b */ /* 0x000f6e0000004200 */
[C---:B----4-:R-:W-:Y:S04]  /*deb0*/  HMMA.16816.F32.BF16 R28, R72.reuse, R84, R28 ;  /* 0x00000054481c723c */ /* 0x050fe8000004181c */
[--C-:B-1----:R-:W-:Y:S02]  /*dec0*/  FFMA.FTZ R70, R233, c[0x0][0x2d0], -R121.reuse ;  /* 0x0000b400e9467a23 */ /* 0x102fe40000010879 */
[----:B--2---:R-:W-:Y:S02]  /*ded0*/  FADD.FTZ R2, R163, R2 ;  /* 0x00000002a3027221 */ /* 0x004fe40000010000 */
[C---:B------:R-:W-:Y:S01]  /*dee0*/  HMMA.16816.F32.BF16 R32, R72.reuse, R86, R32 ;  /* 0x000000564820723c */ /* 0x040fe20000041820 */
[----:B------:R1:W2:Y:S01]  /*def0*/  MUFU.EX2 R162, R70 ;  /* 0x0000004600a27308 */ /* 0x0002a20000000800 */
[----:B------:R-:W4:Y:S06]  /*df00*/  LDSM.16.MT88.4 R84, [R195+0x1800] ;  /* 0x00180000c354783b */ /* 0x000f2c0000004200 */
[C---:B---3--:R-:W-:Y:S08]  /*df10*/  HMMA.16816.F32.BF16 R36, R72.reuse, R76, R36 ;  /* 0x0000004c4824723c */ /* 0x048ff00000041824 */
[C---:B------:R-:W-:Y:S01]  /*df20*/  HMMA.16816.F32.BF16 R40, R72.reuse, R78, R40 ;  /* 0x0000004e4828723c */ /* 0x040fe20000041828 */
[----:B------:R-:W3:Y:S07]  /*df30*/  LDSM.16.MT88.4 R76, [R198+0x1800] ;  /* 0x00180000c64c783b */ /* 0x000eee0000004200 */
[C---:B------:R-:W-:Y:S04]  /*df40*/  HMMA.16816.F32.BF16 R44, R72.reuse, R92, R44 ;  /* 0x0000005c482c723c */ /* 0x040fe8000004182c */
[----:B-1----:R-:W-:Y:S02]  /*df50*/  FFMA.FTZ R70, R234, c[0x0][0x2d0], -R121 ;  /* 0x0000b400ea467a23 */ /* 0x002fe40000010879 */
[----:B--2---:R-:W-:Y:S02]  /*df60*/  FADD.FTZ R2, R162, R2 ;  /* 0x00000002a2027221 */ /* 0x004fe40000010000 */
[C---:B------:R-:W-:Y:S01]  /*df70*/  HMMA.16816.F32.BF16 R48, R72.reuse, R94, R48 ;  /* 0x0000005e4830723c */ /* 0x040fe20000041830 */
[----:B------:R1:W2:Y:S01]  /*df80*/  MUFU.EX2 R161, R70 ;  /* 0x0000004600a17308 */ /* 0x0002a20000000800 */
[----:B------:R-:W-:Y:S06]  /*df90*/  LDSM.16.MT88.4 R92, [R198+0x5000] ;  /* 0x00500000c65c783b */ /* 0x000fec0000004200 */
[C---:B------:R-:W-:Y:S08]  /*dfa0*/  HMMA.16816.F32.BF16 R52, R72.reuse, R96, R52 ;  /* 0x000000604834723c */ /* 0x040ff00000041834 */
[C---:B------:R-:W-:Y:S01]  /*dfb0*/  HMMA.16816.F32.BF16 R56, R72.reuse, R98, R56 ;  /* 0x000000624838723c */ /* 0x040fe20000041838 */
[----:B------:R-:W-:Y:S07]  /*dfc0*/  LDSM.16.MT88.4 R96, [R196+0x2800] ;  /* 0x00280000c460783b */ /* 0x000fee0000004200 */
[C---:B-----5:R-:W-:Y:S04]  /*dfd0*/  HMMA.16816.F32.BF16 R60, R72.reuse, R88, R60 ;  /* 0x00000058483c723c */ /* 0x060fe8000004183c */
[--C-:B-1----:R-:W-:Y:S02]  /*dfe0*/  FFMA.FTZ R70, R235, c[0x0][0x2d0], -R69.reuse ;  /* 0x0000b400eb467a23 */ /* 0x102fe40000010845 */
[----:B--2---:R-:W-:Y:S02]  /*dff0*/  FADD.FTZ R2, R161, R2 ;  /* 0x00000002a1027221 */ /* 0x004fe40000010000 */
[----:B------:R-:W-:Y:S01]  /*e000*/  HMMA.16816.F32.BF16 R64, R72, R90, R64 ;  /* 0x0000005a4840723c */ /* 0x000fe20000041840 */
[----:B------:R1:W2:Y:S01]  /*e010*/  MUFU.EX2 R140, R70 ;  /* 0x00000046008c7308 */ /* 0x0002a20000000800 */
[----:B------:R-:W-:Y:S05]  /*e020*/  LDSM.16.MT88.4 R88, [R196+0x4800] ;  /* 0x00480000c458783b */ /* 0x000fea0000004200 */
[----:B------:R-:W-:Y:S02]  /*e030*/  F2FP.BF16.PACK_AB R72, R163, R180 ;  /* 0x000000b4a348723e */ /* 0x000fe400000010ff */
[----:B------:R-:W-:Y:S03]  /*e040*/  F2FP.BF16.PACK_AB R74, R161, R162 ;  /* 0x000000a2a14a723e */ /* 0x000fe600000010ff */
[--C-:B-1----:R-:W-:Y:S02]  /*e050*/  FFMA.FTZ R70, R237, c[0x0][0x2d0], -R69.reuse ;  /* 0x0000b400ed467a23 */ /* 0x102fe40000010845 */
[----:B--2---:R-:W-:Y:S02]  /*e060*/  FADD.FTZ R0, R140, R0 ;  /* 0x000000008c007221 */ /* 0x004fe40000010000 */
[----:B------:R1:W2:Y:S02]  /*e070*/  MUFU.EX2 R139, R70 ;  /* 0x00000046008b7308 */ /* 0x0002a40000000800 */
[--C-:B-1----:R-:W-:Y:S01]  /*e080*/  FFMA.FTZ R70, R236, c[0x0][0x2d0], -R69.reuse ;  /* 0x0000b400ec467a23 */ /* 0x102fe20000010845 */
[C---:B--2---:R-:W-:Y:S01]  /*e090*/  F2FP.BF16.PACK_AB R73, R139.reuse, R140 ;  /* 0x0000008c8b49723e */ /* 0x044fe200000010ff */
[----:B------:R-:W-:Y:S06]  /*e0a0*/  FADD.FTZ R0, R139, R0 ;  /* 0x000000008b007221 */ /* 0x000fec0000010000 */
[----:B------:R1:W2:Y:S02]  /*e0b0*/  MUFU.EX2 R138, R70 ;  /* 0x00000046008a7308 */ /* 0x0002a40000000800 */
[----:B-1----:R-:W-:Y:S02]  /*e0c0*/  FFMA.FTZ R70, R238, c[0x0][0x2d0], -R69 ;  /* 0x0000b400ee467a23 */ /* 0x002fe40000010845 */
[----:B--2---:R-:W-:Y:S06]  /*e0d0*/  FADD.FTZ R0, R138, R0 ;  /* 0x000000008a007221 */ /* 0x004fec0000010000 */
[----:B------:R1:W2:Y:S02]  /*e0e0*/  MUFU.EX2 R137, R70 ;  /* 0x0000004600897308 */ /* 0x0002a40000000800 */
[--C-:B-1----:R-:W-:Y:S01]  /*e0f0*/  FFMA.FTZ R70, R239, c[0x0][0x2d0], -R121.reuse ;  /* 0x0000b400ef467a23 */ /* 0x102fe20000010879 */
[C---:B--2---:R-:W-:Y:S01]  /*e100*/  F2FP.BF16.PACK_AB R75, R137.reuse, R138 ;  /* 0x0000008a894b723e */ /* 0x044fe200000010ff */
[----:B------:R-:W-:Y:S06]  /*e110*/  FADD.FTZ R0, R137, R0 ;  /* 0x0000000089007221 */ /* 0x000fec0000010000 */
[----:B------:R1:W2:Y:S01]  /*e120*/  MUFU.EX2 R156, R70 ;  /* 0x00000046009c7308 */ /* 0x0002a20000000800 */
[C---:B------:R-:W-:Y:S08]  /*e130*/  HMMA.16816.F32.BF16 R4, R72.reuse, R80, R4 ;  /* 0x000000504804723c */ /* 0x040ff00000041804 */
[C---:B------:R-:W-:Y:S01]  /*e140*/  HMMA.16816.F32.BF16 R8, R72.reuse, R82, R8 ;  /* 0x000000524808723c */ /* 0x040fe20000041808 */
[----:B------:R-:W5:Y:S07]  /*e150*/  LDSM.16.MT88.4 R80, [R192+0x4800] ;  /* 0x00480000c050783b */ /* 0x000f6e0000004200 */
[C---:B------:R-:W-:Y:S04]  /*e160*/  HMMA.16816.F32.BF16 R12, R72.reuse, R100, R12 ;  /* 0x00000064480c723c */ /* 0x040fe8000004180c */
[--C-:B-1----:R-:W-:Y:S02]  /*e170*/  FFMA.FTZ R70, R241, c[0x0][0x2d0], -R121.reuse ;  /* 0x0000b400f1467a23 */ /* 0x102fe40000010879 */
[----:B--2---:R-:W-:Y:S02]  /*e180*/  FADD.FTZ R2, R156, R2 ;  /* 0x000000029c027221 */ /* 0x004fe40000010000 */
[C---:B------:R-:W-:Y:S01]  /*e190*/  HMMA.16816.F32.BF16 R16, R72.reuse, R102, R16 ;  /* 0x000000664810723c */ /* 0x040fe20000041810 */
[----:B------:R1:W2:Y:S01]  /*e1a0*/  MUFU.EX2 R151, R70 ;  /* 0x0000004600977308 */ /* 0x0002a20000000800 */
[----:B------:R-:W-:Y:S06]  /*e1b0*/  LDSM.16.MT88.4 R100, [R195+0x2800] ;  /* 0x00280000c364783b */ /* 0x000fec0000004200 */
[C---:B----4-:R-:W-:Y:S08]  /*e1c0*/  HMMA.16816.F32.BF16 R20, R72.reuse, R84, R20 ;  /* 0x000000544814723c */ /* 0x050ff00000041814 */
[C---:B------:R-:W-:Y:S01]  /*e1d0*/  HMMA.16816.F32.BF16 R24, R72.reuse, R86, R24 ;  /* 0x000000564818723c */ /* 0x040fe20000041818 */
[----:B------:R-:W4:Y:S07]  /*e1e0*/  LDSM.16.MT88.4 R84, [R195+0x4800] ;  /* 0x00480000c354783b */ /* 0x000f2e0000004200 */
[C---:B---3--:R-:W-:Y:S04]  /*e1f0*/  HMMA.16816.F32.BF16 R28, R72.reuse, R76, R28 ;  /* 0x0000004c481c723c */ /* 0x048fe8000004181c */
[--C-:B-1----:R-:W-:Y:S02]  /*e200*/  FFMA.FTZ R70, R240, c[0x0][0x2d0], -R121.reuse ;  /* 0x0000b400f0467a23 */ /* 0x102fe40000010879 */
[----:B--2---:R-:W-:Y:S02]  /*e210*/  FADD.FTZ R2, R151, R2 ;  /* 0x0000000297027221 */ /* 0x004fe40000010000 */
[C---:B------:R-:W-:Y:S01]  /*e220*/  HMMA.16816.F32.BF16 R32, R72.reuse, R78, R32 ;  /* 0x0000004e4820723c */ /* 0x040fe20000041820 */
[----:B------:R1:W2:Y:S01]  /*e230*/  MUFU.EX2 R150, R70 ;  /* 0x0000004600967308 */ /* 0x0002a20000000800 */
[----:B------:R-:W3:Y:S06]  /*e240*/  LDSM.16.MT88.4 R76, [R198+0x4800] ;  /* 0x00480000c64c783b */ /* 0x000eec0000004200 */
[C---:B-----5:R-:W-:Y:S08]  /*e250*/  HMMA.16816.F32.BF16 R36, R72.reuse, R80, R36 ;  /* 0x000000504824723c */ /* 0x060ff00000041824 */
[C---:B------:R-:W-:Y:S01]  /*e260*/  HMMA.16816.F32.BF16 R40, R72.reuse, R82, R40 ;  /* 0x000000524828723c */ /* 0x040fe20000041828 */
[----:B------:R-:W5:Y:S07]  /*e270*/  LDSM.16.MT88.4 R80, [R192+0x2000] ;  /* 0x00200000c050783b */ /* 0x000f6e0000004200 */
[C---:B------:R-:W-:Y:S04]  /*e280*/  HMMA.16816.F32.BF16 R44, R72.reuse, R88, R44 ;  /* 0x00000058482c723c */ /* 0x040fe8000004182c */
[----:B-1----:R-:W-:Y:S02]  /*e290*/  FFMA.FTZ R70, R242, c[0x0][0x2d0], -R121 ;  /* 0x0000b400f2467a23 */ /* 0x002fe40000010879 */
[----:B--2---:R-:W-:Y:S02]  /*e2a0*/  FADD.FTZ R2, R150, R2 ;  /* 0x0000000296027221 */ /* 0x004fe40000010000 */
[C---:B------:R-:W-:Y:S01]  /*e2b0*/  HMMA.16816.F32.BF16 R48, R72.reuse, R90, R48 ;  /* 0x0000005a4830723c */ /* 0x040fe20000041830 */
[----:B------:R1:W2:Y:S01]  /*e2c0*/  MUFU.EX2 R149, R70 ;  /* 0x0000004600957308 */ /* 0x0002a20000000800 */
[----:B------:R-:W5:Y:S06]  /*e2d0*/  LDSM.16.MT88.4 R88, [R196+0x2000] ;  /* 0x00200000c458783b */ /* 0x000f6c0000004200 */
[C---:B----4-:R-:W-:Y:S08]  /*e2e0*/  HMMA.16816.F32.BF16 R52, R72.reuse, R84, R52 ;  /* 0x000000544834723c */ /* 0x050ff00000041834 */
[C---:B------:R-:W-:Y:S01]  /*e2f0*/  HMMA.16816.F32.BF16 R56, R72.reuse, R86, R56 ;  /* 0x000000564838723c */ /* 0x040fe20000041838 */
[----:B------:R-:W4:Y:S07]  /*e300*/  LDSM.16.MT88.4 R84, [R195+0x2000] ;  /* 0x00200000c354783b */ /* 0x000f2e0000004200 */
[C---:B---3--:R-:W-:Y:S04]  /*e310*/  HMMA.16816.F32.BF16 R60, R72.reuse, R76, R60 ;  /* 0x0000004c483c723c */ /* 0x048fe8000004183c */
[--C-:B-1----:R-:W-:Y:S02]  /*e320*/  FFMA.FTZ R70, R244, c[0x0][0x2d0], -R69.reuse ;  /* 0x0000b400f4467a23 */ /* 0x102fe40000010845 */
[----:B--2---:R-:W-:Y:S02]  /*e330*/  FADD.FTZ R2, R149, R2 ;  /* 0x0000000295027221 */ /* 0x004fe40000010000 */
[----:B------:R-:W-:Y:S01]  /*e340*/  HMMA.16816.F32.BF16 R64, R72, R78, R64 ;  /* 0x0000004e4840723c */ /* 0x000fe20000041840 */
[----:B------:R1:W2:Y:S01]  /*e350*/  MUFU.EX2 R136, R70 ;  /* 0x0000004600887308 */ /* 0x0002a20000000800 */
[----:B------:R-:W3:Y:S05]  /*e360*/  LDSM.16.MT88.4 R76, [R198+0x2000] ;  /* 0x00200000c64c783b */ /* 0x000eea0000004200 */
        /* <DEDUP_REMOVED lines=15> */
[----:B------:R1:W-:Y:S01]  /*e460*/  MUFU.EX2 R144, R70 ;  /* 0x0000004600907308 */ /* 0x0003e20000000800 */
[C---:B-----5:R-:W-:Y:S08]  /*e470*/  HMMA.16816.F32.BF16 R4, R72.reuse, R80, R4 ;  /* 0x000000504804723c */ /* 0x060ff00000041804 */
[C---:B------:R-:W-:Y:S01]  /*e480*/  HMMA.16816.F32.BF16 R8, R72.reuse, R82, R8 ;  /* 0x000000524808723c */ /* 0x040fe20000041808 */
[----:B------:R-:W2:Y:S07]  /*e490*/  LDSM.16.MT88.4 R80, [R192+0x5000] ;  /* 0x00500000c050783b */ /* 0x000eae0000004200 */
[C---:B------:R-:W-:Y:S04]  /*e4a0*/  HMMA.16816.F32.BF16 R12, R72.reuse, R88, R12 ;  /* 0x00000058480c723c */ /* 0x040fe8000004180c */
[--C-:B-1----:R-:W-:Y:S04]  /*e4b0*/  FFMA.FTZ R70, R250, c[0x0][0x2d0], -R121.reuse ;  /* 0x0000b400fa467a23 */ /* 0x102fe80000010879 */
[C---:B------:R-:W-:Y:S01]  /*e4c0*/  HMMA.16816.F32.BF16 R16, R72.reuse, R90, R16 ;  /* 0x0000005a4810723c */ /* 0x040fe20000041810 */
[----:B------:R1:W-:Y:S01]  /*e4d0*/  MUFU.EX2 R143, R70 ;  /* 0x00000046008f7308 */ /* 0x0003e20000000800 */
[----:B------:R-:W5:Y:S06]  /*e4e0*/  LDSM.16.MT88.4 R88, [R196+0x5000] ;  /* 0x00500000c458783b */ /* 0x000f6c0000004200 */
[C---:B----4-:R-:W-:Y:S08]  /*e4f0*/  HMMA.16816.F32.BF16 R20, R72.reuse, R84, R20 ;  /* 0x000000544814723c */ /* 0x050ff00000041814 */
[C---:B------:R-:W-:Y:S01]  /*e500*/  HMMA.16816.F32.BF16 R24, R72.reuse, R86, R24 ;  /* 0x000000564818723c */ /* 0x040fe20000041818 */
[----:B------:R-:W4:Y:S07]  /*e510*/  LDSM.16.MT88.4 R84, [R195+0x5000] ;  /* 0x00500000c354783b */ /* 0x000f2e0000004200 */
[C---:B---3--:R-:W-:Y:S04]  /*e520*/  HMMA.16816.F32.BF16 R28, R72.reuse, R76, R28 ;  /* 0x0000004c481c723c */ /* 0x048fe8000004181c */
[--C-:B-1----:R-:W-:Y:S04]  /*e530*/  FFMA.FTZ R70, R248, c[0x0][0x2d0], -R121.reuse ;  /* 0x0000b400f8467a23 */ /* 0x102fe80000010879 */
[C---:B------:R-:W-:Y:S01]  /*e540*/  HMMA.16816.F32.BF16 R32, R72.reuse, R78, R32 ;  /* 0x0000004e4820723c */ /* 0x040fe20000041820 */
[----:B------:R1:W-:Y:S01]  /*e550*/  MUFU.EX2 R142, R70 ;  /* 0x00000046008e7308 */ /* 0x0003e20000000800 */
[----:B------:R-:W3:Y:S06]  /*e560*/  LDSM.16.MT88.4 R76, [R192+0x2800] ;  /* 0x00280000c04c783b */ /* 0x000eec0000004200 */
[C---:B--2---:R-:W-:Y:S08]  /*e570*/  HMMA.16816.F32.BF16 R36, R72.reuse, R80, R36 ;  /* 0x000000504824723c */ /* 0x044ff00000041824 */
[C---:B------:R-:W-:Y:S08]  /*e580*/  HMMA.16816.F32.BF16 R40, R72.reuse, R82, R40 ;  /* 0x000000524828723c */ /* 0x040ff00000041828 */
[C---:B-----5:R-:W-:Y:S04]  /*e590*/  HMMA.16816.F32.BF16 R44, R72.reuse, R88, R44 ;  /* 0x00000058482c723c */ /* 0x060fe8000004182c */
[----:B-1----:R-:W-:Y:S04]  /*e5a0*/  FFMA.FTZ R70, R247, c[0x0][0x2d0], -R121 ;  /* 0x0000b400f7467a23 */ /* 0x002fe80000010879 */
[C---:B------:R-:W-:Y:S01]  /*e5b0*/  HMMA.16816.F32.BF16 R48, R72.reuse, R90, R48 ;  /* 0x0000005a4830723c */ /* 0x040fe20000041830 */
[----:B------:R1:W2:Y:S07]  /*e5c0*/  MUFU.EX2 R141, R70 ;  /* 0x00000046008d7308 */ /* 0x0002ae0000000800 */
[C---:B----4-:R-:W-:Y:S08]  /*e5d0*/  HMMA.16816.F32.BF16 R52, R72.reuse, R84, R52 ;  /* 0x000000544834723c */ /* 0x050ff00000041834 */
[C---:B------:R-:W-:Y:S08]  /*e5e0*/  HMMA.16816.F32.BF16 R56, R72.reuse, R86, R56 ;  /* 0x000000564838723c */ /* 0x040ff00000041838 */
[C---:B------:R-:W-:Y:S04]  /*e5f0*/  HMMA.16816.F32.BF16 R60, R72.reuse, R92, R60 ;  /* 0x0000005c483c723c */ /* 0x040fe8000004183c */
[--C-:B-1----:R-:W-:Y:S01]  /*e600*/  FFMA.FTZ R70, R251, c[0x0][0x2d0], -R69.reuse ;  /* 0x0000b400fb467a23 */ /* 0x102fe20000010845 */
[----:B--2---:R-:W-:Y:S03]  /*e610*/  F2FP.BF16.PACK_AB R122, R141, R142 ;  /* 0x0000008e8d7a723e */ /* 0x004fe600000010ff */
[----:B------:R-:W-:Y:S01]  /*e620*/  HMMA.16816.F32.BF16 R64, R72, R94, R64 ;  /* 0x0000005e4840723c */ /* 0x000fe20000041840 */
[----:B------:R1:W-:Y:S03]  /*e630*/  MUFU.EX2 R132, R70 ;  /* 0x0000004600847308 */ /* 0x0003e60000000800 */
[--C-:B-1----:R-:W-:Y:S02]  /*e640*/  FFMA.FTZ R70, R252, c[0x0][0x2d0], -R69.reuse ;  /* 0x0000b400fc467a23 */ /* 0x102fe40000010845 */
[----:B------:R-:W-:Y:S01]  /*e650*/  FFMA.FTZ R69, R120, c[0x0][0x2d0], -R69 ;  /* 0x0000b40078457a23 */ /* 0x000fe20000010845 */
[----:B------:R-:W-:Y:S04]  /*e660*/  F2FP.BF16.PACK_AB R120, R143, R144 ;  /* 0x000000908f78723e */ /* 0x000fe800000010ff */
[----:B------:R-:W1:Y:S10]  /*e670*/  MUFU.EX2 R70, R70 ;  /* 0x0000004600467308 */ /* 0x000e740000000800 */
[----:B------:R-:W2:Y:S01]  /*e680*/  MUFU.EX2 R69, R69 ;  /* 0x0000004500457308 */ /* 0x000ea20000000800 */
[----:B-1----:R-:W-:Y:S02]  /*e690*/  F2FP.BF16.PACK_AB R121, R70, R132 ;  /* 0x000000844679723e */ /* 0x002fe400000010ff */
[----:B--2---:R-:W-:Y:S07]  /*e6a0*/  F2FP.BF16.PACK_AB R123, R69, R71 ;  /* 0x00000047457b723e */ /* 0x004fee00000010ff */
[C---:B---3--:R-:W-:Y:S01]  /*e6b0*/  HMMA.16816.F32.BF16 R72, R120.reuse, R76, R4 ;  /* 0x0000004c7848723c */ /* 0x048fe20000041804 */
[----:B------:R-:W1:Y:S07]  /*e6c0*/  LDSM.16.MT88.4 R4, [R195+0x5800] ;  /* 0x00580000c304783b */ /* 0x000e6e0000004200 */
[C---:B------:R-:W-:Y:S01]  /*e6d0*/  HMMA.16816.F32.BF16 R76, R120.reuse, R78, R8 ;  /* 0x0000004e784c723c */ /* 0x040fe20000041808 */
[----:B------:R-:W2:Y:S07]  /*e6e0*/  LDSM.16.MT88.4 R8, [R198+0x5800] ;  /* 0x00580000c608783b */ /* 0x000eae0000004200 */
[C---:B------:R-:W-:Y:S01]  /*e6f0*/  HMMA.16816.F32.BF16 R80, R120.reuse, R96, R12 ;  /* 0x000000607850723c */ /* 0x040fe2000004180c */
[----:B------:R-:W3:Y:S07]  /*e700*/  LDL R12, [R1+0x1c] ;  /* 0x00001c00010c7983 */ /* 0x000eee0000100800 */
        /* <DEDUP_REMOVED lines=9> */
[C---:B-1----:R-:W-:Y:S07]  /*e7a0*/  HMMA.16816.F32.BF16 R52, R120.reuse, R4, R52 ;  /* 0x000000047834723c */ /* 0x042fee0000041834 */
[----:B------:R-:W-:Y:S01]  /*e7b0*/  FADD.FTZ R4, R144, R2 ;  /* 0x0000000290047221 */ /* 0x000fe20000010000 */
[C---:B------:R-:W-:Y:S04]  /*e7c0*/  HMMA.16816.F32.BF16 R56, R120.reuse, R6, R56 ;  /* 0x000000067838723c */ /* 0x040fe80000041838 */
[----:B------:R-:W-:Y:S02]  /*e7d0*/  FADD.FTZ R2, R132, R0 ;  /* 0x0000000084027221 */ /* 0x000fe40000010000 */
[----:B------:R-:W-:Y:S02]  /*e7e0*/  FADD.FTZ R0, R143, R4 ;  /* 0x000000048f007221 */ /* 0x000fe40000010000 */
[C---:B--2---:R-:W-:Y:S04]  /*e7f0*/  HMMA.16816.F32.BF16 R60, R120.reuse, R8, R60 ;  /* 0x00000008783c723c */ /* 0x044fe8000004183c */
[----:B------:R-:W-:Y:S01]  /*e800*/  FADD.FTZ R4, R70, R2 ;  /* 0x0000000246047221 */ /* 0x000fe20000010000 */
[-C--:B------:R-:W-:Y:S01]  /*e810*/  MOV R70, R3.reuse ;  /* 0x0000000300467202 */ /* 0x080fe20000000f00 */
[----:B------:R-:W-:Y:S02]  /*e820*/  FADD.FTZ R2, R142, R0 ;  /* 0x000000008e027221 */ /* 0x000fe40000010000 */
[----:B------:R-:W-:Y:S04]  /*e830*/  HMMA.16816.F32.BF16 R64, R120, R10, R64 ;  /* 0x0000000a7840723c */ /* 0x000fe80000041840 */
[----:B------:R-:W-:Y:S02]  /*e840*/  FADD.FTZ R2, R141, R2 ;  /* 0x000000028d027221 */ /* 0x000fe40000010000 */
[----:B------:R-:W-:Y:S01]  /*e850*/  FADD.FTZ R0, R71, R4 ;  /* 0x0000000447007221 */ /* 0x000fe20000010000 */
[----:B------:R-:W-:Y:S02]  /*e860*/  MOV R4, R3 ;  /* 0x0000000300047202 */ /* 0x000fe40000000f00 */
[----:B------:R1:W-:Y:S03]  /*e870*/  STL [R1+0x8], R2 ;  /* 0x0000080201007387 */ /* 0x0003e60000100800 */
[----:B------:R-:W-:Y:S01]  /*e880*/  FADD.FTZ R0, R69, R0 ;  /* 0x0000000045007221 */ /* 0x000fe20000010000 */
[----:B------:R-:W-:Y:S04]  /*e890*/  MOV R69, R68 ;  /* 0x0000004400457202 */ /* 0x000fe80000000f00 */
[----:B------:R1:W-:Y:S01]  /*e8a0*/  STL [R1+0xc], R0 ;  /* 0x00000c0001007387 */ /* 0x0003e20000100800 */
[----:B---3--:R-:W-:Y:S02]  /*e8b0*/  ISETP.GT.AND P0, PT, R217, R12, PT ;  /* 0x0000000cd900720c */ /* 0x008fe40003f04270 */
[----:B------:R-:W-:Y:S11]  /*e8c0*/  MOV R217, R216 ;  /* 0x000000d800d97202 */ /* 0x000ff60000000f00 */
[----:B-1----:R-:W-:-:S05]  /*e8d0*/  @P0 BRA `(.L_x_576) ;  /* 0xffffcd7000000947 */ /* 0x002fca000383ffff */
.L_x_575:
[----:B------:R-:W-:-:S13]  /*e8e0*/  ISETP.GE.AND P0, PT, R216, R219, PT ;  /* 0x000000dbd800720c */ /* 0x000fda0003f06270 */
[----:B------:R-:W-:Y:S05]  /*e8f0*/  @!P0 BRA `(.L_x_577) ;  /* 0x0000447000008947 */ /* 0x000fea0003800000 */
[----:B------:R-:W-:Y:S02]  /*e900*/  MOV R70, R4 ;  /* 0x0000000400467202 */ /* 0x000fe40000000f00 */
[----:B------:R-:W-:Y:S02]  /*e910*/  MOV R69, R68 ;  /* 0x0000004400457202 */ /* 0x000fe40000000f00 */
.L_x_586:
[----:B--2---:R-:W2:Y:S01]  /*e920*/  LDL.64 R132, [R1] ;  /* 0x0000000001847983 */ /* 0x004ea20000100a00 */
[----:B------:R-:W-:Y:S04]  /*e930*/  DEPBAR.LE SB0, 0x0 ;  /* 0x000080000000791a */ /* 0x000fe80000000000 */
[----:B------:R-:W-:Y:S01]  /*e940*/  WARPSYNC 0xffffffff ;  /* 0xffffffff00007948 */ /* 0x000fe20003800000 */
[----:B------:R-:W-:Y:S01]  /*e950*/  BAR.SYNC.DEFER_BLOCKING 0x0 ;  /* 0x0000000000007b1d */ /* 0x000fe20000010000 */
[----:B------:R-:W-:Y:S01]  /*e960*/  SHF.R.S32.HI R0, RZ, 0x1f, R216 ;  /* 0x0000001fff007819 */ /* 0x000fe200000114d8 */
[----:B------:R-:W-:Y:S01]  /*e970*/  IMAD.MOV.U32 R217, RZ, RZ, 0x5 ;  /* 0x00000005ffd97424 */ /* 0x000fe200078e00ff */
[----:B-1----:R-:W-:Y:S01]  /*e980*/  MOV R3, c[0x0][0x208] ;  /* 0x0000820000037a02 */ /* 0x002fe20000000f00 */
[----:B------:R-:W-:Y:S01]  /*e990*/  IMAD.WIDE.U32 R20, R216, c[0x0][0x208], RZ ;  /* 0x00008200d8147a25 */ /* 0x000fe200078e00ff */
[----:B------:R-:W-:Y:S02]  /*e9a0*/  MOV R28, R220 ;  /* 0x000000dc001c7202 */ /* 0x000fe40000000f00 */
[C---:B------:R-:W-:Y:S01]  /*e9b0*/  SHF.L.U32 R2, R3.reuse, 0x5, RZ ;  /* 0x0000000503027819 */ /* 0x040fe200000006ff */
[----:B------:R-:W-:Y:S01]  /*e9c0*/  IMAD R0, R0, c[0x0][0x208], RZ ;  /* 0x0000820000007a24 */ /* 0x000fe200078e02ff */
[----:B------:R-:W-:Y:S01]  /*e9d0*/  SHF.L.U64.HI R3, R3, R217, c[0x0][0x20c] ;  /* 0x0000830003037619 */ /* 0x000fe200000102d9 */
[----:B------:R-:W-:Y:S01]  /*e9e0*/  IMAD.MOV.U32 R29, RZ, RZ, R225 ;  /* 0x000000ffff1d7224 */ /* 0x000fe200078e00e1 */
[----:B------:R-:W-:Y:S01]  /*e9f0*/  IADD3 R37, P0, R220, 0x40, RZ ;  /* 0x00000040dc257810 */ /* 0x000fe20007f1e0ff */
[----:B------:R-:W-:Y:S02]  /*ea00*/  IMAD R0, R216, c[0x0][0x20c], R0 ;  /* 0x00008300d8007a24 */ /* 0x000fe400078e0200 */
[----:B------:R-:W-:Y:S04]  /*ea10*/  IMAD.WIDE.U32 R30, R20, 0x60, R2 ;  /* 0x00000060141e7825 */ /* 0x000fe800078e0002 */
[----:B------:R-:W-:Y:S01]  /*ea20*/  IMAD.IADD R0, R21, 0x1, R0 ;  /* 0x0000000115007824 */ /* 0x000fe200078e0200 */
[-C--:B------:R-:W-:Y:S01]  /*ea30*/  IADD3 R36, P4, R220, R30.reuse, RZ ;  /* 0x0000001edc247210 */ /* 0x080fe20007f9e0ff */
[----:B------:R-:W-:Y:S01]  /*ea40*/  IMAD.WIDE.U32 R28, R20, 0x60, R28 ;  /* 0x00000060141c7825 */ /* 0x000fe200078e001c */
[----:B------:R-:W-:Y:S02]  /*ea50*/  IADD3 R2, P6, R2, R30, RZ ;  /* 0x0000001e02027210 */ /* 0x000fe40007fde0ff */
[----:B------:R-:W-:Y:S01]  /*ea60*/  LEA R162, P5, R36, c[0x0][0x1f8], 0x1 ;  /* 0x00007e0024a27a11 */ /* 0x000fe200078a08ff */
[----:B------:R-:W1:Y:S01]  /*ea70*/  LDSM.16.M88.4 R8, [R193] ;  /* 0x00000000c108783b */ /* 0x000e620000000200 */
[----:B------:R-:W-:Y:S01]  /*ea80*/  SHF.L.U32 R45, R28, 0x1, RZ ;  /* 0x000000011c2d7819 */ /* 0x000fe200000006ff */
[----:B------:R-:W-:Y:S01]  /*ea90*/  IMAD R38, R0, 0x60, RZ ;  /* 0x0000006000267824 */ /* 0x000fe200078e02ff */
[----:B------:R-:W-:Y:S02]  /*eaa0*/  ULDC UR4, c[0x0][0x324] ;  /* 0x0000c90000047ab9 */ /* 0x000fe40000000800 */
[----:B------:R-:W-:Y:S02]  /*eab0*/  ULOP3.LUT UR4, URZ, UR4, URZ, 0x33, !UPT ;  /* 0x000000043f047292 */ /* 0x000fe4000f8e333f */
[----:B------:R-:W-:Y:S01]  /*eac0*/  IADD3 R0, R38, R31, RZ ;  /* 0x0000001f26007210 */ /* 0x000fe20007ffe0ff */
[----:B------:R-:W3:Y:S01]  /*ead0*/  LDSM.16.M88.4 R16, [R193+0x800] ;  /* 0x00080000c110783b */ /* 0x000ee20000000200 */
[----:B------:R-:W-:Y:S03]  /*eae0*/  IADD3 R31, R29, R38, RZ ;  /* 0x000000261d1f7210 */ /* 0x000fe60007ffe0ff */
[----:B------:R-:W-:Y:S01]  /*eaf0*/  IMAD.X R29, R0, 0x1, R225, P4 ;  /* 0x00000001001d7824 */ /* 0x000fe200020e06e1 */
[----:B------:R-:W-:Y:S02]  /*eb00*/  IADD3 R38, P4, R37, R30, RZ ;  /* 0x0000001e25267210 */ /* 0x000fe40007f9e0ff */
[----:B------:R-:W-:Y:S01]  /*eb10*/  SHF.L.U64.HI R46, R28, 0x1, R31 ;  /* 0x000000011c2e7819 */ /* 0x000fe2000001021f */
[----:B------:R-:W4:Y:S01]  /*eb20*/  LDSM.16.M88.4 R24, [R193+0x1000] ;  /* 0x00100000c118783b */ /* 0x000f220000000200 */
[----:B------:R-:W-:Y:S02]  /*eb30*/  LEA.HI.X R163, R36, c[0x0][0x1fc], R29, 0x1, P5 ;  /* 0x00007f0024a37a11 */ /* 0x000fe400028f0c1d */
[----:B------:R-:W-:Y:S02]  /*eb40*/  IADD3.X R36, RZ, R225, RZ, P0, !PT ;  /* 0x000000e1ff247210 */ /* 0x000fe400007fe4ff */
[C---:B------:R-:W-:Y:S02]  /*eb50*/  IADD3 R44, P0, R2.reuse, R37, RZ ;  /* 0x00000025022c7210 */ /* 0x040fe40007f1e0ff */
[----:B------:R-:W-:Y:S01]  /*eb60*/  IADD3 R37, P5, R2, R220, RZ ;  /* 0x000000dc02257210 */ /* 0x000fe20007fbe0ff */
[----:B------:R-:W5:Y:S01]  /*eb70*/  LDL R228, [R1+0x20] ;  /* 0x0000200001e47983 */ /* 0x000f620000100800 */
[----:B------:R-:W-:Y:S01]  /*eb80*/  IMAD.X R2, R0, 0x1, R3, P6 ;  /* 0x0000000100027824 */ /* 0x000fe200030e0603 */
[----:B------:R-:W-:Y:S02]  /*eb90*/  LEA R160, P6, R38, c[0x0][0x1f8], 0x1 ;  /* 0x00007e0026a07a11 */ /* 0x000fe400078c08ff */
[----:B------:R-:W4:Y:S01]  /*eba0*/  LDSM.16.M88.4 R32, [R193+0x1800] ;  /* 0x00180000c120783b */ /* 0x000f220000000200 */
[-C--:B------:R-:W-:Y:S02]  /*ebb0*/  IADD3.X R0, R0, R36.reuse, RZ, P4, !PT ;  /* 0x0000002400007210 */ /* 0x080fe400027fe4ff */
[C---:B------:R-:W-:Y:S02]  /*ebc0*/  LEA R158, P4, R37.reuse, c[0x0][0x1f8], 0x1 ;  /* 0x00007e00259e7a11 */ /* 0x040fe400078808ff */
[----:B------:R-:W-:Y:S02]  /*ebd0*/  LEA.HI.X R161, R38, c[0x0][0x1fc], R0, 0x1, P6 ;  /* 0x00007f0026a17a11 */ /* 0x000fe400030f0c00 */
[C---:B------:R-:W-:Y:S01]  /*ebe0*/  IADD3.X R3, R2.reuse, R36, RZ, P0, !PT ;  /* 0x0000002402037210 */ /* 0x040fe200007fe4ff */
[----:B------:R-:W5:Y:S01]  /*ebf0*/  LDL R227, [R1+0x24] ;  /* 0x0000240001e37983 */ /* 0x000f620000100800 */
[----:B------:R-:W-:Y:S01]  /*ec00*/  IMAD.X R2, R2, 0x1, R225, P5 ;  /* 0x0000000102027824 */ /* 0x000fe200028e06e1 */
[C---:B-1----:R-:W-:Y:S02]  /*ec10*/  HMMA.16816.F32.BF16 R4, R124.reuse, R8, RZ ;  /* 0x000000087c04723c */ /* 0x042fe400000418ff */
[----:B------:R-:W1:Y:S02]  /*ec20*/  LDSM.16.M88.4 R40, [R193+0x2000] ;  /* 0x00200000c128783b */ /* 0x000e640000000200 */
[----:B------:R-:W-:Y:S02]  /*ec30*/  LEA.HI.X R159, R37, c[0x0][0x1fc], R2, 0x1, P4 ;  /* 0x00007f00259f7a11 */ /* 0x000fe400020f0c02 */
[C---:B------:R-:W-:Y:S02]  /*ec40*/  LEA R156, P4, R44.reuse, c[0x0][0x1f8], 0x1 ;  /* 0x00007e002c9c7a11 */ /* 0x040fe400078808ff */
[C---:B------:R-:W-:Y:S01]  /*ec50*/  IADD3 R2, P5, R45.reuse, 0x80, RZ ;  /* 0x000000802d027810 */ /* 0x040fe20007fbe0ff */
[C---:B------:R-:W-:Y:S01]  /*ec60*/  HMMA.16816.F32.BF16 R8, R124.reuse, R10, RZ ;  /* 0x0000000a7c08723c */ /* 0x040fe200000418ff */
[----:B------:R-:W5:Y:S02]  /*ec70*/  LDL R224, [R1+0x14] ;  /* 0x0000140001e07983 */ /* 0x000f640000100800 */
[----:B------:R-:W-:Y:S02]  /*ec80*/  LEA.HI.X R157, R44, c[0x0][0x1fc], R3, 0x1, P4 ;  /* 0x00007f002c9d7a11 */ /* 0x000fe400020f0c03 */
[----:B------:R-:W1:Y:S01]  /*ec90*/  LDSM.16.M88.4 R48, [R193+0x2800] ;  /* 0x00280000c130783b */ /* 0x000e620000000200 */
[----:B------:R-:W-:Y:S02]  /*eca0*/  IADD3 R44, P6, R45, c[0x0][0x1f8], RZ ;  /* 0x00007e002d2c7a10 */ /* 0x000fe40007fde0ff */
[C---:B---3--:R-:W-:Y:S01]  /*ecb0*/  HMMA.16816.F32.BF16 R12, R124.reuse, R16, RZ ;  /* 0x000000107c0c723c */ /* 0x048fe200000418ff */
[----:B------:R-:W-:Y:S03]  /*ecc0*/  IADD3 R2, P4, R2, c[0x0][0x1f8], RZ ;  /* 0x00007e0002027a10 */ /* 0x000fe60007f9e0ff */
[----:B------:R-:W-:Y:S01]  /*ecd0*/  IADD3.X R45, R46, c[0x0][0x1fc], RZ, P6, !PT ;  /* 0x00007f002e2d7a10 */ /* 0x000fe200037fe4ff */
[----:B------:R-:W3:Y:S01]  /*ece0*/  LDSM.16.M88.4 R120, [R199] ;  /* 0x00000000c778783b */ /* 0x000ee20000000200 */
[----:B------:R-:W-:Y:S02]  /*ecf0*/  IADD3.X R3, RZ, c[0x0][0x1fc], R46, P4, P5 ;  /* 0x00007f00ff037a10 */ /* 0x000fe400027ea42e */
[C---:B------:R-:W-:Y:S01]  /*ed00*/  HMMA.16816.F32.BF16 R16, R124.reuse, R18, RZ ;  /* 0x000000127c10723c */ /* 0x040fe200000418ff */
[----:B------:R-:W-:Y:S04]  /*ed10*/  ISETP.GT.AND P6, PT, R216, R219, PT ;  /* 0x000000dbd800720c */ /* 0x000fe80003fc4270 */
[----:B------:R-:W-:Y:S03]  /*ed20*/  LDSM.16.M88.4 R136, [R209] ;  /* 0x00000000d188783b */ /* 0x000fe60000000200 */
[C---:B----4-:R-:W-:Y:S05]  /*ed30*/  HMMA.16816.F32.BF16 R20, R124.reuse, R24, RZ ;  /* 0x000000187c14723c */ /* 0x050fea00000418ff */
[----:B------:R-:W-:Y:S03]  /*ed40*/  LDSM.16.M88.4 R140, [R208] ;  /* 0x00000000d08c783b */ /* 0x000fe60000000200 */
[C---:B------:R-:W-:Y:S05]  /*ed50*/  HMMA.16816.F32.BF16 R24, R124.reuse, R26, RZ ;  /* 0x0000001a7c18723c */ /* 0x040fea00000418ff */
[----:B------:R-:W-:Y:S03]  /*ed60*/  LDSM.16.M88.4 R144, [R207] ;  /* 0x00000000cf90783b */ /* 0x000fe60000000200 */
[C---:B------:R-:W-:Y:S05]  /*ed70*/  HMMA.16816.F32.BF16 R28, R124.reuse, R32, RZ ;  /* 0x000000207c1c723c */ /* 0x040fea00000418ff */
[----:B------:R-:W-:Y:S03]  /*ed80*/  LDSM.16.M88.4 R148, [R206] ;  /* 0x00000000ce94783b */ /* 0x000fe60000000200 */
[C---:B------:R-:W-:Y:S08]  /*ed90*/  HMMA.16816.F32.BF16 R32, R124.reuse, R34, RZ ;  /* 0x000000227c20723c */ /* 0x040ff000000418ff */
[C---:B-1----:R-:W-:Y:S08]  /*eda0*/  HMMA.16816.F32.BF16 R36, R124.reuse, R40, RZ ;  /* 0x000000287c24723c */ /* 0x042ff000000418ff */
[C---:B------:R-:W-:Y:S01]  /*edb0*/  HMMA.16816.F32.BF16 R40, R124.reuse, R42, RZ ;  /* 0x0000002a7c28723c */ /* 0x040fe200000418ff */
[----:B--2---:R-:W-:Y:S02]  /*edc0*/  ISETP.GE.AND P0, PT, R132, c[0x0][0x1d4], PT ;  /* 0x0000750084007a0c */ /* 0x004fe40003f06270 */
[----:B------:R-:W1:Y:S11]  /*edd0*/  LDSM.16.M88.4 R132, [R210] ;  /* 0x00000000d284783b */ /* 0x000e760000000200 */
[----:B------:R-:W-:Y:S01]  /*ede0*/  @!PT LDS RZ, [RZ] ;  /* 0x00000000fffff984 */ /* 0x000fe20000000800 */
[----:B------:R-:W-:Y:S01]  /*edf0*/  @!PT LDS RZ, [RZ] ;  /* 0x00000000fffff984 */ /* 0x000fe20000000800 */
[----:B------:R-:W-:Y:S01]  /*ee00*/  @!PT LDS RZ, [RZ] ;  /* 0x00000000fffff984 */ /* 0x000fe20000000800 */
[----:B------:R2:W-:Y:S08]  /*ee10*/  LDGSTS.E.BYPASS.LTC128B.128 [R218+0x100], [R44.64], !P0 ;  /* 0x001000002cda7fae */ /* 0x0005f0000c101d48 */
[----:B------:R4:W-:Y:S08]  /*ee20*/  LDGSTS.E.BYPASS.LTC128B.128 [R218+0x3100], [R2.64], !P3 ;  /* 0x0310000002da7fae */ /* 0x0009f0000d901d48 */
[----:B------:R1:W-:Y:S08]  /*ee30*/  LDGSTS.E.BYPASS.LTC128B.128 [R218+0x1100], [R162.64], !P0 ;  /* 0x01100000a2da7fae */ /* 0x0003f0000c101d48 */
[----:B------:R1:W-:Y:S01]  /*ee40*/  LDGSTS.E.BYPASS.LTC128B.128 [R218+0x4100], [R160.64], !P3 ;  /* 0x04100000a0da7fae */ /* 0x0003e2000d901d48 */
[C---:B--2---:R-:W-:Y:S07]  /*ee50*/  HMMA.16816.F32.BF16 R44, R124.reuse, R48, RZ ;  /* 0x000000307c2c723c */ /* 0x044fee00000418ff */
[----:B------:R2:W-:Y:S01]  /*ee60*/  LDGSTS.E.BYPASS.LTC128B.128 [R218+0x2100], [R158.64], !P0 ;  /* 0x021000009eda7fae */ /* 0x0005e2000c101d48 */
[----:B------:R-:W-:Y:S07]  /*ee70*/  HMMA.16816.F32.BF16 R48, R124, R50, RZ ;  /* 0x000000327c30723c */ /* 0x000fee00000418ff */
[----:B------:R2:W-:Y:S01]  /*ee80*/  LDGSTS.E.BYPASS.LTC128B.128 [R218+0x5100], [R156.64], !P3 ;  /* 0x051000009cda7fae */ /* 0x0005e2000d901d48 */
[C---:B---3--:R-:W-:Y:S07]  /*ee90*/  HMMA.16816.F32.BF16 R4, R128.reuse, R120, R4 ;  /* 0x000000788004723c */ /* 0x048fee0000041804 */
[----:B------:R-:W-:Y:S01]  /*eea0*/  LDSM.16.M88.4 R180, [R197+0x5800] ;  /* 0x00580000c5b4783b */ /* 0x000fe20000000200 */
[C---:B------:R-:W-:Y:S07]  /*eeb0*/  HMMA.16816.F32.BF16 R8, R128.reuse, R122, R8 ;  /* 0x0000007a8008723c */ /* 0x040fee0000041808 */
[----:B------:R-:W0:Y:S01]  /*eec0*/  LDGDEPBAR ;  /* 0x00000000000079af */ /* 0x000e220000000000 */
[C---:B-1----:R-:W-:Y:S07]  /*eed0*/  HMMA.16816.F32.BF16 R12, R128.reuse, R132, R12 ;  /* 0x00000084800c723c */ /* 0x042fee000004180c */
[----:B------:R-:W-:Y:S01]  /*eee0*/  LDSM.16.M88.4 R120, [R197+0x800] ;  /* 0x00080000c578783b */ /* 0x000fe20000000200 */
[C---:B------:R-:W-:Y:S07]  /*eef0*/  HMMA.16816.F32.BF16 R16, R128.reuse, R134, R16 ;  /* 0x000000868010723c */ /* 0x040fee0000041810 */
[----:B--2---:R-:W1:Y:S01]  /*ef00*/  LDSM.16.M88.4 R156, [R197] ;  /* 0x00000000c59c783b */ /* 0x004e620000000200 */
[C---:B------:R-:W-:Y:S07]  /*ef10*/  HMMA.16816.F32.BF16 R20, R128.reuse, R136, R20 ;  /* 0x000000888014723c */ /* 0x040fee0000041814 */
[----:B------:R-:W2:Y:S01]  /*ef20*/  LDSM.16.M88.4 R160, [R197+0x1000] ;  /* 0x00100000c5a0783b */ /* 0x000ea20000000200 */
[C---:B------:R-:W-:Y:S07]  /*ef30*/  HMMA.16816.F32.BF16 R24, R128.reuse, R138, R24 ;  /* 0x0000008a8018723c */ /* 0x040fee0000041818 */
[----:B------:R-:W3:Y:S01]  /*ef40*/  LDSM.16.M88.4 R132, [R197+0x1800] ;  /* 0x00180000c584783b */ /* 0x000ee20000000200 */
[C---:B------:R-:W-:Y:S07]  /*ef50*/  HMMA.16816.F32.BF16 R28, R128.reuse, R140, R28 ;  /* 0x0000008c801c723c */ /* 0x040fee000004181c */
[----:B------:R-:W1:Y:S01]  /*ef60*/  LDSM.16.M88.4 R136, [R197+0x2000] ;  /* 0x00200000c588783b */ /* 0x000e620000000200 */
[C---:B------:R-:W-:Y:S07]  /*ef70*/  HMMA.16816.F32.BF16 R32, R128.reuse, R142, R32 ;  /* 0x0000008e8020723c */ /* 0x040fee0000041820 */
[----:B------:R-:W-:Y:S01]  /*ef80*/  LDSM.16.M88.4 R140, [R194] ;  /* 0x00000000c28c783b */ /* 0x000fe20000000200 */
[C---:B------:R-:W-:Y:S07]  /*ef90*/  HMMA.16816.F32.BF16 R36, R128.reuse, R144, R36 ;  /* 0x000000908024723c */ /* 0x040fee0000041824 */
[----:B------:R-:W-:Y:S01]  /*efa0*/  LDSM.16.M88.4 R188, [R194+0x3000] ;  /* 0x00300000c2bc783b */ /* 0x000fe20000000200 */
[C---:B------:R-:W-:Y:S07]  /*efb0*/  HMMA.16816.F32.BF16 R40, R128.reuse, R146, R40 ;  /* 0x000000928028723c */ /* 0x040fee0000041828 */
[----:B------:R-:W-:Y:S01]  /*efc0*/  LDSM.16.M88.4 R144, [R194+0x800] ;  /* 0x00080000c290783b */ /* 0x000fe20000000200 */
        /* <DEDUP_REMOVED lines=15> */
[C---:B------:R-:W-:Y:S08]  /*f0c0*/  HMMA.16816.F32.BF16 R36, R152.reuse, R136, R36 ;  /* 0x000000889824723c */ /* 0x040ff00000041824 */
[C---:B------:R-:W-:Y:S01]  /*f0d0*/  HMMA.16816.F32.BF16 R40, R152.reuse, R138, R40 ;  /* 0x0000008a9828723c */ /* 0x040fe20000041828 */
[----:B------:R-:W3:Y:S07]  /*f0e0*/  LDSM.16.M88.4 R136, [R194+0x2800] ;  /* 0x00280000c288783b */ /* 0x000eee0000000200 */
[C---:B-1----:R-:W-:Y:S08]  /*f0f0*/  HMMA.16816.F32.BF16 R44, R152.reuse, R120, R44 ;  /* 0x00000078982c723c */ /* 0x042ff0000004182c */
[----:B------:R-:W-:Y:S01]  /*f100*/  HMMA.16816.F32.BF16 R48, R152, R122, R48 ;  /* 0x0000007a9830723c */ /* 0x000fe20000041830 */
        /* <DEDUP_REMOVED lines=22> */
[C---:B------:R-:W-:Y:S08]  /*f270*/  HMMA.16816.F32.BF16 R12, R168.reuse, R140, R12 ;  /* 0x0000008ca80c723c */ /* 0x040ff0000004180c */
[C---:B------:R-:W-:Y:S01]  /*f280*/  HMMA.16816.F32.BF16 R16, R168.reuse, R142, R16 ;  /* 0x0000008ea810723c */ /* 0x040fe20000041810 */
[----:B------:R-:W1:Y:S07]  /*f290*/  LDSM.16.M88.4 R140, [R202] ;  /* 0x00000000ca8c783b */ /* 0x000e6e0000000200 */
        /* <DEDUP_REMOVED lines=21> */
[C---:B------:R-:W-:Y:S08]  /*f3f0*/  HMMA.16816.F32.BF16 R28, R172.reuse, R140, R28 ;  /* 0x0000008cac1c723c */ /* 0x040ff0000004181c */
        /* <DEDUP_REMOVED lines=24> */
[----:B----4-:R-:W-:Y:S06]  /*f580*/  FMUL.FTZ R2, R11, c[0x0][0x320] ;  /* 0x0000c8000b027a20 */ /* 0x010fec0000410000 */
        /* <DEDUP_REMOVED lines=23> */
[----:B--2---:R-:W-:Y:S08]  /*f700*/  FMUL.FTZ R0, R12, c[0x0][0x320] ;  /* 0x0000c8000c007a20 */ /* 0x004ff00000410000 */
[----:B------:R2:W2:Y:S01]  /*f710*/  MUFU.TANH R140, R0 ;  /* 0x00000000008c7308 */ /* 0x0004a20000002400 */
[C---:B-1----:R-:W-:Y:S08]  /*f720*/  HMMA.16816.F32.BF16 R28, R184.reuse, R8, R28 ;  /* 0x00000008b81c723c */ /* 0x042ff0000004181c */
[C---:B------:R-:W-:Y:S01]  /*f730*/  HMMA.16816.F32.BF16 R32, R184.reuse, R10, R32 ;  /* 0x0000000ab820723c */ /* 0x040fe20000041820 */
[----:B------:R-:W1:Y:S01]  /*f740*/  LDSM.16.M88.4 R8, [R194+0x5800] ;  /* 0x00580000c208783b */ /* 0x000e620000000200 */
[----:B------:R-:W-:Y:S04]  /*f750*/  DEPBAR.LE SB0, 0x0 ;  /* 0x000080000000791a */ /* 0x000fe80000000000 */
[----:B--2---:R-:W-:Y:S02]  /*f760*/  FMUL.FTZ R0, R13, c[0x0][0x320] ;  /* 0x0000c8000d007a20 */ /* 0x004fe40000410000 */
[C---:B------:R-:W-:Y:S02]  /*f770*/  HMMA.16816.F32.BF16 R36, R184.reuse, R4, R36 ;  /* 0x00000004b824723c */ /* 0x040fe40000041824 */
[----:B------:R2:W1:Y:S01]  /*f780*/  MUFU.TANH R139, R0 ;  /* 0x00000000008b7308 */ /* 0x0004620000002400 */
[----:B------:R-:W-:Y:S05]  /*f790*/  BAR.SYNC.DEFER_BLOCKING 0x0 ;  /* 0x0000000000007b1d */ /* 0x000fea0000010000 */
[C---:B------:R-:W-:Y:S08]  /*f7a0*/  HMMA.16816.F32.BF16 R40, R184.reuse, R6, R40 ;  /* 0x00000006b828723c */ /* 0x040ff00000041828 */
[----:B------:R-:W-:Y:S04]  /*f7b0*/  FMUL.FTZ R2, R35, c[0x0][0x320] ;  /* 0x0000c80023027a20 */ /* 0x000fe80000410000 */
[----:B------:R-:W3:Y:S01]  /*f7c0*/  MUFU.TANH R122, R2 ;  /* 0x00000002007a7308 */ /* 0x000ee20000002400 */
[----:B--2---:R-:W-:Y:S09]  /*f7d0*/  FMUL.FTZ R0, R14, c[0x0][0x320] ;  /* 0x0000c8000e007a20 */ /* 0x004ff20000410000 */
[----:B------:R2:W2:Y:S02]  /*f7e0*/  MUFU.TANH R158, R0 ;  /* 0x00000000009e7308 */ /* 0x0004a40000002400 */
[----:B------:R-:W-:Y:S01]  /*f7f0*/  FMUL.FTZ R3, R42, c[0x0][0x320] ;  /* 0x0000c8002a037a20 */ /* 0x000fe20000410000 */
[C---:B-1----:R-:W-:Y:S03]  /*f800*/  HMMA.16816.F32.BF16 R44, R184.reuse, R8, R44 ;  /* 0x00000008b82c723c */ /* 0x042fe6000004182c */
[----:B------:R-:W-:Y:S04]  /*f810*/  FMUL.FTZ R4, R43, c[0x0][0x320] ;  /* 0x0000c8002b047a20 */ /* 0x000fe80000410000 */
[----:B------:R1:W1:Y:S01]  /*f820*/  MUFU.TANH R71, R3 ;  /* 0x0000000300477308 */ /* 0x0002620000002400 */
[----:B------:R-:W-:Y:S04]  /*f830*/  HMMA.16816.F32.BF16 R48, R184, R10, R48 ;  /* 0x0000000ab830723c */ /* 0x000fe80000041830 */
[----:B------:R-:W-:Y:S05]  /*f840*/  @P6 IADD3 R8, P4, R222, 0x40, RZ ;  /* 0x00000040de086810 */ /* 0x000fea0007f9e0ff */
[----:B------:R3:W3:Y:S03]  /*f850*/  MUFU.TANH R42, R4 ;  /* 0x00000004002a7308 */ /* 0x0006e60000002400 */
[----:B--2---:R-:W-:Y:S04]  /*f860*/  FMUL.FTZ R0, R15, c[0x0][0x320] ;  /* 0x0000c8000f007a20 */ /* 0x004fe80000410000 */
[----:B------:R-:W-:Y:S02]  /*f870*/  FMUL.FTZ R11, R46, c[0x0][0x320] ;  /* 0x0000c8002e0b7a20 */ /* 0x000fe40000410000 */
[----:B------:R-:W2:Y:S01]  /*f880*/  LDL R46, [R1+0x18] ;  /* 0x00001800012e7983 */ /* 0x000ea20000100800 */
[----:B------:R4:W2:Y:S01]  /*f890*/  MUFU.TANH R157, R0 ;  /* 0x00000000009d7308 */ /* 0x0008a20000002400 */
[----:B-1----:R-:W-:Y:S04]  /*f8a0*/  @P6 MOV R3, c[0x0][0x1e0] ;  /* 0x0000780000036a02 */ /* 0x002fe80000000f00 */
[C---:B------:R-:W-:Y:S02]  /*f8b0*/  @P6 SHF.L.U64.HI R5, R3.reuse, R217, c[0x0][0x1e4] ;  /* 0x0000790003056619 */ /* 0x040fe400000102d9 */
[----:B---3--:R-:W-:Y:S01]  /*f8c0*/  @P6 SHF.L.U32 R4, R3, 0x5, RZ ;  /* 0x0000000503046819 */ /* 0x008fe200000006ff */
[----:B----4-:R-:W-:Y:S01]  /*f8d0*/  FMUL.FTZ R0, R16, c[0x0][0x320] ;  /* 0x0000c80010007a20 */ /* 0x010fe20000410000 */
[----:B------:R-:W-:Y:S03]  /*f8e0*/  @P6 IADD3.X R16, RZ, R226, RZ, P4, !PT ;  /* 0x000000e2ff106210 */ /* 0x000fe600027fe4ff */
[----:B------:R1:W3:Y:S02]  /*f8f0*/  MUFU.TANH R136, R0 ;  /* 0x0000000000887308 */ /* 0x0002e40000002400 */
[----:B-1----:R-:W-:Y:S08]  /*f900*/  FMUL.FTZ R0, R17, c[0x0][0x320] ;  /* 0x0000c80011007a20 */ /* 0x002ff00000410000 */
[----:B------:R1:W4:Y:S02]  /*f910*/  MUFU.TANH R135, R0 ;  /* 0x0000000000877308 */ /* 0x0003240000002400 */
[----:B-1----:R-:W-:Y:S08]  /*f920*/  FMUL.FTZ R0, R18, c[0x0][0x320] ;  /* 0x0000c80012007a20 */ /* 0x002ff00000410000 */
[----:B------:R1:W1:Y:S02]  /*f930*/  MUFU.TANH R150, R0 ;  /* 0x0000000000967308 */ /* 0x0002640000002400 */
        /* <DEDUP_REMOVED lines=40> */
[----:B-1----:R-:W-:Y:S04]  /*fbc0*/  @P6 IADD3 R0, R216, -0x1, RZ ;  /* 0xffffffffd8006810 */ /* 0x002fe80007ffe0ff */
[----:B------:R-:W-:Y:S01]  /*fbd0*/  @P6 SHF.R.S32.HI R2, RZ, 0x1f, R0 ;  /* 0x0000001fff026819 */ /* 0x000fe20000011400 */
[----:B------:R-:W-:Y:S04]  /*fbe0*/  @P6 IMAD.WIDE.U32 R6, R0, c[0x0][0x1e0], RZ ;  /* 0x0000780000066a25 */ /* 0x000fe800078e00ff */
[----:B------:R-:W-:Y:S04]  /*fbf0*/  @P6 IMAD R2, R2, c[0x0][0x1e0], RZ ;  /* 0x0000780002026a24 */ /* 0x000fe800078e02ff */
[----:B------:R-:W-:Y:S04]  /*fc00*/  @P6 IMAD R2, R0, c[0x0][0x1e4], R2 ;  /* 0x0000790000026a24 */ /* 0x000fe800078e0202 */
[----:B------:R-:W-:Y:S02]  /*fc10*/  @P6 IMAD.IADD R0, R7, 0x1, R2 ;  /* 0x0000000107006824 */ /* 0x000fe400078e0202 */
[----:B------:R-:W-:Y:S04]  /*fc20*/  @P6 IMAD.WIDE.U32 R2, R6, 0x60, R4 ;  /* 0x0000006006026825 */ /* 0x000fe800078e0004 */
[----:B------:R-:W-:Y:S01]  /*fc30*/  @P6 IMAD R17, R0, 0x60, RZ ;  /* 0x0000006000116824 */ /* 0x000fe200078e02ff */
[-C--:B------:R-:W-:Y:S01]  /*fc40*/  @P6 IADD3 R9, P5, R4, R2.reuse, RZ ;  /* 0x0000000204096210 */ /* 0x080fe20007fbe0ff */
[----:B------:R-:W-:Y:S02]  /*fc50*/  FMUL.FTZ R7, R44, c[0x0][0x320] ;  /* 0x0000c8002c077a20 */ /* 0x000fe40000410000 */
[----:B------:R-:W1:Y:S01]  /*fc60*/  MUFU.TANH R44, R11 ;  /* 0x0000000b002c7308 */ /* 0x000e620000002400 */
[----:B------:R-:W-:Y:S01]  /*fc70*/  @P6 IADD3 R0, R17, R3, RZ ;  /* 0x0000000311006210 */ /* 0x000fe20007ffe0ff */
[----:B------:R-:W-:Y:S02]  /*fc80*/  FMUL.FTZ R3, R45, c[0x0][0x320] ;  /* 0x0000c8002d037a20 */ /* 0x000fe40000410000 */
[----:B------:R-:W2:Y:S02]  /*fc90*/  LDL R45, [R1+0x10] ;  /* 0x00001000012d7983 */ /* 0x000ea40000100800 */
[----:B------:R-:W-:Y:S01]  /*fca0*/  @P6 IMAD.X R5, R0, 0x1, R5, P5 ;  /* 0x0000000100056824 */ /* 0x000fe200028e0605 */
[-C--:B------:R-:W-:Y:S03]  /*fcb0*/  @P6 IADD3 R4, P5, R8, R2.reuse, RZ ;  /* 0x0000000208046210 */ /* 0x080fe60007fbe0ff */
[----:B------:R1:W1:Y:S10]  /*fcc0*/  MUFU.TANH R36, R7 ;  /* 0x0000000700247308 */ /* 0x0002740000002400 */
[----:B------:R3:W2:Y:S01]  /*fcd0*/  MUFU.TANH R35, R3 ;  /* 0x0000000300237308 */ /* 0x0006a20000002400 */
[----:B-1----:R-:W-:Y:S02]  /*fce0*/  @P6 IADD3 R7, P4, R222, R2, RZ ;  /* 0x00000002de076210 */ /* 0x002fe40007f9e0ff */
[----:B------:R-:W-:Y:S03]  /*fcf0*/  @P6 MOV R2, R222 ;  /* 0x000000de00026202 */ /* 0x000fe60000000f00 */
[C---:B------:R-:W-:Y:S01]  /*fd00*/  @P6 IMAD.X R10, R0.reuse, 0x1, R226, P4 ;  /* 0x00000001000a6824 */ /* 0x040fe200020e06e2 */
[----:B------:R-:W-:Y:S02]  /*fd10*/  @P6 IADD3.X R0, R0, R16, RZ, P5, !PT ;  /* 0x0000001000006210 */ /* 0x000fe40002ffe4ff */
[C---:B------:R-:W-:Y:S02]  /*fd20*/  @P6 LEA R12, P5, R4.reuse, c[0x0][0x1c8], 0x1 ;  /* 0x00007200040c6a11 */ /* 0x040fe400078a08ff */
[----:B---3--:R-:W-:Y:S02]  /*fd30*/  @P6 MOV R3, R226 ;  /* 0x000000e200036202 */ /* 0x008fe40000000f00 */
[----:B------:R-:W-:Y:S02]  /*fd40*/  @P6 LEA.HI.X R13, R4, c[0x0][0x1cc], R0, 0x1, P5 ;  /* 0x00007300040d6a11 */ /* 0x000fe400028f0c00 */
[----:B------:R-:W-:Y:S01]  /*fd50*/  @P6 IADD3 R4, P5, R9, R8, RZ ;  /* 0x0000000809046210 */ /* 0x000fe20007fbe0ff */
[----:B------:R-:W-:Y:S01]  /*fd60*/  FMUL.FTZ R8, R47, c[0x0][0x320] ;  /* 0x0000c8002f087a20 */ /* 0x000fe20000410000 */
[C---:B------:R-:W-:Y:S01]  /*fd70*/  @P6 LEA R14, P4, R7.reuse, c[0x0][0x1c8], 0x1 ;  /* 0x00007200070e6a11 */ /* 0x040fe200078808ff */
[----:B------:R-:W-:Y:S02]  /*fd80*/  @P6 IMAD.WIDE.U32 R2, R6, 0x60, R2 ;  /* 0x0000006006026825 */ /* 0x000fe400078e0002 */
[----:B------:R1:W3:Y:S01]  /*fd90*/  MUFU.TANH R43, R8 ;  /* 0x00000008002b7308 */ /* 0x0002e20000002400 */
[----:B------:R-:W-:Y:S01]  /*fda0*/  @P6 LEA.HI.X R15, R7, c[0x0][0x1cc], R10, 0x1, P4 ;  /* 0x00007300070f6a11 */ /* 0x000fe200020f0c0a */
[----:B------:R-:W-:Y:S01]  /*fdb0*/  @P6 IMAD.X R7, R5, 0x1, R16, P5 ;  /* 0x0000000105076824 */ /* 0x000fe200028e0610 */
[----:B------:R-:W-:Y:S02]  /*fdc0*/  @P6 IADD3 R0, P4, R9, R222, RZ ;  /* 0x000000de09006210 */ /* 0x000fe40007f9e0ff */
[----:B------:R-:W-:Y:S02]  /*fdd0*/  @P6 IADD3 R6, R3, R17, RZ ;  /* 0x0000001103066210 */ /* 0x000fe40007ffe0ff */
[----:B------:R-:W-:Y:S02]  /*fde0*/  @P6 IADD3.X R5, R5, R226, RZ, P4, !PT ;  /* 0x000000e205056210 */ /* 0x000fe400027fe4ff */
[----:B------:R-:W-:Y:S02]  /*fdf0*/  @P6 SHF.L.U32 R3, R2, 0x1, RZ ;  /* 0x0000000102036819 */ /* 0x000fe400000006ff */
[----:B------:R-:W-:Y:S02]  /*fe00*/  @P6 LEA R10, P5, R0, c[0x0][0x1c8], 0x1 ;  /* 0x00007200000a6a11 */ /* 0x000fe400078a08ff */
[----:B------:R-:W-:Y:S02]  /*fe10*/  @P6 SHF.L.U64.HI R16, R2, 0x1, R6 ;  /* 0x0000000102106819 */ /* 0x000fe40000010206 */
[----:B------:R-:W-:Y:S01]  /*fe20*/  @P6 LEA.HI.X R11, R0, c[0x0][0x1cc], R5, 0x1, P5 ;  /* 0x00007300000b6a11 */ /* 0x000fe200028f0c05 */
[----:B------:R-:W-:Y:S02]  /*fe30*/  FMUL.FTZ R0, R48, c[0x0][0x320] ;  /* 0x0000c80030007a20 */ /* 0x000fe40000410000 */
[----:B-----5:R-:W-:Y:S02]  /*fe40*/  IMAD.IADD R5, R227, 0x1, R228 ;  /* 0x00000001e3057824 */ /* 0x020fe400078e02e4 */
[----:B------:R5:W2:Y:S01]  /*fe50*/  MUFU.TANH R34, R0 ;  /* 0x0000000000227308 */ /* 0x000aa20000002400 */
[C---:B-1----:R-:W-:Y:S04]  /*fe60*/  @P6 LEA R8, P4, R4.reuse, c[0x0][0x1c8], 0x1 ;  /* 0x0000720004086a11 */ /* 0x042fe800078808ff */
[----:B------:R-:W-:Y:S01]  /*fe70*/  @P6 LEA.HI.X R9, R4, c[0x0][0x1cc], R7, 0x1, P4 ;  /* 0x0000730004096a11 */ /* 0x000fe200020f0c07 */
[----:B------:R-:W-:Y:S01]  /*fe80*/  FMUL.FTZ R4, R49, c[0x0][0x320] ;  /* 0x0000c80031047a20 */ /* 0x000fe20000410000 */
[C---:B------:R-:W-:Y:S02]  /*fe90*/  @P6 IADD3 R6, P4, R3.reuse, c[0x0][0x1c8], RZ ;  /* 0x0000720003066a10 */ /* 0x040fe40007f9e0ff */
[----:B------:R-:W-:Y:S01]  /*fea0*/  @P6 IADD3 R3, P5, R3, 0x80, RZ ;  /* 0x0000008003036810 */ /* 0x000fe20007fbe0ff */
[----:B------:R-:W1:Y:S01]  /*feb0*/  MUFU.TANH R33, R4 ;  /* 0x0000000400217308 */ /* 0x000e620000002400 */
[----:B------:R-:W-:Y:S02]  /*fec0*/  @P6 IADD3.X R7, R16, c[0x0][0x1cc], RZ, P4, !PT ;  /* 0x0000730010076a10 */ /* 0x000fe400027fe4ff */
[----:B------:R-:W-:Y:S03]  /*fed0*/  @P6 IADD3 R2, P4, R3, c[0x0][0x1c8], RZ ;  /* 0x0000720003026a10 */ /* 0x000fe60007f9e0ff */
[----:B------:R-:W-:Y:S01]  /*fee0*/  @!PT LDS RZ, [RZ] ;  /* 0x00000000fffff984 */ /* 0x000fe20000000800 */
[----:B------:R-:W-:Y:S01]  /*fef0*/  @!PT LDS RZ, [RZ] ;  /* 0x00000000fffff984 */ /* 0x000fe20000000800 */
[----:B------:R-:W-:Y:S01]  /*ff00*/  @!PT LDS RZ, [RZ] ;  /* 0x00000000fffff984 */ /* 0x000fe20000000800 */
[----:B------:R1:W-:Y:S01]  /*ff10*/  @P6 LDGSTS.E.BYPASS.LTC128B.128 [R218+0x8100], [R6.64], !P0 ;  /* 0x0810000006da6fae */ /* 0x0003e2000c101d48 */
[----:B------:R-:W-:Y:S01]  /*ff20*/  @P6 IADD3.X R3, RZ, c[0x0][0x1cc], R16, P4, P5 ;  /* 0x00007300ff036a10 */ /* 0x000fe200027ea410 */
[----:B-----5:R-:W-:Y:S06]  /*ff30*/  @P2 IMAD.HI.U32 R0, R5, c[0x0][0x2c8], RZ ;  /* 0x0000b20005002a27 */ /* 0x020fec00078e00ff */
[----:B------:R5:W-:Y:S01]  /*ff40*/  @P6 LDGSTS.E.BYPASS.LTC128B.128 [R218+0xb100], [R2.64], !P3 ;  /* 0x0b10000002da6fae */ /* 0x000be2000d901d48 */
[----:B------:R-:W-:Y:S01]  /*ff50*/  @P2 SHF.R.U32.HI R5, RZ, c[0x0][0x2cc], R0 ;  /* 0x0000b300ff052a19 */ /* 0x000fe20000011600 */
[----:B------:R-:W-:Y:S04]  /*ff60*/  FMUL.FTZ R0, R50, c[0x0][0x320] ;  /* 0x0000c80032007a20 */ /* 0x000fe80000410000 */
[----:B------:R1:W1:Y:S02]  /*ff70*/  MUFU.TANH R39, R0 ;  /* 0x0000000000277308 */ /* 0x0002640000002400 */
[----:B------:R2:W-:Y:S08]  /*ff80*/  @P6 LDGSTS.E.BYPASS.LTC128B.128 [R218+0x9100], [R14.64], !P0 ;  /* 0x091000000eda6fae */ /* 0x0005f0000c101d48 */
[----:B------:R2:W-:Y:S08]  /*ff90*/  @P6 LDGSTS.E.BYPASS.LTC128B.128 [R218+0xc100], [R12.64], !P3 ;  /* 0x0c1000000cda6fae */ /* 0x0005f0000d901d48 */
[----:B------:R2:W-:Y:S01]  /*ffa0*/  @P6 LDGSTS.E.BYPASS.LTC128B.128 [R218+0xa100], [R10.64], !P0 ;  /* 0x0a1000000ada6fae */ /* 0x0005e2000c101d48 */
[----:B-----5:R-:W-:Y:S04]  /*ffb0*/  FMUL.FTZ R2, R51, c[0x0][0x320] ;  /* 0x0000c80033027a20 */ /* 0x020fe80000410000 */
[----:B------:R5:W2:Y:S03]  /*ffc0*/  MUFU.TANH R37, R2 ;  /* 0x0000000200257308 */ /* 0x000aa60000002400 */
[----:B------:R2:W-:Y:S01]  /*ffd0*/  @P6 LDGSTS.E.BYPASS.LTC128B.128 [R218+0xd100], [R8.64], !P3 ;  /* 0x0d10000008da6fae */ /* 0x0005e2000d901d48 */
[----:B-1----:R-:W-:Y:S07]  /*ffe0*/  IMAD R0, R216, -0x60, RZ ;  /* 0xffffffa0d8007824 */ /* 0x002fee00078e02ff */
[----:B------:R-:W1:Y:S08]  /*fff0*/  SHFL.IDX PT, R4, R5, RZ, 0x1c1f ;  /* 0x001c1fff05047589 */ /* 0x000e7000000e0000 */
[----:B------:R-:W0:Y:S01]  /*10000*/  LDGDEPBAR ;  /* 0x00000000000079af */ /* 0x000e220000000000 */
[----:B-----5:R-:W-:Y:S04]  /*10010*/  IADD3 R2, -R224, 0x1, R0 ;  /* 0x00000001e0027810 */ /* 0x020fe80007ffe100 */
[----:B--2---:R-:W-:Y:S04]  /*10020*/  IADD3 R2, -R45, R2, R46 ;  /* 0x000000022d027210 */ /* 0x004fe80007ffe12e */
[C---:B------:R-:W-:Y:S02]  /*10030*/  IADD3 R7, R2.reuse, c[0x0][0x328], RZ ;  /* 0x0000ca0002077a10 */ /* 0x040fe40007ffe0ff */
[----:B------:R-:W-:Y:S02]  /*10040*/  IADD3 R6, R2, UR4, RZ ;  /* 0x0000000402067c10 */ /* 0x000fe4000fffe0ff */
[----:B-1----:R-:W-:Y:S02]  /*10050*/  IADD3 R3, R7, R4, RZ ;  /* 0x0000000407037210 */ /* 0x002fe40007ffe0ff */
[----:B------:R-:W-:Y:S01]  /*10060*/  IADD3 R2, R4, R6, RZ ;  /* 0x0000000604027210 */ /* 0x000fe20007ffe0ff */
[----:B------:R-:W-:-:S05]  /*10070*/  @!P1 BRA `(.L_x_578) ;  /* 0x0000018000009947 */ /* 0x000fca0003800000 */
[----:B---34-:R-:W-:Y:S01]  /*10080*/  IADD3 R4, -R45, R46, R4 ;  /* 0x0000002e2d047210 */ /* 0x018fe20007ffe104 */
        /* <DEDUP_REMOVED lines=12> */
.L_x_580:
[----:B------:R-:W-:Y:S04]  /*10150*/  MOV R8, c[0x0][0x32c] ;  /* 0x0000cb0000087a02 */ /* 0x000fe80000000f00 */
[----:B------:R-:W-:Y:S11]  /*10160*/  ISETP.NE.AND P0, PT, R8, 0x1, PT ;  /* 0x000000010800780c */ /* 0x000ff60003f05270 */
[----:B------:R-:W-:Y:S02]  /*10170*/  @!UPT UIADD3 URZ, URZ, URZ, URZ ;  /* 0x0000003f3f3ff290 */ /* 0x000fe4000fffe03f */
[----:B------:R-:W-:Y:S05]  /*10180*/  @P0 IMAD.HI.U32 R8, R4, c[0x0][0x330], RZ ;  /* 0x0000cc0004080a27 */ /* 0x000fea00078e00ff */
[----:B------:R-:W-:Y:S02]  /*10190*/  @P0 SHF.R.U32.HI R4, RZ, c[0x0][0x334], R8 ;  /* 0x0000cd00ff040a19 */ /* 0x000fe40000011608 */
.L_x_581:
[----:B------:R-:W-:Y:S05]  /*101a0*/  BSYNC B0 ;  /* 0x0000000000007941 */ /* 0x000fea0003800000 */
.L_x_579:
[----:B------:R-:W-:Y:S04]  /*101b0*/  IMAD.IADD R8, R0, 0x1, -R224 ;  /* 0x0000000100087824 */ /* 0x000fe800078e0ae0 */
[----:B------:R-:W-:Y:S05]  /*101c0*/  IMAD R4, R4, c[0x0][0x32c], R8 ;  /* 0x0000cb0004047a24 */ /* 0x000fea00078e0208 */
[----:B------:R-:W-:Y:S02]  /*101d0*/  IADD3 R8, R4, c[0x0][0x32c], RZ ;  /* 0x0000cb0004087a10 */ /* 0x000fe40007ffe0ff */
[----:B------:R-:W-:Y:S02]  /*101e0*/  IMNMX R2, R2, R4, !PT ;  /* 0x0000000402027217 */ /* 0x000fe40007800200 */
[----:B------:R-:W-:Y:S02]  /*101f0*/  IMNMX R3, R3, R8, PT ;  /* 0x0000000803037217 */ /* 0x000fe40003800200 */
.L_x_578:
[C---:B---34-:R-:W-:Y:S01]  /*10200*/  ISETP.GE.AND P0, PT, R0.reuse, 0x2, PT ;  /* 0x000000020000780c */ /* 0x058fe20003f06270 */
        /* <DEDUP_REMOVED lines=133> */
.L_x_584:
[----:B------:R-:W-:Y:S04]  /*10a60*/  MOV R5, c[0x0][0x32c] ;  /* 0x0000cb0000057a02 */ /* 0x000fe80000000f00 */
[----:B------:R-:W-:Y:S11]  /*10a70*/  ISETP.NE.AND P0, PT, R5, 0x1, PT ;  /* 0x000000010500780c */ /* 0x000ff60003f05270 */
[----:B------:R-:W-:Y:S02]  /*10a80*/  @!UPT UIADD3 URZ, URZ, URZ, URZ ;  /* 0x0000003f3f3ff290 */ /* 0x000fe4000fffe03f */
[----:B------:R-:W-:Y:S05]  /*10a90*/  @P0 IMAD.HI.U32 R5, R4, c[0x0][0x330], RZ ;  /* 0x0000cc0004050a27 */ /* 0x000fea00078e00ff */
[----:B------:R-:W-:Y:S02]  /*10aa0*/  @P0 SHF.R.U32.HI R4, RZ, c[0x0][0x334], R5 ;  /* 0x0000cd00ff040a19 */ /* 0x000fe40000011605 */
.L_x_585:
[----:B------:R-:W-:Y:S05]  /*10ab0*/  BSYNC B0 ;  /* 0x0000000000007941 */ /* 0x000fea0003800000 */
.L_x_583:
[----:B------:R-:W-:Y:S04]  /*10ac0*/  IMAD.IADD R0, R0, 0x1, -R224 ;  /* 0x0000000100007824 */ /* 0x000fe800078e0ae0 */
[----:B------:R-:W-:Y:S05]  /*10ad0*/  IMAD R0, R4, c[0x0][0x32c], R0 ;  /* 0x0000cb0004007a24 */ /* 0x000fea00078e0200 */
[----:B------:R-:W-:Y:S02]  /*10ae0*/  IADD3 R4, R0, c[0x0][0x32c], RZ ;  /* 0x0000cb0000047a10 */ /* 0x000fe40007ffe0ff */
[----:B------:R-:W-:Y:S02]  /*10af0*/  IMNMX R2, R2, R0, !PT ;  /* 0x0000000002027217 */ /* 0x000fe40007800200 */
[----:B------:R-:W-:Y:S02]  /*10b00*/  IMNMX R3, R3, R4, PT ;  /* 0x0000000403037217 */ /* 0x000fe40003800200 */
.L_x_582:
        /* <DEDUP_REMOVED lines=82> */
[C---:B------:R-:W-:Y:S02]  /*11030*/  ISETP.GT.AND P0, PT, R2.reuse, 0x29, !P0 ;  /* 0x000000290200780c */ /* 0x040fe40004704270 */
        /* <DEDUP_REMOVED lines=10> */
[----:B------:R-:W-:Y:S02]  /*110e0*/  ISETP.GT.AND P4, PT, R2, 0x59, !P4 ;  /* 0x000000590200780c */ /* 0x000fe40006784270 */
        /* <DEDUP_REMOVED lines=358> */
[----:B------:R-:W-:Y:S02]  /*12750*/  FFMA.FTZ R132, R217, c[0x0][0x2d0], -R132 ;  /* 0x0000b400d9847a23 */ /* 0x000fe40000010884 */
[C---:B------:R-:W-:Y:S01]  /*12760*/  HMMA.16816.F32.BF16 R32, R72.reuse, R90, R32 ;  /* 0x0000005a4820723c */ /* 0x040fe20000041820 */
[----:B------:R1:W-:Y:S01]  /*12770*/  MUFU.EX2 R135, R70 ;  /* 0x0000004600877308 */ /* 0x0003e20000000800 */
[----:B------:R-:W3:Y:S06]  /*12780*/  LDSM.16.MT88.4 R88, [R192+0x2800] ;  /* 0x00280000c058783b */ /* 0x000eec0000004200 */
        /* <DEDUP_REMOVED lines=83> */
[----:B------:R-:W-:Y:S01]  /*12cc0*/  FADD.FTZ R2, R70, R0 ;  /* 0x0000000046027221 */ /* 0x000fe20000010000 */
[----:B------:R-:W-:Y:S01]  /*12cd0*/  IADD3 R0, R216, -0x1, RZ ;  /* 0xffffffffd8007810 */ /* 0x000fe20007ffe0ff */
[----:B------:R-:W-:Y:S02]  /*12ce0*/  FADD.FTZ R4, R134, R4 ;  /* 0x0000000486047221 */ /* 0x000fe40000010000 */
[----:B------:R-:W-:Y:S02]  /*12cf0*/  FADD.FTZ R2, R69, R2 ;  /* 0x0000000245027221 */ /* 0x000fe40000010000 */
[----:B------:R-:W-:Y:S01]  /*12d00*/  IMAD.MOV.U32 R216, RZ, RZ, R0 ;  /* 0x000000ffffd87224 */ /* 0x000fe200078e0000 */
[----:B------:R1:W-:Y:S01]  /*12d10*/  STL [R1+0x8], R4 ;  /* 0x0000080401007387 */ /* 0x0003e20000100800 */
[----:B------:R-:W-:Y:S02]  /*12d20*/  IMAD.MOV.U32 R69, RZ, RZ, R68 ;  /* 0x000000ffff457224 */ /* 0x000fe400078e0044 */
[--C-:B------:R-:W-:Y:S01]  /*12d30*/  IMAD.MOV.U32 R70, RZ, RZ, R3.reuse ;  /* 0x000000ffff467224 */ /* 0x100fe200078e0003 */
[----:B------:R2:W-:Y:S01]  /*12d40*/  STL [R1+0xc], R2 ;  /* 0x00000c0201007387 */ /* 0x0005e20000100800 */
[----:B-1----:R-:W-:Y:S01]  /*12d50*/  IMAD.MOV.U32 R4, RZ, RZ, R3 ;  /* 0x000000ffff047224 */ /* 0x002fe200078e0003 */
[----:B------:R-:W-:-:S05]  /*12d60*/  @P0 BRA `(.L_x_586) ;  /* 0xffffbbb000000947 */ /* 0x000fca000383ffff */
.L_x_577:
[----:B------:R-:W-:Y:S02]  /*12d70*/  MOV R8, 0x1f ;  /* 0x0000001f00087802 */ /* 0x000fe40000000f00 */
[----:B------:R-:W-:Y:S01]  /*12d80*/  MOV R7, 0xffffffff ;  /* 0xffffffff00077802 */ /* 0x000fe20000000f00 */
[----:B------:R-:W-:Y:S05]  /*12d90*/  BRA.DIV ~URZ, `(.L_x_587) ;  /* 0x000046f27f007947 */ /* 0x000fea000b800000 */
[----:B--2---:R-:W2:Y:S04]  /*12da0*/  LDL R2, [R1+0x8] ;  /* 0x0000080001027983 */ /* 0x004ea80000100800 */
[----:B--2---:R2:W3:Y:S02]  /*12db0*/  SHFL.BFLY PT, R0, R2, 0x2, 0x1f ;  /* 0x0c401f0002007f89 */ /* 0x0044e400000e0000 */
.L_x_654:
[----:B--2---:R-:W2:Y:S02]  /*12dc0*/  LDL.LU R2, [R1+0x8] ;  /* 0x0000080001027983 */ /* 0x004ea40000300800 */
[----:B--23--:R-:W-:Y:S01]  /*12dd0*/  FADD.FTZ R0, R0, R2 ;  /* 0x0000000200007221 */ /* 0x00cfe20000010000 */
[----:B------:R-:W-:Y:S05]  /*12de0*/  BRA.DIV ~URZ, `(.L_x_588) ;  /* 0x000047027f007947 */ /* 0x000fea000b800000 */
[----:B------:R-:W2:Y:S04]  /*12df0*/  LDL.LU R7, [R1+0xc] ;  /* 0x00000c0001077983 */ /* 0x000ea80000300800 */
[----:B-1----:R-:W1:Y:S02]  /*12e00*/  SHFL.BFLY PT, R3, R0, 0x1, 0x1f ;  /* 0x0c201f0000037f89 */ /* 0x002e6400000e0000 */
[----:B-1----:R-:W-:-:S02]  /*12e10*/  FADD.FTZ R0, R0, R3 ;  /* 0x0000000300007221 */ /* 0x002fc40000010000 */
[----:B--2---:R-:W1:Y:S02]  /*12e20*/  SHFL.BFLY PT, R2, R7, 0x2, 0x1f ;  /* 0x0c401f0007027f89 */ /* 0x004e6400000e0000 */
[----:B-1----:R-:W-:-:S05]  /*12e30*/  FADD.FTZ R5, R2, R7 ;  /* 0x0000000702057221 */ /* 0x002fca0000010000 */
[----:B------:R1:W2:Y:S02]  /*12e40*/  SHFL.BFLY PT, R6, R5, 0x1, 0x1f ;  /* 0x0c201f0005067f89 */ /* 0x0002a400000e0000 */
.L_x_655:
[----:B------:R-:W-:Y:S01]  /*12e50*/  FSETP.NE.FTZ.AND P1, PT, R0, RZ, PT ;  /* 0x000000ff0000720b */ /* 0x000fe20003f35000 */
[----:B--2---:R-:W-:Y:S01]  /*12e60*/  FADD.FTZ R3, R6, R5 ;  /* 0x0000000506037221 */ /* 0x004fe20000010000 */
[----:B------:R-:W-:Y:S02]  /*12e70*/  MOV R2, RZ ;  /* 0x000000ff00027202 */ /* 0x000fe40000000f00 */
[----:B------:R-:W-:Y:S02]  /*12e80*/  MOV R21, 0xff800000 ;  /* 0xff80000000157802 */ /* 0x000fe40000000f00 */
[----:B------:R-:W-:Y:S02]  /*12e90*/  FSETP.NE.FTZ.AND P0, PT, R3, RZ, PT ;  /* 0x000000ff0300720b */ /* 0x000fe40003f15000 */
[----:B------:R-:W-:-:S05]  /*12ea0*/  MOV R20, 0xff800000 ;  /* 0xff80000000147802 */ /* 0x000fca0000000f00 */
[----:B------:R-:W2:Y:S01]  /*12eb0*/  @P1 MUFU.LG2 R7, R0 ;  /* 0x0000000000071308 */ /* 0x000ea20000000c00 */
[----:B-1----:R-:W-:-:S05]  /*12ec0*/  @P1 MOV R5, 0x3f317218 ;  /* 0x3f31721800051802 */ /* 0x002fca0000000f00 */
[----:B------:R-:W-:Y:S02]  /*12ed0*/  @P1 FMUL.FTZ R5, R5, c[0x0][0x2d0] ;  /* 0x0000b40005051a20 */ /* 0x000fe40000410000 */
[----:B------:R1:W3:Y:S01]  /*12ee0*/  @P1 MUFU.RCP R2, R0 ;  /* 0x0000000000021308 */ /* 0x0002e20000001000 */
[----:B--2---:R-:W-:-:S04]  /*12ef0*/  @P1 FMUL.FTZ R7, R7, 0.69314718246459960938 ;  /* 0x3f31721807071820 */ /* 0x004fc80000410000 */
[----:B------:R-:W-:Y:S01]  /*12f00*/  @P1 FFMA.FTZ R21, R5, R68, R7 ;  /* 0x0000004405151223 */ /* 0x000fe20000010007 */
[----:B------:R-:W-:Y:S02]  /*12f10*/  MOV R5, 0x1 ;  /* 0x0000000100057802 */ /* 0x000fe40000000f00 */
[----:B-1----:R-:W-:Y:S01]  /*12f20*/  MOV R0, RZ ;  /* 0x000000ff00007202 */ /* 0x002fe20000000f00 */
        /* <DEDUP_REMOVED lines=71> */
.L_x_546:
[----:B------:R3:W5:Y:S04]  /*133a0*/  LDL R6, [R1+0x30] ;  /* 0x0000300001067983 */ /* 0x0007680000100800 */
[----:B------:R-:W4:Y:S01]  /*133b0*/  S2R R2, SR_TID.X ;  /* 0x0000000000027919 */ /* 0x000f220000002100 */
[----:B------:R-:W-:Y:S01]  /*133c0*/  BSSY B0, `(.L_x_589) ;  /* 0x0000011000007945 */ /* 0x000fe20003800000 */
[----:B----4-:R-:W-:-:S13]  /*133d0*/  LOP3.LUT P0, RZ, R2, 0xff, RZ, 0xc0, !PT ;  /* 0x000000ff02ff7812 */ /* 0x010fda000780c0ff */
[----:B------:R-:W-:Y:S05]  /*133e0*/  @P0 BRA `(.L_x_590) ;  /* 0x000000e000000947 */ /* 0x000fea0003800000 */
[----:B---3--:R-:W3:Y:S01]  /*133f0*/  S2R R4, SR_LANEID ;  /* 0x0000000000047919 */ /* 0x008ee20000000000 */
[----:B------:R-:W-:Y:S01]  /*13400*/  VOTEU.ANY UR4, UPT, PT ;  /* 0x0000000000047886 */ /* 0x000fe200038e0100 */
[----:B--2---:R-:W-:Y:S01]  /*13410*/  IMAD.MOV.U32 R5, RZ, RZ, c[0x0][0x564] ;  /* 0x00015900ff057624 */ /* 0x004fe200078e00ff */
[----:B------:R-:W3:Y:S08]  /*13420*/  FLO.U32 R3, UR4 ;  /* 0x0000000400037d00 */ /* 0x000ef000080e0000 */
[----:B------:R-:W2:Y:S01]  /*13430*/  POPC R2, UR4 ;  /* 0x0000000400027d09 */ /* 0x000ea20008000000 */
[----:B---3--:R-:W-:Y:S01]  /*13440*/  ISETP.EQ.U32.AND P0, PT, R3, R4, PT ;  /* 0x000000040300720c */ /* 0x008fe20003f02070 */
[----:B------:R-:W-:-:S12]  /*13450*/  IMAD.MOV.U32 R4, RZ, RZ, c[0x0][0x560] ;  /* 0x00015800ff047624 */ /* 0x000fd800078e00ff */
[----:B--2---:R2:W3:Y:S04]  /*13460*/  @P0 ATOMG.E.ADD.STRONG.GPU PT, R2, [R4.64], R2 ;  /* 0x00000002040209a8 */ /* 0x0044e800081ee1c8 */
[----:B--2---:R-:W2:Y:S04]  /*13470*/  S2R R4, SR_LTMASK ;  /* 0x0000000000047919 */ /* 0x004ea80000003900 */
[----:B---3--:R2:W3:Y:S02]  /*13480*/  SHFL.IDX PT, R3, R2, R3, 0x1f ;  /* 0x00001f0302037589 */ /* 0x0084e400000e0000 */
[----:B--2---:R-:W-:-:S06]  /*13490*/  LOP3.LUT R2, R4, UR4, RZ, 0xc0, !PT ;  /* 0x0000000404027c12 */ /* 0x004fcc000f8ec0ff */
[----:B------:R-:W3:Y:S02]  /*134a0*/  POPC R2, R2 ;  /* 0x0000000200027309 */ /* 0x000ee40000000000 */
[----:B---3-5:R-:W-:-:S05]  /*134b0*/  IADD3 R6, R3, c[0x0][0xc], R2 ;  /* 0x0000030003067a10 */ /* 0x028fca0007ffe002 */
[----:B------:R2:W-:Y:S02]  /*134c0*/  STL [R1+0x30], R6 ;  /* 0x0000300601007387 */ /* 0x0005e40000100800 */
.L_x_590:
[----:B---3--:R-:W-:Y:S05]  /*134d0*/  BSYNC B0 ;  /* 0x0000000000007941 */ /* 0x008fea0003800000 */
.L_x_589:
[----:B------:R-:W3:Y:S01]  /*134e0*/  LDL.64 R2, [R1] ;  /* 0x0000000001027983 */ /* 0x000ee20000100a00 */
[----:B------:R-:W-:Y:S01]  /*134f0*/  PRMT R0, R0, 0x9910, RZ ;  /* 0x0000991000007816 */ /* 0x000fe200000000ff */
[----:B------:R-:W-:Y:S01]  /*13500*/  BSSY B1, `(.L_x_591) ;  /* 0x00002ab000017945 */ /* 0x000fe20003800000 */
[----:B-----5:R-:W-:Y:S02]  /*13510*/  IMAD.MOV.U32 R62, RZ, RZ, R6 ;  /* 0x000000ffff3e7224 */ /* 0x020fe400078e0006 */
[----:B------:R-:W-:Y:S02]  /*13520*/  ISETP.NE.AND P0, PT, R0, RZ, PT ;  /* 0x000000ff0000720c */ /* 0x000fe40003f05270 */
[----:B---3--:R-:W-:Y:S02]  /*13530*/  IADD3 R0, R2, 0x40, RZ ;  /* 0x0000004002007810 */ /* 0x008fe40007ffe0ff */
[----:B------:R-:W-:Y:S02]  /*13540*/  SHF.R.S32.HI R28, RZ, 0x1f, R2 ;  /* 0x0000001fff1c7819 */ /* 0x000fe40000011402 */
[----:B------:R-:W-:-:S07]  /*13550*/  SHF.R.S32.HI R29, RZ, 0x1f, R0 ;  /* 0x0000001fff1d7819 */ /* 0x000fce0000011400 */
[----:B------:R-:W-:Y:S05]  /*13560*/  @!P0 BRA `(.L_x_592) ;  /* 0x00001e7000008947 */ /* 0x000fea0003800000 */
[----:B------:R-:W3:Y:S04]  /*13570*/  LDL R10, [R1+0x40] ;  /* 0x00004000010a7983 */ /* 0x000ee80000100800 */
[----:B--2---:R-:W2:Y:S04]  /*13580*/  LDL R6, [R1+0x44] ;  /* 0x0000440001067983 */ /* 0x004ea80000100800 */
        /* <DEDUP_REMOVED lines=11> */
[----:B------:R-:W-:Y:S01]  /*13640*/  F2FP.BF16.PACK_AB R5, R91, R90 ;  /* 0x0000005a5b05723e */ /* 0x000fe200000010ff */
[----:B---3--:R3:W-:Y:S04]  /*13650*/  STS [R10], R2 ;  /* 0x000000020a007388 */ /* 0x0087e80000000800 */
[----:B------:R1:W-:Y:S04]  /*13660*/  STS [R10+0x400], R3 ;  /* 0x000400030a007388 */ /* 0x0003e80000000800 */
[----:B--2---:R2:W-:Y:S01]  /*13670*/  STS [R6], R4 ;  /* 0x0000000406007388 */ /* 0x0045e20000000800 */
[----:B---3--:R-:W-:-:S02]  /*13680*/  F2FP.BF16.PACK_AB R2, R65, R64 ;  /* 0x000000404102723e */ /* 0x008fc400000010ff */
[----:B-1----:R-:W-:-:S03]  /*13690*/  F2FP.BF16.PACK_AB R3, R27, R26 ;  /* 0x0000001a1b03723e */ /* 0x002fc600000010ff */
[----:B------:R1:W-:Y:S01]  /*136a0*/  STS [R6+0x400], R2 ;  /* 0x0004000206007388 */ /* 0x0003e20000000800 */
[----:B--2---:R-:W-:-:S03]  /*136b0*/  F2FP.BF16.PACK_AB R4, R61, R60 ;  /* 0x0000003c3d04723e */ /* 0x004fc600000010ff */
        /* <DEDUP_REMOVED lines=19> */
[----:B------:R3:W-:Y:S04]  /*137f0*/  STS [R12], R5 ;  /* 0x000000050c007388 */ /* 0x0007e80000000800 */
[----:B------:R4:W-:Y:S01]  /*13800*/  STS [R12+0x400], R3 ;  /* 0x000400030c007388 */ /* 0x0009e20000000800 */
[----:B-1----:R-:W-:Y:S02]  /*13810*/  F2FP.BF16.PACK_AB R2, R93, R92 ;  /* 0x0000005c5d02723e */ /* 0x002fe400000010ff */
[----:B--2---:R-:W-:-:S03]  /*13820*/  F2FP.BF16.PACK_AB R4, R81, R80 ;  /* 0x000000505104723e */ /* 0x004fc600000010ff */
[----:B------:R-:W-:Y:S01]  /*13830*/  STS [R10+0x4000], R2 ;  /* 0x004000020a007388 */ /* 0x000fe20000000800 */
[----:B---3--:R-:W-:Y:S02]  /*13840*/  F2FP.BF16.PACK_AB R5, R53, R52 ;  /* 0x000000343505723e */ /* 0x008fe400000010ff */
[----:B----4-:R-:W-:-:S03]  /*13850*/  F2FP.BF16.PACK_AB R3, R99, R98 ;  /* 0x000000626303723e */ /* 0x010fc600000010ff */
[----:B------:R1:W-:Y:S04]  /*13860*/  STS [R10+0x4400], R5 ;  /* 0x004400050a007388 */ /* 0x0003e80000000800 */
[----:B-1----:R-:W2:Y:S01]  /*13870*/  LDL R10, [R1+0x3c] ;  /* 0x00003c00010a7983 */ /* 0x002ea20000100800 */
[----:B------:R-:W-:Y:S02]  /*13880*/  F2FP.BF16.PACK_AB R2, R85, R84 ;  /* 0x000000545502723e */ /* 0x000fe400000010ff */
[----:B------:R-:W-:Y:S01]  /*13890*/  F2FP.BF16.PACK_AB R5, R95, R94 ;  /* 0x0000005e5f05723e */ /* 0x000fe200000010ff */
[----:B------:R1:W-:Y:S04]  /*138a0*/  STS [R6+0x4000], R4 ;  /* 0x0040000406007388 */ /* 0x0003e80000000800 */
[----:B------:R3:W-:Y:S04]  /*138b0*/  STS [R6+0x4400], R3 ;  /* 0x0044000306007388 */ /* 0x0007e80000000800 */
[----:B------:R4:W-:Y:S04]  /*138c0*/  STS [R11+0x4000], R2 ;  /* 0x004000020b007388 */ /* 0x0009e80000000800 */
[----:B------:R4:W-:Y:S01]  /*138d0*/  STS [R11+0x4400], R5 ;  /* 0x004400050b007388 */ /* 0x0009e20000000800 */
[----:B-1----:R-:W-:-:S02]  /*138e0*/  F2FP.BF16.PACK_AB R4, R87, R86 ;  /* 0x000000565704723e */ /* 0x002fc400000010ff */
[----:B---3--:R-:W-:Y:S02]  /*138f0*/  F2FP.BF16.PACK_AB R6, R89, R88 ;  /* 0x000000585906723e */ /* 0x008fe400000010ff */
[----:B------:R-:W-:Y:S02]  /*13900*/  F2FP.BF16.PACK_AB R3, R101, R100 ;  /* 0x000000646503723e */ /* 0x000fe400000010ff */
[----:B----4-:R-:W-:Y:S01]  /*13910*/  F2FP.BF16.PACK_AB R2, R79, R78 ;  /* 0x0000004e4f02723e */ /* 0x010fe200000010ff */
[----:B------:R1:W-:Y:S01]  /*13920*/  STS [R13+0x4000], R6 ;  /* 0x004000060d007388 */ /* 0x0003e20000000800 */
[----:B------:R-:W-:-:S03]  /*13930*/  F2FP.BF16.PACK_AB R5, R97, R96 ;  /* 0x000000606105723e */ /* 0x000fc600000010ff */
[----:B------:R3:W-:Y:S04]  /*13940*/  STS [R13+0x4400], R4 ;  /* 0x004400040d007388 */ /* 0x0007e80000000800 */
[----:B------:R4:W-:Y:S04]  /*13950*/  STS [R9+0x4000], R3 ;  /* 0x0040000309007388 */ /* 0x0009e80000000800 */
[----:B------:R4:W-:Y:S04]  /*13960*/  STS [R9+0x4400], R2 ;  /* 0x0044000209007388 */ /* 0x0009e80000000800 */
[----:B------:R-:W-:Y:S01]  /*13970*/  STS [R8+0x4000], R5 ;  /* 0x0040000508007388 */ /* 0x000fe20000000800 */
[----:B------:R-:W-:-:S02]  /*13980*/  ISETP.NE.U32.AND P2, PT, RZ, c[0x0][0x508], PT ;  /* 0x00014200ff007a0c */ /* 0x000fc40003f45070 */
[----:B------:R-:W-:Y:S01]  /*13990*/  ISETP.NE.U32.AND P1, PT, RZ, c[0x0][0x500], PT ;  /* 0x00014000ff007a0c */ /* 0x000fe20003f25070 */
[----:B------:R-:W2:Y:S01]  /*139a0*/  LDL.LU R11, [R1+0x2c] ;  /* 0x00002c00010b7983 */ /* 0x000ea20000300800 */
[----:B------:R-:W-:Y:S01]  /*139b0*/  ISETP.NE.AND.EX P2, PT, RZ, c[0x0][0x50c], PT, P2 ;  /* 0x00014300ff007a0c */ /* 0x000fe20003f45320 */
[----:B------:R-:W-:Y:S01]  /*139c0*/  IMAD.MOV.U32 R14, RZ, RZ, c[0x0][0x388] ;  /* 0x0000e200ff0e7624 */ /* 0x000fe200078e00ff */
[----:B------:R-:W-:Y:S01]  /*139d0*/  ISETP.NE.AND.EX P1, PT, RZ, c[0x0][0x504], PT, P1 ;  /* 0x00014100ff007a0c */ /* 0x000fe20003f25310 */
[----:B-1----:R-:W-:Y:S01]  /*139e0*/  IMAD.MOV.U32 R6, RZ, RZ, 0x4 ;  /* 0x00000004ff067424 */ /* 0x002fe200078e00ff */
[----:B---3--:R-:W-:Y:S02]  /*139f0*/  F2FP.BF16.PACK_AB R4, R59, R58 ;  /* 0x0000003a3b04723e */ /* 0x008fe400000010ff */
[----:B----4-:R-:W-:-:S03]  /*13a00*/  F2FP.BF16.PACK_AB R3, R57, R56 ;  /* 0x000000383903723e */ /* 0x010fc600000010ff */
[----:B------:R1:W-:Y:S01]  /*13a10*/  STS [R8+0x4400], R4 ;  /* 0x0044000408007388 */ /* 0x0003e20000000800 */
[----:B------:R-:W-:-:S03]  /*13a20*/  F2FP.BF16.PACK_AB R2, R55, R54 ;  /* 0x000000363702723e */ /* 0x000fc600000010ff */
[----:B------:R3:W-:Y:S04]  /*13a30*/  STS [R7+0x4000], R3 ;  /* 0x0040000307007388 */ /* 0x0007e80000000800 */
[----:B------:R4:W-:Y:S01]  /*13a40*/  STS [R7+0x4400], R2 ;  /* 0x0044000207007388 */ /* 0x0009e20000000800 */
[----:B-1----:R-:W-:Y:S01]  /*13a50*/  F2FP.BF16.PACK_AB R4, R47, R46 ;  /* 0x0000002e2f04723e */ /* 0x002fe200000010ff */
[----:B---3--:R-:W-:-:S04]  /*13a60*/  IMAD.MOV.U32 R3, RZ, RZ, RZ ;  /* 0x000000ffff037224 */ /* 0x008fc800078e00ff */
[----:B------:R-:W-:Y:S01]  /*13a70*/  STS [R12+0x4000], R4 ;  /* 0x004000040c007388 */ /* 0x000fe20000000800 */
[----:B----4-:R-:W-:-:S05]  /*13a80*/  F2FP.BF16.PACK_AB R2, R49, R48 ;  /* 0x000000303102723e */ /* 0x010fca00000010ff */
[----:B------:R1:W-:Y:S01]  /*13a90*/  STS [R12+0x4400], R2 ;  /* 0x004400020c007388 */ /* 0x0003e20000000800 */
[----:B--2---:R-:W-:-:S03]  /*13aa0*/  @P2 IMAD.WIDE R8, R10, R6, c[0x0][0x508] ;  /* 0x000142000a082625 */ /* 0x004fc600078e0206 */
[----:B------:R-:W-:Y:S01]  /*13ab0*/  BAR.SYNC.DEFER_BLOCKING 0x1, 0x100 ;  /* 0x0044000000007b1d */ /* 0x000fe20000010000 */
[----:B------:R-:W-:-:S05]  /*13ac0*/  IMAD.WIDE R6, R10, R6, c[0x0][0x500] ;  /* 0x000140000a067625 */ /* 0x000fca00078e0206 */
[----:B------:R2:W5:Y:S04]  /*13ad0*/  @P2 LDG.E R14, [R8.64] ;  /* 0x00000008080e2981 */ /* 0x000568000c1e1900 */
[----:B------:R2:W5:Y:S01]  /*13ae0*/  @P1 LDG.E R3, [R6.64] ;  /* 0x0000000806031981 */ /* 0x000562000c1e1900 */
[----:B------:R-:W-:-:S04]  /*13af0*/  ISETP.NE.AND P0, PT, R11, RZ, PT ;  /* 0x000000ff0b00720c */ /* 0x000fc80003f05270 */
[----:B-1----:R-:W-:Y:S01]  /*13b00*/  SEL R2, R11, c[0x0][0x3d4], P0 ;  /* 0x0000f5000b027a07 */ /* 0x002fe20000000000 */
[----:B------:R-:W-:Y:S05]  /*13b10*/  @P2 BRA `(.L_x_593) ;  /* 0x0000004000002947 */ /* 0x000fea0003800000 */
[----:B--2---:R-:W-:Y:S05]  /*13b20*/  @!P1 BRA `(.L_x_593) ;  /* 0x0000003000009947 */ /* 0x004fea0003800000 */
[----:B-----5:R1:W2:Y:S04]  /*13b30*/  LDG.E R14, [R6.64] ;  /* 0x00000008060e7981 */ /* 0x0202a8000c1e1900 */
[----:B-1----:R-:W2:Y:S02]  /*13b40*/  LDG.E R6, [R6.64+0x4] ;  /* 0x0000040806067981 */ /* 0x002ea4000c1e1900 */
[----:B--2---:R-:W-:Y:S02]  /*13b50*/  IADD3 R14, -R14, R6, RZ ;  /* 0x000000060e0e7210 */ /* 0x004fe40007ffe1ff */
.L_x_593:
[----:B--2---:R-:W2:Y:S04]  /*13b60*/  LDL R4, [R1+0x24] ;  /* 0x0000240001047983 */ /* 0x004ea80000100800 */
        /* <DEDUP_REMOVED lines=11> */
[----:B------:R-:W-:Y:S01]  /*13c20*/  IMAD.MOV.U32 R2, RZ, RZ, c[0x0][0x4e8] ;  /* 0x00013a00ff027624 */ /* 0x000fe200078e00ff */
[----:B------:R-:W-:-:S04]  /*13c30*/  ISETP.NE.U32.AND P0, PT, RZ, c[0x0][0x500], PT ;  /* 0x00014000ff007a0c */ /* 0x000fc80003f05070 */
[----:B------:R-:W-:Y:S02]  /*13c40*/  ISETP.NE.AND P2, PT, R2, 0x1, PT ;  /* 0x000000010200780c */ /* 0x000fe40003f45270 */
[----:B------:R-:W-:Y:S02]  /*13c50*/  ISETP.NE.AND.EX P0, PT, RZ, c[0x0][0x504], PT, P0 ;  /* 0x00014100ff007a0c */ /* 0x000fe40003f05300 */
[----:B------:R-:W-:Y:S02]  /*13c60*/  SHF.R.S32.HI R5, RZ, 0x1f, R10 ;  /* 0x0000001fff057819 */ /* 0x000fe4000001140a */
[----:B------:R-:W-:Y:S02]  /*13c70*/  SEL R2, R10, RZ, !P0 ;  /* 0x000000ff0a027207 */ /* 0x000fe40004000000 */
[----:B------:R-:W-:Y:S01]  /*13c80*/  SEL R6, R5, RZ, !P0 ;  /* 0x000000ff05067207 */ /* 0x000fe20004000000 */
[----:B------:R-:W1:Y:S02]  /*13c90*/  S2R R32, SR_TID.X ;  /* 0x0000000000207919 */ /* 0x000e640000002100 */
[----:B-1----:R-:W-:-:S04]  /*13ca0*/  IMAD R5, R9, R2, RZ ;  /* 0x0000000209057224 */ /* 0x002fc800078e02ff */
[C---:B------:R-:W-:Y:S02]  /*13cb0*/  IMAD R11, R8.reuse, R6, R5 ;  /* 0x00000006080b7224 */ /* 0x040fe400078e0205 */
[----:B------:R-:W-:Y:S01]  /*13cc0*/  IMAD.WIDE.U32 R6, R8, R2, RZ ;  /* 0x0000000208067225 */ /* 0x000fe200078e00ff */
[----:B------:R-:W-:-:S04]  /*13cd0*/  SHF.R.S32.HI R23, RZ, 0x1f, R32 ;  /* 0x0000001fff177819 */ /* 0x000fc80000011420 */
[----:B------:R-:W-:-:S04]  /*13ce0*/  LEA.HI R23, R23, R32, RZ, 0x5 ;  /* 0x0000002017177211 */ /* 0x000fc800078f28ff */
[----:B------:R-:W-:-:S05]  /*13cf0*/  LOP3.LUT R23, R23, 0xffffffe0, RZ, 0xc0, !PT ;  /* 0xffffffe017177812 */ /* 0x000fca00078ec0ff */
[----:B------:R-:W-:Y:S02]  /*13d00*/  IMAD.IADD R23, R32, 0x1, -R23 ;  /* 0x0000000120177824 */ /* 0x000fe400078e0a17 */
[----:B--2---:R-:W-:-:S04]  /*13d10*/  IMAD.IADD R4, R4, 0x1, R30 ;  /* 0x0000000104047824 */ /* 0x004fc800078e021e */
[----:B------:R-:W-:-:S04]  /*13d20*/  @P2 IMAD.HI.U32 R10, R4, c[0x0][0x4ec], RZ ;  /* 0x00013b00040a2a27 */ /* 0x000fc800078e00ff */
[----:B------:R-:W-:Y:S01]  /*13d30*/  IMAD.MOV.U32 R5, RZ, RZ, R4 ;  /* 0x000000ffff057224 */ /* 0x000fe200078e0004 */
[----:B------:R-:W-:Y:S01]  /*13d40*/  @P2 SHF.R.U32.HI R5, RZ, c[0x0][0x4f0], R10 ;  /* 0x00013c00ff052a19 */ /* 0x000fe2000001160a */
[----:B---3--:R-:W-:Y:S01]  /*13d50*/  IMAD.WIDE.U32 R8, R12, R22, RZ ;  /* 0x000000160c087225 */ /* 0x008fe200078e00ff */
[----:B----4-:R-:W-:-:S03]  /*13d60*/  SEL R10, R15, RZ, P3 ;  /* 0x000000ff0f0a7207 */ /* 0x010fc60001800000 */
[----:B------:R-:W-:Y:S01]  /*13d70*/  IMAD R12, R13, R22, RZ ;  /* 0x000000160d0c7224 */ /* 0x000fe200078e02ff */
[----:B-----5:R-:W-:Y:S01]  /*13d80*/  IADD3 R15, P1, P0, R6, R8, R3 ;  /* 0x00000008060f7210 */ /* 0x020fe2000783e003 */
[----:B------:R-:W-:Y:S01]  /*13d90*/  IMAD.IADD R13, R7, 0x1, R11 ;  /* 0x00000001070d7824 */ /* 0x000fe200078e020b */
[----:B------:R-:W-:Y:S01]  /*13da0*/  SHF.R.S32.HI R8, RZ, 0x1f, R3 ;  /* 0x0000001fff087819 */ /* 0x000fe20000011403 */
[----:B------:R-:W-:Y:S02]  /*13db0*/  IMAD.IADD R9, R9, 0x1, R12 ;  /* 0x0000000109097824 */ /* 0x000fe400078e020c */
[-C--:B------:R-:W-:Y:S02]  /*13dc0*/  IMAD R7, R19, R10.reuse, RZ ;  /* 0x0000000a13077224 */ /* 0x080fe400078e02ff */
[----:B------:R-:W-:Y:S02]  /*13dd0*/  IMAD.MOV R6, RZ, RZ, -R5 ;  /* 0x000000ffff067224 */ /* 0x000fe400078e0a05 */
[----:B------:R-:W-:Y:S01]  /*13de0*/  IMAD.WIDE.U32 R10, R18, R10, RZ ;  /* 0x0000000a120a7225 */ /* 0x000fe200078e00ff */
[----:B------:R-:W-:-:S03]  /*13df0*/  IADD3.X R13, R13, R9, R8, P1, P0 ;  /* 0x000000090d0d7210 */ /* 0x000fc60000fe0408 */
[----:B------:R-:W-:Y:S01]  /*13e00*/  IMAD R6, R6, c[0x0][0x4e8], R4 ;  /* 0x00013a0006067a24 */ /* 0x000fe200078e0204 */
[----:B------:R-:W-:Y:S01]  /*13e10*/  IADD3 R10, P1, P0, R5, R15, R10 ;  /* 0x0000000f050a7210 */ /* 0x000fe2000783e00a */
[----:B------:R-:W-:Y:S01]  /*13e20*/  IMAD.IADD R11, R11, 0x1, R7 ;  /* 0x000000010b0b7824 */ /* 0x000fe200078e0207 */
[----:B------:R-:W-:Y:S01]  /*13e30*/  SHF.R.S32.HI R7, RZ, 0x1f, R5 ;  /* 0x0000001fff077819 */ /* 0x000fe20000011405 */
[----:B------:R-:W-:Y:S01]  /*13e40*/  IMAD R5, R17, R6, RZ ;  /* 0x0000000611057224 */ /* 0x000fe200078e02ff */
[----:B------:R-:W-:Y:S01]  /*13e50*/  SHF.R.S32.HI R9, RZ, 0x1f, R6 ;  /* 0x0000001fff097819 */ /* 0x000fe20000011406 */
[----:B------:R-:W-:Y:S01]  /*13e60*/  IMAD.MOV.U32 R12, RZ, RZ, c[0x0][0x4a8] ;  /* 0x00012a00ff0c7624 */ /* 0x000fe200078e00ff */
[----:B------:R-:W-:-:S03]  /*13e70*/  IADD3.X R11, R7, R13, R11, P1, P0 ;  /* 0x0000000d070b7210 */ /* 0x000fc60000fe040b */
[C---:B------:R-:W-:Y:S02]  /*13e80*/  IMAD R5, R16.reuse, R9, R5 ;  /* 0x0000000910057224 */ /* 0x040fe400078e0205 */
[----:B------:R-:W-:Y:S01]  /*13e90*/  IMAD.WIDE.U32 R6, R16, R6, R10 ;  /* 0x0000000610067225 */ /* 0x000fe200078e000a */
[----:B------:R-:W-:-:S03]  /*13ea0*/  SEL R10, R12, c[0x0][0x450], P3 ;  /* 0x000114000c0a7a07 */ /* 0x000fc60001800000 */
[----:B------:R-:W-:Y:S01]  /*13eb0*/  IMAD.MOV.U32 R9, RZ, RZ, c[0x0][0x4ac] ;  /* 0x00012b00ff097624 */ /* 0x000fe200078e00ff */
[----:B------:R-:W-:Y:S01]  /*13ec0*/  LEA R10, P0, R6, R10, 0x2 ;  /* 0x0000000a060a7211 */ /* 0x000fe200078010ff */
[----:B------:R-:W-:-:S03]  /*13ed0*/  IMAD.IADD R5, R7, 0x1, R5 ;  /* 0x0000000107057824 */ /* 0x000fc600078e0205 */
[----:B------:R-:W-:-:S04]  /*13ee0*/  SEL R9, R9, c[0x0][0x454], P3 ;  /* 0x0001150009097a07 */ /* 0x000fc80001800000 */
[----:B------:R-:W-:Y:S01]  /*13ef0*/  LEA.HI.X R6, R6, R9, R5, 0x2, P0 ;  /* 0x0000000906067211 */ /* 0x000fe200000f1405 */
[----:B------:R-:W-:Y:S01]  /*13f00*/  SHFL.IDX PT, R12, R10, RZ, 0x1c1f ;  /* 0x001c1fff0a0c7589 */ /* 0x000fe200000e0000 */
[----:B------:R-:W-:-:S03]  /*13f10*/  IMAD.IADD R5, R31, 0x1, R30 ;  /* 0x000000011f057824 */ /* 0x000fc600078e021e */
[----:B------:R-:W1:Y:S04]  /*13f20*/  SHFL.IDX PT, R13, R6, RZ, 0x1c1f ;  /* 0x001c1fff060d7589 */ /* 0x000e6800000e0000 */
[----:B------:R-:W-:Y:S04]  /*13f30*/  SHFL.IDX PT, R10, R10, 0x1, 0x1c1f ;  /* 0x003c1f000a0a7f89 */ /* 0x000fe800000e0000 */
[----:B------:R2:W3:Y:S01]  /*13f40*/  SHFL.IDX PT, R11, R6, 0x1, 0x1c1f ;  /* 0x003c1f00060b7f89 */ /* 0x0004e200000e0000 */
[----:B------:R-:W-:Y:S02]  /*13f50*/  LOP3.LUT P0, RZ, R23, 0x3, RZ, 0xc0, !PT ;  /* 0x0000000317ff7812 */ /* 0x000fe4000780c0ff */
[----:B------:R-:W-:Y:S01]  /*13f60*/  IADD3 R7, R5, 0x8, RZ ;  /* 0x0000000805077810 */ /* 0x000fe20007ffe0ff */
[----:B--2---:R-:W-:-:S05]  /*13f70*/  IMAD R6, R14, c[0x0][0x4e8], RZ ;  /* 0x00013a000e067a24 */ /* 0x004fca00078e02ff */
[-C--:B------:R-:W-:Y:S02]  /*13f80*/  ISETP.GE.OR P1, PT, R5, R6.reuse, P0 ;  /* 0x000000060500720c */ /* 0x080fe40000726670 */
[----:B------:R-:W-:-:S11]  /*13f90*/  ISETP.GE.OR P0, PT, R7, R6, P0 ;  /* 0x000000060700720c */ /* 0x000fd60000706670 */
[----:B-1----:R1:W-:Y:S01]  /*13fa0*/  @!P1 ST.E [R12.64], R21 ;  /* 0x000000150c009985 */ /* 0x0023e2000c101908 */
[----:B------:R-:W-:-:S03]  /*13fb0*/  ISETP.GE.AND P1, PT, R5, R6, PT ;  /* 0x000000060500720c */ /* 0x000fc60003f26270 */
[----:B---3--:R1:W-:Y:S01]  /*13fc0*/  @!P0 ST.E [R10.64], R20 ;  /* 0x000000140a008985 */ /* 0x0083e2000c101908 */
[----:B------:R-:W-:Y:S01]  /*13fd0*/  ISETP.GE.AND P0, PT, R7, R6, PT ;  /* 0x000000060700720c */ /* 0x000fe20003f06270 */
[----:B------:R-:W-:Y:S05]  /*13fe0*/  @P3 BRA `(.L_x_594) ;  /* 0x0000070000003947 */ /* 0x000fea0003800000 */
[----:B------:R-:W2:Y:S01]  /*13ff0*/  LDL R23, [R1+0x60] ;  /* 0x0000600001177983 */ /* 0x000ea20000100800 */
[----:B------:R-:W-:Y:S02]  /*14000*/  IMAD R8, R8, c[0x0][0x3a0], RZ ;  /* 0x0000e80008087a24 */ /* 0x000fe400078e02ff */
[C---:B------:R-:W-:Y:S01]  /*14010*/  IMAD.WIDE.U32 R4, R3.reuse, c[0x0][0x3a0], RZ ;  /* 0x0000e80003047a25 */ /* 0x040fe200078e00ff */
[----:B------:R3:W4:Y:S03]  /*14020*/  LDS.128 R16, [R218+0x80] ;  /* 0x00008000da107984 */ /* 0x0007260000000c00 */
[----:B------:R-:W-:Y:S01]  /*14030*/  IMAD R3, R3, c[0x0][0x3a4], R8 ;  /* 0x0000e90003037a24 */ /* 0x000fe200078e0208 */
[----:B------:R-:W-:Y:S01]  /*14040*/  SHF.R.S32.HI R8, RZ, 0x1f, R2 ;  /* 0x0000001fff087819 */ /* 0x000fe20000011402 */
[----:B------:R3:W1:Y:S03]  /*14050*/  LDS.128 R24, [R218+0x1080] ;  /* 0x00108000da187984 */ /* 0x0006660000000c00 */
[----:B------:R-:W-:Y:S01]  /*14060*/  IADD3 R5, R5, R3, RZ ;  /* 0x0000000305057210 */ /* 0x000fe20007ffe0ff */
[----:B------:R3:W1:Y:S01]  /*14070*/  LDS.128 R36, [R218+0x2080] ;  /* 0x00208000da247984 */ /* 0x0006620000000c00 */
[----:B------:R-:W-:-:S03]  /*14080*/  IMAD R8, R8, c[0x0][0x3f0], RZ ;  /* 0x0000fc0008087a24 */ /* 0x000fc600078e02ff */
[C---:B------:R-:W-:Y:S01]  /*14090*/  IMAD.WIDE.U32 R4, R22.reuse, c[0x0][0x3e8], R4 ;  /* 0x0000fa0016047a25 */ /* 0x040fe200078e0004 */
[----:B------:R3:W1:Y:S03]  /*140a0*/  LDS.128 R40, [R218+0x3080] ;  /* 0x00308000da287984 */ /* 0x0006660000000c00 */
[----:B------:R-:W-:Y:S01]  /*140b0*/  IMAD R5, R22, c[0x0][0x3ec], R5 ;  /* 0x0000fb0016057a24 */ /* 0x000fe200078e0205 */
[----:B-1----:R3:W1:Y:S03]  /*140c0*/  LDS.128 R12, [R218+0x4080] ;  /* 0x00408000da0c7984 */ /* 0x0026660000000c00 */
[----:B------:R-:W-:Y:S01]  /*140d0*/  IMAD.WIDE.U32 R4, R2, c[0x0][0x3f0], R4 ;  /* 0x0000fc0002047a25 */ /* 0x000fe200078e0004 */
[----:B------:R3:W1:Y:S04]  /*140e0*/  LDS.128 R32, [R218+0x6080] ;  /* 0x00608000da207984 */ /* 0x0006680000000c00 */
[----:B------:R3:W1:Y:S04]  /*140f0*/  LDS.128 R44, [R218+0x7080] ;  /* 0x00708000da2c7984 */ /* 0x0006680000000c00 */
[----:B------:R-:W5:Y:S02]  /*14100*/  S2R R10, SR_TID.X ;  /* 0x00000000000a7919 */ /* 0x000f640000002100 */
[----:B-----5:R-:W-:-:S04]  /*14110*/  SHF.R.S32.HI R11, RZ, 0x1f, R10 ;  /* 0x0000001fff0b7819 */ /* 0x020fc8000001140a */
[----:B------:R-:W-:-:S04]  /*14120*/  LEA.HI R11, R11, R10, RZ, 0x3 ;  /* 0x0000000a0b0b7211 */ /* 0x000fc800078f18ff */
[----:B------:R-:W-:Y:S02]  /*14130*/  SHF.R.S32.HI R11, RZ, 0x3, R11 ;  /* 0x00000003ff0b7819 */ /* 0x000fe4000001140b */
[----:B--2---:R-:W-:Y:S02]  /*14140*/  IADD3 R7, R23, R30, RZ ;  /* 0x0000001e17077210 */ /* 0x004fe40007ffe0ff */
[----:B------:R3:W2:Y:S02]  /*14150*/  LDS.128 R20, [R218+0x5080] ;  /* 0x00508000da147984 */ /* 0x0006a40000000c00 */
[----:B------:R-:W-:Y:S01]  /*14160*/  MOV R3, R7 ;  /* 0x0000000700037202 */ /* 0x000fe20000000f00 */
[----:B------:R-:W-:-:S05]  /*14170*/  @P2 IMAD.HI.U32 R9, R7, c[0x0][0x4ec], RZ ;  /* 0x00013b0007092a27 */ /* 0x000fca00078e00ff */
[----:B------:R-:W-:Y:S01]  /*14180*/  @P2 SHF.R.U32.HI R3, RZ, c[0x0][0x4f0], R9 ;  /* 0x00013c00ff032a19 */ /* 0x000fe20000011609 */
[----:B------:R-:W-:-:S03]  /*14190*/  IMAD R9, R2, c[0x0][0x3f4], R8 ;  /* 0x0000fd0002097a24 */ /* 0x000fc600078e0208 */
[----:B------:R-:W-:Y:S02]  /*141a0*/  SHF.R.S32.HI R8, RZ, 0x1f, R3 ;  /* 0x0000001fff087819 */ /* 0x000fe40000011403 */
[----:B------:R-:W-:Y:S02]  /*141b0*/  IADD3 R2, -R3, RZ, RZ ;  /* 0x000000ff03027210 */ /* 0x000fe40007ffe1ff */
[----:B------:R-:W-:Y:S01]  /*141c0*/  IADD3 R5, R5, R9, RZ ;  /* 0x0000000905057210 */ /* 0x000fe20007ffe0ff */
[----:B------:R-:W-:Y:S02]  /*141d0*/  IMAD R8, R8, c[0x0][0x3e0], RZ ;  /* 0x0000f80008087a24 */ /* 0x000fe400078e02ff */
        /* <DEDUP_REMOVED lines=8> */
[----:B------:R-:W-:Y:S02]  /*14260*/  LEA R10, P0, R2, c[0x0][0x380], 0x1 ;  /* 0x0000e000020a7a11 */ /* 0x000fe400078008ff */
[----:B------:R-:W-:Y:S02]  /*14270*/  IADD3 R4, R11, R30, RZ ;  /* 0x0000001e0b047210 */ /* 0x000fe40007ffe0ff */
[----:B------:R-:W-:-:S04]  /*14280*/  IADD3 R3, R3, R7, RZ ;  /* 0x0000000703037210 */ /* 0x000fc80007ffe0ff */
[----:B------:R-:W-:Y:S01]  /*14290*/  LEA.HI.X R7, R2, c[0x0][0x384], R3, 0x1, P0 ;  /* 0x0000e10002077a11 */ /* 0x000fe200000f0c03 */
[----:B------:R-:W-:Y:S05]  /*142a0*/  BRA.DIV ~URZ, `(.L_x_595) ;  /* 0x000033427f007947 */ /* 0x000fea000b800000 */
[----:B-1234-:R1:W2:Y:S02]  /*142b0*/  SHFL.IDX PT, R11, R7, RZ, 0x181f ;  /* 0x00181fff070b7589 */ /* 0x01e2a400000e0000 */
.L_x_656:
[----:B------:R-:W-:Y:S05]  /*142c0*/  BRA.DIV ~URZ, `(.L_x_596) ;  /* 0x000033927f007947 */ /* 0x000fea000b800000 */
[----:B------:R3:W4:Y:S02]  /*142d0*/  SHFL.IDX PT, R2, R10, RZ, 0x181f ;  /* 0x00181fff0a027589 */ /* 0x00072400000e0000 */
.L_x_657:
[----:B------:R-:W-:Y:S01]  /*142e0*/  ISETP.GE.AND P0, PT, R4, R6, PT ;  /* 0x000000060400720c */ /* 0x000fe20003f06270 */
[----:B------:R-:W-:-:S12]  /*142f0*/  BSSY B0, `(.L_x_597) ;  /* 0x000000b000007945 */ /* 0x000fd80003800000 */
[----:B------:R-:W-:Y:S05]  /*14300*/  @P0 BRA `(.L_x_598) ;  /* 0x0000009000000947 */ /* 0x000fea0003800000 */
[----:B------:R-:W5:Y:S01]  /*14310*/  LDL.64 R30, [R1] ;  /* 0x00000000011e7983 */ /* 0x000f620000100a00 */
[----:B------:R-:W-:Y:S02]  /*14320*/  ISETP.GE.AND P2, PT, R0, c[0x0][0x3c8], PT ;  /* 0x0000f20000007a0c */ /* 0x000fe40003f46270 */
[----:B-----5:R-:W-:-:S13]  /*14330*/  ISETP.GE.AND P3, PT, R30, c[0x0][0x3c8], PT ;  /* 0x0000f2001e007a0c */ /* 0x020fda0003f66270 */
[-C--:B----4-:R-:W-:Y:S02]  /*14340*/  @!P3 LEA R8, P1, R30, R2.reuse, 0x1 ;  /* 0x000000021e08b211 */ /* 0x090fe400078208ff */
[----:B------:R-:W-:Y:S02]  /*14350*/  @!P2 LEA R2, P0, R0, R2, 0x1 ;  /* 0x000000020002a211 */ /* 0x000fe400078008ff */
[-C--:B--2---:R-:W-:Y:S02]  /*14360*/  @!P3 LEA.HI.X R9, R30, R11.reuse, R28, 0x1, P1 ;  /* 0x0000000b1e09b211 */ /* 0x084fe400008f0c1c */
[----:B------:R-:W-:-:S03]  /*14370*/  @!P2 LEA.HI.X R3, R0, R11, R29, 0x1, P0 ;  /* 0x0000000b0003a211 */ /* 0x000fc600000f0c1d */
[----:B------:R2:W-:Y:S04]  /*14380*/  @!P3 ST.E.128 [R8.64], R16 ;  /* 0x000000100800b985 */ /* 0x0005e8000c101d08 */
[----:B------:R2:W-:Y:S02]  /*14390*/  @!P2 ST.E.128 [R2.64], R12 ;  /* 0x0000000c0200a985 */ /* 0x0005e4000c101d08 */
.L_x_598:
[----:B------:R-:W-:Y:S05]  /*143a0*/  BSYNC B0 ;  /* 0x0000000000007941 */ /* 0x000fea0003800000 */
.L_x_597:
[----:B------:R-:W-:Y:S05]  /*143b0*/  BRA.DIV ~URZ, `(.L_x_599) ;  /* 0x000033127f007947 */ /* 0x000fea000b800000 */
[----:B--2---:R2:W1:Y:S04]  /*143c0*/  SHFL.IDX PT, R11, R7, 0x1, 0x181f ;  /* 0x00381f00070b7f89 */ /* 0x00446800000e0000 */
[----:B----4-:R2:W4:Y:S02]  /*143d0*/  SHFL.IDX PT, R2, R10, 0x1, 0x181f ;  /* 0x00381f000a027f89 */ /* 0x01052400000e0000 */
.L_x_658:
[----:B------:R-:W-:Y:S01]  /*143e0*/  IADD3 R3, R4, 0x20, RZ ;  /* 0x0000002004037810 */ /* 0x000fe20007ffe0ff */
[----:B------:R-:W-:Y:S03]  /*143f0*/  BSSY B0, `(.L_x_600) ;  /* 0x000000c000007945 */ /* 0x000fe60003800000 */
[----:B------:R-:W-:-:S13]  /*14400*/  ISETP.GE.AND P0, PT, R3, R6, PT ;  /* 0x000000060300720c */ /* 0x000fda0003f06270 */
[----:B------:R-:W-:Y:S05]  /*14410*/  @P0 BRA `(.L_x_601) ;  /* 0x0000009000000947 */ /* 0x000fea0003800000 */
[----:B------:R-:W5:Y:S01]  /*14420*/  LDL.64 R12, [R1] ;  /* 0x00000000010c7983 */ /* 0x000f620000100a00 */
[----:B------:R-:W-:Y:S02]  /*14430*/  ISETP.GE.AND P0, PT, R0, c[0x0][0x3c8], PT ;  /* 0x0000f20000007a0c */ /* 0x000fe40003f06270 */
[----:B-----5:R-:W-:-:S13]  /*14440*/  ISETP.GE.AND P1, PT, R12, c[0x0][0x3c8], PT ;  /* 0x0000f2000c007a0c */ /* 0x020fda0003f26270 */
[-C--:B----4-:R-:W-:Y:S02]  /*14450*/  @!P1 LEA R8, P3, R12, R2.reuse, 0x1 ;  /* 0x000000020c089211 */ /* 0x090fe400078608ff */
[----:B------:R-:W-:Y:S02]  /*14460*/  @!P0 LEA R2, P2, R0, R2, 0x1 ;  /* 0x0000000200028211 */ /* 0x000fe400078408ff */
[-C--:B-1----:R-:W-:Y:S02]  /*14470*/  @!P1 LEA.HI.X R9, R12, R11.reuse, R28, 0x1, P3 ;  /* 0x0000000b0c099211 */ /* 0x082fe400018f0c1c */
[----:B------:R-:W-:-:S03]  /*14480*/  @!P0 LEA.HI.X R3, R0, R11, R29, 0x1, P2 ;  /* 0x0000000b00038211 */ /* 0x000fc600010f0c1d */
[----:B------:R1:W-:Y:S04]  /*14490*/  @!P1 ST.E.128 [R8.64], R24 ;  /* 0x0000001808009985 */ /* 0x0003e8000c101d08 */
[----:B------:R1:W-:Y:S02]  /*144a0*/  @!P0 ST.E.128 [R2.64], R20 ;  /* 0x0000001402008985 */ /* 0x0003e4000c101d08 */
.L_x_601:
[----:B------:R-:W-:Y:S05]  /*144b0*/  BSYNC B0 ;  /* 0x0000000000007941 */ /* 0x000fea0003800000 */
.L_x_600:
[----:B------:R-:W-:Y:S05]  /*144c0*/  BRA.DIV ~URZ, `(.L_x_602) ;  /* 0x000032d27f007947 */ /* 0x000fea000b800000 */
[----:B-1----:R1:W2:Y:S02]  /*144d0*/  SHFL.IDX PT, R11, R7, 0x2, 0x181f ;  /* 0x00581f00070b7f89 */ /* 0x0022a400000e0000 */
.L_x_659:
[----:B------:R-:W-:Y:S05]  /*144e0*/  BRA.DIV ~URZ, `(.L_x_603) ;  /* 0x000033227f007947 */ /* 0x000fea000b800000 */
[----:B----4-:R4:W1:Y:S02]  /*144f0*/  SHFL.IDX PT, R2, R10, 0x2, 0x181f ;  /* 0x00581f000a027f89 */ /* 0x01086400000e0000 */
.L_x_660:
[----:B------:R-:W-:Y:S01]  /*14500*/  IADD3 R3, R4, 0x40, RZ ;  /* 0x0000004004037810 */ /* 0x000fe20007ffe0ff */
[----:B------:R-:W-:Y:S03]  /*14510*/  BSSY B0, `(.L_x_604) ;  /* 0x000000c000007945 */ /* 0x000fe60003800000 */
[----:B------:R-:W-:-:S13]  /*14520*/  ISETP.GE.AND P0, PT, R3, R6, PT ;  /* 0x000000060300720c */ /* 0x000fda0003f06270 */
[----:B------:R-:W-:Y:S05]  /*14530*/  @P0 BRA `(.L_x_605) ;  /* 0x0000009000000947 */ /* 0x000fea0003800000 */
[----:B------:R-:W5:Y:S01]  /*14540*/  LDL.64 R12, [R1] ;  /* 0x00000000010c7983 */ /* 0x000f620000100a00 */
[----:B------:R-:W-:Y:S02]  /*14550*/  ISETP.GE.AND P0, PT, R0, c[0x0][0x3c8], PT ;  /* 0x0000f20000007a0c */ /* 0x000fe40003f06270 */
[----:B-----5:R-:W-:-:S13]  /*14560*/  ISETP.GE.AND P1, PT, R12, c[0x0][0x3c8], PT ;  /* 0x0000f2000c007a0c */ /* 0x020fda0003f26270 */
[-C--:B-1----:R-:W-:Y:S02]  /*14570*/  @!P1 LEA R8, P3, R12, R2.reuse, 0x1 ;  /* 0x000000020c089211 */ /* 0x082fe400078608ff */
[----:B------:R-:W-:Y:S02]  /*14580*/  @!P0 LEA R2, P2, R0, R2, 0x1 ;  /* 0x0000000200028211 */ /* 0x000fe400078408ff */
[-C--:B--2---:R-:W-:Y:S02]  /*14590*/  @!P1 LEA.HI.X R9, R12, R11.reuse, R28, 0x1, P3 ;  /* 0x0000000b0c099211 */ /* 0x084fe400018f0c1c */
[----:B------:R-:W-:-:S03]  /*145a0*/  @!P0 LEA.HI.X R3, R0, R11, R29, 0x1, P2 ;  /* 0x0000000b00038211 */ /* 0x000fc600010f0c1d */
[----:B------:R1:W-:Y:S04]  /*145b0*/  @!P1 ST.E.128 [R8.64], R36 ;  /* 0x0000002408009985 */ /* 0x0003e8000c101d08 */
[----:B------:R1:W-:Y:S02]  /*145c0*/  @!P0 ST.E.128 [R2.64], R32 ;  /* 0x0000002002008985 */ /* 0x0003e4000c101d08 */
.L_x_605:
[----:B------:R-:W-:Y:S05]  /*145d0*/  BSYNC B0 ;  /* 0x0000000000007941 */ /* 0x000fea0003800000 */
.L_x_604:
[----:B------:R-:W-:Y:S05]  /*145e0*/  BRA.DIV ~URZ, `(.L_x_606) ;  /* 0x000032927f007947 */ /* 0x000fea000b800000 */
[----:B-12---:R-:W1:Y:S04]  /*145f0*/  SHFL.IDX PT, R7, R7, 0x3, 0x181f ;  /* 0x00781f0007077f89 */ /* 0x006e6800000e0000 */
[----:B------:R2:W3:Y:S02]  /*14600*/  SHFL.IDX PT, R5, R10, 0x3, 0x181f ;  /* 0x00781f000a057f89 */ /* 0x0004e400000e0000 */
.L_x_661:
[----:B------:R-:W-:-:S04]  /*14610*/  IADD3 R2, R4, 0x60, RZ ;  /* 0x0000006004027810 */ /* 0x000fc80007ffe0ff */
[----:B------:R-:W-:-:S13]  /*14620*/  ISETP.GE.AND P0, PT, R2, R6, PT ;  /* 0x000000060200720c */ /* 0x000fda0003f06270 */
[----:B------:R-:W-:Y:S05]  /*14630*/  @P0 BRA `(.L_x_607) ;  /* 0x0000197000000947 */ /* 0x000fea0003800000 */
[----:B------:R-:W5:Y:S02]  /*14640*/  LDL.64 R8, [R1] ;  /* 0x0000000001087983 */ /* 0x000f640000100a00 */
[----:B-----5:R-:W-:-:S13]  /*14650*/  ISETP.GE.AND P0, PT, R8, c[0x0][0x3c8], PT ;  /* 0x0000f20008007a0c */ /* 0x020fda0003f06270 */
[----:B---3--:R-:W-:-:S04]  /*14660*/  @!P0 LEA R2, P1, R8, R5, 0x1 ;  /* 0x0000000508028211 */ /* 0x008fc800078208ff */
[----:B-1----:R-:W-:-:S05]  /*14670*/  @!P0 LEA.HI.X R3, R8, R7, R28, 0x1, P1 ;  /* 0x0000000708038211 */ /* 0x002fca00008f0c1c */
[----:B------:R1:W-:Y:S01]  /*14680*/  @!P0 ST.E.128 [R2.64], R40 ;  /* 0x0000002802008985 */ /* 0x0003e2000c101d08 */
[----:B------:R-:W-:-:S13]  /*14690*/  ISETP.GE.AND P0, PT, R0, c[0x0][0x3c8], PT ;  /* 0x0000f20000007a0c */ /* 0x000fda0003f06270 */
[----:B------:R-:W-:Y:S05]  /*146a0*/  @P0 BRA `(.L_x_607) ;  /* 0x0000190000000947 */ /* 0x000fea0003800000 */
[----:B-1----:R-:W-:-:S04]  /*146b0*/  LEA R2, P0, R0, R5, 0x1 ;  /* 0x0000000500027211 */ /* 0x002fc800078008ff */
[----:B------:R-:W-:-:S05]  /*146c0*/  LEA.HI.X R3, R0, R7, R29, 0x1, P0 ;  /* 0x0000000700037211 */ /* 0x000fca00000f0c1d */
[----:B------:R1:W-:Y:S01]  /*146d0*/  ST.E.128 [R2.64], R44 ;  /* 0x0000002c02007985 */ /* 0x0003e2000c101d08 */
[----:B------:R-:W-:Y:S05]  /*146e0*/  BRA `(.L_x_607) ;  /* 0x000018c000007947 */ /* 0x000fea0003800000 */
.L_x_594:
[----:B------:R-:W2:Y:S04]  /*146f0*/  LDL.LU R5, [R1+0x28] ;  /* 0x0000280001057983 */ /* 0x000ea80000300800 */
[----:B------:R-:W3:Y:S01]  /*14700*/  LDL.LU R9, [R1+0x34] ;  /* 0x0000340001097983 */ /* 0x000ee20000300800 */
[----:B------:R-:W-:Y:S01]  /*14710*/  IMAD R8, R8, c[0x0][0x408], RZ ;  /* 0x0001020008087a24 */ /* 0x000fe200078e02ff */
[----:B------:R-:W-:Y:S01]  /*14720*/  SHF.R.S32.HI R0, RZ, 0x1f, R2 ;  /* 0x0000001fff007819 */ /* 0x000fe20000011402 */
[----:B------:R-:W-:-:S04]  /*14730*/  IMAD.WIDE.U32 R6, R3, c[0x0][0x408], RZ ;  /* 0x0001020003067a25 */ /* 0x000fc800078e00ff */
[----:B------:R-:W-:Y:S02]  /*14740*/  IMAD R3, R3, c[0x0][0x40c], R8 ;  /* 0x0001030003037a24 */ /* 0x000fe400078e0208 */
[----:B------:R-:W-:Y:S02]  /*14750*/  IMAD R0, R0, c[0x0][0x440], RZ ;  /* 0x0001100000007a24 */ /* 0x000fe400078e02ff */
[----:B------:R-:W-:Y:S01]  /*14760*/  @P2 IMAD.HI.U32 R8, R4, c[0x0][0x4ec], RZ ;  /* 0x00013b0004082a27 */ /* 0x000fe200078e00ff */
[----:B------:R-:W-:-:S05]  /*14770*/  IADD3 R7, R7, R3, RZ ;  /* 0x0000000307077210 */ /* 0x000fca0007ffe0ff */
        /* <DEDUP_REMOVED lines=24> */
[----:B------:R2:W3:Y:S02]  /*14900*/  SHFL.IDX PT, R4, R28, RZ, 0x1c1f ;  /* 0x001c1fff1c047589 */ /* 0x0004e400000e0000 */
.L_x_662:
[----:B------:R-:W-:Y:S05]  /*14910*/  BRA.DIV ~URZ, `(.L_x_609) ;  /* 0x000030927f007947 */ /* 0x000fea000b800000 */
[----:B------:R4:W1:Y:S02]  /*14920*/  SHFL.IDX PT, R0, R29, RZ, 0x1c1f ;  /* 0x001c1fff1d007589 */ /* 0x00086400000e0000 */
.L_x_663:
[----:B------:R-:W5:Y:S01]  /*14930*/  LDL R5, [R1+0x14] ;  /* 0x0000140001057983 */ /* 0x000f620000100800 */
[----:B------:R-:W-:Y:S01]  /*14940*/  BSSY B0, `(.L_x_610) ;  /* 0x0000061000007945 */ /* 0x000fe20003800000 */
[C---:B-1---5:R-:W-:Y:S02]  /*14950*/  IADD3 R21, R5.reuse, 0x20, RZ ;  /* 0x0000002005157810 */ /* 0x062fe40007ffe0ff */
        /* <DEDUP_REMOVED lines=35> */
[----:B------:R-:W-:Y:S02]  /*14b90*/  @!P4 IMAD.MOV.U32 R22, RZ, RZ, R0 ;  /* 0x000000ffff16c224 */ /* 0x000fe400078e0000 */
[----:B---3--:R-:W-:Y:S01]  /*14ba0*/  @!P4 IMAD.MOV.U32 R23, RZ, RZ, R4 ;  /* 0x000000ffff17c224 */ /* 0x008fe200078e0004 */
[----:B------:R-:W-:-:S03]  /*14bb0*/  @!P2 LEA R2, P3, R8, R0, 0x2 ;  /* 0x000000000802a211 */ /* 0x000fc600078610ff */
[----:B------:R-:W-:Y:S01]  /*14bc0*/  @!P4 IMAD.WIDE R22, R5, 0x4, R22 ;  /* 0x000000040516c825 */ /* 0x000fe200078e0216 */
[----:B------:R-:W-:-:S04]  /*14bd0*/  @!P2 LEA.HI.X R3, R8, R4, R30, 0x2, P3 ;  /* 0x000000040803a211 */ /* 0x000fc800018f141e */
[----:B------:R1:W-:Y:S04]  /*14be0*/  @!P4 ST.E.64 [R22.64], R120 ;  /* 0x000000781600c985 */ /* 0x0003e8000c101b08 */
[----:B------:R3:W-:Y:S01]  /*14bf0*/  @!P2 ST.E.64 [R2.64], R24 ;  /* 0x000000180200a985 */ /* 0x0007e2000c101b08 */
[----:B------:R-:W-:Y:S02]  /*14c00*/  ISETP.GE.AND P2, PT, R20, c[0x0][0x3c8], PT ;  /* 0x0000f20014007a0c */ /* 0x000fe40003f46270 */
[CC--:B-1----:R-:W-:Y:S02]  /*14c10*/  @!P5 LEA R22, P4, R7.reuse, R0.reuse, 0x2 ;  /* 0x000000000716d211 */ /* 0x0c2fe400078810ff */
[----:B---3--:R-:W-:Y:S02]  /*14c20*/  @!P1 LEA R2, P3, R6, R0, 0x2 ;  /* 0x0000000006029211 */ /* 0x008fe400078610ff */
[----:B------:R-:W-:-:S02]  /*14c30*/  @!P5 LEA.HI.X R23, R7, R4, R31, 0x2, P4 ;  /* 0x000000040717d211 */ /* 0x000fc400020f141f */
[----:B------:R-:W-:-:S03]  /*14c40*/  @!P1 LEA.HI.X R3, R6, R4, R32, 0x2, P3 ;  /* 0x0000000406039211 */ /* 0x000fc600018f1420 */
[----:B------:R1:W-:Y:S01]  /*14c50*/  @!P5 ST.E.64 [R22.64], R26 ;  /* 0x0000001a1600d985 */ /* 0x0003e2000c101b08 */
[----:B------:R-:W-:-:S03]  /*14c60*/  ISETP.GE.AND P5, PT, R19, c[0x0][0x3c8], PT ;  /* 0x0000f20013007a0c */ /* 0x000fc60003fa6270 */
[----:B------:R3:W-:Y:S01]  /*14c70*/  @!P1 ST.E.64 [R2.64], R50 ;  /* 0x0000003202009985 */ /* 0x0007e2000c101b08 */
[----:B------:R-:W-:Y:S02]  /*14c80*/  ISETP.GE.AND P1, PT, R18, c[0x0][0x3c8], PT ;  /* 0x0000f20012007a0c */ /* 0x000fe40003f26270 */
[CC--:B-1----:R-:W-:Y:S02]  /*14c90*/  @!P6 LEA R22, P4, R21.reuse, R0.reuse, 0x2 ;  /* 0x000000001516e211 */ /* 0x0c2fe400078810ff */
[C---:B---3--:R-:W-:Y:S02]  /*14ca0*/  @!P2 LEA R2, P3, R20.reuse, R0, 0x2 ;  /* 0x000000001402a211 */ /* 0x048fe400078610ff */
[-C--:B------:R-:W-:Y:S02]  /*14cb0*/  @!P6 LEA.HI.X R23, R21, R4.reuse, R34, 0x2, P4 ;  /* 0x000000041517e211 */ /* 0x080fe400020f1422 */
[----:B------:R-:W-:Y:S02]  /*14cc0*/  @!P2 LEA.HI.X R3, R20, R4, R33, 0x2, P3 ;  /* 0x000000041403a211 */ /* 0x000fe400018f1421 */
[----:B------:R-:W-:Y:S01]  /*14cd0*/  ISETP.GE.AND P4, PT, R16, c[0x0][0x3c8], PT ;  /* 0x0000f20010007a0c */ /* 0x000fe20003f86270 */
[----:B------:R1:W-:Y:S01]  /*14ce0*/  @!P6 ST.E.64 [R22.64], R68 ;  /* 0x000000441600e985 */ /* 0x0003e2000c101b08 */
[----:B------:R-:W-:-:S03]  /*14cf0*/  ISETP.GE.AND P6, PT, R17, c[0x0][0x3c8], PT ;  /* 0x0000f20011007a0c */ /* 0x000fc60003fc6270 */
[----:B------:R3:W-:Y:S01]  /*14d00*/  @!P2 ST.E.64 [R2.64], R70 ;  /* 0x000000460200a985 */ /* 0x0007e2000c101b08 */
[CC--:B-1----:R-:W-:Y:S02]  /*14d10*/  @!P5 LEA R22, P3, R19.reuse, R0.reuse, 0x2 ;  /* 0x000000001316d211 */ /* 0x0c2fe400078610ff */
[C---:B---3--:R-:W-:Y:S02]  /*14d20*/  @!P1 LEA R2, P2, R18.reuse, R0, 0x2 ;  /* 0x0000000012029211 */ /* 0x048fe400078410ff */
        /* <DEDUP_REMOVED lines=10> */
[CC--:B-1----:R-:W-:Y:S02]  /*14dd0*/  @!P3 LEA R22, P2, R15.reuse, R0.reuse, 0x2 ;  /* 0x000000000f16b211 */ /* 0x0c2fe400078410ff */
[C---:B---3--:R-:W-:Y:S02]  /*14de0*/  @!P4 LEA R2, P5, R16.reuse, R0, 0x2 ;  /* 0x000000001002c211 */ /* 0x048fe400078a10ff */
[-C--:B------:R-:W-:Y:S02]  /*14df0*/  @!P3 LEA.HI.X R23, R15, R4.reuse, R40, 0x2, P2 ;  /* 0x000000040f17b211 */ /* 0x080fe400010f1428 */
[----:B------:R-:W-:Y:S02]  /*14e00*/  @!P4 LEA.HI.X R3, R16, R4, R38, 0x2, P5 ;  /* 0x000000041003c211 */ /* 0x000fe400028f1426 */
[----:B------:R-:W-:-:S03]  /*14e10*/  ISETP.GE.AND P5, PT, R12, c[0x0][0x3c8], PT ;  /* 0x0000f2000c007a0c */ /* 0x000fc60003fa6270 */
[----:B------:R1:W-:Y:S01]  /*14e20*/  @!P4 ST.E.64 [R2.64], R80 ;  /* 0x000000500200c985 */ /* 0x0003e2000c101b08 */
[----:B------:R-:W-:-:S03]  /*14e30*/  ISETP.GE.AND P4, PT, R11, c[0x0][0x3c8], PT ;  /* 0x0000f2000b007a0c */ /* 0x000fc60003f86270 */
[----:B------:R3:W-:Y:S01]  /*14e40*/  @!P3 ST.E.64 [R22.64], R84 ;  /* 0x000000541600b985 */ /* 0x0007e2000c101b08 */
[----:B------:R-:W-:Y:S02]  /*14e50*/  ISETP.GE.AND P3, PT, R10, c[0x0][0x3c8], PT ;  /* 0x0000f2000a007a0c */ /* 0x000fe40003f66270 */
[----:B-1----:R-:W-:-:S04]  /*14e60*/  @!P1 LEA R2, P2, R14, R0, 0x2 ;  /* 0x000000000e029211 */ /* 0x002fc800078410ff */
[----:B------:R-:W-:Y:S02]  /*14e70*/  @!P1 LEA.HI.X R3, R14, R4, R39, 0x2, P2 ;  /* 0x000000040e039211 */ /* 0x000fe400010f1427 */
[----:B------:R-:W-:-:S03]  /*14e80*/  @!P6 LEA R26, P2, R13, R0, 0x2 ;  /* 0x000000000d1ae211 */ /* 0x000fc600078410ff */
[----:B------:R1:W-:Y:S01]  /*14e90*/  @!P1 ST.E.64 [R2.64], R88 ;  /* 0x0000005802009985 */ /* 0x0003e2000c101b08 */
[C---:B------:R-:W-:Y:S02]  /*14ea0*/  @!P5 LEA R24, P1, R12.reuse, R0, 0x2 ;  /* 0x000000000c18d211 */ /* 0x040fe400078210ff */
[----:B------:R-:W-:Y:S02]  /*14eb0*/  @!P6 LEA.HI.X R27, R13, R4, R41, 0x2, P2 ;  /* 0x000000040d1be211 */ /* 0x000fe400010f1429 */
[C---:B---3--:R-:W-:Y:S02]  /*14ec0*/  @!P4 LEA R22, P2, R11.reuse, R0, 0x2 ;  /* 0x000000000b16c211 */ /* 0x048fe400078410ff */
[-C--:B------:R-:W-:Y:S01]  /*14ed0*/  @!P5 LEA.HI.X R25, R12, R4.reuse, R42, 0x2, P1 ;  /* 0x000000040c19d211 */ /* 0x080fe200008f142a */
[----:B------:R3:W-:Y:S01]  /*14ee0*/  @!P6 ST.E.64 [R26.64], R100 ;  /* 0x000000641a00e985 */ /* 0x0007e2000c101b08 */
[----:B------:R-:W-:-:S03]  /*14ef0*/  @!P4 LEA.HI.X R23, R11, R4, R43, 0x2, P2 ;  /* 0x000000040b17c211 */ /* 0x000fc600010f142b */
[----:B------:R3:W-:Y:S04]  /*14f00*/  @!P5 ST.E.64 [R24.64], R96 ;  /* 0x000000601800d985 */ /* 0x0007e8000c101b08 */
[----:B------:R3:W-:Y:S01]  /*14f10*/  @!P4 ST.E.64 [R22.64], R56 ;  /* 0x000000381600c985 */ /* 0x0007e2000c101b08 */
[----:B-1----:R-:W-:-:S04]  /*14f20*/  @!P3 LEA R2, P1, R10, R0, 0x2 ;  /* 0x000000000a02b211 */ /* 0x002fc800078210ff */
[----:B------:R-:W-:-:S05]  /*14f30*/  @!P3 LEA.HI.X R3, R10, R4, R44, 0x2, P1 ;  /* 0x000000040a03b211 */ /* 0x000fca00008f142c */
[----:B------:R3:W-:Y:S04]  /*14f40*/  @!P3 ST.E.64 [R2.64], R46 ;  /* 0x0000002e0200b985 */ /* 0x0007e8000c101b08 */
.L_x_611:
[----:B------:R-:W-:Y:S05]  /*14f50*/  BSYNC B0 ;  /* 0x0000000000007941 */ /* 0x000fea0003800000 */
.L_x_610:
[----:B------:R-:W-:Y:S05]  /*14f60*/  BRA.DIV ~URZ, `(.L_x_612) ;  /* 0x00002ab27f007947 */ /* 0x000fea000b800000 */
[----:B---3--:R1:W3:Y:S04]  /*14f70*/  SHFL.IDX PT, R4, R28, 0x1, 0x1c1f ;  /* 0x003c1f001c047f89 */ /* 0x0082e800000e0000 */
[----:B------:R1:W2:Y:S02]  /*14f80*/  SHFL.IDX PT, R0, R29, 0x1, 0x1c1f ;  /* 0x003c1f001d007f89 */ /* 0x0002a400000e0000 */
.L_x_664:
[----:B------:R-:W-:Y:S05]  /*14f90*/  @P0 BRA `(.L_x_607) ;  /* 0x0000101000000947 */ /* 0x000fea0003800000 */
[----:B------:R-:W5:Y:S01]  /*14fa0*/  LDL R5, [R1+0x14] ;  /* 0x0000140001057983 */ /* 0x000f620000100800 */
[----:B------:R-:W-:Y:S02]  /*14fb0*/  ISETP.GE.AND P1, PT, R8, c[0x0][0x3c8], PT ;  /* 0x0000f20008007a0c */ /* 0x000fe40003f26270 */
[----:B------:R-:W-:Y:S02]  /*14fc0*/  ISETP.GE.AND P0, PT, R7, c[0x0][0x3c8], PT ;  /* 0x0000f20007007a0c */ /* 0x000fe40003f06270 */
[----:B------:R-:W-:Y:S02]  /*14fd0*/  ISETP.GE.AND P5, PT, R6, c[0x0][0x3c8], PT ;  /* 0x0000f20006007a0c */ /* 0x000fe40003fa6270 */
[----:B------:R-:W-:-:S07]  /*14fe0*/  ISETP.GE.AND P4, PT, R21, c[0x0][0x3c8], PT ;  /* 0x0000f20015007a0c */ /* 0x000fce0003f86270 */
[CC--:B--2---:R-:W-:Y:S02]  /*14ff0*/  @!P1 LEA R22, P3, R8.reuse, R0.reuse, 0x2 ;  /* 0x0000000008169211 */ /* 0x0c4fe400078610ff */
[C---:B------:R-:W-:Y:S02]  /*15000*/  @!P0 LEA R2, P6, R7.reuse, R0, 0x2 ;  /* 0x0000000007028211 */ /* 0x040fe400078c10ff */
[-C--:B---3--:R-:W-:Y:S02]  /*15010*/  @!P1 LEA.HI.X R23, R8, R4.reuse, R30, 0x2, P3 ;  /* 0x0000000408179211 */ /* 0x088fe400018f141e */
[----:B------:R-:W-:Y:S02]  /*15020*/  ISETP.GE.AND P3, PT, R20, c[0x0][0x3c8], PT ;  /* 0x0000f20014007a0c */ /* 0x000fe40003f66270 */
[----:B------:R-:W-:Y:S02]  /*15030*/  @!P0 LEA.HI.X R3, R7, R4, R31, 0x2, P6 ;  /* 0x0000000407038211 */ /* 0x000fe400030f141f */
        /* <DEDUP_REMOVED lines=10> */
[----:B------:R5:W-:Y:S04]  /*150e0*/  @!P0 ST.E.64 [R2.64], R60 ;  /* 0x0000003c02008985 */ /* 0x000be8000c101b08 */
[----:B------:R-:W-:Y:S01]  /*150f0*/  @!P5 ST.E.64 [R26.64], R112 ;  /* 0x000000701a00d985 */ /* 0x000fe2000c101b08 */
[----:B------:R-:W-:Y:S02]  /*15100*/  ISETP.GE.AND P5, PT, R16, c[0x0][0x3c8], PT ;  /* 0x0000f20010007a0c */ /* 0x000fe40003fa6270 */
[CC--:B--2---:R-:W-:Y:S02]  /*15110*/  @!P4 LEA R24, P0, R21.reuse, R0.reuse, 0x2 ;  /* 0x000000001518c211 */ /* 0x0c4fe400078010ff */
[----:B---3--:R-:W-:Y:S02]  /*15120*/  @!P3 LEA R22, P6, R20, R0, 0x2 ;  /* 0x000000001416b211 */ /* 0x008fe400078c10ff */
[----:B------:R-:W-:-:S02]  /*15130*/  @!P4 LEA.HI.X R25, R21, R4, R34, 0x2, P0 ;  /* 0x000000041519c211 */ /* 0x000fc400000f1422 */
[----:B------:R-:W-:Y:S02]  /*15140*/  ISETP.GE.AND P0, PT, R17, c[0x0][0x3c8], PT ;  /* 0x0000f20011007a0c */ /* 0x000fe40003f06270 */
[----:B------:R-:W-:Y:S01]  /*15150*/  @!P3 LEA.HI.X R23, R20, R4, R33, 0x2, P6 ;  /* 0x000000041417b211 */ /* 0x000fe200030f1421 */
[----:B------:R-:W-:Y:S01]  /*15160*/  @!P4 ST.E.64 [R24.64], R108 ;  /* 0x0000006c1800c985 */ /* 0x000fe2000c101b08 */
[----:B------:R-:W-:Y:S02]  /*15170*/  @!P2 LEA R8, P6, R19, R0, 0x2 ;  /* 0x000000001308a211 */ /* 0x000fe400078c10ff */
[----:B------:R-:W-:Y:S01]  /*15180*/  ISETP.GE.AND P4, PT, R15, c[0x0][0x3c8], PT ;  /* 0x0000f2000f007a0c */ /* 0x000fe20003f86270 */
[----:B------:R-:W-:Y:S01]  /*15190*/  @!P3 ST.E.64 [R22.64], R90 ;  /* 0x0000005a1600b985 */ /* 0x000fe2000c101b08 */
[----:B------:R-:W-:Y:S02]  /*151a0*/  @!P2 LEA.HI.X R9, R19, R4, R35, 0x2, P6 ;  /* 0x000000041309a211 */ /* 0x000fe400030f1423 */
[----:B------:R-:W-:-:S02]  /*151b0*/  @!P1 LEA R6, P6, R18, R0, 0x2 ;  /* 0x0000000012069211 */ /* 0x000fc400078c10ff */
[----:B------:R-:W-:Y:S01]  /*151c0*/  ISETP.GE.AND P3, PT, R14, c[0x0][0x3c8], PT ;  /* 0x0000f2000e007a0c */ /* 0x000fe20003f66270 */
[----:B------:R2:W-:Y:S01]  /*151d0*/  @!P2 ST.E.64 [R8.64], R82 ;  /* 0x000000520800a985 */ /* 0x0005e2000c101b08 */
[----:B------:R-:W-:Y:S02]  /*151e0*/  @!P1 LEA.HI.X R7, R18, R4, R36, 0x2, P6 ;  /* 0x0000000412079211 */ /* 0x000fe400030f1424 */
[----:B-----5:R-:W-:Y:S02]  /*151f0*/  @!P0 LEA R2, P6, R17, R0, 0x2 ;  /* 0x0000000011028211 */ /* 0x020fe400078c10ff */
[----:B------:R-:W-:Y:S01]  /*15200*/  ISETP.GE.AND P2, PT, R13, c[0x0][0x3c8], PT ;  /* 0x0000f2000d007a0c */ /* 0x000fe20003f46270 */
[----:B------:R3:W-:Y:S01]  /*15210*/  @!P1 ST.E.64 [R6.64], R74 ;  /* 0x0000004a06009985 */ /* 0x0007e2000c101b08 */
[----:B------:R-:W-:Y:S02]  /*15220*/  @!P0 LEA.HI.X R3, R17, R4, R37, 0x2, P6 ;  /* 0x0000000411038211 */ /* 0x000fe400030f1425 */
[----:B------:R-:W-:-:S02]  /*15230*/  @!P5 LEA R20, P6, R16, R0, 0x2 ;  /* 0x000000001014d211 */ /* 0x000fc400078c10ff */
[----:B------:R-:W-:Y:S01]  /*15240*/  ISETP.GE.AND P1, PT, R12, c[0x0][0x3c8], PT ;  /* 0x0000f2000c007a0c */ /* 0x000fe20003f26270 */
[----:B------:R5:W-:Y:S01]  /*15250*/  @!P0 ST.E.64 [R2.64], R52 ;  /* 0x0000003402008985 */ /* 0x000be2000c101b08 */
[C---:B------:R-:W-:Y:S02]  /*15260*/  @!P4 LEA R18, P0, R15.reuse, R0, 0x2 ;  /* 0x000000000f12c211 */ /* 0x040fe400078010ff */
[----:B------:R-:W-:Y:S02]  /*15270*/  @!P5 LEA.HI.X R21, R16, R4, R38, 0x2, P6 ;  /* 0x000000041015d211 */ /* 0x000fe400030f1426 */
[----:B------:R-:W-:Y:S02]  /*15280*/  @!P3 LEA R16, P6, R14, R0, 0x2 ;  /* 0x000000000e10b211 */ /* 0x000fe400078c10ff */
[----:B------:R-:W-:Y:S01]  /*15290*/  @!P4 LEA.HI.X R19, R15, R4, R40, 0x2, P0 ;  /* 0x000000040f13c211 */ /* 0x000fe200000f1428 */
[----:B------:R1:W-:Y:S01]  /*152a0*/  @!P5 ST.E.64 [R20.64], R98 ;  /* 0x000000621400d985 */ /* 0x0003e2000c101b08 */
[----:B------:R-:W-:-:S02]  /*152b0*/  ISETP.GE.AND P0, PT, R11, c[0x0][0x3c8], PT ;  /* 0x0000f2000b007a0c */ /* 0x000fc40003f06270 */
[----:B------:R-:W-:Y:S01]  /*152c0*/  @!P3 LEA.HI.X R17, R14, R4, R39, 0x2, P6 ;  /* 0x000000040e11b211 */ /* 0x000fe200030f1427 */
[----:B------:R1:W-:Y:S04]  /*152d0*/  @!P4 ST.E.64 [R18.64], R94 ;  /* 0x0000005e1200c985 */ /* 0x0003e8000c101b08 */
[----:B------:R1:W-:Y:S01]  /*152e0*/  @!P3 ST.E.64 [R16.64], R86 ;  /* 0x000000561000b985 */ /* 0x0003e2000c101b08 */
[----:B--2---:R-:W-:-:S04]  /*152f0*/  @!P2 LEA R8, P6, R13, R0, 0x2 ;  /* 0x000000000d08a211 */ /* 0x004fc800078c10ff */
[----:B------:R-:W-:Y:S02]  /*15300*/  @!P2 LEA.HI.X R9, R13, R4, R41, 0x2, P6 ;  /* 0x000000040d09a211 */ /* 0x000fe400030f1429 */
[----:B---3--:R-:W-:-:S03]  /*15310*/  @!P1 LEA R6, P6, R12, R0, 0x2 ;  /* 0x000000000c069211 */ /* 0x008fc600078c10ff */
[----:B------:R1:W-:Y:S01]  /*15320*/  @!P2 ST.E.64 [R8.64], R78 ;  /* 0x0000004e0800a985 */ /* 0x0003e2000c101b08 */
[----:B------:R-:W-:Y:S02]  /*15330*/  @!P1 LEA.HI.X R7, R12, R4, R42, 0x2, P6 ;  /* 0x000000040c079211 */ /* 0x000fe400030f142a */
[----:B-----5:R-:W-:-:S03]  /*15340*/  @!P0 LEA R2, P6, R11, R0, 0x2 ;  /* 0x000000000b028211 */ /* 0x020fc600078c10ff */
[----:B------:R1:W-:Y:S01]  /*15350*/  @!P1 ST.E.64 [R6.64], R58 ;  /* 0x0000003a06009985 */ /* 0x0003e2000c101b08 */
[----:B------:R-:W-:-:S05]  /*15360*/  @!P0 LEA.HI.X R3, R11, R4, R43, 0x2, P6 ;  /* 0x000000040b038211 */ /* 0x000fca00030f142b */
[----:B------:R1:W-:Y:S01]  /*15370*/  @!P0 ST.E.64 [R2.64], R54 ;  /* 0x0000003602008985 */ /* 0x0003e2000c101b08 */
[----:B------:R-:W-:-:S13]  /*15380*/  ISETP.GE.AND P0, PT, R10, c[0x0][0x3c8], PT ;  /* 0x0000f2000a007a0c */ /* 0x000fda0003f06270 */
[----:B------:R-:W-:Y:S05]  /*15390*/  @P0 BRA `(.L_x_607) ;  /* 0x00000c1000000947 */ /* 0x000fea0003800000 */
[----:B-1----:R-:W-:-:S04]  /*153a0*/  LEA R2, P0, R10, R0, 0x2 ;  /* 0x000000000a027211 */ /* 0x002fc800078010ff */
[----:B------:R-:W-:-:S05]  /*153b0*/  LEA.HI.X R3, R10, R4, R44, 0x2, P0 ;  /* 0x000000040a037211 */ /* 0x000fca00000f142c */
[----:B------:R1:W-:Y:S01]  /*153c0*/  ST.E.64 [R2.64], R48 ;  /* 0x0000003002007985 */ /* 0x0003e2000c101b08 */
[----:B------:R-:W-:Y:S05]  /*153d0*/  BRA `(.L_x_607) ;  /* 0x00000bd000007947 */ /* 0x000fea0003800000 */
.L_x_592:
[----:B------:R-:W3:Y:S04]  /*153e0*/  LDL.LU R3, [R1+0x2c] ;  /* 0x00002c0001037983 */ /* 0x000ee80000300800 */
[----:B------:R-:W4:Y:S01]  /*153f0*/  LDL R8, [R1+0x3c] ;  /* 0x00003c0001087983 */ /* 0x000f220000100800 */
[----:B------:R-:W-:Y:S01]  /*15400*/  ISETP.NE.U32.AND P0, PT, RZ, c[0x0][0x508], PT ;  /* 0x00014200ff007a0c */ /* 0x000fe20003f05070 */
[----:B--2---:R-:W-:Y:S01]  /*15410*/  IMAD.MOV.U32 R6, RZ, RZ, 0x4 ;  /* 0x00000004ff067424 */ /* 0x004fe200078e00ff */
[----:B------:R-:W-:Y:S01]  /*15420*/  ISETP.NE.U32.AND P1, PT, RZ, c[0x0][0x500], PT ;  /* 0x00014000ff007a0c */ /* 0x000fe20003f25070 */
[----:B------:R-:W-:Y:S01]  /*15430*/  IMAD.MOV.U32 R19, RZ, RZ, c[0x0][0x388] ;  /* 0x0000e200ff137624 */ /* 0x000fe200078e00ff */
[----:B------:R-:W-:Y:S01]  /*15440*/  ISETP.NE.AND.EX P0, PT, RZ, c[0x0][0x50c], PT, P0 ;  /* 0x00014300ff007a0c */ /* 0x000fe20003f05300 */
[----:B------:R-:W-:Y:S01]  /*15450*/  IMAD.MOV.U32 R2, RZ, RZ, RZ ;  /* 0x000000ffff027224 */ /* 0x000fe200078e00ff */
[----:B------:R-:W-:Y:S01]  /*15460*/  ISETP.NE.AND.EX P1, PT, RZ, c[0x0][0x504], PT, P1 ;  /* 0x00014100ff007a0c */ /* 0x000fe20003f25310 */
[----:B----4-:R-:W-:-:S10]  /*15470*/  IMAD.WIDE R4, R8, R6, c[0x0][0x500] ;  /* 0x0001400008047625 */ /* 0x010fd400078e0206 */
[----:B------:R-:W-:Y:S02]  /*15480*/  @P0 IMAD.WIDE R6, R8, R6, c[0x0][0x508] ;  /* 0x0001420008060625 */ /* 0x000fe400078e0206 */
[----:B------:R2:W5:Y:S04]  /*15490*/  @P1 LDG.E R2, [R4.64] ;  /* 0x0000000804021981 */ /* 0x000568000c1e1900 */
[----:B------:R2:W5:Y:S01]  /*154a0*/  @P0 LDG.E R19, [R6.64] ;  /* 0x0000000806130981 */ /* 0x000562000c1e1900 */
[----:B---3--:R-:W-:-:S04]  /*154b0*/  ISETP.NE.AND P2, PT, R3, RZ, PT ;  /* 0x000000ff0300720c */ /* 0x008fc80003f45270 */
[----:B------:R-:W-:Y:S01]  /*154c0*/  SEL R18, R3, c[0x0][0x3d4], P2 ;  /* 0x0000f50003127a07 */ /* 0x000fe20001000000 */
[----:B------:R-:W-:Y:S05]  /*154d0*/  @P0 BRA `(.L_x_613) ;  /* 0x0000004000000947 */ /* 0x000fea0003800000 */
[----:B------:R-:W-:Y:S05]  /*154e0*/  @!P1 BRA `(.L_x_613) ;  /* 0x0000003000009947 */ /* 0x000fea0003800000 */
[----:B------:R3:W4:Y:S04]  /*154f0*/  LDG.E R3, [R4.64] ;  /* 0x0000000804037981 */ /* 0x000728000c1e1900 */
[----:B--23--:R-:W4:Y:S02]  /*15500*/  LDG.E R4, [R4.64+0x4] ;  /* 0x0000040804047981 */ /* 0x00cf24000c1e1900 */
[----:B----45:R-:W-:Y:S02]  /*15510*/  IADD3 R19, -R3, R4, RZ ;  /* 0x0000000403137210 */ /* 0x030fe40007ffe1ff */
.L_x_613:
[----:B--2---:R-:W2:Y:S01]  /*15520*/  S2R R5, SR_TID.X ;  /* 0x0000000000057919 */ /* 0x004ea20000002100 */
[----:B------:R-:W-:Y:S01]  /*15530*/  SHF.R.S32.HI R3, RZ, 0x1f, R8 ;  /* 0x0000001fff037819 */ /* 0x000fe20000011408 */
[----:B------:R-:W-:Y:S01]  /*15540*/  BSSY B0, `(.L_x_614) ;  /* 0x0000038000007945 */ /* 0x000fe20003800000 */
[----:B-----5:R-:W-:-:S02]  /*15550*/  SHF.R.S32.HI R15, RZ, 0x1f, R2 ;  /* 0x0000001fff0f7819 */ /* 0x020fc40000011402 */
[----:B------:R-:W-:Y:S02]  /*15560*/  SEL R8, R8, RZ, !P1 ;  /* 0x000000ff08087207 */ /* 0x000fe40004800000 */
[----:B------:R-:W-:Y:S02]  /*15570*/  SEL R21, R3, RZ, !P1 ;  /* 0x000000ff03157207 */ /* 0x000fe40004800000 */
[----:B--2---:R-:W-:-:S13]  /*15580*/  ISETP.GT.AND P0, PT, R5, 0x7f, PT ;  /* 0x0000007f0500780c */ /* 0x004fda0003f04270 */
[----:B------:R-:W-:Y:S05]  /*15590*/  @P0 BRA `(.L_x_615) ;  /* 0x0000032000000947 */ /* 0x000fea0003800000 */
[----:B------:R-:W2:Y:S01]  /*155a0*/  LDL R4, [R1+0x20] ;  /* 0x0000200001047983 */ /* 0x000ea20000100800 */
[----:B------:R-:W-:Y:S01]  /*155b0*/  IMAD R3, R19, c[0x0][0x4e8], RZ ;  /* 0x00013a0013037a24 */ /* 0x000fe200078e02ff */
[----:B--2---:R-:W-:-:S04]  /*155c0*/  IADD3 R14, R4, R5, RZ ;  /* 0x00000005040e7210 */ /* 0x004fc80007ffe0ff */
[----:B------:R-:W-:-:S13]  /*155d0*/  ISETP.GE.AND P0, PT, R14, R3, PT ;  /* 0x000000030e00720c */ /* 0x000fda0003f06270 */
[----:B------:R-:W-:Y:S05]  /*155e0*/  @P0 BRA `(.L_x_615) ;  /* 0x000002d000000947 */ /* 0x000fea0003800000 */
[----:B------:R-:W2:Y:S04]  /*155f0*/  LDL R4, [R1+0x28] ;  /* 0x0000280001047983 */ /* 0x000ea80000100800 */
[----:B------:R-:W3:Y:S01]  /*15600*/  LDL.LU R22, [R1+0x34] ;  /* 0x0000340001167983 */ /* 0x000ee20000300800 */
[----:B------:R-:W-:Y:S01]  /*15610*/  IMAD.MOV.U32 R3, RZ, RZ, 0x368 ;  /* 0x00000368ff037424 */ /* 0x000fe200078e00ff */
[----:B------:R-:W-:-:S04]  /*15620*/  ISETP.GT.AND P2, PT, R18, 0x1, PT ;  /* 0x000000011200780c */ /* 0x000fc80003f44270 */
[----:B------:R-:W-:-:S04]  /*15630*/  SEL R3, R3, 0x328, P2 ;  /* 0x0000032803037807 */ /* 0x000fc80001000000 */
[----:B------:R4:W5:Y:S08]  /*15640*/  LDC.64 R10, c[0x0][R3+0x170] ;  /* 0x00005c00030a7b82 */ /* 0x0009700000000a00 */
[----:B------:R4:W2:Y:S08]  /*15650*/  LDC.64 R6, c[0x0][R3+0x168] ;  /* 0x00005a0003067b82 */ /* 0x0008b00000000a00 */
[----:B------:R4:W1:Y:S08]  /*15660*/  LDC.64 R16, c[0x0][R3+0x178] ;  /* 0x00005e0003107b82 */ /* 0x0008700000000a00 */
[----:B------:R4:W1:Y:S02]  /*15670*/  LDC.64 R12, c[0x0][R3+0x160] ;  /* 0x00005800030c7b82 */ /* 0x0008640000000a00 */
[----:B----4-:R-:W-:-:S02]  /*15680*/  IMAD.MOV.U32 R3, RZ, RZ, c[0x0][0x4e8] ;  /* 0x00013a00ff037624 */ /* 0x010fc400078e00ff */
[----:B-----5:R-:W-:-:S03]  /*15690*/  IMAD R9, R11, R8, RZ ;  /* 0x000000080b097224 */ /* 0x020fc600078e02ff */
[----:B------:R-:W-:Y:S02]  /*156a0*/  ISETP.NE.AND P0, PT, R3, 0x1, PT ;  /* 0x000000010300780c */ /* 0x000fe40003f05270 */
[----:B------:R-:W-:-:S11]  /*156b0*/  MOV R3, R14 ;  /* 0x0000000e00037202 */ /* 0x000fd60000000f00 */
        /* <DEDUP_REMOVED lines=11> */
[-C--:B-1----:R-:W-:Y:S02]  /*15770*/  IMAD R10, R17, R9.reuse, RZ ;  /* 0x00000009110a7224 */ /* 0x082fe400078e02ff */
[----:B------:R-:W-:Y:S01]  /*15780*/  IMAD.WIDE.U32 R6, R16, R9, RZ ;  /* 0x0000000910067225 */ /* 0x000fe200078e00ff */
[----:B------:R-:W-:Y:S02]  /*15790*/  IADD3.X R11, R5, R11, R15, P1, P0 ;  /* 0x0000000b050b7210 */ /* 0x000fe40000fe040f */
[----:B------:R-:W-:Y:S01]  /*157a0*/  SHF.R.S32.HI R5, RZ, 0x1f, R3 ;  /* 0x0000001fff057819 */ /* 0x000fe20000011403 */
[----:B------:R-:W-:Y:S01]  /*157b0*/  IMAD R4, R4, c[0x0][0x4e8], R14 ;  /* 0x00013a0004047a24 */ /* 0x000fe200078e020e */
[----:B------:R-:W-:Y:S01]  /*157c0*/  IADD3 R7, R7, R10, RZ ;  /* 0x0000000a07077210 */ /* 0x000fe20007ffe0ff */
[----:B------:R-:W-:Y:S01]  /*157d0*/  IMAD.MOV.U32 R10, RZ, RZ, c[0x0][0x4a8] ;  /* 0x00012a00ff0a7624 */ /* 0x000fe200078e00ff */
[----:B------:R-:W-:Y:S01]  /*157e0*/  IADD3 R6, P1, P0, R3, R20, R6 ;  /* 0x0000001403067210 */ /* 0x000fe2000783e006 */
[----:B------:R-:W-:Y:S01]  /*157f0*/  IMAD R3, R13, R4, RZ ;  /* 0x000000040d037224 */ /* 0x000fe200078e02ff */
[----:B------:R-:W-:-:S02]  /*15800*/  SHF.R.S32.HI R9, RZ, 0x1f, R4 ;  /* 0x0000001fff097819 */ /* 0x000fc40000011404 */
        /* <DEDUP_REMOVED lines=11> */
.L_x_615:
[----:B------:R-:W-:Y:S05]  /*158c0*/  BSYNC B0 ;  /* 0x0000000000007941 */ /* 0x000fea0003800000 */
.L_x_614:
[----:B------:R-:W-:-:S13]  /*158d0*/  ISETP.GT.AND P0, PT, R18, 0x1, PT ;  /* 0x000000011200780c */ /* 0x000fda0003f04270 */
[----:B------:R-:W-:Y:S05]  /*158e0*/  @P0 BRA `(.L_x_607) ;  /* 0x000006c000000947 */ /* 0x000fea0003800000 */
[----:B------:R-:W2:Y:S04]  /*158f0*/  LDL.LU R4, [R1+0x28] ;  /* 0x0000280001047983 */ /* 0x000ea80000300800 */
[----:B-1----:R-:W3:Y:S04]  /*15900*/  LDL.LU R3, [R1+0x20] ;  /* 0x0000200001037983 */ /* 0x002ee80000300800 */
[----:B------:R-:W4:Y:S04]  /*15910*/  LDL R6, [R1+0x60] ;  /* 0x0000600001067983 */ /* 0x000f280000100800 */
[----:B------:R-:W1:Y:S02]  /*15920*/  S2R R10, SR_TID.X ;  /* 0x00000000000a7919 */ /* 0x000e640000002100 */
[----:B-1----:R-:W-:-:S04]  /*15930*/  SHF.R.S32.HI R11, RZ, 0x1f, R10 ;  /* 0x0000001fff0b7819 */ /* 0x002fc8000001140a */
[----:B------:R-:W-:-:S04]  /*15940*/  LEA.HI R11, R11, R10, RZ, 0x3 ;  /* 0x0000000a0b0b7211 */ /* 0x000fc800078f18ff */
[----:B------:R-:W-:Y:S02]  /*15950*/  SHF.R.S32.HI R11, RZ, 0x3, R11 ;  /* 0x00000003ff0b7819 */ /* 0x000fe4000001140b */
[----:B--2---:R-:W-:Y:S02]  /*15960*/  MOV R9, R4 ;  /* 0x0000000400097202 */ /* 0x004fe40000000f00 */
[----:B------:R-:W-:Y:S02]  /*15970*/  MOV R4, c[0x0][0x4e8] ;  /* 0x00013a0000047a02 */ /* 0x000fe40000000f00 */
[----:B---3--:R-:W-:Y:S01]  /*15980*/  MOV R12, R3 ;  /* 0x00000003000c7202 */ /* 0x008fe20000000f00 */
[----:B------:R-:W-:Y:S01]  /*15990*/  IMAD R3, R15, c[0x0][0x3a0], RZ ;  /* 0x0000e8000f037a24 */ /* 0x000fe200078e02ff */
[----:B------:R-:W-:Y:S01]  /*159a0*/  ISETP.NE.AND P0, PT, R4, 0x1, PT ;  /* 0x000000010400780c */ /* 0x000fe20003f05270 */
[----:B------:R-:W-:-:S04]  /*159b0*/  IMAD.WIDE.U32 R4, R2, c[0x0][0x3a0], RZ ;  /* 0x0000e80002047a25 */ /* 0x000fc800078e00ff */
[----:B------:R-:W-:Y:S01]  /*159c0*/  IMAD R2, R2, c[0x0][0x3a4], R3 ;  /* 0x0000e90002027a24 */ /* 0x000fe200078e0203 */
[----:B----4-:R-:W-:Y:S01]  /*159d0*/  IADD3 R3, R6, R12, RZ ;  /* 0x0000000c06037210 */ /* 0x010fe20007ffe0ff */
[----:B------:R-:W-:Y:S02]  /*159e0*/  IMAD R6, R21, c[0x0][0x3f0], RZ ;  /* 0x0000fc0015067a24 */ /* 0x000fe400078e02ff */
[----:B------:R-:W-:Y:S01]  /*159f0*/  IMAD.IADD R5, R5, 0x1, R2 ;  /* 0x0000000105057824 */ /* 0x000fe200078e0202 */
[----:B------:R-:W-:-:S03]  /*15a00*/  MOV R2, R3 ;  /* 0x0000000300027202 */ /* 0x000fc60000000f00 */
[----:B------:R-:W-:-:S04]  /*15a10*/  @P0 IMAD.HI.U32 R7, R3, c[0x0][0x4ec], RZ ;  /* 0x00013b0003070a27 */ /* 0x000fc800078e00ff */
[----:B------:R-:W-:Y:S01]  /*15a20*/  IMAD.WIDE.U32 R4, R9, c[0x0][0x3e8], R4 ;  /* 0x0000fa0009047a25 */ /* 0x000fe200078e0004 */
[----:B------:R-:W-:-:S03]  /*15a30*/  @P0 SHF.R.U32.HI R2, RZ, c[0x0][0x4f0], R7 ;  /* 0x00013c00ff020a19 */ /* 0x000fc60000011607 */
[----:B------:R-:W-:Y:S01]  /*15a40*/  IMAD R5, R9, c[0x0][0x3ec], R5 ;  /* 0x0000fb0009057a24 */ /* 0x000fe200078e0205 */
[----:B------:R-:W-:Y:S01]  /*15a50*/  SHF.R.S32.HI R7, RZ, 0x1f, R2 ;  /* 0x0000001fff077819 */ /* 0x000fe20000011402 */
[----:B------:R-:W-:Y:S01]  /*15a60*/  IMAD R9, R8, c[0x0][0x3f4], R6 ;  /* 0x0000fd0008097a24 */ /* 0x000fe200078e0206 */
[----:B------:R-:W-:Y:S01]  /*15a70*/  IADD3 R6, -R2, RZ, RZ ;  /* 0x000000ff02067210 */ /* 0x000fe20007ffe1ff */
[----:B------:R-:W-:Y:S01]  /*15a80*/  IMAD.WIDE.U32 R4, R8, c[0x0][0x3f0], R4 ;  /* 0x0000fc0008047a25 */ /* 0x000fe200078e0004 */
[----:B------:R-:W-:-:S03]  /*15a90*/  IADD3 R8, R11, R12, RZ ;  /* 0x0000000c0b087210 */ /* 0x000fc60007ffe0ff */
        /* <DEDUP_REMOVED lines=15> */
.L_x_665:
[----:B------:R-:W-:Y:S05]  /*15b90*/  BRA.DIV ~URZ, `(.L_x_617) ;  /* 0x00001fc27f007947 */ /* 0x000fea000b800000 */
[----:B------:R3:W4:Y:S02]  /*15ba0*/  SHFL.IDX PT, R2, R10, RZ, 0x181f ;  /* 0x00181fff0a027589 */ /* 0x00072400000e0000 */
.L_x_666:
[----:B------:R-:W-:Y:S01]  /*15bb0*/  IMAD R7, R19, c[0x0][0x4e8], RZ ;  /* 0x00013a0013077a24 */ /* 0x000fe200078e02ff */
[----:B------:R-:W-:Y:S04]  /*15bc0*/  BSSY B0, `(.L_x_618) ;  /* 0x000000c000007945 */ /* 0x000fe80003800000 */
[----:B------:R-:W-:-:S13]  /*15bd0*/  ISETP.GE.AND P0, PT, R8, R7, PT ;  /* 0x000000070800720c */ /* 0x000fda0003f06270 */
        /* <DEDUP_REMOVED lines=8> */
[----:B------:R2:W-:Y:S04]  /*15c60*/  @!P1 ST.E.128 [R4.64], RZ ;  /* 0x000000ff04009985 */ /* 0x0005e8000c101d08 */
[----:B------:R2:W-:Y:S02]  /*15c70*/  @!P0 ST.E.128 [R2.64], RZ ;  /* 0x000000ff02008985 */ /* 0x0005e4000c101d08 */
.L_x_619:
[----:B------:R-:W-:Y:S05]  /*15c80*/  BSYNC B0 ;  /* 0x0000000000007941 */ /* 0x000fea0003800000 */
.L_x_618:
[----:B------:R-:W-:Y:S05]  /*15c90*/  BRA.DIV ~URZ, `(.L_x_620) ;  /* 0x00001f327f007947 */ /* 0x000fea000b800000 */
[----:B--2---:R2:W1:Y:S04]  /*15ca0*/  SHFL.IDX PT, R11, R6, 0x1, 0x181f ;  /* 0x00381f00060b7f89 */ /* 0x00446800000e0000 */
[----:B----4-:R2:W4:Y:S02]  /*15cb0*/  SHFL.IDX PT, R2, R10, 0x1, 0x181f ;  /* 0x00381f000a027f89 */ /* 0x01052400000e0000 */
.L_x_667:
        /* <DEDUP_REMOVED lines=11> */
[----:B------:R1:W-:Y:S04]  /*15d70*/  @!P1 ST.E.128 [R4.64], RZ ;  /* 0x000000ff04009985 */ /* 0x0003e8000c101d08 */
[----:B------:R1:W-:Y:S02]  /*15d80*/  @!P0 ST.E.128 [R2.64], RZ ;  /* 0x000000ff02008985 */ /* 0x0003e4000c101d08 */
.L_x_622:
[----:B------:R-:W-:Y:S05]  /*15d90*/  BSYNC B0 ;  /* 0x0000000000007941 */ /* 0x000fea0003800000 */
.L_x_621:
[----:B------:R-:W-:Y:S05]  /*15da0*/  BRA.DIV ~URZ, `(.L_x_623) ;  /* 0x00001ef27f007947 */ /* 0x000fea000b800000 */
[----:B-1----:R1:W2:Y:S02]  /*15db0*/  SHFL.IDX PT, R11, R6, 0x2, 0x181f ;  /* 0x00581f00060b7f89 */ /* 0x0022a400000e0000 */
.L_x_668:
[----:B------:R-:W-:Y:S05]  /*15dc0*/  BRA.DIV ~URZ, `(.L_x_624) ;  /* 0x00001f427f007947 */ /* 0x000fea000b800000 */
[----:B----4-:R4:W1:Y:S02]  /*15dd0*/  SHFL.IDX PT, R2, R10, 0x2, 0x181f ;  /* 0x00581f000a027f89 */ /* 0x01086400000e0000 */
.L_x_669:
        /* <DEDUP_REMOVED lines=11> */
[----:B------:R1:W-:Y:S04]  /*15e90*/  @!P1 ST.E.128 [R4.64], RZ ;  /* 0x000000ff04009985 */ /* 0x0003e8000c101d08 */
[----:B------:R1:W-:Y:S02]  /*15ea0*/  @!P0 ST.E.128 [R2.64], RZ ;  /* 0x000000ff02008985 */ /* 0x0003e4000c101d08 */
.L_x_626:
[----:B------:R-:W-:Y:S05]  /*15eb0*/  BSYNC B0 ;  /* 0x0000000000007941 */ /* 0x000fea0003800000 */
.L_x_625:
[----:B------:R-:W-:Y:S05]  /*15ec0*/  BRA.DIV ~URZ, `(.L_x_627) ;  /* 0x00001eb27f007947 */ /* 0x000fea000b800000 */
[----:B-12---:R-:W1:Y:S04]  /*15ed0*/  SHFL.IDX PT, R6, R6, 0x3, 0x181f ;  /* 0x00781f0006067f89 */ /* 0x006e6800000e0000 */
[----:B------:R2:W3:Y:S02]  /*15ee0*/  SHFL.IDX PT, R2, R10, 0x3, 0x181f ;  /* 0x00781f000a027f89 */ /* 0x0004e400000e0000 */
.L_x_670:
[----:B------:R-:W-:-:S04]  /*15ef0*/  IADD3 R8, R8, 0x60, RZ ;  /* 0x0000006008087810 */ /* 0x000fc80007ffe0ff */
[----:B------:R-:W-:-:S13]  /*15f00*/  ISETP.GE.AND P0, PT, R8, R7, PT ;  /* 0x000000070800720c */ /* 0x000fda0003f06270 */
[----:B------:R-:W-:Y:S05]  /*15f10*/  @P0 BRA `(.L_x_607) ;  /* 0x0000009000000947 */ /* 0x000fea0003800000 */
[----:B--234-:R-:W2:Y:S01]  /*15f20*/  LDL.64 R10, [R1] ;  /* 0x00000000010a7983 */ /* 0x01cea20000100a00 */
[----:B------:R-:W-:Y:S02]  /*15f30*/  ISETP.GE.AND P0, PT, R0, c[0x0][0x3c8], PT ;  /* 0x0000f20000007a0c */ /* 0x000fe40003f06270 */
[----:B--2---:R-:W-:-:S13]  /*15f40*/  ISETP.GE.AND P1, PT, R10, c[0x0][0x3c8], PT ;  /* 0x0000f2000a007a0c */ /* 0x004fda0003f26270 */
[-C--:B------:R-:W-:Y:S02]  /*15f50*/  @!P1 LEA R4, P3, R10, R2.reuse, 0x1 ;  /* 0x000000020a049211 */ /* 0x080fe400078608ff */
[----:B------:R-:W-:Y:S02]  /*15f60*/  @!P0 LEA R2, P2, R0, R2, 0x1 ;  /* 0x0000000200028211 */ /* 0x000fe400078408ff */
[-C--:B-1----:R-:W-:Y:S02]  /*15f70*/  @!P1 LEA.HI.X R5, R10, R6.reuse, R28, 0x1, P3 ;  /* 0x000000060a059211 */ /* 0x082fe400018f0c1c */
[----:B------:R-:W-:-:S03]  /*15f80*/  @!P0 LEA.HI.X R3, R0, R6, R29, 0x1, P2 ;  /* 0x0000000600038211 */ /* 0x000fc600010f0c1d */
[----:B------:R1:W-:Y:S04]  /*15f90*/  @!P1 ST.E.128 [R4.64], RZ ;  /* 0x000000ff04009985 */ /* 0x0003e8000c101d08 */
[----:B------:R1:W-:Y:S02]  /*15fa0*/  @!P0 ST.E.128 [R2.64], RZ ;  /* 0x000000ff02008985 */ /* 0x0003e4000c101d08 */
.L_x_607:
[----:B------:R-:W-:Y:S05]  /*15fb0*/  BSYNC B1 ;  /* 0x0000000000017941 */ /* 0x000fea0003800000 */
.L_x_591:
[----:B--2---:R-:W2:Y:S02]  /*15fc0*/  LDL R0, [R1+0x64] ;  /* 0x0000640001007983 */ /* 0x004ea40000100800 */
[----:B--2---:R-:W-:-:S13]  /*15fd0*/  ISETP.NE.AND P0, PT, R0, RZ, PT ;  /* 0x000000ff0000720c */ /* 0x004fda0003f05270 */
[----:B------:R-:W-:Y:S01]  /*15fe0*/  @P0 WARPSYNC 0xffffffff ;  /* 0xffffffff00000948 */ /* 0x000fe20003800000 */
[----:B------:R-:W-:Y:S06]  /*15ff0*/  @P0 BAR.SYNC.DEFER_BLOCKING 0x5, 0x100 ;  /* 0x0144000000000b1d */ /* 0x000fec0000010000 */
[----:B-1-3--:R-:W1:Y:S04]  /*16000*/  @P0 LDS.128 R4, [0xe100] ;  /* 0x00e10000ff040984 */ /* 0x00ae680000000c00 */
[----:B-1----:R1:W-:Y:S04]  /*16010*/  @P0 STL.64 [R1+0x30], R4 ;  /* 0x0000300401000387 */ /* 0x0023e80000100a00 */
[----:B------:R1:W-:Y:S04]  /*16020*/  @P0 STL.64 [R1+0x38], R6 ;  /* 0x0000380601000387 */ /* 0x0003e80000100a00 */
[----:B------:R-:W-:Y:S06]  /*16030*/  @P0 BAR.ARV 0x4, 0x100 ;  /* 0x0104000000000b1d */ /* 0x000fec0000002000 */
[----:B------:R-:W-:Y:S05]  /*16040*/  @P0 BRA `(.L_x_628) ;  /* 0x0000104000000947 */ /* 0x000fea0003800000 */
[----:B------:R-:W2:Y:S01]  /*16050*/  S2R R0, SR_TID.X ;  /* 0x0000000000007919 */ /* 0x000ea20000002100 */
[----:B-1----:R-:W-:Y:S01]  /*16060*/  IMAD.MOV.U32 R7, RZ, RZ, RZ ;  /* 0x000000ffff077224 */ /* 0x002fe200078e00ff */
[----:B--2---:R-:W-:-:S04]  /*16070*/  LOP3.LUT R14, R0, 0x1f, RZ, 0xc0, !PT ;  /* 0x0000001f000e7812 */ /* 0x004fc800078ec0ff */
[----:B------:R-:W-:Y:S01]  /*16080*/  ISETP.NE.AND P5, PT, R14, 0x1f, PT ;  /* 0x0000001f0e00780c */ /* 0x000fe20003fa5270 */
[----:B------:R-:W-:Y:S10]  /*16090*/  BRA.DIV ~URZ, `(.L_x_629) ;  /* 0x00001db27f007947 */ /* 0x000ff4000b800000 */
[----:B----4-:R1:W2:Y:S02]  /*160a0*/  SHFL.IDX PT, R10, R62, RZ, 0x1f ;  /* 0x00001fff3e0a7589 */ /* 0x0102a400000e0000 */
.L_x_671:
[----:B------:R-:W-:Y:S05]  /*160b0*/  BRA.DIV ~URZ, `(.L_x_630) ;  /* 0x00001e027f007947 */ /* 0x000fea000b800000 */
[----:B------:R3:W4:Y:S02]  /*160c0*/  SHFL.IDX PT, R8, R62, 0x1, 0x1f ;  /* 0x00201f003e087f89 */ /* 0x00072400000e0000 */
.L_x_672:
        /* <DEDUP_REMOVED lines=19> */
.L_x_673:
        /* <DEDUP_REMOVED lines=16> */
.L_x_674:
[----:B---3--:R-:W-:Y:S01]  /*16300*/  IMAD R0, R0, c[0x0][0x538], RZ ;  /* 0x00014e0000007a24 */ /* 0x008fe200078e02ff */
[----:B------:R-:W-:Y:S04]  /*16310*/  BSSY B1, `(.L_x_633) ;  /* 0x00000ce000017945 */ /* 0x000fe80003800000 */
[----:B----4-:R-:W-:-:S04]  /*16320*/  IADD3 R8, R0, R8, RZ ;  /* 0x0000000800087210 */ /* 0x010fc80007ffe0ff */
[----:B--2---:R-:W-:-:S13]  /*16330*/  ISETP.GT.AND P6, PT, R8, R10, PT ;  /* 0x0000000a0800720c */ /* 0x004fda0003fc4270 */
[----:B------:R-:W-:Y:S05]  /*16340*/  @P6 BRA `(.L_x_634) ;  /* 0x0000025000006947 */ /* 0x000fea0003800000 */
.L_x_638:
        /* <DEDUP_REMOVED lines=17> */
.L_x_675:
        /* <DEDUP_REMOVED lines=16> */
.L_x_676:
[----:B--2---:R-:W-:-:S05]  /*16560*/  IMAD R0, R0, c[0x0][0x538], RZ ;  /* 0x00014e0000007a24 */ /* 0x004fca00078e02ff */
[----:B------:R-:W-:-:S04]  /*16570*/  IADD3 R8, R0, R8, RZ ;  /* 0x0000000800087210 */ /* 0x000fc80007ffe0ff */
[----:B------:R-:W-:-:S13]  /*16580*/  ISETP.GT.AND P6, PT, R8, R10, PT ;  /* 0x0000000a0800720c */ /* 0x000fda0003fc4270 */
[----:B-1----:R-:W-:Y:S05]  /*16590*/  @!P6 BRA `(.L_x_638) ;  /* 0xfffffdb00000e947 */ /* 0x002fea000383ffff */
.L_x_634:
[----:B------:R-:W-:-:S05]  /*165a0*/  IADD3 R8, -R0, R8, RZ ;  /* 0x0000000800087210 */ /* 0x000fca0007ffe1ff */
[----:B------:R-:W-:-:S05]  /*165b0*/  IMAD R0, R4, c[0x0][0x538], R8 ;  /* 0x00014e0004007a24 */ /* 0x000fca00078e0208 */
[----:B------:R-:W-:Y:S01]  /*165c0*/  ISETP.GT.AND P0, PT, R0, R10, PT ;  /* 0x0000000a0000720c */ /* 0x000fe20003f04270 */
[----:B------:R-:W-:-:S12]  /*165d0*/  BRA.DIV ~URZ, `(.L_x_639) ;  /* 0x00001d427f007947 */ /* 0x000fd8000b800000 */
[----:B------:R-:W-:-:S03]  /*165e0*/  VOTE.ANY R12, PT, !P0 ;  /* 0x00000000000c7806 */ /* 0x000fc600040e0100 */
.L_x_677:
[----:B------:R-:W2:Y:S01]  /*165f0*/  LDL.LU R2, [R1+0x3c] ;  /* 0x00003c0001027983 */ /* 0x000ea20000300800 */
[----:B------:R-:W2:Y:S02]  /*16600*/  POPC R0, R12 ;  /* 0x0000000c00007309 */ /* 0x000ea40000000000 */
[----:B--2---:R-:W-:-:S05]  /*16610*/  IADD3 R2, R0, R2, RZ ;  /* 0x0000000200027210 */ /* 0x004fca0007ffe0ff */
[----:B------:R2:W-:Y:S01]  /*16620*/  STL [R1+0x3c], R2 ;  /* 0x00003c0201007387 */ /* 0x0005e20000100800 */
[----:B------:R-:W-:Y:S05]  /*16630*/  BRA.DIV ~URZ, `(.L_x_640) ;  /* 0x00001d327f007947 */ /* 0x000fea000b800000 */
[----:B------:R3:W4:Y:S04]  /*16640*/  SHFL.IDX PT, R11, R6, R0, 0x1f ;  /* 0x00001f00060b7589 */ /* 0x00072800000e0000 */
[----:B------:R3:W1:Y:S02]  /*16650*/  SHFL.IDX PT, R7, R7, R0, 0x1f ;  /* 0x00001f0007077589 */ /* 0x00066400000e0000 */
.L_x_678:
[----:B------:R-:W-:Y:S01]  /*16660*/  ISETP.NE.AND P0, PT, R12, RZ, PT ;  /* 0x000000ff0c00720c */ /* 0x000fe20003f05270 */
[----:B------:R-:W-:-:S12]  /*16670*/  BSSY B0, `(.L_x_641) ;  /* 0x0000005000007945 */ /* 0x000fd80003800000 */
[----:B------:R-:W-:Y:S05]  /*16680*/  @!P0 BRA `(.L_x_642) ;  /* 0x0000003000008947 */ /* 0x000fea0003800000 */
[----:B---3--:R-:W-:Y:S01]  /*16690*/  IADD3 R0, R0, -0x1, RZ ;  /* 0xffffffff00007810 */ /* 0x008fe20007ffe0ff */
[----:B------:R-:W-:Y:S05]  /*166a0*/  BRA.DIV ~URZ, `(.L_x_643) ;  /* 0x00001d927f007947 */ /* 0x000fea000b800000 */
[----:B------:R3:W2:Y:S02]  /*166b0*/  SHFL.IDX PT, R13, R4, R0, 0x1f ;  /* 0x00001f00040d7589 */ /* 0x0006a400000e0000 */
.L_x_642:
[----:B------:R-:W-:Y:S05]  /*166c0*/  BSYNC B0 ;  /* 0x0000000000007941 */ /* 0x000fea0003800000 */
.L_x_641:
[----:B--23--:R-:W-:Y:S01]  /*166d0*/  IMAD R0, R13, c[0x0][0x538], R8 ;  /* 0x00014e000d007a24 */ /* 0x00cfe200078e0208 */
[----:B-1----:R-:W-:Y:S01]  /*166e0*/  ISETP.NE.AND P0, PT, R7, 0x1, PT ;  /* 0x000000010700780c */ /* 0x002fe20003f05270 */
[----:B------:R-:W-:Y:S03]  /*166f0*/  BSSY B0, `(.L_x_644) ;  /* 0x0000086000007945 */ /* 0x000fe60003800000 */
[----:B------:R1:W-:Y:S01]  /*16700*/  STL [R1+0x30], R0 ;  /* 0x0000300001007387 */ /* 0x0003e20000100800 */
[----:B------:R-:W-:-:S08]  /*16710*/  IADD3 R8, -R0, R10, RZ ;  /* 0x0000000a00087210 */ /* 0x000fd00007ffe1ff */
[----:B------:R-:W-:Y:S05]  /*16720*/  @!P0 BRA `(.L_x_645) ;  /* 0x000003e000008947 */ /* 0x000fea0003800000 */
[-C--:B----4-:R-:W-:Y:S02]  /*16730*/  IABS R2, R11.reuse ;  /* 0x0000000b00027213 */ /* 0x090fe40000000000 */
[----:B------:R-:W-:Y:S02]  /*16740*/  IABS R9, R11 ;  /* 0x0000000b00097213 */ /* 0x000fe40000000000 */
[----:B-1----:R-:W1:Y:S08]  /*16750*/  I2F.RP R0, R2 ;  /* 0x0000000200007306 */ /* 0x002e700000209400 */
[----:B-1----:R-:W1:Y:S02]  /*16760*/  MUFU.RCP R0, R0 ;  /* 0x0000000000007308 */ /* 0x002e640000001000 */
[----:B-1----:R-:W-:-:S06]  /*16770*/  IADD3 R0, R0, 0xffffffe, RZ ;  /* 0x0ffffffe00007810 */ /* 0x002fcc0007ffe0ff */
[----:B------:R-:W1:Y:S02]  /*16780*/  F2I.FTZ.U32.TRUNC.NTZ R5, R0 ;  /* 0x0000000000057305 */ /* 0x000e64000021f000 */
[----:B-1----:R-:W-:Y:S01]  /*16790*/  IMAD.MOV R3, RZ, RZ, -R5 ;  /* 0x000000ffff037224 */ /* 0x002fe200078e0a05 */
[----:B------:R-:W-:-:S03]  /*167a0*/  IABS R0, R7 ;  /* 0x0000000700007213 */ /* 0x000fc60000000000 */
[----:B------:R-:W-:Y:S01]  /*167b0*/  IMAD.MOV.U32 R4, RZ, RZ, R3 ;  /* 0x000000ffff047224 */ /* 0x000fe200078e0003 */
[----:B------:R-:W-:Y:S01]  /*167c0*/  IABS R3, R8 ;  /* 0x0000000800037213 */ /* 0x000fe20000000000 */
[----:B------:R-:W-:Y:S02]  /*167d0*/  IMAD.MOV.U32 R6, RZ, RZ, R0 ;  /* 0x000000ffff067224 */ /* 0x000fe400078e0000 */
[----:B------:R-:W-:Y:S02]  /*167e0*/  IMAD R0, R4, R2, RZ ;  /* 0x0000000204007224 */ /* 0x000fe400078e02ff */
[----:B------:R-:W-:Y:S01]  /*167f0*/  IMAD.MOV.U32 R4, RZ, RZ, RZ ;  /* 0x000000ffff047224 */ /* 0x000fe200078e00ff */
[----:B------:R-:W1:Y:S03]  /*16800*/  I2F.RP R10, R6 ;  /* 0x00000006000a7306 */ /* 0x000e660000209400 */
[----:B------:R-:W-:-:S04]  /*16810*/  IMAD.HI.U32 R5, R5, R0, R4 ;  /* 0x0000000005057227 */ /* 0x000fc800078e0004 */
[----:B------:R-:W-:-:S05]  /*16820*/  IMAD.MOV R0, RZ, RZ, -R9 ;  /* 0x000000ffff007224 */ /* 0x000fca00078e0a09 */
[----:B------:R-:W-:Y:S01]  /*16830*/  MOV R4, R0 ;  /* 0x0000000000047202 */ /* 0x000fe20000000f00 */
[----:B------:R-:W-:-:S04]  /*16840*/  IMAD.HI.U32 R0, R5, R3, RZ ;  /* 0x0000000305007227 */ /* 0x000fc800078e00ff */
[----:B------:R-:W-:Y:S02]  /*16850*/  IMAD R3, R0, R4, R3 ;  /* 0x0000000400037224 */ /* 0x000fe400078e0203 */
[----:B-1----:R-:W1:Y:S03]  /*16860*/  MUFU.RCP R4, R10 ;  /* 0x0000000a00047308 */ /* 0x002e660000001000 */
[----:B------:R-:W-:-:S13]  /*16870*/  ISETP.GT.U32.AND P1, PT, R2, R3, PT ;  /* 0x000000030200720c */ /* 0x000fda0003f24070 */
[----:B------:R-:W-:Y:S01]  /*16880*/  @!P1 IMAD.IADD R3, R3, 0x1, -R2 ;  /* 0x0000000103039824 */ /* 0x000fe200078e0a02 */
[----:B-1----:R-:W-:Y:S02]  /*16890*/  IADD3 R4, R4, 0xffffffe, RZ ;  /* 0x0ffffffe04047810 */ /* 0x002fe40007ffe0ff */
[----:B------:R-:W-:Y:S02]  /*168a0*/  @!P1 IADD3 R0, R0, 0x1, RZ ;  /* 0x0000000100009810 */ /* 0x000fe40007ffe0ff */
[----:B------:R-:W-:Y:S02]  /*168b0*/  ISETP.GE.U32.AND P2, PT, R3, R2, PT ;  /* 0x000000020300720c */ /* 0x000fe40003f46070 */
[----:B------:R-:W1:Y:S01]  /*168c0*/  F2I.FTZ.U32.TRUNC.NTZ R3, R4 ;  /* 0x0000000400037305 */ /* 0x000e62000021f000 */
[----:B------:R-:W-:Y:S02]  /*168d0*/  LOP3.LUT R2, R8, R11, RZ, 0x3c, !PT ;  /* 0x0000000b08027212 */ /* 0x000fe400078e3cff */
[----:B------:R-:W-:-:S02]  /*168e0*/  ISETP.NE.AND P1, PT, R11, RZ, PT ;  /* 0x000000ff0b00720c */ /* 0x000fc40003f25270 */
[----:B------:R-:W-:-:S06]  /*168f0*/  ISETP.GE.AND P0, PT, R2, RZ, PT ;  /* 0x000000ff0200720c */ /* 0x000fcc0003f06270 */
[----:B------:R-:W-:Y:S01]  /*16900*/  @P2 IADD3 R0, R0, 0x1, RZ ;  /* 0x0000000100002810 */ /* 0x000fe20007ffe0ff */
[----:B-1----:R-:W-:-:S06]  /*16910*/  IMAD.MOV R2, RZ, RZ, -R3 ;  /* 0x000000ffff027224 */ /* 0x002fcc00078e0a03 */
[----:B------:R-:W-:Y:S01]  /*16920*/  @!P0 IMAD.MOV R0, RZ, RZ, -R0 ;  /* 0x000000ffff008224 */ /* 0x000fe200078e0a00 */
[----:B------:R-:W-:Y:S02]  /*16930*/  @!P1 LOP3.LUT R0, RZ, R11, RZ, 0x33, !PT ;  /* 0x0000000bff009212 */ /* 0x000fe400078e33ff */
[----:B------:R-:W-:Y:S02]  /*16940*/  MOV R4, R2 ;  /* 0x0000000200047202 */ /* 0x000fe40000000f00 */
[----:B------:R-:W-:Y:S02]  /*16950*/  IABS R2, R7 ;  /* 0x0000000700027213 */ /* 0x000fe40000000000 */
[----:B------:R-:W-:Y:S01]  /*16960*/  IABS R9, R0 ;  /* 0x0000000000097213 */ /* 0x000fe20000000000 */
[----:B------:R-:W-:Y:S02]  /*16970*/  IMAD R4, R4, R6, RZ ;  /* 0x0000000604047224 */ /* 0x000fe400078e02ff */
[----:B------:R-:W-:-:S02]  /*16980*/  IMAD.MOV R5, RZ, RZ, -R2 ;  /* 0x000000ffff057224 */ /* 0x000fc400078e0a02 */
[----:B------:R-:W-:-:S04]  /*16990*/  IMAD.MOV.U32 R2, RZ, RZ, RZ ;  /* 0x000000ffff027224 */ /* 0x000fc800078e00ff */
[----:B------:R-:W-:Y:S01]  /*169a0*/  IMAD.HI.U32 R2, R3, R4, R2 ;  /* 0x0000000403027227 */ /* 0x000fe200078e0002 */
[----:B------:R-:W-:-:S03]  /*169b0*/  MOV R4, R5 ;  /* 0x0000000500047202 */ /* 0x000fc60000000f00 */
[----:B------:R-:W-:-:S04]  /*169c0*/  IMAD.MOV.U32 R3, RZ, RZ, R9 ;  /* 0x000000ffff037224 */ /* 0x000fc800078e0009 */
[----:B------:R-:W-:-:S04]  /*169d0*/  IMAD.HI.U32 R2, R2, R3, RZ ;  /* 0x0000000302027227 */ /* 0x000fc800078e00ff */
[----:B------:R-:W-:Y:S01]  /*169e0*/  IMAD R3, R2, R4, R3 ;  /* 0x0000000402037224 */ /* 0x000fe200078e0203 */
[----:B------:R-:W-:-:S04]  /*169f0*/  IADD3 R4, -R0, RZ, RZ ;  /* 0x000000ff00047210 */ /* 0x000fc80007ffe1ff */
        /* <DEDUP_REMOVED lines=9> */
[----:B------:R-:W-:-:S05]  /*16a90*/  @!P1 LOP3.LUT R2, RZ, R7, RZ, 0x33, !PT ;  /* 0x00000007ff029212 */ /* 0x000fca00078e33ff */
[----:B------:R-:W-:-:S04]  /*16aa0*/  IMAD.MOV R3, RZ, RZ, -R2 ;  /* 0x000000ffff037224 */ /* 0x000fc800078e0a02 */
[C---:B------:R-:W-:Y:S02]  /*16ab0*/  IMAD R3, R7.reuse, R3, R0 ;  /* 0x0000000307037224 */ /* 0x040fe400078e0200 */
[----:B------:R-:W-:Y:S02]  /*16ac0*/  IMAD R0, R7, 0x1000000, R2 ;  /* 0x0100000007007824 */ /* 0x000fe400078e0202 */
[----:B------:R-:W-:Y:S02]  /*16ad0*/  IMAD R2, R11, R4, R8 ;  /* 0x000000040b027224 */ /* 0x000fe400078e0208 */
[----:B------:R-:W-:-:S05]  /*16ae0*/  IMAD R0, R3, 0x10000, R0 ;  /* 0x0001000003007824 */ /* 0x000fca00078e0200 */
[----:B------:R1:W-:Y:S01]  /*16af0*/  STL [R1+0x38], R0 ;  /* 0x0000380001007387 */ /* 0x0003e20000100800 */
[----:B------:R-:W-:Y:S05]  /*16b00*/  BRA `(.L_x_646) ;  /* 0x0000044000007947 */ /* 0x000fea0003800000 */
.L_x_645:
[----:B-1----:R-:W2:Y:S01]  /*16b10*/  LDL R0, [R1+0x3c] ;  /* 0x00003c0001007983 */ /* 0x002ea20000100800 */
[----:B------:R-:W-:-:S04]  /*16b20*/  IMAD.MOV.U32 R2, RZ, RZ, 0x4 ;  /* 0x00000004ff027424 */ /* 0x000fc800078e00ff */
[----:B--2---:R-:W-:-:S05]  /*16b30*/  IMAD.WIDE R2, R0, R2, c[0x0][0x590] ;  /* 0x0001640000027625 */ /* 0x004fca00078e0202 */
[----:B------:R-:W2:Y:S02]  /*16b40*/  LDG.E R4, [R2.64] ;  /* 0x0000000802047981 */ /* 0x000ea4000c1e1900 */
[----:B--2-4-:R-:W-:-:S05]  /*16b50*/  IMAD R7, R4, R11, RZ ;  /* 0x0000000b04077224 */ /* 0x014fca00078e02ff */
[-C--:B------:R-:W-:Y:S02]  /*16b60*/  IABS R0, R7.reuse ;  /* 0x0000000700007213 */ /* 0x080fe40000000000 */
        /* <DEDUP_REMOVED lines=27> */
[----:B------:R-:W-:Y:S02]  /*16d20*/  IMAD R9, R4, R2, RZ ;  /* 0x0000000204097224 */ /* 0x000fe400078e02ff */
[----:B------:R-:W-:-:S03]  /*16d30*/  IMAD.MOV R2, RZ, RZ, -R2 ;  /* 0x000000ffff027224 */ /* 0x000fc600078e0a02 */
[----:B------:R-:W-:Y:S01]  /*16d40*/  IADD3 R0, -R9, c[0x0][0x538], RZ ;  /* 0x00014e0009007a10 */ /* 0x000fe20007ffe1ff */
[----:B------:R-:W-:-:S03]  /*16d50*/  IMAD R6, R7, R2, R8 ;  /* 0x0000000207067224 */ /* 0x000fc600078e0208 */
[----:B------:R-:W-:Y:S02]  /*16d60*/  IMNMX R0, R4, R0, PT ;  /* 0x0000000004007217 */ /* 0x000fe40003800200 */
[----:B------:R-:W-:Y:S02]  /*16d70*/  IABS R2, R6 ;  /* 0x0000000600027213 */ /* 0x000fe40000000000 */
[-C--:B------:R-:W-:Y:S02]  /*16d80*/  IABS R3, R0.reuse ;  /* 0x0000000000037213 */ /* 0x080fe40000000000 */
[----:B------:R-:W-:Y:S02]  /*16d90*/  IABS R10, R0 ;  /* 0x00000000000a7213 */ /* 0x000fe40000000000 */
[----:B------:R-:W1:Y:S01]  /*16da0*/  I2F.RP R4, R3 ;  /* 0x0000000300047306 */ /* 0x000e620000209400 */
[----:B------:R-:W-:Y:S02]  /*16db0*/  MOV R7, R2 ;  /* 0x0000000200077202 */ /* 0x000fe40000000f00 */
[----:B------:R-:W-:-:S05]  /*16dc0*/  IMAD.MOV R2, RZ, RZ, -R10 ;  /* 0x000000ffff027224 */ /* 0x000fca00078e0a0a */
[----:B-1----:R-:W1:Y:S02]  /*16dd0*/  MUFU.RCP R4, R4 ;  /* 0x0000000400047308 */ /* 0x002e640000001000 */
[----:B-1----:R-:W-:-:S06]  /*16de0*/  IADD3 R4, R4, 0xffffffe, RZ ;  /* 0x0ffffffe04047810 */ /* 0x002fcc0007ffe0ff */
[----:B------:R-:W1:Y:S02]  /*16df0*/  F2I.FTZ.U32.TRUNC.NTZ R5, R4 ;  /* 0x0000000400057305 */ /* 0x000e64000021f000 */
[----:B-1----:R-:W-:-:S04]  /*16e00*/  IMAD.MOV R4, RZ, RZ, -R5 ;  /* 0x000000ffff047224 */ /* 0x002fc800078e0a05 */
[----:B------:R-:W-:Y:S02]  /*16e10*/  IMAD R8, R4, R3, RZ ;  /* 0x0000000304087224 */ /* 0x000fe400078e02ff */
[----:B------:R-:W-:-:S04]  /*16e20*/  IMAD.MOV.U32 R4, RZ, RZ, RZ ;  /* 0x000000ffff047224 */ /* 0x000fc800078e00ff */
[----:B------:R-:W-:-:S04]  /*16e30*/  IMAD.HI.U32 R5, R5, R8, R4 ;  /* 0x0000000805057227 */ /* 0x000fc800078e0004 */
[----:B------:R-:W-:Y:S02]  /*16e40*/  IMAD.MOV.U32 R4, RZ, RZ, R2 ;  /* 0x000000ffff047224 */ /* 0x000fe400078e0002 */
[----:B------:R-:W-:-:S04]  /*16e50*/  IMAD.HI.U32 R2, R5, R7, RZ ;  /* 0x0000000705027227 */ /* 0x000fc800078e00ff */
[----:B------:R-:W-:-:S05]  /*16e60*/  IMAD R4, R2, R4, R7 ;  /* 0x0000000402047224 */ /* 0x000fca00078e0207 */
[----:B------:R-:W-:-:S13]  /*16e70*/  ISETP.GT.U32.AND P1, PT, R3, R4, PT ;  /* 0x000000040300720c */ /* 0x000fda0003f24070 */
[-C--:B------:R-:W-:Y:S02]  /*16e80*/  @!P1 IADD3 R4, R4, -R3.reuse, RZ ;  /* 0x8000000304049210 */ /* 0x080fe40007ffe0ff */
[----:B------:R-:W-:Y:S02]  /*16e90*/  @!P1 IADD3 R2, R2, 0x1, RZ ;  /* 0x0000000102029810 */ /* 0x000fe40007ffe0ff */
[----:B------:R-:W-:Y:S02]  /*16ea0*/  ISETP.GE.U32.AND P2, PT, R4, R3, PT ;  /* 0x000000030400720c */ /* 0x000fe40003f46070 */
[----:B------:R-:W-:Y:S02]  /*16eb0*/  LOP3.LUT R3, R6, R0, RZ, 0x3c, !PT ;  /* 0x0000000006037212 */ /* 0x000fe400078e3cff */
[----:B------:R-:W-:Y:S02]  /*16ec0*/  ISETP.NE.AND P1, PT, R0, RZ, PT ;  /* 0x000000ff0000720c */ /* 0x000fe40003f25270 */
[----:B------:R-:W-:Y:S01]  /*16ed0*/  ISETP.GE.AND P0, PT, R3, RZ, PT ;  /* 0x000000ff0300720c */ /* 0x000fe20003f06270 */
[----:B------:R-:W-:Y:S01]  /*16ee0*/  IMAD.MOV R3, RZ, RZ, -R0 ;  /* 0x000000ffff037224 */ /* 0x000fe200078e0a00 */
[----:B------:R-:W-:-:S05]  /*16ef0*/  IADD3 R6, R9, 0x1000000, R6 ;  /* 0x0100000009067810 */ /* 0x000fca0007ffe006 */
[----:B------:R-:W-:-:S06]  /*16f00*/  @P2 IADD3 R2, R2, 0x1, RZ ;  /* 0x0000000102022810 */ /* 0x000fcc0007ffe0ff */
[----:B------:R-:W-:Y:S01]  /*16f10*/  @!P0 IMAD.MOV R2, RZ, RZ, -R2 ;  /* 0x000000ffff028224 */ /* 0x000fe200078e0a02 */
[----:B------:R-:W-:-:S05]  /*16f20*/  @!P1 LOP3.LUT R2, RZ, R0, RZ, 0x33, !PT ;  /* 0x00000000ff029212 */ /* 0x000fca00078e33ff */
[----:B------:R-:W-:-:S05]  /*16f30*/  IMAD R0, R2, R3, R6 ;  /* 0x0000000302007224 */ /* 0x000fca00078e0206 */
[----:B------:R1:W-:Y:S02]  /*16f40*/  STL [R1+0x38], R0 ;  /* 0x0000380001007387 */ /* 0x0003e40000100800 */
.L_x_646:
[----:B------:R-:W-:Y:S05]  /*16f50*/  BSYNC B0 ;  /* 0x0000000000007941 */ /* 0x000fea0003800000 */
.L_x_644:
[----:B------:R-:W-:-:S04]  /*16f60*/  LOP3.LUT R2, RZ, R2, RZ, 0x33, !PT ;  /* 0x00000002ff027212 */ /* 0x000fc800078e33ff */
[----:B-1----:R-:W-:-:S05]  /*16f70*/  IADD3 R0, R2, R11, RZ ;  /* 0x0000000b02007210 */ /* 0x002fca0007ffe0ff */
[----:B------:R1:W-:Y:S01]  /*16f80*/  STL [R1+0x34], R0 ;  /* 0x0000340001007387 */ /* 0x0003e20000100800 */
[----:B------:R-:W-:Y:S05]  /*16f90*/  BRA `(.L_x_647) ;  /* 0x0000005000007947 */ /* 0x000fea0003800000 */
.L_x_635:
[----:B------:R-:W-:Y:S01]  /*16fa0*/  MOV R0, c[0x0][0x53c] ;  /* 0x00014f0000007a02 */ /* 0x000fe20000000f00 */
[----:B------:R2:W-:Y:S04]  /*16fb0*/  STL [R1+0x30], R10 ;  /* 0x0000300a01007387 */ /* 0x0005e80000100800 */
[----:B------:R2:W-:Y:S04]  /*16fc0*/  STL [R1+0x34], RZ ;  /* 0x000034ff01007387 */ /* 0x0005e80000100800 */
[----:B------:R2:W-:Y:S04]  /*16fd0*/  STL [R1+0x38], RZ ;  /* 0x000038ff01007387 */ /* 0x0005e80000100800 */
[----:B------:R2:W-:Y:S02]  /*16fe0*/  STL [R1+0x3c], R0 ;  /* 0x00003c0001007387 */ /* 0x0005e40000100800 */
.L_x_647:
[----:B------:R-:W-:Y:S05]  /*16ff0*/  BSYNC B1 ;  /* 0x0000000000017941 */ /* 0x000fea0003800000 */
.L_x_633:
        /* <DEDUP_REMOVED lines=9> */
.L_x_628:
[----:B--2---:R-:W2:Y:S02]  /*17090*/  LDL R0, [R1+0x3c] ;  /* 0x00003c0001007983 */ /* 0x004ea40000100800 */
[----:B--2---:R-:W-:-:S13]  /*170a0*/  ISETP.GE.AND P0, PT, R0, c[0x0][0x53c], PT ;  /* 0x00014f0000007a0c */ /* 0x004fda0003f06270 */
[----:B-1--4-:R-:W-:Y:S01]  /*170b0*/  @P0 CALL.REL.NOINC `(.L_x_648) ;  /* 0x0000001000000944 */ /* 0x012fe20003c00000 */
[----:B------:R-:W-:Y:S05]  /*170c0*/  BRA `(.L_x_649) ;  /* 0xfffea8e000007947 */ /* 0x000fea000383ffff */
.L_x_648:
[----:B------:R-:W-:Y:S05]  /*170d0*/  EXIT ;  /* 0x000000000000794d */ /* 0x000fea0003800000 */
.L_x_521:
[----:B------:R-:W-:Y:S01]  /*170e0*/  IMAD.MOV.U32 R0, RZ, RZ, R5 ;  /* 0x000000ffff007224 */ /* 0x000fe200078e0005 */
[----:B------:R-:W-:Y:S02]  /*170f0*/  MOV R2, 0x1 ;  /* 0x0000000100027802 */ /* 0x000fe40000000f00 */
[----:B------:R-:W-:Y:S02]  /*17100*/  MOV R3, 0x17120 ;  /* 0x0001712000037802 */ /* 0x000fe40000000f00 */
[----:B------:R-:W-:Y:S05]  /*17110*/  CALL.REL.NOINC `($__internal_12_$__cuda_sm70_shflsync_up_p) ;  /* 0x0000143000007944 */ /* 0x000fea0003c00000 */
[----:B------:R-:W-:Y:S01]  /*17120*/  MOV R0, R4 ;  /* 0x0000000400007202 */ /* 0x000fe20000000f00 */
[----:B------:R-:W-:Y:S05]  /*17130*/  BRA `(.L_x_650) ;  /* 0xfffe934000007947 */ /* 0x000fea000383ffff */
.L_x_522:
[----:B------:R-:W-:Y:S01]  /*17140*/  IMAD.MOV.U32 R0, RZ, RZ, R5 ;  /* 0x000000ffff007224 */ /* 0x000fe200078e0005 */
[----:B------:R-:W-:Y:S02]  /*17150*/  MOV R2, 0x2 ;  /* 0x0000000200027802 */ /* 0x000fe40000000f00 */
[----:B------:R-:W-:Y:S02]  /*17160*/  MOV R3, 0x17180 ;  /* 0x0001718000037802 */ /* 0x000fe40000000f00 */
[----:B------:R-:W-:Y:S05]  /*17170*/  CALL.REL.NOINC `($__internal_12_$__cuda_sm70_shflsync_up_p) ;  /* 0x000013d000007944 */ /* 0x000fea0003c00000 */
[----:B------:R-:W-:Y:S01]  /*17180*/  SEL R0, R4, RZ, P4 ;  /* 0x000000ff04007207 */ /* 0x000fe20002000000 */
[----:B------:R-:W-:Y:S01]  /*17190*/  IMAD.MOV.U32 R2, RZ, RZ, 0x4 ;  /* 0x00000004ff027424 */ /* 0x000fe200078e00ff */
[----:B------:R-:W-:-:S03]  /*171a0*/  MOV R3, 0x171d0 ;  /* 0x000171d000037802 */ /* 0x000fc60000000f00 */
[----:B------:R-:W-:Y:S02]  /*171b0*/  IMAD.IADD R0, R5, 0x1, R0 ;  /* 0x0000000105007824 */ /* 0x000fe400078e0200 */
        /* <DEDUP_REMOVED lines=13> */
[----:B------:R-:W-:Y:S02]  /*17290*/  MOV R3, 0x1f ;  /* 0x0000001f00037802 */ /* 0x000fe40000000f00 */
[----:B------:R-:W-:Y:S01]  /*172a0*/  MOV R2, 0x172e0 ;  /* 0x000172e000027802 */ /* 0x000fe20000000f00 */
[----:B------:R-:W-:-:S04]  /*172b0*/  IMAD.IADD R4, R0, 0x1, R4 ;  /* 0x0000000100047824 */ /* 0x000fc800078e0204 */
[----:B------:R-:W-:Y:S02]  /*172c0*/  IMAD.MOV.U32 R9, RZ, RZ, R4 ;  /* 0x000000ffff097224 */ /* 0x000fe400078e0004 */
[----:B------:R-:W-:Y:S05]  /*172d0*/  CALL.REL.NOINC `($__internal_11_$__cuda_sm70_shflsync_idx_p) ;  /* 0x0000122000007944 */ /* 0x000fea0003c00000 */
[----:B------:R-:W-:Y:S01]  /*172e0*/  MOV R0, R5 ;  /* 0x0000000500007202 */ /* 0x000fe20000000f00 */
[----:B------:R-:W-:Y:S05]  /*172f0*/  BRA `(.L_x_651) ;  /* 0xfffe928000007947 */ /* 0x000fea000383ffff */
.L_x_524:
[----:B------:R-:W-:Y:S02]  /*17300*/  SEL R0, RZ, 0x1, P0 ;  /* 0x00000001ff007807 */ /* 0x000fe40000000000 */
[----:B------:R-:W-:Y:S02]  /*17310*/  MOV R2, 0x17330 ;  /* 0x0001733000027802 */ /* 0x000fe40000000f00 */
[----:B------:R-:W-:Y:S05]  /*17320*/  CALL.REL.NOINC `($__internal_13_$__cuda_sm70_votesync_ballot) ;  /* 0x0000129000007944 */ /* 0x000fea0003c00000 */
[----:B------:R-:W-:Y:S01]  /*17330*/  MOV R7, R0 ;  /* 0x0000000000077202 */ /* 0x000fe20000000f00 */
[----:B------:R-:W-:Y:S05]  /*17340*/  BRA `(.L_x_652) ;  /* 0xfffe92c000007947 */ /* 0x000fea000383ffff */
.L_x_525:
[----:B------:R-:W-:Y:S01]  /*17350*/  IMAD.MOV.U32 R9, RZ, RZ, R10 ;  /* 0x000000ffff097224 */ /* 0x000fe200078e000a */
[----:B------:R-:W-:Y:S01]  /*17360*/  MOV R5, R0 ;  /* 0x0000000000057202 */ /* 0x000fe20000000f00 */
[----:B------:R-:W-:Y:S01]  /*17370*/  IMAD.MOV.U32 R3, RZ, RZ, 0x1f ;  /* 0x0000001fff037424 */ /* 0x000fe200078e00ff */
[----:B-1----:R-:W-:Y:S02]  /*17380*/  MOV R2, 0x173a0 ;  /* 0x000173a000027802 */ /* 0x002fe40000000f00 */
[----:B------:R-:W-:Y:S05]  /*17390*/  CALL.REL.NOINC `($__internal_11_$__cuda_sm70_shflsync_idx_p) ;  /* 0x0000116000007944 */ /* 0x000fea0003c00000 */
[----:B------:R-:W-:Y:S01]  /*173a0*/  IMAD.MOV.U32 R12, RZ, RZ, R5 ;  /* 0x000000ffff0c7224 */ /* 0x000fe200078e0005 */
[----:B------:R-:W-:Y:S01]  /*173b0*/  MOV R9, R8 ;  /* 0x0000000800097202 */ /* 0x000fe20000000f00 */
[----:B------:R-:W-:Y:S01]  /*173c0*/  IMAD.MOV.U32 R6, RZ, RZ, RZ ;  /* 0x000000ffff067224 */ /* 0x000fe200078e00ff */
[----:B------:R-:W-:Y:S01]  /*173d0*/  MOV R5, R0 ;  /* 0x0000000000057202 */ /* 0x000fe20000000f00 */
[----:B------:R-:W-:Y:S01]  /*173e0*/  IMAD.MOV.U32 R3, RZ, RZ, 0x1f ;  /* 0x0000001fff037424 */ /* 0x000fe200078e00ff */
[----:B------:R-:W-:-:S02]  /*173f0*/  MOV R2, 0x17410 ;  /* 0x0001741000027802 */ /* 0x000fc40000000f00 */
[----:B------:R-:W-:Y:S05]  /*17400*/  CALL.REL.NOINC `($__internal_11_$__cuda_sm70_shflsync_idx_p) ;  /* 0x000010f000007944 */ /* 0x000fea0003c00000 */
[----:B------:R-:W-:Y:S01]  /*17410*/  MOV R10, R5 ;  /* 0x00000005000a7202 */ /* 0x000fe20000000f00 */
[----:B------:R-:W-:Y:S05]  /*17420*/  BRA `(.L_x_653) ;  /* 0xfffe925000007947 */ /* 0x000fea000383ffff */
.L_x_528:
[----:B------:R-:W-:Y:S01]  /*17430*/  IMAD.MOV.U32 R9, RZ, RZ, R4 ;  /* 0x000000ffff097224 */ /* 0x000fe200078e0004 */
[----:B------:R-:W-:-:S02]  /*17440*/  MOV R3, 0x1f ;  /* 0x0000001f00037802 */ /* 0x000fc40000000f00 */
[----:B-1----:R-:W-:Y:S02]  /*17450*/  MOV R2, 0x17470 ;  /* 0x0001747000027802 */ /* 0x002fe40000000f00 */
[----:B--234-:R-:W-:Y:S05]  /*17460*/  CALL.REL.NOINC `($__internal_11_$__cuda_sm70_shflsync_idx_p) ;  /* 0x0000109000007944 */ /* 0x01cfea0003c00000 */
[----:B------:R-:W-:Y:S01]  /*17470*/  MOV R6, R5 ;  /* 0x0000000500067202 */ /* 0x000fe20000000f00 */
[----:B------:R-:W-:Y:S05]  /*17480*/  BRA `(.L_x_527) ;  /* 0xfffe925000007947 */ /* 0x000fea000383ffff */
.L_x_587:
[----:B--2---:R2:W5:Y:S01]  /*17490*/  LDL R2, [R1+0x8] ;  /* 0x0000080001027983 */ /* 0x0045620000100800 */
[----:B------:R-:W-:Y:S02]  /*174a0*/  MOV R6, 0x2 ;  /* 0x0000000200067802 */ /* 0x000fe40000000f00 */
[----:B-1----:R-:W-:Y:S02]  /*174b0*/  MOV R3, 0x174d0 ;  /* 0x000174d000037802 */ /* 0x002fe40000000f00 */
[----:B--2--5:R-:W-:Y:S05]  /*174c0*/  CALL.REL.NOINC `($__internal_10_$__cuda_sm70_shflsync_bfly_p) ;  /* 0x00000fe000007944 */ /* 0x024fea0003c00000 */
[----:B------:R-:W-:Y:S01]  /*174d0*/  MOV R0, R6 ;  /* 0x0000000600007202 */ /* 0x000fe20000000f00 */
[----:B------:R-:W-:Y:S05]  /*174e0*/  BRA `(.L_x_654) ;  /* 0xffffb8d000007947 */ /* 0x000fea000383ffff */
.L_x_588:
[----:B------:R-:W-:Y:S01]  /*174f0*/  IMAD.MOV.U32 R2, RZ, RZ, R0 ;  /* 0x000000ffff027224 */ /* 0x000fe200078e0000 */
[----:B------:R-:W-:Y:S02]  /*17500*/  MOV R6, 0x1 ;  /* 0x0000000100067802 */ /* 0x000fe40000000f00 */
[----:B-1----:R-:W-:Y:S02]  /*17510*/  MOV R3, 0x17530 ;  /* 0x0001753000037802 */ /* 0x002fe40000000f00 */
[----:B------:R-:W-:Y:S05]  /*17520*/  CALL.REL.NOINC `($__internal_10_$__cuda_sm70_shflsync_bfly_p) ;  /* 0x00000f8000007944 */ /* 0x000fea0003c00000 */
[----:B------:R1:W5:Y:S01]  /*17530*/  LDL R2, [R1+0xc] ;  /* 0x00000c0001027983 */ /* 0x0003620000100800 */
[----:B------:R-:W-:Y:S01]  /*17540*/  FADD.FTZ R0, R0, R6 ;  /* 0x0000000600007221 */ /* 0x000fe20000010000 */
[----:B------:R-:W-:-:S02]  /*17550*/  MOV R6, 0x2 ;  /* 0x0000000200067802 */ /* 0x000fc40000000f00 */
[----:B------:R-:W-:Y:S02]  /*17560*/  MOV R3, 0x17580 ;  /* 0x0001758000037802 */ /* 0x000fe40000000f00 */
[----:B-1---5:R-:W-:Y:S05]  /*17570*/  CALL.REL.NOINC `($__internal_10_$__cuda_sm70_shflsync_bfly_p) ;  /* 0x00000f3000007944 */ /* 0x022fea0003c00000 */
[----:B------:R-:W2:Y:S01]  /*17580*/  LDL.LU R2, [R1+0xc] ;  /* 0x00000c0001027983 */ /* 0x000ea20000300800 */
[----:B------:R-:W-:Y:S01]  /*17590*/  MOV R3, 0x175e0 ;  /* 0x000175e000037802 */ /* 0x000fe20000000f00 */
[----:B--2---:R-:W-:Y:S01]  /*175a0*/  FADD.FTZ R5, R2, R6 ;  /* 0x0000000602057221 */ /* 0x004fe20000010000 */
[----:B------:R-:W-:-:S04]  /*175b0*/  MOV R6, 0x1 ;  /* 0x0000000100067802 */ /* 0x000fc80000000f00 */
[----:B------:R-:W-:Y:S02]  /*175c0*/  MOV R2, R5 ;  /* 0x0000000500027202 */ /* 0x000fe40000000f00 */
[----:B------:R-:W-:Y:S05]  /*175d0*/  CALL.REL.NOINC `($__internal_10_$__cuda_sm70_shflsync_bfly_p) ;  /* 0x00000ed000007944 */ /* 0x000fea0003c00000 */
[----:B------:R-:W-:Y:S05]  /*175e0*/  BRA `(.L_x_655) ;  /* 0xffffb86000007947 */ /* 0x000fea000383ffff */
.L_x_595:
[----:B-1234-:R-:W-:Y:S01]  /*175f0*/  IMAD.MOV.U32 R9, RZ, RZ, R7 ;  /* 0x000000ffff097224 */ /* 0x01efe200078e0007 */
[----:B------:R-:W-:Y:S01]  /*17600*/  MOV R5, RZ ;  /* 0x000000ff00057202 */ /* 0x000fe20000000f00 */
[----:B------:R-:W-:Y:S01]  /*17610*/  IMAD.MOV.U32 R3, RZ, RZ, 0x181f ;  /* 0x0000181fff037424 */ /* 0x000fe200078e00ff */
[----:B------:R-:W-:Y:S02]  /*17620*/  MOV R2, 0x17640 ;  /* 0x0001764000027802 */ /* 0x000fe40000000f00 */
[----:B------:R-:W-:Y:S05]  /*17630*/  CALL.REL.NOINC `($__internal_11_$__cuda_sm70_shflsync_idx_p) ;  /* 0x00000ec000007944 */ /* 0x000fea0003c00000 */
[----:B------:R-:W-:Y:S01]  /*17640*/  MOV R11, R5 ;  /* 0x00000005000b7202 */ /* 0x000fe20000000f00 */
[----:B------:R-:W-:Y:S05]  /*17650*/  BRA `(.L_x_656) ;  /* 0xffffcc6000007947 */ /* 0x000fea000383ffff */
.L_x_596:
[----:B------:R-:W-:Y:S01]  /*17660*/  IMAD.MOV.U32 R9, RZ, RZ, R10 ;  /* 0x000000ffff097224 */ /* 0x000fe200078e000a */
[----:B------:R-:W-:Y:S01]  /*17670*/  MOV R5, RZ ;  /* 0x000000ff00057202 */ /* 0x000fe20000000f00 */
[----:B------:R-:W-:Y:S01]  /*17680*/  IMAD.MOV.U32 R3, RZ, RZ, 0x181f ;  /* 0x0000181fff037424 */ /* 0x000fe200078e00ff */
[----:B------:R-:W-:Y:S02]  /*17690*/  MOV R2, 0x176b0 ;  /* 0x000176b000027802 */ /* 0x000fe40000000f00 */
[----:B-12---:R-:W-:Y:S05]  /*176a0*/  CALL.REL.NOINC `($__internal_11_$__cuda_sm70_shflsync_idx_p) ;  /* 0x00000e5000007944 */ /* 0x006fea0003c00000 */
[----:B------:R-:W-:Y:S01]  /*176b0*/  MOV R2, R5 ;  /* 0x0000000500027202 */ /* 0x000fe20000000f00 */
[----:B------:R-:W-:Y:S05]  /*176c0*/  BRA `(.L_x_657) ;  /* 0xffffcc1000007947 */ /* 0x000fea000383ffff */
.L_x_599:
[----:B--2---:R-:W-:Y:S01]  /*176d0*/  IMAD.MOV.U32 R9, RZ, RZ, R7 ;  /* 0x000000ffff097224 */ /* 0x004fe200078e0007 */
[----:B------:R-:W-:Y:S01]  /*176e0*/  MOV R5, 0x1 ;  /* 0x0000000100057802 */ /* 0x000fe20000000f00 */
[----:B------:R-:W-:Y:S01]  /*176f0*/  IMAD.MOV.U32 R3, RZ, RZ, 0x181f ;  /* 0x0000181fff037424 */ /* 0x000fe200078e00ff */
[----:B----4-:R-:W-:-:S02]  /*17700*/  MOV R2, 0x17720 ;  /* 0x0001772000027802 */ /* 0x010fc40000000f00 */
[----:B-1-3--:R-:W-:Y:S05]  /*17710*/  CALL.REL.NOINC `($__internal_11_$__cuda_sm70_shflsync_idx_p) ;  /* 0x00000de000007944 */ /* 0x00afea0003c00000 */
[----:B------:R-:W-:Y:S01]  /*17720*/  IMAD.MOV.U32 R11, RZ, RZ, R5 ;  /* 0x000000ffff0b7224 */ /* 0x000fe200078e0005 */
[----:B------:R-:W-:Y:S01]  /*17730*/  MOV R5, 0x1 ;  /* 0x0000000100057802 */ /* 0x000fe20000000f00 */
[----:B------:R-:W-:Y:S01]  /*17740*/  IMAD.MOV.U32 R9, RZ, RZ, R10 ;  /* 0x000000ffff097224 */ /* 0x000fe200078e000a */
[----:B------:R-:W-:-:S02]  /*17750*/  MOV R3, 0x181f ;  /* 0x0000181f00037802 */ /* 0x000fc40000000f00 */
[----:B------:R-:W-:Y:S02]  /*17760*/  MOV R2, 0x17780 ;  /* 0x0001778000027802 */ /* 0x000fe40000000f00 */
[----:B------:R-:W-:Y:S05]  /*17770*/  CALL.REL.NOINC `($__internal_11_$__cuda_sm70_shflsync_idx_p) ;  /* 0x00000d8000007944 */ /* 0x000fea0003c00000 */
[----:B------:R-:W-:Y:S01]  /*17780*/  MOV R2, R5 ;  /* 0x0000000500027202 */ /* 0x000fe20000000f00 */
[----:B------:R-:W-:Y:S05]  /*17790*/  BRA `(.L_x_658) ;  /* 0xffffcc4000007947 */ /* 0x000fea000383ffff */
.L_x_602:
[----:B-1----:R-:W-:Y:S01]  /*177a0*/  IMAD.MOV.U32 R9, RZ, RZ, R7 ;  /* 0x000000ffff097224 */ /* 0x002fe200078e0007 */
[----:B------:R-:W-:Y:S01]  /*177b0*/  MOV R5, 0x2 ;  /* 0x0000000200057802 */ /* 0x000fe20000000f00 */
[----:B------:R-:W-:Y:S01]  /*177c0*/  IMAD.MOV.U32 R3, RZ, RZ, 0x181f ;  /* 0x0000181fff037424 */ /* 0x000fe200078e00ff */
[----:B----4-:R-:W-:Y:S02]  /*177d0*/  MOV R2, 0x177f0 ;  /* 0x000177f000027802 */ /* 0x010fe40000000f00 */
[----:B--23--:R-:W-:Y:S05]  /*177e0*/  CALL.REL.NOINC `($__internal_11_$__cuda_sm70_shflsync_idx_p) ;  /* 0x00000d1000007944 */ /* 0x00cfea0003c00000 */
[----:B------:R-:W-:Y:S01]  /*177f0*/  MOV R11, R5 ;  /* 0x00000005000b7202 */ /* 0x000fe20000000f00 */
[----:B------:R-:W-:Y:S05]  /*17800*/  BRA `(.L_x_659) ;  /* 0xffffccd000007947 */ /* 0x000fea000383ffff */
.L_x_603:
[----:B------:R-:W-:Y:S01]  /*17810*/  IMAD.MOV.U32 R9, RZ, RZ, R10 ;  /* 0x000000ffff097224 */ /* 0x000fe200078e000a */
[----:B------:R-:W-:Y:S01]  /*17820*/  MOV R5, 0x2 ;  /* 0x0000000200057802 */ /* 0x000fe20000000f00 */
[----:B------:R-:W-:Y:S01]  /*17830*/  IMAD.MOV.U32 R3, RZ, RZ, 0x181f ;  /* 0x0000181fff037424 */ /* 0x000fe200078e00ff */
[----:B----4-:R-:W-:Y:S02]  /*17840*/  MOV R2, 0x17860 ;  /* 0x0001786000027802 */ /* 0x010fe40000000f00 */
[----:B-123--:R-:W-:Y:S05]  /*17850*/  CALL.REL.NOINC `($__internal_11_$__cuda_sm70_shflsync_idx_p) ;  /* 0x00000ca000007944 */ /* 0x00efea0003c00000 */
[----:B------:R-:W-:Y:S01]  /*17860*/  MOV R2, R5 ;  /* 0x0000000500027202 */ /* 0x000fe20000000f00 */
[----:B------:R-:W-:Y:S05]  /*17870*/  BRA `(.L_x_660) ;  /* 0xffffcc8000007947 */ /* 0x000fea000383ffff */
.L_x_606:
[----:B-1----:R-:W-:Y:S01]  /*17880*/  IMAD.MOV.U32 R9, RZ, RZ, R7 ;  /* 0x000000ffff097224 */ /* 0x002fe200078e0007 */
[----:B------:R-:W-:Y:S01]  /*17890*/  MOV R5, 0x3 ;  /* 0x0000000300057802 */ /* 0x000fe20000000f00 */
[----:B------:R-:W-:Y:S01]  /*178a0*/  IMAD.MOV.U32 R3, RZ, RZ, 0x181f ;  /* 0x0000181fff037424 */ /* 0x000fe200078e00ff */
[----:B------:R-:W-:-:S02]  /*178b0*/  MOV R2, 0x178d0 ;  /* 0x000178d000027802 */ /* 0x000fc40000000f00 */
[----:B--234-:R-:W-:Y:S05]  /*178c0*/  CALL.REL.NOINC `($__internal_11_$__cuda_sm70_shflsync_idx_p) ;  /* 0x00000c3000007944 */ /* 0x01cfea0003c00000 */
[----:B------:R-:W-:Y:S01]  /*178d0*/  IMAD.MOV.U32 R7, RZ, RZ, R5 ;  /* 0x000000ffff077224 */ /* 0x000fe200078e0005 */
[----:B------:R-:W-:Y:S01]  /*178e0*/  MOV R5, 0x3 ;  /* 0x0000000300057802 */ /* 0x000fe20000000f00 */
[----:B------:R-:W-:Y:S01]  /*178f0*/  IMAD.MOV.U32 R9, RZ, RZ, R10 ;  /* 0x000000ffff097224 */ /* 0x000fe200078e000a */
[----:B------:R-:W-:-:S02]  /*17900*/  MOV R3, 0x181f ;  /* 0x0000181f00037802 */ /* 0x000fc40000000f00 */
[----:B------:R-:W-:Y:S02]  /*17910*/  MOV R2, 0x17930 ;  /* 0x0001793000027802 */ /* 0x000fe40000000f00 */
[----:B------:R-:W-:Y:S05]  /*17920*/  CALL.REL.NOINC `($__internal_11_$__cuda_sm70_shflsync_idx_p) ;  /* 0x00000bd000007944 */ /* 0x000fea0003c00000 */
[----:B------:R-:W-:Y:S05]  /*17930*/  BRA `(.L_x_661) ;  /* 0xffffccd000007947 */ /* 0x000fea000383ffff */
.L_x_608:
[----:B------:R-:W-:Y:S01]  /*17940*/  IMAD.MOV.U32 R9, RZ, RZ, R28 ;  /* 0x000000ffff097224 */ /* 0x000fe200078e001c */
[----:B------:R-:W-:Y:S01]  /*17950*/  MOV R5, RZ ;  /* 0x000000ff00057202 */ /* 0x000fe20000000f00 */
[----:B------:R-:W-:Y:S01]  /*17960*/  IMAD.MOV.U32 R3, RZ, RZ, 0x1c1f ;  /* 0x00001c1fff037424 */ /* 0x000fe200078e00ff */
[----:B------:R-:W-:Y:S02]  /*17970*/  MOV R2, 0x17990 ;  /* 0x0001799000027802 */ /* 0x000fe40000000f00 */
[----:B-1----:R-:W-:Y:S05]  /*17980*/  CALL.REL.NOINC `($__internal_11_$__cuda_sm70_shflsync_idx_p) ;  /* 0x00000b7000007944 */ /* 0x002fea0003c00000 */
[----:B------:R-:W-:Y:S01]  /*17990*/  MOV R4, R5 ;  /* 0x0000000500047202 */ /* 0x000fe20000000f00 */
[----:B------:R-:W-:Y:S05]  /*179a0*/  BRA `(.L_x_662) ;  /* 0xffffcf6000007947 */ /* 0x000fea000383ffff */
.L_x_609:
[----:B------:R-:W-:Y:S01]  /*179b0*/  IMAD.MOV.U32 R9, RZ, RZ, R29 ;  /* 0x000000ffff097224 */ /* 0x000fe200078e001d */
[----:B------:R-:W-:Y:S01]  /*179c0*/  MOV R5, RZ ;  /* 0x000000ff00057202 */ /* 0x000fe20000000f00 */
[----:B------:R-:W-:Y:S01]  /*179d0*/  IMAD.MOV.U32 R3, RZ, RZ, 0x1c1f ;  /* 0x00001c1fff037424 */ /* 0x000fe200078e00ff */
[----:B------:R-:W-:Y:S02]  /*179e0*/  MOV R2, 0x17a00 ;  /* 0x00017a0000027802 */ /* 0x000fe40000000f00 */
[----:B-123--:R-:W-:Y:S05]  /*179f0*/  CALL.REL.NOINC `($__internal_11_$__cuda_sm70_shflsync_idx_p) ;  /* 0x00000b0000007944 */ /* 0x00efea0003c00000 */
[----:B------:R-:W-:Y:S01]  /*17a00*/  MOV R0, R5 ;  /* 0x0000000500007202 */ /* 0x000fe20000000f00 */
[----:B------:R-:W-:Y:S05]  /*17a10*/  BRA `(.L_x_663) ;  /* 0xffffcf1000007947 */ /* 0x000fea000383ffff */
.L_x_612:
[----:B------:R-:W-:Y:S01]  /*17a20*/  IMAD.MOV.U32 R9, RZ, RZ, R28 ;  /* 0x000000ffff097224 */ /* 0x000fe200078e001c */
[----:B------:R-:W-:Y:S01]  /*17a30*/  MOV R5, 0x1 ;  /* 0x0000000100057802 */ /* 0x000fe20000000f00 */
[----:B---3--:R-:W-:Y:S01]  /*17a40*/  IMAD.MOV.U32 R3, RZ, RZ, 0x1c1f ;  /* 0x00001c1fff037424 */ /* 0x008fe200078e00ff */
[----:B------:R-:W-:-:S02]  /*17a50*/  MOV R2, 0x17a70 ;  /* 0x00017a7000027802 */ /* 0x000fc40000000f00 */
[----:B--2-4-:R-:W-:Y:S05]  /*17a60*/  CALL.REL.NOINC `($__internal_11_$__cuda_sm70_shflsync_idx_p) ;  /* 0x00000a9000007944 */ /* 0x014fea0003c00000 */
        /* <DEDUP_REMOVED lines=8> */
.L_x_616:
[----:B------:R-:W-:Y:S01]  /*17af0*/  IMAD.MOV.U32 R9, RZ, RZ, R6 ;  /* 0x000000ffff097224 */ /* 0x000fe200078e0006 */
[----:B------:R-:W-:Y:S01]  /*17b00*/  MOV R5, RZ ;  /* 0x000000ff00057202 */ /* 0x000fe20000000f00 */
[----:B------:R-:W-:Y:S01]  /*17b10*/  IMAD.MOV.U32 R3, RZ, RZ, 0x181f ;  /* 0x0000181fff037424 */ /* 0x000fe200078e00ff */
[----:B------:R-:W-:Y:S02]  /*17b20*/  MOV R2, 0x17b40 ;  /* 0x00017b4000027802 */ /* 0x000fe40000000f00 */
[----:B------:R-:W-:Y:S05]  /*17b30*/  CALL.REL.NOINC `($__internal_11_$__cuda_sm70_shflsync_idx_p) ;  /* 0x000009c000007944 */ /* 0x000fea0003c00000 */
[----:B------:R-:W-:Y:S01]  /*17b40*/  MOV R11, R5 ;  /* 0x00000005000b7202 */ /* 0x000fe20000000f00 */
[----:B------:R-:W-:Y:S05]  /*17b50*/  BRA `(.L_x_665) ;  /* 0xffffe03000007947 */ /* 0x000fea000383ffff */
.L_x_617:
[----:B------:R-:W-:Y:S01]  /*17b60*/  IMAD.MOV.U32 R9, RZ, RZ, R10 ;  /* 0x000000ffff097224 */ /* 0x000fe200078e000a */
[----:B------:R-:W-:Y:S01]  /*17b70*/  MOV R5, RZ ;  /* 0x000000ff00057202 */ /* 0x000fe20000000f00 */
[----:B------:R-:W-:Y:S01]  /*17b80*/  IMAD.MOV.U32 R3, RZ, RZ, 0x181f ;  /* 0x0000181fff037424 */ /* 0x000fe200078e00ff */
[----:B------:R-:W-:Y:S02]  /*17b90*/  MOV R2, 0x17bb0 ;  /* 0x00017bb000027802 */ /* 0x000fe40000000f00 */
[----:B-12---:R-:W-:Y:S05]  /*17ba0*/  CALL.REL.NOINC `($__internal_11_$__cuda_sm70_shflsync_idx_p) ;  /* 0x0000095000007944 */ /* 0x006fea0003c00000 */
[----:B------:R-:W-:Y:S01]  /*17bb0*/  MOV R2, R5 ;  /* 0x0000000500027202 */ /* 0x000fe20000000f00 */
[----:B------:R-:W-:Y:S05]  /*17bc0*/  BRA `(.L_x_666) ;  /* 0xffffdfe000007947 */ /* 0x000fea000383ffff */
.L_x_620:
[----:B------:R-:W-:Y:S01]  /*17bd0*/  IMAD.MOV.U32 R9, RZ, RZ, R6 ;  /* 0x000000ffff097224 */ /* 0x000fe200078e0006 */
[----:B--2---:R-:W-:Y:S01]  /*17be0*/  MOV R5, 0x1 ;  /* 0x0000000100057802 */ /* 0x004fe20000000f00 */
        /* <DEDUP_REMOVED lines=11> */
.L_x_623:
[----:B------:R-:W-:Y:S01]  /*17ca0*/  IMAD.MOV.U32 R9, RZ, RZ, R6 ;  /* 0x000000ffff097224 */ /* 0x000fe200078e0006 */
[----:B-1----:R-:W-:Y:S01]  /*17cb0*/  MOV R5, 0x2 ;  /* 0x0000000200057802 */ /* 0x002fe20000000f00 */
[----:B------:R-:W-:Y:S01]  /*17cc0*/  IMAD.MOV.U32 R3, RZ, RZ, 0x181f ;  /* 0x0000181fff037424 */ /* 0x000fe200078e00ff */
[----:B----4-:R-:W-:Y:S02]  /*17cd0*/  MOV R2, 0x17cf0 ;  /* 0x00017cf000027802 */ /* 0x010fe40000000f00 */
[----:B--23--:R-:W-:Y:S05]  /*17ce0*/  CALL.REL.NOINC `($__internal_11_$__cuda_sm70_shflsync_idx_p) ;  /* 0x0000081000007944 */ /* 0x00cfea0003c00000 */
[----:B------:R-:W-:Y:S01]  /*17cf0*/  MOV R11, R5 ;  /* 0x00000005000b7202 */ /* 0x000fe20000000f00 */
[----:B------:R-:W-:Y:S05]  /*17d00*/  BRA `(.L_x_668) ;  /* 0xffffe0b000007947 */ /* 0x000fea000383ffff */
.L_x_624:
[----:B------:R-:W-:Y:S01]  /*17d10*/  IMAD.MOV.U32 R9, RZ, RZ, R10 ;  /* 0x000000ffff097224 */ /* 0x000fe200078e000a */
[----:B------:R-:W-:Y:S01]  /*17d20*/  MOV R5, 0x2 ;  /* 0x0000000200057802 */ /* 0x000fe20000000f00 */
[----:B------:R-:W-:Y:S01]  /*17d30*/  IMAD.MOV.U32 R3, RZ, RZ, 0x181f ;  /* 0x0000181fff037424 */ /* 0x000fe200078e00ff */
[----:B----4-:R-:W-:Y:S02]  /*17d40*/  MOV R2, 0x17d60 ;  /* 0x00017d6000027802 */ /* 0x010fe40000000f00 */
[----:B-123--:R-:W-:Y:S05]  /*17d50*/  CALL.REL.NOINC `($__internal_11_$__cuda_sm70_shflsync_idx_p) ;  /* 0x000007a000007944 */ /* 0x00efea0003c00000 */
[----:B------:R-:W-:Y:S01]  /*17d60*/  MOV R2, R5 ;  /* 0x0000000500027202 */ /* 0x000fe20000000f00 */
[----:B------:R-:W-:Y:S05]  /*17d70*/  BRA `(.L_x_669) ;  /* 0xffffe06000007947 */ /* 0x000fea000383ffff */
.L_x_627:
[----:B------:R-:W-:Y:S01]  /*17d80*/  IMAD.MOV.U32 R9, RZ, RZ, R6 ;  /* 0x000000ffff097224 */ /* 0x000fe200078e0006 */
[----:B-1----:R-:W-:Y:S01]  /*17d90*/  MOV R5, 0x3 ;  /* 0x0000000300057802 */ /* 0x002fe20000000f00 */
        /* <DEDUP_REMOVED lines=11> */
.L_x_629:
[----:B------:R-:W-:Y:S01]  /*17e50*/  IMAD.MOV.U32 R9, RZ, RZ, R62 ;  /* 0x000000ffff097224 */ /* 0x000fe200078e003e */
[----:B------:R-:W-:Y:S01]  /*17e60*/  MOV R5, RZ ;  /* 0x000000ff00057202 */ /* 0x000fe20000000f00 */
[----:B------:R-:W-:Y:S01]  /*17e70*/  IMAD.MOV.U32 R3, RZ, RZ, 0x1f ;  /* 0x0000001fff037424 */ /* 0x000fe200078e00ff */
[----:B------:R-:W-:Y:S02]  /*17e80*/  MOV R2, 0x17ea0 ;  /* 0x00017ea000027802 */ /* 0x000fe40000000f00 */
[----:B----4-:R-:W-:Y:S05]  /*17e90*/  CALL.REL.NOINC `($__internal_11_$__cuda_sm70_shflsync_idx_p) ;  /* 0x0000066000007944 */ /* 0x010fea0003c00000 */
[----:B------:R-:W-:Y:S01]  /*17ea0*/  MOV R10, R5 ;  /* 0x00000005000a7202 */ /* 0x000fe20000000f00 */
[----:B------:R-:W-:Y:S05]  /*17eb0*/  BRA `(.L_x_671) ;  /* 0xffffe1f000007947 */ /* 0x000fea000383ffff */
.L_x_630:
[----:B------:R-:W-:Y:S01]  /*17ec0*/  IMAD.MOV.U32 R9, RZ, RZ, R62 ;  /* 0x000000ffff097224 */ /* 0x000fe200078e003e */
[----:B------:R-:W-:Y:S01]  /*17ed0*/  MOV R5, 0x1 ;  /* 0x0000000100057802 */ /* 0x000fe20000000f00 */
[----:B------:R-:W-:Y:S01]  /*17ee0*/  IMAD.MOV.U32 R3, RZ, RZ, 0x1f ;  /* 0x0000001fff037424 */ /* 0x000fe200078e00ff */
[----:B------:R-:W-:Y:S02]  /*17ef0*/  MOV R2, 0x17f10 ;  /* 0x00017f1000027802 */ /* 0x000fe40000000f00 */
[----:B-12---:R-:W-:Y:S05]  /*17f00*/  CALL.REL.NOINC `($__internal_11_$__cuda_sm70_shflsync_idx_p) ;  /* 0x000005f000007944 */ /* 0x006fea0003c00000 */
[----:B------:R-:W-:Y:S01]  /*17f10*/  MOV R8, R5 ;  /* 0x0000000500087202 */ /* 0x000fe20000000f00 */
[----:B------:R-:W-:Y:S05]  /*17f20*/  BRA `(.L_x_672) ;  /* 0xffffe1a000007947 */ /* 0x000fea000383ffff */
.L_x_631:
[----:B------:R-:W-:Y:S02]  /*17f30*/  MOV R2, 0x1 ;  /* 0x0000000100027802 */ /* 0x000fe40000000f00 */
[----:B------:R-:W-:-:S02]  /*17f40*/  MOV R3, 0x17f60 ;  /* 0x00017f6000037802 */ /* 0x000fc40000000f00 */
[----:B-1234-:R-:W-:Y:S05]  /*17f50*/  CALL.REL.NOINC `($__internal_12_$__cuda_sm70_shflsync_up_p) ;  /* 0x000005f000007944 */ /* 0x01efea0003c00000 */
[----:B------:R-:W-:Y:S05]  /*17f60*/  BRA `(.L_x_673) ;  /* 0xffffe29000007947 */ /* 0x000fea000383ffff */
.L_x_632:
[----:B------:R-:W-:Y:S02]  /*17f70*/  MOV R2, 0x2 ;  /* 0x0000000200027802 */ /* 0x000fe40000000f00 */
[----:B------:R-:W-:-:S02]  /*17f80*/  MOV R3, 0x17fa0 ;  /* 0x00017fa000037802 */ /* 0x000fc40000000f00 */
[----:B--2-4-:R-:W-:Y:S05]  /*17f90*/  CALL.REL.NOINC `($__internal_12_$__cuda_sm70_shflsync_up_p) ;  /* 0x000005b000007944 */ /* 0x014fea0003c00000 */
[----:B------:R-:W-:Y:S01]  /*17fa0*/  SEL R3, R4, RZ, P1 ;  /* 0x000000ff04037207 */ /* 0x000fe20000800000 */
[----:B------:R-:W-:-:S04]  /*17fb0*/  IMAD.MOV.U32 R2, RZ, RZ, 0x4 ;  /* 0x00000004ff027424 */ /* 0x000fc800078e00ff */
[----:B------:R-:W-:Y:S01]  /*17fc0*/  IMAD.IADD R0, R0, 0x1, R3 ;  /* 0x0000000100007824 */ /* 0x000fe200078e0203 */
        /* <DEDUP_REMOVED lines=21> */
.L_x_636:
[----:B------:R-:W-:Y:S02]  /*18120*/  MOV R2, 0x1 ;  /* 0x0000000100027802 */ /* 0x000fe40000000f00 */
[----:B------:R-:W-:Y:S02]  /*18130*/  MOV R3, 0x18150 ;  /* 0x0001815000037802 */ /* 0x000fe40000000f00 */
[----:B------:R-:W-:Y:S05]  /*18140*/  CALL.REL.NOINC `($__internal_12_$__cuda_sm70_shflsync_up_p) ;  /* 0x0000040000007944 */ /* 0x000fea0003c00000 */
[----:B------:R-:W-:Y:S01]  /*18150*/  MOV R2, R4 ;  /* 0x0000000400027202 */ /* 0x000fe20000000f00 */
[----:B------:R-:W-:Y:S05]  /*18160*/  BRA `(.L_x_675) ;  /* 0xffffe2f000007947 */ /* 0x000fea000383ffff */
.L_x_637:
        /* <DEDUP_REMOVED lines=27> */
.L_x_639:
[----:B------:R-:W-:Y:S02]  /*18320*/  SEL R0, RZ, 0x1, P0 ;  /* 0x00000001ff007807 */ /* 0x000fe40000000000 */
[----:B------:R-:W-:Y:S02]  /*18330*/  MOV R2, 0x18350 ;  /* 0x0001835000027802 */ /* 0x000fe40000000f00 */
[----:B-1----:R-:W-:Y:S05]  /*18340*/  CALL.REL.NOINC `($__internal_13_$__cuda_sm70_votesync_ballot) ;  /* 0x0000027000007944 */ /* 0x002fea0003c00000 */
[----:B------:R-:W-:Y:S01]  /*18350*/  MOV R12, R0 ;  /* 0x00000000000c7202 */ /* 0x000fe20000000f00 */
[----:B------:R-:W-:Y:S05]  /*18360*/  BRA `(.L_x_677) ;  /* 0xffffe28000007947 */ /* 0x000fea000383ffff */
.L_x_640:
[----:B------:R-:W-:Y:S01]  /*18370*/  IMAD.MOV.U32 R9, RZ, RZ, R6 ;  /* 0x000000ffff097224 */ /* 0x000fe200078e0006 */
[----:B------:R-:W-:Y:S01]  /*18380*/  MOV R5, R0 ;  /* 0x0000000000057202 */ /* 0x000fe20000000f00 */
[----:B------:R-:W-:Y:S01]  /*18390*/  IMAD.MOV.U32 R3, RZ, RZ, 0x1f ;  /* 0x0000001fff037424 */ /* 0x000fe200078e00ff */
[----:B--2---:R-:W-:Y:S02]  /*183a0*/  MOV R2, 0x183c0 ;  /* 0x000183c000027802 */ /* 0x004fe40000000f00 */
[----:B-1----:R-:W-:Y:S05]  /*183b0*/  CALL.REL.NOINC `($__internal_11_$__cuda_sm70_shflsync_idx_p) ;  /* 0x0000014000007944 */ /* 0x002fea0003c00000 */
[----:B------:R-:W-:Y:S01]  /*183c0*/  IMAD.MOV.U32 R11, RZ, RZ, R5 ;  /* 0x000000ffff0b7224 */ /* 0x000fe200078e0005 */
[----:B------:R-:W-:Y:S01]  /*183d0*/  MOV R5, R0 ;  /* 0x0000000000057202 */ /* 0x000fe20000000f00 */
[----:B------:R-:W-:Y:S01]  /*183e0*/  IMAD.MOV.U32 R9, RZ, RZ, R7 ;  /* 0x000000ffff097224 */ /* 0x000fe200078e0007 */
[----:B------:R-:W-:-:S02]  /*183f0*/  MOV R3, 0x1f ;  /* 0x0000001f00037802 */ /* 0x000fc40000000f00 */
[----:B------:R-:W-:Y:S02]  /*18400*/  MOV R2, 0x18420 ;  /* 0x0001842000027802 */ /* 0x000fe40000000f00 */
[----:B------:R-:W-:Y:S05]  /*18410*/  CALL.REL.NOINC `($__internal_11_$__cuda_sm70_shflsync_idx_p) ;  /* 0x000000e000007944 */ /* 0x000fea0003c00000 */
[----:B------:R-:W-:Y:S01]  /*18420*/  MOV R7, R5 ;  /* 0x0000000500077202 */ /* 0x000fe20000000f00 */
[----:B------:R-:W-:Y:S05]  /*18430*/  BRA `(.L_x_678) ;  /* 0xffffe22000007947 */ /* 0x000fea000383ffff */
.L_x_643:
[----:B------:R-:W-:Y:S01]  /*18440*/  IMAD.MOV.U32 R9, RZ, RZ, R4 ;  /* 0x000000ffff097224 */ /* 0x000fe200078e0004 */
[----:B------:R-:W-:Y:S01]  /*18450*/  MOV R5, R0 ;  /* 0x0000000000057202 */ /* 0x000fe20000000f00 */
[----:B------:R-:W-:Y:S01]  /*18460*/  IMAD.MOV.U32 R3, RZ, RZ, 0x1f ;  /* 0x0000001fff037424 */ /* 0x000fe200078e00ff */
[----:B--2---:R-:W-:Y:S02]  /*18470*/  MOV R2, 0x18490 ;  /* 0x0001849000027802 */ /* 0x004fe40000000f00 */
[----:B-1--4-:R-:W-:Y:S05]  /*18480*/  CALL.REL.NOINC `($__internal_11_$__cuda_sm70_shflsync_idx_p) ;  /* 0x0000007000007944 */ /* 0x012fea0003c00000 */
[----:B------:R-:W-:Y:S01]  /*18490*/  MOV R13, R5 ;  /* 0x00000005000d7202 */ /* 0x000fe20000000f00 */
[----:B------:R-:W-:Y:S05]  /*184a0*/  BRA `(.L_x_642) ;  /* 0xffffe21000007947 */ /* 0x000fea000383ffff */
        .weak           $__internal_10_$__cuda_sm70_shflsync_bfly_p
        .type           $__internal_10_$__cuda_sm70_shflsync_bfly_p,@function
        .size           $__internal_10_$__cuda_sm70_shflsync_bfly_p,($__internal_11_$__cuda_sm70_shflsync_idx_p - $__internal_10_$__cuda_sm70_shflsync_bfly_p)
$__internal_10_$__cuda_sm70_shflsync_bfly_p:
[----:B------:R-:W-:Y:S04]  /*184b0*/  WARPSYNC R7 ;  /* 0x0000000700007348 */ /* 0x000fe80003800000 */
[----:B------:R1:W2:Y:S02]  /*184c0*/  SHFL.BFLY PT, R6, R2, R6, R8 ;  /* 0x0c00000602067389 */ /* 0x0002a400000e0008 */
[----:B-1----:R-:W-:-:S02]  /*184d0*/  MOV R2, R3 ;  /* 0x0000000300027202 */ /* 0x002fc40000000f00 */
[----:B------:R-:W-:-:S04]  /*184e0*/  MOV R3, 0x0 ;  /* 0x0000000000037802 */ /* 0x000fc80000000f00 */
[----:B--2---:R-:W-:Y:S05]  /*184f0*/  RET.REL.NODEC R2 `(_ZN7cutlass13device_kernelIN5flash19enable_sm80_to_sm89INS1_16FlashAttnFwdSm80INS1_25CollectiveMainloopFwdSm80ILi8ELi1ELb1EN4cute5tupleIJNS5_1CILi128EEENS7_ILi96EEES8_EEELi128ENS_10bfloat16_tEfNS_4arch4Sm80ELb0ELb1ELb1ELb1ELb0ELb0ELb1ELb1EEENS1_21CollectiveEpilogueFwdINS6_IJS8_S8_S9_EEENS6_IJNS7_ILi1EEESH_SH_EEESB_SD_Li256ELb1ELb1ELb1ELb0EEENS1_36VarlenDynamicPersistentTileSchedulerILi128ELi96ELi256ELi256ELb1ELb1ELb0ELb1ELb0ELb1EEEEEEEEEvNT_6ParamsE) ;  /* 0xfffe7b0002007950 */ /* 0x004fea0003c3ffff */
        .weak           $__internal_11_$__cuda_sm70_shflsync_idx_p
        .type           $__internal_11_$__cuda_sm70_shflsync_idx_p,@function
        .size           $__internal_11_$__cuda_sm70_shflsync_idx_p,($__internal_12_$__cuda_sm70_shflsync_up_p - $__internal_11_$__cuda_sm70_shflsync_idx_p)
$__internal_11_$__cuda_sm70_shflsync_idx_p:
[----:B------:R-:W-:-:S04]  /*18500*/  MOV R63, 0xffffffff ;  /* 0xffffffff003f7802 */ /* 0x000fc80000000f00 */
[----:B------:R-:W-:Y:S04]  /*18510*/  WARPSYNC R63 ;  /* 0x0000003f00007348 */ /* 0x000fe80003800000 */
[----:B------:R1:W2:Y:S02]  /*18520*/  SHFL.IDX PT, R5, R9, R5, R3 ;  /* 0x0000000509057389 */ /* 0x0002a400000e0003 */
[----:B-1----:R-:W-:-:S04]  /*18530*/  MOV R3, 0x0 ;  /* 0x0000000000037802 */ /* 0x002fc80000000f00 */
[----:B--2---:R-:W-:Y:S05]  /*18540*/  RET.REL.NODEC R2 `(_ZN7cutlass13device_kernelIN5flash19enable_sm80_to_sm89INS1_16FlashAttnFwdSm80INS1_25CollectiveMainloopFwdSm80ILi8ELi1ELb1EN4cute5tupleIJNS5_1CILi128EEENS7_ILi96EEES8_EEELi128ENS_10bfloat16_tEfNS_4arch4Sm80ELb0ELb1ELb1ELb1ELb0ELb0ELb1ELb1EEENS1_21CollectiveEpilogueFwdINS6_IJS8_S8_S9_EEENS6_IJNS7_ILi1EEESH_SH_EEESB_SD_Li256ELb1ELb1ELb1ELb0EEENS1_36VarlenDynamicPersistentTileSchedulerILi128ELi96ELi256ELi256ELb1ELb1ELb0ELb1ELb0ELb1EEEEEEEEEvNT_6ParamsE) ;  /* 0xfffe7ab002007950 */ /* 0x004fea0003c3ffff */
        .weak           $__internal_12_$__cuda_sm70_shflsync_up_p
        .type           $__internal_12_$__cuda_sm70_shflsync_up_p,@function
        .size           $__internal_12_$__cuda_sm70_shflsync_up_p,($__internal_13_$__cuda_sm70_votesync_ballot - $__internal_12_$__cuda_sm70_shflsync_up_p)
$__internal_12_$__cuda_sm70_shflsync_up_p:
[----:B------:R-:W-:Y:S02]  /*18550*/  IMAD.MOV.U32 R4, RZ, RZ, RZ ;  /* 0x000000ffff047224 */ /* 0x000fe400078e00ff */
[----:B------:R-:W-:-:S04]  /*18560*/  IMAD.MOV.U32 R9, RZ, RZ, -0x1 ;  /* 0xffffffffff097424 */ /* 0x000fc800078e00ff */
[----:B------:R-:W-:Y:S04]  /*18570*/  WARPSYNC R9 ;  /* 0x0000000900007348 */ /* 0x000fe80003800000 */
[----:B------:R1:W2:Y:S02]  /*18580*/  SHFL.UP PT, R4, R0, R2, R4 ;  /* 0x0400000200047389 */ /* 0x0002a400000e0004 */
[----:B-1----:R-:W-:Y:S02]  /*18590*/  MOV R2, R3 ;  /* 0x0000000300027202 */ /* 0x002fe40000000f00 */
[----:B------:R-:W-:-:S04]  /*185a0*/  MOV R3, 0x0 ;  /* 0x0000000000037802 */ /* 0x000fc80000000f00 */
[----:B--2---:R-:W-:Y:S05]  /*185b0*/  RET.REL.NODEC R2 `(_ZN7cutlass13device_kernelIN5flash19enable_sm80_to_sm89INS1_16FlashAttnFwdSm80INS1_25CollectiveMainloopFwdSm80ILi8ELi1ELb1EN4cute5tupleIJNS5_1CILi128EEENS7_ILi96EEES8_EEELi128ENS_10bfloat16_tEfNS_4arch4Sm80ELb0ELb1ELb1ELb1ELb0ELb0ELb1ELb1EEENS1_21CollectiveEpilogueFwdINS6_IJS8_S8_S9_EEENS6_IJNS7_ILi1EEESH_SH_EEESB_SD_Li256ELb1ELb1ELb1ELb0EEENS1_36VarlenDynamicPersistentTileSchedulerILi128ELi96ELi256ELi256ELb1ELb1ELb0ELb1ELb0ELb1EEEEEEEEEvNT_6ParamsE) ;  /* 0xfffe7a4002007950 */ /* 0x004fea0003c3ffff */
        .weak           $__internal_13_$__cuda_sm70_votesync_ballot
        .type           $__internal_13_$__cuda_sm70_votesync_ballot,@function
        .size           $__internal_13_$__cuda_sm70_votesync_ballot,(.L_x_2689 - $__internal_13_$__cuda_sm70_votesync_ballot)
$__internal_13_$__cuda_sm70_votesync_ballot:
[----:B------:R-:W-:Y:S01]  /*185c0*/  ISETP.NE.U32.AND P0, PT, R0, 0x1, PT ;  /* 0x000000010000780c */ /* 0x000fe20003f05070 */
[----:B------:R-:W-:-:S04]  /*185d0*/  IMAD.MOV.U32 R3, RZ, RZ, -0x1 ;  /* 0xffffffffff037424 */ /* 0x000fc800078e00ff */
[----:B------:R-:W-:Y:S08]  /*185e0*/  WARPSYNC R3 ;  /* 0x0000000300007348 */ /* 0x000ff00003800000 */
[----:B------:R-:W-:-:S04]  /*185f0*/  VOTE.ANY R0, PT, !P0 ;  /* 0x0000000000007806 */ /* 0x000fc800040e0100 */
[----:B------:R-:W-:Y:S01]  /*18600*/  LOP3.LUT R0, R0, R3, RZ, 0xc0, !PT ;  /* 0x0000000300007212 */ /* 0x000fe200078ec0ff */
[----:B------:R-:W-:-:S04]  /*18610*/  IMAD.MOV.U32 R3, RZ, RZ, 0x0 ;  /* 0x00000000ff037424 */ /* 0x000fc800078e00ff */
[----:B------:R-:W-:Y:S05]  /*18620*/  RET.REL.NODEC R2 `(_ZN7cutlass13device_kernelIN5flash19enable_sm80_to_sm89INS1_16FlashAttnFwdSm80INS1_25CollectiveMainloopFwdSm80ILi8ELi1ELb1EN4cute5tupleIJNS5_1CILi128EEENS7_ILi96EEES8_EEELi128ENS_10bfloat16_tEfNS_4arch4Sm80ELb0ELb1ELb1ELb1ELb0ELb0ELb1ELb1EEENS1_21CollectiveEpilogueFwdINS6_IJS8_S8_S9_EEENS6_IJNS7_ILi1EEESH_SH_EEESB_SD_Li256ELb1ELb1ELb1ELb0EEENS1_36VarlenDynamicPersistentTileSchedulerILi128ELi96ELi256ELi256ELb1ELb1ELb0ELb1ELb0ELb1EEEEEEEEEvNT_6ParamsE) ;  /* 0xfffe79d002007950 */ /* 0x000fea0003c3ffff */
.L_x_679:
        /* <DEDUP_REMOVED lines=13> */
.L_x_2689:


//--------------------- .text._ZN7cutlass13device_kernelIN5flash19enable_sm80_to_sm89INS1_16FlashAttnFwdSm80INS1_25CollectiveMainloopFwdSm80ILi8ELi1ELb1EN4cute5tupleIJNS5_1CILi128EEENS7_ILi96EEES8_EEELi128ENS_10bfloat16_tEfNS_4arch4Sm80ELb0ELb1ELb1ELb1ELb0ELb1ELb1ELb1EEENS1_21CollectiveEpilogueFwdINS6_IJS8_S8_S9_EEENS6_IJNS7_ILi1EEESH_SH_EEESB_SD_Li256ELb1ELb1ELb1ELb0EEENS1_36VarlenDynamicPersistentTileSchedulerILi128ELi96ELi256ELi256ELb1ELb1ELb0ELb1ELb0ELb1EEEEEEEEEvNT_6ParamsE --------------------------
	.section	.text._ZN7cutlass13device_kernelIN5flash19enable_sm80_to_sm89INS1_16FlashAttnFwdSm80INS1_25CollectiveMainloopFwdSm80ILi8ELi1ELb1EN4cute5tupleIJNS5_1CILi128EEENS7_ILi96EEES8_EEELi128ENS_10bfloat16_tEfNS_4arch4Sm80ELb0ELb1ELb1ELb1ELb0ELb1ELb1ELb1EEENS1_21CollectiveEpilogueFwdINS6_IJS8_S8_S9_EEENS6_IJNS7_ILi1EEESH_SH_EEESB_SD_Li256ELb1ELb1ELb1ELb0EEENS1_36VarlenDynamicPersistentTileSchedulerILi128ELi96ELi256ELi256ELb1ELb1ELb0ELb1ELb0ELb1EEEEEEEEEvNT_6ParamsE,"ax",@progbits
	.sectioninfo	@"SHI_REGISTERS=255"
	.align	128
.text._ZN7cutlass13device_kernelIN5flash19enable_sm80_to_sm89INS1_16FlashAttnFwdSm80INS1_25CollectiveMainloopFwdSm80ILi8ELi1ELb1EN4cute5tupleIJNS5_1CILi128EEENS7_ILi96EEES8_EEELi128ENS_10bfloat16_tEfNS_4arch4Sm80ELb0ELb1ELb1ELb1ELb0ELb1ELb1ELb1EEENS1_21CollectiveEpilogueFwdINS6_IJS8_S8_S9_EEENS6_IJNS7_ILi1EEESH_SH_EEESB_SD_Li256ELb1ELb1ELb1ELb0EEENS1_36VarlenDynamicPersistentTileSchedulerILi128ELi96ELi256ELi256ELb1ELb1ELb0ELb1ELb0ELb1EEEEEEEEEvNT_6ParamsE:
        .type           _ZN7cutlass13device_kernelIN5flash19enable_sm80_to_sm89INS1_16FlashAttnFwdSm80INS1_25CollectiveMainloopFwdSm80ILi8ELi1ELb1EN4cute5tupleIJNS5_1CILi128EEENS7_ILi96EEES8_EEELi128ENS_10bfloat16_tEfNS_4arch4Sm80ELb0ELb1ELb1ELb1ELb0ELb1ELb1ELb1EEENS1_21CollectiveEpilogueFwdINS6_IJS8_S8_S9_EEENS6_IJNS7_ILi1EEESH_SH_EEESB_SD_Li256ELb1ELb1ELb1ELb0EEENS1_36VarlenDynamicPersistentTileSchedulerILi128ELi96ELi256ELi256ELb1ELb1ELb0ELb1ELb0ELb1EEEEEEEEEvNT_6ParamsE,@function
        .size           _ZN7cutlass13device_kernelIN5flash19enable_sm80_to_sm89INS1_16FlashAttnFwdSm80INS1_25CollectiveMainloopFwdSm80ILi8ELi1ELb1EN4cute5tupleIJNS5_1CILi128EEENS7_ILi96EEES8_EEELi128ENS_10bfloat16_tEfNS_4arch4Sm80ELb0ELb1ELb1ELb1ELb0ELb1ELb1ELb1EEENS1_21CollectiveEpilogueFwdINS6_IJS8_S8_S9_EEENS6_IJNS7_ILi1EEESH_SH_EEESB_SD_Li256ELb1ELb1ELb1ELb0EEENS1_36VarlenDynamicPersistentTileSchedulerILi128ELi96ELi256ELi256ELb1ELb1ELb0ELb1ELb0ELb1EEEEEEEEEvNT_6ParamsE,(.L_x_2694 - _ZN7cutlass13device_kernelIN5flash19enable_sm80_to_sm89INS1_16FlashAttnFwdSm80INS1_25CollectiveMainloopFwdSm80ILi8ELi1ELb1EN4cute5tupleIJNS5_1CILi128EEENS7_ILi96EEES8_EEELi128ENS_10bfloat16_tEfNS_4arch4Sm80ELb0ELb1ELb1ELb1ELb0ELb1ELb1ELb1EEENS1_21CollectiveEpilogueFwdINS6_IJS8_S8_S9_EEENS6_IJNS7_ILi1EEESH_SH_EEESB_SD_Li256ELb1ELb1ELb1ELb0EEENS1_36VarlenDynamicPersistentTileSchedulerILi128ELi96ELi256ELi256ELb1ELb1ELb0ELb1ELb0ELb1EEEEEEEEEvNT_6ParamsE)
        .other          _ZN7cutlass13device_kernelIN5flash19enable_sm80_to_sm89INS1_16FlashAttnFwdSm80INS1_25CollectiveMainloopFwdSm80ILi8ELi1ELb1EN4cute5tupleIJNS5_1CILi128EEENS7_ILi96EEES8_EEELi128ENS_10bfloat16_tEfNS_4arch4Sm80ELb0ELb1ELb1ELb1ELb0ELb1ELb1ELb1EEENS1_21CollectiveEpilogueFwdINS6_IJS8_S8_S9_EEENS6_IJNS7_ILi1EEESH_SH_EEESB_SD_Li256ELb1ELb1ELb1ELb0EEENS1_36VarlenDynamicPersistentTileSchedulerILi128ELi96ELi256ELi256ELb1ELb1ELb0ELb1ELb0ELb1EEEEEEEEEvNT_6ParamsE,@"STO_CUDA_ENTRY STV_DEFAULT"
_ZN7cutlass13device_kernelIN5flash19enable_sm80_to_sm89INS1_16FlashAttnFwdSm80INS1_25CollectiveMainloopFwdSm80ILi8ELi1ELb1EN4cute5tupleIJNS5_1CILi128EEENS7_ILi96EEES8_EEELi128ENS_10bfloat16_tEfNS_4arch4Sm80ELb0ELb1ELb1ELb1ELb0ELb1ELb1ELb1EEENS1_21CollectiveEpilogueFwdINS6_IJS8_S8_S9_EEENS6_IJNS7_ILi1EEESH_SH_EEESB_SD_Li256ELb1ELb1ELb1ELb0EEENS1_36VarlenDynamicPersistentTileSchedulerILi128ELi96ELi256ELi256ELb1ELb1ELb0ELb1ELb0ELb1EEEEEEEEEvNT_6ParamsE:
        /* <DEDUP_REMOVED lines=15> */
[----:B------:R-:W-:-:S03]  /*00f0*/  CS2R R8, SRZ ;  /* 0x0000000000087805 */ /* 0x000fc6000001ff00 */
        /* <DEDUP_REMOVED lines=10> */
[C---:B------:R-:W-:Y:S01]  /*01a0*/  ISETP.GE.U32.AND P4, PT, R14.reuse, 0x2, PT ;  /* 0x000000020e00780c */ /* 0x040fe20003f86070 */
[----:B------:R-:W-:Y:S01]  /*01b0*/  IMAD.MOV.U32 R7, RZ, RZ, RZ ;  /* 0x000000ffff077224 */ /* 0x000fe200078e00ff */
        /* <DEDUP_REMOVED lines=26> */
.L_x_685:
[----:B------:R-:W-:-:S04]  /*0360*/  IADD3 R0, R7, 0x1f, RZ ;  /* 0x0000001f07007810 */ /* 0x000fc80007ffe0ff */
[----:B------:R-:W-:-:S13]  /*0370*/  ISETP.GE.AND P0, PT, R0, c[0x0][0x53c], PT ;  /* 0x00014f0000007a0c */ /* 0x000fda0003f06270 */
[----:B------:R-:W-:Y:S05]  /*0380*/  @P0 BRA `(.L_x_682) ;  /* 0x00000c4000000947 */ /* 0x000fea0003800000 */
[----:B------:R-:W-:Y:S01]  /*0390*/  MOV R7, R0 ;  /* 0x0000000000077202 */ /* 0x000fe20000000f00 */
[----:B------:R-:W-:-:S03]  /*03a0*/  CS2R R8, SRZ ;  /* 0x0000000000087805 */ /* 0x000fc6000001ff00 */
[----:B------:R-:W-:-:S04]  /*03b0*/  IADD3 R0, R14, R7, RZ ;  /* 0x000000070e007210 */ /* 0x000fc80007ffe0ff */
[----:B------:R-:W-:-:S13]  /*03c0*/  ISETP.GE.OR P0, PT, R0, c[0x0][0x53c], !P6 ;  /* 0x00014f0000007a0c */ /* 0x000fda0007706670 */
[----:B------:R-:W-:Y:S02]  /*03d0*/  @!P0 MOV R2, 0x4 ;  /* 0x0000000400028802 */ /* 0x000fe40000000f00 */
[----:B------:R-:W-:-:S03]  /*03e0*/  @!P0 MOV R3, 0x4 ;  /* 0x0000000400038802 */ /* 0x000fc60000000f00 */
[----:B------:R-:W-:-:S04]  /*03f0*/  @!P0 IMAD.WIDE R4, R0, R2, c[0x0][0x580] ;  /* 0x0001600000048625 */ /* 0x000fc800078e0202 */
[----:B------:R-:W-:Y:S01]  /*0400*/  @!P0 IMAD.WIDE R2, R0, R3, c[0x0][0x578] ;  /* 0x00015e0000028625 */ /* 0x000fe200078e0203 */
[----:B------:R-:W2:Y:S04]  /*0410*/  @!P0 LDG.E R9, [R4.64] ;  /* 0x0000000804098981 */ /* 0x000ea8000c1e1900 */
[----:B------:R-:W2:Y:S02]  /*0420*/  @!P0 LDG.E R8, [R2.64] ;  /* 0x0000000802088981 */ /* 0x000ea4000c1e1900 */
[----:B--2---:R-:W-:Y:S01]  /*0430*/  IMAD R5, R9, R8, RZ ;  /* 0x0000000809057224 */ /* 0x004fe200078e02ff */
[----:B------:R-:W-:Y:S05]  /*0440*/  BRA.DIV ~URZ, `(.L_x_683) ;  /* 0x000214727f007947 */ /* 0x000fea000b800000 */
[----:B------:R1:W2:Y:S02]  /*0450*/  SHFL.UP PT, R0, R5, 0x1, RZ ;  /* 0x0420000005007989 */ /* 0x0002a400000e00ff */
.L_x_894:
        /* <DEDUP_REMOVED lines=16> */
.L_x_895:
[----:B--2---:R-:W-:-:S05]  /*0560*/  IMAD R0, R0, c[0x0][0x538], RZ ;  /* 0x00014e0000007a24 */ /* 0x004fca00078e02ff */
[----:B------:R-:W-:-:S04]  /*0570*/  IADD3 R6, R0, R6, RZ ;  /* 0x0000000600067210 */ /* 0x000fc80007ffe0ff */
[----:B------:R-:W-:-:S13]  /*0580*/  ISETP.GT.AND P0, PT, R6, UR4, PT ;  /* 0x0000000406007c0c */ /* 0x000fda000bf04270 */
[----:B-1----:R-:W-:Y:S05]  /*0590*/  @!P0 BRA `(.L_x_685) ;  /* 0xfffffdc000008947 */ /* 0x002fea000383ffff */
.L_x_681:
[----:B------:R-:W-:-:S05]  /*05a0*/  IADD3 R11, -R0, R6, RZ ;  /* 0x00000006000b7210 */ /* 0x000fca0007ffe1ff */
[----:B------:R-:W-:-:S05]  /*05b0*/  IMAD R0, R4, c[0x0][0x538], R11 ;  /* 0x00014e0004007a24 */ /* 0x000fca00078e020b */
[----:B------:R-:W-:Y:S01]  /*05c0*/  ISETP.GT.AND P0, PT, R0, UR4, PT ;  /* 0x0000000400007c0c */ /* 0x000fe2000bf04270 */
[----:B------:R-:W-:-:S12]  /*05d0*/  BRA.DIV ~URZ, `(.L_x_686) ;  /* 0x000214f27f007947 */ /* 0x000fd8000b800000 */
[----:B------:R-:W-:-:S04]  /*05e0*/  VOTE.ANY R10, PT, !P0 ;  /* 0x00000000000a7806 */ /* 0x000fc800040e0100 */
.L_x_896:
[----:B------:R-:W1:Y:S02]  /*05f0*/  POPC R6, R10 ;  /* 0x0000000a00067309 */ /* 0x000e640000000000 */
[----:B-1----:R-:W-:-:S05]  /*0600*/  IADD3 R0, R6, R7, RZ ;  /* 0x0000000706007210 */ /* 0x002fca0007ffe0ff */
[----:B------:R1:W-:Y:S01]  /*0610*/  STL [R1+0x2c], R0 ;  /* 0x00002c0001007387 */ /* 0x0003e20000100800 */
[----:B------:R-:W-:Y:S05]  /*0620*/  BRA.DIV ~URZ, `(.L_x_687) ;  /* 0x000214f27f007947 */ /* 0x000fea000b800000 */
[----:B------:R2:W3:Y:S01]  /*0630*/  SHFL.IDX PT, R12, R9, R6, 0x1f ;  /* 0x00001f06090c7589 */ /* 0x0004e200000e0000 */
[----:B------:R-:W-:-:S03]  /*0640*/  MOV R7, RZ ;  /* 0x000000ff00077202 */ /* 0x000fc60000000f00 */
[----:B------:R2:W4:Y:S04]  /*0650*/  SHFL.IDX PT, R9, R8, R6, 0x1f ;  /* 0x00001f0608097589 */ /* 0x00052800000e0000 */
.L_x_897:
[----:B------:R-:W-:Y:S01]  /*0660*/  ISETP.NE.AND P0, PT, R10, RZ, PT ;  /* 0x000000ff0a00720c */ /* 0x000fe20003f05270 */
[----:B------:R-:W-:-:S12]  /*0670*/  BSSY B0, `(.L_x_688) ;  /* 0x0000005000007945 */ /* 0x000fd80003800000 */
[----:B------:R-:W-:Y:S05]  /*0680*/  @!P0 BRA `(.L_x_689) ;  /* 0x0000003000008947 */ /* 0x000fea0003800000 */
[----:B------:R-:W-:Y:S01]  /*0690*/  IADD3 R3, R6, -0x1, RZ ;  /* 0xffffffff06037810 */ /* 0x000fe20007ffe0ff */
[----:B------:R-:W-:Y:S05]  /*06a0*/  BRA.DIV ~URZ, `(.L_x_690) ;  /* 0x000215527f007947 */ /* 0x000fea000b800000 */
[----:B------:R1:W2:Y:S02]  /*06b0*/  SHFL.IDX PT, R7, R4, R3, 0x1f ;  /* 0x00001f0304077589 */ /* 0x0002a400000e0000 */
.L_x_689:
[----:B------:R-:W-:Y:S05]  /*06c0*/  BSYNC B0 ;  /* 0x0000000000007941 */ /* 0x000fea0003800000 */
.L_x_688:
[----:B-12---:R-:W-:Y:S01]  /*06d0*/  IMAD R0, R7, c[0x0][0x538], R11 ;  /* 0x00014e0007007a24 */ /* 0x006fe200078e020b */
[----:B----4-:R-:W-:Y:S01]  /*06e0*/  ISETP.NE.AND P0, PT, R9, 0x1, PT ;  /* 0x000000010900780c */ /* 0x010fe20003f05270 */
[----:B------:R-:W-:Y:S03]  /*06f0*/  BSSY B0, `(.L_x_691) ;  /* 0x0000089000007945 */ /* 0x000fe60003800000 */
[----:B------:R1:W-:Y:S01]  /*0700*/  STL [R1+0x20], R0 ;  /* 0x0000200001007387 */ /* 0x0003e20000100800 */
[----:B------:R-:W-:-:S08]  /*0710*/  IADD3 R11, -R0, UR4, RZ ;  /* 0x00000004000b7c10 */ /* 0x000fd0000fffe1ff */
[----:B------:R-:W-:Y:S05]  /*0720*/  @!P0 BRA `(.L_x_692) ;  /* 0x000003f000008947 */ /* 0x000fea0003800000 */
[-C--:B-1-3--:R-:W-:Y:S02]  /*0730*/  IABS R0, R12.reuse ;  /* 0x0000000c00007213 */ /* 0x08afe40000000000 */
[----:B------:R-:W-:-:S03]  /*0740*/  IABS R6, R12 ;  /* 0x0000000c00067213 */ /* 0x000fc60000000000 */
[----:B------:R-:W-:Y:S01]  /*0750*/  IMAD.MOV.U32 R5, RZ, RZ, R0 ;  /* 0x000000ffff057224 */ /* 0x000fe200078e0000 */
        /* <DEDUP_REMOVED lines=60> */
.L_x_692:
[----:B------:R-:W2:Y:S01]  /*0b20*/  LDL R3, [R1+0x2c] ;  /* 0x00002c0001037983 */ /* 0x000ea20000100800 */
[----:B------:R-:W-:-:S04]  /*0b30*/  IMAD.MOV.U32 R2, RZ, RZ, 0x4 ;  /* 0x00000004ff027424 */ /* 0x000fc800078e00ff */
[----:B--2---:R-:W-:-:S05]  /*0b40*/  IMAD.WIDE R2, R3, R2, c[0x0][0x590] ;  /* 0x0001640003027625 */ /* 0x004fca00078e0202 */
[----:B------:R-:W2:Y:S02]  /*0b50*/  LDG.E R7, [R2.64] ;  /* 0x0000000802077981 */ /* 0x000ea4000c1e1900 */
[----:B--23--:R-:W-:-:S05]  /*0b60*/  IMAD R9, R7, R12, RZ ;  /* 0x0000000c07097224 */ /* 0x00cfca00078e02ff */
[-C--:B-1----:R-:W-:Y:S02]  /*0b70*/  IABS R0, R9.reuse ;  /* 0x0000000900007213 */ /* 0x082fe40000000000 */
        /* <DEDUP_REMOVED lines=64> */
.L_x_693:
[----:B------:R-:W-:Y:S05]  /*0f80*/  BSYNC B0 ;  /* 0x0000000000007941 */ /* 0x000fea0003800000 */
.L_x_691:
[----:B------:R-:W-:-:S04]  /*0f90*/  LOP3.LUT R0, RZ, R0, RZ, 0x33, !PT ;  /* 0x00000000ff007212 */ /* 0x000fc800078e33ff */
[----:B------:R-:W-:-:S05]  /*0fa0*/  IADD3 R0, R0, R12, RZ ;  /* 0x0000000c00007210 */ /* 0x000fca0007ffe0ff */
[----:B------:R2:W-:Y:S01]  /*0fb0*/  STL [R1+0x24], R0 ;  /* 0x0000240001007387 */ /* 0x0005e20000100800 */
[----:B------:R-:W-:Y:S05]  /*0fc0*/  BRA `(.L_x_694) ;  /* 0x0000006000007947 */ /* 0x000fea0003800000 */
.L_x_682:
[----:B------:R-:W-:Y:S01]  /*0fd0*/  MOV R0, UR4 ;  /* 0x0000000400007c02 */ /* 0x000fe20008000f00 */
[----:B------:R-:W-:Y:S04]  /*0fe0*/  STL [R1+0x24], RZ ;  /* 0x000024ff01007387 */ /* 0x000fe80000100800 */
[----:B------:R-:W-:Y:S04]  /*0ff0*/  STL [R1+0x28], RZ ;  /* 0x000028ff01007387 */ /* 0x000fe80000100800 */
[----:B------:R1:W-:Y:S02]  /*1000*/  STL [R1+0x20], R0 ;  /* 0x0000200001007387 */ /* 0x0003e40000100800 */
[----:B-1----:R-:W-:-:S05]  /*1010*/  MOV R0, c[0x0][0x53c] ;  /* 0x00014f0000007a02 */ /* 0x002fca0000000f00 */
[----:B------:R1:W-:Y:S02]  /*1020*/  STL [R1+0x2c], R0 ;  /* 0x00002c0001007387 */ /* 0x0003e40000100800 */
.L_x_694:
        /* <DEDUP_REMOVED lines=8> */
.L_x_680:
[----:B-12---:R-:W2:Y:S02]  /*10b0*/  LDL R0, [R1+0x2c] ;  /* 0x00002c0001007983 */ /* 0x006ea40000100800 */
[----:B--2---:R-:W-:-:S13]  /*10c0*/  ISETP.GE.AND P0, PT, R0, c[0x0][0x53c], PT ;  /* 0x00014f0000007a0c */ /* 0x004fda0003f06270 */
[----:B------:R-:W-:Y:S05]  /*10d0*/  @P0 EXIT ;  /* 0x000000000000094d */ /* 0x000fea0003800000 */
[----:B------:R-:W-:-:S04]  /*10e0*/  SHF.R.S32.HI R2, RZ, 0x1f, R13 ;  /* 0x0000001fff027819 */ /* 0x000fc8000001140d */
[CC--:B------:R-:W-:Y:S02]  /*10f0*/  LEA.HI R0, R2.reuse, R13.reuse, RZ, 0x2 ;  /* 0x0000000d02007211 */ /* 0x0c0fe400078f10ff */
[CC--:B---3--:R-:W-:Y:S02]  /*1100*/  LEA.HI R4, R2.reuse, R13.reuse, RZ, 0x4 ;  /* 0x0000000d02047211 */ /* 0x0c8fe400078f20ff */
[CC--:B------:R-:W-:Y:S02]  /*1110*/  LEA.HI R15, R2.reuse, R13.reuse, RZ, 0x3 ;  /* 0x0000000d020f7211 */ /* 0x0c0fe400078f18ff */
[CC--:B------:R-:W-:Y:S02]  /*1120*/  LEA.HI R16, R2.reuse, R13.reuse, RZ, 0x6 ;  /* 0x0000000d02107211 */ /* 0x0c0fe400078f30ff */
[----:B------:R-:W-:Y:S02]  /*1130*/  LEA.HI R12, R2, R13, RZ, 0x5 ;  /* 0x0000000d020c7211 */ /* 0x000fe400078f28ff */
[----:B------:R-:W-:-:S02]  /*1140*/  SHF.R.S32.HI R6, RZ, 0x2, R0 ;  /* 0x00000002ff067819 */ /* 0x000fc40000011400 */
[----:B------:R-:W-:Y:S02]  /*1150*/  SHF.R.S32.HI R3, RZ, 0x1f, R0 ;  /* 0x0000001fff037819 */ /* 0x000fe40000011400 */
[----:B------:R-:W-:Y:S02]  /*1160*/  LOP3.LUT R2, R0, 0xfffffffc, RZ, 0xc0, !PT ;  /* 0xfffffffc00027812 */ /* 0x000fe400078ec0ff */
[----:B------:R-:W-:Y:S02]  /*1170*/  LOP3.LUT R0, R4, 0xfffffff0, RZ, 0xc0, !PT ;  /* 0xfffffff004007812 */ /* 0x000fe400078ec0ff */
[----:B------:R-:W-:Y:S01]  /*1180*/  SHF.R.S32.HI R5, RZ, 0x4, R4 ;  /* 0x00000004ff057819 */ /* 0x000fe20000011404 */
[C---:B------:R-:W-:Y:S01]  /*1190*/  IMAD.IADD R11, R13.reuse, 0x1, -R2 ;  /* 0x000000010d0b7824 */ /* 0x040fe200078e0a02 */
[----:B------:R-:W-:Y:S01]  /*11a0*/  SHF.R.S32.HI R9, RZ, 0x3, R15 ;  /* 0x00000003ff097819 */ /* 0x000fe2000001140f */
[----:B------:R-:W-:Y:S01]  /*11b0*/  IMAD.IADD R7, R13, 0x1, -R0 ;  /* 0x000000010d077824 */ /* 0x000fe200078e0a00 */
[----:B------:R-:W-:-:S02]  /*11c0*/  LOP3.LUT R8, R15, 0xfffffff8, RZ, 0xc0, !PT ;  /* 0xfffffff80f087812 */ /* 0x000fc400078ec0ff */
[----:B------:R-:W-:Y:S01]  /*11d0*/  LEA.HI R0, R3, R6, RZ, 0x3 ;  /* 0x0000000603007211 */ /* 0x000fe200078f18ff */
[----:B------:R-:W-:Y:S01]  /*11e0*/  IMAD.SHL.U32 R2, R9, 0x40, RZ ;  /* 0x0000004009027824 */ /* 0x000fe200078e00ff */
[----:B------:R-:W-:Y:S01]  /*11f0*/  LEA.HI R4, R4, R5, RZ, 0x1 ;  /* 0x0000000504047211 */ /* 0x000fe200078f08ff */
[----:B------:R-:W-:Y:S01]  /*1200*/  IMAD.IADD R8, R13, 0x1, -R8 ;  /* 0x000000010d087824 */ /* 0x000fe200078e0a08 */
[----:B------:R-:W-:Y:S02]  /*1210*/  LOP3.LUT R0, R0, 0xfffffff8, RZ, 0xc0, !PT ;  /* 0xfffffff800007812 */ /* 0x000fe400078ec0ff */
[----:B------:R-:W-:Y:S01]  /*1220*/  LOP3.LUT R3, R4, 0xfffffffe, RZ, 0xc0, !PT ;  /* 0xfffffffe04037812 */ /* 0x000fe200078ec0ff */
[----:B------:R-:W-:Y:S01]  /*1230*/  IMAD.SHL.U32 R72, R8, 0x8, RZ ;  /* 0x0000000808487824 */ /* 0x000fe200078e00ff */
[----:B------:R-:W-:Y:S01]  /*1240*/  LOP3.LUT R10, R12, 0xffffffe0, RZ, 0xc0, !PT ;  /* 0xffffffe00c0a7812 */ /* 0x000fe200078ec0ff */
[----:B------:R-:W-:Y:S01]  /*1250*/  IMAD.IADD R9, R6, 0x1, -R0 ;  /* 0x0000000106097824 */ /* 0x000fe200078e0a00 */
[----:B------:R-:W-:Y:S01]  /*1260*/  LOP3.LUT R0, R2, 0x1c0, RZ, 0xc0, !PT ;  /* 0x000001c002007812 */ /* 0x000fe200078ec0ff */
[----:B------:R-:W-:Y:S01]  /*1270*/  IMAD.IADD R14, R5, 0x1, -R3 ;  /* 0x00000001050e7824 */ /* 0x000fe200078e0a03 */
[----:B------:R-:W-:Y:S01]  /*1280*/  SHF.R.S32.HI R3, RZ, 0x1f, R7 ;  /* 0x0000001fff037819 */ /* 0x000fe20000011407 */
[----:B------:R-:W-:Y:S01]  /*1290*/  IMAD.IADD R10, R13, 0x1, -R10 ;  /* 0x000000010d0a7824 */ /* 0x000fe200078e0a0a */
[----:B------:R-:W-:-:S02]  /*12a0*/  SHF.R.U32.HI R5, RZ, 0x3, R0 ;  /* 0x00000003ff057819 */ /* 0x000fc40000011600 */
[----:B------:R-:W-:Y:S01]  /*12b0*/  LOP3.LUT R2, R0, 0x38, R72, 0xf8, !PT ;  /* 0x0000003800027812 */ /* 0x000fe200078ef848 */
[----:B------:R-:W-:Y:S01]  /*12c0*/  IMAD.SHL.U32 R0, R8, 0x40, RZ ;  /* 0x0000004008007824 */ /* 0x000fe200078e00ff */
[----:B------:R-:W-:Y:S02]  /*12d0*/  LEA.HI R13, R3, R7, RZ, 0x3 ;  /* 0x00000007030d7211 */ /* 0x000fe400078f18ff */
[--C-:B------:R-:W-:Y:S02]  /*12e0*/  SHF.R.S32.HI R6, RZ, 0x5, R12.reuse ;  /* 0x00000005ff067819 */ /* 0x100fe4000001140c */
[----:B------:R-:W-:Y:S02]  /*12f0*/  SHF.R.S32.HI R3, RZ, 0x1f, R12 ;  /* 0x0000001fff037819 */ /* 0x000fe4000001140c */
[----:B------:R-:W-:Y:S02]  /*1300*/  LOP3.LUT R4, R13, 0xfffffff8, RZ, 0xc0, !PT ;  /* 0xfffffff80d047812 */ /* 0x000fe400078ec0ff */
[----:B------:R-:W-:-:S02]  /*1310*/  LOP3.LUT R0, R0, 0x1c0, RZ, 0xc0, !PT ;  /* 0x000001c000007812 */ /* 0x000fc400078ec0ff */
[----:B------:R-:W-:Y:S01]  /*1320*/  LOP3.LUT R8, R2, R5, RZ, 0x3c, !PT ;  /* 0x0000000502087212 */ /* 0x000fe200078e3cff */
[----:B------:R-:W-:Y:S01]  /*1330*/  IMAD.IADD R7, R7, 0x1, -R4 ;  /* 0x0000000107077824 */ /* 0x000fe200078e0a04 */
[----:B------:R-:W-:Y:S01]  /*1340*/  SHF.R.S32.HI R12, RZ, 0x1f, R10 ;  /* 0x0000001fff0c7819 */ /* 0x000fe2000001140a */
[----:B------:R-:W-:Y:S01]  /*1350*/  IMAD.SHL.U32 R4, R16, 0x8, RZ ;  /* 0x0000000810047824 */ /* 0x000fe200078e00ff */
[----:B------:R-:W-:Y:S02]  /*1360*/  LEA.HI R2, R3, R6, RZ, 0x3 ;  /* 0x0000000603027211 */ /* 0x000fe400078f18ff */
[----:B------:R-:W-:Y:S02]  /*1370*/  LOP3.LUT R5, R0, 0x8, R15, 0xf8, !PT ;  /* 0x0000000800057812 */ /* 0x000fe400078ef80f */
[----:B------:R-:W-:Y:S02]  /*1380*/  SHF.R.U32.HI R3, RZ, 0x3, R0 ;  /* 0x00000003ff037819 */ /* 0x000fe40000011600 */
[----:B------:R-:W-:-:S02]  /*1390*/  LEA.HI R0, R12, R10, RZ, 0x2 ;  /* 0x0000000a0c007211 */ /* 0x000fc400078f10ff */
[----:B------:R-:W-:Y:S02]  /*13a0*/  LOP3.LUT R2, R2, 0xffffff8, RZ, 0xc0, !PT ;  /* 0x0ffffff802027812 */ /* 0x000fe400078ec0ff */
[----:B------:R-:W-:Y:S02]  /*13b0*/  LOP3.LUT R15, R5, R3, RZ, 0x3c, !PT ;  /* 0x00000003050f7212 */ /* 0x000fe400078e3cff */
[----:B------:R-:W-:Y:S02]  /*13c0*/  SHF.R.S32.HI R3, RZ, 0x2, R0 ;  /* 0x00000002ff037819 */ /* 0x000fe40000011400 */
[----:B------:R-:W-:Y:S01]  /*13d0*/  LOP3.LUT R5, R4, 0xfffffe00, RZ, 0xc0, !PT ;  /* 0xfffffe0004057812 */ /* 0x000fe200078ec0ff */
[----:B------:R-:W-:Y:S01]  /*13e0*/  IMAD.IADD R4, R6, 0x1, -R2 ;  /* 0x0000000106047824 */ /* 0x000fe200078e0a02 */
[----:B------:R-:W-:Y:S02]  /*13f0*/  LOP3.LUT R0, R0, 0x7ffffffc, RZ, 0xc0, !PT ;  /* 0x7ffffffc00007812 */ /* 0x000fe400078ec0ff */
[----:B------:R-:W-:Y:S01]  /*1400*/  LEA.HI R2, R11, R11, RZ, 0x1 ;  /* 0x0000000b0b027211 */ /* 0x000fe200078f08ff */
[----:B------:R-:W-:Y:S01]  /*1410*/  IMAD R12, R4, 0x10, R3 ;  /* 0x00000010040c7824 */ /* 0x000fe200078e0203 */
[----:B------:R-:W-:Y:S01]  /*1420*/  LOP3.LUT R16, R8, R5, RZ, 0xfc, !PT ;  /* 0x0000000508107212 */ /* 0x000fe200078efcff */
[----:B------:R-:W-:Y:S01]  /*1430*/  IMAD.IADD R10, R10, 0x1, -R0 ;  /* 0x000000010a0a7824 */ /* 0x000fe200078e0a00 */
[----:B------:R-:W-:Y:S01]  /*1440*/  LOP3.LUT R0, R2, 0x1ffffffe, RZ, 0xc0, !PT ;  /* 0x1ffffffe02007812 */ /* 0x000fe200078ec0ff */
[C---:B------:R-:W-:Y:S01]  /*1450*/  IMAD.SHL.U32 R2, R9.reuse, 0x40, RZ ;  /* 0x0000004009027824 */ /* 0x040fe200078e00ff */
[C---:B------:R-:W-:Y:S01]  /*1460*/  LOP3.LUT R3, R9.reuse, 0x1, RZ, 0xc0, !PT ;  /* 0x0000000109037812 */ /* 0x040fe200078ec0ff */
[----:B------:R-:W-:Y:S01]  /*1470*/  IMAD.SHL.U32 R8, R6, 0x400, RZ ;  /* 0x0000040006087824 */ /* 0x000fe200078e00ff */
[----:B------:R-:W-:Y:S01]  /*1480*/  R2P PR, R9, 0x6 ;  /* 0x0000000609007804 */ /* 0x000fe20000000000 */
[C---:B------:R-:W-:Y:S01]  /*1490*/  IMAD.IADD R6, R11.reuse, 0x1, -R0 ;  /* 0x000000010b067824 */ /* 0x040fe200078e0a00 */
[----:B------:R-:W-:Y:S01]  /*14a0*/  LOP3.LUT R0, R2, 0x1c0, RZ, 0xc0, !PT ;  /* 0x000001c002007812 */ /* 0x000fe200078ec0ff */
[----:B------:R-:W-:Y:S01]  /*14b0*/  IMAD R4, R11, 0x2, R8 ;  /* 0x000000020b047824 */ /* 0x000fe200078e0208 */
[----:B------:R-:W-:Y:S01]  /*14c0*/  ISETP.NE.U32.AND P0, PT, R3, 0x1, PT ;  /* 0x000000010300780c */ /* 0x000fe20003f05070 */
[C---:B------:R-:W-:Y:S01]  /*14d0*/  IMAD.SHL.U32 R3, R7.reuse, 0x40, RZ ;  /* 0x0000004007037824 */ /* 0x040fe200078e00ff */
[----:B------:R-:W-:Y:S01]  /*14e0*/  LEA.HI R2, R0, R0, RZ, 0x1d ;  /* 0x0000000000027211 */ /* 0x000fe200078fe8ff */
[----:B------:R-:W-:Y:S01]  /*14f0*/  IMAD.SHL.U32 R5, R14, 0x8, RZ ;  /* 0x000000080e057824 */ /* 0x000fe200078e00ff */
[----:B------:R-:W-:Y:S01]  /*1500*/  LOP3.LUT P4, RZ, R7, 0x2, RZ, 0xc0, !PT ;  /* 0x0000000207ff7812 */ /* 0x000fe2000788c0ff */
[----:B------:R-:W-:Y:S01]  /*1510*/  IMAD R6, R6, 0x8, R12 ;  /* 0x0000000806067824 */ /* 0x000fe200078e020c */
[----:B------:R-:W-:Y:S01]  /*1520*/  LOP3.LUT R0, R3, 0x1c0, RZ, 0xc0, !PT ;  /* 0x000001c003007812 */ /* 0x000fe200078ec0ff */
[----:B------:R-:W-:Y:S01]  /*1530*/  IMAD.IADD R3, R4, 0x1, R2 ;  /* 0x0000000104037824 */ /* 0x000fe200078e0202 */
[----:B------:R-:W-:Y:S01]  /*1540*/  LOP3.LUT P3, RZ, R7, 0x4, RZ, 0xc0, !PT ;  /* 0x0000000407ff7812 */ /* 0x000fe2000786c0ff */
[----:B------:R-:W-:Y:S01]  /*1550*/  IMAD.MOV.U32 R7, RZ, RZ, 0x40 ;  /* 0x00000040ff077424 */ /* 0x000fe200078e00ff */
[----:B------:R-:W-:Y:S01]  /*1560*/  LOP3.LUT R5, R0, 0x8, R5, 0xf8, !PT ;  /* 0x0000000800057812 */ /* 0x000fe200078ef805 */
[----:B------:R-:W-:Y:S01]  /*1570*/  IMAD.SHL.U32 R4, R3, 0x2, RZ ;  /* 0x0000000203047824 */ /* 0x000fe200078e00ff */
[----:B------:R-:W-:Y:S01]  /*1580*/  SHF.R.U32.HI R0, RZ, 0x3, R0 ;  /* 0x00000003ff007819 */ /* 0x000fe20000011600 */
[----:B------:R-:W-:Y:S01]  /*1590*/  IMAD.MOV.U32 R9, RZ, RZ, 0x20 ;  /* 0x00000020ff097424 */ /* 0x000fe200078e00ff */
[----:B------:R1:W-:Y:S01]  /*15a0*/  STL [R1+0x1c], R6 ;  /* 0x00001c0601007387 */ /* 0x0003e20000100800 */
[----:B------:R-:W-:Y:S01]  /*15b0*/  IMAD R2, R14, 0x200, R15 ;  /* 0x000002000e027824 */ /* 0x000fe200078e020f */
[----:B------:R-:W-:Y:S01]  /*15c0*/  LOP3.LUT R0, R5, R0, RZ, 0x3c, !PT ;  /* 0x0000000005007212 */ /* 0x000fe200078e3cff */
[----:B------:R-:W-:Y:S01]  /*15d0*/  IMAD.SHL.U32 R3, R13, 0x40, RZ ;  /* 0x000000400d037824 */ /* 0x000fe200078e00ff */
[----:B------:R-:W-:Y:S01]  /*15e0*/  IADD3 R5, R4, 0x80, RZ ;  /* 0x0000008004057810 */ /* 0x000fe20007ffe0ff */
[----:B------:R-:W-:Y:S01]  /*15f0*/  IMAD.SHL.U32 R12, R16, 0x2, RZ ;  /* 0x00000002100c7824 */ /* 0x000fe200078e00ff */
[----:B------:R-:W-:-:S02]  /*1600*/  IADD3 R11, R4, 0x70, RZ ;  /* 0x00000070040b7810 */ /* 0x000fc40007ffe0ff */
[----:B------:R-:W-:Y:S02]  /*1610*/  @P0 IADD3 R11, R5, 0x10, RZ ;  /* 0x00000010050b0810 */ /* 0x000fe40007ffe0ff */
[----:B------:R-:W-:Y:S02]  /*1620*/  SEL R5, R9, 0xffffffe0, !P1 ;  /* 0xffffffe009057807 */ /* 0x000fe40004800000 */
[----:B------:R-:W-:Y:S01]  /*1630*/  LOP3.LUT R0, R0, 0xfffffe00, R3, 0xf8, !PT ;  /* 0xfffffe0000007812 */ /* 0x000fe200078ef803 */
[----:B------:R-:W-:Y:S01]  /*1640*/  IMAD.SHL.U32 R3, R10, 0x2, RZ ;  /* 0x000000020a037824 */ /* 0x000fe200078e00ff */
[----:B------:R-:W-:Y:S01]  /*1650*/  LEA R201, R2, 0x8100, 0x1 ;  /* 0x0000810002c97811 */ /* 0x000fe200078e08ff */
[----:B------:R-:W-:Y:S01]  /*1660*/  STL [R1+0x38], R11 ;  /* 0x0000380b01007387 */ /* 0x000fe20000100800 */
[C---:B------:R-:W-:Y:S02]  /*1670*/  SEL R2, R7.reuse, 0xffffffc0, !P3 ;  /* 0xffffffc007027807 */ /* 0x040fe40005800000 */
[----:B------:R-:W-:Y:S01]  /*1680*/  LEA R202, R0, 0x100, 0x1 ;  /* 0x0000010000ca7811 */ /* 0x000fe200078e08ff */
[----:B------:R2:W-:Y:S04]  /*1690*/  STL [R1], R12 ;  /* 0x0000000c01007387 */ /* 0x0005e80000100800 */
[----:B------:R3:W-:Y:S01]  /*16a0*/  STL [R1+0x4], R3 ;  /* 0x0000040301007387 */ /* 0x0007e20000100800 */
[----:B------:R-:W-:Y:S01]  /*16b0*/  IMAD.IADD R205, R2, 0x1, R202 ;  /* 0x0000000102cd7824 */ /* 0x000fe200078e02ca */
[----:B-1----:R-:W-:-:S05]  /*16c0*/  SEL R6, R7, 0xffffffc0, !P2 ;  /* 0xffffffc007067807 */ /* 0x002fca0005000000 */
[----:B------:R-:W-:-:S05]  /*16d0*/  IMAD.IADD R7, R4, 0x1, R6 ;  /* 0x0000000104077824 */ /* 0x000fca00078e0206 */
[----:B------:R1:W-:Y:S01]  /*16e0*/  STL [R1+0x50], R7 ;  /* 0x0000500701007387 */ /* 0x0003e20000100800 */
[----:B--2---:R-:W-:Y:S02]  /*16f0*/  IMAD.IADD R12, R4, 0x1, R5 ;  /* 0x00000001040c7824 */ /* 0x004fe400078e0205 */
[----:B------:R-:W-:Y:S02]  /*1700*/  IMAD.IADD R4, R0, 0x1, R8 ;  /* 0x0000000100047824 */ /* 0x000fe400078e0208 */
[--C-:B------:R-:W-:Y:S01]  /*1710*/  IMAD.IADD R0, R5, 0x1, R11.reuse ;  /* 0x0000000105007824 */ /* 0x100fe200078e020b */
[----:B------:R-:W-:Y:S01]  /*1720*/  STL [R1+0x40], R12 ;  /* 0x0000400c01007387 */ /* 0x000fe20000100800 */
[----:B------:R-:W-:Y:S01]  /*1730*/  IMAD.IADD R5, R6, 0x1, R11 ;  /* 0x0000000106057824 */ /* 0x000fe200078e020b */
[----:B---3--:R-:W-:Y:S02]  /*1740*/  SEL R3, R9, 0xffffffe0, !P4 ;  /* 0xffffffe009037807 */ /* 0x008fe40006000000 */
[----:B------:R-:W-:-:S03]  /*1750*/  LEA R218, R4, 0x100, 0x1 ;  /* 0x0000010004da7811 */ /* 0x000fc600078e08ff */
[----:B------:R-:W-:Y:S02]  /*1760*/  IMAD.IADD R203, R3, 0x1, R202 ;  /* 0x0000000103cb7824 */ /* 0x000fe400078e02ca */
[----:B-1----:R-:W-:Y:S02]  /*1770*/  IMAD.IADD R7, R6, 0x1, R12 ;  /* 0x0000000106077824 */ /* 0x002fe400078e020c */
[----:B------:R-:W-:-:S03]  /*1780*/  IMAD.IADD R204, R2, 0x1, R203 ;  /* 0x0000000102cc7824 */ /* 0x000fc600078e02cb */
[----:B------:R-:W-:Y:S04]  /*1790*/  STL [R1+0x4c], R7 ;  /* 0x00004c0701007387 */ /* 0x000fe80000100800 */
[----:B------:R-:W-:Y:S04]  /*17a0*/  STL [R1+0x48], R5 ;  /* 0x0000480501007387 */ /* 0x000fe80000100800 */
[----:B------:R1:W-:Y:S02]  /*17b0*/  STL [R1+0x3c], R0 ;  /* 0x00003c0001007387 */ /* 0x0003e40000100800 */
[----:B-1----:R-:W-:-:S05]  /*17c0*/  IMAD.IADD R0, R0, 0x1, R6 ;  /* 0x0000000100007824 */ /* 0x002fca00078e0206 */
[----:B------:R1:W-:Y:S02]  /*17d0*/  STL [R1+0x44], R0 ;  /* 0x0000440001007387 */ /* 0x0003e40000100800 */
.L_x_893:
[----:B------:R-:W2:Y:S01]  /*17e0*/  LDL R27, [R1+0x2c] ;  /* 0x00002c00011b7983 */ /* 0x000ea20000100800 */
[----:B------:R-:W-:Y:S02]  /*17f0*/  ISETP.NE.U32.AND P0, PT, RZ, c[0x0][0x370], PT ;  /* 0x0000dc00ff007a0c */ /* 0x000fe40003f05070 */
[----:B------:R-:W-:Y:S01]  /*1800*/  ISETP.NE.U32.AND P1, PT, RZ, c[0x0][0x360], PT ;  /* 0x0000d800ff007a0c */ /* 0x000fe20003f25070 */
[----:B------:R-:W3:Y:S01]  /*1810*/  LDL R14, [R1+0x28] ;  /* 0x00002800010e7983 */ /* 0x000ee20000100800 */
[----:B------:R-:W-:Y:S02]  /*1820*/  ISETP.NE.AND.EX P2, PT, RZ, c[0x0][0x374], PT, P0 ;  /* 0x0000dd00ff007a0c */ /* 0x000fe40003f45300 */
[----:B------:R-:W-:Y:S01]  /*1830*/  ISETP.NE.AND.EX P0, PT, RZ, c[0x0][0x364], PT, P1 ;  /* 0x0000d900ff007a0c */ /* 0x000fe20003f05310 */
[----:B------:R-:W-:Y:S01]  /*1840*/  IMAD.MOV.U32 R16, RZ, RZ, 0x4 ;  /* 0x00000004ff107424 */ /* 0x000fe200078e00ff */
[----:B------:R-:W-:Y:S02]  /*1850*/  ISETP.NE.U32.AND P1, PT, RZ, c[0x0][0x348], PT ;  /* 0x0000d200ff007a0c */ /* 0x000fe40003f25070 */
[----:B------:R-:W-:-:S02]  /*1860*/  ISETP.NE.U32.AND P4, PT, RZ, c[0x0][0x350], PT ;  /* 0x0000d400ff007a0c */ /* 0x000fc40003f85070 */
[----:B------:R-:W-:Y:S02]  /*1870*/  ISETP.NE.U32.AND P3, PT, RZ, c[0x0][0x358], PT ;  /* 0x0000d600ff007a0c */ /* 0x000fe40003f65070 */
[----:B------:R-:W-:Y:S02]  /*1880*/  ISETP.NE.AND.EX P1, PT, RZ, c[0x0][0x34c], PT, P1 ;  /* 0x0000d300ff007a0c */ /* 0x000fe40003f25310 */
[----:B------:R-:W-:Y:S02]  /*1890*/  ISETP.NE.AND.EX P4, PT, RZ, c[0x0][0x354], PT, P4 ;  /* 0x0000d500ff007a0c */ /* 0x000fe40003f85340 */
[----:B------:R-:W-:Y:S01]  /*18a0*/  ISETP.NE.AND.EX P3, PT, RZ, c[0x0][0x35c], PT, P3 ;  /* 0x0000d700ff007a0c */ /* 0x000fe20003f65330 */
[----:B------:R-:W-:Y:S01]  /*18b0*/  CS2R R152, SRZ ;  /* 0x0000000000987805 */ /* 0x000fe2000001ff00 */
[----:B------:R-:W-:Y:S02]  /*18c0*/  IMAD.MOV.U32 R151, RZ, RZ, RZ ;  /* 0x000000ffff977224 */ /* 0x000fe400078e00ff */
[----:B------:R-:W-:-:S02]  /*18d0*/  IMAD.MOV.U32 R13, RZ, RZ, RZ ;  /* 0x000000ffff0d7224 */ /* 0x000fc400078e00ff */
[----:B--2---:R-:W-:-:S05]  /*18e0*/  @P0 IMAD.WIDE R8, R27, R16, c[0x0][0x360] ;  /* 0x0000d8001b080625 */ /* 0x004fca00078e0210 */
[----:B-1----:R-:W2:Y:S01]  /*18f0*/  @P0 LDG.E R0, [R8.64] ;  /* 0x0000000808000981 */ /* 0x002ea2000c1e1900 */
[----:B------:R-:W-:-:S04]  /*1900*/  @P2 IMAD.WIDE R10, R27, R16, c[0x0][0x370] ;  /* 0x0000dc001b0a2625 */ /* 0x000fc800078e0210 */
[CC--:B------:R-:W-:Y:S01]  /*1910*/  IMAD.WIDE R6, R27.reuse, R16.reuse, c[0x0][0x348] ;  /* 0x0000d2001b067625 */ /* 0x0c0fe200078e0210 */
[----:B------:R1:W5:Y:S03]  /*1920*/  @P2 LDG.E R153, [R10.64] ;  /* 0x000000080a992981 */ /* 0x000366000c1e1900 */
[CC--:B------:R-:W-:Y:S01]  /*1930*/  IMAD.WIDE R4, R27.reuse, R16.reuse, c[0x0][0x350] ;  /* 0x0000d4001b047625 */ /* 0x0c0fe200078e0210 */
[----:B------:R1:W5:Y:S03]  /*1940*/  @P1 LDG.E R151, [R6.64] ;  /* 0x0000000806971981 */ /* 0x000366000c1e1900 */
[----:B------:R-:W-:Y:S01]  /*1950*/  IMAD.WIDE R2, R27, R16, c[0x0][0x358] ;  /* 0x0000d6001b027625 */ /* 0x000fe200078e0210 */
[----:B------:R1:W5:Y:S04]  /*1960*/  @P4 LDG.E R152, [R4.64] ;  /* 0x0000000804984981 */ /* 0x000368000c1e1900 */
[----:B------:R1:W5:Y:S01]  /*1970*/  @P3 LDG.E R13, [R2.64] ;  /* 0x00000008020d3981 */ /* 0x000362000c1e1900 */
[----:B---3--:R-:W-:-:S05]  /*1980*/  LOP3.LUT R23, R14, 0xffff, RZ, 0xc0, !PT ;  /* 0x0000ffff0e177812 */ /* 0x008fca00078ec0ff */
[----:B------:R1:W-:Y:S01]  /*1990*/  STL [R1+0x30], R23 ;  /* 0x0000301701007387 */ /* 0x0003e20000100800 */
[----:B------:R-:W-:Y:S03]  /*19a0*/  YIELD ;  /* 0x0000000000007946 */ /* 0x000fe60003800000 */
[----:B--2---:R1:W-:Y:S01]  /*19b0*/  @P0 STL [R1+0x8], R0 ;  /* 0x0000080001000387 */ /* 0x0043e20000100800 */
[----:B------:R-:W-:Y:S05]  /*19c0*/  @P0 BRA `(.L_x_695) ;  /* 0x0000007000000947 */ /* 0x000fea0003800000 */
[----:B-1----:R-:W-:-:S05]  /*19d0*/  MOV R0, c[0x0][0x168] ;  /* 0x00005a0000007a02 */ /* 0x002fca0000000f00 */
[----:B------:R1:W-:Y:S01]  /*19e0*/  STL [R1+0x8], R0 ;  /* 0x0000080001007387 */ /* 0x0003e20000100800 */
[----:B------:R-:W-:Y:S05]  /*19f0*/  @!P1 BRA `(.L_x_695) ;  /* 0x0000004000009947 */ /* 0x000fea0003800000 */
[----:B------:R-:W2:Y:S04]  /*1a00*/  LDG.E R8, [R6.64] ;  /* 0x0000000806087981 */ /* 0x000ea8000c1e1900 */
[----:B-1----:R-:W2:Y:S02]  /*1a10*/  LDG.E R0, [R6.64+0x4] ;  /* 0x0000040806007981 */ /* 0x002ea4000c1e1900 */
[----:B--2---:R-:W-:-:S05]  /*1a20*/  IADD3 R0, -R8, R0, RZ ;  /* 0x0000000008007210 */ /* 0x004fca0007ffe1ff */
[----:B------:R1:W-:Y:S02]  /*1a30*/  STL [R1+0x8], R0 ;  /* 0x0000080001007387 */ /* 0x0003e40000100800 */
.L_x_695:
[----:B------:R-:W-:-:S04]  /*1a40*/  ISETP.NE.U32.AND P0, PT, RZ, c[0x0][0x368], PT ;  /* 0x0000da00ff007a0c */ /* 0x000fc80003f05070 */
[----:B------:R-:W-:-:S13]  /*1a50*/  ISETP.NE.AND.EX P0, PT, RZ, c[0x0][0x36c], PT, P0 ;  /* 0x0000db00ff007a0c */ /* 0x000fda0003f05300 */
[----:B------:R-:W-:Y:S05]  /*1a60*/  @!P0 BRA `(.L_x_696) ;  /* 0x0000003000008947 */ /* 0x000fea0003800000 */
[----:B-1----:R-:W-:-:S05]  /*1a70*/  IMAD.WIDE R4, R27, R16, c[0x0][0x368] ;  /* 0x0000da001b047625 */ /* 0x002fca00078e0210 */
[----:B------:R1:W5:Y:S01]  /*1a80*/  LDG.E R12, [R4.64] ;  /* 0x00000008040c7981 */ /* 0x000362000c1e1900 */
[----:B------:R-:W-:Y:S05]  /*1a90*/  BRA `(.L_x_697) ;  /* 0x0000005000007947 */ /* 0x000fea0003800000 */
.L_x_696:
[----:B------:R-:W-:Y:S01]  /*1aa0*/  MOV R12, c[0x0][0x1d0] ;  /* 0x00007400000c7a02 */ /* 0x000fe20000000f00 */
[----:B------:R-:W-:Y:S05]  /*1ab0*/  @!P4 BRA `(.L_x_697) ;  /* 0x000000300000c947 */ /* 0x000fea0003800000 */
[----:B-1----:R-:W2:Y:S04]  /*1ac0*/  LDG.E R6, [R4.64] ;  /* 0x0000000804067981 */ /* 0x002ea8000c1e1900 */
[----:B------:R-:W2:Y:S02]  /*1ad0*/  LDG.E R0, [R4.64+0x4] ;  /* 0x0000040804007981 */ /* 0x000ea4000c1e1900 */
[----:B--2---:R-:W-:Y:S02]  /*1ae0*/  IADD3 R12, -R6, R0, RZ ;  /* 0x00000000060c7210 */ /* 0x004fe40007ffe1ff */
.L_x_697:
[----:B-1----:R-:W2:Y:S04]  /*1af0*/  LDL R0, [R1+0x8] ;  /* 0x0000080001007983 */ /* 0x002ea80000100800 */
[----:B------:R-:W3:Y:S04]  /*1b00*/  LDL.LU R6, [R1+0x24] ;  /* 0x0000240001067983 */ /* 0x000ee80000300800 */
[----:B------:R-:W4:Y:S04]  /*1b10*/  LDL.LU R10, [R1+0x18] ;  /* 0x00001800010a7983 */ /* 0x000f280000300800 */
[----:B------:R1:W4:Y:S04]  /*1b20*/  @P3 LDG.E R5, [R2.64] ;  /* 0x0000000802053981 */ /* 0x000328000c1e1900 */
[----:B------:R1:W4:Y:S01]  /*1b30*/  @P3 LDG.E R4, [R2.64+0x4] ;  /* 0x0000040802043981 */ /* 0x000322000c1e1900 */
[----:B------:R-:W-:Y:S01]  /*1b40*/  IMAD.MOV.U32 R7, RZ, RZ, c[0x0][0x2c4] ;  /* 0x0000b100ff077624 */ /* 0x000fe200078e00ff */
[----:B------:R-:W-:-:S04]  /*1b50*/  ISETP.NE.U32.AND P0, PT, RZ, c[0x0][0x378], PT ;  /* 0x0000de00ff007a0c */ /* 0x000fc80003f05070 */
[----:B------:R-:W-:Y:S02]  /*1b60*/  ISETP.NE.AND P2, PT, R7, 0x1, PT ;  /* 0x000000010700780c */ /* 0x000fe40003f45270 */
[----:B------:R-:W-:Y:S01]  /*1b70*/  ISETP.NE.AND.EX P0, PT, RZ, c[0x0][0x37c], PT, P0 ;  /* 0x0000df00ff007a0c */ /* 0x000fe20003f05300 */
[----:B-----5:R-:W-:Y:S02]  /*1b80*/  IMAD.IADD R11, R12, 0x1, -R153 ;  /* 0x000000010c0b7824 */ /* 0x020fe400078e0a99 */
[----:B------:R-:W-:-:S10]  /*1b90*/  IMAD.MOV.U32 R132, RZ, RZ, R12 ;  /* 0x000000ffff847224 */ /* 0x000fd400078e000c */
[----:B-1----:R-:W-:-:S05]  /*1ba0*/  @P0 IMAD.WIDE R2, R27, R16, c[0x0][0x378] ;  /* 0x0000de001b020625 */ /* 0x002fca00078e0210 */
[----:B------:R1:W5:Y:S01]  /*1bb0*/  @P0 LDG.E R132, [R2.64] ;  /* 0x0000000802840981 */ /* 0x000362000c1e1900 */
[----:B--2---:R-:W-:Y:S02]  /*1bc0*/  IMAD.MOV.U32 R8, RZ, RZ, R0 ;  /* 0x000000ffff087224 */ /* 0x004fe400078e0000 */
[----:B---3--:R-:W-:Y:S02]  /*1bd0*/  IMAD.SHL.U32 R9, R6, 0x80, RZ ;  /* 0x0000008006097824 */ /* 0x008fe400078e00ff */
[----:B------:R-:W-:Y:S01]  /*1be0*/  IMAD.MOV.U32 R6, RZ, RZ, c[0x0][0x32c] ;  /* 0x0000cb00ff067624 */ /* 0x000fe200078e00ff */
[----:B----4-:R-:W-:-:S04]  /*1bf0*/  LOP3.LUT R10, R10, 0xfff7ffff, RZ, 0xc0, !PT ;  /* 0xfff7ffff0a0a7812 */ /* 0x010fc800078ec0ff */
[----:B------:R-:W-:Y:S02]  /*1c00*/  ISETP.GE.AND P1, PT, R6, 0x1, PT ;  /* 0x000000010600780c */ /* 0x000fe40003f26270 */
[----:B------:R-:W-:Y:S01]  /*1c10*/  @P2 LOP3.LUT R10, R10, 0x80000, RZ, 0xfc, !PT ;  /* 0x000800000a0a2812 */ /* 0x000fe200078efcff */
[----:B------:R-:W-:Y:S02]  /*1c20*/  IMAD.MOV.U32 R0, RZ, RZ, c[0x0][0x228] ;  /* 0x00008a00ff007624 */ /* 0x000fe400078e00ff */
[----:B------:R-:W-:Y:S01]  /*1c30*/  @P3 IMAD.IADD R0, R4, 0x1, -R5 ;  /* 0x0000000104003824 */ /* 0x000fe200078e0a05 */
[----:B------:R-:W-:-:S03]  /*1c40*/  LOP3.LUT R10, R10, 0xffefffff, RZ, 0xc0, !PT ;  /* 0xffefffff0a0a7812 */ /* 0x000fc600078ec0ff */
[----:B------:R-:W-:Y:S01]  /*1c50*/  IMAD.IADD R7, R11, 0x1, R0 ;  /* 0x000000010b077824 */ /* 0x000fe200078e0200 */
[----:B------:R2:W-:Y:S03]  /*1c60*/  STL [R1+0x14], R9 ;  /* 0x0000140901007387 */ /* 0x0005e60000100800 */
[----:B------:R-:W-:Y:S01]  /*1c70*/  @P1 LOP3.LUT R10, R10, 0x100000, RZ, 0xfc, !PT ;  /* 0x001000000a0a1812 */ /* 0x000fe200078efcff */
[----:B------:R2:W-:Y:S01]  /*1c80*/  STL [R1+0xc], R7 ;  /* 0x00000c0701007387 */ /* 0x0005e20000100800 */
[----:B-1----:R-:W-:-:S03]  /*1c90*/  IADD3 R2, R9, 0x7f, RZ ;  /* 0x0000007f09027810 */ /* 0x002fc60007ffe0ff */
[----:B------:R2:W-:Y:S02]  /*1ca0*/  STL [R1+0x18], R10 ;  /* 0x0000180a01007387 */ /* 0x0005e40000100800 */
[----:B------:R-:W-:Y:S01]  /*1cb0*/  @P2 IMAD.HI.U32 R4, R2, c[0x0][0x2c8], RZ ;  /* 0x0000b20002042a27 */ /* 0x000fe200078e00ff */
[----:B------:R-:W-:-:S04]  /*1cc0*/  IADD3 R3, R7, 0x5f, RZ ;  /* 0x0000005f07037810 */ /* 0x000fc80007ffe0ff */
[----:B------:R-:W-:Y:S01]  /*1cd0*/  @P2 SHF.R.U32.HI R2, RZ, c[0x0][0x2cc], R4 ;  /* 0x0000b300ff022a19 */ /* 0x000fe20000011604 */
[----:B------:R-:W-:Y:S01]  /*1ce0*/  IMAD.HI R3, R3, 0x2aaaaaab, RZ ;  /* 0x2aaaaaab03037827 */ /* 0x000fe200078e02ff */
[----:B------:R-:W-:-:S04]  /*1cf0*/  IADD3 R4, R7, 0x1, -R8 ;  /* 0x0000000107047810 */ /* 0x000fc80007ffe808 */
[----:B------:R-:W-:Y:S01]  /*1d00*/  SHF.R.U32.HI R5, RZ, 0x1f, R3 ;  /* 0x0000001fff057819 */ /* 0x000fe20000011603 */
[----:B------:R-:W-:-:S03]  /*1d10*/  IMAD.IADD R2, R4, 0x1, R2 ;  /* 0x0000000104027824 */ /* 0x000fc600078e0202 */
[----:B------:R-:W-:Y:S02]  /*1d20*/  LEA.HI.SX32 R163, R3, R5, 0x1c ;  /* 0x0000000503a37211 */ /* 0x000fe400078fe2ff */
        /* <DEDUP_REMOVED lines=12> */
.L_x_700:
[----:B------:R-:W-:-:S13]  /*1df0*/  ISETP.NE.AND P0, PT, R6, 0x1, PT ;  /* 0x000000010600780c */ /* 0x000fda0003f05270 */
[----:B------:R-:W-:-:S05]  /*1e00*/  @P0 IMAD.HI.U32 R2, R3, c[0x0][0x330], RZ ;  /* 0x0000cc0003020a27 */ /* 0x000fca00078e00ff */
[----:B------:R-:W-:Y:S02]  /*1e10*/  @P0 SHF.R.U32.HI R3, RZ, c[0x0][0x334], R2 ;  /* 0x0000cd00ff030a19 */ /* 0x000fe40000011602 */
.L_x_701:
[----:B------:R-:W-:Y:S05]  /*1e20*/  BSYNC B0 ;  /* 0x0000000000007941 */ /* 0x000fea0003800000 */
.L_x_699:
[----:B------:R-:W-:-:S05]  /*1e30*/  IMAD R3, R3, R6, c[0x0][0x32c] ;  /* 0x0000cb0003037624 */ /* 0x000fca00078e0206 */
[----:B------:R-:W-:-:S04]  /*1e40*/  IMNMX R4, R4, R3, PT ;  /* 0x0000000304047217 */ /* 0x000fc80003800200 */
.L_x_698:
[----:B------:R-:W-:Y:S01]  /*1e50*/  IADD3 R4, R4, 0x5f, RZ ;  /* 0x0000005f04047810 */ /* 0x000fe20007ffe0ff */
[----:B------:R-:W-:-:S04]  /*1e60*/  @P2 IMAD.HI.U32 R3, R9, c[0x0][0x2c8], RZ ;  /* 0x0000b20009032a27 */ /* 0x000fc800078e00ff */
[----:B------:R-:W-:-:S04]  /*1e70*/  IMAD.HI R4, R4, 0x2aaaaaab, RZ ;  /* 0x2aaaaaab04047827 */ /* 0x000fc800078e02ff */
[----:B------:R-:W-:Y:S01]  /*1e80*/  IMAD.MOV.U32 R2, RZ, RZ, R9 ;  /* 0x000000ffff027224 */ /* 0x000fe200078e0009 */
[----:B------:R-:W-:Y:S01]  /*1e90*/  @P2 SHF.R.U32.HI R2, RZ, c[0x0][0x2cc], R3 ;  /* 0x0000b300ff022a19 */ /* 0x000fe20000011603 */
[----:B------:R-:W-:Y:S01]  /*1ea0*/  IMAD.IADD R162, R7, 0x1, -R8 ;  /* 0x0000000107a27824 */ /* 0x000fe200078e0a08 */
[----:B------:R-:W-:-:S03]  /*1eb0*/  SHF.R.U32.HI R3, RZ, 0x1f, R4 ;  /* 0x0000001fff037819 */ /* 0x000fc60000011604 */
[----:B------:R-:W-:Y:S01]  /*1ec0*/  IMAD.IADD R2, R162, 0x1, R2 ;  /* 0x00000001a2027824 */ /* 0x000fe200078e0202 */
[----:B------:R-:W-:-:S04]  /*1ed0*/  LEA.HI.SX32 R4, R4, R3, 0x1c ;  /* 0x0000000304047211 */ /* 0x000fc800078fe2ff */
[----:B------:R-:W-:Y:S02]  /*1ee0*/  IADD3 R3, R2, -c[0x0][0x324], RZ ;  /* 0x8000c90002037a10 */ /* 0x000fe40007ffe0ff */
[----:B--2---:R-:W-:Y:S01]  /*1ef0*/  IMNMX R10, R163, R4, PT ;  /* 0x00000004a30a7217 */ /* 0x004fe20003800200 */
        /* <DEDUP_REMOVED lines=10> */
.L_x_704:
[----:B------:R-:W-:-:S13]  /*1fa0*/  ISETP.NE.AND P0, PT, R6, 0x1, PT ;  /* 0x000000010600780c */ /* 0x000fda0003f05270 */
[----:B------:R-:W-:-:S05]  /*1fb0*/  @P0 IMAD.HI.U32 R4, R2, c[0x0][0x330], RZ ;  /* 0x0000cc0002040a27 */ /* 0x000fca00078e00ff */
[----:B------:R-:W-:Y:S02]  /*1fc0*/  @P0 SHF.R.U32.HI R2, RZ, c[0x0][0x334], R4 ;  /* 0x0000cd00ff020a19 */ /* 0x000fe40000011604 */
.L_x_705:
[----:B------:R-:W-:Y:S05]  /*1fd0*/  BSYNC B0 ;  /* 0x0000000000007941 */ /* 0x000fea0003800000 */
.L_x_703:
[----:B------:R-:W-:-:S05]  /*1fe0*/  IMAD R2, R2, c[0x0][0x32c], RZ ;  /* 0x0000cb0002027a24 */ /* 0x000fca00078e02ff */
[----:B------:R-:W-:-:S04]  /*1ff0*/  IMNMX R3, R3, R2, !PT ;  /* 0x0000000203037217 */ /* 0x000fc80007800200 */
.L_x_702:
[C---:B------:R-:W-:Y:S01]  /*2000*/  LOP3.LUT R4, R14.reuse, 0xff000000, RZ, 0xc0, !PT ;  /* 0xff0000000e047812 */ /* 0x040fe200078ec0ff */
[----:B------:R-:W-:Y:S01]  /*2010*/  IMAD.HI R3, R3, 0x2aaaaaab, RZ ;  /* 0x2aaaaaab03037827 */ /* 0x000fe200078e02ff */
[----:B------:R-:W-:Y:S01]  /*2020*/  LOP3.LUT R5, R14, 0xff0000, RZ, 0xc0, !PT ;  /* 0x00ff00000e057812 */ /* 0x000fe200078ec0ff */
[----:B------:R-:W-:Y:S01]  /*2030*/  BSSY B0, `(.L_x_706) ;  /* 0x000002d000007945 */ /* 0x000fe20003800000 */
[----:B------:R-:W-:Y:S02]  /*2040*/  SHF.R.U32.HI R4, RZ, 0x8, R4 ;  /* 0x00000008ff047819 */ /* 0x000fe40000011604 */
[----:B------:R-:W-:Y:S02]  /*2050*/  SHF.R.U32.HI R2, RZ, 0x1f, R3 ;  /* 0x0000001fff027819 */ /* 0x000fe40000011603 */
[----:B------:R-:W-:Y:S02]  /*2060*/  LEA.HI R4, R5, R4, RZ, 0x10 ;  /* 0x0000000405047211 */ /* 0x000fe400078f80ff */
[----:B------:R-:W-:Y:S01]  /*2070*/  LEA.HI.SX32 R3, R3, R2, 0x1c ;  /* 0x0000000203037211 */ /* 0x000fe200078fe2ff */
[----:B------:R-:W-:Y:S01]  /*2080*/  IMAD.MOV.U32 R2, RZ, RZ, RZ ;  /* 0x000000ffff027224 */ /* 0x000fe200078e00ff */
[----:B------:R-:W-:-:S02]  /*2090*/  SHF.R.U32.HI R6, RZ, 0x10, R4 ;  /* 0x00000010ff067819 */ /* 0x000fc40000011604 */
[----:B------:R-:W-:Y:S02]  /*20a0*/  LOP3.LUT R14, R4, 0xff, RZ, 0xc0, !PT ;  /* 0x000000ff040e7812 */ /* 0x000fe400078ec0ff */
[----:B------:R-:W-:Y:S01]  /*20b0*/  IMNMX R5, RZ, R3, !PT ;  /* 0x00000003ff057217 */ /* 0x000fe20007800200 */
[----:B------:R1:W-:Y:S01]  /*20c0*/  STL [R1+0x28], R6 ;  /* 0x0000280601007387 */ /* 0x0003e20000100800 */
[----:B------:R-:W-:Y:S02]  /*20d0*/  ISETP.NE.AND P1, PT, R6, RZ, PT ;  /* 0x000000ff0600720c */ /* 0x000fe40003f25270 */
[----:B------:R-:W-:Y:S01]  /*20e0*/  ISETP.GT.AND P0, PT, R10, R5, PT ;  /* 0x000000050a00720c */ /* 0x000fe20003f04270 */
[----:B------:R1:W-:Y:S01]  /*20f0*/  STL [R1+0x34], R14 ;  /* 0x0000340e01007387 */ /* 0x0003e20000100800 */
[----:B------:R-:W-:-:S11]  /*2100*/  SEL R131, R6, c[0x0][0x338], P1 ;  /* 0x0000ce0006837a07 */ /* 0x000fd60000800000 */
[----:B------:R-:W-:Y:S05]  /*2110*/  @!P0 BRA `(.L_x_707) ;  /* 0x000001e000008947 */ /* 0x000fea0003800000 */
[----:B------:R-:W-:Y:S02]  /*2120*/  IABS R2, R131 ;  /* 0x0000008300027213 */ /* 0x000fe40000000000 */
[----:B-1----:R-:W-:-:S03]  /*2130*/  IADD3 R6, R131, -0x1, R10 ;  /* 0xffffffff83067810 */ /* 0x002fc60007ffe00a */
[----:B------:R-:W-:Y:S02]  /*2140*/  IMAD.MOV.U32 R4, RZ, RZ, R2 ;  /* 0x000000ffff047224 */ /* 0x000fe400078e0002 */
[----:B------:R-:W-:Y:S02]  /*2150*/  IMAD.IADD R6, R6, 0x1, -R5 ;  /* 0x0000000106067824 */ /* 0x000fe400078e0a05 */
[----:B------:R-:W1:Y:S03]  /*2160*/  I2F.RP R2, R4 ;  /* 0x0000000400027306 */ /* 0x000e660000209400 */
[----:B------:R-:W-:-:S05]  /*2170*/  IABS R9, R6 ;  /* 0x0000000600097213 */ /* 0x000fca0000000000 */
[----:B-1----:R-:W1:Y:S02]  /*2180*/  MUFU.RCP R2, R2 ;  /* 0x0000000200027308 */ /* 0x002e640000001000 */
[----:B-1----:R-:W-:-:S06]  /*2190*/  IADD3 R2, R2, 0xffffffe, RZ ;  /* 0x0ffffffe02027810 */ /* 0x002fcc0007ffe0ff */
[----:B------:R-:W1:Y:S02]  /*21a0*/  F2I.FTZ.U32.TRUNC.NTZ R3, R2 ;  /* 0x0000000200037305 */ /* 0x000e64000021f000 */
[----:B-1----:R-:W-:-:S04]  /*21b0*/  IMAD.MOV R2, RZ, RZ, -R3 ;  /* 0x000000ffff027224 */ /* 0x002fc800078e0a03 */
[----:B------:R-:W-:Y:S01]  /*21c0*/  IMAD.MOV.U32 R7, RZ, RZ, R2 ;  /* 0x000000ffff077224 */ /* 0x000fe200078e0002 */
[----:B------:R-:W-:-:S03]  /*21d0*/  IABS R2, R131 ;  /* 0x0000008300027213 */ /* 0x000fc60000000000 */
[----:B------:R-:W-:Y:S02]  /*21e0*/  IMAD R7, R7, R4, RZ ;  /* 0x0000000407077224 */ /* 0x000fe400078e02ff */
[----:B------:R-:W-:Y:S01]  /*21f0*/  IMAD.MOV R8, RZ, RZ, -R2 ;  /* 0x000000ffff087224 */ /* 0x000fe200078e0a02 */
[----:B------:R-:W-:-:S05]  /*2200*/  MOV R2, RZ ;  /* 0x000000ff00027202 */ /* 0x000fca0000000f00 */
        /* <DEDUP_REMOVED lines=11> */
[----:B------:R-:W-:-:S07]  /*22c0*/  ISETP.GE.AND P1, PT, R3, RZ, PT ;  /* 0x000000ff0300720c */ /* 0x000fce0003f26270 */
[----:B------:R-:W-:-:S06]  /*22d0*/  @P2 IADD3 R2, R2, 0x1, RZ ;  /* 0x0000000102022810 */ /* 0x000fcc0007ffe0ff */
[----:B------:R-:W-:Y:S01]  /*22e0*/  @!P1 IMAD.MOV R2, RZ, RZ, -R2 ;  /* 0x000000ffff029224 */ /* 0x000fe200078e0a02 */
[----:B------:R-:W-:Y:S02]  /*22f0*/  @!P0 LOP3.LUT R2, RZ, R131, RZ, 0x33, !PT ;  /* 0x00000083ff028212 */ /* 0x000fe400078e33ff */
.L_x_707:
[----:B------:R-:W-:Y:S05]  /*2300*/  BSYNC B0 ;  /* 0x0000000000007941 */ /* 0x000fea0003800000 */
.L_x_706:
[----:B------:R-:W-:Y:S01]  /*2310*/  IMAD R3, R14, R2, R5 ;  /* 0x000000020e037224 */ /* 0x000fe200078e0205 */
[----:B------:R-:W2:Y:S01]  /*2320*/  S2R R184, SR_TID.X ;  /* 0x0000000000b87919 */ /* 0x000ea20000002100 */
[----:B------:R-:W-:Y:S02]  /*2330*/  SHF.R.S32.HI R73, RZ, 0x1f, R72 ;  /* 0x0000001fff497819 */ /* 0x000fe40000011448 */
[C---:B------:R-:W-:Y:S01]  /*2340*/  IMAD.IADD R2, R3.reuse, 0x1, R2 ;  /* 0x0000000103027824 */ /* 0x040fe200078e0202 */
[----:B------:R-:W-:Y:S01]  /*2350*/  IADD3 R86, R72, 0x40, RZ ;  /* 0x0000004048567810 */ /* 0x000fe20007ffe0ff */
[----:B------:R-:W-:-:S03]  /*2360*/  IMAD R3, R3, 0x60, -R11 ;  /* 0x0000006003037824 */ /* 0x000fc600078e0a0b */
[----:B------:R-:W-:Y:S02]  /*2370*/  IMNMX R2, R10, R2, PT ;  /* 0x000000020a027217 */ /* 0x000fe40003800200 */
[----:B------:R-:W-:-:S03]  /*2380*/  IMNMX R3, RZ, R3, !PT ;  /* 0x00000003ff037217 */ /* 0x000fc60007800200 */
[----:B------:R-:W-:Y:S02]  /*2390*/  IMAD R2, R2, 0x60, -R11 ;  /* 0x0000006002027824 */ /* 0x000fe400078e0a0b */
[----:B------:R-:W-:-:S03]  /*23a0*/  IMAD.WIDE.U32 R4, R3, -0x55555555, RZ ;  /* 0xaaaaaaab03047825 */ /* 0x000fc600078e00ff */
[----:B------:R-:W-:Y:S02]  /*23b0*/  IMNMX R2, R2, R0, PT ;  /* 0x0000000002027217 */ /* 0x000fe40003800200 */
[----:B------:R-:W-:Y:S02]  /*23c0*/  SHF.R.U32.HI R128, RZ, 0x6, R5 ;  /* 0x00000006ff807819 */ /* 0x000fe40000011605 */
[----:B------:R-:W-:Y:S02]  /*23d0*/  ISETP.GT.AND P0, PT, R2, R3, PT ;  /* 0x000000030200720c */ /* 0x000fe40003f04270 */
[----:B--2---:R-:W-:Y:S01]  /*23e0*/  SHF.R.S32.HI R185, RZ, 0x1f, R184 ;  /* 0x0000001fffb97819 */ /* 0x004fe200000114b8 */
[----:B------:R-:W-:-:S03]  /*23f0*/  IMAD.MOV.U32 R4, RZ, RZ, R128 ;  /* 0x000000ffff047224 */ /* 0x000fc600078e0080 */
[CC--:B-1----:R-:W-:Y:S02]  /*2400*/  LEA.HI R6, R185.reuse, R184.reuse, RZ, 0x6 ;  /* 0x000000b8b9067211 */ /* 0x0c2fe400078f30ff */
[----:B------:R-:W-:-:S04]  /*2410*/  LEA.HI R5, R185, R184, RZ, 0x3 ;  /* 0x000000b8b9057211 */ /* 0x000fc800078f18ff */
[----:B------:R-:W-:Y:S02]  /*2420*/  SHF.R.S32.HI R83, RZ, 0x3, R5 ;  /* 0x00000003ff537819 */ /* 0x000fe40000011405 */
[----:B------:R-:W-:Y:S02]  /*2430*/  @P0 IADD3 R2, R2, 0x5f, RZ ;  /* 0x0000005f02020810 */ /* 0x000fe40007ffe0ff */
[C---:B------:R-:W-:Y:S02]  /*2440*/  IADD3 R134, R83.reuse, 0x40, RZ ;  /* 0x0000004053867810 */ /* 0x040fe40007ffe0ff */
[----:B------:R-:W-:Y:S01]  /*2450*/  IADD3 R133, R83, 0x20, RZ ;  /* 0x0000002053857810 */ /* 0x000fe20007ffe0ff */
[----:B------:R-:W-:Y:S01]  /*2460*/  @P0 IMAD.HI R2, R2, 0x2aaaaaab, RZ ;  /* 0x2aaaaaab02020827 */ /* 0x000fe200078e02ff */
[----:B------:R-:W-:-:S04]  /*2470*/  SHF.R.S32.HI R171, RZ, 0x1f, R83 ;  /* 0x0000001fffab7819 */ /* 0x000fc80000011453 */
[----:B------:R-:W-:-:S04]  /*2480*/  @P0 SHF.R.U32.HI R3, RZ, 0x1f, R2 ;  /* 0x0000001fff030819 */ /* 0x000fc80000011602 */
[----:B------:R-:W-:Y:S01]  /*2490*/  @P0 LEA.HI.SX32 R4, R2, R3, 0x1c ;  /* 0x0000000302040211 */ /* 0x000fe200078fe2ff */
[----:B------:R-:W-:Y:S01]  /*24a0*/  IMAD.SHL.U32 R2, R6, 0x8, RZ ;  /* 0x0000000806027824 */ /* 0x000fe200078e00ff */
[----:B------:R-:W-:Y:S02]  /*24b0*/  LOP3.LUT R3, R5, 0xfffffff8, RZ, 0xc0, !PT ;  /* 0xfffffff805037812 */ /* 0x000fe400078ec0ff */
[----:B------:R-:W-:Y:S02]  /*24c0*/  ISETP.GT.AND P0, PT, R4, R128, PT ;  /* 0x000000800400720c */ /* 0x000fe40003f04270 */
[----:B------:R-:W-:Y:S01]  /*24d0*/  LOP3.LUT R154, R2, 0xfffffe00, RZ, 0xc0, !PT ;  /* 0xfffffe00029a7812 */ /* 0x000fe200078ec0ff */
[----:B------:R-:W-:Y:S01]  /*24e0*/  IMAD.SHL.U32 R2, R83, 0x40, RZ ;  /* 0x0000004053027824 */ /* 0x000fe200078e00ff */
[----:B------:R-:W-:Y:S01]  /*24f0*/  SHF.R.S32.HI R5, RZ, 0x1f, R133 ;  /* 0x0000001fff057819 */ /* 0x000fe20000011485 */
[----:B------:R-:W-:Y:S01]  /*2500*/  IMAD.IADD R135, R184, 0x1, -R3 ;  /* 0x00000001b8877824 */ /* 0x000fe200078e0a03 */
[----:B------:R-:W-:Y:S01]  /*2510*/  SHF.R.S32.HI R6, RZ, 0x1f, R134 ;  /* 0x0000001fff067819 */ /* 0x000fe20000011486 */
[----:B------:R-:W-:Y:S01]  /*2520*/  IMAD.SHL.U32 R3, R133, 0x40, RZ ;  /* 0x0000004085037824 */ /* 0x000fe200078e00ff */
[----:B------:R-:W-:Y:S01]  /*2530*/  LOP3.LUT R144, R2, 0x1c0, RZ, 0xc0, !PT ;  /* 0x000001c002907812 */ /* 0x000fe200078ec0ff */
[----:B------:R-:W-:Y:S01]  /*2540*/  IMAD.SHL.U32 R2, R134, 0x40, RZ ;  /* 0x0000004086027824 */ /* 0x000fe200078e00ff */
[----:B------:R-:W-:Y:S01]  /*2550*/  LEA.HI R5, R5, R133, RZ, 0x3 ;  /* 0x0000008505057211 */ /* 0x000fe200078f18ff */
[----:B------:R-:W-:Y:S01]  /*2560*/  IMAD.SHL.U32 R24, R135, 0x4, RZ ;  /* 0x0000000487187824 */ /* 0x000fe200078e00ff */
[----:B------:R-:W-:-:S02]  /*2570*/  SHF.R.U32.HI R178, RZ, 0x3, R144 ;  /* 0x00000003ffb27819 */ /* 0x000fc40000011690 */
[----:B------:R-:W-:Y:S01]  /*2580*/  LOP3.LUT R148, R2, 0x1c0, RZ, 0xc0, !PT ;  /* 0x000001c002947812 */ /* 0x000fe200078ec0ff */
[----:B------:R-:W-:Y:S01]  /*2590*/  IMAD.SHL.U32 R5, R5, 0x40, RZ ;  /* 0x0000004005057824 */ /* 0x000fe200078e00ff */
[----:B------:R-:W-:Y:S02]  /*25a0*/  LOP3.LUT R2, R144, 0x38, R72, 0xf8, !PT ;  /* 0x0000003890027812 */ /* 0x000fe400078ef848 */
[----:B------:R-:W-:Y:S02]  /*25b0*/  LEA.HI R6, R6, R134, RZ, 0x3 ;  /* 0x0000008606067211 */ /* 0x000fe400078f18ff */
[----:B------:R-:W-:Y:S02]  /*25c0*/  LOP3.LUT R2, R2, R178, RZ, 0x3c, !PT ;  /* 0x000000b202027212 */ /* 0x000fe400078e3cff */
[----:B------:R-:W-:Y:S01]  /*25d0*/  LOP3.LUT R145, R3, 0x1c0, RZ, 0xc0, !PT ;  /* 0x000001c003917812 */ /* 0x000fe200078ec0ff */
[----:B------:R-:W-:Y:S01]  /*25e0*/  IMAD.SHL.U32 R3, R6, 0x40, RZ ;  /* 0x0000004006037824 */ /* 0x000fe200078e00ff */
[----:B------:R-:W-:Y:S01]  /*25f0*/  SHF.R.S32.HI R25, RZ, 0x1f, R24 ;  /* 0x0000001fff197819 */ /* 0x000fe20000011418 */
[----:B------:R-:W-:Y:S01]  /*2600*/  IMAD.IADD R2, R154, 0x1, R2 ;  /* 0x000000019a027824 */ /* 0x000fe200078e0202 */
[----:B------:R-:W-:-:S02]  /*2610*/  IADD3 R26, R24, 0x20, RZ ;  /* 0x00000020181a7810 */ /* 0x000fc40007ffe0ff */
[----:B------:R-:W-:Y:S01]  /*2620*/  SHF.R.U32.HI R181, RZ, 0x3, R145 ;  /* 0x00000003ffb57819 */ /* 0x000fe20000011691 */
[----:B------:R-:W-:Y:S01]  /*2630*/  IMAD.SHL.U32 R219, R2, 0x2, RZ ;  /* 0x0000000202db7824 */ /* 0x000fe200078e00ff */
[----:B------:R-:W-:Y:S02]  /*2640*/  SHF.R.U32.HI R182, RZ, 0x3, R148 ;  /* 0x00000003ffb67819 */ /* 0x000fe40000011694 */
[----:B------:R-:W-:Y:S02]  /*2650*/  LOP3.LUT R155, R5, 0xfffffe00, RZ, 0xc0, !PT ;  /* 0xfffffe00059b7812 */ /* 0x000fe400078ec0ff */
[----:B------:R-:W-:Y:S01]  /*2660*/  LOP3.LUT R156, R3, 0xfffffe00, RZ, 0xc0, !PT ;  /* 0xfffffe00039c7812 */ /* 0x000fe200078ec0ff */
[----:B------:R-:W-:Y:S05]  /*2670*/  @!P0 BRA `(.L_x_708) ;  /* 0x000052c000008947 */ /* 0x000fea0003800000 */
[----:B------:R-:W2:Y:S01]  /*2680*/  LDL R28, [R1] ;  /* 0x00000000011c7983 */ /* 0x000ea20000100800 */
[----:B------:R-:W-:Y:S01]  /*2690*/  IADD3 R123, P0, R83, R13, RZ ;  /* 0x0000000d537b7210 */ /* 0x000fe20007f1e0ff */
[----:B------:R-:W-:Y:S01]  /*26a0*/  IMAD.MOV.U32 R138, RZ, RZ, 0x60 ;  /* 0x00000060ff8a7424 */ /* 0x000fe200078e00ff */
[----:B------:R-:W-:Y:S01]  /*26b0*/  SHF.R.S32.HI R18, RZ, 0x1f, R27 ;  /* 0x0000001fff127819 */ /* 0x000fe2000001141b */
[----:B------:R-:W-:Y:S01]  /*26c0*/  IMAD.MOV.U32 R8, RZ, RZ, c[0x0][0x238] ;  /* 0x00008e00ff087624 */ /* 0x000fe200078e00ff */
[----:B------:R-:W-:Y:S01]  /*26d0*/  LEA.HI.X.SX32 R129, R13, R171, 0x1, P0 ;  /* 0x000000ab0d817211 */ /* 0x000fe200000f0eff */
[----:B------:R-:W-:Y:S01]  /*26e0*/  IMAD.WIDE.U32 R2, R123, c[0x0][0x238], R72 ;  /* 0x00008e007b027a25 */ /* 0x000fe200078e0048 */
[----:B------:R-:W-:-:S02]  /*26f0*/  SEL R21, R18, RZ, !P3 ;  /* 0x000000ff12157207 */ /* 0x000fc40005800000 */
[----:B------:R-:W-:Y:S01]  /*2700*/  IADD3 R31, R4, -0x1, RZ ;  /* 0xffffffff041f7810 */ /* 0x000fe20007ffe0ff */
[----:B------:R-:W-:Y:S01]  /*2710*/  IMAD R5, R129, c[0x0][0x238], RZ ;  /* 0x00008e0081057a24 */ /* 0x000fe200078e02ff */
[----:B------:R-:W-:Y:S01]  /*2720*/  IADD3 R114, -R83, R0, RZ ;  /* 0x0000000053727210 */ /* 0x000fe20007ffe1ff */
[----:B------:R-:W-:Y:S01]  /*2730*/  IMAD R4, R21, c[0x0][0x248], RZ ;  /* 0x0000920015047a24 */ /* 0x000fe200078e02ff */
[----:B------:R-:W-:Y:S01]  /*2740*/  SEL R20, R27, RZ, !P3 ;  /* 0x000000ff1b147207 */ /* 0x000fe20005800000 */
[----:B------:R-:W-:Y:S01]  /*2750*/  IMAD R5, R123, c[0x0][0x23c], R5 ;  /* 0x00008f007b057a24 */ /* 0x000fe200078e0205 */
[----:B------:R-:W-:Y:S01]  /*2760*/  ISETP.GE.AND P2, PT, R72, c[0x0][0x1d4], PT ;  /* 0x0000750048007a0c */ /* 0x000fe20003f46270 */
[----:B------:R-:W-:Y:S01]  /*2770*/  IMAD R164, R138, c[0x0][0x23c], RZ ;  /* 0x00008f008aa47a24 */ /* 0x000fe200078e02ff */
[----:B------:R-:W-:Y:S01]  /*2780*/  ISETP.GE.AND P6, PT, R86, c[0x0][0x1d4], PT ;  /* 0x0000750056007a0c */ /* 0x000fe20003fc6270 */
[----:B------:R-:W-:Y:S01]  /*2790*/  IMAD.WIDE.U32 R142, R138, c[0x0][0x238], RZ ;  /* 0x00008e008a8e7a25 */ /* 0x000fe200078e00ff */
[----:B------:R-:W-:-:S02]  /*27a0*/  IADD3 R3, R3, R5, RZ ;  /* 0x0000000503037210 */ /* 0x000fc40007ffe0ff */
[----:B------:R-:W-:Y:S01]  /*27b0*/  MOV R161, 0x5 ;  /* 0x0000000500a17802 */ /* 0x000fe20000000f00 */
[----:B------:R-:W-:Y:S01]  /*27c0*/  IMAD R6, R31, -0x60, R114 ;  /* 0xffffffa01f067824 */ /* 0x000fe200078e0272 */
[----:B------:R-:W-:Y:S01]  /*27d0*/  IADD3 R19, R12, R152, RZ ;  /* 0x000000980c137210 */ /* 0x000fe20007ffe0ff */
[C---:B------:R-:W-:Y:S01]  /*27e0*/  IMAD.WIDE.U32 R2, R23.reuse, c[0x0][0x240], R2 ;  /* 0x0000900017027a25 */ /* 0x040fe200078e0002 */
[----:B------:R-:W-:Y:S02]  /*27f0*/  SHF.L.U64.HI R165, R8, R161, c[0x0][0x23c] ;  /* 0x00008f0008a57619 */ /* 0x000fe400000102a1 */
[----:B------:R-:W-:Y:S01]  /*2800*/  ISETP.GE.AND P0, PT, R6, 0x1, PT ;  /* 0x000000010600780c */ /* 0x000fe20003f06270 */
[----:B------:R-:W-:Y:S02]  /*2810*/  IMAD R3, R23, c[0x0][0x244], R3 ;  /* 0x0000910017037a24 */ /* 0x000fe400078e0203 */
[----:B------:R-:W-:Y:S01]  /*2820*/  IMAD.WIDE.U32 R10, R83, c[0x0][0x290], R24 ;  /* 0x0000a400530a7a25 */ /* 0x000fe200078e0018 */
[----:B------:R-:W-:-:S02]  /*2830*/  MOV R147, c[0x0][0x290] ;  /* 0x0000a40000937a02 */ /* 0x000fc40000000f00 */
[----:B------:R-:W-:Y:S01]  /*2840*/  MOV R183, c[0x0][0x27c] ;  /* 0x00009f0000b77a02 */ /* 0x000fe20000000f00 */
[C---:B------:R-:W-:Y:S01]  /*2850*/  IMAD R4, R20.reuse, c[0x0][0x24c], R4 ;  /* 0x0000930014047a24 */ /* 0x040fe200078e0204 */
[----:B------:R-:W-:Y:S01]  /*2860*/  P2R R130, PR, RZ, 0x4 ;  /* 0x00000004ff827803 */ /* 0x000fe20000000000 */
[----:B------:R-:W-:Y:S01]  /*2870*/  IMAD.WIDE.U32 R112, R20, c[0x0][0x248], R2 ;  /* 0x0000920014707a25 */ /* 0x000fe200078e0002 */
[----:B------:R-:W-:-:S03]  /*2880*/  SHF.R.S32.HI R3, RZ, 0x1f, R31 ;  /* 0x0000001fff037819 */ /* 0x000fc6000001141f */
[----:B------:R-:W-:Y:S01]  /*2890*/  IMAD.IADD R164, R143, 0x1, R164 ;  /* 0x000000018fa47824 */ /* 0x000fe200078e02a4 */
[----:B------:R-:W-:Y:S01]  /*28a0*/  IADD3 R111, R113, R4, RZ ;  /* 0x00000004716f7210 */ /* 0x000fe20007ffe0ff */
[----:B------:R-:W-:Y:S02]  /*28b0*/  IMAD.MOV.U32 R110, RZ, RZ, R112 ;  /* 0x000000ffff6e7224 */ /* 0x000fe400078e0070 */
[----:B------:R-:W-:Y:S02]  /*28c0*/  IMAD R2, R164, R31, RZ ;  /* 0x0000001fa4027224 */ /* 0x000fe400078e02ff */
[----:B------:R-:W-:-:S04]  /*28d0*/  IMAD.WIDE.U32 R4, R31, R142, R110 ;  /* 0x0000008e1f047225 */ /* 0x000fc800078e006e */
[----:B------:R-:W-:Y:S02]  /*28e0*/  IMAD R2, R3, R142, R2 ;  /* 0x0000008e03027224 */ /* 0x000fe400078e0202 */
[----:B------:R-:W-:-:S03]  /*28f0*/  IMAD.SHL.U32 R170, R8, 0x20, RZ ;  /* 0x0000002008aa7824 */ /* 0x000fc600078e00ff */
[----:B------:R-:W-:Y:S02]  /*2900*/  IADD3 R5, R5, R2, RZ ;  /* 0x0000000205057210 */ /* 0x000fe40007ffe0ff */
[----:B------:R-:W-:-:S04]  /*2910*/  @P0 LEA R2, P1, R4, c[0x0][0x220], 0x1 ;  /* 0x0000880004020a11 */ /* 0x000fc800078208ff */
[----:B------:R-:W-:Y:S02]  /*2920*/  @P0 LEA.HI.X R3, R4, c[0x0][0x224], R5, 0x1, P1 ;  /* 0x0000890004030a11 */ /* 0x000fe400008f0c05 */
[----:B------:R-:W-:-:S03]  /*2930*/  ISETP.GE.AND P1, PT, R6, 0x21, PT ;  /* 0x000000210600780c */ /* 0x000fc60003f26270 */
[----:B------:R-:W-:Y:S01]  /*2940*/  @!PT LDS RZ, [RZ] ;  /* 0x00000000fffff984 */ /* 0x000fe20000000800 */
[----:B------:R-:W-:Y:S01]  /*2950*/  @!PT LDS RZ, [RZ] ;  /* 0x00000000fffff984 */ /* 0x000fe20000000800 */
[----:B------:R-:W-:Y:S01]  /*2960*/  @!PT LDS RZ, [RZ] ;  /* 0x00000000fffff984 */ /* 0x000fe20000000800 */
[----:B------:R1:W-:Y:S04]  /*2970*/  @P0 LDGSTS.E.BYPASS.LTC128B.128 [R219+0x8100], [R2.64], !P2 ;  /* 0x0810000002db0fae */ /* 0x0003e8000d101d48 */
[----:B------:R1:W-:Y:S06]  /*2980*/  @P0 LDGSTS.E.BYPASS.LTC128B.128 [R219+0xb100], [R2.64+0x80], !P6 ;  /* 0x0b10008002db0fae */ /* 0x0003ec000f101d48 */
[----:B-1----:R-:W-:-:S04]  /*2990*/  @P1 IADD3 R3, P0, R170, R4, RZ ;  /* 0x00000004aa031210 */ /* 0x002fc80007f1e0ff */
[----:B------:R-:W-:Y:S02]  /*29a0*/  @P1 IADD3.X R7, R5, R165, RZ, P0, !PT ;  /* 0x000000a505071210 */ /* 0x000fe400007fe4ff */
[----:B------:R-:W-:-:S04]  /*29b0*/  @P1 LEA R2, P0, R3, c[0x0][0x220], 0x1 ;  /* 0x0000880003021a11 */ /* 0x000fc800078008ff */
[----:B------:R-:W-:Y:S02]  /*29c0*/  @P1 LEA.HI.X R3, R3, c[0x0][0x224], R7, 0x1, P0 ;  /* 0x0000890003031a11 */ /* 0x000fe400000f0c07 */
[----:B------:R-:W-:-:S13]  /*29d0*/  ISETP.GT.AND P0, PT, R6, 0x40, PT ;  /* 0x000000400600780c */ /* 0x000fda0003f04270 */
[----:B------:R-:W-:Y:S01]  /*29e0*/  @P0 IMAD.MOV.U32 R6, RZ, RZ, c[0x0][0x23c] ;  /* 0x00008f00ff060624 */ /* 0x000fe200078e00ff */
[----:B--2---:R1:W-:Y:S04]  /*29f0*/  @P1 LDGSTS.E.BYPASS.LTC128B.128 [R28+0x9100], [R2.64], !P2 ;  /* 0x09100000021c1fae */ /* 0x0043e8000d101d48 */
[----:B------:R1:W-:Y:S02]  /*2a00*/  @P1 LDGSTS.E.BYPASS.LTC128B.128 [R28+0xc100], [R2.64+0x80], !P6 ;  /* 0x0c100080021c1fae */ /* 0x0003e4000f101d48 */
[----:B-1----:R-:W-:-:S04]  /*2a10*/  @P0 LEA R2, P1, R8, R4, 0x6 ;  /* 0x0000000408020211 */ /* 0x002fc800078230ff */
[----:B------:R-:W-:Y:S02]  /*2a20*/  @P0 LEA.HI.X R3, R8, R5, R6, 0x6, P1 ;  /* 0x0000000508030211 */ /* 0x000fe400008f3406 */
[----:B------:R-:W-:-:S04]  /*2a30*/  @P0 LEA R14, P1, R2, c[0x0][0x220], 0x1 ;  /* 0x00008800020e0a11 */ /* 0x000fc800078208ff */
[----:B------:R-:W-:Y:S02]  /*2a40*/  @P0 LEA.HI.X R15, R2, c[0x0][0x224], R3, 0x1, P1 ;  /* 0x00008900020f0a11 */ /* 0x000fe400008f0c03 */
[----:B------:R-:W-:Y:S02]  /*2a50*/  ISETP.NE.U32.AND P1, PT, RZ, c[0x0][0x340], PT ;  /* 0x0000d000ff007a0c */ /* 0x000fe40003f25070 */
[----:B------:R-:W-:Y:S01]  /*2a60*/  SHF.R.S32.HI R22, RZ, 0x1f, R19 ;  /* 0x0000001fff167819 */ /* 0x000fe20000011413 */
[C---:B------:R-:W-:Y:S01]  /*2a70*/  IMAD R6, R171.reuse, c[0x0][0x280], RZ ;  /* 0x0000a000ab067a24 */ /* 0x040fe200078e02ff */
[----:B------:R-:W-:Y:S01]  /*2a80*/  ISETP.NE.AND.EX P1, PT, RZ, c[0x0][0x344], PT, P1 ;  /* 0x0000d100ff007a0c */ /* 0x000fe20003f25310 */
[----:B------:R-:W-:Y:S01]  /*2a90*/  IMAD R7, R171, c[0x0][0x290], RZ ;  /* 0x0000a400ab077a24 */ /* 0x000fe200078e02ff */
[----:B------:R1:W-:Y:S01]  /*2aa0*/  @P0 LDGSTS.E.BYPASS.LTC128B.128 [R28+0xa100], [R14.64], !P2 ;  /* 0x0a1000000e1c0fae */ /* 0x0003e2000d101d48 */
[----:B------:R-:W-:Y:S02]  /*2ab0*/  IMAD R4, R22, c[0x0][0x1e0], RZ ;  /* 0x0000780016047a24 */ /* 0x000fe400078e02ff */
[----:B------:R-:W-:Y:S01]  /*2ac0*/  IMAD R12, R83, c[0x0][0x284], R6 ;  /* 0x0000a100530c7a24 */ /* 0x000fe200078e0206 */
[----:B------:R1:W-:Y:S07]  /*2ad0*/  @P0 LDGSTS.E.BYPASS.LTC128B.128 [R28+0xd100], [R14.64+0x80], !P6 ;  /* 0x0d1000800e1c0fae */ /* 0x0003ee000f101d48 */
[----:B------:R-:W-:Y:S01]  /*2ae0*/  @P1 IMAD.WIDE R2, R27, R16, c[0x0][0x340] ;  /* 0x0000d0001b021625 */ /* 0x000fe200078e0210 */
[----:B------:R-:W0:Y:S04]  /*2af0*/  LDGDEPBAR ;  /* 0x00000000000079af */ /* 0x000e280000000000 */
[----:B------:R2:W3:Y:S01]  /*2b00*/  @P1 LDG.E R17, [R2.64] ;  /* 0x0000000802111981 */ /* 0x0004e2000c1e1900 */
[----:B------:R-:W-:Y:S01]  /*2b10*/  IMAD R4, R19, c[0x0][0x1e4], R4 ;  /* 0x0000790013047a24 */ /* 0x000fe200078e0204 */
[----:B------:R-:W-:Y:S01]  /*2b20*/  WARPSYNC 0xffffffff ;  /* 0xffffffff00007948 */ /* 0x000fe20003800000 */
[----:B------:R-:W-:Y:S01]  /*2b30*/  IMAD R16, R83, c[0x0][0x294], R7 ;  /* 0x0000a50053107a24 */ /* 0x000fe200078e0207 */
[----:B------:R-:W-:Y:S01]  /*2b40*/  SHF.L.U64.HI R150, R147, R161, c[0x0][0x294] ;  /* 0x0000a50093967619 */ /* 0x000fe200000102a1 */
[----:B------:R-:W-:Y:S01]  /*2b50*/  IMAD.WIDE.U32 R6, R83, c[0x0][0x280], R72 ;  /* 0x0000a00053067a25 */ /* 0x000fe200078e0048 */
[----:B------:R-:W-:-:S03]  /*2b60*/  SHF.L.U32 R169, R147, 0x5, RZ ;  /* 0x0000000593a97819 */ /* 0x000fc600000006ff */
[----:B------:R-:W-:Y:S01]  /*2b70*/  IMAD.WIDE.U32 R8, R83, c[0x0][0x290], R72 ;  /* 0x0000a40053087a25 */ /* 0x000fe200078e0048 */
[----:B------:R-:W-:-:S03]  /*2b80*/  IADD3 R7, R12, R7, RZ ;  /* 0x000000070c077210 */ /* 0x000fc60007ffe0ff */
[----:B------:R-:W-:Y:S02]  /*2b90*/  IMAD.IADD R11, R11, 0x1, R16 ;  /* 0x000000010b0b7824 */ /* 0x000fe400078e0210 */
[----:B------:R-:W-:Y:S01]  /*2ba0*/  IMAD.WIDE.U32 R176, R83, c[0x0][0x1e0], RZ ;  /* 0x0000780053b07a25 */ /* 0x000fe200078e00ff */
[----:B-1----:R-:W-:-:S03]  /*2bb0*/  SHF.L.U32 R14, R183, 0x1, RZ ;  /* 0x00000001b70e7819 */ /* 0x002fc600000006ff */
[----:B------:R-:W-:Y:S02]  /*2bc0*/  IMAD.MOV.U32 R146, RZ, RZ, c[0x0][0x280] ;  /* 0x0000a000ff927624 */ /* 0x000fe400078e00ff */
[----:B-----5:R-:W-:-:S03]  /*2bd0*/  IMAD.WIDE.U32 R96, R132, c[0x0][0x290], R10 ;  /* 0x0000a40084607a25 */ /* 0x020fc600078e000a */
[----:B------:R-:W-:Y:S01]  /*2be0*/  SHF.L.U64.HI R149, R146, R161, c[0x0][0x284] ;  /* 0x0000a10092957619 */ /* 0x000fe200000102a1 */
[----:B--2---:R-:W-:-:S04]  /*2bf0*/  IMAD.WIDE.U32 R2, R19, c[0x0][0x1e0], RZ ;  /* 0x0000780013027a25 */ /* 0x004fc800078e00ff */
[----:B------:R-:W-:Y:S02]  /*2c00*/  IMAD.IADD R3, R3, 0x1, R4 ;  /* 0x0000000103037824 */ /* 0x000fe400078e0204 */
[----:B------:R-:W-:-:S04]  /*2c10*/  IMAD.WIDE.U32 R4, R83, c[0x0][0x280], R24 ;  /* 0x0000a00053047a25 */ /* 0x000fc800078e0018 */
[----:B------:R-:W-:Y:S01]  /*2c20*/  IMAD.WIDE.U32 R2, R23, c[0x0][0x1e8], R2 ;  /* 0x00007a0017027a25 */ /* 0x000fe200078e0002 */
[----:B------:R-:W-:Y:S02]  /*2c30*/  IADD3 R13, R5, R12, RZ ;  /* 0x0000000c050d7210 */ /* 0x000fe40007ffe0ff */
[----:B------:R-:W-:Y:S01]  /*2c40*/  IADD3 R5, R16, R9, RZ ;  /* 0x0000000910057210 */ /* 0x000fe20007ffe0ff */
[----:B------:R-:W-:Y:S01]  /*2c50*/  IMAD.MOV.U32 R12, RZ, RZ, R4 ;  /* 0x000000ffff0c7224 */ /* 0x000fe200078e0004 */
[----:B------:R-:W-:Y:S01]  /*2c60*/  MOV R4, R8 ;  /* 0x0000000800047202 */ /* 0x000fe20000000f00 */
[----:B------:R-:W-:Y:S01]  /*2c70*/  IMAD R9, R23, c[0x0][0x1ec], R3 ;  /* 0x00007b0017097a24 */ /* 0x000fe200078e0203 */
[----:B------:R-:W-:Y:S01]  /*2c80*/  MOV R8, R2 ;  /* 0x0000000200087202 */ /* 0x000fe20000000f00 */
[----:B------:R-:W-:-:S04]  /*2c90*/  IMAD.WIDE.U32 R98, R132, c[0x0][0x280], R12 ;  /* 0x0000a00084627a25 */ /* 0x000fc800078e000c */
[----:B------:R-:W-:-:S04]  /*2ca0*/  IMAD.WIDE.U32 R92, R132, c[0x0][0x290], R4 ;  /* 0x0000a400845c7a25 */ /* 0x000fc800078e0004 */
[----:B------:R-:W-:-:S04]  /*2cb0*/  IMAD.WIDE.U32 R94, R132, c[0x0][0x280], R6 ;  /* 0x0000a000845e7a25 */ /* 0x000fc800078e0006 */
[----:B------:R-:W-:Y:S01]  /*2cc0*/  IMAD.SHL.U32 R168, R146, 0x20, RZ ;  /* 0x0000002092a87824 */ /* 0x000fe200078e00ff */
[--C-:B---3--:R-:W-:Y:S01]  /*2cd0*/  @P1 SHF.R.S32.HI R3, RZ, 0x1f, R17.reuse ;  /* 0x0000001fff031819 */ /* 0x108fe20000011411 */
[----:B------:R-:W-:Y:S01]  /*2ce0*/  @P1 IMAD.MOV.U32 R2, RZ, RZ, R17 ;  /* 0x000000ffff021224 */ /* 0x000fe200078e0011 */
[----:B------:R-:W-:Y:S02]  /*2cf0*/  @!P1 MOV R2, R27 ;  /* 0x0000001b00029202 */ /* 0x000fe40000000f00 */
[----:B------:R-:W-:Y:S02]  /*2d00*/  @!P1 MOV R3, R18 ;  /* 0x0000001200039202 */ /* 0x000fe40000000f00 */
[----:B------:R-:W-:Y:S02]  /*2d10*/  SEL R17, R2, RZ, !P4 ;  /* 0x000000ff02117207 */ /* 0x000fe40006000000 */
[----:B------:R-:W-:Y:S01]  /*2d20*/  SEL R16, R3, RZ, !P4 ;  /* 0x000000ff03107207 */ /* 0x000fe20006000000 */
[----:B------:R-:W-:Y:S01]  /*2d30*/  IMAD R3, R171, c[0x0][0x1e0], RZ ;  /* 0x00007800ab037a24 */ /* 0x000fe200078e02ff */
[----:B------:R-:W-:Y:S01]  /*2d40*/  SHF.R.S32.HI R2, RZ, 0x1f, R132 ;  /* 0x0000001fff027819 */ /* 0x000fe20000011484 */
[----:B------:R-:W-:-:S04]  /*2d50*/  IMAD.WIDE.U32 R80, R17, c[0x0][0x1f0], R8 ;  /* 0x00007c0011507a25 */ /* 0x000fc800078e0008 */
[----:B------:R-:W-:Y:S01]  /*2d60*/  IMAD R3, R83, c[0x0][0x1e4], R3 ;  /* 0x0000790053037a24 */ /* 0x000fe200078e0203 */
[----:B------:R-:W-:Y:S01]  /*2d70*/  IADD3 R108, P1, P0, R80, R176, R72 ;  /* 0x000000b0506c7210 */ /* 0x000fe2000783e048 */
[----:B------:R-:W-:Y:S02]  /*2d80*/  IMAD R15, R2, c[0x0][0x280], RZ ;  /* 0x0000a000020f7a24 */ /* 0x000fe400078e02ff */
[----:B------:R-:W-:Y:S02]  /*2d90*/  IMAD.IADD R127, R177, 0x1, R3 ;  /* 0x00000001b17f7824 */ /* 0x000fe400078e0203 */
[----:B------:R-:W-:Y:S02]  /*2da0*/  IMAD R3, R132, c[0x0][0x284], R15 ;  /* 0x0000a10084037a24 */ /* 0x000fe400078e020f */
[----:B------:R-:W-:Y:S02]  /*2db0*/  IMAD R15, R16, c[0x0][0x1f0], RZ ;  /* 0x00007c00100f7a24 */ /* 0x000fe400078e02ff */
[----:B------:R-:W-:Y:S01]  /*2dc0*/  IMAD R2, R2, c[0x0][0x290], RZ ;  /* 0x0000a40002027a24 */ /* 0x000fe200078e02ff */
[----:B------:R-:W-:Y:S01]  /*2dd0*/  IADD3 R109, R99, R3, RZ ;  /* 0x00000003636d7210 */ /* 0x000fe20007ffe0ff */
[----:B------:R-:W-:-:S02]  /*2de0*/  IMAD R8, R17, c[0x0][0x1f4], R15 ;  /* 0x00007d0011087a24 */ /* 0x000fc400078e020f */
[----:B------:R-:W-:Y:S02]  /*2df0*/  IMAD R2, R132, c[0x0][0x294], R2 ;  /* 0x0000a50084027a24 */ /* 0x000fe400078e0202 */
[----:B------:R-:W-:Y:S01]  /*2e00*/  IMAD.IADD R106, R3, 0x1, R95 ;  /* 0x00000001036a7824 */ /* 0x000fe200078e025f */
[----:B------:R-:W-:Y:S02]  /*2e10*/  IADD3 R84, R81, R8, RZ ;  /* 0x0000000851547210 */ /* 0x000fe40007ffe0ff */
[----:B------:R-:W-:Y:S02]  /*2e20*/  IADD3 R107, R97, R2, RZ ;  /* 0x00000002616b7210 */ /* 0x000fe40007ffe0ff */
[----:B------:R-:W-:Y:S02]  /*2e30*/  IADD3 R105, R2, R93, RZ ;  /* 0x0000005d02697210 */ /* 0x000fe40007ffe0ff */
[----:B------:R-:W-:Y:S02]  /*2e40*/  IADD3.X R104, R84, R127, R73, P1, P0 ;  /* 0x0000007f54687210 */ /* 0x000fe40000fe0449 */
[----:B------:R-:W-:Y:S01]  /*2e50*/  ISETP.GE.AND P0, PT, R72, c[0x0][0x27c], PT ;  /* 0x00009f0048007a0c */ /* 0x000fe20003f06270 */
[----:B------:R-:W-:Y:S01]  /*2e60*/  IMAD.WIDE.U32 R2, R23, c[0x0][0x260], R72 ;  /* 0x0000980017027a25 */ /* 0x000fe200078e0048 */
[----:B------:R-:W-:Y:S01]  /*2e70*/  BAR.SYNC.DEFER_BLOCKING 0x0 ;  /* 0x0000000000007b1d */ /* 0x000fe20000010000 */
[----:B------:R-:W-:-:S02]  /*2e80*/  MOV R160, 0x6 ;  /* 0x0000000600a07802 */ /* 0x000fc40000000f00 */
[----:B------:R-:W-:Y:S01]  /*2e90*/  SEL R6, RZ, c[0x0][0x27c], !P0 ;  /* 0x00009f00ff067a07 */ /* 0x000fe20004000000 */
[----:B------:R-:W-:Y:S01]  /*2ea0*/  IMAD R8, R21, c[0x0][0x268], RZ ;  /* 0x00009a0015087a24 */ /* 0x000fe200078e02ff */
[----:B------:R-:W-:Y:S01]  /*2eb0*/  ISETP.GE.AND P1, PT, R183, 0x1, PT ;  /* 0x00000001b700780c */ /* 0x000fe20003f26270 */
[----:B------:R-:W-:Y:S01]  /*2ec0*/  IMAD R3, R23, c[0x0][0x264], R3 ;  /* 0x0000990017037a24 */ /* 0x000fe200078e0203 */
[----:B------:R-:W-:Y:S01]  /*2ed0*/  ULDC.U8 UR4, c[0x0][0x298] ;  /* 0x0000a60000047ab9 */ /* 0x000fe20000000000 */
[C---:B------:R-:W-:Y:S01]  /*2ee0*/  IMAD.IADD R6, R72.reuse, 0x1, R6 ;  /* 0x0000000148067824 */ /* 0x040fe200078e0206 */
[----:B------:R-:W-:Y:S01]  /*2ef0*/  ISETP.GE.AND P4, PT, R72, c[0x0][0x1d4], PT ;  /* 0x0000750048007a0c */ /* 0x000fe20003f86270 */
[----:B------:R-:W-:Y:S01]  /*2f00*/  IMAD R15, R20, c[0x0][0x26c], R8 ;  /* 0x00009b00140f7a24 */ /* 0x000fe200078e0208 */
[----:B------:R-:W-:Y:S01]  /*2f10*/  @P0 IADD3 R14, -R14, c[0x0][0x1d4], RZ ;  /* 0x000075000e0e0a10 */ /* 0x000fe20007ffe1ff */
[----:B------:R-:W-:Y:S01]  /*2f20*/  IMAD.WIDE.U32 R90, R20, c[0x0][0x268], R2 ;  /* 0x00009a00145a7a25 */ /* 0x000fe200078e0002 */
[----:B------:R-:W-:-:S02]  /*2f30*/  SHF.R.S32.HI R7, RZ, 0x1f, R6 ;  /* 0x0000001fff077819 */ /* 0x000fc40000011406 */
[----:B------:R-:W-:Y:S01]  /*2f40*/  SHF.R.S32.HI R9, RZ, 0x1f, R14 ;  /* 0x0000001fff097819 */ /* 0x000fe2000001140e */
[----:B------:R-:W-:Y:S01]  /*2f50*/  IMAD.WIDE.U32 R4, R23, c[0x0][0x210], R72 ;  /* 0x0000840017047a25 */ /* 0x000fe200078e0048 */
[----:B------:R-:W-:Y:S02]  /*2f60*/  LEA.HI R2, R7, R6, RZ, 0x3 ;  /* 0x0000000607027211 */ /* 0x000fe400078f18ff */
[----:B------:R-:W-:Y:S01]  /*2f70*/  LEA.HI R8, R9, R14, RZ, 0x4 ;  /* 0x0000000e09087211 */ /* 0x000fe200078f20ff */
[----:B------:R-:W-:Y:S01]  /*2f80*/  IMAD R3, R16, c[0x0][0x218], RZ ;  /* 0x0000860010037a24 */ /* 0x000fe200078e02ff */
[----:B------:R-:W-:Y:S01]  /*2f90*/  LEA.HI R9, R7, R6, RZ, 0x6 ;  /* 0x0000000607097211 */ /* 0x000fe200078f30ff */
[----:B------:R-:W-:Y:S01]  /*2fa0*/  IMAD R5, R23, c[0x0][0x214], R5 ;  /* 0x0000850017057a24 */ /* 0x000fe200078e0205 */
[----:B------:R-:W-:Y:S01]  /*2fb0*/  SHF.R.S32.HI R7, RZ, 0x4, R8 ;  /* 0x00000004ff077819 */ /* 0x000fe20000011408 */
[C---:B------:R-:W-:Y:S01]  /*2fc0*/  IMAD R14, R17.reuse, c[0x0][0x21c], R3 ;  /* 0x00008700110e7a24 */ /* 0x040fe200078e0203 */
[----:B------:R-:W-:Y:S01]  /*2fd0*/  SHF.R.S32.HI R6, RZ, 0x6, R9 ;  /* 0x00000006ff067819 */ /* 0x000fe20000011409 */
[----:B------:R-:W-:Y:S01]  /*2fe0*/  IMAD.WIDE.U32 R88, R17, c[0x0][0x218], R4 ;  /* 0x0000860011587a25 */ /* 0x000fe200078e0004 */
[----:B------:R-:W-:-:S02]  /*2ff0*/  LEA.HI.SX32 R3, R2, R7, 0x1d ;  /* 0x0000000702037211 */ /* 0x000fc400078feaff */
[----:B------:R-:W-:Y:S01]  /*3000*/  LOP3.LUT R8, R144, 0x38, R2, 0xf8, !PT ;  /* 0x0000003890087812 */ /* 0x000fe200078ef802 */
[C---:B------:R-:W-:Y:S01]  /*3010*/  IMAD R10, R6.reuse, 0x1800, R154 ;  /* 0x00001800060a7824 */ /* 0x040fe200078e029a */
[----:B------:R-:W-:Y:S01]  /*3020*/  LOP3.LUT R7, R145, 0x38, R2, 0xf8, !PT ;  /* 0x0000003891077812 */ /* 0x000fe200078ef802 */
[----:B------:R-:W-:Y:S01]  /*3030*/  IMAD R11, R6, 0x1800, R156 ;  /* 0x00001800060b7824 */ /* 0x000fe200078e029c */
[----:B------:R-:W-:Y:S01]  /*3040*/  SHF.R.S32.HI R4, RZ, 0x1f, R3 ;  /* 0x0000001fff047819 */ /* 0x000fe20000011403 */
[----:B------:R-:W-:Y:S01]  /*3050*/  IMAD R158, R138, c[0x0][0x294], RZ ;  /* 0x0000a5008a9e7a24 */ /* 0x000fe200078e02ff */
[----:B------:R-:W-:Y:S01]  /*3060*/  LOP3.LUT R9, R8, R178, RZ, 0x3c, !PT ;  /* 0x000000b208097212 */ /* 0x000fe200078e3cff */
[----:B------:R-:W-:Y:S01]  /*3070*/  IMAD R8, R6, 0x1800, R155 ;  /* 0x0000180006087824 */ /* 0x000fe200078e029b */
[----:B------:R-:W-:Y:S01]  /*3080*/  LOP3.LUT R7, R7, R181, RZ, 0x3c, !PT ;  /* 0x000000b507077212 */ /* 0x000fe200078e3cff */
[----:B------:R-:W-:Y:S01]  /*3090*/  IMAD R159, R138, c[0x0][0x284], RZ ;  /* 0x0000a1008a9f7a24 */ /* 0x000fe200078e02ff */
[----:B------:R-:W-:Y:S01]  /*30a0*/  SHF.L.U32 R82, R3, 0x3, RZ ;  /* 0x0000000303527819 */ /* 0x000fe200000006ff */
[----:B------:R-:W-:Y:S01]  /*30b0*/  IMAD.IADD R13, R10, 0x1, R9 ;  /* 0x000000010a0d7824 */ /* 0x000fe200078e0209 */
[----:B------:R-:W-:Y:S01]  /*30c0*/  LEA.HI R3, R4, R3, RZ, 0x3 ;  /* 0x0000000304037211 */ /* 0x000fe200078f18ff */
[----:B------:R-:W-:Y:S01]  /*30d0*/  IMAD.IADD R12, R8, 0x1, R7 ;  /* 0x00000001080c7824 */ /* 0x000fe200078e0207 */
[----:B------:R-:W-:Y:S01]  /*30e0*/  LOP3.LUT R5, R144, 0x38, R82, 0xf8, !PT ;  /* 0x0000003890057812 */ /* 0x000fe200078ef852 */
[----:B------:R-:W-:Y:S01]  /*30f0*/  IMAD R157, R138, c[0x0][0x1e4], RZ ;  /* 0x000079008a9d7a24 */ /* 0x000fe200078e02ff */
[----:B------:R-:W-:Y:S01]  /*3100*/  LOP3.LUT R7, R148, 0x38, R2, 0xf8, !PT ;  /* 0x0000003894077812 */ /* 0x000fe200078ef802 */
[----:B------:R-:W-:Y:S01]  /*3110*/  IMAD.WIDE.U32 R174, R133, c[0x0][0x1e0], RZ ;  /* 0x0000780085ae7a25 */ /* 0x000fe200078e00ff */
[----:B------:R-:W-:-:S02]  /*3120*/  LOP3.LUT R4, R145, 0x38, R82, 0xf8, !PT ;  /* 0x0000003891047812 */ /* 0x000fc400078ef852 */
[----:B------:R-:W-:Y:S01]  /*3130*/  SHF.R.S32.HI R3, RZ, 0x3, R3 ;  /* 0x00000003ff037819 */ /* 0x000fe20000011403 */
[----:B------:R-:W-:Y:S01]  /*3140*/  IMAD.WIDE.U32 R138, R138, c[0x0][0x280], RZ ;  /* 0x0000a0008a8a7a25 */ /* 0x000fe200078e00ff */
[----:B------:R-:W-:Y:S02]  /*3150*/  LOP3.LUT R8, R148, 0x38, R82, 0xf8, !PT ;  /* 0x0000003894087812 */ /* 0x000fe400078ef852 */
[----:B------:R-:W-:Y:S01]  /*3160*/  LOP3.LUT R9, R5, R178, RZ, 0x3c, !PT ;  /* 0x000000b205097212 */ /* 0x000fe200078e3cff */
[----:B------:R-:W-:Y:S01]  /*3170*/  IMAD R6, R3, 0x1800, R155 ;  /* 0x0000180003067824 */ /* 0x000fe200078e029b */
[-C--:B------:R-:W-:Y:S01]  /*3180*/  LOP3.LUT R10, R7, R182.reuse, RZ, 0x3c, !PT ;  /* 0x000000b6070a7212 */ /* 0x080fe200078e3cff */
[C---:B------:R-:W-:Y:S01]  /*3190*/  IMAD R7, R3.reuse, 0x1800, R154 ;  /* 0x0000180003077824 */ /* 0x040fe200078e029a */
[----:B------:R-:W-:Y:S01]  /*31a0*/  LOP3.LUT R5, R4, R181, RZ, 0x3c, !PT ;  /* 0x000000b504057212 */ /* 0x000fe200078e3cff */
[----:B------:R-:W-:Y:S01]  /*31b0*/  IMAD R4, R3, 0x1800, R156 ;  /* 0x0000180003047824 */ /* 0x000fe200078e029c */
[----:B------:R-:W-:Y:S01]  /*31c0*/  LOP3.LUT R3, R8, R182, RZ, 0x3c, !PT ;  /* 0x000000b608037212 */ /* 0x000fe200078e3cff */
[----:B------:R-:W-:Y:S01]  /*31d0*/  IMAD.IADD R7, R7, 0x1, R9 ;  /* 0x0000000107077824 */ /* 0x000fe200078e0209 */
[----:B------:R-:W-:Y:S01]  /*31e0*/  IADD3 R6, R6, R5, RZ ;  /* 0x0000000506067210 */ /* 0x000fe20007ffe0ff */
[----:B------:R-:W-:Y:S01]  /*31f0*/  IMAD.MOV.U32 R9, RZ, RZ, c[0x0][0x1e0] ;  /* 0x00007800ff097624 */ /* 0x000fe200078e00ff */
[----:B------:R-:W-:Y:S01]  /*3200*/  SHF.R.S32.HI R8, RZ, 0x1f, R134 ;  /* 0x0000001fff087819 */ /* 0x000fe20000011486 */
[----:B------:R-:W-:Y:S01]  /*3210*/  IMAD.IADD R5, R4, 0x1, R3 ;  /* 0x0000000104057824 */ /* 0x000fe200078e0203 */
[----:B------:R-:W-:Y:S01]  /*3220*/  SHF.R.S32.HI R3, RZ, 0x1f, R133 ;  /* 0x0000001fff037819 */ /* 0x000fe20000011485 */
[----:B------:R-:W-:Y:S01]  /*3230*/  IMAD.IADD R10, R11, 0x1, R10 ;  /* 0x000000010b0a7824 */ /* 0x000fe200078e020a */
[----:B------:R-:W-:Y:S01]  /*3240*/  IADD3 R126, P0, R83, R19, RZ ;  /* 0x00000013537e7210 */ /* 0x000fe20007f1e0ff */
[----:B------:R-:W-:Y:S01]  /*3250*/  IMAD.WIDE.U32 R172, R134, c[0x0][0x1e0], RZ ;  /* 0x0000780086ac7a25 */ /* 0x000fe200078e00ff */
[----:B------:R-:W-:-:S02]  /*3260*/  LOP3.LUT R101, R2, 0xfffffff8, RZ, 0xc0, !PT ;  /* 0xfffffff802657812 */ /* 0x000fc400078ec0ff */
[----:B------:R-:W-:Y:S01]  /*3270*/  IADD3.X R124, R171, R22, RZ, P0, !PT ;  /* 0x00000016ab7c7210 */ /* 0x000fe200007fe4ff */
[----:B------:R-:W-:Y:S01]  /*3280*/  IMAD R4, R3, c[0x0][0x1e0], RZ ;  /* 0x0000780003047a24 */ /* 0x000fe200078e02ff */
[----:B------:R-:W-:Y:S01]  /*3290*/  ISETP.NE.AND P0, PT, RZ, UR4, PT ;  /* 0x00000004ff007c0c */ /* 0x000fe2000bf05270 */
[----:B------:R-:W-:Y:S01]  /*32a0*/  IMAD R3, R8, c[0x0][0x1e0], RZ ;  /* 0x0000780008037a24 */ /* 0x000fe200078e02ff */
[----:B------:R-:W-:Y:S01]  /*32b0*/  SHF.L.U64.HI R161, R9, R161, c[0x0][0x1e4] ;  /* 0x0000790009a17619 */ /* 0x000fe200000102a1 */
[----:B------:R-:W-:Y:S01]  /*32c0*/  IMAD R4, R133, c[0x0][0x1e4], R4 ;  /* 0x0000790085047a24 */ /* 0x000fe200078e0204 */
[----:B------:R-:W-:Y:S01]  /*32d0*/  P2R R125, PR, RZ, 0x1 ;  /* 0x00000001ff7d7803 */ /* 0x000fe20000000000 */
[----:B------:R-:W-:Y:S01]  /*32e0*/  IMAD.WIDE.U32 R140, R147, 0x60, RZ ;  /* 0x00000060938c7825 */ /* 0x000fe200078e00ff */
[----:B------:R-:W-:Y:S02]  /*32f0*/  SHF.L.U32 R180, R9, 0x6, RZ ;  /* 0x0000000609b47819 */ /* 0x000fe400000006ff */
[----:B------:R-:W-:Y:S01]  /*3300*/  IADD3 R122, R175, R4, RZ ;  /* 0x00000004af7a7210 */ /* 0x000fe20007ffe0ff */
[----:B------:R-:W-:Y:S01]  /*3310*/  IMAD.WIDE.U32 R136, R9, 0x60, RZ ;  /* 0x0000006009887825 */ /* 0x000fe200078e00ff */
[----:B------:R-:W-:-:S02]  /*3320*/  IADD3 R87, R89, R14, RZ ;  /* 0x0000000e59577210 */ /* 0x000fc40007ffe0ff */
[----:B------:R-:W-:Y:S01]  /*3330*/  SHF.R.S32.HI R103, RZ, 0x1f, R101 ;  /* 0x0000001fff677819 */ /* 0x000fe20000011465 */
[----:B------:R-:W-:Y:S01]  /*3340*/  IMAD R3, R134, c[0x0][0x1e4], R3 ;  /* 0x0000790086037a24 */ /* 0x000fe200078e0203 */
[----:B------:R-:W-:Y:S01]  /*3350*/  SHF.R.S32.HI R102, RZ, 0x1f, R82 ;  /* 0x0000001fff667819 */ /* 0x000fe20000011452 */
[C---:B------:R-:W-:Y:S01]  /*3360*/  IMAD.SHL.U32 R166, R146.reuse, 0x40, RZ ;  /* 0x0000004092a67824 */ /* 0x040fe200078e00ff */
[-C--:B------:R-:W-:Y:S01]  /*3370*/  SHF.L.U64.HI R146, R146, R160.reuse, c[0x0][0x284] ;  /* 0x0000a10092927619 */ /* 0x080fe200000102a0 */
[C---:B------:R-:W-:Y:S01]  /*3380*/  IMAD.SHL.U32 R167, R147.reuse, 0x40, RZ ;  /* 0x0000004093a77824 */ /* 0x040fe200078e00ff */
[-C--:B------:R-:W-:Y:S01]  /*3390*/  SHF.L.U64.HI R147, R147, R160.reuse, c[0x0][0x294] ;  /* 0x0000a50093937619 */ /* 0x080fe200000102a0 */
[----:B------:R-:W-:Y:S01]  /*33a0*/  IMAD.IADD R158, R141, 0x1, R158 ;  /* 0x000000018d9e7824 */ /* 0x000fe200078e029e */
[----:B------:R-:W-:Y:S01]  /*33b0*/  SHF.L.U64.HI R160, R9, R160, c[0x0][0x1e4] ;  /* 0x0000790009a07619 */ /* 0x000fe200000102a0 */
[----:B------:R-:W-:Y:S01]  /*33c0*/  IMAD.IADD R159, R139, 0x1, R159 ;  /* 0x000000018b9f7824 */ /* 0x000fe200078e029f */
[----:B------:R-:W-:Y:S01]  /*33d0*/  SHF.L.U32 R118, R10, 0x1, RZ ;  /* 0x000000010a767819 */ /* 0x000fe200000006ff */
[----:B------:R-:W-:Y:S01]  /*33e0*/  IMAD.SHL.U32 R179, R9, 0x20, RZ ;  /* 0x0000002009b37824 */ /* 0x000fe200078e00ff */
[----:B------:R-:W-:Y:S01]  /*33f0*/  SHF.L.U32 R115, R5, 0x1, RZ ;  /* 0x0000000105737819 */ /* 0x000fe200000006ff */
[----:B------:R-:W-:-:S02]  /*3400*/  IMAD.IADD R157, R137, 0x1, R157 ;  /* 0x00000001899d7824 */ /* 0x000fc400078e029d */
[----:B------:R-:W-:Y:S02]  /*3410*/  IMAD.IADD R121, R173, 0x1, R3 ;  /* 0x00000001ad797824 */ /* 0x000fe400078e0203 */
[----:B------:R-:W-:Y:S02]  /*3420*/  IMAD.IADD R100, R91, 0x1, R15 ;  /* 0x000000015b647824 */ /* 0x000fe400078e020f */
[----:B------:R-:W-:Y:S02]  /*3430*/  IMAD.SHL.U32 R120, R13, 0x2, RZ ;  /* 0x000000020d787824 */ /* 0x000fe400078e00ff */
[----:B------:R-:W-:Y:S02]  /*3440*/  IMAD.SHL.U32 R119, R12, 0x2, RZ ;  /* 0x000000020c777824 */ /* 0x000fe400078e00ff */
[----:B------:R-:W-:Y:S02]  /*3450*/  IMAD.SHL.U32 R117, R7, 0x2, RZ ;  /* 0x0000000207757824 */ /* 0x000fe400078e00ff */
[----:B------:R-:W-:-:S02]  /*3460*/  IMAD.SHL.U32 R116, R6, 0x2, RZ ;  /* 0x0000000206747824 */ /* 0x000fc400078e00ff */
.L_x_743:
[----:B------:R-:W-:Y:S01]  /*3470*/  SHF.R.S32.HI R85, RZ, 0x1f, R31 ;  /* 0x0000001fff557819 */ /* 0x000fe2000001141f */
[-C--:B-1----:R-:W-:Y:S01]  /*3480*/  IMAD R2, R157, R31.reuse, RZ ;  /* 0x0000001f9d027224 */ /* 0x082fe200078e02ff */
[----:B------:R-:W-:Y:S01]  /*3490*/  ISETP.GE.AND P2, PT, R183, 0x1, PT ;  /* 0x00000001b700780c */ /* 0x000fe20003f46270 */
[----:B------:R-:W-:Y:S01]  /*34a0*/  IMAD.WIDE.U32 R62, R136, R31, RZ ;  /* 0x0000001f883e7225 */ /* 0x000fe200078e00ff */
[----:B------:R-:W-:Y:S04]  /*34b0*/  DEPBAR.LE SB0, 0x0 ;  /* 0x000080000000791a */ /* 0x000fe80000000000 */
[----:B------:R-:W-:Y:S01]  /*34c0*/  IADD3 R3, P1, P0, R108, R62, R179 ;  /* 0x0000003e6c037210 */ /* 0x000fe2000783e0b3 */
[----:B------:R-:W-:Y:S01]  /*34d0*/  IMAD R2, R85, R136, R2 ;  /* 0x0000008855027224 */ /* 0x000fe200078e0202 */
[----:B------:R-:W-:Y:S01]  /*34e0*/  WARPSYNC 0xffffffff ;  /* 0xffffffff00007948 */ /* 0x000fe20003800000 */
[----:B------:R-:W-:Y:S02]  /*34f0*/  BAR.SYNC.DEFER_BLOCKING 0x0 ;  /* 0x0000000000007b1d */ /* 0x000fe40000010000 */
[----:B------:R-:W-:Y:S05]  /*3500*/  IMAD.IADD R67, R63, 0x1, R2 ;  /* 0x000000013f437824 */ /* 0x000fea00078e0202 */
[-C--:B------:R-:W-:Y:S02]  /*3510*/  IADD3.X R6, R104, R67.reuse, R161, P1, P0 ;  /* 0x0000004368067210 */ /* 0x080fe40000fe04a1 */
[-C--:B------:R-:W-:Y:S04]  /*3520*/  IADD3 R4, P1, P0, R108, R62.reuse, R180 ;  /* 0x0000003e6c047210 */ /* 0x080fe8000783e0b4 */
[----:B------:R-:W-:Y:S02]  /*3530*/  IADD3.X R7, R104, R67, R160, P1, P0 ;  /* 0x0000004368077210 */ /* 0x000fe40000fe04a0 */
[----:B------:R-:W-:Y:S05]  /*3540*/  IADD3 R2, P0, R108, R62, RZ ;  /* 0x0000003e6c027210 */ /* 0x000fea0007f1e0ff */
[----:B------:R-:W-:Y:S01]  /*3550*/  IMAD.X R5, R67, 0x1, R104, P0 ;  /* 0x0000000143057824 */ /* 0x000fe200000e0668 */
[C---:B------:R-:W-:Y:S04]  /*3560*/  LEA R52, P0, R2.reuse, c[0x0][0x1c8], 0x1 ;  /* 0x0000720002347a11 */ /* 0x040fe800078008ff */
[----:B------:R-:W-:Y:S01]  /*3570*/  LEA.HI.X R53, R2, c[0x0][0x1cc], R5, 0x1, P0 ;  /* 0x0000730002357a11 */ /* 0x000fe200000f0c05 */
[----:B------:R-:W-:Y:S01]  /*3580*/  BSSY B2, `(.L_x_709) ;  /* 0x00003a7000027945 */ /* 0x000fe20003800000 */
[C---:B------:R-:W-:Y:S04]  /*3590*/  LEA R58, P0, R3.reuse, c[0x0][0x1c8], 0x1 ;  /* 0x00007200033a7a11 */ /* 0x040fe800078008ff */
[----:B------:R-:W-:Y:S02]  /*35a0*/  LEA.HI.X R59, R3, c[0x0][0x1cc], R6, 0x1, P0 ;  /* 0x00007300033b7a11 */ /* 0x000fe400000f0c06 */
[C---:B------:R-:W-:Y:S04]  /*35b0*/  LEA R60, P0, R4.reuse, c[0x0][0x1c8], 0x1 ;  /* 0x00007200043c7a11 */ /* 0x040fe800078008ff */
[----:B------:R-:W-:Y:S01]  /*35c0*/  LEA.HI.X R61, R4, c[0x0][0x1cc], R7, 0x1, P0 ;  /* 0x00007300043d7a11 */ /* 0x000fe200000f0c07 */
[----:B------:R-:W-:-:S05]  /*35d0*/  @!P2 BRA `(.L_x_710) ;  /* 0x000038000000a947 */ /* 0x000fca0003800000 */
[-C--:B------:R-:W-:Y:S01]  /*35e0*/  IMAD R4, R159, R31.reuse, RZ ;  /* 0x0000001f9f047224 */ /* 0x080fe200078e02ff */
[----:B------:R-:W-:Y:S01]  /*35f0*/  ISETP.NE.AND P2, PT, R125, RZ, PT ;  /* 0x000000ff7d00720c */ /* 0x000fe20003f45270 */
        /* <DEDUP_REMOVED lines=38> */
.L_x_713:
[----:B------:R-:W-:Y:S05]  /*3860*/  BSYNC B0 ;  /* 0x0000000000007941 */ /* 0x000fea0003800000 */
.L_x_712:
        /* <DEDUP_REMOVED lines=22> */
[----:B------:R-:W-:Y:S02]  /*39d0*/  IADD3.X R9, R109, R30, R149, P1, P0 ;  /* 0x0000001e6d097210 */ /* 0x000fe40000fe0495 */
[----:B------:R-:W-:Y:S04]  /*39e0*/  IADD3 R5, P1, P0, R96, R28, R169 ;  /* 0x0000001c60057210 */ /* 0x000fe8000783e0a9 */
[----:B------:R-:W-:Y:S02]  /*39f0*/  IADD3.X R14, R107, R34, R150, P1, P0 ;  /* 0x000000226b0e7210 */ /* 0x000fe40000fe0496 */
        /* <DEDUP_REMOVED lines=13> */
.L_x_715:
[----:B------:R-:W-:Y:S05]  /*3ad0*/  BSYNC B0 ;  /* 0x0000000000007941 */ /* 0x000fea0003800000 */
.L_x_714:
        /* <DEDUP_REMOVED lines=16> */
[----:B------:R-:W-:Y:S02]  /*3be0*/  PRMT R49, R9, 0x5410, R8 ;  /* 0x0000541009317816 */ /* 0x000fe40000000008 */
[----:B------:R-:W-:Y:S01]  /*3bf0*/  PRMT R48, R5, 0x5410, R4 ;  /* 0x0000541005307816 */ /* 0x000fe20000000004 */
[----:B------:R-:W-:-:S05]  /*3c00*/  @P2 BRA `(.L_x_717) ;  /* 0x0000012000002947 */ /* 0x000fca0003800000 */
[----:B------:R-:W-:Y:S01]  /*3c10*/  IADD3 R4, P1, P0, R98, R166, R10 ;  /* 0x000000a662047210 */ /* 0x000fe2000783e00a */
[----:B------:R-:W-:Y:S01]  /*3c20*/  CS2R R20, SRZ ;  /* 0x0000000000147805 */ /* 0x000fe2000001ff00 */
[----:B------:R-:W-:Y:S02]  /*3c30*/  CS2R R46, SRZ ;  /* 0x00000000002e7805 */ /* 0x000fe4000001ff00 */
[----:B------:R-:W-:Y:S02]  /*3c40*/  IADD3.X R9, R109, R146, R30, P1, P0 ;  /* 0x000000926d097210 */ /* 0x000fe40000fe041e */
        /* <DEDUP_REMOVED lines=14> */
.L_x_717:
[----:B------:R-:W-:Y:S05]  /*3d30*/  BSYNC B0 ;  /* 0x0000000000007941 */ /* 0x000fea0003800000 */
.L_x_716:
        /* <DEDUP_REMOVED lines=26> */
[----:B------:R-:W-:Y:S02]  /*3ee0*/  @!P0 PRMT R12, R12, 0x5410, R3 ;  /* 0x000054100c0c8816 */ /* 0x000fe40000000003 */
        /* <DEDUP_REMOVED lines=41> */
.L_x_721:
[----:B------:R-:W-:Y:S05]  /*4180*/  BSYNC B0 ;  /* 0x0000000000007941 */ /* 0x000fea0003800000 */
.L_x_720:
        /* <DEDUP_REMOVED lines=28> */
[C---:B------:R-:W-:Y:S01]  /*4350*/  @!P0 SHF.L.U32 R33, R11.reuse, 0x10, RZ ;  /* 0x000000100b218819 */ /* 0x040fe200000006ff */
        /* <DEDUP_REMOVED lines=25> */
[----:B------:R1:W-:Y:S02]  /*44f0*/  STG.E.128 [R52.64+0x80], R8 ;  /* 0x0000800834007986 */ /* 0x0003e4000c101d08 */
.L_x_719:
[----:B------:R-:W-:Y:S05]  /*4500*/  BSYNC B1 ;  /* 0x0000000000017941 */ /* 0x000fea0003800000 */
.L_x_718:
        /* <DEDUP_REMOVED lines=56> */
.L_x_725:
[----:B------:R-:W-:Y:S05]  /*4890*/  BSYNC B0 ;  /* 0x0000000000007941 */ /* 0x000fea0003800000 */
.L_x_724:
        /* <DEDUP_REMOVED lines=55> */
.L_x_723:
[----:B------:R-:W-:Y:S05]  /*4c10*/  BSYNC B1 ;  /* 0x0000000000017941 */ /* 0x000fea0003800000 */
.L_x_722:
        /* <DEDUP_REMOVED lines=12> */
[C---:B------:R-:W-:Y:S01]  /*4ce0*/  @!P0 IMAD.U32 R12, R5.reuse, 0x10000, RZ ;  /* 0x00010000050c8824 */ /* 0x040fe200078e00ff */
        /* <DEDUP_REMOVED lines=42> */
.L_x_728:
[----:B------:R-:W-:Y:S05]  /*4f90*/  BSYNC B0 ;  /* 0x0000000000007941 */ /* 0x000fea0003800000 */
.L_x_727:
        /* <DEDUP_REMOVED lines=54> */
[----:B------:R1:W-:Y:S01]  /*5300*/  STG.E.128 [R60.64+0x80], R8 ;  /* 0x000080083c007986 */ /* 0x0003e2000c101d08 */
[----:B------:R-:W-:-:S05]  /*5310*/  BRA `(.L_x_726) ;  /* 0x00001cd000007947 */ /* 0x000fca0003800000 */
.L_x_711:
        /* <DEDUP_REMOVED lines=11> */
[----:B------:R-:W-:Y:S06]  /*53d0*/  BSSY B0, `(.L_x_729) ;  /* 0x00000b8000007945 */ /* 0x000fec0003800000 */
[----:B------:R-:W-:Y:S04]  /*53e0*/  @!P2 IADD3 R2, P1, P0, R94, R10, R168 ;  /* 0x0000000a5e02a210 */ /* 0x000fe8000783e0a8 */
[----:B------:R-:W-:Y:S02]  /*53f0*/  @!P2 IADD3.X R5, R106, R30, R149, P1, P0 ;  /* 0x0000001e6a05a210 */ /* 0x000fe40000fe0495 */
[----:B------:R-:W-:Y:S04]  /*5400*/  @!P2 IADD3 R3, P1, P0, R92, R28, R169 ;  /* 0x0000001c5c03a210 */ /* 0x000fe8000783e0a9 */
[C---:B------:R-:W-:Y:S02]  /*5410*/  @!P2 IADD3.X R8, R105.reuse, R34, R150, P1, P0 ;  /* 0x000000226908a210 */ /* 0x040fe40000fe0496 */
        /* <DEDUP_REMOVED lines=17> */
[----:B------:R-:W-:Y:S01]  /*5530*/  ISETP.GE.AND P0, PT, R83, R64, PT ;  /* 0x000000405300720c */ /* 0x000fe20003f06270 */
[----:B------:R1:W4:Y:S03]  /*5540*/  @!P1 LDG.E.128 R20, [R8.64] ;  /* 0x0000000808149981 */ /* 0x000326000c1e1d00 */
[----:B------:R-:W-:Y:S05]  /*5550*/  ISETP.GE.OR P0, PT, R72, c[0x0][0x27c], P0 ;  /* 0x00009f0048007a0c */ /* 0x000fea0000706670 */
[----:B------:R1:W4:Y:S08]  /*5560*/  @!P1 LDG.E.128 R56, [R6.64] ;  /* 0x0000000806389981 */ /* 0x000330000c1e1d00 */
[----:B---3--:R-:W-:Y:S05]  /*5570*/  @!P0 IADD3 R2, P1, R94, R10, RZ ;  /* 0x0000000a5e028210 */ /* 0x008fea0007f3e0ff */
[----:B------:R-:W-:Y:S01]  /*5580*/  @!P0 IMAD.X R3, R30, 0x1, R106, P1 ;  /* 0x000000011e038824 */ /* 0x000fe200008e066a */
[C---:B-1----:R-:W-:Y:S04]  /*5590*/  @!P0 LEA R8, P1, R2.reuse, c[0x0][0x270], 0x1 ;  /* 0x00009c0002088a11 */ /* 0x042fe800078208ff */
[----:B------:R-:W-:Y:S02]  /*55a0*/  @!P0 LEA.HI.X R9, R2, c[0x0][0x274], R3, 0x1, P1 ;  /* 0x00009d0002098a11 */ /* 0x000fe400008f0c03 */
[----:B------:R-:W-:Y:S01]  /*55b0*/  @!P0 IADD3 R3, P1, R92, R28, RZ ;  /* 0x0000001c5c038210 */ /* 0x000fe20007f3e0ff */
[----:B------:R-:W-:Y:S04]  /*55c0*/  CS2R R6, SRZ ;  /* 0x0000000000067805 */ /* 0x000fe8000001ff00 */
[----:B------:R-:W-:Y:S01]  /*55d0*/  @!P0 IMAD.X R4, R34, 0x1, R105, P1 ;  /* 0x0000000122048824 */ /* 0x000fe200008e0669 */
[C---:B------:R-:W-:Y:S01]  /*55e0*/  @!P0 LEA R2, P1, R3.reuse, c[0x0][0x288], 0x1 ;  /* 0x0000a20003028a11 */ /* 0x040fe200078208ff */
[----:B------:R-:W-:Y:S03]  /*55f0*/  CS2R R34, SRZ ;  /* 0x0000000000227805 */ /* 0x000fe6000001ff00 */
[----:B------:R-:W-:Y:S02]  /*5600*/  @!P0 LEA.HI.X R3, R3, c[0x0][0x28c], R4, 0x1, P1 ;  /* 0x0000a30003038a11 */ /* 0x000fe400008f0c04 */
[----:B------:R-:W-:Y:S01]  /*5610*/  CS2R R4, SRZ ;  /* 0x0000000000047805 */ /* 0x000fe2000001ff00 */
[----:B------:R-:W-:Y:S02]  /*5620*/  ISETP.GE.AND P1, PT, R72, c[0x0][0x27c], PT ;  /* 0x00009f0048007a0c */ /* 0x000fe40003f26270 */
[----:B------:R1:W5:Y:S08]  /*5630*/  @!P0 LDG.E.128 R32, [R2.64] ;  /* 0x0000000802208981 */ /* 0x000370000c1e1d00 */
[----:B------:R2:W5:Y:S01]  /*5640*/  @!P0 LDG.E.128 R4, [R8.64] ;  /* 0x0000000808048981 */ /* 0x000562000c1e1d00 */
[----:B------:R-:W-:Y:S01]  /*5650*/  ISETP.GE.OR P0, PT, R83, R64, P4 ;  /* 0x000000405300720c */ /* 0x000fe20002706670 */
        /* <DEDUP_REMOVED lines=27> */
[----:B-----5:R-:W-:Y:S01]  /*5810*/  @!P1 SHF.R.U32.HI R37, RZ, 0x10, R33 ;  /* 0x00000010ff259819 */ /* 0x020fe20000011621 */
[----:B------:R-:W-:Y:S02]  /*5820*/  IMAD.MOV.U32 R11, RZ, RZ, R7 ;  /* 0x000000ffff0b7224 */ /* 0x000fe400078e0007 */
[----:B------:R-:W-:Y:S01]  /*5830*/  IMAD.X R3, R67, 0x1, R127, P0 ;  /* 0x0000000143037824 */ /* 0x000fe200000e067f */
[-C--:B------:R-:W-:Y:S01]  /*5840*/  IADD3 R8, P2, P0, R80, R2.reuse, R101 ;  /* 0x0000000250087210 */ /* 0x080fe2000785e065 */
[----:B------:R-:W-:Y:S02]  /*5850*/  IMAD.MOV.U32 R39, RZ, RZ, R35 ;  /* 0x000000ffff277224 */ /* 0x000fe400078e0023 */
[----:B------:R-:W1:Y:S01]  /*5860*/  LDS.128 R48, [R120+0x8100] ;  /* 0x0081000078307984 */ /* 0x000e620000000c00 */
[-C--:B------:R-:W-:Y:S01]  /*5870*/  IADD3.X R9, R84, R3.reuse, R103, P2, P0 ;  /* 0x0000000354097210 */ /* 0x080fe200017e0467 */
[----:B------:R-:W-:Y:S01]  /*5880*/  IMAD.MOV.U32 R10, RZ, RZ, R32 ;  /* 0x000000ffff0a7224 */ /* 0x000fe200078e0020 */
[----:B------:R-:W-:Y:S01]  /*5890*/  ISETP.GE.AND P0, PT, R82, c[0x0][0x1d4], PT ;  /* 0x0000750052007a0c */ /* 0x000fe20003f06270 */
[--C-:B------:R-:W-:Y:S01]  /*58a0*/  IMAD.MOV.U32 R38, RZ, RZ, R33.reuse ;  /* 0x000000ffff267224 */ /* 0x100fe200078e0021 */
[----:B------:R-:W-:Y:S01]  /*58b0*/  @!P1 SHF.R.U64 R32, R32, 0x10, R33 ;  /* 0x0000001020209819 */ /* 0x000fe20000001221 */
[----:B------:R-:W-:Y:S01]  /*58c0*/  IMAD.MOV.U32 R36, RZ, RZ, R34 ;  /* 0x000000ffff247224 */ /* 0x000fe200078e0022 */
[----:B------:R-:W-:Y:S02]  /*58d0*/  @!P1 SHF.R.U64 R34, R34, 0x10, R35 ;  /* 0x0000001022229819 */ /* 0x000fe40000001223 */
[----:B------:R-:W-:Y:S02]  /*58e0*/  @!P1 PRMT R33, R10, 0x5410, R32 ;  /* 0x000054100a219816 */ /* 0x000fe40000000020 */
[----:B------:R-:W-:Y:S02]  /*58f0*/  @!P1 PRMT R32, R38, 0x5410, R37 ;  /* 0x0000541026209816 */ /* 0x000fe40000000025 */
[----:B------:R-:W-:Y:S02]  /*5900*/  @!P1 SHF.R.U32.HI R35, RZ, 0x10, R35 ;  /* 0x00000010ff239819 */ /* 0x000fe40000011623 */
[----:B------:R-:W-:Y:S01]  /*5910*/  @!P1 PRMT R40, R36, 0x5410, R34 ;  /* 0x0000541024289816 */ /* 0x000fe20000000022 */
[----:B------:R-:W-:Y:S01]  /*5920*/  @!P1 IMAD.U32 R34, R32, 0x10000, RZ ;  /* 0x0001000020229824 */ /* 0x000fe200078e00ff */
[----:B------:R-:W-:Y:S02]  /*5930*/  @!P0 IADD3 R2, P3, P2, R80, R2, R82 ;  /* 0x0000000250028210 */ /* 0x000fe40007a7e052 */
[----:B------:R-:W-:Y:S02]  /*5940*/  @!P1 PRMT R44, R39, 0x5410, R35 ;  /* 0x00005410272c9816 */ /* 0x000fe40000000023 */
[----:B------:R-:W-:Y:S02]  /*5950*/  @!P0 IADD3.X R3, R84, R3, R102, P3, P2 ;  /* 0x0000000354038210 */ /* 0x000fe40001fe4466 */
[C---:B------:R-:W-:Y:S04]  /*5960*/  LEA R70, P2, R8.reuse, c[0x0][0x1c8], 0x1 ;  /* 0x0000720008467a11 */ /* 0x040fe800078408ff */
[----:B------:R-:W-:Y:S01]  /*5970*/  LEA.HI.X R71, R8, c[0x0][0x1cc], R9, 0x1, P2 ;  /* 0x0000730008477a11 */ /* 0x000fe200010f0c09 */
[----:B------:R-:W-:Y:S01]  /*5980*/  IMAD.MOV.U32 R9, RZ, RZ, R4 ;  /* 0x000000ffff097224 */ /* 0x000fe200078e0004 */
[----:B------:R-:W-:Y:S02]  /*5990*/  @!P0 LEA R68, P2, R2, c[0x0][0x1c8], 0x1 ;  /* 0x0000720002448a11 */ /* 0x000fe400078408ff */
[----:B------:R-:W-:Y:S02]  /*59a0*/  @!P1 SHF.R.U64 R4, R4, 0x10, R5 ;  /* 0x0000001004049819 */ /* 0x000fe40000001205 */
[----:B------:R-:W-:Y:S02]  /*59b0*/  @!P0 LEA.HI.X R69, R2, c[0x0][0x1cc], R3, 0x1, P2 ;  /* 0x0000730002458a11 */ /* 0x000fe400010f0c03 */
[----:B------:R-:W-:Y:S02]  /*59c0*/  @!P1 PRMT R9, R9, 0x5410, R4 ;  /* 0x0000541009099816 */ /* 0x000fe40000000004 */
[----:B------:R-:W-:Y:S02]  /*59d0*/  @!P1 SHF.R.U32.HI R2, RZ, 0x10, R7 ;  /* 0x00000010ff029819 */ /* 0x000fe40000011607 */
[----:B------:R-:W-:Y:S01]  /*59e0*/  MOV R8, R5 ;  /* 0x0000000500087202 */ /* 0x000fe20000000f00 */
[----:B-1----:R-:W-:Y:S01]  /*59f0*/  @!P1 IMAD.U32 R35, R49, 0x10000, RZ ;  /* 0x0001000031239824 */ /* 0x002fe200078e00ff */
[----:B------:R-:W-:Y:S02]  /*5a00*/  @!P1 SHF.L.U32 R4, R13, 0x10, RZ ;  /* 0x000000100d049819 */ /* 0x000fe400000006ff */
[C---:B------:R-:W-:Y:S02]  /*5a10*/  @!P1 SHF.L.U32 R39, R50.reuse, 0x10, RZ ;  /* 0x0000001032279819 */ /* 0x040fe400000006ff */
[----:B------:R-:W-:Y:S01]  /*5a20*/  @!P1 LOP3.LUT R41, R50, 0xffff0000, RZ, 0xc0, !PT ;  /* 0xffff000032299812 */ /* 0x000fe200078ec0ff */
[----:B------:R-:W-:Y:S01]  /*5a30*/  @!P1 FMUL.FTZ R37, R4, R34 ;  /* 0x0000002204259220 */ /* 0x000fe20000410000 */
[C---:B------:R-:W-:Y:S02]  /*5a40*/  @!P1 SHF.L.U32 R43, R51.reuse, 0x10, RZ ;  /* 0x00000010332b9819 */ /* 0x040fe400000006ff */
[----:B------:R-:W-:Y:S02]  /*5a50*/  @!P1 LOP3.LUT R45, R51, 0xffff0000, RZ, 0xc0, !PT ;  /* 0xffff0000332d9812 */ /* 0x000fe400078ec0ff */
[----:B------:R-:W-:Y:S01]  /*5a60*/  @!P1 PRMT R11, R11, 0x5410, R2 ;  /* 0x000054100b0b9816 */ /* 0x000fe20000000002 */
[----:B------:R-:W-:Y:S01]  /*5a70*/  @!P1 IMAD.U32 R2, R12, 0x10000, RZ ;  /* 0x000100000c029824 */ /* 0x000fe200078e00ff */
[----:B------:R-:W-:Y:S02]  /*5a80*/  @!P1 SHF.R.U32.HI R3, RZ, 0x10, R5 ;  /* 0x00000010ff039819 */ /* 0x000fe40000011605 */
[----:B------:R-:W-:Y:S02]  /*5a90*/  @!P1 SHF.R.U64 R5, R6, 0x10, R7 ;  /* 0x0000001006059819 */ /* 0x000fe40000001207 */
[----:B------:R-:W-:Y:S02]  /*5aa0*/  @!P1 SHF.L.U32 R7, R48, 0x10, RZ ;  /* 0x0000001030079819 */ /* 0x000fe400000006ff */
        /* <DEDUP_REMOVED lines=11> */
[-C--:B------:R-:W-:Y:S01]  /*5b60*/  @!P1 FFMA.FTZ R78, R35, R5.reuse, -R37 ;  /* 0x00000005234e9223 */ /* 0x080fe20000010825 */
[----:B------:R-:W-:Y:S01]  /*5b70*/  @!P1 LOP3.LUT R37, R49, 0xffff0000, RZ, 0xc0, !PT ;  /* 0xffff000031259812 */ /* 0x000fe200078ec0ff */
[----:B------:R-:W-:Y:S01]  /*5b80*/  @!P1 FMUL.FTZ R4, R4, R5 ;  /* 0x0000000504049220 */ /* 0x000fe20000410000 */
[----:B------:R-:W-:Y:S02]  /*5b90*/  @!P1 LOP3.LUT R36, R32, 0xffff0000, RZ, 0xc0, !PT ;  /* 0xffff000020249812 */ /* 0x000fe400078ec0ff */
[----:B------:R-:W-:Y:S02]  /*5ba0*/  @!P1 LOP3.LUT R32, R33, 0xffff0000, RZ, 0xc0, !PT ;  /* 0xffff000021209812 */ /* 0x000fe400078ec0ff */
[----:B------:R-:W-:Y:S02]  /*5bb0*/  @!P1 LOP3.LUT R33, R48, 0xffff0000, RZ, 0xc0, !PT ;  /* 0xffff000030219812 */ /* 0x000fe400078ec0ff */
[----:B------:R-:W-:Y:S01]  /*5bc0*/  @!P1 LOP3.LUT R6, R8, 0xffff0000, RZ, 0xc0, !PT ;  /* 0xffff000008069812 */ /* 0x000fe200078ec0ff */
[----:B------:R-:W-:Y:S01]  /*5bd0*/  @!P1 FMUL.FTZ R38, R7, R32 ;  /* 0x0000002007269220 */ /* 0x000fe20000410000 */
[----:B------:R-:W-:Y:S01]  /*5be0*/  @!P1 LOP3.LUT R8, R9, 0xffff0000, RZ, 0xc0, !PT ;  /* 0xffff000009089812 */ /* 0x000fe200078ec0ff */
[C---:B------:R-:W-:Y:S02]  /*5bf0*/  @!P1 FMUL.FTZ R9, R3.reuse, R36 ;  /* 0x0000002403099220 */ /* 0x040fe40000410000 */
[----:B------:R-:W-:Y:S02]  /*5c00*/  @!P1 FMUL.FTZ R5, R3, R6 ;  /* 0x0000000603059220 */ /* 0x000fe40000410000 */
        /* <DEDUP_REMOVED lines=52> */
.L_x_730:
[----:B------:R-:W-:Y:S05]  /*5f50*/  BSYNC B0 ;  /* 0x0000000000007941 */ /* 0x000fea0003800000 */
.L_x_729:
        /* <DEDUP_REMOVED lines=72> */
[----:B------:R-:W-:Y:S02]  /*63e0*/  @!P1 FMUL.FTZ R33, R9, R38 ;  /* 0x0000002609219220 */ /* 0x000fe40000410000 */
[-C--:B------:R-:W-:Y:S01]  /*63f0*/  @!P1 FMUL.FTZ R8, R6, R7.reuse ;  /* 0x0000000706089220 */ /* 0x080fe20000410000 */
[C---:B------:R-:W-:Y:S01]  /*6400*/  @!P1 SHF.L.U32 R6, R14.reuse, 0x10, RZ ;  /* 0x000000100e069819 */ /* 0x040fe200000006ff */
        /* <DEDUP_REMOVED lines=40> */
.L_x_732:
[----:B------:R-:W-:Y:S05]  /*6690*/  BSYNC B0 ;  /* 0x0000000000007941 */ /* 0x000fea0003800000 */
.L_x_731:
[----:B-1----:R-:W-:Y:S05]  /*66a0*/  IADD3 R48, P0, R172, R62, RZ ;  /* 0x0000003eac307210 */ /* 0x002fea0007f1e0ff */
[----:B------:R-:W-:Y:S01]  /*66b0*/  IMAD.X R49, R67, 0x1, R121, P0 ;  /* 0x0000000143317824 */ /* 0x000fe200000e0679 */
[----:B------:R-:W-:Y:S11]  /*66c0*/  ISETP.GE.OR P0, PT, R134, R64, P4 ;  /* 0x000000408600720c */ /* 0x000ff60002706670 */
[----:B------:R-:W-:Y:S02]  /*66d0*/  @!UPT UIADD3 URZ, URZ, URZ, URZ ;  /* 0x0000003f3f3ff290 */ /* 0x000fe4000fffe03f */
[----:B------:R-:W-:-:S05]  /*66e0*/  @P0 BRA `(.L_x_726) ;  /* 0x0000090000000947 */ /* 0x000fca0003800000 */
[----:B------:R-:W-:Y:S01]  /*66f0*/  IADD3 R2, P2, P0, R80, R48, R101 ;  /* 0x0000003050027210 */ /* 0x000fe2000785e065 */
[----:B------:R-:W1:Y:S01]  /*6700*/  LDS.128 R12, [R115+0x8100] ;  /* 0x00810000730c7984 */ /* 0x000e620000000c00 */
[----:B-----5:R-:W-:Y:S02]  /*6710*/  @!P1 SHF.R.U64 R6, R56, 0x10, R57 ;  /* 0x0000001038069819 */ /* 0x020fe40000001239 */
[----:B------:R-:W-:Y:S02]  /*6720*/  IADD3.X R3, R84, R49, R103, P2, P0 ;  /* 0x0000003154037210 */ /* 0x000fe400017e0467 */
[----:B------:R-:W-:Y:S02]  /*6730*/  LEA R46, P0, R2, c[0x0][0x1c8], 0x1 ;  /* 0x00007200022e7a11 */ /* 0x000fe400078008ff */
[----:B------:R-:W-:Y:S01]  /*6740*/  @!P1 PRMT R17, R60, 0x5410, R6 ;  /* 0x000054103c119816 */ /* 0x000fe20000000006 */
[----:B------:R-:W2:Y:S01]  /*6750*/  LDS.128 R36, [R118+0x8100] ;  /* 0x0081000076247984 */ /* 0x000ea20000000c00 */
[----:B------:R-:W-:Y:S02]  /*6760*/  LEA.HI.X R47, R2, c[0x0][0x1cc], R3, 0x1, P0 ;  /* 0x00007300022f7a11 */ /* 0x000fe400000f0c03 */
[----:B------:R-:W-:Y:S02]  /*6770*/  @!P1 SHF.R.U32.HI R9, RZ, 0x10, R59 ;  /* 0x00000010ff099819 */ /* 0x000fe4000001163b */
[----:B------:R-:W-:Y:S02]  /*6780*/  @!P1 SHF.R.U32.HI R7, RZ, 0x10, R57 ;  /* 0x00000010ff079819 */ /* 0x000fe40000011639 */
[--C-:B------:R-:W-:Y:S02]  /*6790*/  @!P1 SHF.R.U64 R2, R20, 0x10, R21.reuse ;  /* 0x0000001014029819 */ /* 0x100fe40000001215 */
[----:B------:R-:W-:Y:S02]  /*67a0*/  @!P1 SHF.R.U32.HI R3, RZ, 0x10, R21 ;  /* 0x00000010ff039819 */ /* 0x000fe40000011615 */
[----:B------:R-:W-:Y:S01]  /*67b0*/  @!P1 PRMT R16, R60, 0x5432, R7 ;  /* 0x000054323c109816 */ /* 0x000fe20000000007 */
[----:B------:R-:W-:Y:S01]  /*67c0*/  @!P1 IMAD.U32 R7, R17, 0x10000, RZ ;  /* 0x0001000011079824 */ /* 0x000fe200078e00ff */
[----:B------:R-:W-:Y:S02]  /*67d0*/  @!P1 SHF.R.U64 R11, R58, 0x10, R59 ;  /* 0x000000103a0b9819 */ /* 0x000fe4000000123b */
[----:B------:R-:W-:Y:S01]  /*67e0*/  @!P1 SHF.R.U64 R4, R22, 0x10, R23 ;  /* 0x0000001016049819 */ /* 0x000fe20000001217 */
[----:B------:R-:W-:Y:S01]  /*67f0*/  @!P1 IMAD.U32 R18, R16, 0x10000, RZ ;  /* 0x0001000010129824 */ /* 0x000fe200078e00ff */
[C---:B------:R-:W-:Y:S02]  /*6800*/  @!P1 PRMT R22, R61.reuse, 0x5410, R9 ;  /* 0x000054103d169816 */ /* 0x040fe40000000009 */
[----:B------:R-:W-:Y:S02]  /*6810*/  @!P1 SHF.R.U32.HI R5, RZ, 0x10, R23 ;  /* 0x00000010ff059819 */ /* 0x000fe40000011617 */
[----:B------:R-:W-:Y:S02]  /*6820*/  @!P1 PRMT R27, R61, 0x5432, R11 ;  /* 0x000054323d1b9816 */ /* 0x000fe4000000000b */
[C---:B------:R-:W-:Y:S02]  /*6830*/  @!P1 PRMT R11, R30.reuse, 0x5432, R4 ;  /* 0x000054321e0b9816 */ /* 0x040fe40000000004 */
[----:B------:R-:W-:Y:S02]  /*6840*/  @!P1 PRMT R10, R30, 0x5410, R5 ;  /* 0x000054101e0a9816 */ /* 0x000fe40000000005 */
[----:B------:R-:W-:Y:S02]  /*6850*/  @!P1 LOP3.LUT R32, R22, 0xffff0000, RZ, 0xc0, !PT ;  /* 0xffff000016209812 */ /* 0x000fe400078ec0ff */
[C---:B------:R-:W-:Y:S02]  /*6860*/  @!P1 PRMT R8, R29.reuse, 0x5432, R2 ;  /* 0x000054321d089816 */ /* 0x040fe40000000002 */
[----:B------:R-:W-:Y:S01]  /*6870*/  @!P1 PRMT R6, R29, 0x5410, R3 ;  /* 0x000054101d069816 */ /* 0x000fe20000000003 */
[----:B-1----:R-:W-:Y:S01]  /*6880*/  @!P1 IMAD.U32 R2, R12, 0x10000, RZ ;  /* 0x000100000c029824 */ /* 0x002fe200078e00ff */
[C---:B------:R-:W-:Y:S01]  /*6890*/  @!P1 SHF.L.U32 R3, R8.reuse, 0x10, RZ ;  /* 0x0000001008039819 */ /* 0x040fe200000006ff */
[----:B------:R-:W-:Y:S01]  /*68a0*/  @!P1 IMAD.U32 R4, R13, 0x10000, RZ ;  /* 0x000100000d049824 */ /* 0x000fe200078e00ff */
[----:B------:R-:W-:Y:S01]  /*68b0*/  @!P1 LOP3.LUT R8, R8, 0xffff0000, RZ, 0xc0, !PT ;  /* 0xffff000008089812 */ /* 0x000fe200078ec0ff */
[----:B------:R-:W-:Y:S01]  /*68c0*/  @!P1 FMUL.FTZ R20, R2, R7 ;  /* 0x0000000702149220 */ /* 0x000fe20000410000 */
[----:B------:R-:W-:Y:S01]  /*68d0*/  @!P1 SHF.L.U32 R29, R22, 0x10, RZ ;  /* 0x00000010161d9819 */ /* 0x000fe200000006ff */
[C---:B------:R-:W-:Y:S01]  /*68e0*/  @!P1 IMAD.U32 R5, R6.reuse, 0x10000, RZ ;  /* 0x0001000006059824 */ /* 0x040fe200078e00ff */
[----:B------:R-:W-:Y:S01]  /*68f0*/  @!P1 LOP3.LUT R6, R6, 0xffff0000, RZ, 0xc0, !PT ;  /* 0xffff000006069812 */ /* 0x000fe200078ec0ff */
[----:B--2---:R-:W-:Y:S01]  /*6900*/  @!P1 IMAD.U32 R9, R36, 0x10000, RZ ;  /* 0x0001000024099824 */ /* 0x004fe200078e00ff */
[----:B------:R-:W-:Y:S01]  /*6910*/  @!P1 SHF.L.U32 R19, R37, 0x10, RZ ;  /* 0x0000001025139819 */ /* 0x000fe200000006ff */
[-C--:B------:R-:W-:Y:S01]  /*6920*/  @!P1 FMUL.FTZ R2, R2, R3.reuse ;  /* 0x0000000302029220 */ /* 0x080fe20000410000 */
[----:B------:R-:W-:Y:S01]  /*6930*/  @!P1 LOP3.LUT R33, R39, 0xffff0000, RZ, 0xc0, !PT ;  /* 0xffff000027219812 */ /* 0x000fe200078ec0ff */
[----:B------:R-:W-:Y:S01]  /*6940*/  @!P1 FMUL.FTZ R21, R4, R18 ;  /* 0x0000001204159220 */ /* 0x000fe20000410000 */
        /* <DEDUP_REMOVED lines=9> */
[----:B------:R-:W-:Y:S01]  /*69e0*/  @!P1 IMAD.U32 R30, R39, 0x10000, RZ ;  /* 0x00010000271e9824 */ /* 0x000fe200078e00ff */
[----:B------:R-:W-:Y:S02]  /*69f0*/  @!P1 LOP3.LUT R7, R12, 0xffff0000, RZ, 0xc0, !PT ;  /* 0xffff00000c079812 */ /* 0x000fe400078ec0ff */
[----:B------:R-:W-:Y:S02]  /*6a00*/  @!P1 LOP3.LUT R3, R13, 0xffff0000, RZ, 0xc0, !PT ;  /* 0xffff00000d039812 */ /* 0x000fe400078ec0ff */
[----:B------:R-:W-:Y:S01]  /*6a10*/  ISETP.GE.AND P0, PT, R82, c[0x0][0x1d4], PT ;  /* 0x0000750052007a0c */ /* 0x000fe20003f06270 */
[----:B------:R-:W-:Y:S02]  /*6a20*/  @!P1 FMUL.FTZ R23, R7, R16 ;  /* 0x0000001007179220 */ /* 0x000fe40000410000 */
[C---:B------:R-:W-:Y:S02]  /*6a30*/  @!P1 FMUL.FTZ R9, R3.reuse, R20 ;  /* 0x0000001403099220 */ /* 0x040fe40000410000 */
[-C--:B------:R-:W-:Y:S02]  /*6a40*/  @!P1 FMUL.FTZ R5, R3, R6.reuse ;  /* 0x0000000603059220 */ /* 0x080fe40000410000 */
[----:B------:R-:W-:Y:S01]  /*6a50*/  @!P1 FFMA.FTZ R44, R21, R6, -R9 ;  /* 0x00000006152c9223 */ /* 0x000fe20000010809 */
[C---:B------:R-:W-:Y:S01]  /*6a60*/  @!P1 LOP3.LUT R9, R15.reuse, 0xffff0000, RZ, 0xc0, !PT ;  /* 0xffff00000f099812 */ /* 0x040fe200078ec0ff */
[----:B------:R-:W-:Y:S02]  /*6a70*/  @!P1 IMAD.U32 R6, R15, 0x10000, RZ ;  /* 0x000100000f069824 */ /* 0x000fe400078e00ff */
[-C--:B------:R-:W-:Y:S02]  /*6a80*/  @!P1 FMUL.FTZ R3, R7, R8.reuse ;  /* 0x0000000807039220 */ /* 0x080fe40000410000 */
        /* <DEDUP_REMOVED lines=18> */
[----:B------:R-:W-:Y:S01]  /*6bb0*/  @!P1 FFMA.FTZ R41, R23, R7, -R34 ;  /* 0x0000000717299223 */ /* 0x000fe20000010822 */
[----:B------:R-:W-:Y:S01]  /*6bc0*/  @!P1 F2FP.BF16.PACK_AB R34, R44, R45 ;  /* 0x0000002d2c22923e */ /* 0x000fe200000010ff */
[----:B------:R-:W-:Y:S02]  /*6bd0*/  @!P1 FFMA.FTZ R35, R28, R11, -R35 ;  /* 0x0000000b1c239223 */ /* 0x000fe40000010823 */
[----:B------:R-:W-:Y:S02]  /*6be0*/  @!P1 FMUL.FTZ R6, R6, R7 ;  /* 0x0000000706069220 */ /* 0x000fe40000410000 */
[----:B------:R-:W-:Y:S01]  /*6bf0*/  @!P1 FMUL.FTZ R7, R10, R11 ;  /* 0x0000000b0a079220 */ /* 0x000fe20000410000 */
[----:B------:R-:W-:Y:S01]  /*6c00*/  @!P1 F2FP.BF16.PACK_AB R11, R35, R41 ;  /* 0x00000029230b923e */ /* 0x000fe200000010ff */
[----:B------:R-:W-:Y:S01]  /*6c10*/  @!P1 FFMA.FTZ R3, R16, R17, R3 ;  /* 0x0000001110039223 */ /* 0x000fe20000010003 */
[----:B------:R-:W-:Y:S01]  /*6c20*/  @!P1 F2FP.BF16.PACK_AB R17, R43, R50 ;  /* 0x000000322b11923e */ /* 0x000fe200000010ff */
[----:B------:R-:W-:Y:S01]  /*6c30*/  @!P1 IMAD.MOV.U32 R37, RZ, RZ, R34 ;  /* 0x000000ffff259224 */ /* 0x000fe200078e0022 */
[----:B------:R-:W-:Y:S01]  /*6c40*/  @!P1 F2FP.BF16.PACK_AB R16, R40, R42 ;  /* 0x0000002a2810923e */ /* 0x000fe200000010ff */
[----:B------:R-:W-:Y:S01]  /*6c50*/  @!P1 IMAD.MOV.U32 R38, RZ, RZ, R11 ;  /* 0x000000ffff269224 */ /* 0x000fe200078e000b */
[----:B------:R-:W-:Y:S01]  /*6c60*/  @!P1 MOV R36, R17 ;  /* 0x0000001100249202 */ /* 0x000fe20000000f00 */
[----:B------:R-:W-:Y:S01]  /*6c70*/  @!P1 FFMA.FTZ R4, R18, R19, R4 ;  /* 0x0000001312049223 */ /* 0x000fe20000010004 */
[----:B------:R-:W-:Y:S01]  /*6c80*/  @!P1 MOV R39, R16 ;  /* 0x0000001000279202 */ /* 0x000fe20000000f00 */
[----:B------:R-:W-:Y:S01]  /*6c90*/  @!P1 FFMA.FTZ R5, R20, R21, R5 ;  /* 0x0000001514059223 */ /* 0x000fe20000010005 */
[----:B------:R-:W-:Y:S01]  /*6ca0*/  @!P1 F2FP.BF16.PACK_AB R10, R3, R2 ;  /* 0x00000002030a923e */ /* 0x000fe200000010ff */
[----:B------:R-:W-:Y:S02]  /*6cb0*/  @!P1 FFMA.FTZ R6, R22, R23, R6 ;  /* 0x0000001716069223 */ /* 0x000fe40000010006 */
[----:B------:R-:W-:Y:S01]  /*6cc0*/  @!P1 FFMA.FTZ R7, R27, R28, R7 ;  /* 0x0000001c1b079223 */ /* 0x000fe20000010007 */
[----:B------:R1:W-:Y:S01]  /*6cd0*/  STG.E.128 [R46.64], R36 ;  /* 0x000000242e007986 */ /* 0x0003e2000c101d08 */
[----:B------:R-:W-:Y:S01]  /*6ce0*/  @!P1 FFMA.FTZ R8, R29, R30, R8 ;  /* 0x0000001e1d089223 */ /* 0x000fe20000010008 */
[----:B------:R-:W-:Y:S01]  /*6cf0*/  @!P1 F2FP.BF16.PACK_AB R4, R5, R4 ;  /* 0x000000040504923e */ /* 0x000fe200000010ff */
        /* <DEDUP_REMOVED lines=14> */
.L_x_710:
[----:B------:R-:W-:Y:S01]  /*6de0*/  IMAD R2, R31, -0x60, R0 ;  /* 0xffffffa01f027824 */ /* 0x000fe200078e0200 */
[----:B------:R-:W-:Y:S04]  /*6df0*/  BSSY B0, `(.L_x_733) ;  /* 0x000000b000007945 */ /* 0x000fe80003800000 */
[----:B------:R-:W-:Y:S04]  /*6e00*/  IMNMX R2, R2, 0x60, PT ;  /* 0x0000006002027817 */ /* 0x000fe80003800200 */
[----:B------:R-:W-:Y:S11]  /*6e10*/  ISETP.GE.AND P0, PT, R83, R2, PT ;  /* 0x000000025300720c */ /* 0x000ff60003f06270 */
[----:B------:R-:W-:Y:S02]  /*6e20*/  @!UPT UIADD3 URZ, URZ, URZ, URZ ;  /* 0x0000003f3f3ff290 */ /* 0x000fe4000fffe03f */
[----:B------:R-:W-:-:S05]  /*6e30*/  @P0 BRA `(.L_x_734) ;  /* 0x0000006000000947 */ /* 0x000fca0003800000 */
[----:B------:R-:W-:Y:S11]  /*6e40*/  ISETP.GE.AND P0, PT, R86, c[0x0][0x1d4], PT ;  /* 0x0000750056007a0c */ /* 0x000ff60003f06270 */
[----:B------:R-:W-:Y:S02]  /*6e50*/  @!UPT UIADD3 URZ, URZ, URZ, URZ ;  /* 0x0000003f3f3ff290 */ /* 0x000fe4000fffe03f */
[----:B------:R-:W1:Y:S04]  /*6e60*/  @!P0 LDS.128 R4, [R219+0xb100] ;  /* 0x00b10000db048984 */ /* 0x000e680000000c00 */
[----:B-1----:R-:W-:Y:S04]  /*6e70*/  @!P0 STG.E.128 [R52.64+0x80], R4 ;  /* 0x0000800434008986 */ /* 0x002fe8000c101d08 */
[----:B------:R-:W1:Y:S04]  /*6e80*/  @!P4 LDS.128 R4, [R219+0x8100] ;  /* 0x00810000db04c984 */ /* 0x000e680000000c00 */
[----:B-1----:R1:W-:Y:S02]  /*6e90*/  @!P4 STG.E.128 [R52.64], R4 ;  /* 0x000000043400c986 */ /* 0x0023e4000c101d08 */
.L_x_734:
[----:B------:R-:W-:Y:S05]  /*6ea0*/  BSYNC B0 ;  /* 0x0000000000007941 */ /* 0x000fea0003800000 */
.L_x_733:
[----:B------:R-:W-:Y:S01]  /*6eb0*/  ISETP.GE.AND P0, PT, R133, R2, PT ;  /* 0x000000028500720c */ /* 0x000fe20003f06270 */
[----:B------:R-:W-:Y:S01]  /*6ec0*/  @!UPT UIADD3 URZ, URZ, URZ, URZ ;  /* 0x0000003f3f3ff290 */ /* 0x000fe2000fffe03f */
[----:B------:R-:W-:Y:S11]  /*6ed0*/  BSSY B0, `(.L_x_735) ;  /* 0x0000008000007945 */ /* 0x000ff60003800000 */
[----:B------:R-:W-:-:S05]  /*6ee0*/  @P0 BRA `(.L_x_736) ;  /* 0x0000006000000947 */ /* 0x000fca0003800000 */
[----:B------:R-:W-:Y:S11]  /*6ef0*/  ISETP.GE.AND P0, PT, R86, c[0x0][0x1d4], PT ;  /* 0x0000750056007a0c */ /* 0x000ff60003f06270 */
[----:B------:R-:W-:Y:S02]  /*6f00*/  @!UPT UIADD3 URZ, URZ, URZ, URZ ;  /* 0x0000003f3f3ff290 */ /* 0x000fe4000fffe03f */
[----:B-1----:R-:W1:Y:S04]  /*6f10*/  @!P0 LDS.128 R4, [R219+0xc100] ;  /* 0x00c10000db048984 */ /* 0x002e680000000c00 */
[----:B-1----:R-:W-:Y:S04]  /*6f20*/  @!P0 STG.E.128 [R58.64+0x80], R4 ;  /* 0x000080043a008986 */ /* 0x002fe8000c101d08 */
[----:B------:R-:W1:Y:S04]  /*6f30*/  @!P4 LDS.128 R4, [R219+0x9100] ;  /* 0x00910000db04c984 */ /* 0x000e680000000c00 */
[----:B-1----:R1:W-:Y:S02]  /*6f40*/  @!P4 STG.E.128 [R58.64], R4 ;  /* 0x000000043a00c986 */ /* 0x0023e4000c101d08 */
.L_x_736:
[----:B------:R-:W-:Y:S05]  /*6f50*/  BSYNC B0 ;  /* 0x0000000000007941 */ /* 0x000fea0003800000 */
.L_x_735:
[----:B------:R-:W-:Y:S11]  /*6f60*/  ISETP.GE.AND P0, PT, R134, R2, PT ;  /* 0x000000028600720c */ /* 0x000ff60003f06270 */
[----:B------:R-:W-:Y:S02]  /*6f70*/  @!UPT UIADD3 URZ, URZ, URZ, URZ ;  /* 0x0000003f3f3ff290 */ /* 0x000fe4000fffe03f */
[----:B------:R-:W-:-:S05]  /*6f80*/  @P0 BRA `(.L_x_726) ;  /* 0x0000006000000947 */ /* 0x000fca0003800000 */
[----:B------:R-:W-:Y:S11]  /*6f90*/  ISETP.GE.AND P0, PT, R86, c[0x0][0x1d4], PT ;  /* 0x0000750056007a0c */ /* 0x000ff60003f06270 */
[----:B------:R-:W-:Y:S02]  /*6fa0*/  @!UPT UIADD3 URZ, URZ, URZ, URZ ;  /* 0x0000003f3f3ff290 */ /* 0x000fe4000fffe03f */
[----:B-1----:R-:W1:Y:S04]  /*6fb0*/  @!P0 LDS.128 R4, [R219+0xd100] ;  /* 0x00d10000db048984 */ /* 0x002e680000000c00 */
[----:B-1----:R-:W-:Y:S04]  /*6fc0*/  @!P0 STG.E.128 [R60.64+0x80], R4 ;  /* 0x000080043c008986 */ /* 0x002fe8000c101d08 */
[----:B------:R-:W1:Y:S04]  /*6fd0*/  @!P4 LDS.128 R4, [R219+0xa100] ;  /* 0x00a10000db04c984 */ /* 0x000e680000000c00 */
[----:B-1----:R1:W-:Y:S02]  /*6fe0*/  @!P4 STG.E.128 [R60.64], R4 ;  /* 0x000000043c00c986 */ /* 0x0023e4000c101d08 */
.L_x_726:
[----:B------:R-:W-:Y:S05]  /*6ff0*/  BSYNC B2 ;  /* 0x0000000000027941 */ /* 0x000fea0003800000 */
.L_x_709:
[C---:B--2---:R-:W-:Y:S01]  /*7000*/  IMAD R12, R31.reuse, -0x60, RZ ;  /* 0xffffffa01f0c7824 */ /* 0x044fe200078e02ff */
[----:B------:R-:W2:Y:S01]  /*7010*/  LDL R15, [R1] ;  /* 0x00000000010f7983 */ /* 0x000ea20000100800 */
[----:B-1----:R-:W-:Y:S01]  /*7020*/  IMAD.WIDE.U32 R10, R31, 0x60, RZ ;  /* 0x000000601f0a7825 */ /* 0x002fe200078e00ff */
[----:B------:R-:W-:Y:S01]  /*7030*/  ISETP.NE.AND P5, PT, R130, RZ, PT ;  /* 0x000000ff8200720c */ /* 0x000fe20003fa5270 */
[----:B------:R-:W-:Y:S01]  /*7040*/  BSSY B0, `(.L_x_737) ;  /* 0x0000047000007945 */ /* 0x000fe20003800000 */
[----:B-----5:R-:W-:Y:S01]  /*7050*/  IADD3 R4, R114, R12, RZ ;  /* 0x0000000c72047210 */ /* 0x020fe20007ffe0ff */
[----:B------:R-:W-:Y:S03]  /*7060*/  IMAD R2, R85, 0x60, RZ ;  /* 0x0000006055027824 */ /* 0x000fe600078e02ff */
[----:B------:R-:W-:Y:S01]  /*7070*/  ISETP.GE.AND P1, PT, R4, 0x21, PT ;  /* 0x000000210400780c */ /* 0x000fe20003f26270 */
[----:B------:R-:W-:Y:S01]  /*7080*/  IMAD.IADD R14, R11, 0x1, R2 ;  /* 0x000000010b0e7824 */ /* 0x000fe200078e0202 */
[----:B------:R-:W-:Y:S05]  /*7090*/  IADD3 R2, P0, R123, R10, RZ ;  /* 0x0000000a7b027210 */ /* 0x000fea0007f1e0ff */
[----:B------:R-:W-:Y:S06]  /*70a0*/  IMAD.X R3, R14, 0x1, R129, P0 ;  /* 0x000000010e037824 */ /* 0x000fec00000e0681 */
[----:B------:R-:W-:Y:S05]  /*70b0*/  @P1 IADD3 R6, P0, R2, 0x20, RZ ;  /* 0x0000002002061810 */ /* 0x000fea0007f1e0ff */
[--C-:B------:R-:W-:Y:S01]  /*70c0*/  @P1 IMAD.X R7, RZ, RZ, R3.reuse, P0 ;  /* 0x000000ffff071224 */ /* 0x100fe200000e0603 */
[----:B------:R-:W-:Y:S11]  /*70d0*/  ISETP.GE.AND P0, PT, R4, 0x41, PT ;  /* 0x000000410400780c */ /* 0x000ff60003f06270 */
[----:B------:R-:W-:Y:S02]  /*70e0*/  @!UPT UIADD3 URZ, URZ, URZ, URZ ;  /* 0x0000003f3f3ff290 */ /* 0x000fe4000fffe03f */
[----:B------:R-:W-:Y:S05]  /*70f0*/  @P0 IADD3 R11, P2, R2, 0x40, RZ ;  /* 0x00000040020b0810 */ /* 0x000fea0007f5e0ff */
[----:B------:R-:W-:Y:S01]  /*7100*/  @P0 IMAD.X R13, RZ, RZ, R3, P2 ;  /* 0x000000ffff0d0224 */ /* 0x000fe200010e0603 */
[----:B------:R-:W-:Y:S11]  /*7110*/  ISETP.GE.AND P2, PT, R4, 0x1, PT ;  /* 0x000000010400780c */ /* 0x000ff60003f46270 */
[----:B------:R-:W-:Y:S02]  /*7120*/  @!UPT UIADD3 URZ, URZ, URZ, URZ ;  /* 0x0000003f3f3ff290 */ /* 0x000fe4000fffe03f */
[----:B------:R-:W-:Y:S01]  /*7130*/  @P2 IMAD R3, R3, c[0x0][0x258], RZ ;  /* 0x0000960003032a24 */ /* 0x000fe200078e02ff */
[----:B------:R-:W-:Y:S01]  /*7140*/  @P2 MOV R4, R90 ;  /* 0x0000005a00042202 */ /* 0x000fe20000000f00 */
[----:B------:R-:W-:Y:S04]  /*7150*/  @P2 IMAD.MOV.U32 R5, RZ, RZ, R100 ;  /* 0x000000ffff052224 */ /* 0x000fe800078e0064 */
[C---:B------:R-:W-:Y:S04]  /*7160*/  @P2 IMAD.WIDE.U32 R4, R2.reuse, c[0x0][0x258], R4 ;  /* 0x0000960002042a25 */ /* 0x040fe800078e0004 */
[----:B------:R-:W-:Y:S01]  /*7170*/  @P2 IMAD R2, R2, c[0x0][0x25c], R3 ;  /* 0x0000970002022a24 */ /* 0x000fe200078e0203 */
[C---:B------:R-:W-:Y:S02]  /*7180*/  @P2 LEA R8, P3, R4.reuse, c[0x0][0x250], 0x1 ;  /* 0x0000940004082a11 */ /* 0x040fe400078608ff */
[----:B------:R-:W-:Y:S02]  /*7190*/  @P1 MOV R3, R100 ;  /* 0x0000006400031202 */ /* 0x000fe40000000f00 */
[----:B------:R-:W-:Y:S04]  /*71a0*/  @P2 IADD3 R2, R5, R2, RZ ;  /* 0x0000000205022210 */ /* 0x000fe80007ffe0ff */
[----:B------:R-:W-:Y:S01]  /*71b0*/  @P2 LEA.HI.X R9, R4, c[0x0][0x254], R2, 0x1, P3 ;  /* 0x0000950004092a11 */ /* 0x000fe200018f0c02 */
[----:B------:R-:W-:Y:S02]  /*71c0*/  @P1 IMAD R4, R7, c[0x0][0x258], RZ ;  /* 0x0000960007041a24 */ /* 0x000fe400078e02ff */
[----:B------:R-:W-:Y:S02]  /*71d0*/  @P1 IMAD.MOV.U32 R2, RZ, RZ, R90 ;  /* 0x000000ffff021224 */ /* 0x000fe400078e005a */
[----:B------:R-:W-:Y:S01]  /*71e0*/  @!PT LDS RZ, [RZ] ;  /* 0x00000000fffff984 */ /* 0x000fe20000000800 */
[----:B------:R-:W-:Y:S01]  /*71f0*/  @!PT LDS RZ, [RZ] ;  /* 0x00000000fffff984 */ /* 0x000fe20000000800 */
[----:B------:R-:W-:Y:S01]  /*7200*/  @!PT LDS RZ, [RZ] ;  /* 0x00000000fffff984 */ /* 0x000fe20000000800 */
[----:B------:R1:W-:Y:S01]  /*7210*/  @P2 LDGSTS.E.BYPASS.LTC128B.128 [R219+0x100], [R8.64], !P5 ;  /* 0x0010000008db2fae */ /* 0x0003e2000e901d48 */
[C---:B------:R-:W-:Y:S02]  /*7220*/  @P1 IMAD R4, R6.reuse, c[0x0][0x25c], R4 ;  /* 0x0000970006041a24 */ /* 0x040fe400078e0204 */
[----:B------:R-:W-:Y:S01]  /*7230*/  @P1 IMAD.WIDE.U32 R2, R6, c[0x0][0x258], R2 ;  /* 0x0000960006021a25 */ /* 0x000fe200078e0002 */
[----:B------:R1:W-:Y:S03]  /*7240*/  @P2 LDGSTS.E.BYPASS.LTC128B.128 [R219+0x3100], [R8.64+0x80], !P6 ;  /* 0x0310008008db2fae */ /* 0x0003e6000f101d48 */
[----:B------:R-:W-:Y:S01]  /*7250*/  @P1 IMAD.IADD R3, R3, 0x1, R4 ;  /* 0x0000000103031824 */ /* 0x000fe200078e0204 */
[C---:B------:R-:W-:Y:S01]  /*7260*/  @P1 LEA R6, P3, R2.reuse, c[0x0][0x250], 0x1 ;  /* 0x0000940002061a11 */ /* 0x040fe200078608ff */
[----:B------:R-:W-:Y:S03]  /*7270*/  @P0 IMAD R4, R13, c[0x0][0x258], RZ ;  /* 0x000096000d040a24 */ /* 0x000fe600078e02ff */
[----:B------:R-:W-:Y:S01]  /*7280*/  @P1 LEA.HI.X R7, R2, c[0x0][0x254], R3, 0x1, P3 ;  /* 0x0000950002071a11 */ /* 0x000fe200018f0c03 */
[----:B------:R-:W-:Y:S01]  /*7290*/  @P0 IMAD.MOV.U32 R3, RZ, RZ, R100 ;  /* 0x000000ffff030224 */ /* 0x000fe200078e0064 */
[----:B------:R-:W-:Y:S01]  /*72a0*/  @P0 MOV R2, R90 ;  /* 0x0000005a00020202 */ /* 0x000fe20000000f00 */
[C---:B------:R-:W-:Y:S04]  /*72b0*/  @P0 IMAD R4, R11.reuse, c[0x0][0x25c], R4 ;  /* 0x000097000b040a24 */ /* 0x040fe800078e0204 */
[----:B------:R-:W-:Y:S05]  /*72c0*/  @P0 IMAD.WIDE.U32 R2, R11, c[0x0][0x258], R2 ;  /* 0x000096000b020a25 */ /* 0x000fea00078e0002 */
[----:B------:R-:W-:Y:S02]  /*72d0*/  @P0 IADD3 R3, R3, R4, RZ ;  /* 0x0000000403030210 */ /* 0x000fe40007ffe0ff */
[C---:B------:R-:W-:Y:S04]  /*72e0*/  @P0 LEA R4, P3, R2.reuse, c[0x0][0x250], 0x1 ;  /* 0x0000940002040a11 */ /* 0x040fe800078608ff */
[----:B------:R-:W-:Y:S02]  /*72f0*/  @P0 LEA.HI.X R5, R2, c[0x0][0x254], R3, 0x1, P3 ;  /* 0x0000950002050a11 */ /* 0x000fe400018f0c03 */
[----:B------:R-:W-:Y:S02]  /*7300*/  IADD3 R2, R12, R0, RZ ;  /* 0x000000000c027210 */ /* 0x000fe40007ffe0ff */
[----:B-1----:R-:W-:Y:S02]  /*7310*/  IADD3 R8, P2, R126, R10, RZ ;  /* 0x0000000a7e087210 */ /* 0x002fe40007f5e0ff */
[----:B------:R-:W-:Y:S03]  /*7320*/  IMNMX R9, R2, 0x60, PT ;  /* 0x0000006002097817 */ /* 0x000fe60003800200 */
[----:B------:R-:W-:Y:S01]  /*7330*/  IMAD.X R10, R14, 0x1, R124, P2 ;  /* 0x000000010e0a7824 */ /* 0x000fe200010e067c */
[----:B--2---:R1:W-:Y:S04]  /*7340*/  @P1 LDGSTS.E.BYPASS.LTC128B.128 [R15+0x1100], [R6.64], !P5 ;  /* 0x01100000060f1fae */ /* 0x0043e8000e901d48 */
[----:B------:R1:W-:Y:S04]  /*7350*/  @P1 LDGSTS.E.BYPASS.LTC128B.128 [R15+0x4100], [R6.64+0x80], !P6 ;  /* 0x04100080060f1fae */ /* 0x0003e8000f101d48 */
[----:B------:R1:W-:Y:S04]  /*7360*/  @P0 LDGSTS.E.BYPASS.LTC128B.128 [R15+0x2100], [R4.64], !P5 ;  /* 0x02100000040f0fae */ /* 0x0003e8000e901d48 */
[----:B------:R1:W-:Y:S01]  /*7370*/  @P0 LDGSTS.E.BYPASS.LTC128B.128 [R15+0x5100], [R4.64+0x80], !P6 ;  /* 0x05100080040f0fae */ /* 0x0003e2000f101d48 */
[----:B------:R-:W-:Y:S03]  /*7380*/  ISETP.GE.AND P0, PT, R83, R9, PT ;  /* 0x000000095300720c */ /* 0x000fe60003f06270 */
[----:B------:R-:W0:Y:S01]  /*7390*/  LDGDEPBAR ;  /* 0x00000000000079af */ /* 0x000e220000000000 */
[----:B------:R-:W-:Y:S04]  /*73a0*/  DEPBAR.LE SB0, 0x0 ;  /* 0x000080000000791a */ /* 0x000fe80000000000 */
[----:B------:R-:W-:Y:S06]  /*73b0*/  BAR.SYNC.DEFER_BLOCKING 0x0 ;  /* 0x0000000000007b1d */ /* 0x000fec0000010000 */
[----:B------:R-:W-:-:S05]  /*73c0*/  @P0 BRA `(.L_x_738) ;  /* 0x000000e000000947 */ /* 0x000fca0003800000 */
[----:B-1----:R-:W-:Y:S01]  /*73d0*/  MOV R4, R88 ;  /* 0x0000005800047202 */ /* 0x002fe20000000f00 */
[----:B------:R-:W-:Y:S01]  /*73e0*/  IMAD R2, R10, c[0x0][0x208], RZ ;  /* 0x000082000a027a24 */ /* 0x000fe200078e02ff */
[----:B------:R-:W-:Y:S03]  /*73f0*/  MOV R5, R87 ;  /* 0x0000005700057202 */ /* 0x000fe60000000f00 */
[C---:B------:R-:W-:Y:S02]  /*7400*/  IMAD R2, R8.reuse, c[0x0][0x20c], R2 ;  /* 0x0000830008027a24 */ /* 0x040fe400078e0202 */
[----:B------:R-:W-:Y:S05]  /*7410*/  IMAD.WIDE.U32 R4, R8, c[0x0][0x208], R4 ;  /* 0x0000820008047a25 */ /* 0x000fea00078e0004 */
[----:B------:R-:W-:Y:S02]  /*7420*/  IADD3 R3, R5, R2, RZ ;  /* 0x0000000205037210 */ /* 0x000fe40007ffe0ff */
[C---:B------:R-:W-:Y:S04]  /*7430*/  LEA R2, P0, R4.reuse, c[0x0][0x1f8], 0x1 ;  /* 0x00007e0004027a11 */ /* 0x040fe800078008ff */
[----:B------:R-:W-:Y:S02]  /*7440*/  LEA.HI.X R3, R4, c[0x0][0x1fc], R3, 0x1, P0 ;  /* 0x00007f0004037a11 */ /* 0x000fe400000f0c03 */
[----:B------:R-:W-:Y:S11]  /*7450*/  ISETP.GE.AND P0, PT, R86, c[0x0][0x1d4], PT ;  /* 0x0000750056007a0c */ /* 0x000ff60003f06270 */
[----:B------:R-:W-:Y:S02]  /*7460*/  @!UPT UIADD3 URZ, URZ, URZ, URZ ;  /* 0x0000003f3f3ff290 */ /* 0x000fe4000fffe03f */
[----:B------:R-:W1:Y:S04]  /*7470*/  @!P0 LDS.128 R4, [R219+0x3100] ;  /* 0x00310000db048984 */ /* 0x000e680000000c00 */
[----:B-1----:R-:W-:Y:S04]  /*7480*/  @!P0 STG.E.128 [R2.64+0x80], R4 ;  /* 0x0000800402008986 */ /* 0x002fe8000c101d08 */
[----:B------:R-:W1:Y:S04]  /*7490*/  @!P4 LDS.128 R4, [R219+0x100] ;  /* 0x00010000db04c984 */ /* 0x000e680000000c00 */
[----:B-1----:R1:W-:Y:S02]  /*74a0*/  @!P4 STG.E.128 [R2.64], R4 ;  /* 0x000000040200c986 */ /* 0x0023e4000c101d08 */
.L_x_738:
[----:B-1----:R-:W-:Y:S05]  /*74b0*/  BSYNC B0 ;  /* 0x0000000000007941 */ /* 0x002fea0003800000 */
.L_x_737:
[----:B------:R-:W-:Y:S01]  /*74c0*/  ISETP.GE.AND P0, PT, R133, R9, PT ;  /* 0x000000098500720c */ /* 0x000fe20003f06270 */
[----:B------:R-:W-:Y:S01]  /*74d0*/  @!UPT UIADD3 URZ, URZ, URZ, URZ ;  /* 0x0000003f3f3ff290 */ /* 0x000fe2000fffe03f */
[----:B------:R-:W-:Y:S11]  /*74e0*/  BSSY B0, `(.L_x_739) ;  /* 0x0000012000007945 */ /* 0x000ff60003800000 */
[----:B------:R-:W-:-:S05]  /*74f0*/  @P0 BRA `(.L_x_740) ;  /* 0x0000010000000947 */ /* 0x000fca0003800000 */
[----:B------:R-:W-:Y:S01]  /*7500*/  IADD3 R2, P0, R8, 0x20, RZ ;  /* 0x0000002008027810 */ /* 0x000fe20007f1e0ff */
[----:B------:R-:W-:Y:S01]  /*7510*/  IMAD.MOV.U32 R4, RZ, RZ, R88 ;  /* 0x000000ffff047224 */ /* 0x000fe200078e0058 */
[----:B------:R-:W-:Y:S03]  /*7520*/  MOV R5, R87 ;  /* 0x0000005700057202 */ /* 0x000fe60000000f00 */
[----:B------:R-:W-:Y:S02]  /*7530*/  IMAD.X R3, RZ, RZ, R10, P0 ;  /* 0x000000ffff037224 */ /* 0x000fe400000e060a */
[C---:B------:R-:W-:Y:S04]  /*7540*/  IMAD.WIDE.U32 R4, R2.reuse, c[0x0][0x208], R4 ;  /* 0x0000820002047a25 */ /* 0x040fe800078e0004 */
[----:B------:R-:W-:Y:S04]  /*7550*/  IMAD R3, R3, c[0x0][0x208], RZ ;  /* 0x0000820003037a24 */ /* 0x000fe800078e02ff */
[----:B------:R-:W-:Y:S01]  /*7560*/  IMAD R3, R2, c[0x0][0x20c], R3 ;  /* 0x0000830002037a24 */ /* 0x000fe200078e0203 */
[C---:B------:R-:W-:Y:S04]  /*7570*/  LEA R2, P0, R4.reuse, c[0x0][0x1f8], 0x1 ;  /* 0x00007e0004027a11 */ /* 0x040fe800078008ff */
[----:B------:R-:W-:Y:S04]  /*7580*/  IADD3 R3, R5, R3, RZ ;  /* 0x0000000305037210 */ /* 0x000fe80007ffe0ff */
[----:B------:R-:W-:Y:S02]  /*7590*/  LEA.HI.X R3, R4, c[0x0][0x1fc], R3, 0x1, P0 ;  /* 0x00007f0004037a11 */ /* 0x000fe400000f0c03 */
[----:B------:R-:W-:Y:S11]  /*75a0*/  ISETP.GE.AND P0, PT, R86, c[0x0][0x1d4], PT ;  /* 0x0000750056007a0c */ /* 0x000ff60003f06270 */
[----:B------:R-:W-:Y:S02]  /*75b0*/  @!UPT UIADD3 URZ, URZ, URZ, URZ ;  /* 0x0000003f3f3ff290 */ /* 0x000fe4000fffe03f */
[----:B------:R-:W1:Y:S04]  /*75c0*/  @!P0 LDS.128 R4, [R219+0x4100] ;  /* 0x00410000db048984 */ /* 0x000e680000000c00 */
[----:B-1----:R-:W-:Y:S04]  /*75d0*/  @!P0 STG.E.128 [R2.64+0x80], R4 ;  /* 0x0000800402008986 */ /* 0x002fe8000c101d08 */
[----:B------:R-:W1:Y:S04]  /*75e0*/  @!P4 LDS.128 R4, [R219+0x1100] ;  /* 0x00110000db04c984 */ /* 0x000e680000000c00 */
[----:B-1----:R1:W-:Y:S02]  /*75f0*/  @!P4 STG.E.128 [R2.64], R4 ;  /* 0x000000040200c986 */ /* 0x0023e4000c101d08 */
.L_x_740:
[----:B------:R-:W-:Y:S05]  /*7600*/  BSYNC B0 ;  /* 0x0000000000007941 */ /* 0x000fea0003800000 */
.L_x_739:
[----:B------:R-:W-:Y:S01]  /*7610*/  ISETP.GE.AND P0, PT, R134, R9, PT ;  /* 0x000000098600720c */ /* 0x000fe20003f06270 */
[----:B------:R-:W-:Y:S01]  /*7620*/  @!UPT UIADD3 URZ, URZ, URZ, URZ ;  /* 0x0000003f3f3ff290 */ /* 0x000fe2000fffe03f */
[----:B------:R-:W-:Y:S11]  /*7630*/  BSSY B0, `(.L_x_741) ;  /* 0x0000012000007945 */ /* 0x000ff60003800000 */
[----:B------:R-:W-:-:S05]  /*7640*/  @P0 BRA `(.L_x_742) ;  /* 0x0000010000000947 */ /* 0x000fca0003800000 */
[----:B-1----:R-:W-:Y:S01]  /*7650*/  IADD3 R2, P0, R8, 0x40, RZ ;  /* 0x0000004008027810 */ /* 0x002fe20007f1e0ff */
        /* <DEDUP_REMOVED lines=15> */
.L_x_742:
[----:B------:R-:W-:Y:S05]  /*7750*/  BSYNC B0 ;  /* 0x0000000000007941 */ /* 0x000fea0003800000 */
.L_x_741:
[C---:B------:R-:W-:Y:S02]  /*7760*/  ISETP.GT.AND P0, PT, R31.reuse, R128, PT ;  /* 0x000000801f00720c */ /* 0x040fe40003f04270 */
[----:B------:R-:W-:Y:S11]  /*7770*/  IADD3 R31, R31, -0x1, RZ ;  /* 0xffffffff1f1f7810 */ /* 0x000ff60007ffe0ff */
[----:B-1----:R-:W-:Y:S01]  /*7780*/  @P0 SHF.R.S32.HI R5, RZ, 0x1f, R31 ;  /* 0x0000001fff050819 */ /* 0x002fe2000001141f */
[----:B------:R-:W-:Y:S01]  /*7790*/  @P0 IMAD R4, R164, R31, RZ ;  /* 0x0000001fa4040224 */ /* 0x000fe200078e02ff */
[C---:B------:R-:W-:Y:S01]  /*77a0*/  @P0 SHF.L.U32 R6, R170.reuse, 0x1, RZ ;  /* 0x00000001aa060819 */ /* 0x040fe200000006ff */
[----:B------:R-:W-:Y:S01]  /*77b0*/  @P0 IMAD.MOV.U32 R2, RZ, RZ, R112 ;  /* 0x000000ffff020224 */ /* 0x000fe200078e0070 */
[----:B------:R-:W-:Y:S01]  /*77c0*/  @P0 SHF.L.U64.HI R7, R170, 0x1, R165 ;  /* 0x00000001aa070819 */ /* 0x000fe200000102a5 */
[----:B------:R-:W-:Y:S02]  /*77d0*/  @P0 IMAD.MOV.U32 R3, RZ, RZ, R111 ;  /* 0x000000ffff030224 */ /* 0x000fe400078e006f */
[-C--:B------:R-:W-:Y:S02]  /*77e0*/  @P0 IMAD R4, R5, R142.reuse, R4 ;  /* 0x0000008e05040224 */ /* 0x080fe400078e0204 */
[----:B------:R-:W-:Y:S04]  /*77f0*/  @P0 IMAD.WIDE.U32 R2, R31, R142, R2 ;  /* 0x0000008e1f020225 */ /* 0x000fe800078e0002 */
[----:B------:R-:W-:Y:S01]  /*7800*/  @P0 IMAD.IADD R3, R3, 0x1, R4 ;  /* 0x0000000103030824 */ /* 0x000fe200078e0204 */
[C---:B------:R-:W-:Y:S04]  /*7810*/  @P0 LEA R4, P1, R2.reuse, c[0x0][0x220], 0x1 ;  /* 0x0000880002040a11 */ /* 0x040fe800078208ff */
[----:B------:R-:W-:Y:S02]  /*7820*/  @P0 LEA.HI.X R5, R2, c[0x0][0x224], R3, 0x1, P1 ;  /* 0x0000890002050a11 */ /* 0x000fe400008f0c03 */
[----:B------:R-:W-:Y:S03]  /*7830*/  @P0 IADD3 R2, P1, R6, R4, RZ ;  /* 0x0000000406020210 */ /* 0x000fe60007f3e0ff */
[----:B------:R-:W-:Y:S01]  /*7840*/  @!PT LDS RZ, [RZ] ;  /* 0x00000000fffff984 */ /* 0x000fe20000000800 */
[----:B------:R-:W-:Y:S01]  /*7850*/  @!PT LDS RZ, [RZ] ;  /* 0x00000000fffff984 */ /* 0x000fe20000000800 */
[----:B------:R-:W-:Y:S01]  /*7860*/  @!PT LDS RZ, [RZ] ;  /* 0x00000000fffff984 */ /* 0x000fe20000000800 */
[----:B------:R1:W-:Y:S02]  /*7870*/  @P0 LDGSTS.E.BYPASS.LTC128B.128 [R219+0x8100], [R4.64], !P5 ;  /* 0x0810000004db0fae */ /* 0x0003e4000e901d48 */
[----:B------:R-:W-:Y:S01]  /*7880*/  @P0 IMAD.X R3, R7, 0x1, R5, P1 ;  /* 0x0000000107030824 */ /* 0x000fe200008e0605 */
[----:B------:R-:W-:Y:S01]  /*7890*/  @P0 IADD3 R6, P1, R2, R6, RZ ;  /* 0x0000000602060210 */ /* 0x000fe20007f3e0ff */
[----:B------:R1:W-:Y:S03]  /*78a0*/  @P0 LDGSTS.E.BYPASS.LTC128B.128 [R219+0xb100], [R4.64+0x80], !P6 ;  /* 0x0b10008004db0fae */ /* 0x0003e6000f101d48 */
[----:B------:R-:W-:Y:S01]  /*78b0*/  @P0 IADD3.X R7, R3, R7, RZ, P1, !PT ;  /* 0x0000000703070210 */ /* 0x000fe20000ffe4ff */
[----:B------:R1:W-:Y:S04]  /*78c0*/  @P0 LDGSTS.E.BYPASS.LTC128B.128 [R219+0x9100], [R2.64], !P5 ;  /* 0x0910000002db0fae */ /* 0x0003e8000e901d48 */
[----:B------:R1:W-:Y:S04]  /*78d0*/  @P0 LDGSTS.E.BYPASS.LTC128B.128 [R219+0xc100], [R2.64+0x80], !P6 ;  /* 0x0c10008002db0fae */ /* 0x0003e8000f101d48 */
[----:B------:R1:W-:Y:S04]  /*78e0*/  @P0 LDGSTS.E.BYPASS.LTC128B.128 [R219+0xa100], [R6.64], !P5 ;  /* 0x0a10000006db0fae */ /* 0x0003e8000e901d48 */
[----:B------:R1:W-:Y:S04]  /*78f0*/  @P0 LDGSTS.E.BYPASS.LTC128B.128 [R219+0xd100], [R6.64+0x80], !P6 ;  /* 0x0d10008006db0fae */ /* 0x0003e8000f101d48 */
[----:B------:R-:W0:Y:S01]  /*7900*/  LDGDEPBAR ;  /* 0x00000000000079af */ /* 0x000e220000000000 */
[----:B------:R-:W-:-:S05]  /*7910*/  @P0 BRA `(.L_x_743) ;  /* 0xffffbb5000000947 */ /* 0x000fca000383ffff */
[----:B------:R-:W-:Y:S01]  /*7920*/  WARPSYNC 0xffffffff ;  /* 0xffffffff00007948 */ /* 0x000fe20003800000 */
[----:B------:R-:W-:Y:S06]  /*7930*/  BAR.SYNC.DEFER_BLOCKING 0x0 ;  /* 0x0000000000007b1d */ /* 0x000fec0000010000 */
.L_x_708:
[----:B------:R-:W2:Y:S01]  /*7940*/  LDL R146, [R1+0x14] ;  /* 0x0000140001927983 */ /* 0x000ea20000100800 */
[----:B------:R-:W-:-:S03]  /*7950*/  IMAD.MOV.U32 R142, RZ, RZ, c[0x0][0x2c4] ;  /* 0x0000b100ff8e7624 */ /* 0x000fc600078e00ff */
[----:B------:R-:W3:Y:S04]  /*7960*/  LDL R140, [R1+0xc] ;  /* 0x00000c00018c7983 */ /* 0x000ee80000100800 */
[----:B------:R-:W3:Y:S01]  /*7970*/  LDL R137, [R1+0x8] ;  /* 0x0000080001897983 */ /* 0x000ee20000100800 */
[----:B------:R-:W-:Y:S01]  /*7980*/  ISETP.NE.AND P3, PT, R142, 0x1, PT ;  /* 0x000000018e00780c */ /* 0x000fe20003f65270 */
[----:B------:R-:W-:-:S05]  /*7990*/  IMAD.MOV.U32 R141, RZ, RZ, c[0x0][0x32c] ;  /* 0x0000cb00ff8d7624 */ /* 0x000fca00078e00ff */
[----:B------:R-:W-:Y:S01]  /*79a0*/  ISETP.GE.AND P1, PT, R141, 0x1, PT ;  /* 0x000000018d00780c */ /* 0x000fe20003f26270 */
[----:B------:R-:W-:Y:S01]  /*79b0*/  IMAD.IADD R11, R152, 0x1, R153 ;  /* 0x00000001980b7824 */ /* 0x000fe200078e0299 */
[----:B--2---:R-:W-:-:S05]  /*79c0*/  IADD3 R0, R146, 0x7f, RZ ;  /* 0x0000007f92007810 */ /* 0x004fca0007ffe0ff */
[----:B-1----:R-:W-:Y:S01]  /*79d0*/  @P3 IMAD.HI.U32 R3, R0, c[0x0][0x2c8], RZ ;  /* 0x0000b20000033a27 */ /* 0x002fe200078e00ff */
[----:B---3--:R-:W-:-:S04]  /*79e0*/  IADD3 R2, R140, 0x1, -R137 ;  /* 0x000000018c027810 */ /* 0x008fc80007ffe889 */
[----:B------:R-:W-:-:S05]  /*79f0*/  @P3 SHF.R.U32.HI R0, RZ, c[0x0][0x2cc], R3 ;  /* 0x0000b300ff003a19 */ /* 0x000fca0000011603 */
[----:B------:R-:W-:-:S05]  /*7a00*/  IMAD.IADD R0, R2, 0x1, R0 ;  /* 0x0000000102007824 */ /* 0x000fca00078e0200 */
[----:B------:R-:W-:Y:S01]  /*7a10*/  IADD3 R3, R0, c[0x0][0x328], RZ ;  /* 0x0000ca0000037a10 */ /* 0x000fe20007ffe0ff */
[----:B------:R-:W-:Y:S05]  /*7a20*/  @!P1 BRA `(.L_x_744) ;  /* 0x0000011000009947 */ /* 0x000fea0003800000 */
[C---:B------:R-:W-:Y:S01]  /*7a30*/  ISETP.GT.AND P0, PT, R0.reuse, RZ, PT ;  /* 0x000000ff0000720c */ /* 0x040fe20003f04270 */
[----:B------:R-:W-:Y:S01]  /*7a40*/  BSSY B0, `(.L_x_745) ;  /* 0x000000d000007945 */ /* 0x000fe20003800000 */
[----:B------:R-:W-:Y:S01]  /*7a50*/  IADD3 R2, R0, -0x1, RZ ;  /* 0xffffffff00027810 */ /* 0x000fe20007ffe0ff */
[----:B------:R-:W-:-:S10]  /*7a60*/  IMAD.MOV.U32 R4, RZ, RZ, c[0x0][0x32c] ;  /* 0x0000cb00ff047624 */ /* 0x000fd400078e00ff */
[----:B------:R-:W-:Y:S05]  /*7a70*/  @P0 BRA `(.L_x_746) ;  /* 0x0000006000000947 */ /* 0x000fea0003800000 */
[----:B------:R-:W-:Y:S01]  /*7a80*/  ISETP.NE.AND P0, PT, R4, 0x1, PT ;  /* 0x000000010400780c */ /* 0x000fe20003f05270 */
[----:B------:R-:W-:-:S12]  /*7a90*/  IMAD.MOV R0, RZ, RZ, -R0 ;  /* 0x000000ffff007224 */ /* 0x000fd800078e0a00 */
[----:B------:R-:W-:-:S05]  /*7aa0*/  @P0 IMAD.HI.U32 R2, R0, c[0x0][0x330], RZ ;  /* 0x0000cc0000020a27 */ /* 0x000fca00078e00ff */
[----:B------:R-:W-:-:S04]  /*7ab0*/  @P0 SHF.R.U32.HI R0, RZ, c[0x0][0x334], R2 ;  /* 0x0000cd00ff000a19 */ /* 0x000fc80000011602 */
[----:B------:R-:W-:Y:S01]  /*7ac0*/  LOP3.LUT R2, RZ, R0, RZ, 0x33, !PT ;  /* 0x00000000ff027212 */ /* 0x000fe200078e33ff */
[----:B------:R-:W-:Y:S05]  /*7ad0*/  BRA `(.L_x_747) ;  /* 0x0000003000007947 */ /* 0x000fea0003800000 */
.L_x_746:
[----:B------:R-:W-:-:S13]  /*7ae0*/  ISETP.NE.AND P0, PT, R4, 0x1, PT ;  /* 0x000000010400780c */ /* 0x000fda0003f05270 */
[----:B------:R-:W-:-:S05]  /*7af0*/  @P0 IMAD.HI.U32 R0, R2, c[0x0][0x330], RZ ;  /* 0x0000cc0002000a27 */ /* 0x000fca00078e00ff */
[----:B------:R-:W-:Y:S02]  /*7b00*/  @P0 SHF.R.U32.HI R2, RZ, c[0x0][0x334], R0 ;  /* 0x0000cd00ff020a19 */ /* 0x000fe40000011600 */
.L_x_747:
[----:B------:R-:W-:Y:S05]  /*7b10*/  BSYNC B0 ;  /* 0x0000000000007941 */ /* 0x000fea0003800000 */
.L_x_745:
[----:B------:R-:W-:-:S05]  /*7b20*/  IMAD R2, R2, R4, c[0x0][0x32c] ;  /* 0x0000cb0002027624 */ /* 0x000fca00078e0204 */
[----:B------:R-:W-:-:S04]  /*7b30*/  IMNMX R3, R3, R2, PT ;  /* 0x0000000203037217 */ /* 0x000fc80003800200 */
.L_x_744:
[----:B------:R-:W-:Y:S01]  /*7b40*/  IADD3 R3, R3, 0x5f, RZ ;  /* 0x0000005f03037810 */ /* 0x000fe20007ffe0ff */
[----:B------:R-:W-:-:S04]  /*7b50*/  @P3 IMAD.HI.U32 R2, R146, c[0x0][0x2c8], RZ ;  /* 0x0000b20092023a27 */ /* 0x000fc800078e00ff */
[----:B------:R-:W-:-:S04]  /*7b60*/  IMAD.HI R4, R3, 0x2aaaaaab, RZ ;  /* 0x2aaaaaab03047827 */ /* 0x000fc800078e02ff */
[----:B------:R-:W-:Y:S01]  /*7b70*/  IMAD.MOV.U32 R0, RZ, RZ, R146 ;  /* 0x000000ffff007224 */ /* 0x000fe200078e0092 */
[----:B------:R-:W-:Y:S02]  /*7b80*/  @P3 SHF.R.U32.HI R0, RZ, c[0x0][0x2cc], R2 ;  /* 0x0000b300ff003a19 */ /* 0x000fe40000011602 */
[----:B------:R-:W-:-:S03]  /*7b90*/  SHF.R.U32.HI R3, RZ, 0x1f, R4 ;  /* 0x0000001fff037819 */ /* 0x000fc60000011604 */
        /* <DEDUP_REMOVED lines=15> */
.L_x_750:
[----:B------:R-:W-:-:S04]  /*7c90*/  MOV R3, c[0x0][0x32c] ;  /* 0x0000cb0000037a02 */ /* 0x000fc80000000f00 */
[----:B------:R-:W-:-:S13]  /*7ca0*/  ISETP.NE.AND P0, PT, R3, 0x1, PT ;  /* 0x000000010300780c */ /* 0x000fda0003f05270 */
[----:B------:R-:W-:-:S05]  /*7cb0*/  @P0 IMAD.HI.U32 R3, R0, c[0x0][0x330], RZ ;  /* 0x0000cc0000030a27 */ /* 0x000fca00078e00ff */
[----:B------:R-:W-:Y:S02]  /*7cc0*/  @P0 SHF.R.U32.HI R0, RZ, c[0x0][0x334], R3 ;  /* 0x0000cd00ff000a19 */ /* 0x000fe40000011603 */
.L_x_751:
[----:B------:R-:W-:Y:S05]  /*7cd0*/  BSYNC B0 ;  /* 0x0000000000007941 */ /* 0x000fea0003800000 */
.L_x_749:
[----:B------:R-:W-:-:S05]  /*7ce0*/  IMAD R0, R0, c[0x0][0x32c], RZ ;  /* 0x0000cb0000007a24 */ /* 0x000fca00078e02ff */
[----:B------:R-:W-:-:S05]  /*7cf0*/  IMNMX R2, R2, R0, !PT ;  /* 0x0000000002027217 */ /* 0x000fca0007800200 */
.L_x_748:
[----:B------:R-:W-:Y:S01]  /*7d00*/  IMAD.HI R2, R2, 0x2aaaaaab, RZ ;  /* 0x2aaaaaab02027827 */ /* 0x000fe200078e02ff */
[----:B------:R-:W-:Y:S04]  /*7d10*/  BSSY B0, `(.L_x_752) ;  /* 0x0000025000007945 */ /* 0x000fe80003800000 */
[----:B------:R-:W-:-:S04]  /*7d20*/  SHF.R.U32.HI R0, RZ, 0x1f, R2 ;  /* 0x0000001fff007819 */ /* 0x000fc80000011602 */
[----:B------:R-:W-:Y:S01]  /*7d30*/  LEA.HI.SX32 R2, R2, R0, 0x1c ;  /* 0x0000000002027211 */ /* 0x000fe200078fe2ff */
[----:B------:R-:W-:-:S03]  /*7d40*/  IMAD.MOV.U32 R0, RZ, RZ, RZ ;  /* 0x000000ffff007224 */ /* 0x000fc600078e00ff */
[----:B------:R-:W-:-:S04]  /*7d50*/  IMNMX R5, RZ, R2, !PT ;  /* 0x00000002ff057217 */ /* 0x000fc80007800200 */
[----:B------:R-:W-:-:S13]  /*7d60*/  ISETP.GT.AND P0, PT, R8, R5, PT ;  /* 0x000000050800720c */ /* 0x000fda0003f04270 */
[----:B------:R-:W-:Y:S05]  /*7d70*/  @!P0 BRA `(.L_x_753) ;  /* 0x000001e000008947 */ /* 0x000fea0003800000 */
[----:B------:R-:W-:-:S05]  /*7d80*/  IABS R0, R131 ;  /* 0x0000008300007213 */ /* 0x000fca0000000000 */
[----:B------:R-:W-:-:S04]  /*7d90*/  IMAD.MOV.U32 R4, RZ, RZ, R0 ;  /* 0x000000ffff047224 */ /* 0x000fc800078e0000 */
[----:B------:R-:W1:Y:S08]  /*7da0*/  I2F.RP R2, R4 ;  /* 0x0000000400027306 */ /* 0x000e700000209400 */
[----:B-1----:R-:W1:Y:S02]  /*7db0*/  MUFU.RCP R2, R2 ;  /* 0x0000000200027308 */ /* 0x002e640000001000 */
[----:B-1----:R-:W-:-:S06]  /*7dc0*/  IADD3 R2, R2, 0xffffffe, RZ ;  /* 0x0ffffffe02027810 */ /* 0x002fcc0007ffe0ff */
[----:B------:R1:W2:Y:S02]  /*7dd0*/  F2I.FTZ.U32.TRUNC.NTZ R3, R2 ;  /* 0x0000000200037305 */ /* 0x0002a4000021f000 */
[----:B-1----:R-:W-:Y:S01]  /*7de0*/  IADD3 R2, R131, -0x1, R8 ;  /* 0xffffffff83027810 */ /* 0x002fe20007ffe008 */
[----:B--2---:R-:W-:-:S04]  /*7df0*/  IMAD.MOV R0, RZ, RZ, -R3 ;  /* 0x000000ffff007224 */ /* 0x004fc800078e0a03 */
[----:B------:R-:W-:Y:S01]  /*7e00*/  IMAD.MOV.U32 R7, RZ, RZ, R0 ;  /* 0x000000ffff077224 */ /* 0x000fe200078e0000 */
[----:B------:R-:W-:Y:S01]  /*7e10*/  IABS R0, R131 ;  /* 0x0000008300007213 */ /* 0x000fe20000000000 */
[----:B------:R-:W-:Y:S01]  /*7e20*/  IMAD.IADD R6, R2, 0x1, -R5 ;  /* 0x0000000102067824 */ /* 0x000fe200078e0a05 */
[----:B------:R-:W-:Y:S01]  /*7e30*/  MOV R2, RZ ;  /* 0x000000ff00027202 */ /* 0x000fe20000000f00 */
[----:B------:R-:W-:Y:S02]  /*7e40*/  IMAD R7, R7, R4, RZ ;  /* 0x0000000407077224 */ /* 0x000fe400078e02ff */
[----:B------:R-:W-:Y:S01]  /*7e50*/  IMAD.MOV R9, RZ, RZ, -R0 ;  /* 0x000000ffff097224 */ /* 0x000fe200078e0a00 */
[----:B------:R-:W-:Y:S01]  /*7e60*/  IABS R10, R6 ;  /* 0x00000006000a7213 */ /* 0x000fe20000000000 */
        /* <DEDUP_REMOVED lines=15> */
.L_x_753:
[----:B------:R-:W-:Y:S05]  /*7f60*/  BSYNC B0 ;  /* 0x0000000000007941 */ /* 0x000fea0003800000 */
.L_x_752:
[----:B------:R-:W2:Y:S01]  /*7f70*/  LDL R3, [R1+0x34] ;  /* 0x0000340001037983 */ /* 0x000ea20000100800 */
[----:B------:R-:W-:Y:S01]  /*7f80*/  PRMT R2, RZ, 0x7610, R2 ;  /* 0x00007610ff027816 */ /* 0x000fe20000000002 */
[----:B------:R-:W-:Y:S01]  /*7f90*/  IMAD.MOV.U32 R27, RZ, RZ, RZ ;  /* 0x000000ffff1b7224 */ /* 0x000fe200078e00ff */
[----:B------:R-:W-:Y:S01]  /*7fa0*/  MOV R22, RZ ;  /* 0x000000ff00167202 */ /* 0x000fe20000000f00 */
        /* <DEDUP_REMOVED lines=32> */
[----:B--2---:R-:W-:-:S04]  /*81b0*/  IMAD R226, R3, R0, R5 ;  /* 0x0000000003e27224 */ /* 0x004fc800078e0205 */
[----:B------:R-:W-:-:S05]  /*81c0*/  IMAD.IADD R0, R226, 0x1, R0 ;  /* 0x00000001e2007824 */ /* 0x000fca00078e0200 */
[----:B------:R-:W-:-:S04]  /*81d0*/  IMNMX R223, R8, R0, PT ;  /* 0x0000000008df7217 */ /* 0x000fc80003800200 */
[----:B------:R-:W-:-:S13]  /*81e0*/  ISETP.GT.AND P0, PT, R223, R226, PT ;  /* 0x000000e2df00720c */ /* 0x000fda0003f04270 */
[----:B------:R-:W-:Y:S05]  /*81f0*/  @!P0 BRA `(.L_x_754) ;  /* 0x0001590000008947 */ /* 0x000fea0003800000 */
[----:B------:R-:W2:Y:S01]  /*8200*/  LDL R12, [R1+0x2c] ;  /* 0x00002c00010c7983 */ /* 0x000ea20000100800 */
[----:B------:R-:W-:-:S03]  /*8210*/  ISETP.NE.U32.AND P0, PT, RZ, c[0x0][0x340], PT ;  /* 0x0000d000ff007a0c */ /* 0x000fc60003f05070 */
[----:B------:R-:W3:Y:S01]  /*8220*/  LDL R13, [R1+0x30] ;  /* 0x00003000010d7983 */ /* 0x000ee20000100800 */
[----:B------:R-:W-:-:S13]  /*8230*/  ISETP.NE.AND.EX P1, PT, RZ, c[0x0][0x344], PT, P0 ;  /* 0x0000d100ff007a0c */ /* 0x000fda0003f25300 */
[----:B------:R-:W-:Y:S02]  /*8240*/  @P1 MOV R2, 0x4 ;  /* 0x0000000400021802 */ /* 0x000fe40000000f00 */
[----:B------:R-:W-:-:S03]  /*8250*/  IADD3 R0, P0, R83, R11, RZ ;  /* 0x0000000b53007210 */ /* 0x000fc60007f1e0ff */
[----:B--2---:R-:W-:-:S05]  /*8260*/  @P1 IMAD.WIDE R2, R12, R2, c[0x0][0x340] ;  /* 0x0000d0000c021625 */ /* 0x004fca00078e0202 */
[----:B------:R1:W2:Y:S01]  /*8270*/  @P1 LDG.E R10, [R2.64] ;  /* 0x00000008020a1981 */ /* 0x0002a2000c1e1900 */
[----:B------:R-:W-:Y:S01]  /*8280*/  LEA.HI.X.SX32 R6, R11, R171, 0x1, P0 ;  /* 0x000000ab0b067211 */ /* 0x000fe200000f0eff */
[----:B------:R-:W-:Y:S01]  /*8290*/  IMAD.MOV.U32 R5, RZ, RZ, R73 ;  /* 0x000000ffff057224 */ /* 0x000fe200078e0049 */
[----:B------:R-:W-:Y:S01]  /*82a0*/  MOV R4, R72 ;  /* 0x0000004800047202 */ /* 0x000fe20000000f00 */
[----:B------:R-:W-:Y:S01]  /*82b0*/  WARPSYNC 0xffffffff ;  /* 0xffffffff00007948 */ /* 0x000fe20003800000 */
[----:B------:R-:W-:Y:S01]  /*82c0*/  ISETP.NE.U32.AND P0, PT, RZ, c[0x0][0x350], PT ;  /* 0x0000d400ff007a0c */ /* 0x000fe20003f05070 */
[C---:B------:R-:W-:Y:S01]  /*82d0*/  IMAD R7, R6.reuse, c[0x0][0x1e0], RZ ;  /* 0x0000780006077a24 */ /* 0x040fe200078e02ff */
[----:B------:R-:W-:Y:S01]  /*82e0*/  SHF.R.S32.HI R8, RZ, 0x1f, R12 ;  /* 0x0000001fff087819 */ /* 0x000fe2000001140c */
[----:B------:R-:W-:Y:S01]  /*82f0*/  IMAD R6, R6, c[0x0][0x208], RZ ;  /* 0x0000820006067a24 */ /* 0x000fe200078e02ff */
[----:B------:R-:W-:Y:S01]  /*8300*/  ISETP.NE.AND.EX P0, PT, RZ, c[0x0][0x354], PT, P0 ;  /* 0x0000d500ff007a0c */ /* 0x000fe20003f05300 */
[----:B------:R-:W-:Y:S01]  /*8310*/  IMAD R7, R0, c[0x0][0x1e4], R7 ;  /* 0x0000790000077a24 */ /* 0x000fe200078e0207 */
[----:B------:R-:W-:-:S02]  /*8320*/  SHF.R.S32.HI R9, RZ, 0x1f, R151 ;  /* 0x0000001fff097819 */ /* 0x000fc40000011497 */
[----:B------:R-:W-:Y:S02]  /*8330*/  SHF.R.S32.HI R27, RZ, 0x1f, R86 ;  /* 0x0000001fff1b7819 */ /* 0x000fe40000011456 */
[----:B------:R-:W-:Y:S01]  /*8340*/  IADD3 R136, R223, -0x1, RZ ;  /* 0xffffffffdf887810 */ /* 0x000fe20007ffe0ff */
[----:B------:R-:W-:Y:S02]  /*8350*/  IMAD R9, R9, c[0x0][0x178], RZ ;  /* 0x00005e0009097a24 */ /* 0x000fe400078e02ff */
[----:B-1----:R-:W-:-:S04]  /*8360*/  IMAD.WIDE.U32 R2, R0, c[0x0][0x1e0], R4 ;  /* 0x0000780000027a25 */ /* 0x002fc800078e0004 */
[----:B------:R-:W-:Y:S01]  /*8370*/  IMAD.WIDE.U32 R4, R0, c[0x0][0x208], R4 ;  /* 0x0000820000047a25 */ /* 0x000fe200078e0004 */
[----:B------:R-:W-:-:S03]  /*8380*/  IADD3 R3, R3, R7, RZ ;  /* 0x0000000703037210 */ /* 0x000fc60007ffe0ff */
[----:B------:R-:W-:Y:S02]  /*8390*/  IMAD R0, R0, c[0x0][0x20c], R6 ;  /* 0x0000830000007a24 */ /* 0x000fe400078e0206 */
[----:B---3--:R-:W-:Y:S01]  /*83a0*/  IMAD.WIDE.U32 R6, R13, c[0x0][0x1e8], R2 ;  /* 0x00007a000d067a25 */ /* 0x008fe200078e0002 */
[----:B------:R-:W-:-:S03]  /*83b0*/  MOV R2, R4 ;  /* 0x0000000400027202 */ /* 0x000fc60000000f00 */
[----:B------:R-:W-:Y:S02]  /*83c0*/  IMAD.IADD R3, R5, 0x1, R0 ;  /* 0x0000000105037824 */ /* 0x000fe400078e0200 */
[C---:B------:R-:W-:Y:S02]  /*83d0*/  IMAD R7, R13.reuse, c[0x0][0x1ec], R7 ;  /* 0x00007b000d077a24 */ /* 0x040fe400078e0207 */
[----:B------:R-:W-:-:S04]  /*83e0*/  IMAD.WIDE.U32 R4, R13, c[0x0][0x210], R2 ;  /* 0x000084000d047a25 */ /* 0x000fc800078e0002 */
[----:B------:R-:W-:Y:S01]  /*83f0*/  IMAD R5, R13, c[0x0][0x214], R5 ;  /* 0x000085000d057a24 */ /* 0x000fe200078e0205 */
[--C-:B--2---:R-:W-:Y:S01]  /*8400*/  @P1 SHF.R.S32.HI R3, RZ, 0x1f, R10.reuse ;  /* 0x0000001fff031819 */ /* 0x104fe2000001140a */
[----:B------:R-:W-:Y:S01]  /*8410*/  @P1 IMAD.MOV.U32 R2, RZ, RZ, R10 ;  /* 0x000000ffff021224 */ /* 0x000fe200078e000a */
[----:B------:R-:W-:Y:S02]  /*8420*/  @!P1 MOV R3, R8 ;  /* 0x0000000800039202 */ /* 0x000fe40000000f00 */
[----:B------:R-:W-:Y:S02]  /*8430*/  @!P1 MOV R2, R12 ;  /* 0x0000000c00029202 */ /* 0x000fe40000000f00 */
[----:B------:R-:W-:Y:S02]  /*8440*/  SEL R0, R3, RZ, !P0 ;  /* 0x000000ff03007207 */ /* 0x000fe40004000000 */
[----:B------:R-:W-:Y:S02]  /*8450*/  SEL R2, R2, RZ, !P0 ;  /* 0x000000ff02027207 */ /* 0x000fe40004000000 */
[----:B------:R-:W-:Y:S01]  /*8460*/  ISETP.NE.U32.AND P0, PT, RZ, c[0x0][0x348], PT ;  /* 0x0000d200ff007a0c */ /* 0x000fe20003f05070 */
[----:B------:R-:W-:-:S02]  /*8470*/  IMAD R3, R0, c[0x0][0x1f0], RZ ;  /* 0x00007c0000037a24 */ /* 0x000fc400078e02ff */
[----:B------:R-:W-:Y:S01]  /*8480*/  IMAD R0, R0, c[0x0][0x218], RZ ;  /* 0x0000860000007a24 */ /* 0x000fe200078e02ff */
[----:B------:R-:W-:Y:S01]  /*8490*/  ISETP.NE.AND.EX P0, PT, RZ, c[0x0][0x34c], PT, P0 ;  /* 0x0000d300ff007a0c */ /* 0x000fe20003f05300 */
[----:B------:R-:W-:-:S03]  /*84a0*/  IMAD.WIDE.U32 R230, R2, c[0x0][0x1f0], R6 ;  /* 0x00007c0002e67a25 */ /* 0x000fc600078e0006 */
[----:B------:R-:W-:Y:S01]  /*84b0*/  SEL R7, R8, RZ, !P0 ;  /* 0x000000ff08077207 */ /* 0x000fe20004000000 */
[----:B------:R-:W-:Y:S01]  /*84c0*/  IMAD.WIDE.U32 R228, R2, c[0x0][0x218], R4 ;  /* 0x0000860002e47a25 */ /* 0x000fe200078e0004 */
[----:B------:R-:W-:-:S03]  /*84d0*/  SEL R5, R12, RZ, !P0 ;  /* 0x000000ff0c057207 */ /* 0x000fc60004000000 */
[C---:B------:R-:W-:Y:S02]  /*84e0*/  IMAD R6, R2.reuse, c[0x0][0x1f4], R3 ;  /* 0x00007d0002067a24 */ /* 0x040fe400078e0203 */
[----:B------:R-:W-:Y:S02]  /*84f0*/  IMAD R4, R2, c[0x0][0x21c], R0 ;  /* 0x0000870002047a24 */ /* 0x000fe400078e0200 */
[----:B------:R-:W-:Y:S01]  /*8500*/  IMAD R0, R151, c[0x0][0x17c], R9 ;  /* 0x00005f0097007a24 */ /* 0x000fe200078e0209 */
[----:B------:R-:W-:Y:S01]  /*8510*/  IADD3 R235, R231, R6, RZ ;  /* 0x00000006e7eb7210 */ /* 0x000fe20007ffe0ff */
[----:B------:R-:W-:Y:S01]  /*8520*/  IMAD.WIDE.U32 R2, R151, c[0x0][0x178], RZ ;  /* 0x00005e0097027a25 */ /* 0x000fe200078e00ff */
[----:B------:R-:W-:-:S03]  /*8530*/  IADD3 R234, R229, R4, RZ ;  /* 0x00000004e5ea7210 */ /* 0x000fc60007ffe0ff */
[----:B------:R-:W-:Y:S02]  /*8540*/  IMAD.IADD R0, R3, 0x1, R0 ;  /* 0x0000000103007824 */ /* 0x000fe400078e0200 */
[----:B------:R-:W2:Y:S01]  /*8550*/  LDL R12, [R1] ;  /* 0x00000000010c7983 */ /* 0x000ea20000100800 */
[----:B------:R-:W-:Y:S01]  /*8560*/  IMAD R3, R135, 0x20, R83 ;  /* 0x0000002087037824 */ /* 0x000fe200078e0253 */
[----:B------:R-:W-:Y:S01]  /*8570*/  SHF.R.S32.HI R77, RZ, 0x1f, R136 ;  /* 0x0000001fff4d7819 */ /* 0x000fe20000011488 */
[----:B------:R-:W-:Y:S02]  /*8580*/  IMAD R6, R7, c[0x0][0x1c0], RZ ;  /* 0x0000700007067a24 */ /* 0x000fe400078e02ff */
[----:B------:R-:W-:Y:S02]  /*8590*/  IMAD.IADD R4, R146, 0x1, R3 ;  /* 0x0000000192047824 */ /* 0x000fe400078e0203 */
[----:B------:R-:W-:Y:S02]  /*85a0*/  IMAD.MOV.U32 R3, RZ, RZ, R0 ;  /* 0x000000ffff037224 */ /* 0x000fe400078e0000 */
[----:B------:R-:W-:-:S04]  /*85b0*/  @P3 IMAD.HI.U32 R7, R4, c[0x0][0x2c8], RZ ;  /* 0x0000b20004073a27 */ /* 0x000fc800078e00ff */
[----:B------:R-:W-:-:S04]  /*85c0*/  IMAD.WIDE.U32 R2, R13, c[0x0][0x1b8], R2 ;  /* 0x00006e000d027a25 */ /* 0x000fc800078e0002 */
[----:B------:R-:W-:Y:S01]  /*85d0*/  IMAD.MOV.U32 R0, RZ, RZ, R4 ;  /* 0x000000ffff007224 */ /* 0x000fe200078e0004 */
[----:B------:R-:W-:Y:S01]  /*85e0*/  @P3 SHF.R.U32.HI R0, RZ, c[0x0][0x2cc], R7 ;  /* 0x0000b300ff003a19 */ /* 0x000fe20000011607 */
[----:B------:R-:W-:Y:S02]  /*85f0*/  IMAD R3, R13, c[0x0][0x1bc], R3 ;  /* 0x00006f000d037a24 */ /* 0x000fe400078e0203 */
[C---:B------:R-:W-:Y:S01]  /*8600*/  IMAD R7, R5.reuse, c[0x0][0x1c4], R6 ;  /* 0x0000710005077a24 */ /* 0x040fe200078e0206 */
[----:B------:R-:W-:Y:S01]  /*8610*/  SHF.R.S32.HI R6, RZ, 0x1f, R0 ;  /* 0x0000001fff067819 */ /* 0x000fe20000011400 */
[----:B------:R-:W-:-:S04]  /*8620*/  IMAD.WIDE.U32 R2, R5, c[0x0][0x1c0], R2 ;  /* 0x0000700005027a25 */ /* 0x000fc800078e0002 */
[----:B------:R-:W-:Y:S02]  /*8630*/  IMAD.MOV R5, RZ, RZ, -R0 ;  /* 0x000000ffff057224 */ /* 0x000fe400078e0a00 */
[----:B------:R-:W-:Y:S02]  /*8640*/  IMAD.IADD R3, R3, 0x1, R7 ;  /* 0x0000000103037824 */ /* 0x000fe400078e0207 */
[----:B------:R-:W-:Y:S02]  /*8650*/  IMAD R4, R5, c[0x0][0x2c4], R4 ;  /* 0x0000b10005047a24 */ /* 0x000fe400078e0204 */
[----:B------:R-:W-:Y:S02]  /*8660*/  IMAD R5, R6, c[0x0][0x1b0], RZ ;  /* 0x00006c0006057a24 */ /* 0x000fe400078e02ff */
[----:B------:R-:W-:-:S04]  /*8670*/  IMAD.WIDE.U32 R2, R0, c[0x0][0x1b0], R2 ;  /* 0x00006c0000027a25 */ /* 0x000fc800078e0002 */
[----:B------:R-:W-:Y:S01]  /*8680*/  IMAD R6, R0, c[0x0][0x1b4], R5 ;  /* 0x00006d0000067a24 */ /* 0x000fe200078e0205 */
[----:B------:R-:W-:Y:S01]  /*8690*/  SHF.R.S32.HI R5, RZ, 0x1f, R4 ;  /* 0x0000001fff057819 */ /* 0x000fe20000011404 */
[----:B------:R-:W-:Y:S02]  /*86a0*/  IMAD.IADD R16, R83, 0x1, R146 ;  /* 0x0000000153107824 */ /* 0x000fe400078e0292 */
[----:B------:R-:W-:Y:S02]  /*86b0*/  IMAD.IADD R3, R3, 0x1, R6 ;  /* 0x0000000103037824 */ /* 0x000fe400078e0206 */
[----:B------:R-:W-:Y:S02]  /*86c0*/  IMAD R0, R5, c[0x0][0x1a8], RZ ;  /* 0x00006a0005007a24 */ /* 0x000fe400078e02ff */
[----:B------:R-:W-:-:S04]  /*86d0*/  IMAD.WIDE.U32 R2, R4, c[0x0][0x1a8], R2 ;  /* 0x00006a0004027a25 */ /* 0x000fc800078e0002 */
[----:B------:R-:W-:Y:S01]  /*86e0*/  IMAD R0, R4, c[0x0][0x1ac], R0 ;  /* 0x00006b0004007a24 */ /* 0x000fe200078e0200 */
[----:B------:R-:W-:Y:S01]  /*86f0*/  LEA R4, P0, R2, c[0x0][0x160], 0x1 ;  /* 0x0000580002047a11 */ /* 0x000fe200078008ff */
[----:B------:R-:W-:Y:S02]  /*8700*/  IMAD R48, R137, c[0x0][0x2c4], RZ ;  /* 0x0000b10089307a24 */ /* 0x000fe400078e02ff */
[----:B------:R-:W-:Y:S02]  /*8710*/  IMAD.IADD R0, R3, 0x1, R0 ;  /* 0x0000000103007824 */ /* 0x000fe400078e0200 */
[----:B------:R-:W1:Y:S01]  /*8720*/  SHFL.IDX PT, R6, R4, RZ, 0x181f ;  /* 0x00181fff04067589 */ /* 0x000e6200000e0000 */
[----:B------:R-:W-:Y:S01]  /*8730*/  ISETP.GE.AND P3, PT, R16, R48, PT ;  /* 0x000000301000720c */ /* 0x000fe20003f66270 */
[----:B------:R-:W-:Y:S01]  /*8740*/  IMAD R9, R77, c[0x0][0x1e0], RZ ;  /* 0x000078004d097a24 */ /* 0x000fe200078e02ff */
[----:B------:R-:W-:Y:S01]  /*8750*/  LEA.HI.X R0, R2, c[0x0][0x164], R0, 0x1, P0 ;  /* 0x0000590002007a11 */ /* 0x000fe200000f0c00 */
[----:B------:R-:W3:Y:S01]  /*8760*/  SHFL.IDX PT, R5, R4, 0x1, 0x181f ;  /* 0x00381f0004057f89 */ /* 0x000ee200000e0000 */
[----:B------:R-:W-:Y:S01]  /*8770*/  IADD3 R2, R16, 0x20, RZ ;  /* 0x0000002010027810 */ /* 0x000fe20007ffe0ff */
[----:B------:R-:W-:-:S02]  /*8780*/  IMAD.MOV.U32 R60, RZ, RZ, 0x60 ;  /* 0x00000060ff3c7424 */ /* 0x000fc400078e00ff */
[----:B------:R-:W4:Y:S01]  /*8790*/  SHFL.IDX PT, R7, R0, RZ, 0x181f ;  /* 0x00181fff00077589 */ /* 0x000f2200000e0000 */
[-C--:B------:R-:W-:Y:S01]  /*87a0*/  ISETP.GE.AND P4, PT, R2, R48.reuse, PT ;  /* 0x000000300200720c */ /* 0x080fe20003f86270 */
[----:B------:R-:W-:Y:S01]  /*87b0*/  IMAD R9, R136, c[0x0][0x1e4], R9 ;  /* 0x0000790088097a24 */ /* 0x000fe200078e0209 */
[----:B------:R-:W-:Y:S01]  /*87c0*/  IADD3 R2, R16, 0x40, RZ ;  /* 0x0000004010027810 */ /* 0x000fe20007ffe0ff */
[----:B------:R-:W4:Y:S01]  /*87d0*/  SHFL.IDX PT, R8, R0, 0x1, 0x181f ;  /* 0x00381f0000087f89 */ /* 0x000f2200000e0000 */
[----:B------:R-:W-:Y:S02]  /*87e0*/  IMAD R60, R223, -0x60, R60 ;  /* 0xffffffa0df3c7824 */ /* 0x000fe400078e023c */
[----:B------:R-:W-:Y:S01]  /*87f0*/  ISETP.GE.AND P5, PT, R2, R48, PT ;  /* 0x000000300200720c */ /* 0x000fe20003fa6270 */
[----:B------:R-:W2:Y:S01]  /*8800*/  SHFL.IDX PT, R10, R4, 0x2, 0x181f ;  /* 0x00581f00040a7f89 */ /* 0x000ea200000e0000 */
[----:B------:R-:W-:Y:S01]  /*8810*/  IMAD.WIDE.U32 R2, R136, c[0x0][0x1e0], RZ ;  /* 0x0000780088027a25 */ /* 0x000fe200078e00ff */
[----:B------:R-:W-:-:S02]  /*8820*/  IADD3 R63, R60, R140, -R83 ;  /* 0x0000008c3c3f7210 */ /* 0x000fc40007ffe853 */
[----:B------:R-:W2:Y:S01]  /*8830*/  SHFL.IDX PT, R11, R0, 0x2, 0x181f ;  /* 0x00581f00000b7f89 */ /* 0x000ea200000e0000 */
[----:B------:R-:W-:Y:S02]  /*8840*/  IMAD.MOV.U32 R138, RZ, RZ, R230 ;  /* 0x000000ffff8a7224 */ /* 0x000fe400078e00e6 */
[----:B------:R-:W-:Y:S01]  /*8850*/  IMAD.MOV.U32 R139, RZ, RZ, R235 ;  /* 0x000000ffff8b7224 */ /* 0x000fe200078e00eb */
[----:B------:R-:W-:Y:S01]  /*8860*/  BAR.SYNC.DEFER_BLOCKING 0x0 ;  /* 0x0000000000007b1d */ /* 0x000fe20000010000 */
[-C--:B-1----:R-:W-:Y:S01]  /*8870*/  @!P3 LEA R22, P0, R72, R6.reuse, 0x1 ;  /* 0x000000064816b211 */ /* 0x082fe200078008ff */
[----:B------:R-:W-:Y:S01]  /*8880*/  IMAD.MOV.U32 R78, RZ, RZ, 0x40 ;  /* 0x00000040ff4e7424 */ /* 0x000fe200078e00ff */
[----:B------:R-:W-:Y:S02]  /*8890*/  @!P3 LEA R20, P2, R86, R6, 0x1 ;  /* 0x000000065614b211 */ /* 0x000fe400078408ff */
[C---:B---3--:R-:W-:Y:S01]  /*88a0*/  @!P4 LEA R18, P1, R72.reuse, R5, 0x1 ;  /* 0x000000054812c211 */ /* 0x048fe200078208ff */
[----:B------:R-:W-:Y:S01]  /*88b0*/  SHFL.IDX PT, R0, R0, 0x3, 0x181f ;  /* 0x00781f0000007f89 */ /* 0x000fe200000e0000 */
[----:B----4-:R-:W-:-:S02]  /*88c0*/  @!P3 LEA.HI.X R23, R72, R7, R73, 0x1, P0 ;  /* 0x000000074817b211 */ /* 0x010fc400000f0c49 */
[----:B------:R-:W-:Y:S01]  /*88d0*/  @!P4 LEA R14, P0, R86, R5, 0x1 ;  /* 0x00000005560ec211 */ /* 0x000fe200078008ff */
[----:B------:R-:W-:Y:S01]  /*88e0*/  IMAD.IADD R5, R3, 0x1, R9 ;  /* 0x0000000103057824 */ /* 0x000fe200078e0209 */
[-C--:B------:R-:W-:Y:S01]  /*88f0*/  @!P4 LEA.HI.X R19, R72, R8.reuse, R73, 0x1, P1 ;  /* 0x000000084813c211 */ /* 0x080fe200008f0c49 */
[----:B------:R-:W-:Y:S01]  /*8900*/  IMAD.WIDE.U32 R2, R2, 0x60, R138 ;  /* 0x0000006002027825 */ /* 0x000fe200078e008a */
[C-C-:B------:R-:W-:Y:S02]  /*8910*/  @!P4 LEA.HI.X R15, R86.reuse, R8, R27.reuse, 0x1, P0 ;  /* 0x00000008560fc211 */ /* 0x140fe400000f0c1b */
[----:B------:R1:W3:Y:S01]  /*8920*/  SHFL.IDX PT, R8, R4, 0x3, 0x181f ;  /* 0x00781f0004087f89 */ /* 0x0002e200000e0000 */
[----:B------:R-:W-:Y:S01]  /*8930*/  IMAD R5, R5, 0x60, RZ ;  /* 0x0000006005057824 */ /* 0x000fe200078e02ff */
[----:B------:R-:W-:Y:S02]  /*8940*/  @!P3 LEA.HI.X R21, R86, R7, R27, 0x1, P2 ;  /* 0x000000075615b211 */ /* 0x000fe400010f0c1b */
[----:B------:R-:W-:Y:S01]  /*8950*/  ISETP.GE.AND P2, PT, R63, 0x1, PT ;  /* 0x000000013f00780c */ /* 0x000fe20003f46270 */
[----:B------:R-:W-:Y:S01]  /*8960*/  IMAD.IADD R17, R3, 0x1, R5 ;  /* 0x0000000103117824 */ /* 0x000fe200078e0205 */
[----:B------:R-:W-:-:S02]  /*8970*/  IADD3 R3, R16, 0x60, RZ ;  /* 0x0000006010037810 */ /* 0x000fc40007ffe0ff */
[----:B------:R-:W-:Y:S02]  /*8980*/  ISETP.GE.AND P1, PT, R72, c[0x0][0x198], PT ;  /* 0x0000660048007a0c */ /* 0x000fe40003f26270 */
[----:B------:R-:W-:-:S11]  /*8990*/  ISETP.GE.AND P6, PT, R3, R48, PT ;  /* 0x000000300300720c */ /* 0x000fd60003fc6270 */
[----:B------:R-:W-:Y:S01]  /*89a0*/  @!PT LDS RZ, [RZ] ;  /* 0x00000000fffff984 */ /* 0x000fe20000000800 */
[----:B------:R4:W-:Y:S01]  /*89b0*/  @!P3 LDGSTS.E.BYPASS.LTC128B.128 [R219+0x100], [R22.64], !P1 ;  /* 0x0010000016dbbfae */ /* 0x0009e2000c901d48 */
[----:B--2---:R-:W-:Y:S01]  /*89c0*/  IMAD.MOV.U32 R28, RZ, RZ, R12 ;  /* 0x000000ffff1c7224 */ /* 0x004fe200078e000c */
[----:B------:R-:W-:-:S04]  /*89d0*/  @!P5 LEA R12, P0, R72, R10, 0x1 ;  /* 0x0000000a480cd211 */ /* 0x000fc800078008ff */
[----:B------:R-:W-:Y:S02]  /*89e0*/  @!P5 LEA.HI.X R13, R72, R11, R73, 0x1, P0 ;  /* 0x0000000b480dd211 */ /* 0x000fe400000f0c49 */
[----:B------:R-:W-:-:S04]  /*89f0*/  @!P5 LEA R10, P0, R86, R10, 0x1 ;  /* 0x0000000a560ad211 */ /* 0x000fc800078008ff */
[----:B------:R-:W-:Y:S02]  /*8a00*/  @!P5 LEA.HI.X R11, R86, R11, R27, 0x1, P0 ;  /* 0x0000000b560bd211 */ /* 0x000fe400000f0c1b */
[----:B-1----:R-:W-:-:S04]  /*8a10*/  @P2 LEA R4, P0, R2, c[0x0][0x1c8], 0x1 ;  /* 0x0000720002042a11 */ /* 0x002fc800078008ff */
[----:B------:R-:W-:Y:S02]  /*8a20*/  @P2 LEA.HI.X R5, R2, c[0x0][0x1cc], R17, 0x1, P0 ;  /* 0x0000730002052a11 */ /* 0x000fe400000f0c11 */
[----:B---3--:R-:W-:-:S04]  /*8a30*/  @!P6 LEA R6, P0, R86, R8, 0x1 ;  /* 0x000000085606e211 */ /* 0x008fc800078008ff */
[----:B------:R-:W-:Y:S02]  /*8a40*/  @!P6 LEA.HI.X R7, R86, R0, R27, 0x1, P0 ;  /* 0x000000005607e211 */ /* 0x000fe400000f0c1b */
[----:B------:R-:W-:-:S04]  /*8a50*/  @!P6 LEA R8, P0, R72, R8, 0x1 ;  /* 0x000000084808e211 */ /* 0x000fc800078008ff */
[----:B------:R-:W-:Y:S01]  /*8a60*/  @!P6 LEA.HI.X R9, R72, R0, R73, 0x1, P0 ;  /* 0x000000004809e211 */ /* 0x000fe200000f0c49 */
[----:B------:R-:W-:Y:S01]  /*8a70*/  IMAD.MOV.U32 R0, RZ, RZ, 0x20 ;  /* 0x00000020ff007424 */ /* 0x000fe200078e00ff */
[----:B------:R-:W-:-:S03]  /*8a80*/  ISETP.GE.AND P0, PT, R86, c[0x0][0x198], PT ;  /* 0x0000660056007a0c */ /* 0x000fc60003f06270 */
[----:B------:R-:W-:-:S10]  /*8a90*/  IMAD R3, R0, c[0x0][0x1e4], RZ ;  /* 0x0000790000037a24 */ /* 0x000fd400078e02ff */
[----:B------:R4:W-:Y:S04]  /*8aa0*/  @!P3 LDGSTS.E.BYPASS.LTC128B.128 [R219+0x4100], [R20.64], !P0 ;  /* 0x0410000014dbbfae */ /* 0x0009e8000c101d48 */
[----:B------:R4:W-:Y:S04]  /*8ab0*/  @!P4 LDGSTS.E.BYPASS.LTC128B.128 [R28+0x1100], [R18.64], !P1 ;  /* 0x01100000121ccfae */ /* 0x0009e8000c901d48 */
[----:B------:R4:W-:Y:S04]  /*8ac0*/  @!P4 LDGSTS.E.BYPASS.LTC128B.128 [R28+0x5100], [R14.64], !P0 ;  /* 0x051000000e1ccfae */ /* 0x0009e8000c101d48 */
[----:B------:R4:W-:Y:S04]  /*8ad0*/  @!P5 LDGSTS.E.BYPASS.LTC128B.128 [R28+0x2100], [R12.64], !P1 ;  /* 0x021000000c1cdfae */ /* 0x0009e8000c901d48 */
[----:B------:R4:W-:Y:S04]  /*8ae0*/  @!P5 LDGSTS.E.BYPASS.LTC128B.128 [R28+0x6100], [R10.64], !P0 ;  /* 0x061000000a1cdfae */ /* 0x0009e8000c101d48 */
[----:B------:R4:W-:Y:S01]  /*8af0*/  @!P6 LDGSTS.E.BYPASS.LTC128B.128 [R28+0x3100], [R8.64], !P1 ;  /* 0x03100000081cefae */ /* 0x0009e2000c901d48 */
[----:B------:R-:W-:-:S03]  /*8b00*/  ISETP.GE.AND P1, PT, R63, 0x21, PT ;  /* 0x000000213f00780c */ /* 0x000fc60003f26270 */
[----:B------:R4:W-:Y:S01]  /*8b10*/  @!P6 LDGSTS.E.BYPASS.LTC128B.128 [R28+0x7100], [R6.64], !P0 ;  /* 0x07100000061cefae */ /* 0x0009e2000c101d48 */
[----:B------:R-:W-:-:S03]  /*8b20*/  @P2 ISETP.GE.AND P0, PT, R72, c[0x0][0x1d4], PT ;  /* 0x0000750048002a0c */ /* 0x000fc60003f06270 */
[----:B------:R-:W0:Y:S10]  /*8b30*/  LDGDEPBAR ;  /* 0x00000000000079af */ /* 0x000e340000000000 */
[----:B------:R1:W-:Y:S01]  /*8b40*/  @P2 LDGSTS.E.BYPASS.LTC128B.128 [R219+0x8100], [R4.64], !P0 ;  /* 0x0810000004db2fae */ /* 0x0003e2000c101d48 */
[----:B------:R-:W-:-:S13]  /*8b50*/  @P2 ISETP.GE.AND P0, PT, R86, c[0x0][0x1d4], PT ;  /* 0x0000750056002a0c */ /* 0x000fda0003f06270 */
[----:B------:R1:W-:Y:S02]  /*8b60*/  @P2 LDGSTS.E.BYPASS.LTC128B.128 [R219+0xb100], [R4.64+0x80], !P0 ;  /* 0x0b10008004db2fae */ /* 0x0003e4000c101d48 */
[----:B-1----:R-:W-:-:S05]  /*8b70*/  IMAD.WIDE.U32 R4, R0, c[0x0][0x1e0], RZ ;  /* 0x0000780000047a25 */ /* 0x002fca00078e00ff */
[----:B------:R-:W-:-:S04]  /*8b80*/  @P1 IADD3 R0, P0, R2, R4, RZ ;  /* 0x0000000402001210 */ /* 0x000fc80007f1e0ff */
[----:B------:R-:W-:Y:S02]  /*8b90*/  @P1 IADD3.X R3, R17, R5, R3, P0, !PT ;  /* 0x0000000511031210 */ /* 0x000fe400007fe403 */
[----:B------:R-:W-:-:S04]  /*8ba0*/  @P1 LEA R4, P0, R0, c[0x0][0x1c8], 0x1 ;  /* 0x0000720000041a11 */ /* 0x000fc800078008ff */
[----:B------:R-:W-:Y:S01]  /*8bb0*/  @P1 LEA.HI.X R5, R0, c[0x0][0x1cc], R3, 0x1, P0 ;  /* 0x0000730000051a11 */ /* 0x000fe200000f0c03 */
[----:B------:R-:W-:Y:S01]  /*8bc0*/  IMAD R0, R78, c[0x0][0x1e4], RZ ;  /* 0x000079004e007a24 */ /* 0x000fe200078e02ff */
[----:B------:R-:W-:-:S13]  /*8bd0*/  @P1 ISETP.GE.AND P0, PT, R72, c[0x0][0x1d4], PT ;  /* 0x0000750048001a0c */ /* 0x000fda0003f06270 */
[----:B------:R1:W-:Y:S01]  /*8be0*/  @P1 LDGSTS.E.BYPASS.LTC128B.128 [R28+0x9100], [R4.64], !P0 ;  /* 0x09100000041c1fae */ /* 0x0003e2000c101d48 */
[----:B------:R-:W-:-:S13]  /*8bf0*/  @P1 ISETP.GE.AND P0, PT, R86, c[0x0][0x1d4], PT ;  /* 0x0000750056001a0c */ /* 0x000fda0003f06270 */
[----:B------:R1:W-:Y:S01]  /*8c00*/  @P1 LDGSTS.E.BYPASS.LTC128B.128 [R28+0xc100], [R4.64+0x80], !P0 ;  /* 0x0c100080041c1fae */ /* 0x0003e2000c101d48 */
[----:B------:R-:W-:Y:S01]  /*8c10*/  ISETP.GE.AND P1, PT, R63, 0x41, PT ;  /* 0x000000413f00780c */ /* 0x000fe20003f26270 */
[----:B-1----:R-:W-:-:S12]  /*8c20*/  IMAD.WIDE.U32 R4, R78, c[0x0][0x1e0], RZ ;  /* 0x000078004e047a25 */ /* 0x002fd800078e00ff */
[----:B------:R-:W-:-:S04]  /*8c30*/  @P1 IADD3 R3, P0, R2, R4, RZ ;  /* 0x0000000402031210 */ /* 0x000fc80007f1e0ff */
[----:B------:R-:W-:Y:S02]  /*8c40*/  @P1 IADD3.X R0, R17, R5, R0, P0, !PT ;  /* 0x0000000511001210 */ /* 0x000fe400007fe400 */
[----:B------:R-:W-:-:S04]  /*8c50*/  @P1 LEA R2, P0, R3, c[0x0][0x1c8], 0x1 ;  /* 0x0000720003021a11 */ /* 0x000fc800078008ff */
[----:B------:R-:W-:Y:S02]  /*8c60*/  @P1 LEA.HI.X R3, R3, c[0x0][0x1cc], R0, 0x1, P0 ;  /* 0x0000730003031a11 */ /* 0x000fe400000f0c00 */
[----:B------:R-:W-:-:S13]  /*8c70*/  @P1 ISETP.GE.AND P0, PT, R72, c[0x0][0x1d4], PT ;  /* 0x0000750048001a0c */ /* 0x000fda0003f06270 */
[----:B------:R4:W-:Y:S01]  /*8c80*/  @P1 LDGSTS.E.BYPASS.LTC128B.128 [R28+0xa100], [R2.64], !P0 ;  /* 0x0a100000021c1fae */ /* 0x0009e2000c101d48 */
[----:B------:R-:W-:-:S13]  /*8c90*/  @P1 ISETP.GE.AND P0, PT, R86, c[0x0][0x1d4], PT ;  /* 0x0000750056001a0c */ /* 0x000fda0003f06270 */
[----:B------:R4:W-:Y:S01]  /*8ca0*/  @P1 LDGSTS.E.BYPASS.LTC128B.128 [R28+0xd100], [R2.64+0x80], !P0 ;  /* 0x0d100080021c1fae */ /* 0x0009e2000c101d48 */
[----:B------:R-:W-:-:S03]  /*8cb0*/  ISETP.LT.AND P0, PT, RZ, c[0x0][0x27c], PT ;  /* 0x00009f00ff007a0c */ /* 0x000fc60003f01270 */
[----:B------:R-:W0:Y:S10]  /*8cc0*/  LDGDEPBAR ;  /* 0x00000000000079af */ /* 0x000e340000000000 */
[----:B------:R-:W-:Y:S05]  /*8cd0*/  @P0 BRA `(.L_x_755) ;  /* 0x0000002000000947 */ /* 0x000fea0003800000 */
[----:B------:R-:W-:-:S04]  /*8ce0*/  DEPBAR.LE SB0, 0x1 ;  /* 0x000080400000791a */ /* 0x000fc80000000000 */
[----:B------:R-:W-:Y:S05]  /*8cf0*/  BRA `(.L_x_756) ;  /* 0x00004c6000007947 */ /* 0x000fea0003800000 */
.L_x_755:
[----:B------:R-:W-:Y:S01]  /*8d00*/  ULDC.U8 UR4, c[0x0][0x298] ;  /* 0x0000a60000047ab9 */ /* 0x000fe20000000000 */
[----:B-----5:R-:W-:Y:S01]  /*8d10*/  SHF.R.S32.HI R0, RZ, 0x1f, R132 ;  /* 0x0000001fff007819 */ /* 0x020fe20000011484 */
[----:B------:R-:W-:Y:S01]  /*8d20*/  IMAD.WIDE.U32 R4, R132, c[0x0][0x280], RZ ;  /* 0x0000a00084047a25 */ /* 0x000fe200078e00ff */
[----:B------:R-:W-:Y:S01]  /*8d30*/  ISETP.NE.AND P0, PT, RZ, UR4, PT ;  /* 0x00000004ff007c0c */ /* 0x000fe2000bf05270 */
[----:B------:R-:W-:Y:S01]  /*8d40*/  BSSY B2, `(.L_x_756) ;  /* 0x00004c1000027945 */ /* 0x000fe20003800000 */
[----:B------:R-:W-:Y:S01]  /*8d50*/  IADD3 R66, R83, 0x60, RZ ;  /* 0x0000006053427810 */ /* 0x000fe20007ffe0ff */
[C---:B----4-:R-:W-:Y:S02]  /*8d60*/  IMAD R2, R0.reuse, c[0x0][0x280], RZ ;  /* 0x0000a00000027a24 */ /* 0x050fe400078e02ff */
[----:B------:R-:W-:Y:S02]  /*8d70*/  IMAD R0, R0, c[0x0][0x290], RZ ;  /* 0x0000a40000007a24 */ /* 0x000fe400078e02ff */
[----:B------:R-:W-:-:S02]  /*8d80*/  IMAD R6, R132, c[0x0][0x284], R2 ;  /* 0x0000a10084067a24 */ /* 0x000fc400078e0202 */
[C---:B------:R-:W-:Y:S01]  /*8d90*/  IMAD R7, R132.reuse, c[0x0][0x294], R0 ;  /* 0x0000a50084077a24 */ /* 0x040fe200078e0200 */
[----:B------:R-:W-:Y:S01]  /*8da0*/  LEA R0, R135, R16, 0x5 ;  /* 0x0000001087007211 */ /* 0x000fe200078e28ff */
[----:B------:R-:W-:Y:S01]  /*8db0*/  IMAD.WIDE.U32 R2, R132, c[0x0][0x290], RZ ;  /* 0x0000a40084027a25 */ /* 0x000fe200078e00ff */
[----:B------:R-:W-:-:S04]  /*8dc0*/  IADD3 R6, R6, R5, RZ ;  /* 0x0000000506067210 */ /* 0x000fc80007ffe0ff */
[----:B------:R-:W-:Y:S01]  /*8dd0*/  IADD3 R8, R7, R3, RZ ;  /* 0x0000000307087210 */ /* 0x000fe20007ffe0ff */
[----:B------:R-:W-:Y:S05]  /*8de0*/  @!P0 BRA `(.L_x_757) ;  /* 0x0000263000008947 */ /* 0x000fea0003800000 */
[----:B------:R-:W-:Y:S01]  /*8df0*/  ISETP.NE.AND P1, PT, R142, 0x1, PT ;  /* 0x000000018e00780c */ /* 0x000fe20003f25270 */
[----:B------:R-:W-:Y:S01]  /*8e00*/  IMAD.MOV.U32 R5, RZ, RZ, R6 ;  /* 0x000000ffff057224 */ /* 0x000fe200078e0006 */
[----:B------:R-:W-:Y:S01]  /*8e10*/  BSSY B0, `(.L_x_758) ;  /* 0x0000032000007945 */ /* 0x000fe20003800000 */
[----:B------:R-:W-:Y:S01]  /*8e20*/  SHF.R.S32.HI R21, RZ, 0x1f, R26 ;  /* 0x0000001fff157819 */ /* 0x000fe2000001141a */
[----:B------:R-:W-:Y:S01]  /*8e30*/  CS2R R40, SRZ ;  /* 0x0000000000287805 */ /* 0x000fe2000001ff00 */
[----:B------:R-:W-:Y:S01]  /*8e40*/  CS2R R22, SRZ ;  /* 0x0000000000167805 */ /* 0x000fe2000001ff00 */
[----:B------:R-:W-:Y:S01]  /*8e50*/  CS2R R14, SRZ ;  /* 0x00000000000e7805 */ /* 0x000fe2000001ff00 */
[----:B------:R-:W-:Y:S01]  /*8e60*/  CS2R R28, SRZ ;  /* 0x00000000001c7805 */ /* 0x000fe2000001ff00 */
[----:B------:R-:W-:-:S05]  /*8e70*/  CS2R R12, SRZ ;  /* 0x00000000000c7805 */ /* 0x000fca000001ff00 */
[----:B------:R-:W-:-:S05]  /*8e80*/  @P1 IMAD.HI.U32 R3, R0, c[0x0][0x2c8], RZ ;  /* 0x0000b20000031a27 */ /* 0x000fca00078e00ff */
[----:B------:R-:W-:-:S04]  /*8e90*/  @P1 SHF.R.U32.HI R0, RZ, c[0x0][0x2cc], R3 ;  /* 0x0000b300ff001a19 */ /* 0x000fc80000011603 */
[----:B------:R-:W-:Y:S01]  /*8ea0*/  SHF.R.S32.HI R7, RZ, 0x1f, R0 ;  /* 0x0000001fff077819 */ /* 0x000fe20000011400 */
[----:B------:R-:W-:-:S04]  /*8eb0*/  IMAD.WIDE.U32 R4, R0, c[0x0][0x280], R4 ;  /* 0x0000a00000047a25 */ /* 0x000fc800078e0004 */
[C---:B------:R-:W-:Y:S01]  /*8ec0*/  IMAD R3, R7.reuse, c[0x0][0x280], RZ ;  /* 0x0000a00007037a24 */ /* 0x040fe200078e02ff */
[----:B------:R-:W-:Y:S01]  /*8ed0*/  LEA R27, P0, R4, c[0x0][0x270], 0x1 ;  /* 0x00009c00041b7a11 */ /* 0x000fe200078008ff */
[----:B------:R-:W-:Y:S02]  /*8ee0*/  IMAD R7, R7, c[0x0][0x290], RZ ;  /* 0x0000a40007077a24 */ /* 0x000fe400078e02ff */
[----:B------:R-:W-:Y:S02]  /*8ef0*/  IMAD R6, R0, c[0x0][0x284], R3 ;  /* 0x0000a10000067a24 */ /* 0x000fe400078e0203 */
[----:B------:R-:W-:-:S03]  /*8f00*/  IMAD.MOV.U32 R3, RZ, RZ, R8 ;  /* 0x000000ffff037224 */ /* 0x000fc600078e0008 */
[----:B------:R-:W-:Y:S01]  /*8f10*/  IADD3 R5, R5, R6, RZ ;  /* 0x0000000605057210 */ /* 0x000fe20007ffe0ff */
[----:B------:R-:W-:-:S03]  /*8f20*/  IMAD.WIDE.U32 R2, R0, c[0x0][0x290], R2 ;  /* 0x0000a40000027a25 */ /* 0x000fc600078e0002 */
[----:B------:R-:W-:Y:S01]  /*8f30*/  LEA.HI.X R19, R4, c[0x0][0x274], R5, 0x1, P0 ;  /* 0x00009d0004137a11 */ /* 0x000fe200000f0c05 */
[----:B------:R-:W-:Y:S01]  /*8f40*/  IMAD R0, R0, c[0x0][0x294], R7 ;  /* 0x0000a50000007a24 */ /* 0x000fe200078e0207 */
[----:B------:R-:W-:-:S03]  /*8f50*/  LEA R20, P0, R2, c[0x0][0x288], 0x1 ;  /* 0x0000a20002147a11 */ /* 0x000fc600078008ff */
[----:B------:R1:W2:Y:S01]  /*8f60*/  SHFL.IDX PT, R5, R19, RZ, 0x181f ;  /* 0x00181fff13057589 */ /* 0x0002a200000e0000 */
[----:B------:R-:W-:-:S03]  /*8f70*/  IADD3 R0, R3, R0, RZ ;  /* 0x0000000003007210 */ /* 0x000fc60007ffe0ff */
[----:B------:R1:W3:Y:S01]  /*8f80*/  SHFL.IDX PT, R10, R20, RZ, 0x181f ;  /* 0x00181fff140a7589 */ /* 0x0002e200000e0000 */
[----:B------:R-:W-:-:S03]  /*8f90*/  LEA.HI.X R18, R2, c[0x0][0x28c], R0, 0x1, P0 ;  /* 0x0000a30002127a11 */ /* 0x000fc600000f0c00 */
[----:B------:R1:W4:Y:S04]  /*8fa0*/  SHFL.IDX PT, R2, R27, RZ, 0x181f ;  /* 0x00181fff1b027589 */ /* 0x00032800000e0000 */
[----:B------:R1:W1:Y:S01]  /*8fb0*/  SHFL.IDX PT, R11, R18, RZ, 0x181f ;  /* 0x00181fff120b7589 */ /* 0x00026200000e0000 */
[----:B------:R-:W-:Y:S05]  /*8fc0*/  @P3 BRA `(.L_x_759) ;  /* 0x0000016000003947 */ /* 0x000fea0003800000 */
[----:B------:R-:W-:Y:S01]  /*8fd0*/  ISETP.GE.AND P1, PT, R24, c[0x0][0x27c], PT ;  /* 0x00009f0018007a0c */ /* 0x000fe20003f26270 */
[----:B------:R-:W-:Y:S01]  /*8fe0*/  CS2R R22, SRZ ;  /* 0x0000000000167805 */ /* 0x000fe2000001ff00 */
[----:B------:R-:W-:-:S11]  /*8ff0*/  CS2R R14, SRZ ;  /* 0x00000000000e7805 */ /* 0x000fd6000001ff00 */
[C---:B------:R-:W-:Y:S01]  /*9000*/  @!P1 IMAD.SHL.U32 R0, R24.reuse, 0x2, RZ ;  /* 0x0000000218009824 */ /* 0x040fe200078e00ff */
[----:B------:R-:W-:-:S04]  /*9010*/  @!P1 SHF.L.U64.HI R3, R24, 0x1, R25 ;  /* 0x0000000118039819 */ /* 0x000fc80000010219 */
[----:B----4-:R-:W-:-:S05]  /*9020*/  @!P1 IADD3 R8, P0, R2, R0, RZ ;  /* 0x0000000002089210 */ /* 0x010fca0007f1e0ff */
[--C-:B--2---:R-:W-:Y:S01]  /*9030*/  @!P1 IMAD.X R9, R5, 0x1, R3.reuse, P0 ;  /* 0x0000000105099824 */ /* 0x104fe200000e0603 */
[----:B---3--:R-:W-:Y:S01]  /*9040*/  @!P1 IADD3 R6, P0, R10, R0, RZ ;  /* 0x000000000a069210 */ /* 0x008fe20007f1e0ff */
[----:B------:R-:W-:Y:S01]  /*9050*/  CS2R R12, SRZ ;  /* 0x00000000000c7805 */ /* 0x000fe2000001ff00 */
[----:B------:R-:W-:Y:S02]  /*9060*/  CS2R R28, SRZ ;  /* 0x00000000001c7805 */ /* 0x000fe4000001ff00 */
[----:B------:R2:W5:Y:S01]  /*9070*/  @!P1 LD.E.64 R14, [R8.64] ;  /* 0x00000008080e9980 */ /* 0x000562000c101b00 */
[----:B-1----:R-:W-:Y:S01]  /*9080*/  @!P1 IMAD.X R7, R11, 0x1, R3, P0 ;  /* 0x000000010b079824 */ /* 0x002fe200000e0603 */
[----:B------:R-:W-:-:S04]  /*9090*/  ISETP.GE.AND P0, PT, R26, c[0x0][0x27c], PT ;  /* 0x00009f001a007a0c */ /* 0x000fc80003f06270 */
[----:B------:R2:W5:Y:S09]  /*90a0*/  @!P1 LD.E.64 R12, [R6.64] ;  /* 0x00000008060c9980 */ /* 0x000572000c101b00 */
[C---:B------:R-:W-:Y:S01]  /*90b0*/  @!P0 IMAD.SHL.U32 R3, R26.reuse, 0x2, RZ ;  /* 0x000000021a038824 */ /* 0x040fe200078e00ff */
[----:B------:R-:W-:-:S04]  /*90c0*/  @!P0 SHF.L.U64.HI R0, R26, 0x1, R21 ;  /* 0x000000011a008819 */ /* 0x000fc80000010215 */
[----:B------:R-:W-:-:S05]  /*90d0*/  @!P0 IADD3 R4, P2, R2, R3, RZ ;  /* 0x0000000302048210 */ /* 0x000fca0007f5e0ff */
[----:B------:R-:W-:Y:S01]  /*90e0*/  @!P0 IMAD.X R5, R5, 0x1, R0, P2 ;  /* 0x0000000105058824 */ /* 0x000fe200010e0600 */
[----:B------:R-:W-:-:S04]  /*90f0*/  @!P0 IADD3 R2, P2, R10, R3, RZ ;  /* 0x000000030a028210 */ /* 0x000fc80007f5e0ff */
[----:B------:R2:W5:Y:S01]  /*9100*/  @!P0 LD.E.64 R22, [R4.64] ;  /* 0x0000000804168980 */ /* 0x000562000c101b00 */
[----:B------:R-:W-:-:S05]  /*9110*/  @!P0 IMAD.X R3, R11, 0x1, R0, P2 ;  /* 0x000000010b038824 */ /* 0x000fca00010e0600 */
[----:B------:R2:W5:Y:S03]  /*9120*/  @!P0 LD.E.64 R28, [R2.64] ;  /* 0x00000008021c8980 */ /* 0x000566000c101b00 */
.L_x_759:
[----:B------:R-:W-:Y:S05]  /*9130*/  BSYNC B0 ;  /* 0x0000000000007941 */ /* 0x000fea0003800000 */
.L_x_758:
[----:B--2--5:R-:W-:Y:S01]  /*9140*/  IMAD.MOV.U32 R4, RZ, RZ, R22 ;  /* 0x000000ffff047224 */ /* 0x024fe200078e0016 */
[----:B----4-:R-:W-:Y:S01]  /*9150*/  MOV R2, R14 ;  /* 0x0000000e00027202 */ /* 0x010fe20000000f00 */
[----:B------:R-:W-:Y:S01]  /*9160*/  IMAD.MOV.U32 R3, RZ, RZ, R23 ;  /* 0x000000ffff037224 */ /* 0x000fe200078e0017 */
[----:B-1----:R1:W2:Y:S01]  /*9170*/  SHFL.IDX PT, R11, R19, 0x1, 0x181f ;  /* 0x00381f00130b7f89 */ /* 0x0022a200000e0000 */
[----:B------:R-:W-:Y:S01]  /*9180*/  IMAD.MOV.U32 R0, RZ, RZ, R15 ;  /* 0x000000ffff007224 */ /* 0x000fe200078e000f */
[----:B------:R-:W-:Y:S01]  /*9190*/  BSSY B0, `(.L_x_760) ;  /* 0x0000026000007945 */ /* 0x000fe20003800000 */
[----:B------:R-:W-:Y:S01]  /*91a0*/  CS2R R30, SRZ ;  /* 0x00000000001e7805 */ /* 0x000fe2000001ff00 */
[----:B------:R-:W-:Y:S01]  /*91b0*/  PRMT R56, R3, 0x5410, R4 ;  /* 0x0000541003387816 */ /* 0x000fe20000000004 */
[----:B------:R-:W-:Y:S01]  /*91c0*/  IMAD.MOV.U32 R4, RZ, RZ, R28 ;  /* 0x000000ffff047224 */ /* 0x000fe200078e001c */
[----:B------:R-:W-:Y:S01]  /*91d0*/  PRMT R54, R0, 0x5410, R2 ;  /* 0x0000541000367816 */ /* 0x000fe20000000002 */
[----:B------:R-:W-:Y:S01]  /*91e0*/  IMAD.MOV.U32 R2, RZ, RZ, R12 ;  /* 0x000000ffff027224 */ /* 0x000fe200078e000c */
[----:B------:R-:W-:Y:S01]  /*91f0*/  MOV R3, R29 ;  /* 0x0000001d00037202 */ /* 0x000fe20000000f00 */
[----:B------:R1:W4:Y:S01]  /*9200*/  SHFL.IDX PT, R5, R27, 0x1, 0x181f ;  /* 0x00381f001b057f89 */ /* 0x00032200000e0000 */
[----:B------:R-:W-:Y:S01]  /*9210*/  MOV R0, R13 ;  /* 0x0000000d00007202 */ /* 0x000fe20000000f00 */
[----:B------:R-:W-:Y:S01]  /*9220*/  CS2R R34, SRZ ;  /* 0x0000000000227805 */ /* 0x000fe2000001ff00 */
[----:B------:R-:W-:Y:S01]  /*9230*/  PRMT R55, R3, 0x5410, R4 ;  /* 0x0000541003377816 */ /* 0x000fe20000000004 */
[----:B------:R1:W3:Y:S01]  /*9240*/  SHFL.IDX PT, R16, R18, 0x1, 0x181f ;  /* 0x00381f0012107f89 */ /* 0x0002e200000e0000 */
[----:B------:R-:W-:Y:S01]  /*9250*/  PRMT R49, R0, 0x5410, R2 ;  /* 0x0000541000317816 */ /* 0x000fe20000000002 */
[----:B------:R-:W-:-:S02]  /*9260*/  CS2R R32, SRZ ;  /* 0x0000000000207805 */ /* 0x000fc4000001ff00 */
[----:B---3--:R1:W3:Y:S01]  /*9270*/  SHFL.IDX PT, R10, R20, 0x1, 0x181f ;  /* 0x00381f00140a7f89 */ /* 0x0082e200000e0000 */
[----:B------:R-:W-:Y:S05]  /*9280*/  @P4 BRA `(.L_x_761) ;  /* 0x0000016000004947 */ /* 0x000fea0003800000 */
[----:B------:R-:W-:Y:S01]  /*9290*/  ISETP.GE.AND P1, PT, R24, c[0x0][0x27c], PT ;  /* 0x00009f0018007a0c */ /* 0x000fe20003f26270 */
[----:B------:R-:W-:Y:S01]  /*92a0*/  CS2R R40, SRZ ;  /* 0x0000000000287805 */ /* 0x000fe2000001ff00 */
[----:B------:R-:W-:Y:S01]  /*92b0*/  ISETP.GE.AND P0, PT, R26, c[0x0][0x27c], PT ;  /* 0x00009f001a007a0c */ /* 0x000fe20003f06270 */
[----:B------:R-:W-:-:S10]  /*92c0*/  CS2R R30, SRZ ;  /* 0x00000000001e7805 */ /* 0x000fd4000001ff00 */
[C---:B------:R-:W-:Y:S01]  /*92d0*/  @!P1 IMAD.SHL.U32 R0, R24.reuse, 0x2, RZ ;  /* 0x0000000218009824 */ /* 0x040fe200078e00ff */
[----:B------:R-:W-:Y:S01]  /*92e0*/  @!P1 SHF.L.U64.HI R2, R24, 0x1, R25 ;  /* 0x0000000118029819 */ /* 0x000fe20000010219 */
[----:B------:R-:W-:-:S03]  /*92f0*/  @!P0 IMAD.SHL.U32 R3, R26, 0x2, RZ ;  /* 0x000000021a038824 */ /* 0x000fc600078e00ff */
[----:B----4-:R-:W-:-:S05]  /*9300*/  @!P1 IADD3 R8, P2, R5, R0, RZ ;  /* 0x0000000005089210 */ /* 0x010fca0007f5e0ff */
[--C-:B--2---:R-:W-:Y:S01]  /*9310*/  @!P1 IMAD.X R9, R11, 0x1, R2.reuse, P2 ;  /* 0x000000010b099824 */ /* 0x104fe200010e0602 */
[----:B---3--:R-:W-:Y:S02]  /*9320*/  @!P1 IADD3 R6, P2, R10, R0, RZ ;  /* 0x000000000a069210 */ /* 0x008fe40007f5e0ff */
[----:B------:R-:W-:Y:S01]  /*9330*/  @!P0 SHF.L.U64.HI R0, R26, 0x1, R21 ;  /* 0x000000011a008819 */ /* 0x000fe20000010215 */
[----:B------:R-:W-:Y:S01]  /*9340*/  CS2R R32, SRZ ;  /* 0x0000000000207805 */ /* 0x000fe2000001ff00 */
[----:B------:R-:W-:Y:S01]  /*9350*/  CS2R R34, SRZ ;  /* 0x0000000000227805 */ /* 0x000fe2000001ff00 */
[----:B------:R-:W-:Y:S01]  /*9360*/  @!P1 IMAD.X R7, R16, 0x1, R2, P2 ;  /* 0x0000000110079824 */ /* 0x000fe200010e0602 */
[-C--:B------:R-:W-:Y:S01]  /*9370*/  @!P0 IADD3 R4, P2, R5, R3.reuse, RZ ;  /* 0x0000000305048210 */ /* 0x080fe20007f5e0ff */
[----:B------:R2:W5:Y:S04]  /*9380*/  @!P1 LD.E.64 R30, [R8.64] ;  /* 0x00000008081e9980 */ /* 0x000568000c101b00 */
[--C-:B------:R-:W-:Y:S01]  /*9390*/  @!P0 IMAD.X R5, R11, 0x1, R0.reuse, P2 ;  /* 0x000000010b058824 */ /* 0x100fe200010e0600 */
[----:B------:R-:W-:Y:S01]  /*93a0*/  @!P0 IADD3 R2, P2, R10, R3, RZ ;  /* 0x000000030a028210 */ /* 0x000fe20007f5e0ff */
[----:B------:R2:W5:Y:S04]  /*93b0*/  @!P1 LD.E.64 R32, [R6.64] ;  /* 0x0000000806209980 */ /* 0x000568000c101b00 */
[----:B------:R-:W-:Y:S01]  /*93c0*/  @!P0 IMAD.X R3, R16, 0x1, R0, P2 ;  /* 0x0000000110038824 */ /* 0x000fe200010e0600 */
[----:B------:R2:W5:Y:S04]  /*93d0*/  @!P0 LD.E.64 R40, [R4.64] ;  /* 0x0000000804288980 */ /* 0x000568000c101b00 */
[----:B------:R2:W5:Y:S03]  /*93e0*/  @!P0 LD.E.64 R34, [R2.64] ;  /* 0x0000000802228980 */ /* 0x000566000c101b00 */
.L_x_761:
[----:B------:R-:W-:Y:S05]  /*93f0*/  BSYNC B0 ;  /* 0x0000000000007941 */ /* 0x000fea0003800000 */
.L_x_760:
[----:B--2--5:R-:W-:Y:S01]  /*9400*/  IMAD.MOV.U32 R4, RZ, RZ, R40 ;  /* 0x000000ffff047224 */ /* 0x024fe200078e0028 */
[----:B------:R-:W-:Y:S01]  /*9410*/  MOV R2, R30 ;  /* 0x0000001e00027202 */ /* 0x000fe20000000f00 */
[----:B------:R-:W-:Y:S01]  /*9420*/  IMAD.MOV.U32 R3, RZ, RZ, R41 ;  /* 0x000000ffff037224 */ /* 0x000fe200078e0029 */
[----:B------:R2:W1:Y:S01]  /*9430*/  SHFL.IDX PT, R17, R19, 0x2, 0x181f ;  /* 0x00581f0013117f89 */ /* 0x00046200000e0000 */
        /* <DEDUP_REMOVED lines=8> */
[----:B----4-:R2:W4:Y:S01]  /*94c0*/  SHFL.IDX PT, R5, R27, 0x2, 0x181f ;  /* 0x00581f001b057f89 */ /* 0x01052200000e0000 */
[----:B------:R-:W-:Y:S01]  /*94d0*/  MOV R0, R33 ;  /* 0x0000002100007202 */ /* 0x000fe20000000f00 */
[----:B------:R-:W-:Y:S01]  /*94e0*/  CS2R R44, SRZ ;  /* 0x00000000002c7805 */ /* 0x000fe2000001ff00 */
[----:B------:R-:W-:Y:S01]  /*94f0*/  PRMT R59, R3, 0x5410, R4 ;  /* 0x00005410033b7816 */ /* 0x000fe20000000004 */
[----:B------:R2:W3:Y:S01]  /*9500*/  SHFL.IDX PT, R16, R18, 0x2, 0x181f ;  /* 0x00581f0012107f89 */ /* 0x0004e200000e0000 */
[----:B------:R-:W-:Y:S01]  /*9510*/  PRMT R57, R0, 0x5410, R2 ;  /* 0x0000541000397816 */ /* 0x000fe20000000002 */
[----:B------:R-:W-:Y:S01]  /*9520*/  CS2R R36, SRZ ;  /* 0x0000000000247805 */ /* 0x000fe2000001ff00 */
[----:B------:R-:W-:Y:S01]  /*9530*/  CS2R R42, SRZ ;  /* 0x00000000002a7805 */ /* 0x000fe2000001ff00 */
[----:B------:R2:W1:Y:S01]  /*9540*/  SHFL.IDX PT, R11, R20, 0x2, 0x181f ;  /* 0x00581f00140b7f89 */ /* 0x00046200000e0000 */
[----:B------:R-:W-:Y:S01]  /*9550*/  CS2R R38, SRZ ;  /* 0x0000000000267805 */ /* 0x000fe2000001ff00 */
[----:B------:R-:W-:Y:S05]  /*9560*/  @P5 BRA `(.L_x_763) ;  /* 0x0000016000005947 */ /* 0x000fea0003800000 */
[----:B------:R-:W-:Y:S01]  /*9570*/  ISETP.GE.AND P1, PT, R24, c[0x0][0x27c], PT ;  /* 0x00009f0018007a0c */ /* 0x000fe20003f26270 */
[----:B------:R-:W-:Y:S01]  /*9580*/  CS2R R44, SRZ ;  /* 0x00000000002c7805 */ /* 0x000fe2000001ff00 */
[----:B------:R-:W-:Y:S01]  /*9590*/  ISETP.GE.AND P0, PT, R26, c[0x0][0x27c], PT ;  /* 0x00009f001a007a0c */ /* 0x000fe20003f06270 */
[----:B------:R-:W-:-:S10]  /*95a0*/  CS2R R36, SRZ ;  /* 0x0000000000247805 */ /* 0x000fd4000001ff00 */
[C---:B------:R-:W-:Y:S01]  /*95b0*/  @!P1 IMAD.SHL.U32 R0, R24.reuse, 0x2, RZ ;  /* 0x0000000218009824 */ /* 0x040fe200078e00ff */
[----:B------:R-:W-:Y:S01]  /*95c0*/  @!P1 SHF.L.U64.HI R3, R24, 0x1, R25 ;  /* 0x0000000118039819 */ /* 0x000fe20000010219 */
[C---:B------:R-:W-:Y:S01]  /*95d0*/  @!P0 IMAD.SHL.U32 R2, R26.reuse, 0x2, RZ ;  /* 0x000000021a028824 */ /* 0x040fe200078e00ff */
[----:B---3--:R-:W-:Y:S02]  /*95e0*/  @!P0 SHF.L.U64.HI R10, R26, 0x1, R21 ;  /* 0x000000011a0a8819 */ /* 0x008fe40000010215 */
[-C--:B----4-:R-:W-:Y:S02]  /*95f0*/  @!P1 IADD3 R8, P2, R5, R0.reuse, RZ ;  /* 0x0000000005089210 */ /* 0x090fe40007f5e0ff */
[----:B-1----:R-:W-:Y:S02]  /*9600*/  @!P1 IADD3 R6, P4, R11, R0, RZ ;  /* 0x000000000b069210 */ /* 0x002fe40007f9e0ff */
[-C--:B------:R-:W-:Y:S01]  /*9610*/  @!P0 IADD3 R4, P3, R5, R2.reuse, RZ ;  /* 0x0000000205048210 */ /* 0x080fe20007f7e0ff */
[--C-:B------:R-:W-:Y:S01]  /*9620*/  @!P1 IMAD.X R9, R17, 0x1, R3.reuse, P2 ;  /* 0x0000000111099824 */ /* 0x100fe200010e0603 */
[----:B------:R-:W-:Y:S01]  /*9630*/  @!P0 IADD3 R2, P2, R11, R2, RZ ;  /* 0x000000020b028210 */ /* 0x000fe20007f5e0ff */
[C---:B------:R-:W-:Y:S01]  /*9640*/  @!P1 IMAD.X R7, R16.reuse, 0x1, R3, P4 ;  /* 0x0000000110079824 */ /* 0x040fe200020e0603 */
[----:B------:R-:W-:Y:S01]  /*9650*/  CS2R R38, SRZ ;  /* 0x0000000000267805 */ /* 0x000fe2000001ff00 */
[----:B------:R-:W-:Y:S01]  /*9660*/  CS2R R42, SRZ ;  /* 0x00000000002a7805 */ /* 0x000fe2000001ff00 */
[--C-:B------:R-:W-:Y:S01]  /*9670*/  @!P0 IMAD.X R5, R17, 0x1, R10.reuse, P3 ;  /* 0x0000000111058824 */ /* 0x100fe200018e060a */
[----:B------:R1:W5:Y:S01]  /*9680*/  @!P1 LD.E.64 R36, [R8.64] ;  /* 0x0000000808249980 */ /* 0x000362000c101b00 */
[----:B------:R-:W-:-:S03]  /*9690*/  @!P0 IMAD.X R3, R16, 0x1, R10, P2 ;  /* 0x0000000110038824 */ /* 0x000fc600010e060a */
[----:B------:R1:W5:Y:S04]  /*96a0*/  @!P0 LD.E.64 R44, [R4.64] ;  /* 0x00000008042c8980 */ /* 0x000368000c101b00 */
[----:B------:R1:W5:Y:S04]  /*96b0*/  @!P1 LD.E.64 R38, [R6.64] ;  /* 0x0000000806269980 */ /* 0x000368000c101b00 */
[----:B------:R1:W5:Y:S02]  /*96c0*/  @!P0 LD.E.64 R42, [R2.64] ;  /* 0x00000008022a8980 */ /* 0x000364000c101b00 */
.L_x_763:
[----:B------:R-:W-:Y:S05]  /*96d0*/  BSYNC B0 ;  /* 0x0000000000007941 */ /* 0x000fea0003800000 */
.L_x_762:
[----:B-1---5:R-:W-:Y:S01]  /*96e0*/  IMAD.MOV.U32 R4, RZ, RZ, R44 ;  /* 0x000000ffff047224 */ /* 0x022fe200078e002c */
[----:B------:R-:W-:Y:S01]  /*96f0*/  MOV R2, R36 ;  /* 0x0000002400027202 */ /* 0x000fe20000000f00 */
[----:B------:R-:W-:Y:S01]  /*9700*/  IMAD.MOV.U32 R3, RZ, RZ, R45 ;  /* 0x000000ffff037224 */ /* 0x000fe200078e002d */
[----:B---3--:R-:W1:Y:S01]  /*9710*/  SHFL.IDX PT, R16, R19, 0x3, 0x181f ;  /* 0x00781f0013107f89 */ /* 0x008e6200000e0000 */
        /* <DEDUP_REMOVED lines=12> */
[----:B------:R2:W1:Y:S04]  /*97e0*/  SHFL.IDX PT, R11, R18, 0x3, 0x181f ;  /* 0x00781f00120b7f89 */ /* 0x00046800000e0000 */
[----:B------:R1:W1:Y:S01]  /*97f0*/  SHFL.IDX PT, R10, R20, 0x3, 0x181f ;  /* 0x00781f00140a7f89 */ /* 0x00026200000e0000 */
[----:B--23--:R-:W-:Y:S01]  /*9800*/  PRMT R27, R0, 0x5410, R2 ;  /* 0x00005410001b7816 */ /* 0x00cfe20000000002 */
[----:B------:R-:W-:Y:S01]  /*9810*/  CS2R R18, SRZ ;  /* 0x0000000000127805 */ /* 0x000fe2000001ff00 */
[----:B------:R-:W-:Y:S05]  /*9820*/  @P6 BRA `(.L_x_765) ;  /* 0x0000016000006947 */ /* 0x000fea0003800000 */
[----:B----4-:R-:W-:Y:S01]  /*9830*/  ISETP.GE.AND P1, PT, R24, c[0x0][0x27c], PT ;  /* 0x00009f0018007a0c */ /* 0x010fe20003f26270 */
[----:B------:R-:W-:Y:S01]  /*9840*/  CS2R R52, SRZ ;  /* 0x0000000000347805 */ /* 0x000fe2000001ff00 */
[----:B------:R-:W-:Y:S01]  /*9850*/  ISETP.GE.AND P0, PT, R26, c[0x0][0x27c], PT ;  /* 0x00009f001a007a0c */ /* 0x000fe20003f06270 */
[----:B------:R-:W-:-:S10]  /*9860*/  CS2R R18, SRZ ;  /* 0x0000000000127805 */ /* 0x000fd4000001ff00 */
[C---:B------:R-:W-:Y:S01]  /*9870*/  @!P1 IMAD.SHL.U32 R0, R24.reuse, 0x2, RZ ;  /* 0x0000000218009824 */ /* 0x040fe200078e00ff */
[----:B------:R-:W-:Y:S01]  /*9880*/  @!P1 SHF.L.U64.HI R7, R24, 0x1, R25 ;  /* 0x0000000118079819 */ /* 0x000fe20000010219 */
[C---:B------:R-:W-:Y:S01]  /*9890*/  @!P0 IMAD.SHL.U32 R2, R26.reuse, 0x2, RZ ;  /* 0x000000021a028824 */ /* 0x040fe200078e00ff */
[----:B------:R-:W-:Y:S02]  /*98a0*/  @!P0 SHF.L.U64.HI R3, R26, 0x1, R21 ;  /* 0x000000011a038819 */ /* 0x000fe40000010215 */
[C---:B------:R-:W-:Y:S02]  /*98b0*/  @!P1 IADD3 R8, P2, R5.reuse, R0, RZ ;  /* 0x0000000005089210 */ /* 0x040fe40007f5e0ff */
[----:B------:R-:W-:Y:S02]  /*98c0*/  @!P0 IADD3 R4, P3, R5, R2, RZ ;  /* 0x0000000205048210 */ /* 0x000fe40007f7e0ff */
[----:B-1----:R-:W-:Y:S01]  /*98d0*/  @!P1 IADD3 R6, P4, R10, R0, RZ ;  /* 0x000000000a069210 */ /* 0x002fe20007f9e0ff */
[----:B------:R-:W-:Y:S01]  /*98e0*/  @!P1 IMAD.X R9, R16, 0x1, R7, P2 ;  /* 0x0000000110099824 */ /* 0x000fe200010e0607 */
[----:B------:R-:W-:Y:S01]  /*98f0*/  @!P0 IADD3 R2, P2, R10, R2, RZ ;  /* 0x000000020a028210 */ /* 0x000fe20007f5e0ff */
[----:B------:R-:W-:Y:S01]  /*9900*/  @!P0 IMAD.X R5, R16, 0x1, R3, P3 ;  /* 0x0000000110058824 */ /* 0x000fe200018e0603 */
[----:B------:R-:W-:Y:S01]  /*9910*/  CS2R R46, SRZ ;  /* 0x00000000002e7805 */ /* 0x000fe2000001ff00 */
[----:B------:R-:W-:Y:S01]  /*9920*/  CS2R R50, SRZ ;  /* 0x0000000000327805 */ /* 0x000fe2000001ff00 */
[C---:B------:R-:W-:Y:S01]  /*9930*/  @!P1 IMAD.X R7, R11.reuse, 0x1, R7, P4 ;  /* 0x000000010b079824 */ /* 0x040fe200020e0607 */
[----:B------:R1:W5:Y:S01]  /*9940*/  @!P1 LD.E.64 R18, [R8.64] ;  /* 0x0000000808129980 */ /* 0x000362000c101b00 */
[----:B------:R-:W-:-:S03]  /*9950*/  @!P0 IMAD.X R3, R11, 0x1, R3, P2 ;  /* 0x000000010b038824 */ /* 0x000fc600010e0603 */
[----:B------:R1:W5:Y:S04]  /*9960*/  @!P0 LD.E.64 R52, [R4.64] ;  /* 0x0000000804348980 */ /* 0x000368000c101b00 */
[----:B------:R1:W5:Y:S04]  /*9970*/  @!P1 LD.E.64 R46, [R6.64] ;  /* 0x00000008062e9980 */ /* 0x000368000c101b00 */
[----:B------:R1:W5:Y:S02]  /*9980*/  @!P0 LD.E.64 R50, [R2.64] ;  /* 0x0000000802328980 */ /* 0x000364000c101b00 */
.L_x_765:
[----:B----4-:R-:W-:Y:S05]  /*9990*/  BSYNC B0 ;  /* 0x0000000000007941 */ /* 0x010fea0003800000 */
.L_x_764:
[----:B-1----:R-:W-:Y:S01]  /*99a0*/  IMAD.IADD R4, R48, 0x1, -R146 ;  /* 0x0000000130047824 */ /* 0x002fe200078e0a92 */
[----:B------:R-:W-:-:S04]  /*99b0*/  DEPBAR.LE SB0, 0x1 ;  /* 0x000080400000791a */ /* 0x000fc80000000000 */
[----:B------:R-:W-:Y:S01]  /*99c0*/  IMNMX R20, R4, 0x80, PT ;  /* 0x0000008004147817 */ /* 0x000fe20003800200 */
[----:B-----5:R-:W-:Y:S01]  /*99d0*/  IMAD.MOV.U32 R0, RZ, RZ, R52 ;  /* 0x000000ffff007224 */ /* 0x020fe200078e0034 */
[----:B------:R-:W-:Y:S01]  /*99e0*/  BSSY B1, `(.L_x_766) ;  /* 0x0000072000017945 */ /* 0x000fe20003800000 */
[----:B------:R-:W-:Y:S01]  /*99f0*/  IMAD.MOV.U32 R3, RZ, RZ, R53 ;  /* 0x000000ffff037224 */ /* 0x000fe200078e0035 */
[----:B------:R-:W-:Y:S01]  /*9a00*/  BAR.SYNC.DEFER_BLOCKING 0x0 ;  /* 0x0000000000007b1d */ /* 0x000fe20000010000 */
[----:B------:R-:W-:Y:S01]  /*9a10*/  ISETP.GE.AND P0, PT, R83, R20, PT ;  /* 0x000000145300720c */ /* 0x000fe20003f06270 */
[----:B------:R-:W-:Y:S01]  /*9a20*/  IMAD.MOV.U32 R2, RZ, RZ, R18 ;  /* 0x000000ffff027224 */ /* 0x000fe200078e0012 */
[----:B------:R-:W-:Y:S01]  /*9a30*/  PRMT R68, R68, 0x5410, R0 ;  /* 0x0000541044447816 */ /* 0x000fe20000000000 */
[----:B------:R-:W-:Y:S01]  /*9a40*/  IMAD.MOV.U32 R4, RZ, RZ, R50 ;  /* 0x000000ffff047224 */ /* 0x000fe200078e0032 */
[----:B------:R-:W-:Y:S02]  /*9a50*/  MOV R0, R19 ;  /* 0x0000001300007202 */ /* 0x000fe40000000f00 */
[----:B------:R-:W-:Y:S01]  /*9a60*/  PRMT R68, R3, 0x7610, R68 ;  /* 0x0000761003447816 */ /* 0x000fe20000000044 */
[----:B------:R-:W-:Y:S01]  /*9a70*/  IMAD.MOV.U32 R3, RZ, RZ, R51 ;  /* 0x000000ffff037224 */ /* 0x000fe200078e0033 */
[----:B------:R-:W-:Y:S01]  /*9a80*/  PRMT R48, R0, 0x5410, R2 ;  /* 0x0000541000307816 */ /* 0x000fe20000000002 */
[----:B------:R-:W-:Y:S01]  /*9a90*/  IMAD.MOV.U32 R0, RZ, RZ, R47 ;  /* 0x000000ffff007224 */ /* 0x000fe200078e002f */
[----:B------:R-:W-:-:S02]  /*9aa0*/  MOV R2, R46 ;  /* 0x0000002e00027202 */ /* 0x000fc40000000f00 */
[----:B------:R-:W-:Y:S02]  /*9ab0*/  PRMT R67, R3, 0x5410, R4 ;  /* 0x0000541003437816 */ /* 0x000fe40000000004 */
[----:B------:R-:W-:Y:S01]  /*9ac0*/  PRMT R21, R0, 0x5410, R2 ;  /* 0x0000541000157816 */ /* 0x000fe20000000002 */
[----:B------:R-:W-:Y:S05]  /*9ad0*/  @P0 BRA `(.L_x_767) ;  /* 0x0000062000000947 */ /* 0x000fea0003800000 */
[----:B------:R-:W-:Y:S01]  /*9ae0*/  ISETP.GE.AND P0, PT, R24, c[0x0][0x27c], PT ;  /* 0x00009f0018007a0c */ /* 0x000fe20003f06270 */
[----:B------:R-:W-:-:S12]  /*9af0*/  BSSY B0, `(.L_x_768) ;  /* 0x0000030000007945 */ /* 0x000fd80003800000 */
[----:B------:R-:W-:Y:S05]  /*9b00*/  @P0 BRA `(.L_x_769) ;  /* 0x000002e000000947 */ /* 0x000fea0003800000 */
[----:B------:R-:W1:Y:S01]  /*9b10*/  LDS.128 R4, [R219+0x100] ;  /* 0x00010000db047984 */ /* 0x000e620000000c00 */
[----:B------:R-:W-:Y:S02]  /*9b20*/  SHF.R.U32.HI R0, RZ, 0x10, R15 ;  /* 0x00000010ff007819 */ /* 0x000fe4000001160f */
[----:B------:R-:W-:Y:S02]  /*9b30*/  SHF.R.U32.HI R2, RZ, 0x10, R13 ;  /* 0x00000010ff027819 */ /* 0x000fe4000001160d */
[----:B------:R-:W-:Y:S02]  /*9b40*/  PRMT R8, R54, 0x5410, R0 ;  /* 0x0000541036087816 */ /* 0x000fe40000000000 */
[----:B------:R-:W-:Y:S02]  /*9b50*/  PRMT R0, R49, 0x5410, R2 ;  /* 0x0000541031007816 */ /* 0x000fe40000000002 */
[----:B------:R-:W-:Y:S01]  /*9b60*/  SHF.R.U64 R3, R14, 0x10, R15 ;  /* 0x000000100e037819 */ /* 0x000fe2000000120f */
[----:B------:R-:W-:Y:S01]  /*9b70*/  IMAD.U32 R14, R8, 0x10000, RZ ;  /* 0x00010000080e7824 */ /* 0x000fe200078e00ff */
[C---:B------:R-:W-:Y:S01]  /*9b80*/  LOP3.LUT R17, R0.reuse, 0xffff0000, RZ, 0xc0, !PT ;  /* 0xffff000000117812 */ /* 0x040fe200078ec0ff */
[----:B------:R-:W-:Y:S01]  /*9b90*/  IMAD.U32 R15, R0, 0x10000, RZ ;  /* 0x00010000000f7824 */ /* 0x000fe200078e00ff */
[----:B------:R-:W-:-:S02]  /*9ba0*/  SHF.R.U64 R10, R12, 0x10, R13 ;  /* 0x000000100c0a7819 */ /* 0x000fc4000000120d */
[----:B------:R-:W-:Y:S02]  /*9bb0*/  PRMT R12, R54, 0x5432, R3 ;  /* 0x00005432360c7816 */ /* 0x000fe40000000003 */
[----:B------:R-:W-:Y:S02]  /*9bc0*/  LOP3.LUT R16, R8, 0xffff0000, RZ, 0xc0, !PT ;  /* 0xffff000008107812 */ /* 0x000fe400078ec0ff */
[----:B------:R-:W-:Y:S01]  /*9bd0*/  PRMT R10, R49, 0x5432, R10 ;  /* 0x00005432310a7816 */ /* 0x000fe2000000000a */
[C---:B-1----:R-:W-:Y:S01]  /*9be0*/  IMAD.U32 R9, R6.reuse, 0x10000, RZ ;  /* 0x0001000006097824 */ /* 0x042fe200078e00ff */
[----:B------:R-:W-:Y:S01]  /*9bf0*/  LOP3.LUT R6, R6, 0xffff0000, RZ, 0xc0, !PT ;  /* 0xffff000006067812 */ /* 0x000fe200078ec0ff */
[C---:B------:R-:W-:Y:S01]  /*9c00*/  IMAD.U32 R11, R7.reuse, 0x10000, RZ ;  /* 0x00010000070b7824 */ /* 0x040fe200078e00ff */
[----:B------:R-:W-:Y:S02]  /*9c10*/  LOP3.LUT R2, R7, 0xffff0000, RZ, 0xc0, !PT ;  /* 0xffff000007027812 */ /* 0x000fe400078ec0ff */
[----:B------:R-:W-:Y:S01]  /*9c20*/  SHF.L.U32 R7, R4, 0x10, RZ ;  /* 0x0000001004077819 */ /* 0x000fe200000006ff */
[----:B------:R-:W-:Y:S01]  /*9c30*/  FMUL.FTZ R8, R6, R15 ;  /* 0x0000000f06087220 */ /* 0x000fe20000410000 */
[----:B------:R-:W-:Y:S01]  /*9c40*/  LOP3.LUT R3, R4, 0xffff0000, RZ, 0xc0, !PT ;  /* 0xffff000004037812 */ /* 0x000fe200078ec0ff */
[----:B------:R-:W-:Y:S01]  /*9c50*/  FMUL.FTZ R4, R2, R17 ;  /* 0x0000001102047220 */ /* 0x000fe20000410000 */
[C---:B------:R-:W-:Y:S01]  /*9c60*/  LOP3.LUT R0, R5.reuse, 0xffff0000, RZ, 0xc0, !PT ;  /* 0xffff000005007812 */ /* 0x040fe200078ec0ff */
[-C--:B------:R-:W-:Y:S01]  /*9c70*/  FMUL.FTZ R6, R6, R14.reuse ;  /* 0x0000000e06067220 */ /* 0x080fe20000410000 */
[----:B------:R-:W-:Y:S01]  /*9c80*/  SHF.L.U32 R13, R5, 0x10, RZ ;  /* 0x00000010050d7819 */ /* 0x000fe200000006ff */
[----:B------:R-:W-:-:S02]  /*9c90*/  FFMA.FTZ R14, R9, R14, -R8 ;  /* 0x0000000e090e7223 */ /* 0x000fc40000010808 */
[-C--:B------:R-:W-:Y:S02]  /*9ca0*/  FMUL.FTZ R2, R2, R16.reuse ;  /* 0x0000001002027220 */ /* 0x080fe40000410000 */
[----:B------:R-:W-:Y:S02]  /*9cb0*/  FFMA.FTZ R8, R11, R16, -R4 ;  /* 0x000000100b087223 */ /* 0x000fe40000010804 */
[C---:B------:R-:W-:Y:S01]  /*9cc0*/  IMAD.U32 R16, R10.reuse, 0x10000, RZ ;  /* 0x000100000a107824 */ /* 0x040fe200078e00ff */
[----:B------:R-:W-:Y:S01]  /*9cd0*/  LOP3.LUT R10, R10, 0xffff0000, RZ, 0xc0, !PT ;  /* 0xffff00000a0a7812 */ /* 0x000fe200078ec0ff */
[----:B------:R-:W-:Y:S01]  /*9ce0*/  FFMA.FTZ R6, R9, R15, R6 ;  /* 0x0000000f09067223 */ /* 0x000fe20000010006 */
[C---:B------:R-:W-:Y:S01]  /*9cf0*/  SHF.L.U32 R15, R12.reuse, 0x10, RZ ;  /* 0x000000100c0f7819 */ /* 0x040fe200000006ff */
[----:B------:R-:W-:Y:S01]  /*9d00*/  FFMA.FTZ R5, R11, R17, R2 ;  /* 0x000000110b057223 */ /* 0x000fe20000010002 */
[----:B------:R-:W-:Y:S01]  /*9d10*/  LOP3.LUT R9, R12, 0xffff0000, RZ, 0xc0, !PT ;  /* 0xffff00000c097812 */ /* 0x000fe200078ec0ff */
[----:B------:R-:W-:Y:S01]  /*9d20*/  FMUL.FTZ R4, R3, R16 ;  /* 0x0000001003047220 */ /* 0x000fe20000410000 */
[----:B------:R-:W-:Y:S01]  /*9d30*/  F2FP.BF16.PACK_AB R6, R6, R14 ;  /* 0x0000000e0606723e */ /* 0x000fe200000010ff */
[----:B------:R-:W-:-:S02]  /*9d40*/  FMUL.FTZ R2, R0, R10 ;  /* 0x0000000a00027220 */ /* 0x000fc40000410000 */
[----:B------:R-:W-:Y:S02]  /*9d50*/  FMUL.FTZ R3, R3, R15 ;  /* 0x0000000f03037220 */ /* 0x000fe40000410000 */
[----:B------:R-:W-:Y:S02]  /*9d60*/  FMUL.FTZ R0, R0, R9 ;  /* 0x0000000900007220 */ /* 0x000fe40000410000 */
[C---:B------:R-:W-:Y:S02]  /*9d70*/  FFMA.FTZ R4, R7.reuse, R15, -R4 ;  /* 0x0000000f07047223 */ /* 0x040fe40000010804 */
[----:B------:R-:W-:Y:S01]  /*9d80*/  FFMA.FTZ R3, R7, R16, R3 ;  /* 0x0000001007037223 */ /* 0x000fe20000010003 */
[----:B------:R-:W-:Y:S01]  /*9d90*/  F2FP.BF16.PACK_AB R7, R5, R8 ;  /* 0x000000080507723e */ /* 0x000fe200000010ff */
[C---:B------:R-:W-:Y:S02]  /*9da0*/  FFMA.FTZ R2, R13.reuse, R9, -R2 ;  /* 0x000000090d027223 */ /* 0x040fe40000010802 */
[----:B------:R-:W-:Y:S01]  /*9db0*/  FFMA.FTZ R0, R13, R10, R0 ;  /* 0x0000000a0d007223 */ /* 0x000fe20000010000 */
[----:B------:R-:W-:-:S04]  /*9dc0*/  F2FP.BF16.PACK_AB R4, R3, R4 ;  /* 0x000000040304723e */ /* 0x000fc800000010ff */
[----:B------:R-:W-:-:S05]  /*9dd0*/  F2FP.BF16.PACK_AB R5, R0, R2 ;  /* 0x000000020005723e */ /* 0x000fca00000010ff */
[----:B------:R1:W-:Y:S02]  /*9de0*/  STS.128 [R219+0x100], R4 ;  /* 0x00010004db007388 */ /* 0x0003e40000000c00 */
.L_x_769:
[----:B------:R-:W-:Y:S05]  /*9df0*/  BSYNC B0 ;  /* 0x0000000000007941 */ /* 0x000fea0003800000 */
.L_x_768:
[----:B------:R-:W-:-:S13]  /*9e00*/  ISETP.GE.AND P0, PT, R26, c[0x0][0x27c], PT ;  /* 0x00009f001a007a0c */ /* 0x000fda0003f06270 */
[----:B------:R-:W-:Y:S05]  /*9e10*/  @P0 BRA `(.L_x_767) ;  /* 0x000002e000000947 */ /* 0x000fea0003800000 */
[----:B-1----:R-:W1:Y:S01]  /*9e20*/  LDS.128 R4, [R219+0x4100] ;  /* 0x00410000db047984 */ /* 0x002e620000000c00 */
[----:B------:R-:W-:Y:S02]  /*9e30*/  SHF.R.U64 R0, R22, 0x10, R23 ;  /* 0x0000001016007819 */ /* 0x000fe40000001217 */
[----:B------:R-:W-:Y:S02]  /*9e40*/  SHF.R.U32.HI R9, RZ, 0x10, R29 ;  /* 0x00000010ff097819 */ /* 0x000fe4000001161d */
[----:B------:R-:W-:Y:S02]  /*9e50*/  SHF.R.U32.HI R2, RZ, 0x10, R23 ;  /* 0x00000010ff027819 */ /* 0x000fe40000011617 */
[C---:B------:R-:W-:Y:S02]  /*9e60*/  PRMT R11, R56.reuse, 0x5432, R0 ;  /* 0x00005432380b7816 */ /* 0x040fe40000000000 */
[----:B------:R-:W-:Y:S02]  /*9e70*/  PRMT R0, R55, 0x5410, R9 ;  /* 0x0000541037007816 */ /* 0x000fe40000000009 */
[----:B------:R-:W-:-:S02]  /*9e80*/  PRMT R8, R56, 0x5410, R2 ;  /* 0x0000541038087816 */ /* 0x000fc40000000002 */
[----:B------:R-:W-:Y:S01]  /*9e90*/  SHF.R.U64 R3, R28, 0x10, R29 ;  /* 0x000000101c037819 */ /* 0x000fe2000000121d */
[----:B------:R-:W-:Y:S01]  /*9ea0*/  IMAD.U32 R15, R0, 0x10000, RZ ;  /* 0x00010000000f7824 */ /* 0x000fe200078e00ff */
[C---:B------:R-:W-:Y:S01]  /*9eb0*/  LOP3.LUT R16, R8.reuse, 0xffff0000, RZ, 0xc0, !PT ;  /* 0xffff000008107812 */ /* 0x040fe200078ec0ff */
[----:B------:R-:W-:Y:S01]  /*9ec0*/  IMAD.U32 R14, R8, 0x10000, RZ ;  /* 0x00010000080e7824 */ /* 0x000fe200078e00ff */
[----:B------:R-:W-:Y:S02]  /*9ed0*/  PRMT R10, R55, 0x5432, R3 ;  /* 0x00005432370a7816 */ /* 0x000fe40000000003 */
[----:B------:R-:W-:Y:S01]  /*9ee0*/  LOP3.LUT R17, R0, 0xffff0000, RZ, 0xc0, !PT ;  /* 0xffff000000117812 */ /* 0x000fe200078ec0ff */
[C---:B-1----:R-:W-:Y:S01]  /*9ef0*/  IMAD.U32 R9, R6.reuse, 0x10000, RZ ;  /* 0x0001000006097824 */ /* 0x042fe200078e00ff */
[----:B------:R-:W-:Y:S01]  /*9f00*/  LOP3.LUT R6, R6, 0xffff0000, RZ, 0xc0, !PT ;  /* 0xffff000006067812 */ /* 0x000fe200078ec0ff */
[C---:B------:R-:W-:Y:S01]  /*9f10*/  IMAD.U32 R12, R7.reuse, 0x10000, RZ ;  /* 0x00010000070c7824 */ /* 0x040fe200078e00ff */
[----:B------:R-:W-:-:S02]  /*9f20*/  LOP3.LUT R2, R7, 0xffff0000, RZ, 0xc0, !PT ;  /* 0xffff000007027812 */ /* 0x000fc400078ec0ff */
[----:B------:R-:W-:Y:S01]  /*9f30*/  SHF.L.U32 R7, R4, 0x10, RZ ;  /* 0x0000001004077819 */ /* 0x000fe200000006ff */
[----:B------:R-:W-:Y:S01]  /*9f40*/  FMUL.FTZ R8, R6, R15 ;  /* 0x0000000f06087220 */ /* 0x000fe20000410000 */
[----:B------:R-:W-:Y:S01]  /*9f50*/  LOP3.LUT R3, R4, 0xffff0000, RZ, 0xc0, !PT ;  /* 0xffff000004037812 */ /* 0x000fe200078ec0ff */
[-C--:B------:R-:W-:Y:S01]  /*9f60*/  FMUL.FTZ R6, R6, R14.reuse ;  /* 0x0000000e06067220 */ /* 0x080fe20000410000 */
[C---:B------:R-:W-:Y:S01]  /*9f70*/  LOP3.LUT R0, R5.reuse, 0xffff0000, RZ, 0xc0, !PT ;  /* 0xffff000005007812 */ /* 0x040fe200078ec0ff */
[----:B------:R-:W-:Y:S01]  /*9f80*/  FMUL.FTZ R4, R2, R17 ;  /* 0x0000001102047220 */ /* 0x000fe20000410000 */
[----:B------:R-:W-:Y:S01]  /*9f90*/  SHF.L.U32 R13, R5, 0x10, RZ ;  /* 0x00000010050d7819 */ /* 0x000fe200000006ff */
[C---:B------:R-:W-:Y:S02]  /*9fa0*/  FFMA.FTZ R6, R9.reuse, R15, R6 ;  /* 0x0000000f09067223 */ /* 0x040fe40000010006 */
[----:B------:R-:W-:Y:S01]  /*9fb0*/  FFMA.FTZ R14, R9, R14, -R8 ;  /* 0x0000000e090e7223 */ /* 0x000fe20000010808 */
[C---:B------:R-:W-:Y:S01]  /*9fc0*/  SHF.L.U32 R9, R11.reuse, 0x10, RZ ;  /* 0x000000100b097819 */ /* 0x040fe200000006ff */
[C---:B------:R-:W-:Y:S01]  /*9fd0*/  IMAD.U32 R15, R10.reuse, 0x10000, RZ ;  /* 0x000100000a0f7824 */ /* 0x040fe200078e00ff */
[----:B------:R-:W-:Y:S01]  /*9fe0*/  LOP3.LUT R10, R10, 0xffff0000, RZ, 0xc0, !PT ;  /* 0xffff00000a0a7812 */ /* 0x000fe200078ec0ff */
[-C--:B------:R-:W-:Y:S01]  /*9ff0*/  FMUL.FTZ R2, R2, R16.reuse ;  /* 0x0000001002027220 */ /* 0x080fe20000410000 */
[----:B------:R-:W-:Y:S01]  /*a000*/  LOP3.LUT R11, R11, 0xffff0000, RZ, 0xc0, !PT ;  /* 0xffff00000b0b7812 */ /* 0x000fe200078ec0ff */
[----:B------:R-:W-:Y:S01]  /*a010*/  FFMA.FTZ R8, R12, R16, -R4 ;  /* 0x000000100c087223 */ /* 0x000fe20000010804 */
[----:B------:R-:W-:Y:S01]  /*a020*/  F2FP.BF16.PACK_AB R6, R6, R14 ;  /* 0x0000000e0606723e */ /* 0x000fe200000010ff */
[----:B------:R-:W-:-:S02]  /*a030*/  FFMA.FTZ R5, R12, R17, R2 ;  /* 0x000000110c057223 */ /* 0x000fc40000010002 */
[C---:B------:R-:W-:Y:S02]  /*a040*/  FMUL.FTZ R4, R3.reuse, R15 ;  /* 0x0000000f03047220 */ /* 0x040fe40000410000 */
[C---:B------:R-:W-:Y:S02]  /*a050*/  FMUL.FTZ R2, R0.reuse, R10 ;  /* 0x0000000a00027220 */ /* 0x040fe40000410000 */
[----:B------:R-:W-:Y:S02]  /*a060*/  FMUL.FTZ R3, R3, R9 ;  /* 0x0000000903037220 */ /* 0x000fe40000410000 */
[----:B------:R-:W-:Y:S02]  /*a070*/  FMUL.FTZ R0, R0, R11 ;  /* 0x0000000b00007220 */ /* 0x000fe40000410000 */
[C---:B------:R-:W-:Y:S02]  /*a080*/  FFMA.FTZ R4, R7.reuse, R9, -R4 ;  /* 0x0000000907047223 */ /* 0x040fe40000010804 */
[----:B------:R-:W-:Y:S01]  /*a090*/  FFMA.FTZ R3, R7, R15, R3 ;  /* 0x0000000f07037223 */ /* 0x000fe20000010003 */
[----:B------:R-:W-:Y:S01]  /*a0a0*/  F2FP.BF16.PACK_AB R7, R5, R8 ;  /* 0x000000080507723e */ /* 0x000fe200000010ff */
[----:B------:R-:W-:-:S02]  /*a0b0*/  FFMA.FTZ R2, R13, R11, -R2 ;  /* 0x0000000b0d027223 */ /* 0x000fc40000010802 */
[----:B------:R-:W-:Y:S01]  /*a0c0*/  FFMA.FTZ R0, R13, R10, R0 ;  /* 0x0000000a0d007223 */ /* 0x000fe20000010000 */
[----:B------:R-:W-:-:S04]  /*a0d0*/  F2FP.BF16.PACK_AB R4, R3, R4 ;  /* 0x000000040304723e */ /* 0x000fc800000010ff */
[----:B------:R-:W-:-:S05]  /*a0e0*/  F2FP.BF16.PACK_AB R5, R0, R2 ;  /* 0x000000020005723e */ /* 0x000fca00000010ff */
[----:B------:R1:W-:Y:S02]  /*a0f0*/  STS.128 [R219+0x4100], R4 ;  /* 0x00410004db007388 */ /* 0x0003e40000000c00 */
.L_x_767:
[----:B------:R-:W-:Y:S05]  /*a100*/  BSYNC B1 ;  /* 0x0000000000017941 */ /* 0x000fea0003800000 */
.L_x_766:
[----:B------:R-:W-:Y:S01]  /*a110*/  ISETP.GE.AND P0, PT, R133, R20, PT ;  /* 0x000000148500720c */ /* 0x000fe20003f06270 */
[----:B------:R-:W-:-:S12]  /*a120*/  BSSY B1, `(.L_x_770) ;  /* 0x0000064000017945 */ /* 0x000fd80003800000 */
[----:B------:R-:W-:Y:S05]  /*a130*/  @P0 BRA `(.L_x_771) ;  /* 0x0000062000000947 */ /* 0x000fea0003800000 */
[----:B------:R-:W-:Y:S01]  /*a140*/  ISETP.GE.AND P0, PT, R24, c[0x0][0x27c], PT ;  /* 0x00009f0018007a0c */ /* 0x000fe20003f06270 */
[----:B------:R-:W-:-:S12]  /*a150*/  BSSY B0, `(.L_x_772) ;  /* 0x0000030000007945 */ /* 0x000fd80003800000 */
        /* <DEDUP_REMOVED lines=47> */
.L_x_773:
[----:B------:R-:W-:Y:S05]  /*a450*/  BSYNC B0 ;  /* 0x0000000000007941 */ /* 0x000fea0003800000 */
.L_x_772:
[----:B------:R-:W-:-:S13]  /*a460*/  ISETP.GE.AND P0, PT, R26, c[0x0][0x27c], PT ;  /* 0x00009f001a007a0c */ /* 0x000fda0003f06270 */
[----:B------:R-:W-:Y:S05]  /*a470*/  @P0 BRA `(.L_x_771) ;  /* 0x000002e000000947 */ /* 0x000fea0003800000 */
[----:B-1----:R-:W1:Y:S01]  /*a480*/  LDS.128 R4, [R219+0x5100] ;  /* 0x00510000db047984 */ /* 0x002e620000000c00 */
[----:B------:R-:W-:Y:S02]  /*a490*/  SHF.R.U64 R0, R40, 0x10, R41 ;  /* 0x0000001028007819 */ /* 0x000fe40000001229 */
[----:B------:R-:W-:Y:S02]  /*a4a0*/  SHF.R.U32.HI R9, RZ, 0x10, R35 ;  /* 0x00000010ff097819 */ /* 0x000fe40000011623 */
[----:B------:R-:W-:Y:S02]  /*a4b0*/  SHF.R.U32.HI R2, RZ, 0x10, R41 ;  /* 0x00000010ff027819 */ /* 0x000fe40000011629 */
[----:B------:R-:W-:Y:S02]  /*a4c0*/  PRMT R11, R61, 0x5432, R0 ;  /* 0x000054323d0b7816 */ /* 0x000fe40000000000 */
        /* <DEDUP_REMOVED lines=41> */
.L_x_771:
[----:B------:R-:W-:Y:S05]  /*a760*/  BSYNC B1 ;  /* 0x0000000000017941 */ /* 0x000fea0003800000 */
.L_x_770:
        /* <DEDUP_REMOVED lines=52> */
.L_x_777:
[----:B------:R-:W-:Y:S05]  /*aab0*/  BSYNC B0 ;  /* 0x0000000000007941 */ /* 0x000fea0003800000 */
.L_x_776:
        /* <DEDUP_REMOVED lines=48> */
.L_x_775:
[----:B------:R-:W-:Y:S05]  /*adc0*/  BSYNC B1 ;  /* 0x0000000000017941 */ /* 0x000fea0003800000 */
.L_x_774:
[----:B------:R-:W-:-:S13]  /*add0*/  ISETP.GE.AND P0, PT, R66, R20, PT ;  /* 0x000000144200720c */ /* 0x000fda0003f06270 */
        /* <DEDUP_REMOVED lines=12> */
[C---:B------:R-:W-:Y:S01]  /*aea0*/  IMAD.U32 R15, R0.reuse, 0x10000, RZ ;  /* 0x00010000000f7824 */ /* 0x040fe200078e00ff */
[----:B------:R-:W-:Y:S01]  /*aeb0*/  LOP3.LUT R17, R0, 0xffff0000, RZ, 0xc0, !PT ;  /* 0xffff000000117812 */ /* 0x000fe200078ec0ff */
[C---:B------:R-:W-:Y:S01]  /*aec0*/  IMAD.U32 R14, R8.reuse, 0x10000, RZ ;  /* 0x00010000080e7824 */ /* 0x040fe200078e00ff */
        /* <DEDUP_REMOVED lines=9> */
[----:B------:R-:W-:Y:S01]  /*af60*/  FMUL.FTZ R4, R2, R17 ;  /* 0x0000001102047220 */ /* 0x000fe20000410000 */
[C---:B------:R-:W-:Y:S01]  /*af70*/  LOP3.LUT R0, R5.reuse, 0xffff0000, RZ, 0xc0, !PT ;  /* 0xffff000005007812 */ /* 0x040fe200078ec0ff */
[-C--:B------:R-:W-:Y:S01]  /*af80*/  FMUL.FTZ R6, R6, R14.reuse ;  /* 0x0000000e06067220 */ /* 0x080fe20000410000 */
[----:B------:R-:W-:Y:S01]  /*af90*/  SHF.L.U32 R13, R5, 0x10, RZ ;  /* 0x00000010050d7819 */ /* 0x000fe200000006ff */
[----:B------:R-:W-:Y:S02]  /*afa0*/  FFMA.FTZ R14, R9, R14, -R8 ;  /* 0x0000000e090e7223 */ /* 0x000fe40000010808 */
[-C--:B------:R-:W-:Y:S02]  /*afb0*/  FMUL.FTZ R2, R2, R16.reuse ;  /* 0x0000001002027220 */ /* 0x080fe40000410000 */
[----:B------:R-:W-:-:S02]  /*afc0*/  FFMA.FTZ R8, R11, R16, -R4 ;  /* 0x000000100b087223 */ /* 0x000fc40000010804 */
[C---:B------:R-:W-:Y:S01]  /*afd0*/  IMAD.U32 R16, R10.reuse, 0x10000, RZ ;  /* 0x000100000a107824 */ /* 0x040fe200078e00ff */
[----:B------:R-:W-:Y:S01]  /*afe0*/  LOP3.LUT R10, R10, 0xffff0000, RZ, 0xc0, !PT ;  /* 0xffff00000a0a7812 */ /* 0x000fe200078ec0ff */
[----:B------:R-:W-:Y:S01]  /*aff0*/  FFMA.FTZ R6, R9, R15, R6 ;  /* 0x0000000f09067223 */ /* 0x000fe20000010006 */
[C---:B------:R-:W-:Y:S01]  /*b000*/  SHF.L.U32 R15, R12.reuse, 0x10, RZ ;  /* 0x000000100c0f7819 */ /* 0x040fe200000006ff */
[----:B------:R-:W-:Y:S01]  /*b010*/  FFMA.FTZ R5, R11, R17, R2 ;  /* 0x000000110b057223 */ /* 0x000fe20000010002 */
[----:B------:R-:W-:Y:S01]  /*b020*/  LOP3.LUT R9, R12, 0xffff0000, RZ, 0xc0, !PT ;  /* 0xffff00000c097812 */ /* 0x000fe200078ec0ff */
[C---:B------:R-:W-:Y:S01]  /*b030*/  FMUL.FTZ R4, R3.reuse, R16 ;  /* 0x0000001003047220 */ /* 0x040fe20000410000 */
[----:B------:R-:W-:Y:S01]  /*b040*/  F2FP.BF16.PACK_AB R6, R6, R14 ;  /* 0x0000000e0606723e */ /* 0x000fe200000010ff */
[----:B------:R-:W-:Y:S02]  /*b050*/  FMUL.FTZ R2, R0, R10 ;  /* 0x0000000a00027220 */ /* 0x000fe40000410000 */
[----:B------:R-:W-:-:S02]  /*b060*/  FMUL.FTZ R3, R3, R15 ;  /* 0x0000000f03037220 */ /* 0x000fc40000410000 */
        /* <DEDUP_REMOVED lines=9> */
.L_x_780:
[----:B------:R-:W-:Y:S05]  /*b100*/  BSYNC B0 ;  /* 0x0000000000007941 */ /* 0x000fea0003800000 */
.L_x_779:
        /* <DEDUP_REMOVED lines=20> */
[C---:B------:R-:W-:Y:S01]  /*b250*/  FMUL.FTZ R13, R6.reuse, R15 ;  /* 0x0000000f060d7220 */ /* 0x040fe20000410000 */
[C---:B------:R-:W-:Y:S01]  /*b260*/  LOP3.LUT R0, R5.reuse, 0xffff0000, RZ, 0xc0, !PT ;  /* 0xffff000005007812 */ /* 0x040fe200078ec0ff */
[-C--:B------:R-:W-:Y:S01]  /*b270*/  FMUL.FTZ R6, R6, R14.reuse ;  /* 0x0000000e06067220 */ /* 0x080fe20000410000 */
[----:B------:R-:W-:Y:S01]  /*b280*/  LOP3.LUT R4, R4, 0xffff0000, RZ, 0xc0, !PT ;  /* 0xffff000004047812 */ /* 0x000fe200078ec0ff */
[----:B------:R-:W-:Y:S01]  /*b290*/  FMUL.FTZ R3, R2, R17 ;  /* 0x0000001102037220 */ /* 0x000fe20000410000 */
[----:B------:R-:W-:Y:S01]  /*b2a0*/  SHF.L.U32 R12, R5, 0x10, RZ ;  /* 0x00000010050c7819 */ /* 0x000fe200000006ff */
[C---:B------:R-:W-:Y:S02]  /*b2b0*/  FFMA.FTZ R6, R8.reuse, R15, R6 ;  /* 0x0000000f08067223 */ /* 0x040fe40000010006 */
[----:B------:R-:W-:Y:S01]  /*b2c0*/  FFMA.FTZ R13, R8, R14, -R13 ;  /* 0x0000000e080d7223 */ /* 0x000fe2000001080d */
[----:B------:R-:W-:Y:S01]  /*b2d0*/  SHF.L.U32 R14, R11, 0x10, RZ ;  /* 0x000000100b0e7819 */ /* 0x000fe200000006ff */
[C---:B------:R-:W-:Y:S01]  /*b2e0*/  IMAD.U32 R15, R9.reuse, 0x10000, RZ ;  /* 0x00010000090f7824 */ /* 0x040fe200078e00ff */
[----:B------:R-:W-:Y:S01]  /*b2f0*/  LOP3.LUT R9, R9, 0xffff0000, RZ, 0xc0, !PT ;  /* 0xffff000009097812 */ /* 0x000fe200078ec0ff */
[-C--:B------:R-:W-:Y:S01]  /*b300*/  FMUL.FTZ R2, R2, R16.reuse ;  /* 0x0000001002027220 */ /* 0x080fe20000410000 */
[----:B------:R-:W-:Y:S01]  /*b310*/  LOP3.LUT R11, R11, 0xffff0000, RZ, 0xc0, !PT ;  /* 0xffff00000b0b7812 */ /* 0x000fe200078ec0ff */
[----:B------:R-:W-:Y:S01]  /*b320*/  FFMA.FTZ R8, R10, R16, -R3 ;  /* 0x000000100a087223 */ /* 0x000fe20000010803 */
[----:B------:R-:W-:Y:S01]  /*b330*/  F2FP.BF16.PACK_AB R6, R6, R13 ;  /* 0x0000000d0606723e */ /* 0x000fe200000010ff */
[----:B------:R-:W-:-:S02]  /*b340*/  FFMA.FTZ R10, R10, R17, R2 ;  /* 0x000000110a0a7223 */ /* 0x000fc40000010002 */
[----:B------:R-:W-:Y:S02]  /*b350*/  FMUL.FTZ R2, R0, R9 ;  /* 0x0000000900027220 */ /* 0x000fe40000410000 */
[C---:B------:R-:W-:Y:S02]  /*b360*/  FMUL.FTZ R5, R4.reuse, R15 ;  /* 0x0000000f04057220 */ /* 0x040fe40000410000 */
[-C--:B------:R-:W-:Y:S02]  /*b370*/  FMUL.FTZ R3, R4, R14.reuse ;  /* 0x0000000e04037220 */ /* 0x080fe40000410000 */
        /* <DEDUP_REMOVED lines=8> */
[----:B------:R1:W-:Y:S01]  /*b400*/  STS.128 [R219+0x7100], R4 ;  /* 0x00710004db007388 */ /* 0x0003e20000000c00 */
[----:B------:R-:W-:Y:S05]  /*b410*/  BRA `(.L_x_778) ;  /* 0x0000253000007947 */ /* 0x000fea0003800000 */
.L_x_757:
[----:B------:R-:W-:Y:S01]  /*b420*/  ISETP.NE.AND P0, PT, R142, 0x1, PT ;  /* 0x000000018e00780c */ /* 0x000fe20003f05270 */
[----:B------:R-:W-:Y:S01]  /*b430*/  IMAD.MOV.U32 R5, RZ, RZ, R6 ;  /* 0x000000ffff057224 */ /* 0x000fe200078e0006 */
[----:B------:R-:W-:Y:S01]  /*b440*/  CS2R R18, SRZ ;  /* 0x0000000000127805 */ /* 0x000fe2000001ff00 */
[----:B------:R-:W-:-:S10]  /*b450*/  CS2R R16, SRZ ;  /* 0x0000000000107805 */ /* 0x000fd4000001ff00 */
[----:B------:R-:W-:-:S05]  /*b460*/  @P0 IMAD.HI.U32 R3, R0, c[0x0][0x2c8], RZ ;  /* 0x0000b20000030a27 */ /* 0x000fca00078e00ff */
[----:B------:R-:W-:-:S04]  /*b470*/  @P0 SHF.R.U32.HI R0, RZ, c[0x0][0x2cc], R3 ;  /* 0x0000b300ff000a19 */ /* 0x000fc80000011603 */
[----:B------:R-:W-:Y:S01]  /*b480*/  SHF.R.S32.HI R7, RZ, 0x1f, R0 ;  /* 0x0000001fff077819 */ /* 0x000fe20000011400 */
[----:B------:R-:W-:-:S04]  /*b490*/  IMAD.WIDE.U32 R4, R0, c[0x0][0x280], R4 ;  /* 0x0000a00000047a25 */ /* 0x000fc800078e0004 */
[C---:B------:R-:W-:Y:S01]  /*b4a0*/  IMAD R3, R7.reuse, c[0x0][0x280], RZ ;  /* 0x0000a00007037a24 */ /* 0x040fe200078e02ff */
[----:B------:R-:W-:Y:S01]  /*b4b0*/  LEA R20, P0, R4, c[0x0][0x270], 0x1 ;  /* 0x00009c0004147a11 */ /* 0x000fe200078008ff */
[----:B------:R-:W-:Y:S02]  /*b4c0*/  IMAD R7, R7, c[0x0][0x290], RZ ;  /* 0x0000a40007077a24 */ /* 0x000fe400078e02ff */
[----:B------:R-:W-:-:S04]  /*b4d0*/  IMAD R3, R0, c[0x0][0x284], R3 ;  /* 0x0000a10000037a24 */ /* 0x000fc800078e0203 */
[----:B------:R-:W-:Y:S02]  /*b4e0*/  IMAD.IADD R5, R5, 0x1, R3 ;  /* 0x0000000105057824 */ /* 0x000fe400078e0203 */
[----:B------:R-:W-:Y:S02]  /*b4f0*/  IMAD.MOV.U32 R3, RZ, RZ, R8 ;  /* 0x000000ffff037224 */ /* 0x000fe400078e0008 */
[----:B------:R-:W1:Y:S01]  /*b500*/  SHFL.IDX PT, R8, R20, RZ, 0x181f ;  /* 0x00181fff14087589 */ /* 0x000e6200000e0000 */
[----:B------:R-:W-:Y:S01]  /*b510*/  LEA.HI.X R10, R4, c[0x0][0x274], R5, 0x1, P0 ;  /* 0x00009d00040a7a11 */ /* 0x000fe200000f0c05 */
[----:B------:R-:W-:Y:S01]  /*b520*/  IMAD.WIDE.U32 R2, R0, c[0x0][0x290], R2 ;  /* 0x0000a40000027a25 */ /* 0x000fe200078e0002 */
[----:B------:R-:W-:-:S03]  /*b530*/  ISETP.GE.OR P0, PT, R72, c[0x0][0x27c], P3 ;  /* 0x00009f0048007a0c */ /* 0x000fc60001f06670 */
[----:B------:R-:W-:Y:S01]  /*b540*/  IMAD R0, R0, c[0x0][0x294], R7 ;  /* 0x0000a50000007a24 */ /* 0x000fe200078e0207 */
[----:B------:R-:W2:Y:S01]  /*b550*/  SHFL.IDX PT, R9, R10, RZ, 0x181f ;  /* 0x00181fff0a097589 */ /* 0x000ea200000e0000 */
[----:B------:R-:W-:-:S03]  /*b560*/  LEA R7, P1, R2, c[0x0][0x288], 0x1 ;  /* 0x0000a20002077a11 */ /* 0x000fc600078208ff */
[----:B------:R-:W-:Y:S02]  /*b570*/  IADD3 R0, R3, R0, RZ ;  /* 0x0000000003007210 */ /* 0x000fe40007ffe0ff */
[----:B------:R-:W3:Y:S02]  /*b580*/  SHFL.IDX PT, R5, R7, RZ, 0x181f ;  /* 0x00181fff07057589 */ /* 0x000ee400000e0000 */
[----:B------:R-:W-:Y:S01]  /*b590*/  LEA.HI.X R6, R2, c[0x0][0x28c], R0, 0x1, P1 ;  /* 0x0000a30002067a11 */ /* 0x000fe200008f0c00 */
[C---:B------:R-:W-:Y:S01]  /*b5a0*/  @!P0 IMAD.SHL.U32 R0, R72.reuse, 0x2, RZ ;  /* 0x0000000248008824 */ /* 0x040fe200078e00ff */
[----:B------:R-:W-:-:S03]  /*b5b0*/  @!P0 SHF.L.U64.HI R4, R72, 0x1, R73 ;  /* 0x0000000148048819 */ /* 0x000fc60000010249 */
[----:B------:R-:W4:Y:S01]  /*b5c0*/  SHFL.IDX PT, R11, R6, RZ, 0x181f ;  /* 0x00181fff060b7589 */ /* 0x000f2200000e0000 */
[----:B-1----:R-:W-:-:S05]  /*b5d0*/  @!P0 IADD3 R2, P1, R8, R0, RZ ;  /* 0x0000000008028210 */ /* 0x002fca0007f3e0ff */
[----:B--2---:R-:W-:-:S05]  /*b5e0*/  @!P0 IMAD.X R3, R9, 0x1, R4, P1 ;  /* 0x0000000109038824 */ /* 0x004fca00008e0604 */
[----:B------:R3:W2:Y:S01]  /*b5f0*/  @!P0 LD.E.128 R16, [R2.64] ;  /* 0x0000000802108980 */ /* 0x0006a2000c101d00 */
[----:B------:R-:W-:Y:S01]  /*b600*/  CS2R R14, SRZ ;  /* 0x00000000000e7805 */ /* 0x000fe2000001ff00 */
[----:B------:R-:W-:Y:S01]  /*b610*/  CS2R R12, SRZ ;  /* 0x00000000000c7805 */ /* 0x000fe2000001ff00 */
[----:B---3--:R-:W-:-:S05]  /*b620*/  @!P0 IADD3 R2, P1, R5, R0, RZ ;  /* 0x0000000005028210 */ /* 0x008fca0007f3e0ff */
[----:B----4-:R-:W-:-:S05]  /*b630*/  @!P0 IMAD.X R3, R11, 0x1, R4, P1 ;  /* 0x000000010b038824 */ /* 0x010fca00008e0604 */
[----:B------:R1:W3:Y:S01]  /*b640*/  @!P0 LD.E.128 R12, [R2.64] ;  /* 0x00000008020c8980 */ /* 0x0002e2000c101d00 */
[----:B------:R-:W-:Y:S01]  /*b650*/  BSSY B0, `(.L_x_781) ;  /* 0x0000024000007945 */ /* 0x000fe20003800000 */
[----:B------:R-:W-:Y:S01]  /*b660*/  ISETP.GE.AND P2, PT, R72, c[0x0][0x27c], PT ;  /* 0x00009f0048007a0c */ /* 0x000fe20003f46270 */
[----:B------:R-:W-:Y:S01]  /*b670*/  CS2R R34, SRZ ;  /* 0x0000000000227805 */ /* 0x000fe2000001ff00 */
[----:B------:R4:W1:Y:S01]  /*b680*/  SHFL.IDX PT, R4, R20, 0x1, 0x181f ;  /* 0x00381f0014047f89 */ /* 0x00086200000e0000 */
[----:B------:R-:W-:Y:S01]  /*b690*/  CS2R R32, SRZ ;  /* 0x0000000000207805 */ /* 0x000fe2000001ff00 */
[----:B------:R-:W-:Y:S01]  /*b6a0*/  CS2R R30, SRZ ;  /* 0x00000000001e7805 */ /* 0x000fe2000001ff00 */
[----:B------:R-:W-:Y:S01]  /*b6b0*/  CS2R R28, SRZ ;  /* 0x00000000001c7805 */ /* 0x000fe2000001ff00 */
[----:B------:R4:W1:Y:S04]  /*b6c0*/  SHFL.IDX PT, R5, R7, 0x1, 0x181f ;  /* 0x00381f0007057f89 */ /* 0x00086800000e0000 */
[----:B------:R4:W1:Y:S04]  /*b6d0*/  SHFL.IDX PT, R9, R10, 0x1, 0x181f ;  /* 0x00381f000a097f89 */ /* 0x00086800000e0000 */
[----:B------:R4:W1:Y:S01]  /*b6e0*/  SHFL.IDX PT, R8, R6, 0x1, 0x181f ;  /* 0x00381f0006087f89 */ /* 0x00086200000e0000 */
[----:B--2---:R-:W-:Y:S01]  /*b6f0*/  MOV R0, R18 ;  /* 0x0000001200007202 */ /* 0x004fe20000000f00 */
[----:B-1----:R-:W-:Y:S01]  /*b700*/  IMAD.MOV.U32 R3, RZ, RZ, R16 ;  /* 0x000000ffff037224 */ /* 0x002fe200078e0010 */
[----:B------:R-:W-:-:S02]  /*b710*/  MOV R2, R17 ;  /* 0x0000001100027202 */ /* 0x000fc40000000f00 */
[----:B------:R-:W-:Y:S01]  /*b720*/  PRMT R23, R23, 0x5410, R0 ;  /* 0x0000541017177816 */ /* 0x000fe20000000000 */
[----:B------:R-:W-:Y:S01]  /*b730*/  IMAD.MOV.U32 R0, RZ, RZ, R19 ;  /* 0x000000ffff007224 */ /* 0x000fe200078e0013 */
[----:B------:R-:W-:-:S04]  /*b740*/  PRMT R22, R2, 0x5410, R3 ;  /* 0x0000541002167816 */ /* 0x000fc80000000003 */
[----:B------:R-:W-:Y:S01]  /*b750*/  PRMT R23, R0, 0x7610, R23 ;  /* 0x0000761000177816 */ /* 0x000fe20000000017 */
[----:B---3--:R-:W-:Y:S01]  /*b760*/  IMAD.MOV.U32 R0, RZ, RZ, R14 ;  /* 0x000000ffff007224 */ /* 0x008fe200078e000e */
[----:B------:R-:W-:Y:S01]  /*b770*/  MOV R2, R12 ;  /* 0x0000000c00027202 */ /* 0x000fe20000000f00 */
[----:B------:R-:W-:-:S05]  /*b780*/  IMAD.MOV.U32 R3, RZ, RZ, R15 ;  /* 0x000000ffff037224 */ /* 0x000fca00078e000f */
[----:B------:R-:W-:Y:S01]  /*b790*/  PRMT R24, R3, 0x5410, R0 ;  /* 0x0000541003187816 */ /* 0x000fe20000000000 */
[----:B------:R-:W-:-:S05]  /*b7a0*/  IMAD.MOV.U32 R0, RZ, RZ, R13 ;  /* 0x000000ffff007224 */ /* 0x000fca00078e000d */
[----:B------:R-:W-:Y:S01]  /*b7b0*/  PRMT R21, R0, 0x5410, R2 ;  /* 0x0000541000157816 */ /* 0x000fe20000000002 */
[----:B------:R-:W-:Y:S05]  /*b7c0*/  @P4 BRA `(.L_x_782) ;  /* 0x000000c000004947 */ /* 0x000fea0003800000 */
[----:B----4-:R-:W-:Y:S01]  /*b7d0*/  CS2R R32, SRZ ;  /* 0x0000000000207805 */ /* 0x010fe2000001ff00 */
[----:B------:R-:W-:Y:S01]  /*b7e0*/  CS2R R30, SRZ ;  /* 0x00000000001e7805 */ /* 0x000fe2000001ff00 */
[----:B------:R-:W-:Y:S01]  /*b7f0*/  CS2R R28, SRZ ;  /* 0x00000000001c7805 */ /* 0x000fe2000001ff00 */
[----:B------:R-:W-:Y:S05]  /*b800*/  @P2 BRA `(.L_x_782) ;  /* 0x0000008000002947 */ /* 0x000fea0003800000 */
[C---:B------:R-:W-:Y:S01]  /*b810*/  IMAD.SHL.U32 R2, R72.reuse, 0x2, RZ ;  /* 0x0000000248027824 */ /* 0x040fe200078e00ff */
[----:B------:R-:W-:-:S04]  /*b820*/  SHF.L.U64.HI R0, R72, 0x1, R73 ;  /* 0x0000000148007819 */ /* 0x000fc80000010249 */
[-C--:B------:R-:W-:Y:S02]  /*b830*/  IADD3 R4, P1, R4, R2.reuse, RZ ;  /* 0x0000000204047210 */ /* 0x080fe40007f3e0ff */
[----:B------:R-:W-:-:S03]  /*b840*/  IADD3 R2, P0, R5, R2, RZ ;  /* 0x0000000205027210 */ /* 0x000fc60007f1e0ff */
[--C-:B------:R-:W-:Y:S02]  /*b850*/  IMAD.X R5, R9, 0x1, R0.reuse, P1 ;  /* 0x0000000109057824 */ /* 0x100fe400008e0600 */
[----:B------:R-:W-:-:S03]  /*b860*/  IMAD.X R3, R8, 0x1, R0, P0 ;  /* 0x0000000108037824 */ /* 0x000fc600000e0600 */
[----:B------:R1:W5:Y:S04]  /*b870*/  LD.E.128 R32, [R4.64] ;  /* 0x0000000804207980 */ /* 0x000368000c101d00 */
[----:B------:R1:W5:Y:S02]  /*b880*/  LD.E.128 R28, [R2.64] ;  /* 0x00000008021c7980 */ /* 0x000364000c101d00 */
.L_x_782:
[----:B----4-:R-:W-:Y:S05]  /*b890*/  BSYNC B0 ;  /* 0x0000000000007941 */ /* 0x010fea0003800000 */
.L_x_781:
[----:B-1----:R-:W1:Y:S01]  /*b8a0*/  SHFL.IDX PT, R3, R20, 0x2, 0x181f ;  /* 0x00581f0014037f89 */ /* 0x002e6200000e0000 */
[C---:B------:R-:W-:Y:S01]  /*b8b0*/  ISETP.GE.OR P0, PT, R72.reuse, c[0x0][0x27c], P5 ;  /* 0x00009f0048007a0c */ /* 0x040fe20002f06670 */
[----:B------:R-:W-:Y:S01]  /*b8c0*/  CS2R R46, SRZ ;  /* 0x00000000002e7805 */ /* 0x000fe2000001ff00 */
[----:B------:R-:W-:Y:S01]  /*b8d0*/  CS2R R44, SRZ ;  /* 0x00000000002c7805 */ /* 0x000fe2000001ff00 */
[----:B------:R-:W2:Y:S04]  /*b8e0*/  SHFL.IDX PT, R5, R10, 0x2, 0x181f ;  /* 0x00581f000a057f89 */ /* 0x000ea800000e0000 */
[----:B------:R-:W3:Y:S04]  /*b8f0*/  SHFL.IDX PT, R8, R7, 0x2, 0x181f ;  /* 0x00581f0007087f89 */ /* 0x000ee800000e0000 */
[----:B------:R-:W4:Y:S02]  /*b900*/  SHFL.IDX PT, R9, R6, 0x2, 0x181f ;  /* 0x00581f0006097f89 */ /* 0x000f2400000e0000 */
[C---:B------:R-:W-:Y:S01]  /*b910*/  @!P0 IMAD.SHL.U32 R2, R72.reuse, 0x2, RZ ;  /* 0x0000000248028824 */ /* 0x040fe200078e00ff */
[----:B------:R-:W-:-:S04]  /*b920*/  @!P0 SHF.L.U64.HI R0, R72, 0x1, R73 ;  /* 0x0000000148008819 */ /* 0x000fc80000010249 */
[----:B-1----:R-:W-:-:S05]  /*b930*/  @!P0 IADD3 R4, P1, R3, R2, RZ ;  /* 0x0000000203048210 */ /* 0x002fca0007f3e0ff */
[----:B--2---:R-:W-:Y:S01]  /*b940*/  @!P0 IMAD.X R5, R5, 0x1, R0, P1 ;  /* 0x0000000105058824 */ /* 0x004fe200008e0600 */
[----:B---3--:R-:W-:Y:S01]  /*b950*/  @!P0 IADD3 R2, P1, R8, R2, RZ ;  /* 0x0000000208028210 */ /* 0x008fe20007f3e0ff */
[----:B------:R-:W-:-:S03]  /*b960*/  CS2R R42, SRZ ;  /* 0x00000000002a7805 */ /* 0x000fc6000001ff00 */
[----:B------:R1:W2:Y:S01]  /*b970*/  @!P0 LD.E.128 R44, [R4.64] ;  /* 0x00000008042c8980 */ /* 0x0002a2000c101d00 */
[----:B------:R-:W-:Y:S01]  /*b980*/  CS2R R40, SRZ ;  /* 0x0000000000287805 */ /* 0x000fe2000001ff00 */
[----:B----4-:R-:W-:-:S05]  /*b990*/  @!P0 IMAD.X R3, R9, 0x1, R0, P1 ;  /* 0x0000000109038824 */ /* 0x010fca00008e0600 */
[----:B------:R3:W4:Y:S01]  /*b9a0*/  @!P0 LD.E.128 R40, [R2.64] ;  /* 0x0000000802288980 */ /* 0x000722000c101d00 */
[----:B-----5:R-:W-:Y:S01]  /*b9b0*/  IMAD.MOV.U32 R0, RZ, RZ, R33 ;  /* 0x000000ffff007224 */ /* 0x020fe200078e0021 */
[----:B------:R-:W-:Y:S01]  /*b9c0*/  BSSY B0, `(.L_x_783) ;  /* 0x000002d000007945 */ /* 0x000fe20003800000 */
[----:B------:R-:W-:Y:S01]  /*b9d0*/  CS2R R58, SRZ ;  /* 0x00000000003a7805 */ /* 0x000fe2000001ff00 */
[----:B------:R-:W2:Y:S01]  /*b9e0*/  SHFL.IDX PT, R10, R10, 0x3, 0x181f ;  /* 0x00781f000a0a7f89 */ /* 0x000ea200000e0000 */
[----:B------:R-:W-:Y:S01]  /*b9f0*/  CS2R R56, SRZ ;  /* 0x0000000000387805 */ /* 0x000fe2000001ff00 */
[----:B------:R-:W-:Y:S01]  /*ba00*/  CS2R R54, SRZ ;  /* 0x0000000000367805 */ /* 0x000fe2000001ff00 */
[----:B------:R-:W-:Y:S01]  /*ba10*/  CS2R R52, SRZ ;  /* 0x0000000000347805 */ /* 0x000fe2000001ff00 */
[----:B------:R-:W2:Y:S04]  /*ba20*/  SHFL.IDX PT, R7, R7, 0x3, 0x181f ;  /* 0x00781f0007077f89 */ /* 0x000ea800000e0000 */
[----:B------:R-:W2:Y:S01]  /*ba30*/  SHFL.IDX PT, R6, R6, 0x3, 0x181f ;  /* 0x00781f0006067f89 */ /* 0x000ea200000e0000 */
[----:B-1----:R-:W-:-:S03]  /*ba40*/  MOV R4, R34 ;  /* 0x0000002200047202 */ /* 0x002fc60000000f00 */
[----:B------:R1:W1:Y:S01]  /*ba50*/  SHFL.IDX PT, R5, R20, 0x3, 0x181f ;  /* 0x00781f0014057f89 */ /* 0x00026200000e0000 */
[----:B---3--:R-:W-:Y:S02]  /*ba60*/  IMAD.MOV.U32 R3, RZ, RZ, R35 ;  /* 0x000000ffff037224 */ /* 0x008fe400078e0023 */
[----:B------:R-:W-:-:S03]  /*ba70*/  IMAD.MOV.U32 R2, RZ, RZ, R32 ;  /* 0x000000ffff027224 */ /* 0x000fc600078e0020 */
[----:B------:R-:W-:Y:S01]  /*ba80*/  PRMT R65, R3, 0x5410, R4 ;  /* 0x0000541003417816 */ /* 0x000fe20000000004 */
[----:B------:R-:W-:Y:S01]  /*ba90*/  IMAD.MOV.U32 R3, RZ, RZ, R31 ;  /* 0x000000ffff037224 */ /* 0x000fe200078e001f */
[----:B------:R-:W-:Y:S01]  /*baa0*/  PRMT R62, R0, 0x5410, R2 ;  /* 0x00005410003e7816 */ /* 0x000fe20000000002 */
[----:B------:R-:W-:Y:S01]  /*bab0*/  IMAD.MOV.U32 R2, RZ, RZ, R28 ;  /* 0x000000ffff027224 */ /* 0x000fe200078e001c */
[----:B------:R-:W-:Y:S01]  /*bac0*/  MOV R4, R30 ;  /* 0x0000001e00047202 */ /* 0x000fe20000000f00 */
[----:B------:R-:W-:-:S03]  /*bad0*/  IMAD.MOV.U32 R0, RZ, RZ, R29 ;  /* 0x000000ffff007224 */ /* 0x000fc600078e001d */
[----:B------:R-:W-:Y:S02]  /*bae0*/  PRMT R64, R3, 0x5410, R4 ;  /* 0x0000541003407816 */ /* 0x000fe40000000004 */
[----:B------:R-:W-:Y:S01]  /*baf0*/  PRMT R61, R0, 0x5410, R2 ;  /* 0x00005410003d7816 */ /* 0x000fe20000000002 */
[----:B--2---:R-:W-:Y:S01]  /*bb00*/  IMAD.MOV.U32 R3, RZ, RZ, R47 ;  /* 0x000000ffff037224 */ /* 0x004fe200078e002f */
[----:B------:R-:W-:Y:S01]  /*bb10*/  MOV R4, R46 ;  /* 0x0000002e00047202 */ /* 0x000fe20000000f00 */
[----:B------:R-:W-:Y:S01]  /*bb20*/  IMAD.MOV.U32 R2, RZ, RZ, R44 ;  /* 0x000000ffff027224 */ /* 0x000fe200078e002c */
[----:B------:R-:W-:Y:S02]  /*bb30*/  MOV R0, R45 ;  /* 0x0000002d00007202 */ /* 0x000fe40000000f00 */
[----:B------:R-:W-:Y:S02]  /*bb40*/  PRMT R70, R3, 0x5410, R4 ;  /* 0x0000541003467816 */ /* 0x000fe40000000004 */
[----:B------:R-:W-:Y:S01]  /*bb50*/  PRMT R68, R0, 0x5410, R2 ;  /* 0x0000541000447816 */ /* 0x000fe20000000002 */
[----:B----4-:R-:W-:Y:S01]  /*bb60*/  IMAD.MOV.U32 R4, RZ, RZ, R42 ;  /* 0x000000ffff047224 */ /* 0x010fe200078e002a */
[----:B------:R-:W-:Y:S01]  /*bb70*/  MOV R2, R40 ;  /* 0x0000002800027202 */ /* 0x000fe20000000f00 */
[----:B------:R-:W-:-:S02]  /*bb80*/  IMAD.MOV.U32 R3, RZ, RZ, R43 ;  /* 0x000000ffff037224 */ /* 0x000fc400078e002b */
[----:B------:R-:W-:-:S03]  /*bb90*/  IMAD.MOV.U32 R0, RZ, RZ, R41 ;  /* 0x000000ffff007224 */ /* 0x000fc600078e0029 */
[----:B------:R-:W-:Y:S02]  /*bba0*/  PRMT R69, R3, 0x5410, R4 ;  /* 0x0000541003457816 */ /* 0x000fe40000000004 */
[----:B------:R-:W-:Y:S01]  /*bbb0*/  PRMT R67, R0, 0x5410, R2 ;  /* 0x0000541000437816 */ /* 0x000fe20000000002 */
[----:B------:R-:W-:Y:S05]  /*bbc0*/  @P6 BRA `(.L_x_784) ;  /* 0x000000c000006947 */ /* 0x000fea0003800000 */
[----:B-1----:R-:W-:Y:S01]  /*bbd0*/  CS2R R56, SRZ ;  /* 0x0000000000387805 */ /* 0x002fe2000001ff00 */
        /* <DEDUP_REMOVED lines=11> */
.L_x_784:
[----:B-1----:R-:W-:Y:S05]  /*bc90*/  BSYNC B0 ;  /* 0x0000000000007941 */ /* 0x002fea0003800000 */
.L_x_783:
[----:B------:R-:W-:Y:S01]  /*bca0*/  IMAD.IADD R4, R48, 0x1, -R146 ;  /* 0x0000000130047824 */ /* 0x000fe200078e0a92 */
[----:B------:R-:W-:-:S04]  /*bcb0*/  DEPBAR.LE SB0, 0x1 ;  /* 0x000080400000791a */ /* 0x000fc80000000000 */
[----:B------:R-:W-:Y:S01]  /*bcc0*/  IMNMX R51, R4, 0x80, PT ;  /* 0x0000008004337817 */ /* 0x000fe20003800200 */
[----:B-----5:R-:W-:Y:S01]  /*bcd0*/  IMAD.MOV.U32 R0, RZ, RZ, R58 ;  /* 0x000000ffff007224 */ /* 0x020fe200078e003a */
[----:B------:R-:W-:Y:S01]  /*bce0*/  BSSY B0, `(.L_x_785) ;  /* 0x0000077000007945 */ /* 0x000fe20003800000 */
[----:B------:R-:W-:Y:S01]  /*bcf0*/  IMAD.MOV.U32 R3, RZ, RZ, R59 ;  /* 0x000000ffff037224 */ /* 0x000fe200078e003b */
[----:B------:R-:W-:Y:S01]  /*bd00*/  BAR.SYNC.DEFER_BLOCKING 0x0 ;  /* 0x0000000000007b1d */ /* 0x000fe20000010000 */
[----:B------:R-:W-:Y:S01]  /*bd10*/  ISETP.GE.OR P0, PT, R83, R51, P2 ;  /* 0x000000335300720c */ /* 0x000fe20001706670 */
        /* <DEDUP_REMOVED lines=12> */
[----:B------:R-:W-:Y:S01]  /*bde0*/  IMAD.MOV.U32 R0, RZ, RZ, c[0x0][0x27c] ;  /* 0x00009f00ff007624 */ /* 0x000fe200078e00ff */
[----:B------:R-:W1:Y:S01]  /*bdf0*/  LDS.128 R8, [R219+0x100] ;  /* 0x00010000db087984 */ /* 0x000e620000000c00 */
[----:B------:R-:W-:Y:S02]  /*be00*/  SHF.R.U64 R12, R12, 0x10, R13 ;  /* 0x000000100c0c7819 */ /* 0x000fe4000000120d */
[--C-:B------:R-:W-:Y:S02]  /*be10*/  SHF.R.U64 R20, R16, 0x10, R17.reuse ;  /* 0x0000001010147819 */ /* 0x100fe40000001211 */
[----:B------:R-:W-:Y:S02]  /*be20*/  LEA.HI R0, R0, R135, RZ, 0x1d ;  /* 0x0000008700007211 */ /* 0x000fe400078fe8ff */
[----:B------:R-:W-:-:S02]  /*be30*/  SHF.R.U32.HI R16, RZ, 0x10, R17 ;  /* 0x00000010ff107819 */ /* 0x000fc40000011611 */
[----:B------:R-:W-:Y:S01]  /*be40*/  SHF.R.S32.HI R3, RZ, 0x1f, R0 ;  /* 0x0000001fff037819 */ /* 0x000fe20000011400 */
[----:B------:R-:W-:Y:S01]  /*be50*/  IMAD.SHL.U32 R2, R0, 0x8, RZ ;  /* 0x0000000800027824 */ /* 0x000fe200078e00ff */
[--C-:B------:R-:W-:Y:S02]  /*be60*/  SHF.R.U64 R17, R18, 0x10, R19.reuse ;  /* 0x0000001012117819 */ /* 0x100fe40000001213 */
[----:B------:R-:W-:Y:S02]  /*be70*/  LEA.HI R0, R3, R0, RZ, 0x3 ;  /* 0x0000000003007211 */ /* 0x000fe400078f18ff */
[----:B------:R-:W-:Y:S02]  /*be80*/  LOP3.LUT R2, R144, 0x38, R2, 0xf8, !PT ;  /* 0x0000003890027812 */ /* 0x000fe400078ef802 */
[----:B------:R-:W-:Y:S01]  /*be90*/  SHF.R.U32.HI R3, RZ, 0x10, R19 ;  /* 0x00000010ff037819 */ /* 0x000fe20000011613 */
[----:B------:R-:W-:Y:S01]  /*bea0*/  IMAD.SHL.U32 R0, R0, 0x400, RZ ;  /* 0x0000040000007824 */ /* 0x000fe200078e00ff */
[----:B------:R-:W-:-:S02]  /*beb0*/  LOP3.LUT R2, R2, R178, RZ, 0x3c, !PT ;  /* 0x000000b202027212 */ /* 0x000fc400078e3cff */
[----:B------:R-:W-:Y:S02]  /*bec0*/  PRMT R19, R22, 0x5432, R20 ;  /* 0x0000543216137816 */ /* 0x000fe40000000014 */
[----:B------:R-:W-:Y:S02]  /*bed0*/  LOP3.LUT R0, R0, 0x7fffe000, RZ, 0xc0, !PT ;  /* 0x7fffe00000007812 */ /* 0x000fe400078ec0ff */
[----:B------:R-:W-:Y:S01]  /*bee0*/  PRMT R26, R23, 0x5432, R17 ;  /* 0x00005432171a7816 */ /* 0x000fe20000000011 */
[----:B------:R-:W-:Y:S01]  /*bef0*/  IMAD.U32 R27, R19, 0x10000, RZ ;  /* 0x00010000131b7824 */ /* 0x000fe200078e00ff */
[----:B------:R-:W-:Y:S02]  /*bf00*/  IADD3 R0, R2, R0, R154 ;  /* 0x0000000002007210 */ /* 0x000fe40007ffe09a */
[----:B------:R-:W-:Y:S02]  /*bf10*/  SHF.R.U32.HI R2, RZ, 0x10, R15 ;  /* 0x00000010ff027819 */ /* 0x000fe4000001160f */
[----:B------:R-:W-:Y:S01]  /*bf20*/  PRMT R23, R23, 0x5410, R3 ;  /* 0x0000541017177816 */ /* 0x000fe20000000003 */
[----:B------:R-:W-:Y:S01]  /*bf30*/  IMAD.SHL.U32 R36, R0, 0x2, RZ ;  /* 0x0000000200247824 */ /* 0x000fe200078e00ff */
[----:B------:R-:W-:-:S02]  /*bf40*/  SHF.R.U32.HI R0, RZ, 0x10, R13 ;  /* 0x00000010ff007819 */ /* 0x000fc4000001160d */
[----:B------:R-:W-:Y:S02]  /*bf50*/  SHF.R.U64 R13, R14, 0x10, R15 ;  /* 0x000000100e0d7819 */ /* 0x000fe4000000120f */
[----:B------:R-:W2:Y:S01]  /*bf60*/  LDS.128 R4, [R36+0x100] ;  /* 0x0001000024047984 */ /* 0x000ea20000000c00 */
[C---:B------:R-:W-:Y:S02]  /*bf70*/  PRMT R14, R21.reuse, 0x5432, R12 ;  /* 0x00005432150e7816 */ /* 0x040fe4000000000c */
[----:B------:R-:W-:Y:S01]  /*bf80*/  PRMT R15, R21, 0x5410, R0 ;  /* 0x00005410150f7816 */ /* 0x000fe20000000000 */
[C---:B-1----:R-:W-:Y:S01]  /*bf90*/  IMAD.U32 R12, R8.reuse, 0x10000, RZ ;  /* 0x00010000080c7824 */ /* 0x042fe200078e00ff */
[----:B------:R-:W-:Y:S01]  /*bfa0*/  LOP3.LUT R17, R8, 0xffff0000, RZ, 0xc0, !PT ;  /* 0xffff000008117812 */ /* 0x000fe200078ec0ff */
[----:B------:R-:W-:Y:S01]  /*bfb0*/  IMAD.U32 R38, R14, 0x10000, RZ ;  /* 0x000100000e267824 */ /* 0x000fe200078e00ff */
[----:B------:R-:W-:Y:S01]  /*bfc0*/  PRMT R18, R22, 0x5410, R16 ;  /* 0x0000541016127816 */ /* 0x000fe20000000010 */
[----:B------:R-:W-:Y:S01]  /*bfd0*/  IMAD.U32 R20, R10, 0x10000, RZ ;  /* 0x000100000a147824 */ /* 0x000fe200078e00ff */
[C---:B------:R-:W-:Y:S01]  /*bfe0*/  PRMT R21, R24.reuse, 0x5410, R2 ;  /* 0x0000541018157816 */ /* 0x040fe20000000002 */
[----:B------:R-:W-:Y:S01]  /*bff0*/  IMAD.U32 R49, R15, 0x10000, RZ ;  /* 0x000100000f317824 */ /* 0x000fe200078e00ff */
[----:B------:R-:W-:-:S02]  /*c000*/  PRMT R22, R24, 0x5432, R13 ;  /* 0x0000543218167816 */ /* 0x000fc4000000000d */
[----:B------:R-:W-:Y:S01]  /*c010*/  SHF.L.U32 R13, R9, 0x10, RZ ;  /* 0x00000010090d7819 */ /* 0x000fe200000006ff */
[----:B------:R-:W-:Y:S01]  /*c020*/  IMAD.U32 R48, R21, 0x10000, RZ ;  /* 0x0001000015307824 */ /* 0x000fe200078e00ff */
[----:B------:R-:W-:Y:S01]  /*c030*/  LOP3.LUT R16, R9, 0xffff0000, RZ, 0xc0, !PT ;  /* 0xffff000009107812 */ /* 0x000fe200078ec0ff */
[C---:B------:R-:W-:Y:S01]  /*c040*/  IMAD.U32 R9, R11.reuse, 0x10000, RZ ;  /* 0x000100000b097824 */ /* 0x040fe200078e00ff */
[----:B------:R-:W-:Y:S02]  /*c050*/  LOP3.LUT R25, R10, 0xffff0000, RZ, 0xc0, !PT ;  /* 0xffff00000a197812 */ /* 0x000fe400078ec0ff */
[----:B------:R-:W-:Y:S02]  /*c060*/  LOP3.LUT R24, R11, 0xffff0000, RZ, 0xc0, !PT ;  /* 0xffff00000b187812 */ /* 0x000fe400078ec0ff */
[----:B------:R-:W-:Y:S01]  /*c070*/  LOP3.LUT R50, R14, 0xffff0000, RZ, 0xc0, !PT ;  /* 0xffff00000e327812 */ /* 0x000fe200078ec0ff */
[C---:B--2---:R-:W-:Y:S01]  /*c080*/  IMAD.U32 R3, R4.reuse, 0x10000, RZ ;  /* 0x0001000004037824 */ /* 0x044fe200078e00ff */
[----:B------:R-:W-:Y:S01]  /*c090*/  LOP3.LUT R8, R4, 0xffff0000, RZ, 0xc0, !PT ;  /* 0xffff000004087812 */ /* 0x000fe200078ec0ff */
[----:B------:R-:W-:Y:S01]  /*c0a0*/  IMAD.U32 R0, R7, 0x10000, RZ ;  /* 0x0001000007007824 */ /* 0x000fe200078e00ff */
[----:B------:R-:W-:-:S02]  /*c0b0*/  SHF.L.U32 R2, R5, 0x10, RZ ;  /* 0x0000001005027819 */ /* 0x000fc400000006ff */
[----:B------:R-:W-:Y:S01]  /*c0c0*/  LOP3.LUT R4, R5, 0xffff0000, RZ, 0xc0, !PT ;  /* 0xffff000005047812 */ /* 0x000fe200078ec0ff */
[CC--:B------:R-:W-:Y:S01]  /*c0d0*/  FMUL.FTZ R5, R3.reuse, R38.reuse ;  /* 0x0000002603057220 */ /* 0x0c0fe20000410000 */
[C---:B------:R-:W-:Y:S01]  /*c0e0*/  SHF.L.U32 R10, R6.reuse, 0x10, RZ ;  /* 0x00000010060a7819 */ /* 0x040fe200000006ff */
[-C--:B------:R-:W-:Y:S01]  /*c0f0*/  FMUL.FTZ R3, R3, R27.reuse ;  /* 0x0000001b03037220 */ /* 0x080fe20000410000 */
[----:B------:R-:W-:Y:S01]  /*c100*/  LOP3.LUT R11, R6, 0xffff0000, RZ, 0xc0, !PT ;  /* 0xffff0000060b7812 */ /* 0x000fe200078ec0ff */
[----:B------:R-:W-:Y:S01]  /*c110*/  FFMA.FTZ R39, R12, R27, -R5 ;  /* 0x0000001b0c277223 */ /* 0x000fe20000010805 */
[----:B------:R-:W-:Y:S01]  /*c120*/  LOP3.LUT R6, R7, 0xffff0000, RZ, 0xc0, !PT ;  /* 0xffff000007067812 */ /* 0x000fe200078ec0ff */
[----:B------:R-:W-:Y:S02]  /*c130*/  IMAD.U32 R7, R18, 0x10000, RZ ;  /* 0x0001000012077824 */ /* 0x000fe400078e00ff */
[----:B------:R-:W-:Y:S01]  /*c140*/  FFMA.FTZ R38, R12, R38, R3 ;  /* 0x000000260c267223 */ /* 0x000fe20000010003 */
[----:B------:R-:W-:Y:S01]  /*c150*/  SHF.L.U32 R12, R23, 0x10, RZ ;  /* 0x00000010170c7819 */ /* 0x000fe200000006ff */
[----:B------:R-:W-:-:S02]  /*c160*/  FMUL.FTZ R5, R2, R49 ;  /* 0x0000003102057220 */ /* 0x000fc40000410000 */
[-C--:B------:R-:W-:Y:S02]  /*c170*/  FMUL.FTZ R3, R2, R7.reuse ;  /* 0x0000000702037220 */ /* 0x080fe40000410000 */
[C---:B------:R-:W-:Y:S02]  /*c180*/  FMUL.FTZ R2, R0.reuse, R48 ;  /* 0x0000003000027220 */ /* 0x040fe40000410000 */
[-C--:B------:R-:W-:Y:S02]  /*c190*/  FMUL.FTZ R0, R0, R12.reuse ;  /* 0x0000000c00007220 */ /* 0x080fe40000410000 */
[----:B------:R-:W-:Y:S01]  /*c1a0*/  FFMA.FTZ R27, R9, R12, -R2 ;  /* 0x0000000c091b7223 */ /* 0x000fe20000010802 */
[----:B------:R-:W-:Y:S01]  /*c1b0*/  LOP3.LUT R2, R19, 0xffff0000, RZ, 0xc0, !PT ;  /* 0xffff000013027812 */ /* 0x000fe200078ec0ff */
[----:B------:R-:W-:Y:S01]  /*c1c0*/  FFMA.FTZ R37, R13, R7, -R5 ;  /* 0x000000070d257223 */ /* 0x000fe20000010805 */
[----:B------:R-:W-:Y:S01]  /*c1d0*/  LOP3.LUT R5, R15, 0xffff0000, RZ, 0xc0, !PT ;  /* 0xffff00000f057812 */ /* 0x000fe200078ec0ff */
[----:B------:R-:W-:Y:S01]  /*c1e0*/  FFMA.FTZ R14, R13, R49, R3 ;  /* 0x000000310d0e7223 */ /* 0x000fe20000010003 */
[----:B------:R-:W-:Y:S01]  /*c1f0*/  LOP3.LUT R15, R23, 0xffff0000, RZ, 0xc0, !PT ;  /* 0xffff0000170f7812 */ /* 0x000fe200078ec0ff */
[----:B------:R-:W-:Y:S01]  /*c200*/  FFMA.FTZ R13, R9, R48, R0 ;  /* 0x00000030090d7223 */ /* 0x000fe20000010000 */
[----:B------:R-:W-:Y:S01]  /*c210*/  LOP3.LUT R9, R18, 0xffff0000, RZ, 0xc0, !PT ;  /* 0xffff000012097812 */ /* 0x000fe200078ec0ff */
[----:B------:R-:W-:Y:S01]  /*c220*/  FMUL.FTZ R0, R8, R50 ;  /* 0x0000003208007220 */ /* 0x000fe20000410000 */
[----:B------:R-:W-:Y:S01]  /*c230*/  LOP3.LUT R18, R22, 0xffff0000, RZ, 0xc0, !PT ;  /* 0xffff000016127812 */ /* 0x000fe200078ec0ff */
[----:B------:R-:W-:-:S02]  /*c240*/  FMUL.FTZ R3, R8, R2 ;  /* 0x0000000208037220 */ /* 0x000fc40000410000 */
[C---:B------:R-:W-:Y:S02]  /*c250*/  FFMA.FTZ R8, R17.reuse, R2, -R0 ;  /* 0x0000000211087223 */ /* 0x040fe40000010800 */
[C---:B------:R-:W-:Y:S02]  /*c260*/  FMUL.FTZ R2, R4.reuse, R5 ;  /* 0x0000000504027220 */ /* 0x040fe40000410000 */
[----:B------:R-:W-:Y:S01]  /*c270*/  FMUL.FTZ R0, R4, R9 ;  /* 0x0000000904007220 */ /* 0x000fe20000410000 */
[----:B------:R-:W-:Y:S01]  /*c280*/  F2FP.BF16.PACK_AB R8, R8, R39 ;  /* 0x000000270808723e */ /* 0x000fe200000010ff */
[----:B------:R-:W-:Y:S02]  /*c290*/  IMAD.U32 R19, R22, 0x10000, RZ ;  /* 0x0001000016137824 */ /* 0x000fe400078e00ff */
[----:B------:R-:W-:Y:S02]  /*c2a0*/  IMAD.U32 R7, R26, 0x10000, RZ ;  /* 0x000100001a077824 */ /* 0x000fe400078e00ff */
[----:B------:R-:W-:Y:S01]  /*c2b0*/  FFMA.FTZ R12, R17, R50, R3 ;  /* 0x00000032110c7223 */ /* 0x000fe20000010003 */
[----:B------:R-:W-:Y:S01]  /*c2c0*/  LOP3.LUT R17, R21, 0xffff0000, RZ, 0xc0, !PT ;  /* 0xffff000015117812 */ /* 0x000fe200078ec0ff */
[----:B------:R-:W-:-:S02]  /*c2d0*/  FFMA.FTZ R9, R16, R9, -R2 ;  /* 0x0000000910097223 */ /* 0x000fc40000010802 */
[----:B------:R-:W-:Y:S01]  /*c2e0*/  FFMA.FTZ R5, R16, R5, R0 ;  /* 0x0000000510057223 */ /* 0x000fe20000010000 */
[----:B------:R-:W-:Y:S01]  /*c2f0*/  LOP3.LUT R16, R26, 0xffff0000, RZ, 0xc0, !PT ;  /* 0xffff00001a107812 */ /* 0x000fe200078ec0ff */
[C---:B------:R-:W-:Y:S01]  /*c300*/  FMUL.FTZ R3, R10.reuse, R19 ;  /* 0x000000130a037220 */ /* 0x040fe20000410000 */
[----:B------:R-:W-:Y:S01]  /*c310*/  F2FP.BF16.PACK_AB R9, R9, R37 ;  /* 0x000000250909723e */ /* 0x000fe200000010ff */
[-C--:B------:R-:W-:Y:S01]  /*c320*/  FMUL.FTZ R0, R10, R7.reuse ;  /* 0x000000070a007220 */ /* 0x080fe20000410000 */
[----:B------:R-:W-:Y:S01]  /*c330*/  F2FP.BF16.PACK_AB R5, R5, R14 ;  /* 0x0000000e0505723e */ /* 0x000fe200000010ff */
[C---:B------:R-:W-:Y:S02]  /*c340*/  FFMA.FTZ R10, R20.reuse, R7, -R3 ;  /* 0x00000007140a7223 */ /* 0x040fe40000010803 */
[----:B------:R-:W-:Y:S02]  /*c350*/  FMUL.FTZ R4, R11, R18 ;  /* 0x000000120b047220 */ /* 0x000fe40000410000 */
[----:B------:R-:W-:-:S02]  /*c360*/  FFMA.FTZ R7, R20, R19, R0 ;  /* 0x0000001314077223 */ /* 0x000fc40000010000 */
[-C--:B------:R-:W-:Y:S02]  /*c370*/  FMUL.FTZ R3, R11, R16.reuse ;  /* 0x000000100b037220 */ /* 0x080fe40000410000 */
[C---:B------:R-:W-:Y:S02]  /*c380*/  FMUL.FTZ R2, R6.reuse, R17 ;  /* 0x0000001106027220 */ /* 0x040fe40000410000 */
[-C--:B------:R-:W-:Y:S02]  /*c390*/  FMUL.FTZ R0, R6, R15.reuse ;  /* 0x0000000f06007220 */ /* 0x080fe40000410000 */
[C---:B------:R-:W-:Y:S01]  /*c3a0*/  FFMA.FTZ R6, R25.reuse, R16, -R4 ;  /* 0x0000001019067223 */ /* 0x040fe20000010804 */
[----:B------:R-:W-:Y:S01]  /*c3b0*/  F2FP.BF16.PACK_AB R4, R12, R38 ;  /* 0x000000260c04723e */ /* 0x000fe200000010ff */
[----:B------:R-:W-:Y:S02]  /*c3c0*/  FFMA.FTZ R3, R25, R18, R3 ;  /* 0x0000001219037223 */ /* 0x000fe40000010003 */
[----:B------:R-:W-:Y:S01]  /*c3d0*/  FFMA.FTZ R2, R24, R15, -R2 ;  /* 0x0000000f18027223 */ /* 0x000fe20000010802 */
[----:B------:R-:W-:Y:S01]  /*c3e0*/  F2FP.BF16.PACK_AB R10, R6, R10 ;  /* 0x0000000a060a723e */ /* 0x000fe200000010ff */
[----:B------:R-:W-:Y:S01]  /*c3f0*/  FFMA.FTZ R0, R24, R17, R0 ;  /* 0x0000001118007223 */ /* 0x000fe20000010000 */
[----:B------:R-:W-:-:S02]  /*c400*/  F2FP.BF16.PACK_AB R6, R3, R7 ;  /* 0x000000070306723e */ /* 0x000fc400000010ff */
[----:B------:R-:W-:Y:S02]  /*c410*/  F2FP.BF16.PACK_AB R11, R2, R27 ;  /* 0x0000001b020b723e */ /* 0x000fe400000010ff */
[----:B------:R-:W-:-:S03]  /*c420*/  F2FP.BF16.PACK_AB R7, R0, R13 ;  /* 0x0000000d0007723e */ /* 0x000fc600000010ff */
[----:B------:R1:W-:Y:S04]  /*c430*/  STS.128 [R219+0x100], R8 ;  /* 0x00010008db007388 */ /* 0x0003e80000000c00 */
[----:B------:R1:W-:Y:S02]  /*c440*/  STS.128 [R36+0x100], R4 ;  /* 0x0001000424007388 */ /* 0x0003e40000000c00 */
.L_x_786:
[----:B------:R-:W-:Y:S05]  /*c450*/  BSYNC B0 ;  /* 0x0000000000007941 */ /* 0x000fea0003800000 */
.L_x_785:
[----:B------:R-:W-:Y:S01]  /*c460*/  ISETP.GE.OR P0, PT, R133, R51, P2 ;  /* 0x000000338500720c */ /* 0x000fe20001706670 */
[----:B------:R-:W-:-:S12]  /*c470*/  BSSY B0, `(.L_x_787) ;  /* 0x000006c000007945 */ /* 0x000fd80003800000 */
[----:B------:R-:W-:Y:S05]  /*c480*/  @P0 BRA `(.L_x_788) ;  /* 0x000006a000000947 */ /* 0x000fea0003800000 */
[----:B------:R-:W-:Y:S01]  /*c490*/  IMAD.MOV.U32 R3, RZ, RZ, c[0x0][0x27c] ;  /* 0x00009f00ff037624 */ /* 0x000fe200078e00ff */
[----:B------:R-:W-:Y:S02]  /*c4a0*/  LOP3.LUT R0, R145, 0x38, R72, 0xf8, !PT ;  /* 0x0000003891007812 */ /* 0x000fe400078ef848 */
[----:B------:R-:W-:Y:S02]  /*c4b0*/  SHF.R.U32.HI R12, RZ, 0x10, R35 ;  /* 0x00000010ff0c7819 */ /* 0x000fe40000011623 */
[----:B------:R-:W-:Y:S02]  /*c4c0*/  LEA.HI R3, R3, R135, RZ, 0x1d ;  /* 0x0000008703037211 */ /* 0x000fe400078fe8ff */
[----:B------:R-:W-:Y:S02]  /*c4d0*/  LOP3.LUT R0, R155, R0, R181, 0xf6, !PT ;  /* 0x000000009b007212 */ /* 0x000fe400078ef6b5 */
[----:B-1----:R-:W-:Y:S01]  /*c4e0*/  SHF.R.S32.HI R4, RZ, 0x1f, R3 ;  /* 0x0000001fff047819 */ /* 0x002fe20000011403 */
[----:B------:R-:W-:Y:S01]  /*c4f0*/  IMAD.SHL.U32 R2, R3, 0x8, RZ ;  /* 0x0000000803027824 */ /* 0x000fe200078e00ff */
[----:B------:R-:W-:-:S02]  /*c500*/  LEA R37, R0, 0x100, 0x1 ;  /* 0x0000010000257811 */ /* 0x000fc400078e08ff */
[----:B------:R-:W-:Y:S02]  /*c510*/  LEA.HI R3, R4, R3, RZ, 0x3 ;  /* 0x0000000304037211 */ /* 0x000fe400078f18ff */
[----:B------:R-:W-:Y:S01]  /*c520*/  LOP3.LUT R2, R145, 0x38, R2, 0xf8, !PT ;  /* 0x0000003891027812 */ /* 0x000fe200078ef802 */
[----:B------:R-:W1:Y:S01]  /*c530*/  LDS.128 R8, [R37] ;  /* 0x0000000025087984 */ /* 0x000e620000000c00 */
[----:B------:R-:W-:Y:S01]  /*c540*/  SHF.R.U64 R14, R28, 0x10, R29 ;  /* 0x000000101c0e7819 */ /* 0x000fe2000000121d */
[----:B------:R-:W-:Y:S01]  /*c550*/  IMAD.SHL.U32 R3, R3, 0x400, RZ ;  /* 0x0000040003037824 */ /* 0x000fe200078e00ff */
[----:B------:R-:W-:Y:S02]  /*c560*/  LOP3.LUT R2, R2, R181, RZ, 0x3c, !PT ;  /* 0x000000b502027212 */ /* 0x000fe400078e3cff */
[----:B------:R-:W-:Y:S02]  /*c570*/  SHF.R.U64 R16, R30, 0x10, R31 ;  /* 0x000000101e107819 */ /* 0x000fe4000000121f */
[----:B------:R-:W-:-:S02]  /*c580*/  LOP3.LUT R0, R3, 0x7fffe000, RZ, 0xc0, !PT ;  /* 0x7fffe00003007812 */ /* 0x000fc400078ec0ff */
[----:B------:R-:W-:Y:S02]  /*c590*/  PRMT R24, R65, 0x5410, R12 ;  /* 0x0000541041187816 */ /* 0x000fe4000000000c */
[----:B------:R-:W-:Y:S02]  /*c5a0*/  IADD3 R0, R2, R0, R155 ;  /* 0x0000000002007210 */ /* 0x000fe40007ffe09b */
[----:B------:R-:W-:Y:S02]  /*c5b0*/  PRMT R12, R61, 0x5432, R14 ;  /* 0x000054323d0c7816 */ /* 0x000fe4000000000e */
[----:B------:R-:W-:Y:S01]  /*c5c0*/  SHF.R.U32.HI R18, RZ, 0x10, R31 ;  /* 0x00000010ff127819 */ /* 0x000fe2000001161f */
[----:B------:R-:W-:Y:S01]  /*c5d0*/  IMAD.SHL.U32 R36, R0, 0x2, RZ ;  /* 0x0000000200247824 */ /* 0x000fe200078e00ff */
[----:B------:R-:W-:Y:S02]  /*c5e0*/  SHF.R.U64 R0, R32, 0x10, R33 ;  /* 0x0000001020007819 */ /* 0x000fe40000001221 */
[----:B------:R-:W-:-:S02]  /*c5f0*/  SHF.R.U32.HI R15, RZ, 0x10, R29 ;  /* 0x00000010ff0f7819 */ /* 0x000fc4000001161d */
[----:B------:R-:W2:Y:S01]  /*c600*/  LDS.128 R4, [R36+0x100] ;  /* 0x0001000024047984 */ /* 0x000ea20000000c00 */
[----:B------:R-:W-:Y:S02]  /*c610*/  PRMT R13, R62, 0x5432, R0 ;  /* 0x000054323e0d7816 */ /* 0x000fe40000000000 */
[----:B------:R-:W-:Y:S02]  /*c620*/  SHF.R.U32.HI R2, RZ, 0x10, R33 ;  /* 0x00000010ff027819 */ /* 0x000fe40000011621 */
[----:B------:R-:W-:Y:S01]  /*c630*/  SHF.R.U64 R3, R34, 0x10, R35 ;  /* 0x0000001022037819 */ /* 0x000fe20000001223 */
[----:B------:R-:W-:Y:S01]  /*c640*/  IMAD.U32 R28, R13, 0x10000, RZ ;  /* 0x000100000d1c7824 */ /* 0x000fe200078e00ff */
[----:B------:R-:W-:Y:S02]  /*c650*/  PRMT R23, R64, 0x5432, R16 ;  /* 0x0000543240177816 */ /* 0x000fe40000000010 */
[----:B------:R-:W-:Y:S02]  /*c660*/  SHF.L.U32 R29, R12, 0x10, RZ ;  /* 0x000000100c1d7819 */ /* 0x000fe400000006ff */
[----:B------:R-:W-:-:S02]  /*c670*/  PRMT R22, R64, 0x5410, R18 ;  /* 0x0000541040167816 */ /* 0x000fc40000000012 */
[----:B------:R-:W-:Y:S02]  /*c680*/  PRMT R17, R61, 0x5410, R15 ;  /* 0x000054103d117816 */ /* 0x000fe4000000000f */
[----:B------:R-:W-:Y:S02]  /*c690*/  PRMT R20, R62, 0x5410, R2 ;  /* 0x000054103e147816 */ /* 0x000fe40000000002 */
[----:B------:R-:W-:Y:S01]  /*c6a0*/  PRMT R27, R65, 0x5432, R3 ;  /* 0x00005432411b7816 */ /* 0x000fe20000000003 */
[C---:B-1----:R-:W-:Y:S01]  /*c6b0*/  IMAD.U32 R14, R8.reuse, 0x10000, RZ ;  /* 0x00010000080e7824 */ /* 0x042fe200078e00ff */
[----:B------:R-:W-:Y:S01]  /*c6c0*/  LOP3.LUT R16, R8, 0xffff0000, RZ, 0xc0, !PT ;  /* 0xffff000008107812 */ /* 0x000fe200078ec0ff */
[C---:B------:R-:W-:Y:S01]  /*c6d0*/  IMAD.U32 R18, R11.reuse, 0x10000, RZ ;  /* 0x000100000b127824 */ /* 0x040fe200078e00ff */
[C---:B------:R-:W-:Y:S01]  /*c6e0*/  LOP3.LUT R26, R10.reuse, 0xffff0000, RZ, 0xc0, !PT ;  /* 0xffff00000a1a7812 */ /* 0x040fe200078ec0ff */
[----:B------:R-:W-:Y:S01]  /*c6f0*/  IMAD.U32 R21, R10, 0x10000, RZ ;  /* 0x000100000a157824 */ /* 0x000fe200078e00ff */
[----:B------:R-:W-:Y:S01]  /*c700*/  LOP3.LUT R25, R11, 0xffff0000, RZ, 0xc0, !PT ;  /* 0xffff00000b197812 */ /* 0x000fe200078ec0ff */
[C---:B------:R-:W-:Y:S01]  /*c710*/  IMAD.U32 R15, R9.reuse, 0x10000, RZ ;  /* 0x00010000090f7824 */ /* 0x040fe200078e00ff */
[----:B------:R-:W-:-:S02]  /*c720*/  LOP3.LUT R19, R9, 0xffff0000, RZ, 0xc0, !PT ;  /* 0xffff000009137812 */ /* 0x000fc400078ec0ff */
[----:B------:R-:W-:Y:S01]  /*c730*/  LOP3.LUT R31, R12, 0xffff0000, RZ, 0xc0, !PT ;  /* 0xffff00000c1f7812 */ /* 0x000fe200078ec0ff */
[----:B------:R-:W-:Y:S01]  /*c740*/  IMAD.U32 R12, R17, 0x10000, RZ ;  /* 0x00010000110c7824 */ /* 0x000fe200078e00ff */
[----:B------:R-:W-:Y:S01]  /*c750*/  SHF.L.U32 R32, R22, 0x10, RZ ;  /* 0x0000001016207819 */ /* 0x000fe200000006ff */
[----:B--2---:R-:W-:Y:S01]  /*c760*/  IMAD.U32 R8, R4, 0x10000, RZ ;  /* 0x0001000004087824 */ /* 0x004fe200078e00ff */
[C---:B------:R-:W-:Y:S01]  /*c770*/  LOP3.LUT R11, R6.reuse, 0xffff0000, RZ, 0xc0, !PT ;  /* 0xffff0000060b7812 */ /* 0x040fe200078ec0ff */
[----:B------:R-:W-:Y:S01]  /*c780*/  IMAD.U32 R10, R6, 0x10000, RZ ;  /* 0x00010000060a7824 */ /* 0x000fe200078e00ff */
[----:B------:R-:W-:Y:S01]  /*c790*/  LOP3.LUT R3, R4, 0xffff0000, RZ, 0xc0, !PT ;  /* 0xffff000004037812 */ /* 0x000fe200078ec0ff */
[C---:B------:R-:W-:Y:S01]  /*c7a0*/  IMAD.U32 R2, R5.reuse, 0x10000, RZ ;  /* 0x0001000005027824 */ /* 0x040fe200078e00ff */
[----:B------:R-:W-:Y:S01]  /*c7b0*/  LOP3.LUT R9, R5, 0xffff0000, RZ, 0xc0, !PT ;  /* 0xffff000005097812 */ /* 0x000fe200078ec0ff */
[C---:B------:R-:W-:Y:S01]  /*c7c0*/  IMAD.U32 R0, R7.reuse, 0x10000, RZ ;  /* 0x0001000007007824 */ /* 0x040fe200078e00ff */
[----:B------:R-:W-:Y:S01]  /*c7d0*/  LOP3.LUT R6, R7, 0xffff0000, RZ, 0xc0, !PT ;  /* 0xffff000007067812 */ /* 0x000fe200078ec0ff */
[C---:B------:R-:W-:Y:S01]  /*c7e0*/  FMUL.FTZ R5, R8.reuse, R29 ;  /* 0x0000001d08057220 */ /* 0x040fe20000410000 */
[----:B------:R-:W-:Y:S01]  /*c7f0*/  LOP3.LUT R7, R13, 0xffff0000, RZ, 0xc0, !PT ;  /* 0xffff00000d077812 */ /* 0x000fe200078ec0ff */
[----:B------:R-:W-:-:S02]  /*c800*/  FMUL.FTZ R4, R8, R28 ;  /* 0x0000001c08047220 */ /* 0x000fc40000410000 */
[----:B------:R-:W-:Y:S02]  /*c810*/  IMAD.U32 R8, R20, 0x10000, RZ ;  /* 0x0001000014087824 */ /* 0x000fe400078e00ff */
[C---:B------:R-:W-:Y:S02]  /*c820*/  FFMA.FTZ R30, R14.reuse, R28, -R5 ;  /* 0x0000001c0e1e7223 */ /* 0x040fe40000010805 */
[----:B------:R-:W-:Y:S02]  /*c830*/  FFMA.FTZ R29, R14, R29, R4 ;  /* 0x0000001d0e1d7223 */ /* 0x000fe40000010004 */
[C---:B------:R-:W-:Y:S02]  /*c840*/  FMUL.FTZ R5, R3.reuse, R31 ;  /* 0x0000001f03057220 */ /* 0x040fe40000410000 */
[----:B------:R-:W-:Y:S02]  /*c850*/  FMUL.FTZ R4, R3, R7 ;  /* 0x0000000703047220 */ /* 0x000fe40000410000 */
[----:B------:R-:W-:-:S02]  /*c860*/  FMUL.FTZ R3, R2, R12 ;  /* 0x0000000c02037220 */ /* 0x000fc40000410000 */
[-C--:B------:R-:W-:Y:S02]  /*c870*/  FMUL.FTZ R2, R2, R8.reuse ;  /* 0x0000000802027220 */ /* 0x080fe40000410000 */
[----:B------:R-:W-:Y:S01]  /*c880*/  FFMA.FTZ R14, R15, R8, -R3 ;  /* 0x000000080f0e7223 */ /* 0x000fe20000010803 */
[----:B------:R-:W-:Y:S01]  /*c890*/  LOP3.LUT R8, R20, 0xffff0000, RZ, 0xc0, !PT ;  /* 0xffff000014087812 */ /* 0x000fe200078ec0ff */
[----:B------:R-:W-:Y:S01]  /*c8a0*/  FFMA.FTZ R28, R16, R7, -R5 ;  /* 0x00000007101c7223 */ /* 0x000fe20000010805 */
[----:B------:R-:W-:Y:S01]  /*c8b0*/  LOP3.LUT R5, R17, 0xffff0000, RZ, 0xc0, !PT ;  /* 0xffff000011057812 */ /* 0x000fe200078ec0ff */
[----:B------:R-:W-:Y:S01]  /*c8c0*/  FFMA.FTZ R15, R15, R12, R2 ;  /* 0x0000000c0f0f7223 */ /* 0x000fe20000010002 */
[----:B------:R-:W-:Y:S01]  /*c8d0*/  LOP3.LUT R17, R27, 0xffff0000, RZ, 0xc0, !PT ;  /* 0xffff00001b117812 */ /* 0x000fe200078ec0ff */
[----:B------:R-:W-:Y:S02]  /*c8e0*/  IMAD.U32 R3, R24, 0x10000, RZ ;  /* 0x0001000018037824 */ /* 0x000fe400078e00ff */
[----:B------:R-:W-:-:S02]  /*c8f0*/  FMUL.FTZ R2, R0, R32 ;  /* 0x0000002000027220 */ /* 0x000fc40000410000 */
[----:B------:R-:W-:Y:S02]  /*c900*/  FFMA.FTZ R16, R16, R31, R4 ;  /* 0x0000001f10107223 */ /* 0x000fe40000010004 */
[-C--:B------:R-:W-:Y:S02]  /*c910*/  FMUL.FTZ R0, R0, R3.reuse ;  /* 0x0000000300007220 */ /* 0x080fe40000410000 */
[----:B------:R-:W-:Y:S02]  /*c920*/  FFMA.FTZ R13, R18, R3, -R2 ;  /* 0x00000003120d7223 */ /* 0x000fe40000010802 */
[C---:B------:R-:W-:Y:S02]  /*c930*/  FMUL.FTZ R4, R9.reuse, R5 ;  /* 0x0000000509047220 */ /* 0x040fe40000410000 */
[----:B------:R-:W-:Y:S02]  /*c940*/  FMUL.FTZ R3, R9, R8 ;  /* 0x0000000809037220 */ /* 0x000fe40000410000 */
[----:B------:R-:W-:-:S02]  /*c950*/  IMAD.U32 R20, R23, 0x10000, RZ ;  /* 0x0001000017147824 */ /* 0x000fc400078e00ff */
[----:B------:R-:W-:Y:S02]  /*c960*/  IMAD.U32 R7, R27, 0x10000, RZ ;  /* 0x000100001b077824 */ /* 0x000fe400078e00ff */
[C---:B------:R-:W-:Y:S01]  /*c970*/  FFMA.FTZ R9, R19.reuse, R8, -R4 ;  /* 0x0000000813097223 */ /* 0x040fe20000010804 */
[----:B------:R-:W-:Y:S01]  /*c980*/  LOP3.LUT R8, R24, 0xffff0000, RZ, 0xc0, !PT ;  /* 0xffff000018087812 */ /* 0x000fe200078ec0ff */
[----:B------:R-:W-:Y:S01]  /*c990*/  FFMA.FTZ R5, R19, R5, R3 ;  /* 0x0000000513057223 */ /* 0x000fe20000010003 */
[----:B------:R-:W-:Y:S01]  /*c9a0*/  LOP3.LUT R19, R23, 0xffff0000, RZ, 0xc0, !PT ;  /* 0xffff000017137812 */ /* 0x000fe200078ec0ff */
[----:B------:R-:W-:Y:S01]  /*c9b0*/  FFMA.FTZ R12, R18, R32, R0 ;  /* 0x00000020120c7223 */ /* 0x000fe20000010000 */
[----:B------:R-:W-:Y:S01]  /*c9c0*/  LOP3.LUT R18, R22, 0xffff0000, RZ, 0xc0, !PT ;  /* 0xffff000016127812 */ /* 0x000fe200078ec0ff */
[C---:B------:R-:W-:Y:S01]  /*c9d0*/  FMUL.FTZ R2, R10.reuse, R20 ;  /* 0x000000140a027220 */ /* 0x040fe20000410000 */
[----:B------:R-:W-:Y:S01]  /*c9e0*/  F2FP.BF16.PACK_AB R9, R9, R14 ;  /* 0x0000000e0909723e */ /* 0x000fe200000010ff */
[----:B------:R-:W-:Y:S01]  /*c9f0*/  FMUL.FTZ R0, R10, R7 ;  /* 0x000000070a007220 */ /* 0x000fe20000410000 */
[----:B------:R-:W-:Y:S01]  /*ca00*/  F2FP.BF16.PACK_AB R5, R5, R15 ;  /* 0x0000000f0505723e */ /* 0x000fe200000010ff */
[----:B------:R-:W-:-:S02]  /*ca10*/  FFMA.FTZ R10, R21, R7, -R2 ;  /* 0x00000007150a7223 */ /* 0x000fc40000010802 */
[----:B------:R-:W-:Y:S02]  /*ca20*/  FMUL.FTZ R4, R11, R19 ;  /* 0x000000130b047220 */ /* 0x000fe40000410000 */
[----:B------:R-:W-:Y:S02]  /*ca30*/  FFMA.FTZ R7, R21, R20, R0 ;  /* 0x0000001415077223 */ /* 0x000fe40000010000 */
[-C--:B------:R-:W-:Y:S02]  /*ca40*/  FMUL.FTZ R3, R11, R17.reuse ;  /* 0x000000110b037220 */ /* 0x080fe40000410000 */
[C---:B------:R-:W-:Y:S02]  /*ca50*/  FMUL.FTZ R2, R6.reuse, R18 ;  /* 0x0000001206027220 */ /* 0x040fe40000410000 */
[----:B------:R-:W-:Y:S02]  /*ca60*/  FMUL.FTZ R0, R6, R8 ;  /* 0x0000000806007220 */ /* 0x000fe40000410000 */
[----:B------:R-:W-:Y:S01]  /*ca70*/  FFMA.FTZ R6, R26, R17, -R4 ;  /* 0x000000111a067223 */ /* 0x000fe20000010804 */
[----:B------:R-:W-:Y:S01]  /*ca80*/  F2FP.BF16.PACK_AB R4, R16, R29 ;  /* 0x0000001d1004723e */ /* 0x000fe200000010ff */
[----:B------:R-:W-:-:S02]  /*ca90*/  FFMA.FTZ R3, R26, R19, R3 ;  /* 0x000000131a037223 */ /* 0x000fc40000010003 */
[C---:B------:R-:W-:Y:S01]  /*caa0*/  FFMA.FTZ R2, R25.reuse, R8, -R2 ;  /* 0x0000000819027223 */ /* 0x040fe20000010802 */
[----:B------:R-:W-:Y:S01]  /*cab0*/  F2FP.BF16.PACK_AB R10, R6, R10 ;  /* 0x0000000a060a723e */ /* 0x000fe200000010ff */
[----:B------:R-:W-:Y:S01]  /*cac0*/  FFMA.FTZ R0, R25, R18, R0 ;  /* 0x0000001219007223 */ /* 0x000fe20000010000 */
[----:B------:R-:W-:Y:S02]  /*cad0*/  F2FP.BF16.PACK_AB R8, R28, R30 ;  /* 0x0000001e1c08723e */ /* 0x000fe400000010ff */
[----:B------:R-:W-:Y:S02]  /*cae0*/  F2FP.BF16.PACK_AB R6, R3, R7 ;  /* 0x000000070306723e */ /* 0x000fe400000010ff */
[----:B------:R-:W-:Y:S02]  /*caf0*/  F2FP.BF16.PACK_AB R11, R2, R13 ;  /* 0x0000000d020b723e */ /* 0x000fe400000010ff */
[----:B------:R-:W-:-:S03]  /*cb00*/  F2FP.BF16.PACK_AB R7, R0, R12 ;  /* 0x0000000c0007723e */ /* 0x000fc600000010ff */
[----:B------:R1:W-:Y:S04]  /*cb10*/  STS.128 [R37], R8 ;  /* 0x0000000825007388 */ /* 0x0003e80000000c00 */
[----:B------:R1:W-:Y:S02]  /*cb20*/  STS.128 [R36+0x100], R4 ;  /* 0x0001000424007388 */ /* 0x0003e40000000c00 */
.L_x_788:
[----:B------:R-:W-:Y:S05]  /*cb30*/  BSYNC B0 ;  /* 0x0000000000007941 */ /* 0x000fea0003800000 */
.L_x_787:
        /* <DEDUP_REMOVED lines=31> */
[C---:B------:R-:W-:Y:S02]  /*cd30*/  PRMT R23, R69.reuse, 0x5432, R16 ;  /* 0x0000543245177816 */ /* 0x040fe40000000010 */
        /* <DEDUP_REMOVED lines=77> */
.L_x_790:
[----:B------:R-:W-:Y:S05]  /*d210*/  BSYNC B0 ;  /* 0x0000000000007941 */ /* 0x000fea0003800000 */
.L_x_789:
[----:B------:R-:W-:-:S13]  /*d220*/  ISETP.GE.OR P0, PT, R66, R51, P2 ;  /* 0x000000334200720c */ /* 0x000fda0001706670 */
[----:B------:R-:W-:Y:S05]  /*d230*/  @P0 BRA `(.L_x_778) ;  /* 0x0000071000000947 */ /* 0x000fea0003800000 */
[----:B------:R-:W-:Y:S01]  /*d240*/  SHF.R.S32.HI R2, RZ, 0x1f, R66 ;  /* 0x0000001fff027819 */ /* 0x000fe20000011442 */
[----:B-1----:R-:W-:Y:S01]  /*d250*/  IMAD.MOV.U32 R6, RZ, RZ, c[0x0][0x27c] ;  /* 0x00009f00ff067624 */ /* 0x002fe200078e00ff */
[----:B------:R-:W-:Y:S01]  /*d260*/  SHF.R.U32.HI R12, RZ, 0x10, R59 ;  /* 0x00000010ff0c7819 */ /* 0x000fe2000001163b */
[----:B------:R-:W-:Y:S01]  /*d270*/  IMAD.SHL.U32 R0, R66, 0x40, RZ ;  /* 0x0000004042007824 */ /* 0x000fe200078e00ff */
[----:B------:R-:W-:Y:S02]  /*d280*/  LEA.HI R2, R2, R66, RZ, 0x3 ;  /* 0x0000004202027211 */ /* 0x000fe400078f18ff */
[----:B------:R-:W-:Y:S02]  /*d290*/  LEA.HI R6, R6, R135, RZ, 0x1d ;  /* 0x0000008706067211 */ /* 0x000fe400078fe8ff */
[----:B------:R-:W-:Y:S01]  /*d2a0*/  LOP3.LUT R0, R0, 0x1c0, RZ, 0xc0, !PT ;  /* 0x000001c000007812 */ /* 0x000fe200078ec0ff */
[----:B------:R-:W-:Y:S01]  /*d2b0*/  IMAD.SHL.U32 R2, R2, 0x40, RZ ;  /* 0x0000004002027824 */ /* 0x000fe200078e00ff */
[----:B------:R-:W-:Y:S01]  /*d2c0*/  SHF.R.S32.HI R7, RZ, 0x1f, R6 ;  /* 0x0000001fff077819 */ /* 0x000fe20000011406 */
[----:B------:R-:W-:Y:S01]  /*d2d0*/  IMAD.SHL.U32 R4, R6, 0x8, RZ ;  /* 0x0000000806047824 */ /* 0x000fe200078e00ff */
[----:B------:R-:W-:-:S02]  /*d2e0*/  SHF.R.U32.HI R3, RZ, 0x3, R0 ;  /* 0x00000003ff037819 */ /* 0x000fc40000011600 */
[----:B------:R-:W-:Y:S02]  /*d2f0*/  LOP3.LUT R5, R0, 0x38, R72, 0xf8, !PT ;  /* 0x0000003800057812 */ /* 0x000fe400078ef848 */
[----:B------:R-:W-:Y:S02]  /*d300*/  LOP3.LUT R2, R2, 0xfffffe00, RZ, 0xc0, !PT ;  /* 0xfffffe0002027812 */ /* 0x000fe400078ec0ff */
[----:B------:R-:W-:Y:S02]  /*d310*/  LEA.HI R6, R7, R6, RZ, 0x3 ;  /* 0x0000000607067211 */ /* 0x000fe400078f18ff */
[----:B------:R-:W-:Y:S02]  /*d320*/  LOP3.LUT R0, R0, 0x38, R4, 0xf8, !PT ;  /* 0x0000003800007812 */ /* 0x000fe400078ef804 */
[----:B------:R-:W-:Y:S01]  /*d330*/  LOP3.LUT R4, R2, R5, R3, 0xf6, !PT ;  /* 0x0000000502047212 */ /* 0x000fe200078ef603 */
[----:B------:R-:W-:Y:S01]  /*d340*/  IMAD.SHL.U32 R5, R6, 0x400, RZ ;  /* 0x0000040006057824 */ /* 0x000fe200078e00ff */
[----:B------:R-:W-:-:S02]  /*d350*/  LOP3.LUT R3, R0, R3, RZ, 0x3c, !PT ;  /* 0x0000000300037212 */ /* 0x000fc400078e3cff */
[----:B------:R-:W-:Y:S02]  /*d360*/  LEA R30, R4, 0x100, 0x1 ;  /* 0x00000100041e7811 */ /* 0x000fe400078e08ff */
[----:B------:R-:W-:Y:S02]  /*d370*/  LOP3.LUT R0, R5, 0x7fffe000, RZ, 0xc0, !PT ;  /* 0x7fffe00005007812 */ /* 0x000fe400078ec0ff */
[----:B------:R-:W-:Y:S01]  /*d380*/  SHF.R.U64 R14, R52, 0x10, R53 ;  /* 0x00000010340e7819 */ /* 0x000fe20000001235 */
[----:B------:R-:W1:Y:S01]  /*d390*/  LDS.128 R8, [R30] ;  /* 0x000000001e087984 */ /* 0x000e620000000c00 */
[----:B------:R-:W-:Y:S02]  /*d3a0*/  IADD3 R0, R3, R0, R2 ;  /* 0x0000000003007210 */ /* 0x000fe40007ffe002 */
[----:B------:R-:W-:Y:S02]  /*d3b0*/  SHF.R.U64 R16, R54, 0x10, R55 ;  /* 0x0000001036107819 */ /* 0x000fe40000001237 */
[----:B------:R-:W-:Y:S01]  /*d3c0*/  PRMT R24, R76, 0x5410, R12 ;  /* 0x000054104c187816 */ /* 0x000fe2000000000c */
[----:B------:R-:W-:Y:S01]  /*d3d0*/  IMAD.SHL.U32 R28, R0, 0x2, RZ ;  /* 0x00000002001c7824 */ /* 0x000fe200078e00ff */
[----:B------:R-:W-:-:S02]  /*d3e0*/  SHF.R.U64 R0, R56, 0x10, R57 ;  /* 0x0000001038007819 */ /* 0x000fc40000001239 */
[----:B------:R-:W-:Y:S02]  /*d3f0*/  PRMT R12, R71, 0x5432, R14 ;  /* 0x00005432470c7816 */ /* 0x000fe4000000000e */
[----:B------:R-:W2:Y:S01]  /*d400*/  LDS.128 R4, [R28+0x100] ;  /* 0x000100001c047984 */ /* 0x000ea20000000c00 */
[----:B------:R-:W-:Y:S02]  /*d410*/  PRMT R13, R74, 0x5432, R0 ;  /* 0x000054324a0d7816 */ /* 0x000fe40000000000 */
[----:B------:R-:W-:Y:S01]  /*d420*/  SHF.R.U32.HI R18, RZ, 0x10, R55 ;  /* 0x00000010ff127819 */ /* 0x000fe20000011637 */
[----:B------:R-:W-:Y:S01]  /*d430*/  IMAD.U32 R31, R12, 0x10000, RZ ;  /* 0x000100000c1f7824 */ /* 0x000fe200078e00ff */
[----:B------:R-:W-:Y:S01]  /*d440*/  SHF.R.U32.HI R15, RZ, 0x10, R53 ;  /* 0x00000010ff0f7819 */ /* 0x000fe20000011635 */
[----:B------:R-:W-:Y:S01]  /*d450*/  IMAD.U32 R29, R13, 0x10000, RZ ;  /* 0x000100000d1d7824 */ /* 0x000fe200078e00ff */
[----:B------:R-:W-:Y:S02]  /*d460*/  SHF.R.U32.HI R2, RZ, 0x10, R57 ;  /* 0x00000010ff027819 */ /* 0x000fe40000011639 */
[----:B------:R-:W-:-:S02]  /*d470*/  SHF.R.U64 R3, R58, 0x10, R59 ;  /* 0x000000103a037819 */ /* 0x000fc4000000123b */
[C---:B------:R-:W-:Y:S02]  /*d480*/  PRMT R23, R75.reuse, 0x5432, R16 ;  /* 0x000054324b177816 */ /* 0x040fe40000000010 */
[----:B------:R-:W-:Y:S02]  /*d490*/  PRMT R22, R75, 0x5410, R18 ;  /* 0x000054104b167816 */ /* 0x000fe40000000012 */
[----:B------:R-:W-:Y:S02]  /*d4a0*/  PRMT R17, R71, 0x5410, R15 ;  /* 0x0000541047117816 */ /* 0x000fe4000000000f */
[----:B------:R-:W-:Y:S01]  /*d4b0*/  PRMT R20, R74, 0x5410, R2 ;  /* 0x000054104a147816 */ /* 0x000fe20000000002 */
[----:B------:R-:W-:Y:S01]  /*d4c0*/  IMAD.U32 R34, R22, 0x10000, RZ ;  /* 0x0001000016227824 */ /* 0x000fe200078e00ff */
[----:B------:R-:W-:Y:S02]  /*d4d0*/  PRMT R27, R76, 0x5432, R3 ;  /* 0x000054324c1b7816 */ /* 0x000fe40000000003 */
[----:B------:R-:W-:Y:S01]  /*d4e0*/  LOP3.LUT R33, R12, 0xffff0000, RZ, 0xc0, !PT ;  /* 0xffff00000c217812 */ /* 0x000fe200078ec0ff */
[----:B------:R-:W-:-:S02]  /*d4f0*/  IMAD.U32 R12, R17, 0x10000, RZ ;  /* 0x00010000110c7824 */ /* 0x000fc400078e00ff */
[C---:B-1----:R-:W-:Y:S01]  /*d500*/  IMAD.U32 R14, R8.reuse, 0x10000, RZ ;  /* 0x00010000080e7824 */ /* 0x042fe200078e00ff */
[----:B------:R-:W-:Y:S01]  /*d510*/  LOP3.LUT R16, R8, 0xffff0000, RZ, 0xc0, !PT ;  /* 0xffff000008107812 */ /* 0x000fe200078ec0ff */
[C---:B------:R-:W-:Y:S01]  /*d520*/  IMAD.U32 R18, R11.reuse, 0x10000, RZ ;  /* 0x000100000b127824 */ /* 0x040fe200078e00ff */
[C---:B------:R-:W-:Y:S01]  /*d530*/  LOP3.LUT R26, R10.reuse, 0xffff0000, RZ, 0xc0, !PT ;  /* 0xffff00000a1a7812 */ /* 0x040fe200078ec0ff */
[----:B------:R-:W-:Y:S01]  /*d540*/  IMAD.U32 R21, R10, 0x10000, RZ ;  /* 0x000100000a157824 */ /* 0x000fe200078e00ff */
[----:B------:R-:W-:Y:S01]  /*d550*/  LOP3.LUT R25, R11, 0xffff0000, RZ, 0xc0, !PT ;  /* 0xffff00000b197812 */ /* 0x000fe200078ec0ff */
[C---:B------:R-:W-:Y:S01]  /*d560*/  IMAD.U32 R15, R9.reuse, 0x10000, RZ ;  /* 0x00010000090f7824 */ /* 0x040fe200078e00ff */
[----:B------:R-:W-:Y:S01]  /*d570*/  LOP3.LUT R19, R9, 0xffff0000, RZ, 0xc0, !PT ;  /* 0xffff000009137812 */ /* 0x000fe200078ec0ff */
        /* <DEDUP_REMOVED lines=61> */
.L_x_778:
[----:B------:R-:W-:Y:S05]  /*d950*/  BSYNC B2 ;  /* 0x0000000000027941 */ /* 0x000fea0003800000 */
.L_x_756:
[----:B-1--4-:R-:W2:Y:S01]  /*d960*/  LDL.LU R10, [R1+0x18] ;  /* 0x00001800010a7983 */ /* 0x012ea20000300800 */
[----:B------:R-:W-:Y:S01]  /*d970*/  LEA.HI R0, R185, R184, RZ, 0x4 ;  /* 0x000000b8b9007211 */ /* 0x000fe200078f20ff */
[----:B------:R-:W-:Y:S01]  /*d980*/  IMAD.WIDE.U32 R6, R136, c[0x0][0x208], RZ ;  /* 0x0000820088067a25 */ /* 0x000fe200078e00ff */
[----:B------:R-:W-:Y:S01]  /*d990*/  MOV R3, 0x40 ;  /* 0x0000004000037802 */ /* 0x000fe20000000f00 */
[----:B------:R-:W-:Y:S01]  /*d9a0*/  BAR.SYNC.DEFER_BLOCKING 0x0 ;  /* 0x0000000000007b1d */ /* 0x000fe20000010000 */
[----:B------:R-:W-:Y:S02]  /*d9b0*/  LOP3.LUT R0, R0, 0xfffffff0, RZ, 0xc0, !PT ;  /* 0xfffffff000007812 */ /* 0x000fe400078ec0ff */
[----:B------:R-:W-:-:S02]  /*d9c0*/  MOV R8, R228 ;  /* 0x000000e400087202 */ /* 0x000fc40000000f00 */
[----:B------:R-:W-:Y:S01]  /*d9d0*/  IADD3 R0, -R0, R184, RZ ;  /* 0x000000b800007210 */ /* 0x000fe20007ffe1ff */
[----:B------:R-:W-:Y:S01]  /*d9e0*/  ULDC.64 UR4, c[0x0][0x208] ;  /* 0x0000820000047ab9 */ /* 0x000fe20000000a00 */
[----:B------:R-:W-:Y:S01]  /*d9f0*/  MOV R9, R234 ;  /* 0x000000ea00097202 */ /* 0x000fe20000000f00 */
[----:B------:R-:W-:Y:S01]  /*da00*/  USHF.L.U32 UR7, UR4, 0x6, URZ ;  /* 0x0000000604077899 */ /* 0x000fe2000800063f */
[----:B------:R-:W-:Y:S01]  /*da10*/  SHF.R.S32.HI R2, RZ, 0x1f, R0 ;  /* 0x0000001fff027819 */ /* 0x000fe20000011400 */
[----:B------:R-:W-:Y:S01]  /*da20*/  UMOV UR6, 0x6 ;  /* 0x0000000600067882 */ /* 0x000fe20000000000 */
[----:B------:R-:W-:Y:S01]  /*da30*/  IADD3 R206, R201, 0x20, RZ ;  /* 0x00000020c9ce7810 */ /* 0x000fe20007ffe0ff */
[----:B------:R-:W-:Y:S01]  /*da40*/  USHF.L.U64.HI UR5, UR4, UR6, UR5 ;  /* 0x0000000604057299 */ /* 0x000fe20008010205 */
[----:B------:R-:W-:Y:S01]  /*da50*/  LEA.HI R2, R2, R0, RZ, 0x3 ;  /* 0x0000000002027211 */ /* 0x000fe200078f18ff */
[----:B------:R-:W-:Y:S03]  /*da60*/  BSSY B0, `(.L_x_791) ;  /* 0x000015a000007945 */ /* 0x000fe60003800000 */
[----:B------:R-:W-:-:S04]  /*da70*/  LOP3.LUT R2, R2, 0xfffffff8, RZ, 0xc0, !PT ;  /* 0xfffffff802027812 */ /* 0x000fc800078ec0ff */
[----:B------:R-:W-:Y:S02]  /*da80*/  IADD3 R0, R0, -R2, RZ ;  /* 0x8000000200007210 */ /* 0x000fe40007ffe0ff */
[----:B------:R-:W-:Y:S01]  /*da90*/  MOV R2, 0x20 ;  /* 0x0000002000027802 */ /* 0x000fe20000000f00 */
[----:B------:R-:W-:Y:S01]  /*daa0*/  LDSM.16.M88.4 R124, [R218] ;  /* 0x00000000da7c783b */ /* 0x000fe20000000200 */
[C---:B------:R-:W-:Y:S02]  /*dab0*/  LOP3.LUT P0, RZ, R0.reuse, 0x2, RZ, 0xc0, !PT ;  /* 0x0000000200ff7812 */ /* 0x040fe4000780c0ff */
[----:B------:R-:W-:Y:S01]  /*dac0*/  LOP3.LUT P1, RZ, R0, 0x4, RZ, 0xc0, !PT ;  /* 0x0000000400ff7812 */ /* 0x000fe2000782c0ff */
[----:B------:R-:W-:Y:S01]  /*dad0*/  IMAD R0, R77, c[0x0][0x208], RZ ;  /* 0x000082004d007a24 */ /* 0x000fe200078e02ff */
[----:B------:R-:W-:Y:S01]  /*dae0*/  SEL R2, R2, 0xffffffe0, !P0 ;  /* 0xffffffe002027807 */ /* 0x000fe20004000000 */
[----:B------:R-:W-:Y:S01]  /*daf0*/  LDSM.16.M88.4 R180, [R218+0x4000] ;  /* 0x00400000dab4783b */ /* 0x000fe20000000200 */
[----:B------:R-:W-:Y:S01]  /*db00*/  SEL R3, R3, 0xffffffc0, !P1 ;  /* 0xffffffc003037807 */ /* 0x000fe20004800000 */
[----:B------:R-:W-:Y:S01]  /*db10*/  IMAD R4, R136, c[0x0][0x20c], R0 ;  /* 0x0000830088047a24 */ /* 0x000fe200078e0200 */
[----:B------:R-:W-:-:S02]  /*db20*/  IADD3 R0, R218, R2, RZ ;  /* 0x00000002da007210 */ /* 0x000fc40007ffe0ff */
[-C--:B------:R-:W-:Y:S02]  /*db30*/  IADD3 R2, R218, R3.reuse, RZ ;  /* 0x00000003da027210 */ /* 0x080fe40007ffe0ff */
[----:B------:R-:W-:Y:S01]  /*db40*/  IADD3 R3, R0, R3, RZ ;  /* 0x0000000300037210 */ /* 0x000fe20007ffe0ff */
[----:B------:R-:W-:Y:S01]  /*db50*/  LDSM.16.M88.4 R128, [R0] ;  /* 0x000000000080783b */ /* 0x000fe20000000200 */
[----:B------:R-:W-:Y:S02]  /*db60*/  IADD3 R4, R7, R4, RZ ;  /* 0x0000000407047210 */ /* 0x000fe40007ffe0ff */
[----:B------:R-:W-:Y:S01]  /*db70*/  R2P PR, R135, 0x6 ;  /* 0x0000000687007804 */ /* 0x000fe20000000000 */
[----:B------:R1:W-:Y:S01]  /*db80*/  LDSM.16.M88.4 R184, [R0+0x4000] ;  /* 0x0040000000b8783b */ /* 0x0003e20000000200 */
[----:B------:R-:W-:Y:S02]  /*db90*/  ISETP.GE.AND P4, PT, R72, c[0x0][0x1d4], PT ;  /* 0x0000750048007a0c */ /* 0x000fe40003f86270 */
[----:B------:R-:W-:Y:S01]  /*dba0*/  ISETP.GE.AND P5, PT, R86, c[0x0][0x1d4], PT ;  /* 0x0000750056007a0c */ /* 0x000fe20003fa6270 */
[----:B------:R-:W-:Y:S04]  /*dbb0*/  LDSM.16.M88.4 R156, [R2] ;  /* 0x00000000029c783b */ /* 0x000fe80000000200 */
[----:B------:R-:W-:Y:S04]  /*dbc0*/  LDSM.16.M88.4 R188, [R2+0x4000] ;  /* 0x0040000002bc783b */ /* 0x000fe80000000200 */
[----:B------:R-:W-:Y:S01]  /*dbd0*/  LDSM.16.M88.4 R176, [R3] ;  /* 0x0000000003b0783b */ /* 0x000fe20000000200 */
[----:B------:R-:W-:-:S02]  /*dbe0*/  @P1 IADD3 R206, R201, -0x20, RZ ;  /* 0xffffffe0c9ce1810 */ /* 0x000fc40007ffe0ff */
[----:B------:R-:W-:Y:S01]  /*dbf0*/  ISETP.LT.OR P1, PT, R63, 0x1, P4 ;  /* 0x000000013f00780c */ /* 0x000fe20002721670 */
[----:B------:R3:W-:Y:S01]  /*dc00*/  LDSM.16.M88.4 R196, [R3+0x4000] ;  /* 0x0040000003c4783b */ /* 0x0007e20000000200 */
[C---:B------:R-:W-:Y:S02]  /*dc10*/  IADD3 R207, R206.reuse, 0x3000, RZ ;  /* 0x00003000cecf7810 */ /* 0x040fe40007ffe0ff */
[C---:B------:R-:W-:Y:S01]  /*dc20*/  IADD3 R217, R206.reuse, 0x5800, RZ ;  /* 0x00005800ced97810 */ /* 0x040fe20007ffe0ff */
[----:B------:R-:W-:Y:S01]  /*dc30*/  BAR.SYNC.DEFER_BLOCKING 0x0 ;  /* 0x0000000000007b1d */ /* 0x000fe20000010000 */
[----:B------:R-:W-:Y:S01]  /*dc40*/  IADD3 R216, R206, 0x5000, RZ ;  /* 0x00005000ced87810 */ /* 0x000fe20007ffe0ff */
[----:B-1----:R-:W-:Y:S01]  /*dc50*/  IMAD R0, R4, 0x60, RZ ;  /* 0x0000006004007824 */ /* 0x002fe200078e02ff */
[C---:B------:R-:W-:Y:S02]  /*dc60*/  IADD3 R215, R206.reuse, 0x4800, RZ ;  /* 0x00004800ced77810 */ /* 0x040fe40007ffe0ff */
[----:B------:R-:W-:-:S02]  /*dc70*/  IADD3 R214, R206, 0x4000, RZ ;  /* 0x00004000ced67810 */ /* 0x000fc40007ffe0ff */
[C---:B------:R-:W-:Y:S02]  /*dc80*/  IADD3 R213, R206.reuse, 0x3800, RZ ;  /* 0x00003800ced57810 */ /* 0x040fe40007ffe0ff */
[C---:B------:R-:W-:Y:S02]  /*dc90*/  IADD3 R212, R206.reuse, 0x2800, RZ ;  /* 0x00002800ced47810 */ /* 0x040fe40007ffe0ff */
[C---:B------:R-:W-:Y:S02]  /*dca0*/  IADD3 R211, R206.reuse, 0x2000, RZ ;  /* 0x00002000ced37810 */ /* 0x040fe40007ffe0ff */
[C---:B------:R-:W-:Y:S02]  /*dcb0*/  IADD3 R210, R206.reuse, 0x1800, RZ ;  /* 0x00001800ced27810 */ /* 0x040fe40007ffe0ff */
[C---:B------:R-:W-:Y:S02]  /*dcc0*/  IADD3 R209, R206.reuse, 0x1000, RZ ;  /* 0x00001000ced17810 */ /* 0x040fe40007ffe0ff */
[----:B------:R-:W-:Y:S01]  /*dcd0*/  IADD3 R208, R206, 0x800, RZ ;  /* 0x00000800ced07810 */ /* 0x000fe20007ffe0ff */
[----:B---3--:R-:W-:Y:S01]  /*dce0*/  IMAD.WIDE.U32 R2, R6, 0x60, R8 ;  /* 0x0000006006027825 */ /* 0x008fe200078e0008 */
[----:B------:R-:W-:-:S04]  /*dcf0*/  DEPBAR.LE SB0, 0x0 ;  /* 0x000080000000791a */ /* 0x000fc80000000000 */
[----:B------:R-:W-:Y:S01]  /*dd00*/  BAR.SYNC.DEFER_BLOCKING 0x0 ;  /* 0x0000000000007b1d */ /* 0x000fe20000010000 */
[----:B------:R-:W-:Y:S02]  /*dd10*/  LEA R4, P0, R2, c[0x0][0x1f8], 0x1 ;  /* 0x00007e0002047a11 */ /* 0x000fe400078008ff */
[----:B------:R-:W-:-:S04]  /*dd20*/  IADD3 R0, R3, R0, RZ ;  /* 0x0000000003007210 */ /* 0x000fc80007ffe0ff */
[----:B------:R-:W-:Y:S02]  /*dd30*/  LEA.HI.X R5, R2, c[0x0][0x1fc], R0, 0x1, P0 ;  /* 0x00007f0002057a11 */ /* 0x000fe400000f0c00 */
[----:B------:R-:W-:Y:S02]  /*dd40*/  IADD3 R2, P3, R4, UR7, RZ ;  /* 0x0000000704027c10 */ /* 0x000fe4000ff7e0ff */
[----:B------:R-:W-:Y:S02]  /*dd50*/  SEL R0, R78, 0xffffffc0, !P2 ;  /* 0xffffffc04e007807 */ /* 0x000fe40005000000 */
[----:B------:R-:W-:Y:S02]  /*dd60*/  IADD3 R6, P0, R2, UR7, RZ ;  /* 0x0000000702067c10 */ /* 0x000fe4000ff1e0ff */
[----:B------:R-:W-:Y:S02]  /*dd70*/  IADD3.X R3, R5, UR5, RZ, P3, !PT ;  /* 0x0000000505037c10 */ /* 0x000fe40009ffe4ff */
[----:B------:R-:W-:-:S02]  /*dd80*/  ISETP.LT.OR P3, PT, R63, 0x21, P4 ;  /* 0x000000213f00780c */ /* 0x000fc40002761670 */
[----:B------:R-:W-:Y:S02]  /*dd90*/  IADD3.X R7, R3, UR5, RZ, P0, !PT ;  /* 0x0000000503077c10 */ /* 0x000fe400087fe4ff */
[C---:B------:R-:W-:Y:S02]  /*dda0*/  ISETP.LT.OR P0, PT, R63.reuse, 0x1, P5 ;  /* 0x000000013f00780c */ /* 0x040fe40002f01670 */
[----:B------:R-:W-:Y:S01]  /*ddb0*/  ISETP.LT.OR P2, PT, R63, 0x21, P5 ;  /* 0x000000213f00780c */ /* 0x000fe20002f41670 */
[----:B------:R-:W1:Y:S01]  /*ddc0*/  LDSM.16.M88.4 R16, [R201] ;  /* 0x00000000c910783b */ /* 0x000e620000000200 */
[-C--:B------:R-:W-:Y:S02]  /*ddd0*/  IADD3 R200, R201, R0.reuse, RZ ;  /* 0x00000000c9c87210 */ /* 0x080fe40007ffe0ff */
[----:B------:R-:W-:Y:S01]  /*dde0*/  IADD3 R75, R207, R0, RZ ;  /* 0x00000000cf4b7210 */ /* 0x000fe20007ffe0ff */
[----:B------:R-:W-:Y:S04]  /*ddf0*/  LDSM.16.M88.4 R32, [R206] ;  /* 0x00000000ce20783b */ /* 0x000fe80000000200 */
[----:B------:R-:W-:Y:S04]  /*de00*/  LDSM.16.M88.4 R28, [R201+0x1800] ;  /* 0x00180000c91c783b */ /* 0x000fe80000000200 */
[----:B------:R-:W3:Y:S04]  /*de10*/  LDSM.16.M88.4 R12, [R201+0x800] ;  /* 0x00080000c90c783b */ /* 0x000ee80000000200 */
[----:B------:R-:W4:Y:S04]  /*de20*/  LDSM.16.M88.4 R20, [R201+0x1000] ;  /* 0x00100000c914783b */ /* 0x000f280000000200 */
[----:B------:R-:W-:Y:S04]  /*de30*/  LDSM.16.M88.4 R76, [R201+0x2000] ;  /* 0x00200000c94c783b */ /* 0x000fe80000000200 */
[----:B------:R-:W-:Y:S04]  /*de40*/  LDSM.16.M88.4 R92, [R201+0x2800] ;  /* 0x00280000c95c783b */ /* 0x000fe80000000200 */
[----:B------:R-:W4:Y:S04]  /*de50*/  LDSM.16.M88.4 R56, [R206+0x800] ;  /* 0x00080000ce38783b */ /* 0x000f280000000200 */
[----:B------:R-:W4:Y:S04]  /*de60*/  LDSM.16.M88.4 R68, [R206+0x1000] ;  /* 0x00100000ce44783b */ /* 0x000f280000000200 */
[----:B------:R-:W2:Y:S04]  /*de70*/  LDSM.16.M88.4 R64, [R206+0x1800] ;  /* 0x00180000ce40783b */ /* 0x000ea80000000200 */
[----:B------:R-:W-:Y:S01]  /*de80*/  LDSM.16.M88.4 R96, [R206+0x2000] ;  /* 0x00200000ce60783b */ /* 0x000fe20000000200 */
[----:B-1----:R-:W-:Y:S03]  /*de90*/  HMMA.16816.F32.BF16 R40, R124, R18, RZ ;  /* 0x000000127c28723c */ /* 0x002fe600000418ff */
[----:B------:R-:W-:Y:S04]  /*dea0*/  LDSM.16.M88.4 R100, [R206+0x2800] ;  /* 0x00280000ce64783b */ /* 0x000fe80000000200 */
[----:B------:R-:W-:Y:S01]  /*deb0*/  @!PT LDS RZ, [RZ] ;  /* 0x00000000fffff984 */ /* 0x000fe20000000800 */
[----:B------:R-:W-:Y:S01]  /*dec0*/  @!PT LDS RZ, [RZ] ;  /* 0x00000000fffff984 */ /* 0x000fe20000000800 */
[----:B------:R-:W-:Y:S01]  /*ded0*/  @!PT LDS RZ, [RZ] ;  /* 0x00000000fffff984 */ /* 0x000fe20000000800 */
[----:B------:R1:W-:Y:S01]  /*dee0*/  LDGSTS.E.BYPASS.LTC128B.128 [R219+0x100], [R4.64], !P1 ;  /* 0x0010000004db7fae */ /* 0x0003e2000c901d48 */
[----:B------:R-:W-:-:S03]  /*def0*/  ISETP.LT.OR P1, PT, R63, 0x41, P4 ;  /* 0x000000413f00780c */ /* 0x000fc60002721670 */
[----:B------:R1:W-:Y:S01]  /*df00*/  LDGSTS.E.BYPASS.LTC128B.128 [R219+0x3100], [R4.64+0x80], !P0 ;  /* 0x0310008004db7fae */ /* 0x0003e2000c101d48 */
[----:B------:R-:W-:Y:S01]  /*df10*/  ISETP.LT.OR P0, PT, R63, 0x41, P5 ;  /* 0x000000413f00780c */ /* 0x000fe20002f01670 */
[C---:B---3--:R-:W-:Y:S02]  /*df20*/  HMMA.16816.F32.BF16 R36, R124.reuse, R14, RZ ;  /* 0x0000000e7c24723c */ /* 0x048fe400000418ff */
[----:B------:R3:W-:Y:S04]  /*df30*/  LDGSTS.E.BYPASS.LTC128B.128 [R219+0x1100], [R2.64], !P3 ;  /* 0x0110000002db7fae */ /* 0x0007e8000d901d48 */
[----:B------:R3:W-:Y:S02]  /*df40*/  LDGSTS.E.BYPASS.LTC128B.128 [R219+0x4100], [R2.64+0x80], !P2 ;  /* 0x0410008002db7fae */ /* 0x0007e4000d101d48 */
[C---:B------:R-:W-:Y:S02]  /*df50*/  HMMA.16816.F32.BF16 R24, R124.reuse, R12, RZ ;  /* 0x0000000c7c18723c */ /* 0x040fe400000418ff */
[----:B------:R1:W-:Y:S04]  /*df60*/  LDGSTS.E.BYPASS.LTC128B.128 [R219+0x2100], [R6.64], !P1 ;  /* 0x0210000006db7fae */ /* 0x0003e8000c901d48 */
[----:B------:R1:W-:Y:S01]  /*df70*/  LDGSTS.E.BYPASS.LTC128B.128 [R219+0x5100], [R6.64+0x80], !P0 ;  /* 0x0510008006db7fae */ /* 0x0003e2000c101d48 */
[----:B------:R-:W-:Y:S01]  /*df80*/  ISETP.GT.AND P0, PT, R136, R226, PT ;  /* 0x000000e28800720c */ /* 0x000fe20003f04270 */
[----:B----4-:R-:W-:Y:S02]  /*df90*/  HMMA.16816.F32.BF16 R12, R124, R22, RZ ;  /* 0x000000167c0c723c */ /* 0x010fe400000418ff */
[----:B------:R-:W4:Y:S04]  /*dfa0*/  LDSM.16.M88.4 R48, [R200] ;  /* 0x00000000c830783b */ /* 0x000f280000000200 */
[----:B------:R-:W2:Y:S02]  /*dfb0*/  LDSM.16.M88.4 R52, [R75+-0x3000] ;  /* 0xffd000004b34783b */ /* 0x000ea40000000200 */
[C---:B------:R-:W-:Y:S02]  /*dfc0*/  HMMA.16816.F32.BF16 R84, R128.reuse, R58, R36 ;  /* 0x0000003a8054723c */ /* 0x040fe40000041824 */
[----:B------:R-:W2:Y:S04]  /*dfd0*/  LDSM.16.M88.4 R80, [R200+0x800] ;  /* 0x00080000c850783b */ /* 0x000ea80000000200 */
[----:B------:R-:W2:Y:S02]  /*dfe0*/  LDSM.16.M88.4 R36, [R201+0x3000] ;  /* 0x00300000c924783b */ /* 0x000ea40000000200 */
[C---:B------:R-:W-:Y:S02]  /*dff0*/  HMMA.16816.F32.BF16 R24, R128.reuse, R56, R24 ;  /* 0x000000388018723c */ /* 0x040fe40000041818 */
[----:B------:R-:W2:Y:S04]  /*e000*/  LDSM.16.M88.4 R56, [R75+-0x2800] ;  /* 0xffd800004b38783b */ /* 0x000ea80000000200 */
[----:B------:R-:W-:Y:S02]  /*e010*/  LDSM.16.M88.4 R112, [R201+0x3800] ;  /* 0x00380000c970783b */ /* 0x000fe40000000200 */
[----:B------:R-:W-:Y:S02]  /*e020*/  HMMA.16816.F32.BF16 R120, R128, R70, R12 ;  /* 0x000000468078723c */ /* 0x000fe4000004180c */
[----:B------:R-:W-:Y:S04]  /*e030*/  LDSM.16.M88.4 R116, [R200+0x3000] ;  /* 0x00300000c874783b */ /* 0x000fe80000000200 */
[----:B------:R-:W-:Y:S02]  /*e040*/  LDSM.16.M88.4 R108, [R206+0x3800] ;  /* 0x00380000ce6c783b */ /* 0x000fe40000000200 */
[----:B-1----:R-:W-:Y:S02]  /*e050*/  HMMA.16816.F32.BF16 R4, R124, R30, RZ ;  /* 0x0000001e7c04723c */ /* 0x002fe400000418ff */
[----:B------:R-:W0:Y:S01]  /*e060*/  LDGDEPBAR ;  /* 0x00000000000079af */ /* 0x000e220000000000 */
[----:B--2---:R-:W-:-:S04]  /*e070*/  LOP3.LUT R10, R10, 0xfffdffff, RZ, 0xc0, !PT ;  /* 0xfffdffff0a0a7812 */ /* 0x004fc800078ec0ff */
[----:B------:R-:W-:-:S05]  /*e080*/  @P5 LOP3.LUT R10, R10, 0x20000, RZ, 0xfc, !PT ;  /* 0x000200000a0a5812 */ /* 0x000fca00078efcff */
[----:B------:R1:W-:Y:S02]  /*e090*/  STL [R1+0x18], R10 ;  /* 0x0000180a01007387 */ /* 0x0003e40000100800 */
[C---:B-1----:R-:W-:Y:S08]  /*e0a0*/  HMMA.16816.F32.BF16 R8, R124.reuse, R16, RZ ;  /* 0x000000107c08723c */ /* 0x042ff000000418ff */
[----:B------:R-:W-:Y:S08]  /*e0b0*/  HMMA.16816.F32.BF16 R16, R124, R20, RZ ;  /* 0x000000147c10723c */ /* 0x000ff000000418ff */
[C---:B------:R-:W-:Y:S01]  /*e0c0*/  HMMA.16816.F32.BF16 R20, R128.reuse, R34, R40 ;  /* 0x000000228014723c */ /* 0x040fe20000041828 */
[----:B------:R-:W-:Y:S07]  /*e0d0*/  LDSM.16.M88.4 R40, [R200+0x1800] ;  /* 0x00180000c828783b */ /* 0x000fee0000000200 */
[----:B------:R-:W-:Y:S01]  /*e0e0*/  HMMA.16816.F32.BF16 R44, R128, R32, R8 ;  /* 0x00000020802c723c */ /* 0x000fe20000041808 */
[----:B------:R-:W-:Y:S07]  /*e0f0*/  LDSM.16.M88.4 R32, [R200+0x2000] ;  /* 0x00200000c820783b */ /* 0x000fee0000000200 */
[----:B------:R-:W-:Y:S08]  /*e100*/  HMMA.16816.F32.BF16 R8, R124, R28, RZ ;  /* 0x0000001c7c08723c */ /* 0x000ff000000418ff */
[----:B------:R-:W-:Y:S01]  /*e110*/  HMMA.16816.F32.BF16 R88, R128, R68, R16 ;  /* 0x000000448058723c */ /* 0x000fe20000041810 */
[----:B------:R-:W-:Y:S07]  /*e120*/  LDSM.16.M88.4 R68, [R75+-0x2000] ;  /* 0xffe000004b44783b */ /* 0x000fee0000000200 */
[----:B------:R-:W-:Y:S08]  /*e130*/  HMMA.16816.F32.BF16 R28, R124, R76, RZ ;  /* 0x0000004c7c1c723c */ /* 0x000ff000000418ff */
[----:B-----5:R-:W-:Y:S08]  /*e140*/  HMMA.16816.F32.BF16 R132, R128, R64, R8 ;  /* 0x000000408084723c */ /* 0x020ff00000041808 */
[----:B----4-:R-:W-:Y:S08]  /*e150*/  HMMA.16816.F32.BF16 R8, R156, R48, R44 ;  /* 0x000000309c08723c */ /* 0x010ff0000004182c */
[----:B------:R-:W-:Y:S08]  /*e160*/  HMMA.16816.F32.BF16 R64, R128, R66, R4 ;  /* 0x000000428040723c */ /* 0x000ff00000041804 */
[----:B------:R-:W-:Y:S01]  /*e170*/  HMMA.16816.F32.BF16 R4, R156, R50, R20 ;  /* 0x000000329c04723c */ /* 0x000fe20000041814 */
[----:B------:R-:W-:Y:S07]  /*e180*/  LDSM.16.M88.4 R48, [R200+0x1000] ;  /* 0x00100000c830783b */ /* 0x000fee0000000200 */
[----:B------:R-:W-:Y:S08]  /*e190*/  HMMA.16816.F32.BF16 R12, R176, R52, R8 ;  /* 0x00000034b00c723c */ /* 0x000ff00000041808 */
[C---:B------:R-:W-:Y:S01]  /*e1a0*/  HMMA.16816.F32.BF16 R16, R124.reuse, R78, RZ ;  /* 0x0000004e7c10723c */ /* 0x040fe200000418ff */
[----:B------:R-:W1:Y:S07]  /*e1b0*/  LDSM.16.M88.4 R76, [R206+0x3000] ;  /* 0x00300000ce4c783b */ /* 0x000e6e0000000200 */
[----:B------:R-:W-:Y:S08]  /*e1c0*/  HMMA.16816.F32.BF16 R8, R124, R92, RZ ;  /* 0x0000005c7c08723c */ /* 0x000ff000000418ff */
[----:B------:R-:W-:Y:S08]  /*e1d0*/  HMMA.16816.F32.BF16 R44, R156, R80, R24 ;  /* 0x000000509c2c723c */ /* 0x000ff00000041818 */
[----:B------:R-:W-:Y:S08]  /*e1e0*/  HMMA.16816.F32.BF16 R24, R176, R54, R4 ;  /* 0x00000036b018723c */ /* 0x000ff00000041804 */
[----:B------:R-:W-:Y:S01]  /*e1f0*/  HMMA.16816.F32.BF16 R4, R124, R94, RZ ;  /* 0x0000005e7c04723c */ /* 0x000fe200000418ff */
[----:B------:R-:W2:Y:S07]  /*e200*/  LDSM.16.M88.4 R92, [R200+0x2800] ;  /* 0x00280000c85c783b */ /* 0x000eae0000000200 */
[----:B------:R-:W-:Y:S08]  /*e210*/  HMMA.16816.F32.BF16 R20, R180, R36, R12 ;  /* 0x00000024b414723c */ /* 0x000ff0000004180c */
[----:B------:R-:W-:Y:S08]  /*e220*/  HMMA.16816.F32.BF16 R12, R128, R100, R8 ;  /* 0x00000064800c723c */ /* 0x000ff00000041808 */
[----:B------:R-:W-:Y:S01]  /*e230*/  HMMA.16816.F32.BF16 R8, R156, R82, R84 ;  /* 0x000000529c08723c */ /* 0x000fe20000041854 */
[----:B------:R-:W4:Y:S04]  /*e240*/  LDSM.16.M88.4 R80, [R75+-0x1800] ;  /* 0xffe800004b50783b */ /* 0x000f280000000200 */
[----:B------:R-:W-:Y:S03]  /*e250*/  LDSM.16.M88.4 R84, [R75+-0x1000] ;  /* 0xfff000004b54783b */ /* 0x000fe60000000200 */
[C---:B------:R-:W-:Y:S08]  /*e260*/  HMMA.16816.F32.BF16 R104, R128.reuse, R96, R28 ;  /* 0x000000608068723c */ /* 0x040ff0000004181c */
[C---:B------:R-:W-:Y:S08]  /*e270*/  HMMA.16816.F32.BF16 R28, R128.reuse, R98, R16 ;  /* 0x00000062801c723c */ /* 0x040ff00000041810 */
[----:B------:R-:W-:Y:S01]  /*e280*/  HMMA.16816.F32.BF16 R96, R128, R102, R4 ;  /* 0x000000668060723c */ /* 0x000fe20000041804 */
[----:B------:R-:W-:Y:S07]  /*e290*/  LDSM.16.M88.4 R100, [R75+-0x800] ;  /* 0xfff800004b64783b */ /* 0x000fee0000000200 */
[----:B------:R-:W-:Y:S08]  /*e2a0*/  HMMA.16816.F32.BF16 R4, R176, R56, R44 ;  /* 0x00000038b004723c */ /* 0x000ff0000004182c */
[----:B-1----:R-:W-:Y:S08]  /*e2b0*/  HMMA.16816.F32.BF16 R20, R184, R76, R20 ;  /* 0x0000004cb814723c */ /* 0x002ff00000041814 */
[----:B------:R-:W-:Y:S08]  /*e2c0*/  HMMA.16816.F32.BF16 R16, R180, R38, R24 ;  /* 0x00000026b410723c */ /* 0x000ff00000041818 */
[----:B------:R-:W-:Y:S01]  /*e2d0*/  HMMA.16816.F32.BF16 R36, R156, R50, R120 ;  /* 0x000000329c24723c */ /* 0x000fe20000041878 */
[----:B------:R-:W1:Y:S07]  /*e2e0*/  LDSM.16.M88.4 R120, [R75] ;  /* 0x000000004b78783b */ /* 0x000e6e0000000200 */
        /* <DEDUP_REMOVED lines=13> */
[----:B------:R-:W1:Y:S07]  /*e3c0*/  LDSM.16.M88.4 R92, [R200+0x3800] ;  /* 0x00380000c85c783b */ /* 0x000e6e0000000200 */
[----:B------:R-:W-:Y:S08]  /*e3d0*/  HMMA.16816.F32.BF16 R20, R180, R114, R24 ;  /* 0x00000072b414723c */ /* 0x000ff00000041818 */
[----:B------:R-:W-:Y:S08]  /*e3e0*/  HMMA.16816.F32.BF16 R16, R176, R68, R88 ;  /* 0x00000044b010723c */ /* 0x000ff00000041858 */
[----:B------:R-:W-:Y:S08]  /*e3f0*/  HMMA.16816.F32.BF16 R12, R184, R108, R12 ;  /* 0x0000006cb80c723c */ /* 0x000ff0000004180c */
[C---:B----4-:R-:W-:Y:S08]  /*e400*/  HMMA.16816.F32.BF16 R48, R176.reuse, R80, R48 ;  /* 0x00000050b030723c */ /* 0x050ff00000041830 */
[----:B------:R-:W-:Y:S08]  /*e410*/  HMMA.16816.F32.BF16 R64, R176, R82, R64 ;  /* 0x00000052b040723c */ /* 0x000ff00000041840 */
[----:B-1----:R-:W-:Y:S08]  /*e420*/  HMMA.16816.F32.BF16 R24, R196, R120, R4 ;  /* 0x00000078c418723c */ /* 0x002ff00000041804 */
[----:B------:R-:W-:Y:S01]  /*e430*/  HMMA.16816.F32.BF16 R80, R176, R100, R40 ;  /* 0x00000064b050723c */ /* 0x000fe20000041828 */
[----:B------:R-:W1:Y:S07]  /*e440*/  LDSM.16.M88.4 R40, [R206+0x4000] ;  /* 0x00400000ce28783b */ /* 0x000e6e0000000200 */
[----:B------:R-:W-:Y:S08]  /*e450*/  HMMA.16816.F32.BF16 R4, R188, R118, R8 ;  /* 0x00000076bc04723c */ /* 0x000ff00000041808 */
[----:B------:R-:W-:Y:S01]  /*e460*/  HMMA.16816.F32.BF16 R36, R176, R70, R36 ;  /* 0x00000046b024723c */ /* 0x000fe20000041824 */
[----:B------:R-:W-:-:S04]  /*e470*/  FMUL.FTZ R0, R24, c[0x0][0x320] ;  /* 0x0000c80018007a20 */ /* 0x000fc80000410000 */
[----:B------:R4:W1:Y:S03]  /*e480*/  MUFU.TANH R98, R0 ;  /* 0x0000000000627308 */ /* 0x0008660000002400 */
[----:B------:R-:W-:Y:S01]  /*e490*/  HMMA.16816.F32.BF16 R68, R176, R84, R52 ;  /* 0x00000054b044723c */ /* 0x000fe20000041834 */
[----:B------:R-:W1:Y:S07]  /*e4a0*/  LDSM.16.M88.4 R52, [R75+0x800] ;  /* 0x000800004b34783b */ /* 0x000e6e0000000200 */
[----:B------:R-:W-:Y:S01]  /*e4b0*/  HMMA.16816.F32.BF16 R20, R184, R110, R20 ;  /* 0x0000006eb814723c */ /* 0x000fe20000041814 */
[----:B----4-:R-:W-:-:S07]  /*e4c0*/  FMUL.FTZ R0, R25, c[0x0][0x320] ;  /* 0x0000c80019007a20 */ /* 0x010fce0000410000 */
[----:B--2---:R-:W-:Y:S01]  /*e4d0*/  HMMA.16816.F32.BF16 R8, R180, R32, R16 ;  /* 0x00000020b408723c */ /* 0x004fe20000041810 */
[----:B------:R2:W4:Y:S07]  /*e4e0*/  MUFU.TANH R96, R0 ;  /* 0x0000000000607308 */ /* 0x00052e0000002400 */
[----:B------:R-:W-:Y:S08]  /*e4f0*/  HMMA.16816.F32.BF16 R16, R188, R92, R12 ;  /* 0x0000005cbc10723c */ /* 0x000ff0000004180c */
[----:B------:R-:W-:Y:S01]  /*e500*/  HMMA.16816.F32.BF16 R100, R176, R102, R28 ;  /* 0x00000066b064723c */ /* 0x000fe2000004181c */
[----:B------:R-:W3:Y:S01]  /*e510*/  LDSM.16.M88.4 R28, [R200+0x4000] ;  /* 0x00400000c81c783b */ /* 0x000ee20000000200 */
[----:B--2---:R-:W-:-:S04]  /*e520*/  FMUL.FTZ R0, R26, c[0x0][0x320] ;  /* 0x0000c8001a007a20 */ /* 0x004fc80000410000 */
[----:B------:R2:W1:Y:S02]  /*e530*/  MUFU.TANH R99, R0 ;  /* 0x0000000000637308 */ /* 0x0004640000002400 */
[----:B------:R-:W-:Y:S08]  /*e540*/  HMMA.16816.F32.BF16 R12, R196, R122, R4 ;  /* 0x0000007ac40c723c */ /* 0x000ff00000041804 */
[----:B------:R-:W-:Y:S01]  /*e550*/  HMMA.16816.F32.BF16 R32, R180, R34, R36 ;  /* 0x00000022b420723c */ /* 0x000fe20000041824 */
[----:B------:R-:W3:Y:S01]  /*e560*/  LDSM.16.M88.4 R36, [R206+0x4800] ;  /* 0x00480000ce24783b */ /* 0x000ee20000000200 */
[----:B--2---:R-:W-:-:S06]  /*e570*/  FMUL.FTZ R0, R27, c[0x0][0x320] ;  /* 0x0000c8001b007a20 */ /* 0x004fcc0000410000 */
[----:B------:R-:W-:Y:S01]  /*e580*/  HMMA.16816.F32.BF16 R4, R188, R94, R20 ;  /* 0x0000005ebc04723c */ /* 0x000fe20000041814 */
[----:B------:R2:W2:Y:S07]  /*e590*/  MUFU.TANH R97, R0 ;  /* 0x0000000000617308 */ /* 0x0004ae0000002400 */
[----:B-1----:R-:W-:Y:S08]  /*e5a0*/  HMMA.16816.F32.BF16 R8, R184, R40, R8 ;  /* 0x00000028b808723c */ /* 0x002ff00000041808 */
[----:B------:R-:W-:Y:S01]  /*e5b0*/  HMMA.16816.F32.BF16 R24, R196, R52, R16 ;  /* 0x00000034c418723c */ /* 0x000fe20000041810 */
[----:B--2---:R-:W-:-:S04]  /*e5c0*/  FMUL.FTZ R0, R12, c[0x0][0x320] ;  /* 0x0000c8000c007a20 */ /* 0x004fc80000410000 */
[----:B------:R1:W2:Y:S03]  /*e5d0*/  MUFU.TANH R92, R0 ;  /* 0x00000000005c7308 */ /* 0x0002a60000002400 */
[----:B------:R-:W-:Y:S01]  /*e5e0*/  HMMA.16816.F32.BF16 R84, R176, R86, R44 ;  /* 0x00000056b054723c */ /* 0x000fe2000004182c */
[----:B------:R-:W-:Y:S07]  /*e5f0*/  LDSM.16.M88.4 R44, [R75+0x1000] ;  /* 0x001000004b2c783b */ /* 0x000fee0000000200 */
[----:B------:R-:W-:Y:S01]  /*e600*/  HMMA.16816.F32.BF16 R56, R180, R76, R48 ;  /* 0x0000004cb438723c */ /* 0x000fe20000041830 */
[----:B------:R-:W2:Y:S01]  /*e610*/  LDSM.16.M88.4 R48, [R201+0x5000] ;  /* 0x00500000c930783b */ /* 0x000ea20000000200 */
        /* <DEDUP_REMOVED lines=8> */
[C---:B---3--:R-:W-:Y:S08]  /*e6a0*/  HMMA.16816.F32.BF16 R16, R188.reuse, R28, R8 ;  /* 0x0000001cbc10723c */ /* 0x048ff00000041808 */
[----:B------:R-:W-:Y:S01]  /*e6b0*/  HMMA.16816.F32.BF16 R8, R188, R30, R20 ;  /* 0x0000001ebc08723c */ /* 0x000fe20000041814 */
[----:B------:R-:W-:Y:S01]  /*e6c0*/  LDSM.16.M88.4 R28, [R206+0x5000] ;  /* 0x00500000ce1c783b */ /* 0x000fe20000000200 */
[----:B-1----:R-:W-:-:S06]  /*e6d0*/  FMUL.FTZ R0, R15, c[0x0][0x320] ;  /* 0x0000c8000f007a20 */ /* 0x002fcc0000410000 */
[C---:B------:R-:W-:Y:S01]  /*e6e0*/  HMMA.16816.F32.BF16 R12, R184.reuse, R36, R56 ;  /* 0x00000024b80c723c */ /* 0x040fe20000041838 */
[----:B------:R-:W1:Y:S01]  /*e6f0*/  LDSM.16.M88.4 R56, [R201+0x5800] ;  /* 0x00580000c938783b */ /* 0x000e620000000200 */
[----:B------:R3:W1:Y:S06]  /*e700*/  MUFU.TANH R93, R0 ;  /* 0x00000000005d7308 */ /* 0x00066c0000002400 */
[----:B------:R-:W-:Y:S01]  /*e710*/  HMMA.16816.F32.BF16 R20, R184, R38, R64 ;  /* 0x00000026b814723c */ /* 0x000fe20000041840 */
[----:B------:R-:W4:Y:S07]  /*e720*/  LDSM.16.M88.4 R36, [R75+0x1800] ;  /* 0x001800004b24783b */ /* 0x000f2e0000000200 */
[----:B--2---:R-:W-:Y:S01]  /*e730*/  HMMA.16816.F32.BF16 R68, R180, R48, R68 ;  /* 0x00000030b444723c */ /* 0x004fe20000041844 */
[----:B---3--:R-:W-:-:S04]  /*e740*/  FMUL.FTZ R0, R24, c[0x0][0x320] ;  /* 0x0000c80018007a20 */ /* 0x008fc80000410000 */
[----:B------:R2:W3:Y:S03]  /*e750*/  MUFU.TANH R88, R0 ;  /* 0x0000000000587308 */ /* 0x0004e60000002400 */
[----:B------:R-:W-:Y:S01]  /*e760*/  HMMA.16816.F32.BF16 R32, R180, R50, R84 ;  /* 0x00000032b420723c */ /* 0x000fe20000041854 */
[----:B------:R-:W-:Y:S01]  /*e770*/  LDSM.16.M88.4 R48, [R206+0x5800] ;  /* 0x00580000ce30783b */ /* 0x000fe20000000200 */
[----:B--2---:R-:W-:-:S06]  /*e780*/  FMUL.FTZ R0, R25, c[0x0][0x320] ;  /* 0x0000c80019007a20 */ /* 0x004fcc0000410000 */
[----:B-1----:R-:W-:Y:S01]  /*e790*/  HMMA.16816.F32.BF16 R52, R180, R56, R80 ;  /* 0x00000038b434723c */ /* 0x002fe20000041850 */
[----:B------:R1:W2:Y:S02]  /*e7a0*/  MUFU.TANH R79, R0 ;  /* 0x00000000004f7308 */ /* 0x0002a40000002400 */
        /* <DEDUP_REMOVED lines=19> */
[----:B----4-:R-:W-:Y:S01]  /*e8e0*/  HMMA.16816.F32.BF16 R20, R196, R36, R16 ;  /* 0x00000024c414723c */ /* 0x010fe20000041810 */
[----:B--2---:R-:W-:-:S04]  /*e8f0*/  FMUL.FTZ R0, R24, c[0x0][0x320] ;  /* 0x0000c80018007a20 */ /* 0x004fc80000410000 */
[----:B------:R2:W4:Y:S11]  /*e900*/  MUFU.TANH R66, R0 ;  /* 0x0000000000427308 */ /* 0x0005360000002400 */
        /* <DEDUP_REMOVED lines=88> */
[----:B------:R-:W-:-:S04]  /*ee90*/  USHF.L.U64.HI UR5, UR4, UR6, UR5 ;  /* 0x0000000604057299 */ /* 0x000fc80008010205 */
[----:B------:R-:W-:Y:S02]  /*eea0*/  IMAD R4, R2, c[0x0][0x1e0], RZ ;  /* 0x0000780002047a24 */ /* 0x000fe400078e02ff */
[----:B------:R-:W-:-:S04]  /*eeb0*/  IMAD.WIDE.U32 R2, R0, c[0x0][0x1e0], RZ ;  /* 0x0000780000027a25 */ /* 0x000fc800078e00ff */
[----:B------:R-:W-:Y:S02]  /*eec0*/  IMAD R0, R0, c[0x0][0x1e4], R4 ;  /* 0x0000790000007a24 */ /* 0x000fe400078e0204 */
[----:B------:R-:W-:-:S04]  /*eed0*/  IMAD.WIDE.U32 R6, R2, 0x60, R138 ;  /* 0x0000006002067825 */ /* 0x000fc800078e008a */
[----:B------:R-:W-:Y:S01]  /*eee0*/  IMAD.IADD R0, R3, 0x1, R0 ;  /* 0x0000000103007824 */ /* 0x000fe200078e0200 */
[----:B------:R-:W-:-:S03]  /*eef0*/  LEA R4, P0, R6, c[0x0][0x1c8], 0x1 ;  /* 0x0000720006047a11 */ /* 0x000fc600078008ff */
[----:B------:R-:W-:Y:S01]  /*ef00*/  IMAD R0, R0, 0x60, RZ ;  /* 0x0000006000007824 */ /* 0x000fe200078e02ff */
[----:B------:R-:W-:-:S03]  /*ef10*/  IADD3 R2, P2, R4, UR7, RZ ;  /* 0x0000000704027c10 */ /* 0x000fc6000ff5e0ff */
[----:B------:R-:W-:-:S05]  /*ef20*/  IMAD.IADD R0, R7, 0x1, R0 ;  /* 0x0000000107007824 */ /* 0x000fca00078e0200 */
        /* <DEDUP_REMOVED lines=13> */
.L_x_792:
[----:B--234-:R-:W-:Y:S05]  /*f000*/  BSYNC B0 ;  /* 0x0000000000007941 */ /* 0x01cfea0003800000 */
.L_x_791:
[----:B-1----:R-:W2:Y:S04]  /*f010*/  LDL R0, [R1+0x1c] ;  /* 0x00001c0001007983 */ /* 0x002ea80000100800 */
[----:B------:R-:W3:Y:S01]  /*f020*/  LDL R8, [R1+0x4] ;  /* 0x0000040001087983 */ /* 0x000ee20000100800 */
[----:B------:R-:W-:Y:S01]  /*f030*/  ISETP.NE.AND P0, PT, R142, 0x1, PT ;  /* 0x000000018e00780c */ /* 0x000fe20003f05270 */
[----:B------:R-:W-:-:S02]  /*f040*/  ULDC UR4, c[0x0][0x324] ;  /* 0x0000c90000047ab9 */ /* 0x000fc40000000800 */
[----:B------:R-:W-:Y:S01]  /*f050*/  ULOP3.LUT UR4, URZ, UR4, URZ, 0x33, !UPT ;  /* 0x000000043f047292 */ /* 0x000fe2000f8e333f */
[----:B------:R-:W0:Y:S01]  /*f060*/  LDGDEPBAR ;  /* 0x00000000000079af */ /* 0x000e220000000000 */
[----:B--2---:R-:W-:-:S08]  /*f070*/  IMAD.IADD R0, R0, 0x1, R146 ;  /* 0x0000000100007824 */ /* 0x004fd000078e0292 */
[----:B------:R-:W-:-:S04]  /*f080*/  @P0 IMAD.HI.U32 R2, R0, c[0x0][0x2c8], RZ ;  /* 0x0000b20000020a27 */ /* 0x000fc800078e00ff */
[----:B------:R-:W-:Y:S01]  /*f090*/  IMAD.MOV.U32 R4, RZ, RZ, R0 ;  /* 0x000000ffff047224 */ /* 0x000fe200078e0000 */
[----:B------:R-:W-:Y:S01]  /*f0a0*/  @P0 SHF.R.U32.HI R4, RZ, c[0x0][0x2cc], R2 ;  /* 0x0000b300ff040a19 */ /* 0x000fe20000011602 */
[----:B------:R-:W-:Y:S01]  /*f0b0*/  IMAD.IADD R0, R140, 0x1, R60 ;  /* 0x000000018c007824 */ /* 0x000fe200078e023c */
[----:B------:R-:W-:-:S03]  /*f0c0*/  ISETP.GE.AND P0, PT, R141, 0x1, PT ;  /* 0x000000018d00780c */ /* 0x000fc60003f06270 */
[----:B------:R-:W1:Y:S01]  /*f0d0*/  SHFL.IDX PT, R3, R4, RZ, 0x1c1f ;  /* 0x001c1fff04037589 */ /* 0x000e6200000e0000 */
[C---:B---3--:R-:W-:Y:S02]  /*f0e0*/  IADD3 R2, -R8.reuse, 0x1, R0 ;  /* 0x0000000108027810 */ /* 0x048fe40007ffe100 */
[----:B------:R-:W-:Y:S01]  /*f0f0*/  IADD3 R7, -R8, R0, RZ ;  /* 0x0000000008077210 */ /* 0x000fe20007ffe1ff */
[----:B------:R-:W-:Y:S02]  /*f100*/  IMAD.IADD R8, R60, 0x1, -R8 ;  /* 0x000000013c087824 */ /* 0x000fe400078e0a08 */
[----:B------:R-:W-:-:S05]  /*f110*/  IMAD.IADD R2, R2, 0x1, -R137 ;  /* 0x0000000102027824 */ /* 0x000fca00078e0a89 */
[C---:B------:R-:W-:Y:S02]  /*f120*/  IADD3 R5, R2.reuse, c[0x0][0x328], RZ ;  /* 0x0000ca0002057a10 */ /* 0x040fe40007ffe0ff */
[----:B------:R-:W-:-:S03]  /*f130*/  IADD3 R6, R2, UR4, RZ ;  /* 0x0000000402067c10 */ /* 0x000fc6000fffe0ff */
[----:B-1----:R-:W-:Y:S01]  /*f140*/  IMAD.IADD R2, R5, 0x1, R3 ;  /* 0x0000000105027824 */ /* 0x002fe200078e0203 */
[----:B------:R-:W-:-:S04]  /*f150*/  IADD3 R0, R6, R3, RZ ;  /* 0x0000000306007210 */ /* 0x000fc80007ffe0ff */
[----:B------:R-:W-:Y:S01]  /*f160*/  IMNMX R2, R7, R2, PT ;  /* 0x0000000207027217 */ /* 0x000fe20003800200 */
[----:B------:R-:W-:Y:S05]  /*f170*/  @!P0 BRA `(.L_x_793) ;  /* 0x0000014000008947 */ /* 0x000fea0003800000 */
[----:B------:R-:W-:Y:S01]  /*f180*/  IADD3 R3, -R137, R140, R3 ;  /* 0x0000008c89037210 */ /* 0x000fe20007ffe103 */
[----:B------:R-:W-:Y:S03]  /*f190*/  BSSY B0, `(.L_x_794) ;  /* 0x000000e000007945 */ /* 0x000fe60003800000 */
        /* <DEDUP_REMOVED lines=9> */
.L_x_795:
[----:B------:R-:W-:-:S04]  /*f230*/  MOV R9, c[0x0][0x32c] ;  /* 0x0000cb0000097a02 */ /* 0x000fc80000000f00 */
[----:B------:R-:W-:-:S13]  /*f240*/  ISETP.NE.AND P0, PT, R9, 0x1, PT ;  /* 0x000000010900780c */ /* 0x000fda0003f05270 */
[----:B------:R-:W-:-:S05]  /*f250*/  @P0 IMAD.HI.U32 R9, R3, c[0x0][0x330], RZ ;  /* 0x0000cc0003090a27 */ /* 0x000fca00078e00ff */
[----:B------:R-:W-:Y:S02]  /*f260*/  @P0 SHF.R.U32.HI R3, RZ, c[0x0][0x334], R9 ;  /* 0x0000cd00ff030a19 */ /* 0x000fe40000011609 */
.L_x_796:
[----:B------:R-:W-:Y:S05]  /*f270*/  BSYNC B0 ;  /* 0x0000000000007941 */ /* 0x000fea0003800000 */
.L_x_794:
[----:B------:R-:W-:-:S05]  /*f280*/  IMAD R3, R3, c[0x0][0x32c], R8 ;  /* 0x0000cb0003037a24 */ /* 0x000fca00078e0208 */
[----:B------:R-:W-:Y:S02]  /*f290*/  IADD3 R9, R3, c[0x0][0x32c], RZ ;  /* 0x0000cb0003097a10 */ /* 0x000fe40007ffe0ff */
[----:B------:R-:W-:Y:S02]  /*f2a0*/  IMNMX R0, R0, R3, !PT ;  /* 0x0000000300007217 */ /* 0x000fe40007800200 */
[----:B------:R-:W-:Y:S02]  /*f2b0*/  IMNMX R2, R2, R9, PT ;  /* 0x0000000902027217 */ /* 0x000fe40003800200 */
.L_x_793:
[C---:B------:R-:W-:Y:S01]  /*f2c0*/  ISETP.GE.AND P0, PT, R60.reuse, 0x9, PT ;  /* 0x000000093c00780c */ /* 0x040fe20003f06270 */
[----:B------:R-:W1:Y:S01]  /*f2d0*/  SHFL.IDX PT, R3, R4, 0x1, 0x1c1f ;  /* 0x003c1f0004037f89 */ /* 0x000e6200000e0000 */
        /* <DEDUP_REMOVED lines=67> */
[----:B------:R-:W-:Y:S02]  /*f710*/  ISETP.GE.AND P5, PT, R60, 0x41, PT ;  /* 0x000000413c00780c */ /* 0x000fe40003fa6270 */
[----:B------:R-:W-:-:S02]  /*f720*/  FSEL R161, R49, -INF , !P0 ;  /* 0xff80000031a17808 */ /* 0x000fc40004000000 */
[----:B------:R-:W-:Y:S02]  /*f730*/  ISETP.GT.AND P0, PT, R0, 0x39, !P6 ;  /* 0x000000390000780c */ /* 0x000fe40007704270 */
[----:B------:R-:W-:Y:S02]  /*f740*/  ISETP.GE.AND P4, PT, R60, 0x42, PT ;  /* 0x000000423c00780c */ /* 0x000fe40003f86270 */
        /* <DEDUP_REMOVED lines=13> */
[----:B------:R-:W-:-:S04]  /*f820*/  ISETP.GT.AND P0, PT, R0, 0x48, !P3 ;  /* 0x000000480000780c */ /* 0x000fc80005f04270 */
[----:B------:R-:W-:-:S04]  /*f830*/  ISETP.LT.OR P0, PT, R2, 0x49, P0 ;  /* 0x000000490200780c */ /* 0x000fc80000701670 */
[----:B------:R-:W-:Y:S02]  /*f840*/  FSEL R169, R36, -INF , !P0 ;  /* 0xff80000024a97808 */ /* 0x000fe40004000000 */
[----:B------:R-:W-:-:S04]  /*f850*/  ISETP.GT.AND P0, PT, R0, 0x49, !P2 ;  /* 0x000000490000780c */ /* 0x000fc80005704270 */
[----:B------:R-:W-:-:S04]  /*f860*/  ISETP.LT.OR P0, PT, R2, 0x4a, P0 ;  /* 0x0000004a0200780c */ /* 0x000fc80000701670 */
        /* <DEDUP_REMOVED lines=16> */
[----:B------:R-:W-:-:S04]  /*f970*/  ISETP.GT.AND P0, PT, R0, RZ, !P1 ;  /* 0x000000ff0000720c */ /* 0x000fc80004f04270 */
[----:B------:R-:W-:-:S04]  /*f980*/  ISETP.LT.OR P0, PT, R2, 0x1, P0 ;  /* 0x000000010200780c */ /* 0x000fc80000701670 */
[----:B------:R-:W-:Y:S02]  /*f990*/  FSEL R27, R98, -INF , !P0 ;  /* 0xff800000621b7808 */ /* 0x000fe40004000000 */
[----:B------:R-:W-:-:S04]  /*f9a0*/  ISETP.GE.AND P0, PT, R60, 0x5a, PT ;  /* 0x0000005a3c00780c */ /* 0x000fc80003f06270 */
[----:B------:R-:W-:Y:S02]  /*f9b0*/  P2R R9, PR, RZ, 0x1 ;  /* 0x00000001ff097803 */ /* 0x000fe40000000000 */
[----:B------:R-:W-:Y:S01]  /*f9c0*/  ISETP.GT.AND P0, PT, R0, 0x59, !P0 ;  /* 0x000000590000780c */ /* 0x000fe20004704270 */
[----:B-1----:R-:W-:-:S03]  /*f9d0*/  IMAD.IADD R0, R6, 0x1, R3 ;  /* 0x0000000106007824 */ /* 0x002fc600078e0203 */
[----:B------:R-:W-:Y:S01]  /*f9e0*/  ISETP.LT.OR P0, PT, R2, 0x5a, P0 ;  /* 0x0000005a0200780c */ /* 0x000fe20000701670 */
[----:B------:R-:W-:-:S03]  /*f9f0*/  IMAD.IADD R2, R5, 0x1, R3 ;  /* 0x0000000105027824 */ /* 0x000fc600078e0203 */
[----:B------:R-:W-:Y:S02]  /*fa00*/  FSEL R220, R31, -INF , !P0 ;  /* 0xff8000001fdc7808 */ /* 0x000fe40004000000 */
[----:B------:R-:W-:Y:S02]  /*fa10*/  ISETP.GE.AND P0, PT, R141, 0x1, PT ;  /* 0x000000018d00780c */ /* 0x000fe40003f06270 */
[----:B------:R-:W-:-:S11]  /*fa20*/  IMNMX R2, R7, R2, PT ;  /* 0x0000000207027217 */ /* 0x000fd60003800200 */
        /* <DEDUP_REMOVED lines=12> */
.L_x_799:
[----:B------:R-:W-:-:S04]  /*faf0*/  MOV R4, c[0x0][0x32c] ;  /* 0x0000cb0000047a02 */ /* 0x000fc80000000f00 */
[----:B------:R-:W-:-:S13]  /*fb00*/  ISETP.NE.AND P0, PT, R4, 0x1, PT ;  /* 0x000000010400780c */ /* 0x000fda0003f05270 */
[----:B------:R-:W-:-:S05]  /*fb10*/  @P0 IMAD.HI.U32 R4, R3, c[0x0][0x330], RZ ;  /* 0x0000cc0003040a27 */ /* 0x000fca00078e00ff */
[----:B------:R-:W-:Y:S02]  /*fb20*/  @P0 SHF.R.U32.HI R3, RZ, c[0x0][0x334], R4 ;  /* 0x0000cd00ff030a19 */ /* 0x000fe40000011604 */
.L_x_800:
[----:B------:R-:W-:Y:S05]  /*fb30*/  BSYNC B0 ;  /* 0x0000000000007941 */ /* 0x000fea0003800000 */
.L_x_798:
[----:B------:R-:W-:-:S05]  /*fb40*/  IMAD R3, R3, c[0x0][0x32c], R8 ;  /* 0x0000cb0003037a24 */ /* 0x000fca00078e0208 */
[----:B------:R-:W-:Y:S02]  /*fb50*/  IADD3 R4, R3, c[0x0][0x32c], RZ ;  /* 0x0000cb0003047a10 */ /* 0x000fe40007ffe0ff */
[----:B------:R-:W-:Y:S02]  /*fb60*/  IMNMX R0, R0, R3, !PT ;  /* 0x0000000300007217 */ /* 0x000fe40007800200 */
[----:B------:R-:W-:Y:S02]  /*fb70*/  IMNMX R2, R2, R4, PT ;  /* 0x0000000402027217 */ /* 0x000fe40003800200 */
.L_x_797:
        /* <DEDUP_REMOVED lines=43> */
[----:B------:R-:W-:Y:S01]  /*fe30*/  FMNMX.FTZ R3, R171, R3, !PT ;  /* 0x00000003ab037209 */ /* 0x000fe20007810000 */
[----:B------:R-:W-:Y:S01]  /*fe40*/  LDSM.16.MT88.4 R20, [R204] ;  /* 0x00000000cc14783b */ /* 0x000fe20000004200 */
        /* <DEDUP_REMOVED lines=9> */
[----:B------:R-:W-:-:S03]  /*fee0*/  ISETP.LT.OR P0, PT, R2, 0x21, P0 ;  /* 0x000000210200780c */ /* 0x000fc60000701670 */
[----:B------:R-:W1:Y:S01]  /*fef0*/  SHFL.BFLY PT, R5, R3, 0x2, 0x1f ;  /* 0x0c401f0003057f89 */ /* 0x000e6200000e0000 */
        /* <DEDUP_REMOVED lines=26> */
[----:B------:R-:W-:Y:S02]  /*100a0*/  ISETP.GT.AND P0, PT, R0, 0x39, !P6 ;  /* 0x000000390000780c */ /* 0x000fe40007704270 */
[----:B------:R-:W-:Y:S02]  /*100b0*/  ISETP.NE.AND P6, PT, R9, RZ, PT ;  /* 0x000000ff0900720c */ /* 0x000fe40003fc5270 */
        /* <DEDUP_REMOVED lines=8> */
[----:B------:R-:W-:Y:S01]  /*10140*/  ISETP.LT.OR P0, PT, R2, 0x42, P0 ;  /* 0x000000420200780c */ /* 0x000fe20000701670 */
[----:B------:R-:W-:Y:S03]  /*10150*/  LDSM.16.MT88.4 R8, [R203] ;  /* 0x00000000cb08783b */ /* 0x000fe60000004200 */
[----:B------:R-:W-:-:S02]  /*10160*/  FSEL R164, R43, -INF , !P0 ;  /* 0xff8000002ba47808 */ /* 0x000fc40004000000 */
[----:B------:R-:W-:Y:S02]  /*10170*/  ISETP.GT.AND P0, PT, R0, 0x48, !P3 ;  /* 0x000000480000780c */ /* 0x000fe40005f04270 */
[----:B------:R-:W-:Y:S02]  /*10180*/  ISETP.NE.AND P3, PT, R12, RZ, PT ;  /* 0x000000ff0c00720c */ /* 0x000fe40003f65270 */
[----:B------:R-:W-:Y:S01]  /*10190*/  ISETP.LT.OR P0, PT, R2, 0x49, P0 ;  /* 0x000000490200780c */ /* 0x000fe20000701670 */
[----:B------:R-:W-:Y:S03]  /*101a0*/  LDSM.16.MT88.4 R12, [R205] ;  /* 0x00000000cd0c783b */ /* 0x000fe60000004200 */
[----:B------:R-:W-:Y:S02]  /*101b0*/  FSEL R166, R40, -INF , !P0 ;  /* 0xff80000028a67808 */ /* 0x000fe40004000000 */
[C---:B------:R-:W-:Y:S01]  /*101c0*/  ISETP.GT.AND P0, PT, R0.reuse, 0x49, !P2 ;  /* 0x000000490000780c */ /* 0x040fe20005704270 */
[----:B------:R-:W-:Y:S01]  /*101d0*/  LDSM.16.MT88.4 R40, [R203+0x3000] ;  /* 0x00300000cb28783b */ /* 0x000fe20000004200 */
[----:B------:R-:W-:-:S02]  /*101e0*/  ISETP.GT.AND P2, PT, R0, 0x51, !P4 ;  /* 0x000000510000780c */ /* 0x000fc40006744270 */
[C---:B------:R-:W-:Y:S02]  /*101f0*/  ISETP.LT.OR P0, PT, R2.reuse, 0x4a, P0 ;  /* 0x0000004a0200780c */ /* 0x040fe40000701670 */
[----:B------:R-:W-:Y:S02]  /*10200*/  ISETP.LT.OR P2, PT, R2, 0x52, P2 ;  /* 0x000000520200780c */ /* 0x000fe40001741670 */
[----:B------:R-:W-:Y:S02]  /*10210*/  FSEL R168, R39, -INF , !P0 ;  /* 0xff80000027a87808 */ /* 0x000fe40004000000 */
[C---:B------:R-:W-:Y:S02]  /*10220*/  ISETP.GT.AND P0, PT, R0.reuse, RZ, !P1 ;  /* 0x000000ff0000720c */ /* 0x040fe40004f04270 */
[----:B------:R-:W-:Y:S02]  /*10230*/  ISETP.GT.AND P1, PT, R0, 0x58, !P5 ;  /* 0x000000580000780c */ /* 0x000fe40006f24270 */
[----:B------:R-:W-:-:S02]  /*10240*/  ISETP.LT.OR P0, PT, R2, 0x1, P0 ;  /* 0x000000010200780c */ /* 0x000fc40000701670 */
[----:B------:R-:W-:Y:S02]  /*10250*/  ISETP.LT.OR P1, PT, R2, 0x59, P1 ;  /* 0x000000590200780c */ /* 0x000fe40000f21670 */
[----:B------:R-:W-:Y:S02]  /*10260*/  FSEL R6, R99, -INF , !P0 ;  /* 0xff80000063067808 */ /* 0x000fe40004000000 */
[----:B------:R-:W-:Y:S02]  /*10270*/  ISETP.GT.AND P0, PT, R0, 0x50, !P3 ;  /* 0x000000500000780c */ /* 0x000fe40005f04270 */
[----:B------:R-:W-:Y:S02]  /*10280*/  FMNMX.FTZ R4, R6, R7, !PT ;  /* 0x0000000706047209 */ /* 0x000fe40007810000 */
[----:B------:R-:W-:Y:S02]  /*10290*/  ISETP.LT.OR P0, PT, R2, 0x51, P0 ;  /* 0x000000510200780c */ /* 0x000fe40000701670 */
[----:B------:R-:W-:-:S02]  /*102a0*/  FMNMX.FTZ R4, R25, R4, !PT ;  /* 0x0000000419047209 */ /* 0x000fc40007810000 */
[----:B------:R-:W-:Y:S02]  /*102b0*/  FSEL R172, R50, -INF , !P0 ;  /* 0xff80000032ac7808 */ /* 0x000fe40004000000 */
[----:B------:R-:W-:Y:S02]  /*102c0*/  FMNMX.FTZ R4, R24, R4, !PT ;  /* 0x0000000418047209 */ /* 0x000fe40007810000 */
[----:B------:R-:W-:Y:S02]  /*102d0*/  ISETP.GT.AND P0, PT, R0, 0x59, !P6 ;  /* 0x000000590000780c */ /* 0x000fe40007704270 */
[----:B------:R-:W-:Y:S02]  /*102e0*/  FMNMX.FTZ R4, R36, R4, !PT ;  /* 0x0000000424047209 */ /* 0x000fe40007810000 */
[----:B------:R-:W-:Y:S02]  /*102f0*/  FSEL R173, R48, -INF , !P2 ;  /* 0xff80000030ad7808 */ /* 0x000fe40005000000 */
[----:B------:R-:W-:-:S02]  /*10300*/  FMNMX.FTZ R4, R31, R4, !PT ;  /* 0x000000041f047209 */ /* 0x000fc40007810000 */
[----:B------:R-:W-:Y:S02]  /*10310*/  ISETP.LT.OR P0, PT, R2, 0x5a, P0 ;  /* 0x0000005a0200780c */ /* 0x000fe40000701670 */
[----:B------:R-:W-:Y:S02]  /*10320*/  FMNMX.FTZ R4, R60, R4, !PT ;  /* 0x000000043c047209 */ /* 0x000fe40007810000 */
[----:B------:R-:W-:Y:S02]  /*10330*/  FSEL R175, R46, -INF , !P1 ;  /* 0xff8000002eaf7808 */ /* 0x000fe40004800000 */
        /* <DEDUP_REMOVED lines=27> */
[----:B------:R-:W-:-:S04]  /*104f0*/  FFMA.FTZ R0, R27, c[0x0][0x2d0], -R2 ;  /* 0x0000b4001b007a23 */ /* 0x000fc80000010802 */
[----:B------:R2:W-:Y:S01]  /*10500*/  MUFU.EX2 R251, R0 ;  /* 0x0000000000fb7308 */ /* 0x0005e20000000800 */
[----:B-1----:R-:W-:Y:S01]  /*10510*/  FMNMX.FTZ R3, R3, R4, !PT ;  /* 0x0000000403037209 */ /* 0x002fe20007810000 */
[--C-:B------:R-:W-:Y:S02]  /*10520*/  FFMA.FTZ R4, R30, c[0x0][0x2d0], -R2.reuse ;  /* 0x0000b4001e047a23 */ /* 0x100fe40000010802 */
[----:B--2---:R-:W-:Y:S01]  /*10530*/  FFMA.FTZ R0, R28, c[0x0][0x2d0], -R2 ;  /* 0x0000b4001c007a23 */ /* 0x004fe20000010802 */
[----:B------:R-:W-:-:S03]  /*10540*/  FSETP.NEU.FTZ.AND P0, PT, R3, -INF , PT ;  /* 0xff8000000300780b */ /* 0x000fc60003f1d000 */
[----:B------:R-:W-:Y:S08]  /*10550*/  MUFU.EX2 R252, R4 ;  /* 0x0000000400fc7308 */ /* 0x000ff00000000800 */
[----:B------:R1:W-:Y:S02]  /*10560*/  MUFU.EX2 R250, R0 ;  /* 0x0000000000fa7308 */ /* 0x0003e40000000800 */
[----:B-1----:R-:W-:-:S06]  /*10570*/  FFMA.FTZ R0, R29, c[0x0][0x2d0], -R2 ;  /* 0x0000b4001d007a23 */ /* 0x002fcc0000010802 */
[----:B------:R1:W2:Y:S02]  /*10580*/  MUFU.EX2 R33, R0 ;  /* 0x0000000000217308 */ /* 0x0002a40000000800 */
[----:B-1----:R-:W-:-:S05]  /*10590*/  FMUL.FTZ R0, R3, c[0x0][0x2d0] ;  /* 0x0000b40003007a20 */ /* 0x002fca0000410000 */
[----:B------:R-:W-:-:S05]  /*105a0*/  FSEL R0, R0, RZ, P0 ;  /* 0x000000ff00007208 */ /* 0x000fca0000000000 */
[----:B------:R-:W-:Y:S01]  /*105b0*/  FFMA.FTZ R4, R6, c[0x0][0x2d0], -R0 ;  /* 0x0000b40006047a23 */ /* 0x000fe20000010800 */
[----:B--2---:R-:W-:-:S03]  /*105c0*/  F2FP.BF16.PACK_AB R6, R252, R33 ;  /* 0x00000021fc06723e */ /* 0x004fc600000010ff */
[----:B------:R1:W-:Y:S02]  /*105d0*/  MUFU.EX2 R192, R4 ;  /* 0x0000000400c07308 */ /* 0x0003e40000000800 */
[----:B-1----:R-:W-:-:S06]  /*105e0*/  FFMA.FTZ R4, R7, c[0x0][0x2d0], -R0 ;  /* 0x0000b40007047a23 */ /* 0x002fcc0000010800 */
[----:B------:R1:W2:Y:S02]  /*105f0*/  MUFU.EX2 R243, R4 ;  /* 0x0000000400f37308 */ /* 0x0002a40000000800 */
[----:B-1----:R-:W-:Y:S01]  /*10600*/  FFMA.FTZ R4, R25, c[0x0][0x2d0], -R0 ;  /* 0x0000b40019047a23 */ /* 0x002fe20000010800 */
[----:B--2---:R-:W-:-:S05]  /*10610*/  F2FP.BF16.PACK_AB R5, R243, R192 ;  /* 0x000000c0f305723e */ /* 0x004fca00000010ff */
[----:B------:R1:W-:Y:S02]  /*10620*/  MUFU.EX2 R249, R4 ;  /* 0x0000000400f97308 */ /* 0x0003e40000000800 */
[----:B-1----:R-:W-:Y:S02]  /*10630*/  FFMA.FTZ R4, R24, c[0x0][0x2d0], -R0 ;  /* 0x0000b40018047a23 */ /* 0x002fe40000010800 */
[----:B------:R-:W1:Y:S04]  /*10640*/  LDSM.16.MT88.4 R24, [R202+0x3000] ;  /* 0x00300000ca18783b */ /* 0x000e680000004200 */
[----:B------:R2:W3:Y:S02]  /*10650*/  MUFU.EX2 R248, R4 ;  /* 0x0000000400f87308 */ /* 0x0004e40000000800 */
[----:B--2---:R-:W-:-:S02]  /*10660*/  F2FP.BF16.PACK_AB R4, R250, R251 ;  /* 0x000000fbfa04723e */ /* 0x004fc400000010ff */
[----:B---3--:R-:W-:-:S07]  /*10670*/  F2FP.BF16.PACK_AB R7, R248, R249 ;  /* 0x000000f9f807723e */ /* 0x008fce00000010ff */
[C---:B------:R-:W-:Y:S07]  /*10680*/  HMMA.16816.F32.BF16 R64, R4.reuse, R8, RZ ;  /* 0x000000080440723c */ /* 0x040fee00000418ff */
[--C-:B------:R-:W-:Y:S01]  /*10690*/  FFMA.FTZ R8, R32, c[0x0][0x2d0], -R2.reuse ;  /* 0x0000b40020087a23 */ /* 0x100fe20000010802 */
[C---:B------:R-:W-:Y:S01]  /*106a0*/  HMMA.16816.F32.BF16 R48, R4.reuse, R12, RZ ;  /* 0x0000000c0430723c */ /* 0x040fe200000418ff */
[----:B------:R-:W-:Y:S02]  /*106b0*/  IMAD.MOV.U32 R9, RZ, RZ, R33 ;  /* 0x000000ffff097224 */ /* 0x000fe400078e0021 */
[----:B------:R2:W-:Y:S05]  /*106c0*/  MUFU.EX2 R247, R8 ;  /* 0x0000000800f77308 */ /* 0x0005ea0000000800 */
[C---:B------:R-:W-:Y:S01]  /*106d0*/  HMMA.16816.F32.BF16 R44, R4.reuse, R14, RZ ;  /* 0x0000000e042c723c */ /* 0x040fe200000418ff */
[----:B------:R-:W-:Y:S07]  /*106e0*/  LDSM.16.MT88.4 R12, [R204+0x3000] ;  /* 0x00300000cc0c783b */ /* 0x000fee0000004200 */
[----:B------:R-:W-:Y:S01]  /*106f0*/  HMMA.16816.F32.BF16 R84, R4, R16, RZ ;  /* 0x000000100454723c */ /* 0x000fe200000418ff */
[----:B--2---:R-:W-:-:S02]  /*10700*/  FFMA.FTZ R8, R35, c[0x0][0x2d0], -R2 ;  /* 0x0000b40023087a23 */ /* 0x004fc40000010802 */
[----:B------:R-:W2:Y:S02]  /*10710*/  LDSM.16.MT88.4 R32, [R205+0x3000] ;  /* 0x00300000cd20783b */ /* 0x000ea40000004200 */
[----:B------:R3:W4:Y:S03]  /*10720*/  MUFU.EX2 R245, R8 ;  /* 0x0000000800f57308 */ /* 0x0007260000000800 */
[C---:B------:R-:W-:Y:S01]  /*10730*/  HMMA.16816.F32.BF16 R80, R4.reuse, R18, RZ ;  /* 0x000000120450723c */ /* 0x040fe200000418ff */
[----:B------:R-:W5:Y:S07]  /*10740*/  LDSM.16.MT88.4 R16, [R205+0x800] ;  /* 0x00080000cd10783b */ /* 0x000f6e0000004200 */
[----:B------:R-:W-:Y:S01]  /*10750*/  HMMA.16816.F32.BF16 R56, R4, R10, RZ ;  /* 0x0000000a0438723c */ /* 0x000fe200000418ff */
[----:B---3--:R-:W-:-:S07]  /*10760*/  FFMA.FTZ R8, R37, c[0x0][0x2d0], -R2 ;  /* 0x0000b40025087a23 */ /* 0x008fce0000010802 */
[----:B------:R-:W-:Y:S01]  /*10770*/  HMMA.16816.F32.BF16 R52, R4, R20, RZ ;  /* 0x000000140434723c */ /* 0x000fe200000418ff */
[----:B------:R-:W-:Y:S01]  /*10780*/  IMAD.MOV.U32 R10, RZ, RZ, R137 ;  /* 0x000000ffff0a7224 */ /* 0x000fe200078e0089 */
[----:B------:R3:W-:Y:S01]  /*10790*/  MUFU.EX2 R246, R8 ;  /* 0x0000000800f67308 */ /* 0x0007e20000000800 */
[----:B------:R-:W-:-:S05]  /*107a0*/  IMAD.MOV.U32 R11, RZ, RZ, R140 ;  /* 0x000000ffff0b7224 */ /* 0x000fca00078e008c */
[C---:B------:R-:W-:Y:S01]  /*107b0*/  HMMA.16816.F32.BF16 R76, R4.reuse, R22, RZ ;  /* 0x00000016044c723c */ /* 0x040fe200000418ff */
[----:B------:R-:W-:Y:S07]  /*107c0*/  LDSM.16.MT88.4 R20, [R204+0x800] ;  /* 0x00080000cc14783b */ /* 0x000fee0000004200 */
[----:B-1----:R-:W-:Y:S01]  /*107d0*/  HMMA.16816.F32.BF16 R88, R4, R24, RZ ;  /* 0x000000180458723c */ /* 0x002fe200000418ff */
[----:B---3--:R-:W-:-:S04]  /*107e0*/  FFMA.FTZ R8, R38, c[0x0][0x2d0], -R2 ;  /* 0x0000b40026087a23 */ /* 0x008fc80000010802 */
[----:B------:R1:W3:Y:S03]  /*107f0*/  MUFU.EX2 R244, R8 ;  /* 0x0000000800f47308 */ /* 0x0002e60000000800 */
[C---:B------:R-:W-:Y:S01]  /*10800*/  HMMA.16816.F32.BF16 R92, R4.reuse, R26, RZ ;  /* 0x0000001a045c723c */ /* 0x040fe200000418ff */
[----:B------:R-:W-:Y:S07]  /*10810*/  LDSM.16.MT88.4 R24, [R202+0x3800] ;  /* 0x00380000ca18783b */ /* 0x000fee0000004200 */
[----:B------:R-:W-:Y:S01]  /*10820*/  HMMA.16816.F32.BF16 R100, R4, R40, RZ ;  /* 0x000000280464723c */ /* 0x000fe200000418ff */
[----:B-1----:R-:W-:-:S07]  /*10830*/  FFMA.FTZ R8, R36, c[0x0][0x2d0], -R0 ;  /* 0x0000b40024087a23 */ /* 0x002fce0000010800 */
[C---:B------:R-:W-:Y:S01]  /*10840*/  HMMA.16816.F32.BF16 R112, R4.reuse, R42, RZ ;  /* 0x0000002a0470723c */ /* 0x040fe200000418ff */
[----:B------:R-:W1:Y:S01]  /*10850*/  LDSM.16.MT88.4 R36, [R202+0x800] ;  /* 0x00080000ca24783b */ /* 0x000e620000004200 */
[----:B------:R3:W-:Y:S03]  /*10860*/  MUFU.EX2 R242, R8 ;  /* 0x0000000800f27308 */ /* 0x0007e60000000800 */
[----:B------:R-:W-:Y:S03]  /*10870*/  LDSM.16.MT88.4 R40, [R203+0x3800] ;  /* 0x00380000cb28783b */ /* 0x000fe60000004200 */
[C---:B--2---:R-:W-:Y:S08]  /*10880*/  HMMA.16816.F32.BF16 R96, R4.reuse, R32, RZ ;  /* 0x000000200460723c */ /* 0x044ff000000418ff */
[----:B------:R-:W-:Y:S01]  /*10890*/  HMMA.16816.F32.BF16 R108, R4, R34, RZ ;  /* 0x00000022046c723c */ /* 0x000fe200000418ff */
[----:B------:R-:W-:Y:S01]  /*108a0*/  LDSM.16.MT88.4 R32, [R203+0x1000] ;  /* 0x00100000cb20783b */ /* 0x000fe20000004200 */
[----:B---3--:R-:W-:-:S03]  /*108b0*/  FFMA.FTZ R8, R31, c[0x0][0x2d0], -R0 ;  /* 0x0000b4001f087a23 */ /* 0x008fc60000010800 */
[----:B------:R-:W2:Y:S01]  /*108c0*/  LDSM.16.MT88.4 R28, [R203+0x800] ;  /* 0x00080000cb1c783b */ /* 0x000ea20000004200 */
[----:B------:R3:W1:Y:S02]  /*108d0*/  MUFU.EX2 R240, R8 ;  /* 0x0000000800f07308 */ /* 0x0006640000000800 */
[C---:B------:R-:W-:Y:S08]  /*108e0*/  HMMA.16816.F32.BF16 R136, R4.reuse, R12, RZ ;  /* 0x0000000c0488723c */ /* 0x040ff000000418ff */
[----:B------:R-:W-:Y:S01]  /*108f0*/  HMMA.16816.F32.BF16 R104, R4, R14, RZ ;  /* 0x0000000e0468723c */ /* 0x000fe200000418ff */
[----:B------:R-:W-:Y:S01]  /*10900*/  LDSM.16.MT88.4 R12, [R204+0x3800] ;  /* 0x00380000cc0c783b */ /* 0x000fe20000004200 */
[----:B---3--:R-:W-:-:S05]  /*10910*/  FFMA.FTZ R8, R60, c[0x0][0x2d0], -R0 ;  /* 0x0000b4003c087a23 */ /* 0x008fca0000010800 */
[----:B----4-:R-:W-:Y:S02]  /*10920*/  F2FP.BF16.PACK_AB R4, R245, R247 ;  /* 0x000000f7f504723e */ /* 0x010fe400000010ff */
[----:B------:R-:W-:Y:S01]  /*10930*/  F2FP.BF16.PACK_AB R6, R244, R246 ;  /* 0x000000f6f406723e */ /* 0x000fe200000010ff */
[----:B------:R3:W-:Y:S01]  /*10940*/  MUFU.EX2 R241, R8 ;  /* 0x0000000800f17308 */ /* 0x0007e20000000800 */
[----:B-1----:R-:W-:Y:S01]  /*10950*/  F2FP.BF16.PACK_AB R5, R240, R242 ;  /* 0x000000f2f005723e */ /* 0x002fe200000010ff */
[----:B---3--:R-:W-:-:S06]  /*10960*/  FFMA.FTZ R8, R61, c[0x0][0x2d0], -R0 ;  /* 0x0000b4003d087a23 */ /* 0x008fcc0000010800 */
[----:B------:R1:W3:Y:S02]  /*10970*/  MUFU.EX2 R239, R8 ;  /* 0x0000000800ef7308 */ /* 0x0002e40000000800 */
[----:B-1----:R-:W-:Y:S01]  /*10980*/  FFMA.FTZ R8, R71, c[0x0][0x2d0], -R2 ;  /* 0x0000b40047087a23 */ /* 0x002fe20000010802 */
[----:B---3--:R-:W-:Y:S01]  /*10990*/  F2FP.BF16.PACK_AB R7, R239, R241 ;  /* 0x000000f1ef07723e */ /* 0x008fe200000010ff */
[----:B------:R-:W-:-:S04]  /*109a0*/  IMAD.MOV.U32 R71, RZ, RZ, R146 ;  /* 0x000000ffff477224 */ /* 0x000fc800078e0092 */
[----:B------:R1:W-:Y:S02]  /*109b0*/  MUFU.EX2 R238, R8 ;  /* 0x0000000800ee7308 */ /* 0x0003e40000000800 */
[C---:B-----5:R-:W-:Y:S08]  /*109c0*/  HMMA.16816.F32.BF16 R60, R4.reuse, R16, R48 ;  /* 0x00000010043c723c */ /* 0x060ff00000041830 */
        /* <DEDUP_REMOVED lines=11> */
[----:B------:R-:W3:Y:S07]  /*10a80*/  LDSM.16.MT88.4 R20, [R202+0x4000] ;  /* 0x00400000ca14783b */ /* 0x000eee0000004200 */
[----:B------:R-:W-:Y:S01]  /*10a90*/  HMMA.16816.F32.BF16 R120, R4, R26, R92 ;  /* 0x0000001a0478723c */ /* 0x000fe2000004185c */
[----:B-1----:R-:W-:-:S04]  /*10aa0*/  FFMA.FTZ R8, R117, c[0x0][0x2d0], -R2 ;  /* 0x0000b40075087a23 */ /* 0x002fc80000010802 */
[----:B------:R1:W1:Y:S03]  /*10ab0*/  MUFU.EX2 R233, R8 ;  /* 0x0000000800e97308 */ /* 0x0002660000000800 */
[C---:B------:R-:W-:Y:S01]  /*10ac0*/  HMMA.16816.F32.BF16 R116, R4.reuse, R24, R88 ;  /* 0x000000180474723c */ /* 0x040fe20000041858 */
[----:B------:R-:W4:Y:S07]  /*10ad0*/  LDSM.16.MT88.4 R24, [R205+0x1000] ;  /* 0x00100000cd18783b */ /* 0x000f2e0000004200 */
[----:B--2---:R-:W-:Y:S01]  /*10ae0*/  HMMA.16816.F32.BF16 R84, R4, R28, R64 ;  /* 0x0000001c0454723c */ /* 0x004fe20000041840 */
[----:B-1----:R-:W-:-:S07]  /*10af0*/  FFMA.FTZ R8, R70, c[0x0][0x2d0], -R0 ;  /* 0x0000b40046087a23 */ /* 0x002fce0000010800 */
[C---:B------:R-:W-:Y:S01]  /*10b00*/  HMMA.16816.F32.BF16 R80, R4.reuse, R30, R56 ;  /* 0x0000001e0450723c */ /* 0x040fe20000041838 */
[----:B------:R-:W-:Y:S01]  /*10b10*/  LDSM.16.MT88.4 R28, [R204+0x1000] ;  /* 0x00100000cc1c783b */ /* 0x000fe20000004200 */
[----:B------:R1:W-:Y:S06]  /*10b20*/  MUFU.EX2 R232, R8 ;  /* 0x0000000800e87308 */ /* 0x0003ec0000000800 */
[C---:B------:R-:W-:Y:S08]  /*10b30*/  HMMA.16816.F32.BF16 R144, R4.reuse, R40, R100 ;  /* 0x000000280490723c */ /* 0x040ff00000041864 */
[----:B---3--:R-:W-:Y:S01]  /*10b40*/  HMMA.16816.F32.BF16 R96, R4, R16, R96 ;  /* 0x000000100460723c */ /* 0x008fe20000041860 */
[----:B-1----:R-:W-:-:S04]  /*10b50*/  FFMA.FTZ R8, R69, c[0x0][0x2d0], -R0 ;  /* 0x0000b40045087a23 */ /* 0x002fc80000010800 */
[----:B------:R1:W2:Y:S03]  /*10b60*/  MUFU.EX2 R227, R8 ;  /* 0x0000000800e37308 */ /* 0x0002a60000000800 */
[C---:B------:R-:W-:Y:S01]  /*10b70*/  HMMA.16816.F32.BF16 R76, R4.reuse, R18, R108 ;  /* 0x00000012044c723c */ /* 0x040fe2000004186c */
[----:B------:R-:W-:Y:S07]  /*10b80*/  LDSM.16.MT88.4 R16, [R205+0x4000] ;  /* 0x00400000cd10783b */ /* 0x000fee0000004200 */
[----:B------:R-:W-:Y:S01]  /*10b90*/  HMMA.16816.F32.BF16 R64, R4, R12, R136 ;  /* 0x0000000c0440723c */ /* 0x000fe20000041888 */
[----:B-1----:R-:W-:-:S07]  /*10ba0*/  FFMA.FTZ R8, R132, c[0x0][0x2d0], -R0 ;  /* 0x0000b40084087a23 */ /* 0x002fce0000010800 */
[----:B------:R-:W-:Y:S01]  /*10bb0*/  HMMA.16816.F32.BF16 R56, R4, R14, R104 ;  /* 0x0000000e0438723c */ /* 0x000fe20000041868 */
[----:B------:R-:W-:Y:S01]  /*10bc0*/  LDSM.16.MT88.4 R12, [R204+0x4000] ;  /* 0x00400000cc0c783b */ /* 0x000fe20000004200 */
[----:B------:R1:W-:Y:S02]  /*10bd0*/  MUFU.EX2 R225, R8 ;  /* 0x0000000800e17308 */ /* 0x0003e40000000800 */
[----:B-1----:R-:W-:-:S04]  /*10be0*/  FFMA.FTZ R8, R133, c[0x0][0x2d0], -R0 ;  /* 0x0000b40085087a23 */ /* 0x002fc80000010800 */
[----:B------:R-:W-:Y:S02]  /*10bf0*/  HMMA.16816.F32.BF16 R132, R4, R42, R112 ;  /* 0x0000002a0484723c */ /* 0x000fe40000041870 */
[----:B------:R-:W1:Y:S05]  /*10c00*/  MUFU.EX2 R224, R8 ;  /* 0x0000000800e07308 */ /* 0x000e6a0000000800 */
[----:B----4-:R-:W-:Y:S02]  /*10c10*/  F2FP.BF16.PACK_AB R4, R237, R238 ;  /* 0x000000eeed04723e */ /* 0x010fe400000010ff */
[----:B------:R-:W-:Y:S02]  /*10c20*/  F2FP.BF16.PACK_AB R6, R233, R236 ;  /* 0x000000ece906723e */ /* 0x000fe400000010ff */
[----:B--2---:R-:W-:-:S02]  /*10c30*/  F2FP.BF16.PACK_AB R5, R227, R232 ;  /* 0x000000e8e305723e */ /* 0x004fc400000010ff */
[----:B-1----:R-:W-:Y:S01]  /*10c40*/  F2FP.BF16.PACK_AB R7, R224, R225 ;  /* 0x000000e1e007723e */ /* 0x002fe200000010ff */
[----:B------:R-:W-:-:S04]  /*10c50*/  FFMA.FTZ R8, R155, c[0x0][0x2d0], -R2 ;  /* 0x0000b4009b087a23 */ /* 0x000fc80000010802 */
[----:B------:R1:W-:Y:S02]  /*10c60*/  MUFU.EX2 R222, R8 ;  /* 0x0000000800de7308 */ /* 0x0003e40000000800 */
[C---:B-----5:R-:W-:Y:S08]  /*10c70*/  HMMA.16816.F32.BF16 R92, R4.reuse, R36, R148 ;  /* 0x00000024045c723c */ /* 0x060ff00000041894 */
[----:B------:R-:W-:Y:S01]  /*10c80*/  HMMA.16816.F32.BF16 R104, R4, R38, R140 ;  /* 0x000000260468723c */ /* 0x000fe2000004188c */
[----:B------:R-:W2:Y:S01]  /*10c90*/  LDSM.16.MT88.4 R36, [R203+0x4000] ;  /* 0x00400000cb24783b */ /* 0x000ea20000004200 */
[----:B-1----:R-:W-:-:S06]  /*10ca0*/  FFMA.FTZ R8, R162, c[0x0][0x2d0], -R2 ;  /* 0x0000b400a2087a23 */ /* 0x002fcc0000010802 */
[C---:B------:R-:W-:Y:S01]  /*10cb0*/  HMMA.16816.F32.BF16 R112, R4.reuse, R20, R116 ;  /* 0x000000140470723c */ /* 0x040fe20000041874 */
[----:B------:R1:W3:Y:S07]  /*10cc0*/  MUFU.EX2 R221, R8 ;  /* 0x0000000800dd7308 */ /* 0x0002ee0000000800 */
[C---:B------:R-:W-:Y:S01]  /*10cd0*/  HMMA.16816.F32.BF16 R120, R4.reuse, R22, R120 ;  /* 0x000000160478723c */ /* 0x040fe20000041878 */
[----:B------:R-:W4:Y:S07]  /*10ce0*/  LDSM.16.MT88.4 R20, [R205+0x1800] ;  /* 0x00180000cd14783b */ /* 0x000f2e0000004200 */
[----:B------:R-:W-:Y:S01]  /*10cf0*/  HMMA.16816.F32.BF16 R88, R4, R24, R60 ;  /* 0x000000180458723c */ /* 0x000fe2000004183c */
[----:B-1----:R-:W-:-:S04]  /*10d00*/  FFMA.FTZ R8, R161, c[0x0][0x2d0], -R2 ;  /* 0x0000b400a1087a23 */ /* 0x002fc80000010802 */
[----:B------:R1:W-:Y:S03]  /*10d10*/  MUFU.EX2 R162, R8 ;  /* 0x0000000800a27308 */ /* 0x0003e60000000800 */
[C---:B------:R-:W-:Y:S01]  /*10d20*/  HMMA.16816.F32.BF16 R40, R4.reuse, R26, R44 ;  /* 0x0000001a0428723c */ /* 0x040fe2000004182c */
[----:B------:R-:W5:Y:S07]  /*10d30*/  LDSM.16.MT88.4 R24, [R204+0x1800] ;  /* 0x00180000cc18783b */ /* 0x000f6e0000004200 */
[----:B------:R-:W-:Y:S01]  /*10d40*/  HMMA.16816.F32.BF16 R108, R4, R32, R84 ;  /* 0x00000020046c723c */ /* 0x000fe20000041854 */
[----:B-1----:R-:W-:-:S07]  /*10d50*/  FFMA.FTZ R8, R163, c[0x0][0x2d0], -R2 ;  /* 0x0000b400a3087a23 */ /* 0x002fce0000010802 */
[C---:B--2---:R-:W-:Y:S01]  /*10d60*/  HMMA.16816.F32.BF16 R136, R4.reuse, R36, R144 ;  /* 0x000000240488723c */ /* 0x044fe20000041890 */
[----:B------:R-:W-:Y:S01]  /*10d70*/  IMAD.MOV.U32 R163, RZ, RZ, R11 ;  /* 0x000000ffffa37224 */ /* 0x000fe200078e000b */
[----:B------:R1:W2:Y:S06]  /*10d80*/  MUFU.EX2 R161, R8 ;  /* 0x0000000800a17308 */ /* 0x0002ac0000000800 */
[C---:B------:R-:W-:Y:S08]  /*10d90*/  HMMA.16816.F32.BF16 R84, R4.reuse, R28, R52 ;  /* 0x0000001c0454723c */ /* 0x040ff00000041834 */
[----:B------:R-:W-:Y:S01]  /*10da0*/  HMMA.16816.F32.BF16 R44, R4, R30, R48 ;  /* 0x0000001e042c723c */ /* 0x000fe20000041830 */
[----:B------:R-:W2:Y:S01]  /*10db0*/  LDSM.16.MT88.4 R28, [R203+0x1800] ;  /* 0x00180000cb1c783b */ /* 0x000ea20000004200 */
[----:B-1----:R-:W-:-:S04]  /*10dc0*/  FFMA.FTZ R8, R153, c[0x0][0x2d0], -R0 ;  /* 0x0000b40099087a23 */ /* 0x002fc80000010800 */
[----:B------:R1:W-:Y:S02]  /*10dd0*/  MUFU.EX2 R155, R8 ;  /* 0x00000008009b7308 */ /* 0x0003e40000000800 */
[C---:B------:R-:W-:Y:S01]  /*10de0*/  HMMA.16816.F32.BF16 R140, R4.reuse, R38, R132 ;  /* 0x00000026048c723c */ /* 0x040fe20000041884 */
[----:B------:R-:W-:Y:S07]  /*10df0*/  LDSM.16.MT88.4 R36, [R203+0x4800] ;  /* 0x00480000cb24783b */ /* 0x000fee0000004200 */
[----:B------:R-:W-:Y:S01]  /*10e00*/  HMMA.16816.F32.BF16 R132, R4, R16, R96 ;  /* 0x000000100484723c */ /* 0x000fe20000041860 */
[----:B-1----:R-:W-:-:S07]  /*10e10*/  FFMA.FTZ R8, R152, c[0x0][0x2d0], -R0 ;  /* 0x0000b40098087a23 */ /* 0x002fce0000010800 */
[C---:B------:R-:W-:Y:S01]  /*10e20*/  HMMA.16816.F32.BF16 R100, R4.reuse, R34, R80 ;  /* 0x000000220464723c */ /* 0x040fe20000041850 */
[----:B------:R-:W-:Y:S01]  /*10e30*/  LDSM.16.MT88.4 R32, [R202+0x1800] ;  /* 0x00180000ca20783b */ /* 0x000fe20000004200 */
[----:B------:R1:W1:Y:S06]  /*10e40*/  MUFU.EX2 R153, R8 ;  /* 0x0000000800997308 */ /* 0x00026c0000000800 */
[C---:B------:R-:W-:Y:S01]  /*10e50*/  HMMA.16816.F32.BF16 R116, R4.reuse, R18, R76 ;  /* 0x000000120474723c */ /* 0x040fe2000004184c */
[----:B------:R-:W-:Y:S07]  /*10e60*/  LDSM.16.MT88.4 R16, [R203+0x2000] ;  /* 0x00200000cb10783b */ /* 0x000fee0000004200 */
[----:B------:R-:W-:Y:S01]  /*10e70*/  HMMA.16816.F32.BF16 R96, R4, R12, R64 ;  /* 0x0000000c0460723c */ /* 0x000fe20000041840 */
[----:B-1----:R-:W-:-:S02]  /*10e80*/  FFMA.FTZ R8, R154, c[0x0][0x2d0], -R0 ;  /* 0x0000b4009a087a23 */ /* 0x002fc40000010800 */
[----:B------:R-:W-:Y:S02]  /*10e90*/  IMAD.MOV.U32 R154, RZ, RZ, R10 ;  /* 0x000000ffff9a7224 */ /* 0x000fe400078e000a */
[----:B------:R1:W-:Y:S03]  /*10ea0*/  MUFU.EX2 R145, R8 ;  /* 0x0000000800917308 */ /* 0x0003e60000000800 */
[----:B------:R-:W-:Y:S01]  /*10eb0*/  HMMA.16816.F32.BF16 R60, R4, R14, R56 ;  /* 0x0000000e043c723c */ /* 0x000fe20000041838 */
[----:B------:R-:W-:Y:S06]  /*10ec0*/  LDSM.16.MT88.4 R12, [R202+0x4800] ;  /* 0x00480000ca0c783b */ /* 0x000fec0000004200 */
[----:B---3--:R-:W-:-:S02]  /*10ed0*/  F2FP.BF16.PACK_AB R4, R221, R222 ;  /* 0x000000dedd04723e */ /* 0x008fc400000010ff */
[----:B--2---:R-:W-:Y:S02]  /*10ee0*/  F2FP.BF16.PACK_AB R6, R161, R162 ;  /* 0x000000a2a106723e */ /* 0x004fe400000010ff */
[----:B------:R-:W-:Y:S01]  /*10ef0*/  F2FP.BF16.PACK_AB R5, R153, R155 ;  /* 0x0000009b9905723e */ /* 0x000fe200000010ff */
[----:B-1----:R-:W-:Y:S02]  /*10f00*/  FFMA.FTZ R8, R160, c[0x0][0x2d0], -R0 ;  /* 0x0000b400a0087a23 */ /* 0x002fe40000010800 */
[----:B------:R-:W-:Y:S02]  /*10f10*/  IMAD.MOV.U32 R160, RZ, RZ, R71 ;  /* 0x000000ffffa07224 */ /* 0x000fe400078e0047 */
[----:B------:R1:W2:Y:S02]  /*10f20*/  MUFU.EX2 R144, R8 ;  /* 0x0000000800907308 */ /* 0x0002a40000000800 */
[----:B-1----:R-:W-:Y:S01]  /*10f30*/  FFMA.FTZ R8, R167, c[0x0][0x2d0], -R2 ;  /* 0x0000b400a7087a23 */ /* 0x002fe20000010802 */
[----:B--2---:R-:W-:Y:S01]  /*10f40*/  F2FP.BF16.PACK_AB R7, R144, R145 ;  /* 0x000000919007723e */ /* 0x004fe200000010ff */
[----:B------:R-:W-:-:S04]  /*10f50*/  IMAD.MOV.U32 R167, RZ, RZ, R9 ;  /* 0x000000ffffa77224 */ /* 0x000fc800078e0009 */
[----:B------:R1:W-:Y:S02]  /*10f60*/  MUFU.EX2 R152, R8 ;  /* 0x0000000800987308 */ /* 0x0003e40000000800 */
[C---:B----4-:R-:W-:Y:S08]  /*10f70*/  HMMA.16816.F32.BF16 R52, R4.reuse, R20, R88 ;  /* 0x000000140434723c */ /* 0x050ff00000041858 */
[----:B------:R-:W-:Y:S01]  /*10f80*/  HMMA.16816.F32.BF16 R40, R4, R22, R40 ;  /* 0x000000160428723c */ /* 0x000fe20000041828 */
[----:B------:R-:W2:Y:S01]  /*10f90*/  LDSM.16.MT88.4 R20, [R204+0x4800] ;  /* 0x00480000cc14783b */ /* 0x000ea20000004200 */
[----:B-1----:R-:W-:-:S02]  /*10fa0*/  FFMA.FTZ R8, R170, c[0x0][0x2d0], -R2 ;  /* 0x0000b400aa087a23 */ /* 0x002fc40000010802 */
[----:B------:R-:W-:Y:S02]  /*10fb0*/  IMAD.MOV.U32 R170, RZ, RZ, R251 ;  /* 0x000000ffffaa7224 */ /* 0x000fe400078e00fb */
[----:B------:R1:W3:Y:S02]  /*10fc0*/  MUFU.EX2 R151, R8 ;  /* 0x0000000800977308 */ /* 0x0002e40000000800 */
[C---:B-----5:R-:W-:Y:S08]  /*10fd0*/  HMMA.16816.F32.BF16 R48, R4.reuse, R24, R84 ;  /* 0x000000180430723c */ /* 0x060ff00000041854 */
[----:B------:R-:W-:Y:S01]  /*10fe0*/  HMMA.16816.F32.BF16 R44, R4, R26, R44 ;  /* 0x0000001a042c723c */ /* 0x000fe2000004182c */
[----:B------:R-:W4:Y:S01]  /*10ff0*/  LDSM.16.MT88.4 R24, [R205+0x4800] ;  /* 0x00480000cd18783b */ /* 0x000f220000004200 */
[----:B-1----:R-:W-:-:S06]  /*11000*/  FFMA.FTZ R8, R169, c[0x0][0x2d0], -R2 ;  /* 0x0000b400a9087a23 */ /* 0x002fcc0000010802 */
[C---:B------:R-:W-:Y:S01]  /*11010*/  HMMA.16816.F32.BF16 R64, R4.reuse, R28, R108 ;  /* 0x0000001c0440723c */ /* 0x040fe2000004186c */
[----:B------:R1:W-:Y:S07]  /*11020*/  MUFU.EX2 R150, R8 ;  /* 0x0000000800967308 */ /* 0x0003ee0000000800 */
[C---:B------:R-:W-:Y:S01]  /*11030*/  HMMA.16816.F32.BF16 R56, R4.reuse, R30, R100 ;  /* 0x0000001e0438723c */ /* 0x040fe20000041864 */
[----:B------:R-:W-:Y:S07]  /*11040*/  LDSM.16.MT88.4 R28, [R202+0x2000] ;  /* 0x00200000ca1c783b */ /* 0x000fee0000004200 */
[----:B--2---:R-:W-:Y:S01]  /*11050*/  HMMA.16816.F32.BF16 R100, R4, R20, R96 ;  /* 0x000000140464723c */ /* 0x004fe20000041860 */
[----:B------:R-:W-:Y:S01]  /*11060*/  LDSM.16.MT88.4 R96, [R205+0x2800] ;  /* 0x00280000cd60783b */ /* 0x000fe20000004200 */
[----:B-1----:R-:W-:-:S04]  /*11070*/  FFMA.FTZ R8, R171, c[0x0][0x2d0], -R2 ;  /* 0x0000b400ab087a23 */ /* 0x002fc80000010802 */
[----:B------:R1:W2:Y:S02]  /*11080*/  MUFU.EX2 R149, R8 ;  /* 0x0000000800957308 */ /* 0x0002a40000000800 */
[C---:B------:R-:W-:Y:S01]  /*11090*/  HMMA.16816.F32.BF16 R60, R4.reuse, R22, R60 ;  /* 0x00000016043c723c */ /* 0x040fe2000004183c */
[----:B------:R-:W5:Y:S07]  /*110a0*/  LDSM.16.MT88.4 R20, [R202+0x5000] ;  /* 0x00500000ca14783b */ /* 0x000f6e0000004200 */
[----:B------:R-:W-:Y:S01]  /*110b0*/  HMMA.16816.F32.BF16 R80, R4, R32, R92 ;  /* 0x000000200450723c */ /* 0x000fe2000004185c */
[----:B-1----:R-:W-:-:S07]  /*110c0*/  FFMA.FTZ R8, R165, c[0x0][0x2d0], -R0 ;  /* 0x0000b400a5087a23 */ /* 0x002fce0000010800 */
[C---:B------:R-:W-:Y:S01]  /*110d0*/  HMMA.16816.F32.BF16 R76, R4.reuse, R34, R104 ;  /* 0x00000022044c723c */ /* 0x040fe20000041868 */
[----:B------:R-:W-:Y:S01]  /*110e0*/  LDSM.16.MT88.4 R32, [R204+0x2000] ;  /* 0x00200000cc20783b */ /* 0x000fe20000004200 */
[----:B------:R1:W-:Y:S06]  /*110f0*/  MUFU.EX2 R74, R8 ;  /* 0x00000008004a7308 */ /* 0x0003ec0000000800 */
[C---:B------:R-:W-:Y:S08]  /*11100*/  HMMA.16816.F32.BF16 R88, R4.reuse, R12, R112 ;  /* 0x0000000c0458723c */ /* 0x040ff00000041870 */
[----:B------:R-:W-:Y:S01]  /*11110*/  HMMA.16816.F32.BF16 R92, R4, R14, R120 ;  /* 0x0000000e045c723c */ /* 0x000fe20000041878 */
[----:B------:R-:W2:Y:S01]  /*11120*/  LDSM.16.MT88.4 R12, [R205+0x2000] ;  /* 0x00200000cd0c783b */ /* 0x000ea20000004200 */
[----:B-1----:R-:W-:-:S03]  /*11130*/  FFMA.FTZ R8, R164, c[0x0][0x2d0], -R0 ;  /* 0x0000b400a4087a23 */ /* 0x002fc60000010800 */
[----:B------:R-:W-:Y:S01]  /*11140*/  LDSM.16.MT88.4 R120, [R203+0x5800] ;  /* 0x00580000cb78783b */ /* 0x000fe20000004200 */
[----:B------:R1:W1:Y:S02]  /*11150*/  MUFU.EX2 R71, R8 ;  /* 0x0000000800477308 */ /* 0x0002640000000800 */
[C---:B------:R-:W-:Y:S08]  /*11160*/  HMMA.16816.F32.BF16 R104, R4.reuse, R36, R136 ;  /* 0x000000240468723c */ /* 0x040ff00000041888 */
[----:B------:R-:W-:Y:S01]  /*11170*/  HMMA.16816.F32.BF16 R140, R4, R38, R140 ;  /* 0x00000026048c723c */ /* 0x000fe2000004188c */
[----:B-1----:R-:W-:-:S07]  /*11180*/  FFMA.FTZ R8, R166, c[0x0][0x2d0], -R0 ;  /* 0x0000b400a6087a23 */ /* 0x002fce0000010800 */
[C---:B----4-:R-:W-:Y:S01]  /*11190*/  HMMA.16816.F32.BF16 R132, R4.reuse, R24, R132 ;  /* 0x000000180484723c */ /* 0x050fe20000041884 */
[----:B------:R1:W-:Y:S07]  /*111a0*/  MUFU.EX2 R70, R8 ;  /* 0x0000000800467308 */ /* 0x0003ee0000000800 */
[----:B------:R-:W-:Y:S07]  /*111b0*/  HMMA.16816.F32.BF16 R112, R4, R26, R116 ;  /* 0x0000001a0470723c */ /* 0x000fee0000041874 */
[----:B---3--:R-:W-:-:S02]  /*111c0*/  F2FP.BF16.PACK_AB R4, R151, R152 ;  /* 0x000000989704723e */ /* 0x008fc400000010ff */
[----:B--2---:R-:W-:Y:S01]  /*111d0*/  F2FP.BF16.PACK_AB R6, R149, R150 ;  /* 0x000000969506723e */ /* 0x004fe200000010ff */
[----:B-1----:R-:W-:Y:S01]  /*111e0*/  FFMA.FTZ R8, R168, c[0x0][0x2d0], -R0 ;  /* 0x0000b400a8087a23 */ /* 0x002fe20000010800 */
[----:B------:R-:W-:-:S03]  /*111f0*/  F2FP.BF16.PACK_AB R5, R71, R74 ;  /* 0x0000004a4705723e */ /* 0x000fc600000010ff */
        /* <DEDUP_REMOVED lines=8> */
[C---:B-----5:R-:W-:Y:S01]  /*11280*/  HMMA.16816.F32.BF16 R108, R4.reuse, R20, R88 ;  /* 0x00000014046c723c */ /* 0x060fe20000041858 */
[----:B------:R-:W-:Y:S01]  /*11290*/  LDSM.16.MT88.4 R88, [R203+0x2800] ;  /* 0x00280000cb58783b */ /* 0x000fe20000004200 */
[----:B------:R1:W3:Y:S06]  /*112a0*/  MUFU.EX2 R147, R8 ;  /* 0x0000000800937308 */ /* 0x0002ec0000000800 */
[C---:B------:R-:W-:Y:S08]  /*112b0*/  HMMA.16816.F32.BF16 R52, R4.reuse, R12, R52 ;  /* 0x0000000c0434723c */ /* 0x040ff00000041834 */
[C---:B------:R-:W-:Y:S01]  /*112c0*/  HMMA.16816.F32.BF16 R40, R4.reuse, R14, R40 ;  /* 0x0000000e0428723c */ /* 0x040fe20000041828 */
[----:B------:R-:W4:Y:S01]  /*112d0*/  LDSM.16.MT88.4 R12, [R205+0x5000] ;  /* 0x00500000cd0c783b */ /* 0x000f220000004200 */
[--C-:B-1----:R-:W-:Y:S01]  /*112e0*/  FFMA.FTZ R8, R194, c[0x0][0x2d0], -R2.reuse ;  /* 0x0000b400c2087a23 */ /* 0x102fe20000010802 */
[----:B---3--:R-:W-:Y:S01]  /*112f0*/  F2FP.BF16.PACK_AB R64, R147, R148 ;  /* 0x000000949340723e */ /* 0x008fe200000010ff */
[----:B------:R-:W-:Y:S01]  /*11300*/  FFMA.FTZ R2, R220, c[0x0][0x2d0], -R2 ;  /* 0x0000b400dc027a23 */ /* 0x000fe20000010802 */
[----:B------:R-:W-:Y:S01]  /*11310*/  IADD3 R220, R223, -0x2, RZ ;  /* 0xfffffffedfdc7810 */ /* 0x000fe20007ffe0ff */
[----:B------:R1:W-:Y:S02]  /*11320*/  MUFU.EX2 R146, R8 ;  /* 0x0000000800927308 */ /* 0x0003e40000000800 */
[C---:B------:R-:W-:Y:S01]  /*11330*/  HMMA.16816.F32.BF16 R36, R4.reuse, R28, R80 ;  /* 0x0000001c0424723c */ /* 0x040fe20000041850 */
[----:B------:R-:W-:Y:S05]  /*11340*/  LDSM.16.MT88.4 R80, [R202+0x2800] ;  /* 0x00280000ca50783b */ /* 0x000fea0000004200 */
[----:B------:R3:W5:Y:S02]  /*11350*/  MUFU.EX2 R251, R2 ;  /* 0x0000000200fb7308 */ /* 0x0007640000000800 */
[C---:B------:R-:W-:Y:S01]  /*11360*/  HMMA.16816.F32.BF16 R48, R4.reuse, R32, R48 ;  /* 0x000000200430723c */ /* 0x040fe20000041830 */
[----:B-1----:R-:W1:Y:S07]  /*11370*/  LDSM.16.MT88.4 R8, [R204+0x5000] ;  /* 0x00500000cc08783b */ /* 0x002e6e0000004200 */
[----:B--2---:R-:W-:Y:S01]  /*11380*/  HMMA.16816.F32.BF16 R116, R4, R16, R104 ;  /* 0x000000100474723c */ /* 0x004fe20000041868 */
[----:B------:R-:W-:Y:S01]  /*11390*/  LDSM.16.MT88.4 R104, [R204+0x2800] ;  /* 0x00280000cc68783b */ /* 0x000fe20000004200 */
[----:B---3--:R-:W-:Y:S01]  /*113a0*/  FFMA.FTZ R2, R172, c[0x0][0x2d0], -R0 ;  /* 0x0000b400ac027a23 */ /* 0x008fe20000010800 */
[----:B-----5:R-:W-:-:S05]  /*113b0*/  F2FP.BF16.PACK_AB R66, R251, R146 ;  /* 0x00000092fb42723e */ /* 0x020fca00000010ff */
[C---:B------:R-:W-:Y:S01]  /*113c0*/  HMMA.16816.F32.BF16 R44, R4.reuse, R34, R44 ;  /* 0x00000022042c723c */ /* 0x040fe2000004182c */
[----:B------:R2:W-:Y:S07]  /*113d0*/  MUFU.EX2 R20, R2 ;  /* 0x0000000200147308 */ /* 0x0005ee0000000800 */
[C---:B------:R-:W-:Y:S08]  /*113e0*/  HMMA.16816.F32.BF16 R28, R4.reuse, R30, R76 ;  /* 0x0000001e041c723c */ /* 0x040ff0000004184c */
[----:B----4-:R-:W-:Y:S01]  /*113f0*/  HMMA.16816.F32.BF16 R132, R4, R12, R132 ;  /* 0x0000000c0484723c */ /* 0x010fe20000041884 */
[----:B--2---:R-:W-:-:S04]  /*11400*/  FFMA.FTZ R2, R173, c[0x0][0x2d0], -R0 ;  /* 0x0000b400ad027a23 */ /* 0x004fc80000010800 */
[----:B------:R2:W3:Y:S03]  /*11410*/  MUFU.EX2 R21, R2 ;  /* 0x0000000200157308 */ /* 0x0004e60000000800 */
[C---:B------:R-:W-:Y:S08]  /*11420*/  HMMA.16816.F32.BF16 R24, R4.reuse, R22, R92 ;  /* 0x000000160418723c */ /* 0x040ff0000004185c */
[----:B-1----:R-:W-:Y:S01]  /*11430*/  HMMA.16816.F32.BF16 R136, R4, R8, R100 ;  /* 0x000000080488723c */ /* 0x002fe20000041864 */
[--C-:B--2---:R-:W-:Y:S01]  /*11440*/  FFMA.FTZ R2, R175, c[0x0][0x2d0], -R0.reuse ;  /* 0x0000b400af027a23 */ /* 0x104fe20000010800 */
[----:B---3--:R-:W-:Y:S01]  /*11450*/  F2FP.BF16.PACK_AB R65, R21, R20 ;  /* 0x000000141541723e */ /* 0x008fe200000010ff */
[----:B------:R-:W-:-:S05]  /*11460*/  FFMA.FTZ R0, R174, c[0x0][0x2d0], -R0 ;  /* 0x0000b400ae007a23 */ /* 0x000fca0000010800 */
[C---:B------:R-:W-:Y:S01]  /*11470*/  HMMA.16816.F32.BF16 R32, R4.reuse, R18, R140 ;  /* 0x000000120420723c */ /* 0x040fe2000004188c */
[----:B------:R1:W-:Y:S07]  /*11480*/  MUFU.EX2 R17, R2 ;  /* 0x0000000200117308 */ /* 0x0003ee0000000800 */
[C---:B------:R-:W-:Y:S01]  /*11490*/  HMMA.16816.F32.BF16 R12, R4.reuse, R14, R112 ;  /* 0x0000000e040c723c */ /* 0x040fe20000041870 */
[----:B------:R2:W3:Y:S01]  /*114a0*/  MUFU.EX2 R16, R0 ;  /* 0x0000000000107308 */ /* 0x0004e20000000800 */
[----:B------:R-:W-:Y:S06]  /*114b0*/  LDSM.16.MT88.4 R112, [R202+0x5800] ;  /* 0x00580000ca70783b */ /* 0x000fec0000004200 */
[----:B------:R-:W-:Y:S01]  /*114c0*/  HMMA.16816.F32.BF16 R8, R4, R10, R60 ;  /* 0x0000000a0408723c */ /* 0x000fe2000004183c */
[----:B-1----:R-:W-:Y:S01]  /*114d0*/  FADD.FTZ R2, R170, R250 ;  /* 0x000000faaa027221 */ /* 0x002fe20000010000 */
[----:B------:R-:W1:Y:S03]  /*114e0*/  LDSM.16.MT88.4 R4, [R204+0x5800] ;  /* 0x00580000cc04783b */ /* 0x000e660000004200 */
[----:B------:R-:W-:-:S02]  /*114f0*/  FADD.FTZ R2, R167, R2 ;  /* 0x00000002a7027221 */ /* 0x000fc40000010000 */
[----:B------:R-:W-:Y:S02]  /*11500*/  IMAD.MOV.U32 R167, RZ, RZ, c[0x0][0x2c4] ;  /* 0x0000b100ffa77624 */ /* 0x000fe400078e00ff */
[----:B--2---:R-:W-:Y:S01]  /*11510*/  FADD.FTZ R0, R192, R243 ;  /* 0x000000f3c0007221 */ /* 0x004fe20000010000 */
[----:B---3--:R-:W-:Y:S01]  /*11520*/  F2FP.BF16.PACK_AB R67, R16, R17 ;  /* 0x000000111043723e */ /* 0x008fe200000010ff */
[----:B------:R-:W-:Y:S01]  /*11530*/  FADD.FTZ R2, R252, R2 ;  /* 0x00000002fc027221 */ /* 0x000fe20000010000 */
[----:B------:R-:W-:Y:S01]  /*11540*/  ISETP.NE.AND P6, PT, R167, 0x1, PT ;  /* 0x00000001a700780c */ /* 0x000fe20003fc5270 */
        /* <DEDUP_REMOVED lines=44> */
[----:B--2---:R-:W-:Y:S01]  /*11810*/  HMMA.16816.F32.BF16 R52, R64, R56, R132 ;  /* 0x000000384034723c */ /* 0x004fe20000041884 */
[----:B------:R-:W-:-:S04]  /*11820*/  @P6 IMAD.HI.U32 R5, R160, c[0x0][0x2c8], RZ ;  /* 0x0000b200a0056a27 */ /* 0x000fc800078e00ff */
[----:B------:R-:W-:Y:S02]  /*11830*/  FADD.FTZ R2, R20, R0 ;  /* 0x0000000014027221 */ /* 0x000fe40000010000 */
[----:B------:R-:W-:Y:S01]  /*11840*/  IMAD.MOV.U32 R0, RZ, RZ, R160 ;  /* 0x000000ffff007224 */ /* 0x000fe200078e00a0 */
[----:B------:R-:W-:Y:S01]  /*11850*/  HMMA.16816.F32.BF16 R80, R64, R82, R28 ;  /* 0x000000524050723c */ /* 0x000fe2000004181c */
[----:B------:R-:W-:-:S07]  /*11860*/  @P6 SHF.R.U32.HI R0, RZ, c[0x0][0x2cc], R5 ;  /* 0x0000b300ff006a19 */ /* 0x000fce0000011605 */
        /* <DEDUP_REMOVED lines=8> */
[----:B------:R-:W-:Y:S02]  /*118f0*/  IMAD.IADD R2, R163, 0x1, -R154 ;  /* 0x00000001a3027824 */ /* 0x000fe400078e0a9a */
[----:B------:R-:W-:Y:S02]  /*11900*/  IMAD.MOV.U32 R163, RZ, RZ, c[0x0][0x32c] ;  /* 0x0000cb00ffa37624 */ /* 0x000fe400078e00ff */
[----:B------:R-:W-:Y:S02]  /*11910*/  FADD.FTZ R4, R17, R4 ;  /* 0x0000000411047221 */ /* 0x000fe40000010000 */
[----:B------:R-:W-:Y:S01]  /*11920*/  IMAD.IADD R0, R2, 0x1, R0 ;  /* 0x0000000102007824 */ /* 0x000fe200078e0200 */
[----:B------:R-:W-:Y:S01]  /*11930*/  ISETP.GE.AND P6, PT, R163, 0x1, PT ;  /* 0x00000001a300780c */ /* 0x000fe20003fc6270 */
[----:B------:R-:W-:-:S02]  /*11940*/  FADD.FTZ R5, R146, R6 ;  /* 0x0000000692057221 */ /* 0x000fc40000010000 */
[----:B------:R-:W-:Y:S01]  /*11950*/  FADD.FTZ R252, R16, R4 ;  /* 0x0000000410fc7221 */ /* 0x000fe20000010000 */
[----:B------:R-:W-:Y:S01]  /*11960*/  IADD3 R4, R0, c[0x0][0x328], RZ ;  /* 0x0000ca0000047a10 */ /* 0x000fe20007ffe0ff */
[----:B------:R-:W-:-:S08]  /*11970*/  FADD.FTZ R251, R251, R5 ;  /* 0x00000005fbfb7221 */ /* 0x000fd00000010000 */
        /* <DEDUP_REMOVED lines=12> */
.L_x_803:
[----:B------:R-:W-:-:S13]  /*11a40*/  ISETP.NE.AND P0, PT, R5, 0x1, PT ;  /* 0x000000010500780c */ /* 0x000fda0003f05270 */
[----:B------:R-:W-:-:S05]  /*11a50*/  @P0 IMAD.HI.U32 R0, R2, c[0x0][0x330], RZ ;  /* 0x0000cc0002000a27 */ /* 0x000fca00078e00ff */
[----:B------:R-:W-:Y:S02]  /*11a60*/  @P0 SHF.R.U32.HI R2, RZ, c[0x0][0x334], R0 ;  /* 0x0000cd00ff020a19 */ /* 0x000fe40000011600 */
.L_x_804:
[----:B------:R-:W-:Y:S05]  /*11a70*/  BSYNC B0 ;  /* 0x0000000000007941 */ /* 0x000fea0003800000 */
.L_x_802:
[----:B------:R-:W-:-:S05]  /*11a80*/  IMAD R2, R2, R5, c[0x0][0x32c] ;  /* 0x0000cb0002027624 */ /* 0x000fca00078e0205 */
[----:B------:R-:W-:-:S05]  /*11a90*/  IMNMX R4, R4, R2, PT ;  /* 0x0000000204047217 */ /* 0x000fca0003800200 */
.L_x_801:
[----:B------:R-:W-:-:S05]  /*11aa0*/  IMAD.HI R0, R4, 0x2aaaaaab, RZ ;  /* 0x2aaaaaab04007827 */ /* 0x000fca00078e02ff */
        /* <DEDUP_REMOVED lines=8> */
.L_x_814:
[----:B------:R-:W2:Y:S01]  /*11b30*/  LDL R0, [R1+0x18] ;  /* 0x0000180001007983 */ /* 0x000ea20000100800 */
[----:B------:R-:W-:Y:S04]  /*11b40*/  DEPBAR.LE SB0, 0x0 ;  /* 0x000080000000791a */ /* 0x000fe80000000000 */
[----:B------:R-:W-:Y:S01]  /*11b50*/  WARPSYNC 0xffffffff ;  /* 0xffffffff00007948 */ /* 0x000fe20003800000 */
[----:B------:R-:W-:Y:S01]  /*11b60*/  BAR.SYNC.DEFER_BLOCKING 0x0 ;  /* 0x0000000000007b1d */ /* 0x000fe20000010000 */
[----:B------:R-:W-:Y:S01]  /*11b70*/  ISETP.GT.AND P0, PT, R226, R221, PT ;  /* 0x000000dde200720c */ /* 0x000fe20003f04270 */
[----:B------:R-:W-:Y:S05]  /*11b80*/  IMAD.MOV.U32 R220, RZ, RZ, c[0x0][0x2c4] ;  /* 0x0000b100ffdc7624 */ /* 0x000fea00078e00ff */
[----:B------:R-:W-:Y:S07]  /*11b90*/  ISETP.NE.AND P6, PT, R220, 0x1, PT ;  /* 0x00000001dc00780c */ /* 0x000fee0003fc5270 */
[----:B------:R-:W-:Y:S01]  /*11ba0*/  @!P0 IMAD.WIDE.U32 R38, R221, c[0x0][0x208], RZ ;  /* 0x00008200dd268a25 */ /* 0x000fe200078e00ff */
[----:B------:R-:W-:Y:S02]  /*11bb0*/  @!P0 MOV R2, c[0x0][0x208] ;  /* 0x0000820000028a02 */ /* 0x000fe40000000f00 */
[----:B------:R-:W-:Y:S01]  /*11bc0*/  @!P0 MOV R3, 0x5 ;  /* 0x0000000500038802 */ /* 0x000fe20000000f00 */
[----:B------:R-:W-:Y:S01]  /*11bd0*/  @!P0 IMAD.MOV.U32 R37, RZ, RZ, R234 ;  /* 0x000000ffff258224 */ /* 0x000fe200078e00ea */
[----:B------:R-:W-:Y:S02]  /*11be0*/  @!P0 MOV R36, R228 ;  /* 0x000000e400248202 */ /* 0x000fe40000000f00 */
[C---:B------:R-:W-:Y:S02]  /*11bf0*/  @!P0 SHF.L.U64.HI R3, R2.reuse, R3, c[0x0][0x20c] ;  /* 0x0000830002038619 */ /* 0x040fe40000010203 */
[----:B------:R-:W-:Y:S01]  /*11c00*/  @!P0 SHF.L.U32 R2, R2, 0x5, RZ ;  /* 0x0000000502028819 */ /* 0x000fe200000006ff */
[----:B------:R-:W1:Y:S01]  /*11c10*/  LDSM.16.M88.4 R8, [R201] ;  /* 0x00000000c908783b */ /* 0x000e620000000200 */
[----:B------:R-:W-:Y:S01]  /*11c20*/  @!P0 IMAD.WIDE.U32 R36, R38, 0x60, R36 ;  /* 0x0000006026248825 */ /* 0x000fe200078e0024 */
[----:B------:R-:W-:Y:S01]  /*11c30*/  ULDC UR4, c[0x0][0x324] ;  /* 0x0000c90000047ab9 */ /* 0x000fe20000000800 */
[----:B------:R-:W-:Y:S01]  /*11c40*/  @!P0 IADD3 R44, P1, R2, R2, RZ ;  /* 0x00000002022c8210 */ /* 0x000fe20007f3e0ff */
[----:B------:R-:W-:Y:S01]  /*11c50*/  ULOP3.LUT UR4, URZ, UR4, URZ, 0x33, !UPT ;  /* 0x000000043f047292 */ /* 0x000fe2000f8e333f */
[----:B------:R-:W-:Y:S02]  /*11c60*/  @!P0 IMAD.WIDE.U32 R28, R38, 0x60, R2 ;  /* 0x00000060261c8825 */ /* 0x000fe400078e0002 */
[----:B------:R-:W-:Y:S01]  /*11c70*/  @!P0 IADD3.X R45, R3, R3, RZ, P1, !PT ;  /* 0x00000003032d8210 */ /* 0x000fe20000ffe4ff */
[----:B------:R-:W3:Y:S02]  /*11c80*/  LDSM.16.M88.4 R16, [R201+0x800] ;  /* 0x00080000c910783b */ /* 0x000ee40000000200 */
[-C--:B------:R-:W-:Y:S02]  /*11c90*/  @!P0 IADD3 R47, P2, P1, R228, R28.reuse, R2 ;  /* 0x0000001ce42f8210 */ /* 0x080fe4000795e002 */
[----:B------:R-:W-:Y:S01]  /*11ca0*/  @!P0 LEA R2, P4, R36, c[0x0][0x1f8], 0x1 ;  /* 0x00007e0024028a11 */ /* 0x000fe200078808ff */
[----:B------:R-:W-:Y:S01]  /*11cb0*/  @!P0 IMAD.WIDE.U32 R44, R38, 0x60, R44 ;  /* 0x00000060262c8825 */ /* 0x000fe200078e002c */
[----:B------:R-:W-:Y:S02]  /*11cc0*/  @!P0 IADD3 R46, P3, R228, R28, RZ ;  /* 0x0000001ce42e8210 */ /* 0x000fe40007f7e0ff */
[----:B------:R-:W4:Y:S08]  /*11cd0*/  LDSM.16.M88.4 R24, [R201+0x1000] ;  /* 0x00100000c918783b */ /* 0x000f300000000200 */
[----:B------:R-:W5:Y:S04]  /*11ce0*/  LDL R223, [R1+0x14] ;  /* 0x0000140001df7983 */ /* 0x000f680000100800 */
[----:B------:R-:W2:Y:S08]  /*11cf0*/  LDSM.16.M88.4 R32, [R201+0x1800] ;  /* 0x00180000c920783b */ /* 0x000eb00000000200 */
[----:B------:R-:W5:Y:S01]  /*11d00*/  LDL R222, [R1+0x1c] ;  /* 0x00001c0001de7983 */ /* 0x000f620000100800 */
[C---:B-1----:R-:W-:Y:S03]  /*11d10*/  HMMA.16816.F32.BF16 R4, R124.reuse, R8, RZ ;  /* 0x000000087c04723c */ /* 0x042fe600000418ff */
[----:B------:R-:W1:Y:S05]  /*11d20*/  LDSM.16.M88.4 R40, [R201+0x2000] ;  /* 0x00200000c928783b */ /* 0x000e6a0000000200 */
[C---:B------:R-:W-:Y:S03]  /*11d30*/  HMMA.16816.F32.BF16 R8, R124.reuse, R10, RZ ;  /* 0x0000000a7c08723c */ /* 0x040fe600000418ff */
[----:B------:R-:W1:Y:S05]  /*11d40*/  LDSM.16.M88.4 R48, [R201+0x2800] ;  /* 0x00280000c930783b */ /* 0x000e6a0000000200 */
[C---:B---3--:R-:W-:Y:S03]  /*11d50*/  HMMA.16816.F32.BF16 R12, R124.reuse, R16, RZ ;  /* 0x000000107c0c723c */ /* 0x048fe600000418ff */
[----:B------:R-:W3:Y:S05]  /*11d60*/  LDSM.16.M88.4 R132, [R206] ;  /* 0x00000000ce84783b */ /* 0x000eea0000000200 */
[C---:B------:R-:W-:Y:S03]  /*11d70*/  HMMA.16816.F32.BF16 R16, R124.reuse, R18, RZ ;  /* 0x000000127c10723c */ /* 0x040fe600000418ff */
[----:B------:R-:W1:Y:S05]  /*11d80*/  LDSM.16.M88.4 R136, [R208] ;  /* 0x00000000d088783b */ /* 0x000e6a0000000200 */
[C---:B----4-:R-:W-:Y:S03]  /*11d90*/  HMMA.16816.F32.BF16 R20, R124.reuse, R24, RZ ;  /* 0x000000187c14723c */ /* 0x050fe600000418ff */
[----:B------:R-:W4:Y:S05]  /*11da0*/  LDSM.16.M88.4 R140, [R209] ;  /* 0x00000000d18c783b */ /* 0x000f2a0000000200 */
[C---:B------:R-:W-:Y:S03]  /*11db0*/  HMMA.16816.F32.BF16 R24, R124.reuse, R26, RZ ;  /* 0x0000001a7c18723c */ /* 0x040fe600000418ff */
[----:B------:R-:W1:Y:S08]  /*11dc0*/  LDSM.16.M88.4 R144, [R210] ;  /* 0x00000000d290783b */ /* 0x000e700000000200 */
[----:B------:R-:W1:Y:S08]  /*11dd0*/  LDSM.16.M88.4 R148, [R211] ;  /* 0x00000000d394783b */ /* 0x000e700000000200 */
[----:B------:R-:W1:Y:S01]  /*11de0*/  LDSM.16.M88.4 R152, [R212] ;  /* 0x00000000d498783b */ /* 0x000e620000000200 */
[----:B--2---:R-:W-:Y:S02]  /*11df0*/  LOP3.LUT P5, RZ, R0, 0x20000, RZ, 0xc0, !PT ;  /* 0x0002000000ff7812 */ /* 0x004fe400078ac0ff */
[----:B------:R-:W-:Y:S05]  /*11e00*/  @!P0 SHF.R.S32.HI R0, RZ, 0x1f, R221 ;  /* 0x0000001fff008819 */ /* 0x000fea00000114dd */
[----:B------:R-:W-:Y:S04]  /*11e10*/  @!P0 IMAD R0, R0, c[0x0][0x208], RZ ;  /* 0x0000820000008a24 */ /* 0x000fe800078e02ff */
[----:B------:R-:W-:Y:S05]  /*11e20*/  @!P0 IMAD R0, R221, c[0x0][0x20c], R0 ;  /* 0x00008300dd008a24 */ /* 0x000fea00078e0200 */
[----:B------:R-:W-:Y:S05]  /*11e30*/  @!P0 IADD3 R0, R39, R0, RZ ;  /* 0x0000000027008210 */ /* 0x000fea0007ffe0ff */
[----:B------:R-:W-:Y:S05]  /*11e40*/  @!P0 IMAD R0, R0, 0x60, RZ ;  /* 0x0000006000008824 */ /* 0x000fea00078e02ff */
[----:B------:R-:W-:Y:S02]  /*11e50*/  @!P0 IADD3 R39, R0, R29, RZ ;  /* 0x0000001d00278210 */ /* 0x000fe40007ffe0ff */
[C---:B------:R-:W-:Y:S02]  /*11e60*/  HMMA.16816.F32.BF16 R28, R124.reuse, R32, RZ ;  /* 0x000000207c1c723c */ /* 0x040fe400000418ff */
[----:B------:R-:W-:Y:S02]  /*11e70*/  @!P0 IADD3.X R68, R234, R39, R3, P2, P1 ;  /* 0x00000027ea448210 */ /* 0x000fe400017e2403 */
[----:B------:R-:W-:Y:S02]  /*11e80*/  @!P0 LEA R160, P2, R46, c[0x0][0x1f8], 0x1 ;  /* 0x00007e002ea08a11 */ /* 0x000fe400078408ff */
[----:B------:R-:W-:Y:S02]  /*11e90*/  @!P0 IADD3 R3, R37, R0, RZ ;  /* 0x0000000025038210 */ /* 0x000fe40007ffe0ff */
[C---:B------:R-:W-:Y:S01]  /*11ea0*/  HMMA.16816.F32.BF16 R32, R124.reuse, R34, RZ ;  /* 0x000000227c20723c */ /* 0x040fe200000418ff */
[----:B------:R-:W-:Y:S03]  /*11eb0*/  @!P0 IADD3.X R39, R39, R234, RZ, P3, !PT ;  /* 0x000000ea27278210 */ /* 0x000fe60001ffe4ff */
[----:B------:R-:W-:Y:S02]  /*11ec0*/  @!P0 LEA.HI.X R3, R36, c[0x0][0x1fc], R3, 0x1, P4 ;  /* 0x00007f0024038a11 */ /* 0x000fe400020f0c03 */
[----:B------:R-:W-:Y:S02]  /*11ed0*/  @!P0 LEA.HI.X R161, R46, c[0x0][0x1fc], R39, 0x1, P2 ;  /* 0x00007f002ea18a11 */ /* 0x000fe400010f0c27 */
[C---:B-1----:R-:W-:Y:S01]  /*11ee0*/  HMMA.16816.F32.BF16 R36, R124.reuse, R40, RZ ;  /* 0x000000287c24723c */ /* 0x042fe200000418ff */
[----:B------:R-:W-:Y:S03]  /*11ef0*/  @!P0 IADD3 R44, P1, R228, R44, RZ ;  /* 0x0000002ce42c8210 */ /* 0x000fe60007f3e0ff */
[C---:B------:R-:W-:Y:S02]  /*11f00*/  @!P0 LEA R164, P3, R47.reuse, c[0x0][0x1f8], 0x1 ;  /* 0x00007e002fa48a11 */ /* 0x040fe400078608ff */
[----:B------:R-:W-:Y:S02]  /*11f10*/  @!P0 LEA R162, P2, R44, c[0x0][0x1f8], 0x1 ;  /* 0x00007e002ca28a11 */ /* 0x000fe400078408ff */
[C---:B------:R-:W-:Y:S01]  /*11f20*/  HMMA.16816.F32.BF16 R40, R124.reuse, R42, RZ ;  /* 0x0000002a7c28723c */ /* 0x040fe200000418ff */
[----:B------:R-:W-:Y:S02]  /*11f30*/  @!P0 IADD3.X R0, R234, R0, R45, P1, !PT ;  /* 0x00000000ea008210 */ /* 0x000fe40000ffe42d */
[----:B------:R-:W-:Y:S02]  /*11f40*/  @!P0 ISETP.GE.AND P1, PT, R72, c[0x0][0x1d4], PT ;  /* 0x0000750048008a0c */ /* 0x000fe40003f26270 */
[----:B------:R-:W-:Y:S02]  /*11f50*/  @!P0 LEA.HI.X R165, R47, c[0x0][0x1fc], R68, 0x1, P3 ;  /* 0x00007f002fa58a11 */ /* 0x000fe400018f0c44 */
[----:B------:R-:W-:Y:S02]  /*11f60*/  @!P0 LEA.HI.X R163, R44, c[0x0][0x1fc], R0, 0x1, P2 ;  /* 0x00007f002ca38a11 */ /* 0x000fe400010f0c00 */
[C---:B------:R-:W-:Y:S07]  /*11f70*/  HMMA.16816.F32.BF16 R44, R124.reuse, R48, RZ ;  /* 0x000000307c2c723c */ /* 0x040fee00000418ff */
[----:B------:R-:W-:Y:S01]  /*11f80*/  @!PT LDS RZ, [RZ] ;  /* 0x00000000fffff984 */ /* 0x000fe20000000800 */
[----:B------:R-:W-:Y:S01]  /*11f90*/  @!PT LDS RZ, [RZ] ;  /* 0x00000000fffff984 */ /* 0x000fe20000000800 */
[----:B------:R-:W-:Y:S01]  /*11fa0*/  @!PT LDS RZ, [RZ] ;  /* 0x00000000fffff984 */ /* 0x000fe20000000800 */
[----:B------:R1:W-:Y:S01]  /*11fb0*/  @!P0 LDGSTS.E.BYPASS.LTC128B.128 [R219+0x100], [R2.64], !P1 ;  /* 0x0010000002db8fae */ /* 0x0003e2000c901d48 */
[----:B------:R-:W-:Y:S07]  /*11fc0*/  HMMA.16816.F32.BF16 R48, R124, R50, RZ ;  /* 0x000000327c30723c */ /* 0x000fee00000418ff */
[----:B------:R1:W-:Y:S01]  /*11fd0*/  @!P0 LDGSTS.E.BYPASS.LTC128B.128 [R219+0x3100], [R2.64+0x80], !P5 ;  /* 0x0310008002db8fae */ /* 0x0003e2000e901d48 */
[C---:B---3--:R-:W-:Y:S07]  /*11fe0*/  HMMA.16816.F32.BF16 R4, R128.reuse, R132, R4 ;  /* 0x000000848004723c */ /* 0x048fee0000041804 */
[----:B------:R2:W-:Y:S01]  /*11ff0*/  @!P0 LDGSTS.E.BYPASS.LTC128B.128 [R219+0x1100], [R160.64], !P1 ;  /* 0x01100000a0db8fae */ /* 0x0005e2000c901d48 */
[C---:B------:R-:W-:Y:S07]  /*12000*/  HMMA.16816.F32.BF16 R8, R128.reuse, R134, R8 ;  /* 0x000000868008723c */ /* 0x040fee0000041808 */
[----:B------:R2:W-:Y:S01]  /*12010*/  @!P0 LDGSTS.E.BYPASS.LTC128B.128 [R219+0x4100], [R160.64+0x80], !P5 ;  /* 0x04100080a0db8fae */ /* 0x0005e2000e901d48 */
[C---:B------:R-:W-:Y:S07]  /*12020*/  HMMA.16816.F32.BF16 R12, R128.reuse, R136, R12 ;  /* 0x00000088800c723c */ /* 0x040fee000004180c */
[----:B------:R3:W-:Y:S01]  /*12030*/  @!P0 LDGSTS.E.BYPASS.LTC128B.128 [R219+0x2100], [R164.64], !P1 ;  /* 0x02100000a4db8fae */ /* 0x0007e2000c901d48 */
[C---:B------:R-:W-:Y:S07]  /*12040*/  HMMA.16816.F32.BF16 R16, R128.reuse, R138, R16 ;  /* 0x0000008a8010723c */ /* 0x040fee0000041810 */
[----:B------:R2:W-:Y:S01]  /*12050*/  @!P0 LDGSTS.E.BYPASS.LTC128B.128 [R219+0x5100], [R162.64+0x80], !P5 ;  /* 0x05100080a2db8fae */ /* 0x0005e2000e901d48 */
[C---:B----4-:R-:W-:Y:S03]  /*12060*/  HMMA.16816.F32.BF16 R20, R128.reuse, R140, R20 ;  /* 0x0000008c8014723c */ /* 0x050fe60000041814 */
[----:B------:R-:W-:Y:S04]  /*12070*/  ISETP.GT.AND P0, PT, R221, R226, PT ;  /* 0x000000e2dd00720c */ /* 0x000fe80003f04270 */
[----:B------:R-:W-:Y:S01]  /*12080*/  LDSM.16.M88.4 R132, [R200+0x1000] ;  /* 0x00100000c884783b */ /* 0x000fe20000000200 */
[C---:B------:R-:W-:Y:S07]  /*12090*/  HMMA.16816.F32.BF16 R24, R128.reuse, R142, R24 ;  /* 0x0000008e8018723c */ /* 0x040fee0000041818 */
[----:B------:R-:W0:Y:S01]  /*120a0*/  LDGDEPBAR ;  /* 0x00000000000079af */ /* 0x000e220000000000 */
[C---:B------:R-:W-:Y:S01]  /*120b0*/  HMMA.16816.F32.BF16 R28, R128.reuse, R144, R28 ;  /* 0x00000090801c723c */ /* 0x040fe2000004181c */
[----:B-1----:R-:W-:Y:S06]  /*120c0*/  @P0 MOV R3, c[0x0][0x1e0] ;  /* 0x0000780000030a02 */ /* 0x002fec0000000f00 */
[----:B---3--:R-:W-:Y:S01]  /*120d0*/  LDSM.16.M88.4 R164, [R200+0x800] ;  /* 0x00080000c8a4783b */ /* 0x008fe20000000200 */
[C---:B------:R-:W-:Y:S07]  /*120e0*/  HMMA.16816.F32.BF16 R32, R128.reuse, R146, R32 ;  /* 0x000000928020723c */ /* 0x040fee0000041820 */
[----:B--2---:R-:W1:Y:S01]  /*120f0*/  LDSM.16.M88.4 R160, [R200] ;  /* 0x00000000c8a0783b */ /* 0x004e620000000200 */
[C---:B------:R-:W-:Y:S07]  /*12100*/  HMMA.16816.F32.BF16 R36, R128.reuse, R148, R36 ;  /* 0x000000948024723c */ /* 0x040fee0000041824 */
[----:B------:R-:W2:Y:S01]  /*12110*/  LDSM.16.M88.4 R136, [R200+0x1800] ;  /* 0x00180000c888783b */ /* 0x000ea20000000200 */
[C---:B------:R-:W-:Y:S07]  /*12120*/  HMMA.16816.F32.BF16 R40, R128.reuse, R150, R40 ;  /* 0x000000968028723c */ /* 0x040fee0000041828 */
[----:B------:R-:W3:Y:S01]  /*12130*/  LDSM.16.M88.4 R168, [R200+0x2000] ;  /* 0x00200000c8a8783b */ /* 0x000ee20000000200 */
[C---:B------:R-:W-:Y:S07]  /*12140*/  HMMA.16816.F32.BF16 R44, R128.reuse, R152, R44 ;  /* 0x00000098802c723c */ /* 0x040fee000004182c */
[----:B------:R-:W4:Y:S01]  /*12150*/  LDSM.16.M88.4 R172, [R200+0x2800] ;  /* 0x00280000c8ac783b */ /* 0x000f220000000200 */
[----:B------:R-:W-:Y:S07]  /*12160*/  HMMA.16816.F32.BF16 R48, R128, R154, R48 ;  /* 0x0000009a8030723c */ /* 0x000fee0000041830 */
[----:B------:R-:W2:Y:S01]  /*12170*/  LDSM.16.M88.4 R140, [R75+-0x3000] ;  /* 0xffd000004b8c783b */ /* 0x000ea20000000200 */
[C---:B-1----:R-:W-:Y:S07]  /*12180*/  HMMA.16816.F32.BF16 R4, R156.reuse, R160, R4 ;  /* 0x000000a09c04723c */ /* 0x042fee0000041804 */
[----:B------:R-:W1:Y:S01]  /*12190*/  LDSM.16.M88.4 R144, [R75+-0x2800] ;  /* 0xffd800004b90783b */ /* 0x000e620000000200 */
[C---:B------:R-:W-:Y:S07]  /*121a0*/  HMMA.16816.F32.BF16 R8, R156.reuse, R162, R8 ;  /* 0x000000a29c08723c */ /* 0x040fee0000041808 */
[----:B------:R-:W1:Y:S01]  /*121b0*/  LDSM.16.M88.4 R148, [R75+-0x2000] ;  /* 0xffe000004b94783b */ /* 0x000e620000000200 */
[C---:B------:R-:W-:Y:S07]  /*121c0*/  HMMA.16816.F32.BF16 R12, R156.reuse, R164, R12 ;  /* 0x000000a49c0c723c */ /* 0x040fee000004180c */
[----:B------:R-:W1:Y:S01]  /*121d0*/  LDSM.16.M88.4 R152, [R75+-0x1800] ;  /* 0xffe800004b98783b */ /* 0x000e620000000200 */
[C---:B------:R-:W-:Y:S07]  /*121e0*/  HMMA.16816.F32.BF16 R16, R156.reuse, R166, R16 ;  /* 0x000000a69c10723c */ /* 0x040fee0000041810 */
[----:B------:R-:W1:Y:S01]  /*121f0*/  LDSM.16.M88.4 R160, [R75+-0x1000] ;  /* 0xfff000004ba0783b */ /* 0x000e620000000200 */
[C---:B------:R-:W-:Y:S07]  /*12200*/  HMMA.16816.F32.BF16 R20, R156.reuse, R132, R20 ;  /* 0x000000849c14723c */ /* 0x040fee0000041814 */
[----:B------:R-:W-:Y:S01]  /*12210*/  LDSM.16.M88.4 R164, [R201+0x3800] ;  /* 0x00380000c9a4783b */ /* 0x000fe20000000200 */
[C---:B------:R-:W-:Y:S07]  /*12220*/  HMMA.16816.F32.BF16 R24, R156.reuse, R134, R24 ;  /* 0x000000869c18723c */ /* 0x040fee0000041818 */
[----:B------:R-:W1:Y:S01]  /*12230*/  LDSM.16.M88.4 R132, [R75+-0x800] ;  /* 0xfff800004b84783b */ /* 0x000e620000000200 */
        /* <DEDUP_REMOVED lines=8> */
[----:B------:R-:W-:Y:S01]  /*122c0*/  HMMA.16816.F32.BF16 R48, R156, R174, R48 ;  /* 0x000000ae9c30723c */ /* 0x000fe20000041830 */
[----:B------:R-:W4:Y:S07]  /*122d0*/  LDSM.16.M88.4 R172, [R201+0x4800] ;  /* 0x00480000c9ac783b */ /* 0x000f2e0000000200 */
[C---:B------:R-:W-:Y:S08]  /*122e0*/  HMMA.16816.F32.BF16 R4, R176.reuse, R140, R4 ;  /* 0x0000008cb004723c */ /* 0x040ff00000041804 */
[C---:B------:R-:W-:Y:S01]  /*122f0*/  HMMA.16816.F32.BF16 R8, R176.reuse, R142, R8 ;  /* 0x0000008eb008723c */ /* 0x040fe20000041808 */
[----:B------:R-:W2:Y:S07]  /*12300*/  LDSM.16.M88.4 R140, [R201+0x5000] ;  /* 0x00500000c98c783b */ /* 0x000eae0000000200 */
[C---:B-1----:R-:W-:Y:S08]  /*12310*/  HMMA.16816.F32.BF16 R12, R176.reuse, R144, R12 ;  /* 0x00000090b00c723c */ /* 0x042ff0000004180c */
[C---:B------:R-:W-:Y:S01]  /*12320*/  HMMA.16816.F32.BF16 R16, R176.reuse, R146, R16 ;  /* 0x00000092b010723c */ /* 0x040fe20000041810 */
[----:B------:R-:W1:Y:S07]  /*12330*/  LDSM.16.M88.4 R144, [R201+0x5800] ;  /* 0x00580000c990783b */ /* 0x000e6e0000000200 */
[C---:B------:R-:W-:Y:S08]  /*12340*/  HMMA.16816.F32.BF16 R20, R176.reuse, R148, R20 ;  /* 0x00000094b014723c */ /* 0x040ff00000041814 */
        /* <DEDUP_REMOVED lines=8> */
[C---:B------:R-:W-:Y:S08]  /*123d0*/  HMMA.16816.F32.BF16 R44, R176.reuse, R132, R44 ;  /* 0x00000084b02c723c */ /* 0x040ff0000004182c */
[----:B------:R-:W-:Y:S01]  /*123e0*/  HMMA.16816.F32.BF16 R48, R176, R134, R48 ;  /* 0x00000086b030723c */ /* 0x000fe20000041830 */
[----:B------:R-:W1:Y:S07]  /*123f0*/  LDSM.16.M88.4 R132, [R214] ;  /* 0x00000000d684783b */ /* 0x000e6e0000000200 */
[C---:B--2---:R-:W-:Y:S08]  /*12400*/  HMMA.16816.F32.BF16 R4, R180.reuse, R136, R4 ;  /* 0x00000088b404723c */ /* 0x044ff00000041804 */
[C---:B------:R-:W-:Y:S01]  /*12410*/  HMMA.16816.F32.BF16 R8, R180.reuse, R138, R8 ;  /* 0x0000008ab408723c */ /* 0x040fe20000041808 */
[----:B------:R-:W2:Y:S07]  /*12420*/  LDSM.16.M88.4 R136, [R215] ;  /* 0x00000000d788783b */ /* 0x000eae0000000200 */
[C---:B------:R-:W-:Y:S08]  /*12430*/  HMMA.16816.F32.BF16 R12, R180.reuse, R164, R12 ;  /* 0x000000a4b40c723c */ /* 0x040ff0000004180c */
[C---:B------:R-:W-:Y:S01]  /*12440*/  HMMA.16816.F32.BF16 R16, R180.reuse, R166, R16 ;  /* 0x000000a6b410723c */ /* 0x040fe20000041810 */
[----:B------:R-:W1:Y:S07]  /*12450*/  LDSM.16.M88.4 R164, [R217] ;  /* 0x00000000d9a4783b */ /* 0x000e6e0000000200 */
[C---:B---3--:R-:W-:Y:S08]  /*12460*/  HMMA.16816.F32.BF16 R20, R180.reuse, R168, R20 ;  /* 0x000000a8b414723c */ /* 0x048ff00000041814 */
[C---:B------:R-:W-:Y:S01]  /*12470*/  HMMA.16816.F32.BF16 R24, R180.reuse, R170, R24 ;  /* 0x000000aab418723c */ /* 0x040fe20000041818 */
[----:B------:R-:W3:Y:S07]  /*12480*/  LDSM.16.M88.4 R168, [R200+0x3000] ;  /* 0x00300000c8a8783b */ /* 0x000eee0000000200 */
[C---:B----4-:R-:W-:Y:S08]  /*12490*/  HMMA.16816.F32.BF16 R28, R180.reuse, R172, R28 ;  /* 0x000000acb41c723c */ /* 0x050ff0000004181c */
[C---:B------:R-:W-:Y:S01]  /*124a0*/  HMMA.16816.F32.BF16 R32, R180.reuse, R174, R32 ;  /* 0x000000aeb420723c */ /* 0x040fe20000041820 */
[----:B------:R-:W-:Y:S07]  /*124b0*/  LDSM.16.M88.4 R172, [R200+0x5000] ;  /* 0x00500000c8ac783b */ /* 0x000fee0000000200 */
[C---:B------:R-:W-:Y:S08]  /*124c0*/  HMMA.16816.F32.BF16 R36, R180.reuse, R140, R36 ;  /* 0x0000008cb424723c */ /* 0x040ff00000041824 */
[C---:B------:R-:W-:Y:S01]  /*124d0*/  HMMA.16816.F32.BF16 R40, R180.reuse, R142, R40 ;  /* 0x0000008eb428723c */ /* 0x040fe20000041828 */
[----:B------:R-:W4:Y:S07]  /*124e0*/  LDSM.16.M88.4 R140, [R200+0x3800] ;  /* 0x00380000c88c783b */ /* 0x000f2e0000000200 */
        /* <DEDUP_REMOVED lines=8> */
[----:B------:R-:W1:Y:S07]  /*12570*/  LDSM.16.M88.4 R152, [R75] ;  /* 0x000000004b98783b */ /* 0x000e6e0000000200 */
[C---:B------:R-:W-:Y:S08]  /*12580*/  HMMA.16816.F32.BF16 R20, R184.reuse, R132, R20 ;  /* 0x00000084b814723c */ /* 0x040ff00000041814 */
        /* <DEDUP_REMOVED lines=8> */
[C---:B---3--:R-:W-:Y:S08]  /*12610*/  HMMA.16816.F32.BF16 R4, R188.reuse, R168, R4 ;  /* 0x000000a8bc04723c */ /* 0x048ff00000041804 */
[C---:B------:R-:W-:Y:S08]  /*12620*/  HMMA.16816.F32.BF16 R8, R188.reuse, R170, R8 ;  /* 0x000000aabc08723c */ /* 0x040ff00000041808 */
[C---:B----4-:R-:W-:Y:S08]  /*12630*/  HMMA.16816.F32.BF16 R12, R188.reuse, R140, R12 ;  /* 0x0000008cbc0c723c */ /* 0x050ff0000004180c */
[C---:B------:R-:W-:Y:S08]  /*12640*/  HMMA.16816.F32.BF16 R16, R188.reuse, R142, R16 ;  /* 0x0000008ebc10723c */ /* 0x040ff00000041810 */
[C---:B-1----:R-:W-:Y:S08]  /*12650*/  HMMA.16816.F32.BF16 R20, R188.reuse, R144, R20 ;  /* 0x00000090bc14723c */ /* 0x042ff00000041814 */
        /* <DEDUP_REMOVED lines=9> */
[C---:B------:R-:W-:Y:S08]  /*126f0*/  HMMA.16816.F32.BF16 R12, R196.reuse, R132, R12 ;  /* 0x00000084c40c723c */ /* 0x040ff0000004180c */
        /* <DEDUP_REMOVED lines=36> */
[----:B------:R-:W-:Y:S04]  /*12940*/  BAR.SYNC.DEFER_BLOCKING 0x0 ;  /* 0x0000000000007b1d */ /* 0x000fe80000010000 */
[----:B------:R-:W-:Y:S01]  /*12950*/  @P0 MOV R5, 0x5 ;  /* 0x0000000500050802 */ /* 0x000fe20000000f00 */
[C---:B------:R-:W-:Y:S08]  /*12960*/  HMMA.16816.F32.BF16 R40, R196.reuse, R6, R40 ;  /* 0x00000006c428723c */ /* 0x040ff00000041828 */
[----:B------:R-:W-:Y:S04]  /*12970*/  FMUL.FTZ R2, R35, c[0x0][0x320] ;  /* 0x0000c80023027a20 */ /* 0x000fe80000410000 */
[----:B------:R3:W3:Y:S01]  /*12980*/  MUFU.TANH R132, R2 ;  /* 0x0000000200847308 */ /* 0x0006e20000002400 */
[----:B--2---:R-:W-:Y:S09]  /*12990*/  FMUL.FTZ R0, R14, c[0x0][0x320] ;  /* 0x0000c8000e007a20 */ /* 0x004ff20000410000 */
[----:B------:R2:W2:Y:S02]  /*129a0*/  MUFU.TANH R153, R0 ;  /* 0x0000000000997308 */ /* 0x0004a40000002400 */
[----:B------:R-:W-:Y:S01]  /*129b0*/  FMUL.FTZ R4, R40, c[0x0][0x320] ;  /* 0x0000c80028047a20 */ /* 0x000fe20000410000 */
[C---:B-1----:R-:W-:Y:S08]  /*129c0*/  HMMA.16816.F32.BF16 R44, R196.reuse, R8, R44 ;  /* 0x00000008c42c723c */ /* 0x042ff0000004182c */
[----:B------:R-:W-:Y:S04]  /*129d0*/  HMMA.16816.F32.BF16 R48, R196, R10, R48 ;  /* 0x0000000ac430723c */ /* 0x000fe80000041830 */
[----:B---3--:R-:W-:Y:S02]  /*129e0*/  FMUL.FTZ R2, R43, c[0x0][0x320] ;  /* 0x0000c8002b027a20 */ /* 0x008fe40000410000 */
[----:B--2---:R-:W-:Y:S10]  /*129f0*/  FMUL.FTZ R0, R15, c[0x0][0x320] ;  /* 0x0000c8000f007a20 */ /* 0x004ff40000410000 */
[----:B------:R-:W-:Y:S01]  /*12a00*/  FMUL.FTZ R6, R44, c[0x0][0x320] ;  /* 0x0000c8002c067a20 */ /* 0x000fe20000410000 */
[----:B------:R1:W2:Y:S01]  /*12a10*/  MUFU.TANH R152, R0 ;  /* 0x0000000000987308 */ /* 0x0002a20000002400 */
[----:B------:R-:W3:Y:S01]  /*12a20*/  LDL R44, [R1+0x4] ;  /* 0x00000400012c7983 */ /* 0x000ee20000100800 */
[----:B------:R-:W-:Y:S03]  /*12a30*/  FMUL.FTZ R7, R45, c[0x0][0x320] ;  /* 0x0000c8002d077a20 */ /* 0x000fe60000410000 */
[----:B------:R-:W2:Y:S02]  /*12a40*/  LDL R45, [R1+0x8] ;  /* 0x00000800012d7983 */ /* 0x000ea40000100800 */
[----:B------:R-:W-:Y:S02]  /*12a50*/  FMUL.FTZ R13, R48, c[0x0][0x320] ;  /* 0x0000c800300d7a20 */ /* 0x000fe40000410000 */
[----:B-1----:R-:W-:Y:S02]  /*12a60*/  FMUL.FTZ R0, R16, c[0x0][0x320] ;  /* 0x0000c80010007a20 */ /* 0x002fe40000410000 */
[----:B------:R-:W1:Y:S10]  /*12a70*/  MUFU.TANH R16, R13 ;  /* 0x0000000d00107308 */ /* 0x000e740000002400 */
        /* <DEDUP_REMOVED lines=26> */
[----:B------:R1:W1:Y:S10]  /*12c20*/  MUFU.TANH R31, R7 ;  /* 0x00000007001f7308 */ /* 0x0002740000002400 */
[----:B------:R2:W2:Y:S01]  /*12c30*/  MUFU.TANH R134, R0 ;  /* 0x0000000000867308 */ /* 0x0004a20000002400 */
[----:B-1----:R-:W-:Y:S01]  /*12c40*/  @P0 MOV R7, R235 ;  /* 0x000000eb00070202 */ /* 0x002fe20000000f00 */
[----:B--2---:R-:W-:Y:S08]  /*12c50*/  FMUL.FTZ R0, R32, c[0x0][0x320] ;  /* 0x0000c80020007a20 */ /* 0x004ff00000410000 */
[----:B------:R-:W1:Y:S10]  /*12c60*/  MUFU.TANH R32, R6 ;  /* 0x0000000600207308 */ /* 0x000e740000002400 */
[----:B------:R2:W1:Y:S02]  /*12c70*/  MUFU.TANH R18, R0 ;  /* 0x0000000000127308 */ /* 0x0004640000002400 */
[----:B--2---:R-:W-:Y:S08]  /*12c80*/  FMUL.FTZ R0, R33, c[0x0][0x320] ;  /* 0x0000c80021007a20 */ /* 0x004ff00000410000 */
[----:B------:R2:W1:Y:S02]  /*12c90*/  MUFU.TANH R17, R0 ;  /* 0x0000000000117308 */ /* 0x0004640000002400 */
[----:B--2---:R-:W-:Y:S08]  /*12ca0*/  FMUL.FTZ R0, R34, c[0x0][0x320] ;  /* 0x0000c80022007a20 */ /* 0x004ff00000410000 */
[----:B------:R-:W2:Y:S10]  /*12cb0*/  MUFU.TANH R34, R4 ;  /* 0x0000000400227308 */ /* 0x000eb40000002400 */
[----:B------:R1:W1:Y:S02]  /*12cc0*/  MUFU.TANH R133, R0 ;  /* 0x0000000000857308 */ /* 0x0002640000002400 */
[----:B-1----:R-:W-:Y:S08]  /*12cd0*/  FMUL.FTZ R0, R36, c[0x0][0x320] ;  /* 0x0000c80024007a20 */ /* 0x002ff00000410000 */
[----:B------:R1:W1:Y:S02]  /*12ce0*/  MUFU.TANH R68, R0 ;  /* 0x0000000000447308 */ /* 0x0002640000002400 */
[----:B-1----:R-:W-:Y:S08]  /*12cf0*/  FMUL.FTZ R0, R37, c[0x0][0x320] ;  /* 0x0000c80025007a20 */ /* 0x002ff00000410000 */
[----:B------:R1:W1:Y:S02]  /*12d00*/  MUFU.TANH R36, R0 ;  /* 0x0000000000247308 */ /* 0x0002640000002400 */
[----:B-1----:R-:W-:Y:S08]  /*12d10*/  FMUL.FTZ R0, R38, c[0x0][0x320] ;  /* 0x0000c80026007a20 */ /* 0x002ff00000410000 */
        /* <DEDUP_REMOVED lines=9> */
[----:B------:R-:W-:Y:S05]  /*12db0*/  @P0 SHF.R.S32.HI R2, RZ, 0x1f, R0 ;  /* 0x0000001fff020819 */ /* 0x000fea0000011400 */
[----:B------:R-:W-:Y:S01]  /*12dc0*/  @P0 IMAD R4, R2, c[0x0][0x1e0], RZ ;  /* 0x0000780002040a24 */ /* 0x000fe200078e02ff */
[C---:B------:R-:W-:Y:S02]  /*12dd0*/  @P0 SHF.L.U32 R2, R3.reuse, 0x5, RZ ;  /* 0x0000000503020819 */ /* 0x040fe400000006ff */
[----:B------:R-:W-:Y:S01]  /*12de0*/  @P0 SHF.L.U64.HI R3, R3, R5, c[0x0][0x1e4] ;  /* 0x0000790003030619 */ /* 0x000fe20000010205 */
[----:B------:R-:W-:Y:S01]  /*12df0*/  @P0 IMAD R6, R0, c[0x0][0x1e4], R4 ;  /* 0x0000790000060a24 */ /* 0x000fe200078e0204 */
[----:B------:R-:W-:Y:S01]  /*12e00*/  @P0 IADD3 R8, P1, R2, R2, RZ ;  /* 0x0000000202080210 */ /* 0x000fe20007f3e0ff */
[----:B------:R-:W-:Y:S04]  /*12e10*/  @P0 IMAD.WIDE.U32 R4, R0, c[0x0][0x1e0], RZ ;  /* 0x0000780000040a25 */ /* 0x000fe800078e00ff */
[----:B------:R-:W-:Y:S01]  /*12e20*/  @P0 IMAD.X R9, R3, 0x1, R3, P1 ;  /* 0x0000000103090824 */ /* 0x000fe200008e0603 */
[----:B------:R-:W-:Y:S01]  /*12e30*/  @P0 IADD3 R0, R5, R6, RZ ;  /* 0x0000000605000210 */ /* 0x000fe20007ffe0ff */
[----:B------:R-:W-:Y:S01]  /*12e40*/  FMUL.FTZ R5, R46, c[0x0][0x320] ;  /* 0x0000c8002e057a20 */ /* 0x000fe20000410000 */
[----:B------:R-:W-:Y:S01]  /*12e50*/  @P0 MOV R6, R230 ;  /* 0x000000e600060202 */ /* 0x000fe20000000f00 */
[----:B------:R-:W2:Y:S01]  /*12e60*/  LDL R46, [R1+0xc] ;  /* 0x00000c00012e7983 */ /* 0x000ea20000100800 */
[C---:B------:R-:W-:Y:S01]  /*12e70*/  @P0 IMAD.WIDE.U32 R10, R4.reuse, 0x60, R8 ;  /* 0x00000060040a0825 */ /* 0x040fe200078e0008 */
[----:B------:R1:W1:Y:S03]  /*12e80*/  MUFU.TANH R43, R5 ;  /* 0x00000005002b7308 */ /* 0x0002660000002400 */
[----:B------:R-:W-:Y:S04]  /*12e90*/  @P0 IMAD.WIDE.U32 R6, R4, 0x60, R6 ;  /* 0x0000006004060825 */ /* 0x000fe800078e0006 */
[----:B------:R-:W-:Y:S01]  /*12ea0*/  @P0 IMAD R0, R0, 0x60, RZ ;  /* 0x0000006000000824 */ /* 0x000fe200078e02ff */
[----:B------:R-:W-:Y:S04]  /*12eb0*/  @P0 LEA R8, P2, R6, c[0x0][0x1c8], 0x1 ;  /* 0x0000720006080a11 */ /* 0x000fe800078408ff */
[----:B------:R-:W-:Y:S02]  /*12ec0*/  @P0 IADD3 R9, R7, R0, RZ ;  /* 0x0000000007090210 */ /* 0x000fe40007ffe0ff */
[----:B------:R-:W-:Y:S01]  /*12ed0*/  @P0 IADD3 R7, P1, R230, R10, RZ ;  /* 0x0000000ae6070210 */ /* 0x000fe20007f3e0ff */
[----:B------:R-:W-:Y:S01]  /*12ee0*/  FMUL.FTZ R10, R47, c[0x0][0x320] ;  /* 0x0000c8002f0a7a20 */ /* 0x000fe20000410000 */
[----:B------:R-:W-:Y:S02]  /*12ef0*/  @P0 LEA.HI.X R9, R6, c[0x0][0x1cc], R9, 0x1, P2 ;  /* 0x0000730006090a11 */ /* 0x000fe400010f0c09 */
[C---:B------:R-:W-:Y:S01]  /*12f00*/  @P0 IADD3.X R12, R235.reuse, R0, R11, P1, !PT ;  /* 0x00000000eb0c0210 */ /* 0x040fe20000ffe40b */
[----:B------:R3:W2:Y:S01]  /*12f10*/  MUFU.TANH R42, R10 ;  /* 0x0000000a002a7308 */ /* 0x0006a20000002400 */
[----:B------:R-:W-:Y:S01]  /*12f20*/  MOV R47, c[0x0][0x32c] ;  /* 0x0000cb00002f7a02 */ /* 0x000fe20000000f00 */
[--C-:B-1----:R-:W-:Y:S05]  /*12f30*/  @P0 IMAD.WIDE.U32 R4, R4, 0x60, R2.reuse ;  /* 0x0000006004040825 */ /* 0x102fea00078e0002 */
[-C--:B------:R-:W-:Y:S02]  /*12f40*/  @P0 IADD3 R6, P1, R230, R4.reuse, RZ ;  /* 0x00000004e6060210 */ /* 0x080fe40007f3e0ff */
[----:B------:R-:W-:Y:S02]  /*12f50*/  @P0 IADD3 R0, R0, R5, RZ ;  /* 0x0000000500000210 */ /* 0x000fe40007ffe0ff */
[----:B------:R-:W-:Y:S02]  /*12f60*/  @P0 IADD3 R4, P3, P2, R230, R4, R2 ;  /* 0x00000004e6040210 */ /* 0x000fe40007a7e002 */
[----:B-----5:R-:W-:Y:S02]  /*12f70*/  IADD3 R5, R222, R223, RZ ;  /* 0x000000dfde057210 */ /* 0x020fe40007ffe0ff */
[----:B------:R-:W-:Y:S02]  /*12f80*/  @P0 IADD3.X R11, R235, R0, R3, P3, P2 ;  /* 0x00000000eb0b0210 */ /* 0x000fe40001fe4403 */
[----:B---3--:R-:W-:Y:S01]  /*12f90*/  @P0 IADD3.X R10, R0, R235, RZ, P1, !PT ;  /* 0x000000eb000a0210 */ /* 0x008fe20000ffe4ff */
[----:B------:R-:W-:Y:S01]  /*12fa0*/  @P6 IMAD.HI.U32 R0, R5, c[0x0][0x2c8], RZ ;  /* 0x0000b20005006a27 */ /* 0x000fe200078e00ff */
[C---:B------:R-:W-:Y:S04]  /*12fb0*/  @P0 LEA R2, P1, R6.reuse, c[0x0][0x1c8], 0x1 ;  /* 0x0000720006020a11 */ /* 0x040fe800078208ff */
[----:B------:R-:W-:Y:S02]  /*12fc0*/  @P0 LEA.HI.X R3, R6, c[0x0][0x1cc], R10, 0x1, P1 ;  /* 0x0000730006030a11 */ /* 0x000fe400008f0c0a */
[----:B------:R-:W-:Y:S02]  /*12fd0*/  @P0 ISETP.GE.AND P1, PT, R72, c[0x0][0x1d4], PT ;  /* 0x0000750048000a0c */ /* 0x000fe40003f26270 */
[C---:B------:R-:W-:Y:S02]  /*12fe0*/  @P0 LEA R10, P3, R4.reuse, c[0x0][0x1c8], 0x1 ;  /* 0x00007200040a0a11 */ /* 0x040fe400078608ff */
[C---:B------:R-:W-:Y:S02]  /*12ff0*/  @P0 LEA R6, P2, R7.reuse, c[0x0][0x1c8], 0x1 ;  /* 0x0000720007060a11 */ /* 0x040fe400078408ff */
[----:B------:R-:W-:Y:S02]  /*13000*/  @P0 LEA.HI.X R11, R4, c[0x0][0x1cc], R11, 0x1, P3 ;  /* 0x00007300040b0a11 */ /* 0x000fe400018f0c0b */
[----:B------:R-:W-:Y:S02]  /*13010*/  @P0 LEA.HI.X R7, R7, c[0x0][0x1cc], R12, 0x1, P2 ;  /* 0x0000730007070a11 */ /* 0x000fe400010f0c0c */
[----:B------:R-:W-:Y:S01]  /*13020*/  @P6 SHF.R.U32.HI R5, RZ, c[0x0][0x2cc], R0 ;  /* 0x0000b300ff056a19 */ /* 0x000fe20000011600 */
[----:B------:R-:W-:Y:S02]  /*13030*/  FMUL.FTZ R0, R49, c[0x0][0x320] ;  /* 0x0000c80031007a20 */ /* 0x000fe40000410000 */
[----:B------:R-:W-:Y:S01]  /*13040*/  @!PT LDS RZ, [RZ] ;  /* 0x00000000fffff984 */ /* 0x000fe20000000800 */
[----:B------:R-:W-:Y:S01]  /*13050*/  @!PT LDS RZ, [RZ] ;  /* 0x00000000fffff984 */ /* 0x000fe20000000800 */
[----:B------:R-:W-:Y:S01]  /*13060*/  @!PT LDS RZ, [RZ] ;  /* 0x00000000fffff984 */ /* 0x000fe20000000800 */
[----:B------:R1:W-:Y:S02]  /*13070*/  @P0 LDGSTS.E.BYPASS.LTC128B.128 [R219+0x8100], [R8.64], !P1 ;  /* 0x0810000008db0fae */ /* 0x0003e4000c901d48 */
[----:B------:R3:W1:Y:S06]  /*13080*/  MUFU.TANH R30, R0 ;  /* 0x00000000001e7308 */ /* 0x00066c0000002400 */
[----:B------:R1:W-:Y:S08]  /*13090*/  @P0 LDGSTS.E.BYPASS.LTC128B.128 [R219+0xb100], [R8.64+0x80], !P5 ;  /* 0x0b10008008db0fae */ /* 0x0003f0000e901d48 */
[----:B------:R5:W-:Y:S08]  /*130a0*/  @P0 LDGSTS.E.BYPASS.LTC128B.128 [R219+0x9100], [R2.64], !P1 ;  /* 0x0910000002db0fae */ /* 0x000bf0000c901d48 */
[----:B------:R5:W-:Y:S01]  /*130b0*/  @P0 LDGSTS.E.BYPASS.LTC128B.128 [R219+0xc100], [R2.64+0x80], !P5 ;  /* 0x0c10008002db0fae */ /* 0x000be2000e901d48 */
[----:B---3--:R-:W-:Y:S04]  /*130c0*/  FMUL.FTZ R0, R50, c[0x0][0x320] ;  /* 0x0000c80032007a20 */ /* 0x008fe80000410000 */
[----:B------:R3:W1:Y:S03]  /*130d0*/  MUFU.TANH R37, R0 ;  /* 0x0000000000257308 */ /* 0x0006660000002400 */
[----:B------:R1:W-:Y:S08]  /*130e0*/  @P0 LDGSTS.E.BYPASS.LTC128B.128 [R219+0xa100], [R10.64], !P1 ;  /* 0x0a1000000adb0fae */ /* 0x0003f0000c901d48 */
[----:B------:R1:W-:Y:S01]  /*130f0*/  @P0 LDGSTS.E.BYPASS.LTC128B.128 [R219+0xd100], [R6.64+0x80], !P5 ;  /* 0x0d10008006db0fae */ /* 0x0003e2000e901d48 */
[----:B------:R-:W-:Y:S07]  /*13100*/  ISETP.GE.AND P5, PT, R47, 0x1, PT ;  /* 0x000000012f00780c */ /* 0x000fee0003fa6270 */
[----:B------:R-:W1:Y:S01]  /*13110*/  SHFL.IDX PT, R4, R5, RZ, 0x1c1f ;  /* 0x001c1fff05047589 */ /* 0x000e6200000e0000 */
[----:B-----5:R-:W-:Y:S02]  /*13120*/  FMUL.FTZ R2, R51, c[0x0][0x320] ;  /* 0x0000c80033027a20 */ /* 0x020fe40000410000 */
[----:B---3--:R-:W-:Y:S02]  /*13130*/  IMAD R0, R221, -0x60, RZ ;  /* 0xffffffa0dd007824 */ /* 0x008fe400078e02ff */
[----:B------:R3:W1:Y:S03]  /*13140*/  MUFU.TANH R35, R2 ;  /* 0x0000000200237308 */ /* 0x0006660000002400 */
[----:B------:R-:W0:Y:S01]  /*13150*/  LDGDEPBAR ;  /* 0x00000000000079af */ /* 0x000e220000000000 */
[----:B---3--:R-:W-:Y:S04]  /*13160*/  IADD3 R2, -R44, 0x1, R0 ;  /* 0x000000012c027810 */ /* 0x008fe80007ffe100 */
[----:B--2---:R-:W-:Y:S04]  /*13170*/  IADD3 R2, -R45, R2, R46 ;  /* 0x000000022d027210 */ /* 0x004fe80007ffe12e */
[C---:B-1----:R-:W-:Y:S02]  /*13180*/  IADD3 R7, R2.reuse, c[0x0][0x328], RZ ;  /* 0x0000ca0002077a10 */ /* 0x042fe40007ffe0ff */
[----:B------:R-:W-:Y:S02]  /*13190*/  IADD3 R6, R2, UR4, RZ ;  /* 0x0000000402067c10 */ /* 0x000fe4000fffe0ff */
[----:B------:R-:W-:Y:S02]  /*131a0*/  IADD3 R3, R7, R4, RZ ;  /* 0x0000000407037210 */ /* 0x000fe40007ffe0ff */
        /* <DEDUP_REMOVED lines=15> */
.L_x_808:
[----:B------:R-:W-:Y:S04]  /*132a0*/  MOV R8, c[0x0][0x32c] ;  /* 0x0000cb0000087a02 */ /* 0x000fe80000000f00 */
[----:B------:R-:W-:Y:S11]  /*132b0*/  ISETP.NE.AND P0, PT, R8, 0x1, PT ;  /* 0x000000010800780c */ /* 0x000ff60003f05270 */
[----:B------:R-:W-:Y:S02]  /*132c0*/  @!UPT UIADD3 URZ, URZ, URZ, URZ ;  /* 0x0000003f3f3ff290 */ /* 0x000fe4000fffe03f */
[----:B------:R-:W-:Y:S05]  /*132d0*/  @P0 IMAD.HI.U32 R8, R4, c[0x0][0x330], RZ ;  /* 0x0000cc0004080a27 */ /* 0x000fea00078e00ff */
[----:B------:R-:W-:Y:S02]  /*132e0*/  @P0 SHF.R.U32.HI R4, RZ, c[0x0][0x334], R8 ;  /* 0x0000cd00ff040a19 */ /* 0x000fe40000011608 */
.L_x_809:
[----:B------:R-:W-:Y:S05]  /*132f0*/  BSYNC B0 ;  /* 0x0000000000007941 */ /* 0x000fea0003800000 */
.L_x_807:
[----:B------:R-:W-:Y:S04]  /*13300*/  IMAD.IADD R8, R0, 0x1, -R44 ;  /* 0x0000000100087824 */ /* 0x000fe800078e0a2c */
[----:B------:R-:W-:Y:S05]  /*13310*/  IMAD R4, R4, c[0x0][0x32c], R8 ;  /* 0x0000cb0004047a24 */ /* 0x000fea00078e0208 */
[----:B------:R-:W-:Y:S02]  /*13320*/  IADD3 R8, R4, c[0x0][0x32c], RZ ;  /* 0x0000cb0004087a10 */ /* 0x000fe40007ffe0ff */
[----:B------:R-:W-:Y:S02]  /*13330*/  IMNMX R2, R2, R4, !PT ;  /* 0x0000000402027217 */ /* 0x000fe40007800200 */
[----:B------:R-:W-:Y:S02]  /*13340*/  IMNMX R3, R3, R8, PT ;  /* 0x0000000803037217 */ /* 0x000fe40003800200 */
.L_x_806:
        /* <DEDUP_REMOVED lines=82> */
[C---:B------:R-:W-:Y:S02]  /*13870*/  ISETP.GE.AND P6, PT, R0.reuse, 0x42, PT ;  /* 0x000000420000780c */ /* 0x040fe40003fc6270 */
        /* <DEDUP_REMOVED lines=18> */
[----:B------:R-:W-:Y:S04]  /*139a0*/  ISETP.GT.AND P0, PT, R2, 0x50, !P3 ;  /* 0x000000500200780c */ /* 0x000fe80005f04270 */
[C---:B------:R-:W-:Y:S04]  /*139b0*/  ISETP.LT.OR P0, PT, R3.reuse, 0x51, P0 ;  /* 0x000000510300780c */ /* 0x040fe80000701670 */
[----:B------:R-:W-:Y:S02]  /*139c0*/  FSEL R171, R32, -INF , !P0 ;  /* 0xff80000020ab7808 */ /* 0x000fe40004000000 */
[C---:B------:R-:W-:Y:S04]  /*139d0*/  ISETP.GT.AND P0, PT, R2.reuse, 0x51, !P2 ;  /* 0x000000510200780c */ /* 0x040fe80005704270 */
[----:B------:R-:W-:Y:S04]  /*139e0*/  ISETP.LT.OR P0, PT, R3, 0x52, P0 ;  /* 0x000000520300780c */ /* 0x000fe80000701670 */
[----:B------:R-:W-:Y:S02]  /*139f0*/  FSEL R172, R31, -INF , !P0 ;  /* 0xff8000001fac7808 */ /* 0x000fe40004000000 */
[----:B------:R-:W-:Y:S04]  /*13a00*/  ISETP.GT.AND P0, PT, R2, 0x58, !P1 ;  /* 0x000000580200780c */ /* 0x000fe80004f04270 */
[C---:B------:R-:W-:Y:S04]  /*13a10*/  ISETP.LT.OR P0, PT, R3.reuse, 0x59, P0 ;  /* 0x000000590300780c */ /* 0x040fe80000701670 */
[----:B------:R-:W-:Y:S02]  /*13a20*/  FSEL R173, R16, -INF , !P0 ;  /* 0xff80000010ad7808 */ /* 0x000fe40004000000 */
[----:B------:R-:W-:Y:S04]  /*13a30*/  ISETP.GE.AND P0, PT, R0, 0x5a, PT ;  /* 0x0000005a0000780c */ /* 0x000fe80003f06270 */
[----:B------:R-:W-:Y:S02]  /*13a40*/  P2R R16, PR, RZ, 0x1 ;  /* 0x00000001ff107803 */ /* 0x000fe40000000000 */
[----:B------:R-:W-:Y:S01]  /*13a50*/  ISETP.GT.AND P0, PT, R2, 0x59, !P0 ;  /* 0x000000590200780c */ /* 0x000fe20004704270 */
[--C-:B-1----:R-:W-:Y:S03]  /*13a60*/  IMAD.IADD R2, R6, 0x1, R4.reuse ;  /* 0x0000000106027824 */ /* 0x102fe600078e0204 */
[----:B------:R-:W-:Y:S01]  /*13a70*/  ISETP.LT.OR P0, PT, R3, 0x5a, P0 ;  /* 0x0000005a0300780c */ /* 0x000fe20000701670 */
[----:B------:R-:W-:Y:S03]  /*13a80*/  IMAD.IADD R3, R7, 0x1, R4 ;  /* 0x0000000107037824 */ /* 0x000fe600078e0204 */
[----:B------:R-:W-:Y:S02]  /*13a90*/  FSEL R174, R30, -INF , !P0 ;  /* 0xff8000001eae7808 */ /* 0x000fe40004000000 */
[----:B------:R-:W-:Y:S11]  /*13aa0*/  ISETP.GE.AND P0, PT, R47, 0x1, PT ;  /* 0x000000012f00780c */ /* 0x000ff60003f06270 */
[----:B------:R-:W-:Y:S02]  /*13ab0*/  @!UPT UIADD3 URZ, URZ, URZ, URZ ;  /* 0x0000003f3f3ff290 */ /* 0x000fe4000fffe03f */
        /* <DEDUP_REMOVED lines=14> */
.L_x_812:
[----:B------:R-:W-:Y:S04]  /*13ba0*/  MOV R5, c[0x0][0x32c] ;  /* 0x0000cb0000057a02 */ /* 0x000fe80000000f00 */
[----:B------:R-:W-:Y:S11]  /*13bb0*/  ISETP.NE.AND P0, PT, R5, 0x1, PT ;  /* 0x000000010500780c */ /* 0x000ff60003f05270 */
[----:B------:R-:W-:Y:S02]  /*13bc0*/  @!UPT UIADD3 URZ, URZ, URZ, URZ ;  /* 0x0000003f3f3ff290 */ /* 0x000fe4000fffe03f */
[----:B------:R-:W-:Y:S05]  /*13bd0*/  @P0 IMAD.HI.U32 R5, R4, c[0x0][0x330], RZ ;  /* 0x0000cc0004050a27 */ /* 0x000fea00078e00ff */
[----:B------:R-:W-:Y:S02]  /*13be0*/  @P0 SHF.R.U32.HI R4, RZ, c[0x0][0x334], R5 ;  /* 0x0000cd00ff040a19 */ /* 0x000fe40000011605 */
.L_x_813:
[----:B------:R-:W-:Y:S05]  /*13bf0*/  BSYNC B0 ;  /* 0x0000000000007941 */ /* 0x000fea0003800000 */
.L_x_811:
[----:B------:R-:W-:Y:S04]  /*13c00*/  IMAD.IADD R0, R0, 0x1, -R44 ;  /* 0x0000000100007824 */ /* 0x000fe800078e0a2c */
[----:B------:R-:W-:Y:S05]  /*13c10*/  IMAD R0, R4, c[0x0][0x32c], R0 ;  /* 0x0000cb0004007a24 */ /* 0x000fea00078e0200 */
[----:B------:R-:W-:Y:S02]  /*13c20*/  IADD3 R4, R0, c[0x0][0x32c], RZ ;  /* 0x0000cb0000047a10 */ /* 0x000fe40007ffe0ff */
[----:B------:R-:W-:Y:S02]  /*13c30*/  IMNMX R2, R2, R0, !PT ;  /* 0x0000000002027217 */ /* 0x000fe40007800200 */
[----:B------:R-:W-:Y:S02]  /*13c40*/  IMNMX R3, R3, R4, PT ;  /* 0x0000000403037217 */ /* 0x000fe40003800200 */
.L_x_810:
        /* <DEDUP_REMOVED lines=84> */
[----:B------:R-:W-:Y:S01]  /*14190*/  ISETP.GT.AND P2, PT, R2, 0x51, !P2 ;  /* 0x000000510200780c */ /* 0x000fe20005744270 */
[----:B------:R-:W1:Y:S01]  /*141a0*/  SHFL.BFLY PT, R13, R0, 0x2, 0x1f ;  /* 0x0c401f00000d7f89 */ /* 0x000e6200000e0000 */
[----:B------:R-:W-:Y:S02]  /*141b0*/  FSEL R144, R144, -INF , !P0 ;  /* 0xff80000090907808 */ /* 0x000fe40004000000 */
[----:B------:R-:W-:Y:S02]  /*141c0*/  ISETP.NE.AND P0, PT, R21, RZ, PT ;  /* 0x000000ff1500720c */ /* 0x000fe40003f05270 */
[----:B------:R-:W-:Y:S02]  /*141d0*/  FMNMX.FTZ R12, R144, R12, !PT ;  /* 0x0000000c900c7209 */ /* 0x000fe40007810000 */
[C---:B------:R-:W-:Y:S02]  /*141e0*/  ISETP.GT.AND P0, PT, R2.reuse, 0x30, !P0 ;  /* 0x000000300200780c */ /* 0x040fe40004704270 */
[----:B------:R-:W-:Y:S02]  /*141f0*/  ISETP.GT.AND P1, PT, R2, 0x58, !P1 ;  /* 0x000000580200780c */ /* 0x000fe40004f24270 */
[C---:B------:R-:W-:Y:S02]  /*14200*/  ISETP.LT.OR P0, PT, R3.reuse, 0x31, P0 ;  /* 0x000000310300780c */ /* 0x040fe40000701670 */
[----:B------:R-:W-:Y:S02]  /*14210*/  ISETP.LT.OR P2, PT, R3, 0x52, P2 ;  /* 0x000000520300780c */ /* 0x000fe40001741670 */
[----:B------:R-:W-:Y:S02]  /*14220*/  FSEL R148, R135, -INF , !P0 ;  /* 0xff80000087947808 */ /* 0x000fe40004000000 */
[----:B------:R-:W-:Y:S02]  /*14230*/  ISETP.NE.AND P0, PT, R20, RZ, PT ;  /* 0x000000ff1400720c */ /* 0x000fe40003f05270 */
[----:B------:R-:W-:Y:S01]  /*14240*/  FMNMX.FTZ R12, R148, R12, !PT ;  /* 0x0000000c940c7209 */ /* 0x000fe20007810000 */
[----:B------:R-:W-:Y:S01]  /*14250*/  LDSM.16.MT88.4 R20, [R203] ;  /* 0x00000000cb14783b */ /* 0x000fe20000004200 */
[----:B------:R-:W-:Y:S02]  /*14260*/  ISETP.GT.AND P0, PT, R2, 0x31, !P0 ;  /* 0x000000310200780c */ /* 0x000fe40004704270 */
        /* <DEDUP_REMOVED lines=8> */
[----:B------:R-:W-:Y:S04]  /*142f0*/  ISETP.LT.OR P0, PT, R3, 0x39, P0 ;  /* 0x000000390300780c */ /* 0x000fe80000701670 */
[----:B------:R-:W-:Y:S02]  /*14300*/  FSEL R150, R133, -INF , !P0 ;  /* 0xff80000085967808 */ /* 0x000fe40004000000 */
[----:B------:R-:W-:Y:S02]  /*14310*/  ISETP.NE.AND P0, PT, R18, RZ, PT ;  /* 0x000000ff1200720c */ /* 0x000fe40003f05270 */
[----:B------:R-:W-:Y:S02]  /*14320*/  FMNMX.FTZ R12, R150, R12, !PT ;  /* 0x0000000c960c7209 */ /* 0x000fe40007810000 */
[----:B------:R-:W-:Y:S04]  /*14330*/  ISETP.GT.AND P0, PT, R2, 0x39, !P0 ;  /* 0x000000390200780c */ /* 0x000fe80004704270 */
[----:B------:R-:W-:Y:S04]  /*14340*/  ISETP.LT.OR P0, PT, R3, 0x3a, P0 ;  /* 0x0000003a0300780c */ /* 0x000fe80000701670 */
[----:B------:R-:W-:Y:S02]  /*14350*/  FSEL R151, R132, -INF , !P0 ;  /* 0xff80000084977808 */ /* 0x000fe40004000000 */
[----:B------:R-:W-:Y:S02]  /*14360*/  ISETP.NE.AND P0, PT, R17, RZ, PT ;  /* 0x000000ff1100720c */ /* 0x000fe40003f05270 */
[----:B------:R-:W-:Y:S02]  /*14370*/  FMNMX.FTZ R12, R151, R12, !PT ;  /* 0x0000000c970c7209 */ /* 0x000fe40007810000 */
[----:B------:R-:W-:Y:S04]  /*14380*/  ISETP.GT.AND P0, PT, R2, 0x40, !P0 ;  /* 0x000000400200780c */ /* 0x000fe80004704270 */
[C---:B------:R-:W-:Y:S04]  /*14390*/  ISETP.LT.OR P0, PT, R3.reuse, 0x41, P0 ;  /* 0x000000410300780c */ /* 0x040fe80000701670 */
[----:B------:R-:W-:Y:S02]  /*143a0*/  FSEL R152, R74, -INF , !P0 ;  /* 0xff8000004a987808 */ /* 0x000fe40004000000 */
[----:B------:R-:W-:Y:S02]  /*143b0*/  ISETP.GT.AND P0, PT, R2, 0x41, !P6 ;  /* 0x000000410200780c */ /* 0x000fe40007704270 */
[----:B------:R-:W-:Y:S02]  /*143c0*/  FMNMX.FTZ R12, R152, R12, !PT ;  /* 0x0000000c980c7209 */ /* 0x000fe40007810000 */
[----:B------:R-:W-:Y:S02]  /*143d0*/  ISETP.LT.OR P0, PT, R3, 0x42, P0 ;  /* 0x000000420300780c */ /* 0x000fe40000701670 */
[----:B------:R-:W-:Y:S02]  /*143e0*/  ISETP.NE.AND P6, PT, R16, RZ, PT ;  /* 0x000000ff1000720c */ /* 0x000fe40003fc5270 */
[----:B------:R-:W-:Y:S02]  /*143f0*/  FSEL R153, R71, -INF , !P0 ;  /* 0xff80000047997808 */ /* 0x000fe40004000000 */
[C---:B------:R-:W-:Y:S02]  /*14400*/  ISETP.GT.AND P0, PT, R2.reuse, 0x48, !P5 ;  /* 0x000000480200780c */ /* 0x040fe40006f04270 */
[----:B------:R-:W-:Y:S02]  /*14410*/  FMNMX.FTZ R12, R153, R12, !PT ;  /* 0x0000000c990c7209 */ /* 0x000fe40007810000 */
[----:B------:R-:W-:Y:S04]  /*14420*/  ISETP.LT.OR P0, PT, R3, 0x49, P0 ;  /* 0x000000490300780c */ /* 0x000fe80000701670 */
[----:B------:R-:W-:Y:S02]  /*14430*/  FSEL R160, R39, -INF , !P0 ;  /* 0xff80000027a07808 */ /* 0x000fe40004000000 */
[----:B------:R-:W-:Y:S02]  /*14440*/  ISETP.GT.AND P0, PT, R2, 0x49, !P4 ;  /* 0x000000490200780c */ /* 0x000fe40006704270 */
[----:B------:R-:W-:Y:S02]  /*14450*/  FMNMX.FTZ R12, R160, R12, !PT ;  /* 0x0000000ca00c7209 */ /* 0x000fe40007810000 */
[----:B------:R-:W-:Y:S04]  /*14460*/  ISETP.LT.OR P0, PT, R3, 0x4a, P0 ;  /* 0x0000004a0300780c */ /* 0x000fe80000701670 */
[----:B------:R-:W-:Y:S02]  /*14470*/  FSEL R161, R38, -INF , !P0 ;  /* 0xff80000026a17808 */ /* 0x000fe40004000000 */
[C---:B------:R-:W-:Y:S01]  /*14480*/  ISETP.GT.AND P0, PT, R2.reuse, 0x50, !P3 ;  /* 0x000000500200780c */ /* 0x040fe20005f04270 */
[----:B------:R-:W-:Y:S01]  /*14490*/  LDSM.16.MT88.4 R36, [R204] ;  /* 0x00000000cc24783b */ /* 0x000fe20000004200 */
[----:B------:R-:W-:Y:S02]  /*144a0*/  FMNMX.FTZ R12, R161, R12, !PT ;  /* 0x0000000ca10c7209 */ /* 0x000fe40007810000 */
[----:B------:R-:W-:Y:S04]  /*144b0*/  ISETP.LT.OR P0, PT, R3, 0x51, P0 ;  /* 0x000000510300780c */ /* 0x000fe80000701670 */
[----:B------:R-:W-:Y:S02]  /*144c0*/  FSEL R164, R43, -INF , !P0 ;  /* 0xff8000002ba47808 */ /* 0x000fe40004000000 */
[----:B------:R-:W-:Y:S02]  /*144d0*/  ISETP.GT.AND P0, PT, R2, 0x59, !P6 ;  /* 0x000000590200780c */ /* 0x000fe40007704270 */
[----:B------:R-:W-:Y:S02]  /*144e0*/  FMNMX.FTZ R2, R164, R12, !PT ;  /* 0x0000000ca4027209 */ /* 0x000fe40007810000 */
[----:B------:R-:W-:Y:S04]  /*144f0*/  ISETP.LT.OR P0, PT, R3, 0x5a, P0 ;  /* 0x0000005a0300780c */ /* 0x000fe80000701670 */
[----:B------:R-:W-:Y:S02]  /*14500*/  FSEL R71, R35, -INF , !P0 ;  /* 0xff80000023477808 */ /* 0x000fe40004000000 */
[----:B-1----:R-:W-:Y:S02]  /*14510*/  FMNMX.FTZ R3, R0, R13, !PT ;  /* 0x0000000d00037209 */ /* 0x002fe40007810000 */
[----:B------:R-:W-:Y:S03]  /*14520*/  FMNMX.FTZ R0, R165, R2, !PT ;  /* 0x00000002a5007209 */ /* 0x000fe60007810000 */
[----:B------:R-:W1:Y:S01]  /*14530*/  SHFL.BFLY PT, R12, R3, 0x1, 0x1f ;  /* 0x0c201f00030c7f89 */ /* 0x000e6200000e0000 */
[----:B------:R-:W-:Y:S04]  /*14540*/  FMNMX.FTZ R0, R170, R0, !PT ;  /* 0x00000000aa007209 */ /* 0x000fe80007810000 */
[----:B------:R-:W-:Y:S05]  /*14550*/  FMNMX.FTZ R0, R71, R0, !PT ;  /* 0x0000000047007209 */ /* 0x000fea0007810000 */
[----:B------:R-:W2:Y:S01]  /*14560*/  SHFL.BFLY PT, R2, R0, 0x2, 0x1f ;  /* 0x0c401f0000027f89 */ /* 0x000ea200000e0000 */
[----:B-1----:R-:W-:Y:S07]  /*14570*/  FMNMX.FTZ R68, R3, R12, !PT ;  /* 0x0000000c03447209 */ /* 0x002fee0007810000 */
[----:B------:R-:W-:Y:S01]  /*14580*/  LDSM.16.MT88.4 R12, [R202] ;  /* 0x00000000ca0c783b */ /* 0x000fe20000004200 */
[C---:B------:R-:W-:Y:S01]  /*14590*/  FSETP.NEU.FTZ.AND P0, PT, R68.reuse, -INF , PT ;  /* 0xff8000004400780b */ /* 0x040fe20003f1d000 */
[----:B------:R-:W-:Y:S05]  /*145a0*/  FMUL.FTZ R3, R68, c[0x0][0x2d0] ;  /* 0x0000b40044037a20 */ /* 0x000fea0000410000 */
[----:B------:R-:W-:Y:S02]  /*145b0*/  FSEL R74, R3, RZ, P0 ;  /* 0x000000ff034a7208 */ /* 0x000fe40000000000 */
[----:B--2---:R-:W-:Y:S03]  /*145c0*/  FMNMX.FTZ R2, R0, R2, !PT ;  /* 0x0000000200027209 */ /* 0x004fe60007810000 */
[--C-:B------:R-:W-:Y:S02]  /*145d0*/  FFMA.FTZ R0, R8, c[0x0][0x2d0], -R74.reuse ;  /* 0x0000b40008007a23 */ /* 0x100fe4000001084a */
[----:B------:R-:W1:Y:S01]  /*145e0*/  SHFL.BFLY PT, R3, R2, 0x1, 0x1f ;  /* 0x0c201f0002037f89 */ /* 0x000e6200000e0000 */
[--C-:B------:R-:W-:Y:S01]  /*145f0*/  FFMA.FTZ R11, R11, c[0x0][0x2d0], -R74.reuse ;  /* 0x0000b4000b0b7a23 */ /* 0x100fe2000001084a */
[----:B------:R2:W-:Y:S10]  /*14600*/  MUFU.EX2 R242, R0 ;  /* 0x0000000000f27308 */ /* 0x0005f40000000800 */
[----:B------:R-:W-:Y:S01]  /*14610*/  MUFU.EX2 R243, R11 ;  /* 0x0000000b00f37308 */ /* 0x000fe20000000800 */
[----:B-1----:R-:W-:Y:S01]  /*14620*/  FMNMX.FTZ R3, R2, R3, !PT ;  /* 0x0000000302037209 */ /* 0x002fe20007810000 */
[--C-:B--2---:R-:W-:Y:S04]  /*14630*/  FFMA.FTZ R0, R10, c[0x0][0x2d0], -R74.reuse ;  /* 0x0000b4000a007a23 */ /* 0x104fe8000001084a */
[----:B------:R-:W-:Y:S04]  /*14640*/  FMUL.FTZ R8, R3, c[0x0][0x2d0] ;  /* 0x0000b40003087a20 */ /* 0x000fe80000410000 */
[----:B------:R1:W2:Y:S02]  /*14650*/  MUFU.EX2 R245, R0 ;  /* 0x0000000000f57308 */ /* 0x0002a40000000800 */
[----:B-1----:R-:W-:Y:S01]  /*14660*/  FFMA.FTZ R0, R9, c[0x0][0x2d0], -R74 ;  /* 0x0000b40009007a23 */ /* 0x002fe2000001084a */
[----:B--2---:R-:W-:Y:S07]  /*14670*/  F2FP.BF16.PACK_AB R132, R245, R242 ;  /* 0x000000f2f584723e */ /* 0x004fee00000010ff */
        /* <DEDUP_REMOVED lines=18> */
[C---:B---3--:R-:W-:Y:S02]  /*147a0*/  FMUL.FTZ R4, R2.reuse, R76 ;  /* 0x0000004c02047220 */ /* 0x048fe40000410000 */
        /* <DEDUP_REMOVED lines=31> */
[C---:B------:R-:W-:Y:S03]  /*149a0*/  HMMA.16816.F32.BF16 R4, R132.reuse, R12, R4 ;  /* 0x0000000c8404723c */ /* 0x040fe60000041804 */
[----:B------:R-:W3:Y:S02]  /*149b0*/  LDSM.16.MT88.4 R80, [R205+0x3000] ;  /* 0x00300000cd50783b */ /* 0x000ee40000004200 */
        /* <DEDUP_REMOVED lines=10> */
[----:B------:R-:W4:Y:S01]  /*14a60*/  LDSM.16.MT88.4 R84, [R204+0x3000] ;  /* 0x00300000cc54783b */ /* 0x000f220000004200 */
        /* <DEDUP_REMOVED lines=28> */
[C---:B------:R-:W-:Y:S02]  /*14c30*/  FMUL.FTZ R62, R0.reuse, R62 ;  /* 0x0000003e003e7220 */ /* 0x040fe40000410000 */
        /* <DEDUP_REMOVED lines=14> */
[----:B------:R2:W2:Y:S01]  /*14d20*/  MUFU.EX2 R236, R40 ;  /* 0x0000002800ec7308 */ /* 0x0004a20000000800 */
[--C-:B-1----:R-:W-:Y:S02]  /*14d30*/  FFMA.FTZ R70, R143, c[0x0][0x2d0], -R74.reuse ;  /* 0x0000b4008f467a23 */ /* 0x102fe4000001084a */
[C---:B-----5:R-:W-:Y:S02]  /*14d40*/  FMUL.FTZ R36, R2.reuse, R108 ;  /* 0x0000006c02247220 */ /* 0x060fe40000410000 */
[----:B------:R-:W-:Y:S05]  /*14d50*/  LDSM.16.MT88.4 R108, [R204+0x2800] ;  /* 0x00280000cc6c783b */ /* 0x000fea0000004200 */
[C---:B------:R-:W-:Y:S03]  /*14d60*/  HMMA.16816.F32.BF16 R36, R132.reuse, R44, R36 ;  /* 0x0000002c8424723c */ /* 0x040fe60000041824 */
[----:B--2---:R-:W-:Y:S02]  /*14d70*/  FMUL.FTZ R40, R2, R112 ;  /* 0x0000007002287220 */ /* 0x004fe40000410000 */
        /* <DEDUP_REMOVED lines=17> */
[----:B-----5:R-:W-:Y:S02]  /*14e90*/  FMUL.FTZ R48, R2, R120 ;  /* 0x0000007802307220 */ /* 0x020fe40000410000 */
[----:B------:R-:W-:Y:S05]  /*14ea0*/  LDSM.16.MT88.4 R120, [R203+0x5800] ;  /* 0x00580000cb78783b */ /* 0x000fea0000004200 */
[C---:B------:R-:W-:Y:S07]  /*14eb0*/  HMMA.16816.F32.BF16 R48, R132.reuse, R78, R48 ;  /* 0x0000004e8430723c */ /* 0x040fee0000041830 */
[----:B---3--:R-:W-:Y:S01]  /*14ec0*/  F2FP.BF16.PACK_AB R78, R232, R233 ;  /* 0x000000e9e84e723e */ /* 0x008fe200000010ff */
[C---:B------:R-:W-:Y:S04]  /*14ed0*/  HMMA.16816.F32.BF16 R52, R132.reuse, R80, R52 ;  /* 0x000000508434723c */ /* 0x040fe80000041834 */
[--C-:B-1----:R-:W-:Y:S01]  /*14ee0*/  FFMA.FTZ R70, R146, c[0x0][0x2d0], -R74.reuse ;  /* 0x0000b40092467a23 */ /* 0x102fe2000001084a */
[----:B------:R-:W-:Y:S03]  /*14ef0*/  F2FP.BF16.PACK_AB R79, R223, R224 ;  /* 0x000000e0df4f723e */ /* 0x000fe600000010ff */
[C---:B------:R-:W-:Y:S01]  /*14f00*/  HMMA.16816.F32.BF16 R56, R132.reuse, R82, R56 ;  /* 0x000000528438723c */ /* 0x040fe20000041838 */
[----:B------:R1:W-:Y:S01]  /*14f10*/  MUFU.EX2 R118, R70 ;  /* 0x0000004600767308 */ /* 0x0003e20000000800 */
[----:B------:R-:W3:Y:S06]  /*14f20*/  LDSM.16.MT88.4 R80, [R203+0x800] ;  /* 0x00080000cb50783b */ /* 0x000eec0000004200 */
[C---:B----4-:R-:W-:Y:S08]  /*14f30*/  HMMA.16816.F32.BF16 R60, R132.reuse, R84, R60 ;  /* 0x00000054843c723c */ /* 0x050ff0000004183c */
        /* <DEDUP_REMOVED lines=204> */
[----:B------:R-:W-:Y:S01]  /*15c00*/  FADD.FTZ R2, R194, R2 ;  /* 0x00000002c2027221 */ /* 0x000fe20000010000 */
[----:B------:R-:W-:Y:S01]  /*15c10*/  IADD3 R220, R221, -0x1, RZ ;  /* 0xffffffffdddc7810 */ /* 0x000fe20007ffe0ff */
        /* <DEDUP_REMOVED lines=29> */
[----:B------:R-:W-:Y:S02]  /*15df0*/  IMAD.MOV.U32 R221, RZ, RZ, R220 ;  /* 0x000000ffffdd7224 */ /* 0x000fe400078e00dc */
[----:B------:R-:W-:Y:S02]  /*15e00*/  IMAD.MOV.U32 R69, RZ, RZ, R68 ;  /* 0x000000ffff457224 */ /* 0x000fe400078e0044 */
[----:B------:R-:W-:Y:S01]  /*15e10*/  IMAD.MOV.U32 R70, RZ, RZ, R3 ;  /* 0x000000ffff467224 */ /* 0x000fe200078e0003 */
[----:B------:R-:W-:-:S05]  /*15e20*/  @P0 BRA `(.L_x_814) ;  /* 0xffffbd0000000947 */ /* 0x000fca000383ffff */
.L_x_805:
[----:B------:R-:W2:Y:S04]  /*15e30*/  LDL R5, [R1+0x8] ;  /* 0x0000080001057983 */ /* 0x000ea80000100800 */
[----:B------:R-:W3:Y:S04]  /*15e40*/  LDL R0, [R1+0x14] ;  /* 0x0000140001007983 */ /* 0x000ee80000100800 */
[----:B------:R-:W4:Y:S01]  /*15e50*/  LDL R2, [R1+0xc] ;  /* 0x00000c0001027983 */ /* 0x000f220000100800 */
[----:B------:R-:W-:-:S05]  /*15e60*/  IMAD.MOV.U32 R4, RZ, RZ, c[0x0][0x2c4] ;  /* 0x0000b100ff047624 */ /* 0x000fca00078e00ff */
[----:B------:R-:W-:Y:S01]  /*15e70*/  ISETP.NE.AND P1, PT, R4, 0x1, PT ;  /* 0x000000010400780c */ /* 0x000fe20003f25270 */
[----:B--2---:R-:W-:Y:S02]  /*15e80*/  IMAD.MOV.U32 R6, RZ, RZ, R5 ;  /* 0x000000ffff067224 */ /* 0x004fe400078e0005 */
[----:B------:R-:W-:Y:S01]  /*15e90*/  IMAD.MOV.U32 R5, RZ, RZ, c[0x0][0x32c] ;  /* 0x0000cb00ff057624 */ /* 0x000fe200078e00ff */
[----:B---3--:R-:W-:-:S04]  /*15ea0*/  IADD3 R0, R0, 0x7f, RZ ;  /* 0x0000007f00007810 */ /* 0x008fc80007ffe0ff */
[----:B------:R-:W-:-:S05]  /*15eb0*/  ISETP.GE.AND P0, PT, R5, 0x1, PT ;  /* 0x000000010500780c */ /* 0x000fca0003f06270 */
        /* <DEDUP_REMOVED lines=16> */
.L_x_817:
[----:B------:R-:W-:-:S04]  /*15fc0*/  MOV R4, c[0x0][0x32c] ;  /* 0x0000cb0000047a02 */ /* 0x000fc80000000f00 */
[----:B------:R-:W-:-:S13]  /*15fd0*/  ISETP.NE.AND P0, PT, R4, 0x1, PT ;  /* 0x000000010400780c */ /* 0x000fda0003f05270 */
[----:B------:R-:W-:-:S05]  /*15fe0*/  @P0 IMAD.HI.U32 R4, R0, c[0x0][0x330], RZ ;  /* 0x0000cc0000040a27 */ /* 0x000fca00078e00ff */
[----:B------:R-:W-:Y:S02]  /*15ff0*/  @P0 SHF.R.U32.HI R0, RZ, c[0x0][0x334], R4 ;  /* 0x0000cd00ff000a19 */ /* 0x000fe40000011604 */
.L_x_818:
[----:B------:R-:W-:Y:S05]  /*16000*/  BSYNC B0 ;  /* 0x0000000000007941 */ /* 0x000fea0003800000 */
.L_x_816:
[----:B------:R-:W-:-:S05]  /*16010*/  IMAD R0, R0, c[0x0][0x32c], RZ ;  /* 0x0000cb0000007a24 */ /* 0x000fca00078e02ff */
[----:B------:R-:W-:-:S04]  /*16020*/  IMNMX R2, R2, R0, !PT ;  /* 0x0000000002027217 */ /* 0x000fc80007800200 */
.L_x_815:
        /* <DEDUP_REMOVED lines=11> */
.L_x_820:
[----:B------:R-:W2:Y:S01]  /*160e0*/  LDL R0, [R1+0x18] ;  /* 0x0000180001007983 */ /* 0x000ea20000100800 */
[----:B------:R-:W-:Y:S04]  /*160f0*/  DEPBAR.LE SB0, 0x0 ;  /* 0x000080000000791a */ /* 0x000fe80000000000 */
[----:B------:R-:W-:Y:S01]  /*16100*/  WARPSYNC 0xffffffff ;  /* 0xffffffff00007948 */ /* 0x000fe20003800000 */
[----:B------:R-:W-:Y:S01]  /*16110*/  BAR.SYNC.DEFER_BLOCKING 0x0 ;  /* 0x0000000000007b1d */ /* 0x000fe20000010000 */
[----:B------:R-:W-:Y:S02]  /*16120*/  ISETP.GT.AND P0, PT, R226, R221, PT ;  /* 0x000000dde200720c */ /* 0x000fe40003f04270 */
[C---:B------:R-:W-:Y:S11]  /*16130*/  IADD3 R220, R221.reuse, -0x1, RZ ;  /* 0xffffffffdddc7810 */ /* 0x040ff60007ffe0ff */
[----:B------:R-:W-:Y:S01]  /*16140*/  @!P0 IMAD.WIDE.U32 R38, R221, c[0x0][0x208], RZ ;  /* 0x00008200dd268a25 */ /* 0x000fe200078e00ff */
[----:B------:R-:W-:Y:S02]  /*16150*/  @!P0 MOV R2, c[0x0][0x208] ;  /* 0x0000820000028a02 */ /* 0x000fe40000000f00 */
[----:B------:R-:W-:Y:S02]  /*16160*/  @!P0 MOV R3, 0x5 ;  /* 0x0000000500038802 */ /* 0x000fe40000000f00 */
[----:B------:R-:W-:Y:S02]  /*16170*/  @!P0 MOV R36, R228 ;  /* 0x000000e400248202 */ /* 0x000fe40000000f00 */
[C---:B------:R-:W-:Y:S02]  /*16180*/  @!P0 SHF.L.U64.HI R3, R2.reuse, R3, c[0x0][0x20c] ;  /* 0x0000830002038619 */ /* 0x040fe40000010203 */
[----:B------:R-:W-:Y:S01]  /*16190*/  @!P0 SHF.L.U32 R2, R2, 0x5, RZ ;  /* 0x0000000502028819 */ /* 0x000fe200000006ff */
[----:B------:R-:W3:Y:S01]  /*161a0*/  LDSM.16.M88.4 R8, [R201] ;  /* 0x00000000c908783b */ /* 0x000ee20000000200 */
[----:B------:R-:W-:Y:S02]  /*161b0*/  @!P0 MOV R37, R234 ;  /* 0x000000ea00258202 */ /* 0x000fe40000000f00 */
[----:B------:R-:W-:Y:S01]  /*161c0*/  @!P0 IADD3 R44, P1, R2, R2, RZ ;  /* 0x00000002022c8210 */ /* 0x000fe20007f3e0ff */
[----:B------:R-:W-:Y:S03]  /*161d0*/  @!P0 IMAD.WIDE.U32 R28, R38, 0x60, R2 ;  /* 0x00000060261c8825 */ /* 0x000fe600078e0002 */
[----:B------:R-:W-:Y:S01]  /*161e0*/  @!P0 IADD3.X R45, R3, R3, RZ, P1, !PT ;  /* 0x00000003032d8210 */ /* 0x000fe20000ffe4ff */
[----:B------:R-:W4:Y:S01]  /*161f0*/  LDSM.16.M88.4 R16, [R201+0x800] ;  /* 0x00080000c910783b */ /* 0x000f220000000200 */
[-C--:B------:R-:W-:Y:S01]  /*16200*/  @!P0 IADD3 R47, P2, P1, R228, R28.reuse, R2 ;  /* 0x0000001ce42f8210 */ /* 0x080fe2000795e002 */
[----:B------:R-:W-:Y:S01]  /*16210*/  @!P0 IMAD.WIDE.U32 R36, R38, 0x60, R36 ;  /* 0x0000006026248825 */ /* 0x000fe200078e0024 */
[----:B------:R-:W-:Y:S03]  /*16220*/  @!P0 IADD3 R46, P3, R228, R28, RZ ;  /* 0x0000001ce42e8210 */ /* 0x000fe60007f7e0ff */
[----:B------:R-:W-:Y:S01]  /*16230*/  @!P0 IMAD.WIDE.U32 R44, R38, 0x60, R44 ;  /* 0x00000060262c8825 */ /* 0x000fe200078e002c */
[----:B------:R-:W-:Y:S01]  /*16240*/  @!P0 LEA R2, P4, R36, c[0x0][0x1f8], 0x1 ;  /* 0x00007e0024028a11 */ /* 0x000fe200078808ff */
[----:B------:R-:W5:Y:S08]  /*16250*/  LDSM.16.M88.4 R24, [R201+0x1000] ;  /* 0x00100000c918783b */ /* 0x000f700000000200 */
[----:B------:R-:W1:Y:S08]  /*16260*/  LDSM.16.M88.4 R32, [R201+0x1800] ;  /* 0x00180000c920783b */ /* 0x000e700000000200 */
[----:B------:R-:W1:Y:S02]  /*16270*/  LDSM.16.M88.4 R40, [R201+0x2000] ;  /* 0x00200000c928783b */ /* 0x000e640000000200 */
[C---:B-1-3--:R-:W-:Y:S06]  /*16280*/  HMMA.16816.F32.BF16 R4, R124.reuse, R8, RZ ;  /* 0x000000087c04723c */ /* 0x04afec00000418ff */
[----:B------:R-:W1:Y:S02]  /*16290*/  LDSM.16.M88.4 R48, [R201+0x2800] ;  /* 0x00280000c930783b */ /* 0x000e640000000200 */
[C---:B------:R-:W-:Y:S06]  /*162a0*/  HMMA.16816.F32.BF16 R8, R124.reuse, R10, RZ ;  /* 0x0000000a7c08723c */ /* 0x040fec00000418ff */
[----:B------:R-:W3:Y:S02]  /*162b0*/  LDSM.16.M88.4 R132, [R206] ;  /* 0x00000000ce84783b */ /* 0x000ee40000000200 */
[C---:B----4-:R-:W-:Y:S06]  /*162c0*/  HMMA.16816.F32.BF16 R12, R124.reuse, R16, RZ ;  /* 0x000000107c0c723c */ /* 0x050fec00000418ff */
[----:B------:R-:W4:Y:S02]  /*162d0*/  LDSM.16.M88.4 R136, [R208] ;  /* 0x00000000d088783b */ /* 0x000f240000000200 */
[C---:B------:R-:W-:Y:S06]  /*162e0*/  HMMA.16816.F32.BF16 R16, R124.reuse, R18, RZ ;  /* 0x000000127c10723c */ /* 0x040fec00000418ff */
[----:B------:R-:W1:Y:S02]  /*162f0*/  LDSM.16.M88.4 R140, [R209] ;  /* 0x00000000d18c783b */ /* 0x000e640000000200 */
[C---:B-----5:R-:W-:Y:S06]  /*16300*/  HMMA.16816.F32.BF16 R20, R124.reuse, R24, RZ ;  /* 0x000000187c14723c */ /* 0x060fec00000418ff */
[----:B------:R-:W5:Y:S02]  /*16310*/  LDSM.16.M88.4 R144, [R210] ;  /* 0x00000000d290783b */ /* 0x000f640000000200 */
[C---:B------:R-:W-:Y:S06]  /*16320*/  HMMA.16816.F32.BF16 R24, R124.reuse, R26, RZ ;  /* 0x0000001a7c18723c */ /* 0x040fec00000418ff */
        /* <DEDUP_REMOVED lines=17> */
[C---:B------:R-:W-:Y:S01]  /*16440*/  HMMA.16816.F32.BF16 R36, R124.reuse, R40, RZ ;  /* 0x000000287c24723c */ /* 0x040fe200000418ff */
        /* <DEDUP_REMOVED lines=8> */
[C---:B-1----:R-:W-:Y:S07]  /*164d0*/  HMMA.16816.F32.BF16 R44, R124.reuse, R48, RZ ;  /* 0x000000307c2c723c */ /* 0x042fee00000418ff */
        /* <DEDUP_REMOVED lines=10> */
[C---:B----4-:R-:W-:Y:S07]  /*16580*/  HMMA.16816.F32.BF16 R12, R128.reuse, R136, R12 ;  /* 0x00000088800c723c */ /* 0x050fee000004180c */
[----:B------:R3:W-:Y:S01]  /*16590*/  @!P0 LDGSTS.E.BYPASS.LTC128B.128 [R219+0x2100], [R164.64], !P1 ;  /* 0x02100000a4db8fae */ /* 0x0007e2000c901d48 */
[C---:B------:R-:W-:Y:S07]  /*165a0*/  HMMA.16816.F32.BF16 R16, R128.reuse, R138, R16 ;  /* 0x0000008a8010723c */ /* 0x040fee0000041810 */
[----:B------:R2:W-:Y:S01]  /*165b0*/  @!P0 LDGSTS.E.BYPASS.LTC128B.128 [R219+0x5100], [R162.64+0x80], !P5 ;  /* 0x05100080a2db8fae */ /* 0x0005e2000e901d48 */
[C---:B------:R-:W-:Y:S03]  /*165c0*/  HMMA.16816.F32.BF16 R20, R128.reuse, R140, R20 ;  /* 0x0000008c8014723c */ /* 0x040fe60000041814 */
[----:B------:R-:W-:Y:S04]  /*165d0*/  ISETP.GT.AND P0, PT, R221, R226, PT ;  /* 0x000000e2dd00720c */ /* 0x000fe80003f04270 */
[----:B------:R-:W-:Y:S01]  /*165e0*/  LDSM.16.M88.4 R132, [R200+0x1000] ;  /* 0x00100000c884783b */ /* 0x000fe20000000200 */
[C---:B------:R-:W-:Y:S07]  /*165f0*/  HMMA.16816.F32.BF16 R24, R128.reuse, R142, R24 ;  /* 0x0000008e8018723c */ /* 0x040fee0000041818 */
[----:B------:R-:W0:Y:S01]  /*16600*/  LDGDEPBAR ;  /* 0x00000000000079af */ /* 0x000e220000000000 */
[C---:B-----5:R-:W-:Y:S07]  /*16610*/  HMMA.16816.F32.BF16 R28, R128.reuse, R144, R28 ;  /* 0x00000090801c723c */ /* 0x060fee000004181c */
[----:B---3--:R-:W-:Y:S01]  /*16620*/  LDSM.16.M88.4 R164, [R200+0x800] ;  /* 0x00080000c8a4783b */ /* 0x008fe20000000200 */
[C---:B------:R-:W-:Y:S07]  /*16630*/  HMMA.16816.F32.BF16 R32, R128.reuse, R146, R32 ;  /* 0x000000928020723c */ /* 0x040fee0000041820 */
[----:B--2---:R-:W2:Y:S01]  /*16640*/  LDSM.16.M88.4 R160, [R200] ;  /* 0x00000000c8a0783b */ /* 0x004ea20000000200 */
[C---:B------:R-:W-:Y:S07]  /*16650*/  HMMA.16816.F32.BF16 R36, R128.reuse, R148, R36 ;  /* 0x000000948024723c */ /* 0x040fee0000041824 */
[----:B------:R-:W3:Y:S01]  /*16660*/  LDSM.16.M88.4 R136, [R200+0x1800] ;  /* 0x00180000c888783b */ /* 0x000ee20000000200 */
[C---:B------:R-:W-:Y:S07]  /*16670*/  HMMA.16816.F32.BF16 R40, R128.reuse, R150, R40 ;  /* 0x000000968028723c */ /* 0x040fee0000041828 */
[----:B------:R-:W4:Y:S01]  /*16680*/  LDSM.16.M88.4 R168, [R200+0x2000] ;  /* 0x00200000c8a8783b */ /* 0x000f220000000200 */
[C---:B------:R-:W-:Y:S07]  /*16690*/  HMMA.16816.F32.BF16 R44, R128.reuse, R152, R44 ;  /* 0x00000098802c723c */ /* 0x040fee000004182c */
[----:B------:R-:W5:Y:S01]  /*166a0*/  LDSM.16.M88.4 R172, [R200+0x2800] ;  /* 0x00280000c8ac783b */ /* 0x000f620000000200 */
[----:B------:R-:W-:Y:S07]  /*166b0*/  HMMA.16816.F32.BF16 R48, R128, R154, R48 ;  /* 0x0000009a8030723c */ /* 0x000fee0000041830 */
[----:B------:R-:W1:Y:S01]  /*166c0*/  LDSM.16.M88.4 R140, [R75+-0x3000] ;  /* 0xffd000004b8c783b */ /* 0x000e620000000200 */
[C---:B--2---:R-:W-:Y:S07]  /*166d0*/  HMMA.16816.F32.BF16 R4, R156.reuse, R160, R4 ;  /* 0x000000a09c04723c */ /* 0x044fee0000041804 */
[----:B------:R-:W2:Y:S01]  /*166e0*/  LDSM.16.M88.4 R144, [R75+-0x2800] ;  /* 0xffd800004b90783b */ /* 0x000ea20000000200 */
        /* <DEDUP_REMOVED lines=10> */
[C---:B---3--:R-:W-:Y:S07]  /*16790*/  HMMA.16816.F32.BF16 R28, R156.reuse, R136, R28 ;  /* 0x000000889c1c723c */ /* 0x048fee000004181c */
[----:B------:R-:W-:Y:S01]  /*167a0*/  LDSM.16.M88.4 R192, [R200+0x5800] ;  /* 0x00580000c8c0783b */ /* 0x000fe20000000200 */
[C---:B------:R-:W-:Y:S07]  /*167b0*/  HMMA.16816.F32.BF16 R32, R156.reuse, R138, R32 ;  /* 0x0000008a9c20723c */ /* 0x040fee0000041820 */
[----:B------:R-:W3:Y:S01]  /*167c0*/  LDSM.16.M88.4 R136, [R201+0x3000] ;  /* 0x00300000c988783b */ /* 0x000ee20000000200 */
[C---:B----4-:R-:W-:Y:S08]  /*167d0*/  HMMA.16816.F32.BF16 R36, R156.reuse, R168, R36 ;  /* 0x000000a89c24723c */ /* 0x050ff00000041824 */
[C---:B------:R-:W-:Y:S01]  /*167e0*/  HMMA.16816.F32.BF16 R40, R156.reuse, R170, R40 ;  /* 0x000000aa9c28723c */ /* 0x040fe20000041828 */
[----:B------:R-:W4:Y:S07]  /*167f0*/  LDSM.16.M88.4 R168, [R201+0x4000] ;  /* 0x00400000c9a8783b */ /* 0x000f2e0000000200 */
[C---:B-----5:R-:W-:Y:S08]  /*16800*/  HMMA.16816.F32.BF16 R44, R156.reuse, R172, R44 ;  /* 0x000000ac9c2c723c */ /* 0x060ff0000004182c */
[----:B------:R-:W-:Y:S01]  /*16810*/  HMMA.16816.F32.BF16 R48, R156, R174, R48 ;  /* 0x000000ae9c30723c */ /* 0x000fe20000041830 */
        /* <DEDUP_REMOVED lines=19> */
[C---:B---3--:R-:W-:Y:S08]  /*16950*/  HMMA.16816.F32.BF16 R4, R180.reuse, R136, R4 ;  /* 0x00000088b404723c */ /* 0x048ff00000041804 */
[C---:B------:R-:W-:Y:S01]  /*16960*/  HMMA.16816.F32.BF16 R8, R180.reuse, R138, R8 ;  /* 0x0000008ab408723c */ /* 0x040fe20000041808 */
[----:B------:R-:W3:Y:S07]  /*16970*/  LDSM.16.M88.4 R136, [R215] ;  /* 0x00000000d788783b */ /* 0x000eee0000000200 */
[C---:B------:R-:W-:Y:S08]  /*16980*/  HMMA.16816.F32.BF16 R12, R180.reuse, R164, R12 ;  /* 0x000000a4b40c723c */ /* 0x040ff0000004180c */
[C---:B------:R-:W-:Y:S01]  /*16990*/  HMMA.16816.F32.BF16 R16, R180.reuse, R166, R16 ;  /* 0x000000a6b410723c */ /* 0x040fe20000041810 */
[----:B------:R-:W2:Y:S07]  /*169a0*/  LDSM.16.M88.4 R164, [R217] ;  /* 0x00000000d9a4783b */ /* 0x000eae0000000200 */
[C---:B----4-:R-:W-:Y:S08]  /*169b0*/  HMMA.16816.F32.BF16 R20, R180.reuse, R168, R20 ;  /* 0x000000a8b414723c */ /* 0x050ff00000041814 */
[C---:B------:R-:W-:Y:S01]  /*169c0*/  HMMA.16816.F32.BF16 R24, R180.reuse, R170, R24 ;  /* 0x000000aab418723c */ /* 0x040fe20000041818 */
[----:B------:R-:W4:Y:S07]  /*169d0*/  LDSM.16.M88.4 R168, [R200+0x3000] ;  /* 0x00300000c8a8783b */ /* 0x000f2e0000000200 */
        /* <DEDUP_REMOVED lines=11> */
[----:B------:R-:W5:Y:S07]  /*16a90*/  LDSM.16.M88.4 R148, [R200+0x4800] ;  /* 0x00480000c894783b */ /* 0x000f6e0000000200 */
[C---:B------:R-:W-:Y:S08]  /*16aa0*/  HMMA.16816.F32.BF16 R12, R184.reuse, R152, R12 ;  /* 0x00000098b80c723c */ /* 0x040ff0000004180c */
[C---:B------:R-:W-:Y:S01]  /*16ab0*/  HMMA.16816.F32.BF16 R16, R184.reuse, R154, R16 ;  /* 0x0000009ab810723c */ /* 0x040fe20000041810 */
[----:B------:R-:W1:Y:S07]  /*16ac0*/  LDSM.16.M88.4 R152, [R75] ;  /* 0x000000004b98783b */ /* 0x000e6e0000000200 */
[C---:B------:R-:W-:Y:S08]  /*16ad0*/  HMMA.16816.F32.BF16 R20, R184.reuse, R132, R20 ;  /* 0x00000084b814723c */ /* 0x040ff00000041814 */
[C---:B------:R-:W-:Y:S01]  /*16ae0*/  HMMA.16816.F32.BF16 R24, R184.reuse, R134, R24 ;  /* 0x00000086b818723c */ /* 0x040fe20000041818 */
[----:B------:R-:W1:Y:S07]  /*16af0*/  LDSM.16.M88.4 R132, [R75+0x800] ;  /* 0x000800004b84783b */ /* 0x000e6e0000000200 */
[C---:B---3--:R-:W-:Y:S08]  /*16b00*/  HMMA.16816.F32.BF16 R28, R184.reuse, R136, R28 ;  /* 0x00000088b81c723c */ /* 0x048ff0000004181c */
        /* <DEDUP_REMOVED lines=8> */
[C---:B------:R-:W-:Y:S08]  /*16b90*/  HMMA.16816.F32.BF16 R16, R188.reuse, R142, R16 ;  /* 0x0000008ebc10723c */ /* 0x040ff00000041810 */
[C---:B--2---:R-:W-:Y:S08]  /*16ba0*/  HMMA.16816.F32.BF16 R20, R188.reuse, R144, R20 ;  /* 0x00000090bc14723c */ /* 0x044ff00000041814 */
[C---:B------:R-:W-:Y:S08]  /*16bb0*/  HMMA.16816.F32.BF16 R24, R188.reuse, R146, R24 ;  /* 0x00000092bc18723c */ /* 0x040ff00000041818 */
[C---:B-----5:R-:W-:Y:S08]  /*16bc0*/  HMMA.16816.F32.BF16 R28, R188.reuse, R148, R28 ;  /* 0x00000094bc1c723c */ /* 0x060ff0000004181c */
        /* <DEDUP_REMOVED lines=21> */
[----:B------:R3:W4:Y:S02]  /*16d20*/  MUFU.TANH R142, R0 ;  /* 0x00000000008e7308 */ /* 0x0007240000002400 */
[----:B---3--:R-:W-:Y:S08]  /*16d30*/  FMUL.FTZ R0, R8, c[0x0][0x320] ;  /* 0x0000c80008007a20 */ /* 0x008ff00000410000 */
[----:B------:R3:W-:Y:S01]  /*16d40*/  MUFU.TANH R138, R0 ;  /* 0x00000000008a7308 */ /* 0x0007e20000002400 */
[C---:B-1----:R-:W-:Y:S08]  /*16d50*/  HMMA.16816.F32.BF16 R20, R196.reuse, R4, R20 ;  /* 0x00000004c414723c */ /* 0x042ff00000041814 */
[C---:B------:R-:W-:Y:S01]  /*16d60*/  HMMA.16816.F32.BF16 R24, R196.reuse, R6, R24 ;  /* 0x00000006c418723c */ /* 0x040fe20000041818 */
[----:B------:R-:W-:Y:S03]  /*16d70*/  LDSM.16.M88.4 R4, [R75+0x2000] ;  /* 0x002000004b04783b */ /* 0x000fe60000000200 */
[----:B---3--:R-:W-:Y:S04]  /*16d80*/  FMUL.FTZ R0, R9, c[0x0][0x320] ;  /* 0x0000c80009007a20 */ /* 0x008fe80000410000 */
[----:B------:R1:W-:Y:S11]  /*16d90*/  MUFU.TANH R133, R0 ;  /* 0x0000000000857308 */ /* 0x0003f60000002400 */
[----:B------:R-:W-:Y:S05]  /*16da0*/  @!UPT UIADD3 URZ, URZ, URZ, URZ ;  /* 0x0000003f3f3ff290 */ /* 0x000fea000fffe03f */
[----:B------:R-:W-:Y:S04]  /*16db0*/  FMUL.FTZ R3, R27, c[0x0][0x320] ;  /* 0x0000c8001b037a20 */ /* 0x000fe80000410000 */
[----:B------:R-:W-:Y:S01]  /*16dc0*/  MUFU.TANH R167, R3 ;  /* 0x0000000300a77308 */ /* 0x000fe20000002400 */
[----:B-1----:R-:W-:Y:S02]  /*16dd0*/  FMUL.FTZ R0, R10, c[0x0][0x320] ;  /* 0x0000c8000a007a20 */ /* 0x002fe40000410000 */
[----:B------:R-:W1:Y:S07]  /*16de0*/  LDSM.16.M88.4 R8, [R75+0x1800] ;  /* 0x001800004b08783b */ /* 0x000e6e0000000200 */
[----:B------:R3:W5:Y:S02]  /*16df0*/  MUFU.TANH R139, R0 ;  /* 0x00000000008b7308 */ /* 0x0007640000002400 */
[----:B---3--:R-:W-:Y:S08]  /*16e00*/  FMUL.FTZ R0, R12, c[0x0][0x320] ;  /* 0x0000c8000c007a20 */ /* 0x008ff00000410000 */
[----:B------:R3:W-:Y:S01]  /*16e10*/  MUFU.TANH R134, R0 ;  /* 0x0000000000867308 */ /* 0x0007e20000002400 */
[C---:B-1----:R-:W-:Y:S08]  /*16e20*/  HMMA.16816.F32.BF16 R28, R196.reuse, R8, R28 ;  /* 0x00000008c41c723c */ /* 0x042ff0000004181c */
[C---:B------:R-:W-:Y:S01]  /*16e30*/  HMMA.16816.F32.BF16 R32, R196.reuse, R10, R32 ;  /* 0x0000000ac420723c */ /* 0x040fe20000041820 */
[----:B------:R-:W1:Y:S01]  /*16e40*/  LDSM.16.M88.4 R8, [R75+0x2800] ;  /* 0x002800004b08783b */ /* 0x000e620000000200 */
[----:B------:R-:W-:Y:S04]  /*16e50*/  DEPBAR.LE SB0, 0x0 ;  /* 0x000080000000791a */ /* 0x000fe80000000000 */
[----:B---3--:R-:W-:Y:S02]  /*16e60*/  FMUL.FTZ R0, R13, c[0x0][0x320] ;  /* 0x0000c8000d007a20 */ /* 0x008fe40000410000 */
[C---:B------:R-:W-:Y:S02]  /*16e70*/  HMMA.16816.F32.BF16 R36, R196.reuse, R4, R36 ;  /* 0x00000004c424723c */ /* 0x040fe40000041824 */
[----:B------:R3:W-:Y:S01]  /*16e80*/  MUFU.TANH R135, R0 ;  /* 0x0000000000877308 */ /* 0x0007e20000002400 */
[----:B------:R-:W-:Y:S05]  /*16e90*/  BAR.SYNC.DEFER_BLOCKING 0x0 ;  /* 0x0000000000007b1d */ /* 0x000fea0000010000 */
[C---:B------:R-:W-:Y:S07]  /*16ea0*/  HMMA.16816.F32.BF16 R40, R196.reuse, R6, R40 ;  /* 0x00000006c428723c */ /* 0x040fee0000041828 */
[----:B------:R-:W-:Y:S01]  /*16eb0*/  @P0 MOV R7, 0x5 ;  /* 0x0000000500070802 */ /* 0x000fe20000000f00 */
[----:B------:R-:W-:Y:S01]  /*16ec0*/  FMUL.FTZ R2, R32, c[0x0][0x320] ;  /* 0x0000c80020027a20 */ /* 0x000fe20000410000 */
[----:B------:R-:W-:Y:S03]  /*16ed0*/  @P0 SHF.R.S32.HI R6, RZ, 0x1f, R220 ;  /* 0x0000001fff060819 */ /* 0x000fe600000114dc */
[----:B------:R2:W-:Y:S02]  /*16ee0*/  MUFU.TANH R224, R2 ;  /* 0x0000000200e07308 */ /* 0x0005e40000002400 */
[----:B------:R-:W-:Y:S02]  /*16ef0*/  @P0 IMAD R6, R6, c[0x0][0x1e0], RZ ;  /* 0x0000780006060a24 */ /* 0x000fe400078e02ff */
[----:B---3--:R-:W-:Y:S02]  /*16f00*/  FMUL.FTZ R0, R14, c[0x0][0x320] ;  /* 0x0000c8000e007a20 */ /* 0x008fe40000410000 */
[C---:B------:R-:W-:Y:S04]  /*16f10*/  @P0 IMAD R6, R220.reuse, c[0x0][0x1e4], R6 ;  /* 0x00007900dc060a24 */ /* 0x040fe800078e0206 */
[----:B------:R3:W3:Y:S01]  /*16f20*/  MUFU.TANH R145, R0 ;  /* 0x0000000000917308 */ /* 0x0006e20000002400 */
[C---:B-1----:R-:W-:Y:S07]  /*16f30*/  HMMA.16816.F32.BF16 R44, R196.reuse, R8, R44 ;  /* 0x00000008c42c723c */ /* 0x042fee000004182c */
[----:B------:R-:W-:Y:S01]  /*16f40*/  @P0 MOV R8, R230 ;  /* 0x000000e600080202 */ /* 0x000fe20000000f00 */
[----:B------:R-:W-:Y:S04]  /*16f50*/  HMMA.16816.F32.BF16 R48, R196, R10, R48 ;  /* 0x0000000ac430723c */ /* 0x000fe80000041830 */
[----:B--2---:R-:W-:Y:S01]  /*16f60*/  FMUL.FTZ R2, R43, c[0x0][0x320] ;  /* 0x0000c8002b027a20 */ /* 0x004fe20000410000 */
[----:B------:R-:W-:Y:S02]  /*16f70*/  @P0 MOV R9, R235 ;  /* 0x000000eb00090202 */ /* 0x000fe40000000f00 */
[----:B------:R-:W-:Y:S01]  /*16f80*/  @P0 IMAD.WIDE.U32 R10, R220, c[0x0][0x1e0], RZ ;  /* 0x00007800dc0a0a25 */ /* 0x000fe200078e00ff */
[----:B------:R1:W-:Y:S04]  /*16f90*/  MUFU.TANH R244, R2 ;  /* 0x0000000200f47308 */ /* 0x0003e80000002400 */
[----:B------:R-:W-:Y:S01]  /*16fa0*/  @P0 IADD3 R11, R11, R6, RZ ;  /* 0x000000060b0b0210 */ /* 0x000fe20007ffe0ff */
[----:B---3--:R-:W-:Y:S02]  /*16fb0*/  FMUL.FTZ R0, R15, c[0x0][0x320] ;  /* 0x0000c8000f007a20 */ /* 0x008fe40000410000 */
[----:B------:R-:W-:Y:S03]  /*16fc0*/  @P0 IMAD.WIDE.U32 R8, R10, 0x60, R8 ;  /* 0x000000600a080825 */ /* 0x000fe600078e0008 */
[----:B------:R2:W3:Y:S01]  /*16fd0*/  MUFU.TANH R147, R0 ;  /* 0x0000000000937308 */ /* 0x0004e20000002400 */
[----:B------:R-:W-:Y:S02]  /*16fe0*/  FMUL.FTZ R3, R44, c[0x0][0x320] ;  /* 0x0000c8002c037a20 */ /* 0x000fe40000410000 */
[----:B------:R-:W-:Y:S05]  /*16ff0*/  @P0 IMAD R12, R11, 0x60, RZ ;  /* 0x000000600b0c0824 */ /* 0x000fea00078e02ff */
[----:B------:R-:W-:Y:S02]  /*17000*/  @P0 IADD3 R11, R9, R12, RZ ;  /* 0x0000000c090b0210 */ /* 0x000fe40007ffe0ff */
[----:B------:R3:W-:Y:S01]  /*17010*/  MUFU.TANH R248, R3 ;  /* 0x0000000300f87308 */ /* 0x0007e20000002400 */
[----:B-1----:R-:W-:Y:S04]  /*17020*/  FMNMX.FTZ R2, R141, R70, !PT ;  /* 0x000000468d027209 */ /* 0x002fe80007810000 */
[----:B----4-:R-:W-:Y:S04]  /*17030*/  FMNMX.FTZ R2, R142, R2, !PT ;  /* 0x000000028e027209 */ /* 0x010fe80007810000 */
[----:B-----5:R-:W-:Y:S01]  /*17040*/  FMNMX.FTZ R2, R139, R2, !PT ;  /* 0x000000028b027209 */ /* 0x020fe20007810000 */
[----:B--2---:R-:W-:Y:S03]  /*17050*/  FMUL.FTZ R0, R16, c[0x0][0x320] ;  /* 0x0000c80010007a20 */ /* 0x004fe60000410000 */
[----:B------:R-:W-:Y:S01]  /*17060*/  FMNMX.FTZ R2, R140, R2, !PT ;  /* 0x000000028c027209 */ /* 0x000fe20007810000 */
[----:B------:R1:W-:Y:S03]  /*17070*/  MUFU.TANH R143, R0 ;  /* 0x00000000008f7308 */ /* 0x0003e60000002400 */
[----:B------:R-:W-:Y:S01]  /*17080*/  FMNMX.FTZ R2, R145, R2, !PT ;  /* 0x0000000291027209 */ /* 0x000fe20007810000 */
[----:B---3--:R-:W-:Y:S03]  /*17090*/  FMUL.FTZ R3, R45, c[0x0][0x320] ;  /* 0x0000c8002d037a20 */ /* 0x008fe60000410000 */
[----:B------:R-:W-:Y:S03]  /*170a0*/  FMNMX.FTZ R2, R147, R2, !PT ;  /* 0x0000000293027209 */ /* 0x000fe60007810000 */
[----:B------:R2:W-:Y:S01]  /*170b0*/  MUFU.TANH R247, R3 ;  /* 0x0000000300f77308 */ /* 0x0005e20000002400 */
[----:B-1----:R-:W-:Y:S09]  /*170c0*/  FMUL.FTZ R0, R17, c[0x0][0x320] ;  /* 0x0000c80011007a20 */ /* 0x002ff20000410000 */
[----:B------:R1:W-:Y:S01]  /*170d0*/  MUFU.TANH R144, R0 ;  /* 0x0000000000907308 */ /* 0x0003e20000002400 */
[----:B--2---:R-:W-:Y:S09]  /*170e0*/  FMUL.FTZ R3, R46, c[0x0][0x320] ;  /* 0x0000c8002e037a20 */ /* 0x004ff20000410000 */
[----:B------:R2:W-:Y:S01]  /*170f0*/  MUFU.TANH R249, R3 ;  /* 0x0000000300f97308 */ /* 0x0005e20000002400 */
[----:B-1----:R-:W-:Y:S09]  /*17100*/  FMUL.FTZ R0, R18, c[0x0][0x320] ;  /* 0x0000c80012007a20 */ /* 0x002ff20000410000 */
[----:B------:R1:W3:Y:S01]  /*17110*/  MUFU.TANH R146, R0 ;  /* 0x0000000000927308 */ /* 0x0002e20000002400 */
[----:B--2---:R-:W-:Y:S09]  /*17120*/  FMUL.FTZ R3, R47, c[0x0][0x320] ;  /* 0x0000c8002f037a20 */ /* 0x004ff20000410000 */
[----:B------:R2:W-:Y:S01]  /*17130*/  MUFU.TANH R250, R3 ;  /* 0x0000000300fa7308 */ /* 0x0005e20000002400 */
[----:B-1----:R-:W-:Y:S01]  /*17140*/  FMUL.FTZ R0, R20, c[0x0][0x320] ;  /* 0x0000c80014007a20 */ /* 0x002fe20000410000 */
[----:B---3--:R-:W-:Y:S08]  /*17150*/  FMNMX.FTZ R2, R146, R2, !PT ;  /* 0x0000000292027209 */ /* 0x008ff00007810000 */
[----:B------:R1:W-:Y:S01]  /*17160*/  MUFU.TANH R149, R0 ;  /* 0x0000000000957308 */ /* 0x0003e20000002400 */
[----:B------:R-:W-:Y:S01]  /*17170*/  FMNMX.FTZ R2, R148, R2, !PT ;  /* 0x0000000294027209 */ /* 0x000fe20007810000 */
[----:B--2---:R-:W-:Y:S08]  /*17180*/  FMUL.FTZ R3, R48, c[0x0][0x320] ;  /* 0x0000c80030037a20 */ /* 0x004ff00000410000 */
        /* <DEDUP_REMOVED lines=8> */
[----:B------:R-:W-:Y:S01]  /*17210*/  MUFU.TANH R71, R3 ;  /* 0x0000000300477308 */ /* 0x000fe20000002400 */
[----:B-1----:R-:W-:Y:S01]  /*17220*/  FMUL.FTZ R0, R23, c[0x0][0x320] ;  /* 0x0000c80017007a20 */ /* 0x002fe20000410000 */
[----:B---3--:R-:W-:Y:S08]  /*17230*/  FMNMX.FTZ R2, R165, R2, !PT ;  /* 0x00000002a5027209 */ /* 0x008ff00007810000 */
[----:B------:R1:W2:Y:S02]  /*17240*/  MUFU.TANH R166, R0 ;  /* 0x0000000000a67308 */ /* 0x0002a40000002400 */
[----:B-1----:R-:W-:Y:S01]  /*17250*/  FMUL.FTZ R0, R24, c[0x0][0x320] ;  /* 0x0000c80018007a20 */ /* 0x002fe20000410000 */
[----:B--2---:R-:W-:Y:S07]  /*17260*/  FMNMX.FTZ R2, R166, R2, !PT ;  /* 0x00000002a6027209 */ /* 0x004fee0007810000 */
[----:B------:R1:W-:Y:S02]  /*17270*/  MUFU.TANH R155, R0 ;  /* 0x00000000009b7308 */ /* 0x0003e40000002400 */
[----:B-1----:R-:W-:Y:S08]  /*17280*/  FMUL.FTZ R0, R25, c[0x0][0x320] ;  /* 0x0000c80019007a20 */ /* 0x002ff00000410000 */
[----:B------:R1:W-:Y:S02]  /*17290*/  MUFU.TANH R154, R0 ;  /* 0x00000000009a7308 */ /* 0x0003e40000002400 */
[----:B-1----:R-:W-:Y:S08]  /*172a0*/  FMUL.FTZ R0, R26, c[0x0][0x320] ;  /* 0x0000c8001a007a20 */ /* 0x002ff00000410000 */
[----:B------:R1:W2:Y:S02]  /*172b0*/  MUFU.TANH R160, R0 ;  /* 0x0000000000a07308 */ /* 0x0002a40000002400 */
[----:B-1----:R-:W-:Y:S01]  /*172c0*/  FMUL.FTZ R0, R28, c[0x0][0x320] ;  /* 0x0000c8001c007a20 */ /* 0x002fe20000410000 */
[----:B--2---:R-:W-:Y:S07]  /*172d0*/  FMNMX.FTZ R2, R160, R2, !PT ;  /* 0x00000002a0027209 */ /* 0x004fee0007810000 */
[----:B------:R1:W-:Y:S01]  /*172e0*/  MUFU.TANH R168, R0 ;  /* 0x0000000000a87308 */ /* 0x0003e20000002400 */
[----:B------:R-:W-:Y:S01]  /*172f0*/  FMNMX.FTZ R2, R167, R2, !PT ;  /* 0x00000002a7027209 */ /* 0x000fe20007810000 */
[----:B-1----:R-:W-:Y:S08]  /*17300*/  FMUL.FTZ R0, R29, c[0x0][0x320] ;  /* 0x0000c8001d007a20 */ /* 0x002ff00000410000 */
[----:B------:R1:W-:Y:S02]  /*17310*/  MUFU.TANH R223, R0 ;  /* 0x0000000000df7308 */ /* 0x0003e40000002400 */
[----:B-1----:R-:W-:Y:S08]  /*17320*/  FMUL.FTZ R0, R30, c[0x0][0x320] ;  /* 0x0000c8001e007a20 */ /* 0x002ff00000410000 */
[----:B------:R1:W2:Y:S02]  /*17330*/  MUFU.TANH R227, R0 ;  /* 0x0000000000e37308 */ /* 0x0002a40000002400 */
[----:B-1----:R-:W-:Y:S01]  /*17340*/  FMUL.FTZ R0, R31, c[0x0][0x320] ;  /* 0x0000c8001f007a20 */ /* 0x002fe20000410000 */
[----:B--2---:R-:W-:Y:S07]  /*17350*/  FMNMX.FTZ R2, R227, R2, !PT ;  /* 0x00000002e3027209 */ /* 0x004fee0007810000 */
[----:B------:R1:W2:Y:S02]  /*17360*/  MUFU.TANH R233, R0 ;  /* 0x0000000000e97308 */ /* 0x0002a40000002400 */
[----:B-1----:R-:W-:Y:S01]  /*17370*/  FMUL.FTZ R0, R33, c[0x0][0x320] ;  /* 0x0000c80021007a20 */ /* 0x002fe20000410000 */
[----:B--2---:R-:W-:Y:S07]  /*17380*/  FMNMX.FTZ R2, R233, R2, !PT ;  /* 0x00000002e9027209 */ /* 0x004fee0007810000 */
        /* <DEDUP_REMOVED lines=18> */
[----:B------:R1:W2:Y:S02]  /*174b0*/  MUFU.TANH R238, R0 ;  /* 0x0000000000ee7308 */ /* 0x0002a40000002400 */
[----:B-1----:R-:W-:Y:S08]  /*174c0*/  FMUL.FTZ R0, R41, c[0x0][0x320] ;  /* 0x0000c80029007a20 */ /* 0x002ff00000410000 */
[----:B------:R1:W3:Y:S02]  /*174d0*/  MUFU.TANH R240, R0 ;  /* 0x0000000000f07308 */ /* 0x0002e40000002400 */
[----:B-1----:R-:W-:Y:S08]  /*174e0*/  FMUL.FTZ R0, R42, c[0x0][0x320] ;  /* 0x0000c8002a007a20 */ /* 0x002ff00000410000 */
[----:B------:R1:W4:Y:S02]  /*174f0*/  MUFU.TANH R241, R0 ;  /* 0x0000000000f17308 */ /* 0x0003240000002400 */
[----:B-1----:R-:W-:Y:S04]  /*17500*/  FMNMX.FTZ R0, R136, R69, !PT ;  /* 0x0000004588007209 */ /* 0x002fe80007810000 */
[----:B------:R-:W-:Y:S04]  /*17510*/  FMNMX.FTZ R0, R137, R0, !PT ;  /* 0x0000000089007209 */ /* 0x000fe80007810000 */
        /* <DEDUP_REMOVED lines=15> */
[----:B------:R-:W-:Y:S01]  /*17610*/  FMNMX.FTZ R2, R239, R0, !PT ;  /* 0x00000000ef027209 */ /* 0x000fe20007810000 */
[----:B------:R-:W-:Y:S03]  /*17620*/  FMUL.FTZ R0, R51, c[0x0][0x320] ;  /* 0x0000c80033007a20 */ /* 0x000fe60000410000 */
[----:B--2---:R-:W-:Y:S01]  /*17630*/  FMNMX.FTZ R2, R238, R2, !PT ;  /* 0x00000002ee027209 */ /* 0x004fe20007810000 */
[----:B------:R3:W1:Y:S03]  /*17640*/  MUFU.TANH R74, R0 ;  /* 0x00000000004a7308 */ /* 0x0006660000002400 */
[----:B---3--:R-:W-:Y:S02]  /*17650*/  FMNMX.FTZ R0, R240, R2, !PT ;  /* 0x00000002f0007209 */ /* 0x008fe40007810000 */
[----:B----4-:R-:W-:Y:S02]  /*17660*/  FMNMX.FTZ R2, R241, R3, !PT ;  /* 0x00000003f1027209 */ /* 0x010fe40007810000 */
[----:B------:R-:W-:Y:S02]  /*17670*/  FMNMX.FTZ R0, R248, R0, !PT ;  /* 0x00000000f8007209 */ /* 0x000fe40007810000 */
[----:B------:R-:W-:Y:S02]  /*17680*/  FMNMX.FTZ R2, R244, R2, !PT ;  /* 0x00000002f4027209 */ /* 0x000fe40007810000 */
[----:B------:R-:W-:Y:S02]  /*17690*/  FMNMX.FTZ R0, R247, R0, !PT ;  /* 0x00000000f7007209 */ /* 0x000fe40007810000 */
[----:B------:R-:W-:Y:S02]  /*176a0*/  FMNMX.FTZ R2, R249, R2, !PT ;  /* 0x00000002f9027209 */ /* 0x000fe40007810000 */
[----:B------:R-:W-:Y:S02]  /*176b0*/  FMNMX.FTZ R3, R246, R0, !PT ;  /* 0x00000000f6037209 */ /* 0x000fe40007810000 */
[----:B------:R-:W-:Y:S02]  /*176c0*/  FMNMX.FTZ R0, R250, R2, !PT ;  /* 0x00000002fa007209 */ /* 0x000fe40007810000 */
[----:B------:R-:W-:Y:S02]  /*176d0*/  FMNMX.FTZ R3, R245, R3, !PT ;  /* 0x00000003f5037209 */ /* 0x000fe40007810000 */
[----:B------:R-:W-:Y:S03]  /*176e0*/  FMNMX.FTZ R0, R71, R0, !PT ;  /* 0x0000000047007209 */ /* 0x000fe60007810000 */
[----:B------:R-:W2:Y:S01]  /*176f0*/  SHFL.BFLY PT, R4, R3, 0x2, 0x1f ;  /* 0x0c401f0003047f89 */ /* 0x000ea200000e0000 */
[----:B-1----:R-:W-:Y:S07]  /*17700*/  FMNMX.FTZ R0, R74, R0, !PT ;  /* 0x000000004a007209 */ /* 0x002fee0007810000 */
[----:B------:R-:W1:Y:S01]  /*17710*/  SHFL.BFLY PT, R2, R0, 0x2, 0x1f ;  /* 0x0c401f0000027f89 */ /* 0x000e6200000e0000 */
[----:B--2---:R-:W-:Y:S07]  /*17720*/  FMNMX.FTZ R4, R3, R4, !PT ;  /* 0x0000000403047209 */ /* 0x004fee0007810000 */
[----:B------:R-:W2:Y:S01]  /*17730*/  SHFL.BFLY PT, R5, R4, 0x1, 0x1f ;  /* 0x0c201f0004057f89 */ /* 0x000ea200000e0000 */
[----:B-1----:R-:W-:Y:S07]  /*17740*/  FMNMX.FTZ R0, R0, R2, !PT ;  /* 0x0000000200007209 */ /* 0x002fee0007810000 */
[----:B------:R-:W1:Y:S01]  /*17750*/  SHFL.BFLY PT, R3, R0, 0x1, 0x1f ;  /* 0x0c201f0000037f89 */ /* 0x000e6200000e0000 */
[----:B--2---:R-:W-:Y:S02]  /*17760*/  FMNMX.FTZ R68, R4, R5, !PT ;  /* 0x0000000504447209 */ /* 0x004fe40007810000 */
[----:B------:R-:W-:Y:S03]  /*17770*/  @P0 MOV R5, c[0x0][0x1e0] ;  /* 0x0000780000050a02 */ /* 0x000fe60000000f00 */
[C---:B------:R-:W-:Y:S02]  /*17780*/  FMUL.FTZ R132, R68.reuse, c[0x0][0x2d0] ;  /* 0x0000b40044847a20 */ /* 0x040fe40000410000 */
[----:B------:R-:W-:Y:S01]  /*17790*/  FADD.FTZ R2, -R68, R69 ;  /* 0x0000004544027221 */ /* 0x000fe20000010100 */
[----:B-1----:R-:W-:Y:S01]  /*177a0*/  FMNMX.FTZ R3, R0, R3, !PT ;  /* 0x0000000300037209 */ /* 0x002fe20007810000 */
[--C-:B------:R-:W-:Y:S02]  /*177b0*/  FFMA.FTZ R4, R136, c[0x0][0x2d0], -R132.reuse ;  /* 0x0000b40088047a23 */ /* 0x100fe40000010884 */
[--C-:B------:R-:W-:Y:S02]  /*177c0*/  FFMA.FTZ R16, R138, c[0x0][0x2d0], -R132.reuse ;  /* 0x0000b4008a107a23 */ /* 0x100fe40000010884 */
[----:B------:R1:W-:Y:S01]  /*177d0*/  MUFU.EX2 R222, R4 ;  /* 0x0000000400de7308 */ /* 0x0003e20000000800 */
[----:B------:R-:W-:Y:S02]  /*177e0*/  FMUL.FTZ R69, R3, c[0x0][0x2d0] ;  /* 0x0000b40003457a20 */ /* 0x000fe40000410000 */
[----:B------:R-:W-:Y:S02]  /*177f0*/  FMUL.FTZ R0, R2, c[0x0][0x2d0] ;  /* 0x0000b40002007a20 */ /* 0x000fe40000410000 */
[--C-:B------:R-:W-:Y:S02]  /*17800*/  FFMA.FTZ R32, R134, c[0x0][0x2d0], -R132.reuse ;  /* 0x0000b40086207a23 */ /* 0x100fe40000010884 */
[--C-:B------:R-:W-:Y:S02]  /*17810*/  FFMA.FTZ R40, R143, c[0x0][0x2d0], -R132.reuse ;  /* 0x0000b4008f287a23 */ /* 0x100fe40000010884 */
[--C-:B------:R-:W-:Y:S01]  /*17820*/  FFMA.FTZ R48, R145, c[0x0][0x2d0], -R69.reuse ;  /* 0x0000b40091307a23 */ /* 0x100fe20000010845 */
[----:B------:R-:W-:Y:S01]  /*17830*/  MUFU.EX2 R194, R16 ;  /* 0x0000001000c27308 */ /* 0x000fe20000000800 */
[----:B------:R-:W-:Y:S09]  /*17840*/  FFMA.FTZ R71, R71, c[0x0][0x2d0], -R69 ;  /* 0x0000b40047477a23 */ /* 0x000ff20000010845 */
[----:B------:R2:W3:Y:S01]  /*17850*/  MUFU.EX2 R2, R0 ;  /* 0x0000000000027308 */ /* 0x0004e20000000800 */
[C---:B-1----:R-:W-:Y:S02]  /*17860*/  @P0 SHF.L.U32 R4, R5.reuse, 0x5, RZ ;  /* 0x0000000505040819 */ /* 0x042fe400000006ff */
[----:B------:R-:W-:Y:S01]  /*17870*/  @P0 SHF.L.U64.HI R5, R5, R7, c[0x0][0x1e4] ;  /* 0x0000790005050619 */ /* 0x000fe20000010207 */
[----:B------:R-:W-:Y:S01]  /*17880*/  FFMA.FTZ R7, R137, c[0x0][0x2d0], -R132 ;  /* 0x0000b40089077a23 */ /* 0x000fe20000010884 */
[----:B------:R-:W-:Y:S05]  /*17890*/  @P0 IADD3 R14, P1, R4, R4, RZ ;  /* 0x00000004040e0210 */ /* 0x000fea0007f3e0ff */
[----:B------:R1:W-:Y:S01]  /*178a0*/  MUFU.EX2 R192, R32 ;  /* 0x0000002000c07308 */ /* 0x0003e20000000800 */
[----:B------:R-:W-:Y:S05]  /*178b0*/  @P0 IADD3.X R15, R5, R5, RZ, P1, !PT ;  /* 0x00000005050f0210 */ /* 0x000fea0000ffe4ff */
[----:B------:R-:W-:Y:S04]  /*178c0*/  @P0 IMAD.WIDE.U32 R14, R10, 0x60, R14 ;  /* 0x000000600a0e0825 */ /* 0x000fe800078e000e */
[----:B------:R4:W-:Y:S01]  /*178d0*/  MUFU.EX2 R195, R7 ;  /* 0x0000000700c37308 */ /* 0x0009e20000000800 */
[----:B--2---:R-:W-:Y:S02]  /*178e0*/  FADD.FTZ R0, -R3, R70 ;  /* 0x0000004603007221 */ /* 0x004fe40000010100 */
[----:B---3--:R-:W-:Y:S02]  /*178f0*/  FMUL.FTZ R17, R2, R89 ;  /* 0x0000005902117220 */ /* 0x008fe40000410000 */
[----:B------:R-:W-:Y:S02]  /*17900*/  FMUL.FTZ R0, R0, c[0x0][0x2d0] ;  /* 0x0000b40000007a20 */ /* 0x000fe40000410000 */
[C---:B------:R-:W-:Y:S03]  /*17910*/  FMUL.FTZ R24, R2.reuse, R96 ;  /* 0x0000006002187220 */ /* 0x040fe60000410000 */
[----:B------:R2:W-:Y:S01]  /*17920*/  MUFU.EX2 R174, R40 ;  /* 0x0000002800ae7308 */ /* 0x0005e20000000800 */
[C---:B------:R-:W-:Y:S02]  /*17930*/  FMUL.FTZ R25, R2.reuse, R97 ;  /* 0x0000006102197220 */ /* 0x040fe40000410000 */
[----:B------:R-:W-:Y:S02]  /*17940*/  FFMA.FTZ R70, R147, c[0x0][0x2d0], -R69 ;  /* 0x0000b40093467a23 */ /* 0x000fe40000010845 */
[C---:B-1----:R-:W-:Y:S02]  /*17950*/  FMUL.FTZ R32, R2.reuse, R104 ;  /* 0x0000006802207220 */ /* 0x042fe40000410000 */
[C---:B------:R-:W-:Y:S02]  /*17960*/  FMUL.FTZ R33, R2.reuse, R105 ;  /* 0x0000006902217220 */ /* 0x040fe40000410000 */
[C---:B------:R-:W-:Y:S01]  /*17970*/  FMUL.FTZ R41, R2.reuse, R113 ;  /* 0x0000007102297220 */ /* 0x040fe20000410000 */
[----:B------:R-:W1:Y:S01]  /*17980*/  MUFU.EX2 R0, R0 ;  /* 0x0000000000007308 */ /* 0x000e620000000800 */
[----:B------:R-:W-:Y:S02]  /*17990*/  FMUL.FTZ R49, R2, R121 ;  /* 0x0000007902317220 */ /* 0x000fe40000410000 */
[----:B----4-:R-:W-:Y:S01]  /*179a0*/  @P0 IMAD.WIDE.U32 R6, R10, 0x60, R4 ;  /* 0x000000600a060825 */ /* 0x010fe200078e0004 */
[----:B------:R-:W-:Y:S03]  /*179b0*/  @P0 LEA R10, P3, R8, c[0x0][0x1c8], 0x1 ;  /* 0x00007200080a0a11 */ /* 0x000fe600078608ff */
[----:B------:R-:W-:Y:S01]  /*179c0*/  FMUL.FTZ R52, R2, R52 ;  /* 0x0000003402347220 */ /* 0x000fe20000410000 */
[----:B------:R-:W-:Y:S01]  /*179d0*/  @P0 IADD3 R13, P2, P1, R230, R6, R4 ;  /* 0x00000006e60d0210 */ /* 0x000fe2000795e004 */
[----:B------:R-:W-:Y:S01]  /*179e0*/  FMUL.FTZ R53, R2, R53 ;  /* 0x0000003502357220 */ /* 0x000fe20000410000 */
[----:B------:R-:W-:Y:S01]  /*179f0*/  @P0 IADD3 R9, R12, R7, RZ ;  /* 0x000000070c090210 */ /* 0x000fe20007ffe0ff */
[----:B------:R3:W-:Y:S01]  /*17a00*/  MUFU.EX2 R151, R70 ;  /* 0x0000004600977308 */ /* 0x0007e20000000800 */
[----:B------:R-:W-:Y:S01]  /*17a10*/  @P0 LEA.HI.X R11, R8, c[0x0][0x1cc], R11, 0x1, P3 ;  /* 0x00007300080b0a11 */ /* 0x000fe200018f0c0b */
[----:B------:R-:W-:Y:S01]  /*17a20*/  FFMA.FTZ R8, R133, c[0x0][0x2d0], -R132 ;  /* 0x0000b40085087a23 */ /* 0x000fe20000010884 */
[C---:B------:R-:W-:Y:S01]  /*17a30*/  @P0 IADD3.X R16, R235.reuse, R9, R5, P2, P1 ;  /* 0x00000009eb100210 */ /* 0x040fe200017e2405 */
[----:B--2---:R-:W-:Y:S01]  /*17a40*/  FMUL.FTZ R40, R2, R112 ;  /* 0x0000007002287220 */ /* 0x004fe20000410000 */
[----:B------:R-:W-:Y:S01]  /*17a50*/  @P0 IADD3 R7, P1, R230, R14, RZ ;  /* 0x0000000ee6070210 */ /* 0x000fe20007f3e0ff */
[----:B------:R-:W-:Y:S01]  /*17a60*/  FMUL.FTZ R56, R2, R56 ;  /* 0x0000003802387220 */ /* 0x000fe20000410000 */
[----:B------:R-:W-:Y:S01]  /*17a70*/  @P0 IADD3 R6, P3, R230, R6, RZ ;  /* 0x00000006e6060210 */ /* 0x000fe20007f7e0ff */
[----:B------:R-:W-:Y:S01]  /*17a80*/  FMUL.FTZ R57, R2, R57 ;  /* 0x0000003902397220 */ /* 0x000fe20000410000 */
[----:B------:R-:W-:Y:S01]  /*17a90*/  @P0 IADD3.X R14, R235, R12, R15, P1, !PT ;  /* 0x0000000ceb0e0210 */ /* 0x000fe20000ffe40f */
[----:B------:R-:W-:Y:S01]  /*17aa0*/  FFMA.FTZ R12, R141, c[0x0][0x2d0], -R69 ;  /* 0x0000b4008d0c7a23 */ /* 0x000fe20000010845 */
[----:B------:R-:W-:Y:S01]  /*17ab0*/  @P0 ISETP.GE.AND P1, PT, R72, c[0x0][0x1d4], PT ;  /* 0x0000750048000a0c */ /* 0x000fe20003f26270 */
[----:B------:R2:W-:Y:S01]  /*17ac0*/  MUFU.EX2 R193, R8 ;  /* 0x0000000800c17308 */ /* 0x0005e20000000800 */
[----:B------:R-:W-:Y:S01]  /*17ad0*/  @P0 LEA R4, P2, R6, c[0x0][0x1c8], 0x1 ;  /* 0x0000720006040a11 */ /* 0x000fe200078408ff */
[C---:B-1----:R-:W-:Y:S01]  /*17ae0*/  FMUL.FTZ R18, R0.reuse, R90 ;  /* 0x0000005a00127220 */ /* 0x042fe20000410000 */
[----:B------:R-:W-:Y:S01]  /*17af0*/  @P0 IADD3.X R5, R9, R235, RZ, P3, !PT ;  /* 0x000000eb09050210 */ /* 0x000fe20001ffe4ff */
[C---:B------:R-:W-:Y:S02]  /*17b00*/  FMUL.FTZ R19, R0.reuse, R91 ;  /* 0x0000005b00137220 */ /* 0x040fe40000410000 */
[----:B------:R-:W-:Y:S01]  /*17b10*/  FMUL.FTZ R26, R0, R98 ;  /* 0x00000062001a7220 */ /* 0x000fe20000410000 */
[----:B------:R-:W-:Y:S01]  /*17b20*/  @P0 LEA.HI.X R5, R6, c[0x0][0x1cc], R5, 0x1, P2 ;  /* 0x0000730006050a11 */ /* 0x000fe200010f0c05 */
[C---:B------:R-:W-:Y:S01]  /*17b30*/  FMUL.FTZ R27, R0.reuse, R99 ;  /* 0x00000063001b7220 */ /* 0x040fe20000410000 */
[C---:B------:R-:W-:Y:S01]  /*17b40*/  @P0 LEA R6, P2, R7.reuse, c[0x0][0x1c8], 0x1 ;  /* 0x0000720007060a11 */ /* 0x040fe200078408ff */
[----:B------:R1:W-:Y:S01]  /*17b50*/  MUFU.EX2 R163, R12 ;  /* 0x0000000c00a37308 */ /* 0x0003e20000000800 */
[C---:B------:R-:W-:Y:S01]  /*17b60*/  FMUL.FTZ R34, R0.reuse, R106 ;  /* 0x0000006a00227220 */ /* 0x040fe20000410000 */
[----:B------:R4:W-:Y:S01]  /*17b70*/  @P0 LDGSTS.E.BYPASS.LTC128B.128 [R219+0x8100], [R10.64], !P1 ;  /* 0x081000000adb0fae */ /* 0x0009e2000c901d48 */
[----:B------:R-:W-:Y:S01]  /*17b80*/  @P0 LEA.HI.X R7, R7, c[0x0][0x1cc], R14, 0x1, P2 ;  /* 0x0000730007070a11 */ /* 0x000fe200010f0c0e */
[----:B------:R-:W-:Y:S02]  /*17b90*/  FMUL.FTZ R35, R0, R107 ;  /* 0x0000006b00237220 */ /* 0x000fe40000410000 */
[--C-:B---3--:R-:W-:Y:S02]  /*17ba0*/  FFMA.FTZ R70, R146, c[0x0][0x2d0], -R69.reuse ;  /* 0x0000b40092467a23 */ /* 0x108fe40000010845 */
[C---:B------:R-:W-:Y:S02]  /*17bb0*/  FMUL.FTZ R42, R0.reuse, R114 ;  /* 0x00000072002a7220 */ /* 0x040fe40000410000 */
[----:B------:R4:W-:Y:S01]  /*17bc0*/  @P0 LDGSTS.E.BYPASS.LTC128B.128 [R219+0xb100], [R10.64+0x80], !P5 ;  /* 0x0b1000800adb0fae */ /* 0x0009e2000e901d48 */
[----:B------:R3:W-:Y:S01]  /*17bd0*/  MUFU.EX2 R150, R70 ;  /* 0x0000004600967308 */ /* 0x0007e20000000800 */
[C---:B------:R-:W-:Y:S01]  /*17be0*/  FMUL.FTZ R43, R0.reuse, R115 ;  /* 0x00000073002b7220 */ /* 0x040fe20000410000 */
[C---:B--2---:R-:W-:Y:S01]  /*17bf0*/  @P0 LEA R8, P3, R13.reuse, c[0x0][0x1c8], 0x1 ;  /* 0x000072000d080a11 */ /* 0x044fe200078608ff */
[C---:B------:R-:W-:Y:S02]  /*17c00*/  FMUL.FTZ R50, R0.reuse, R122 ;  /* 0x0000007a00327220 */ /* 0x040fe40000410000 */
[----:B------:R-:W-:Y:S02]  /*17c10*/  FMUL.FTZ R51, R0, R123 ;  /* 0x0000007b00337220 */ /* 0x000fe40000410000 */
[----:B------:R2:W-:Y:S01]  /*17c20*/  @P0 LDGSTS.E.BYPASS.LTC128B.128 [R219+0x9100], [R4.64], !P1 ;  /* 0x0910000004db0fae */ /* 0x0005e2000c901d48 */
[----:B------:R-:W-:Y:S01]  /*17c30*/  @P0 LEA.HI.X R9, R13, c[0x0][0x1cc], R16, 0x1, P3 ;  /* 0x000073000d090a11 */ /* 0x000fe200018f0c10 */
[----:B------:R-:W-:Y:S01]  /*17c40*/  FMUL.FTZ R16, R2, R88 ;  /* 0x0000005802107220 */ /* 0x000fe20000410000 */
[----:B------:R5:W-:Y:S01]  /*17c50*/  MUFU.EX2 R152, R48 ;  /* 0x0000003000987308 */ /* 0x000be20000000800 */
[----:B------:R-:W-:Y:S02]  /*17c60*/  FMUL.FTZ R54, R0, R54 ;  /* 0x0000003600367220 */ /* 0x000fe40000410000 */
[--C-:B-1----:R-:W-:Y:S02]  /*17c70*/  FFMA.FTZ R12, R142, c[0x0][0x2d0], -R69.reuse ;  /* 0x0000b4008e0c7a23 */ /* 0x102fe40000010845 */
[----:B------:R2:W-:Y:S01]  /*17c80*/  @P0 LDGSTS.E.BYPASS.LTC128B.128 [R219+0xc100], [R4.64+0x80], !P5 ;  /* 0x0c10008004db0fae */ /* 0x0005e2000e901d48 */
[C---:B------:R-:W-:Y:S02]  /*17c90*/  FMUL.FTZ R55, R0.reuse, R55 ;  /* 0x0000003700377220 */ /* 0x040fe40000410000 */
[C---:B------:R-:W-:Y:S02]  /*17ca0*/  FMUL.FTZ R58, R0.reuse, R58 ;  /* 0x0000003a003a7220 */ /* 0x040fe40000410000 */
[----:B------:R-:W1:Y:S01]  /*17cb0*/  MUFU.EX2 R164, R12 ;  /* 0x0000000c00a47308 */ /* 0x000e620000000800 */
[----:B------:R-:W-:Y:S02]  /*17cc0*/  FMUL.FTZ R59, R0, R59 ;  /* 0x0000003b003b7220 */ /* 0x000fe40000410000 */
[----:B------:R1:W-:Y:S01]  /*17cd0*/  @P0 LDGSTS.E.BYPASS.LTC128B.128 [R219+0xa100], [R8.64], !P1 ;  /* 0x0a10000008db0fae */ /* 0x0003e2000c901d48 */
[--C-:B---3--:R-:W-:Y:S02]  /*17ce0*/  FFMA.FTZ R70, R148, c[0x0][0x2d0], -R69.reuse ;  /* 0x0000b40094467a23 */ /* 0x108fe40000010845 */
[C---:B----4-:R-:W-:Y:S02]  /*17cf0*/  FMUL.FTZ R10, R0.reuse, R82 ;  /* 0x00000052000a7220 */ /* 0x050fe40000410000 */
[----:B------:R-:W-:Y:S02]  /*17d00*/  FMUL.FTZ R11, R0, R83 ;  /* 0x00000053000b7220 */ /* 0x000fe40000410000 */
[C---:B------:R-:W-:Y:S01]  /*17d10*/  FMUL.FTZ R60, R2.reuse, R60 ;  /* 0x0000003c023c7220 */ /* 0x040fe20000410000 */
[----:B------:R3:W-:Y:S01]  /*17d20*/  @P0 LDGSTS.E.BYPASS.LTC128B.128 [R219+0xd100], [R6.64+0x80], !P5 ;  /* 0x0d10008006db0fae */ /* 0x0007e2000e901d48 */
[C---:B------:R-:W-:Y:S01]  /*17d30*/  FMUL.FTZ R61, R2.reuse, R61 ;  /* 0x0000003d023d7220 */ /* 0x040fe20000410000 */
[----:B------:R-:W-:Y:S01]  /*17d40*/  MUFU.EX2 R71, R71 ;  /* 0x0000004700477308 */ /* 0x000fe20000000800 */
[----:B-----5:R-:W-:Y:S02]  /*17d50*/  FMUL.FTZ R48, R2, R120 ;  /* 0x0000007802307220 */ /* 0x020fe40000410000 */
[C---:B------:R-:W-:Y:S02]  /*17d60*/  FMUL.FTZ R62, R0.reuse, R62 ;  /* 0x0000003e003e7220 */ /* 0x040fe40000410000 */
[----:B------:R-:W-:Y:S01]  /*17d70*/  FMUL.FTZ R63, R0, R63 ;  /* 0x0000003f003f7220 */ /* 0x000fe20000410000 */
[----:B------:R-:W-:Y:S01]  /*17d80*/  LDSM.16.MT88.4 R20, [R203] ;  /* 0x00000000cb14783b */ /* 0x000fe20000004200 */
[C---:B------:R-:W-:Y:S02]  /*17d90*/  FMUL.FTZ R64, R2.reuse, R64 ;  /* 0x0000004002407220 */ /* 0x040fe40000410000 */
[--C-:B--2---:R-:W-:Y:S02]  /*17da0*/  FFMA.FTZ R4, R139, c[0x0][0x2d0], -R69.reuse ;  /* 0x0000b4008b047a23 */ /* 0x104fe40000010845 */
[----:B------:R-:W-:Y:S01]  /*17db0*/  FMUL.FTZ R5, R2, R77 ;  /* 0x0000004d02057220 */ /* 0x000fe20000410000 */
[----:B-1----:R-:W-:Y:S01]  /*17dc0*/  F2FP.BF16.PACK_AB R77, R164, R163 ;  /* 0x000000a3a44d723e */ /* 0x002fe200000010ff */
[----:B------:R1:W-:Y:S01]  /*17dd0*/  MUFU.EX2 R161, R4 ;  /* 0x0000000400a17308 */ /* 0x0003e20000000800 */
[----:B------:R-:W2:Y:S01]  /*17de0*/  LDSM.16.MT88.4 R12, [R202] ;  /* 0x00000000ca0c783b */ /* 0x000ea20000004200 */
[C---:B------:R-:W-:Y:S02]  /*17df0*/  FMUL.FTZ R65, R2.reuse, R65 ;  /* 0x0000004102417220 */ /* 0x040fe40000410000 */
[C---:B------:R-:W-:Y:S02]  /*17e00*/  FMUL.FTZ R8, R2.reuse, R80 ;  /* 0x0000005002087220 */ /* 0x040fe40000410000 */
[----:B------:R-:W-:Y:S02]  /*17e10*/  FMUL.FTZ R9, R2, R81 ;  /* 0x0000005102097220 */ /* 0x000fe40000410000 */
[C---:B------:R-:W-:Y:S01]  /*17e20*/  FMUL.FTZ R66, R0.reuse, R66 ;  /* 0x0000004200427220 */ /* 0x040fe20000410000 */
[----:B------:R-:W4:Y:S01]  /*17e30*/  LDSM.16.MT88.4 R28, [R205] ;  /* 0x00000000cd1c783b */ /* 0x000f220000004200 */
[C---:B------:R-:W-:Y:S02]  /*17e40*/  FMUL.FTZ R67, R0.reuse, R67 ;  /* 0x0000004300437220 */ /* 0x040fe40000410000 */
[C---:B---3--:R-:W-:Y:S01]  /*17e50*/  FMUL.FTZ R6, R0.reuse, R78 ;  /* 0x0000004e00067220 */ /* 0x048fe20000410000 */
[----:B------:R-:W-:Y:S01]  /*17e60*/  F2FP.BF16.PACK_AB R78, R193, R194 ;  /* 0x000000c2c14e723e */ /* 0x000fe200000010ff */
[----:B------:R-:W-:Y:S03]  /*17e70*/  FMUL.FTZ R7, R0, R79 ;  /* 0x0000004f00077220 */ /* 0x000fe60000410000 */
[----:B------:R-:W3:Y:S01]  /*17e80*/  LDSM.16.MT88.4 R36, [R204] ;  /* 0x00000000cc24783b */ /* 0x000ee20000004200 */
[----:B-1----:R-:W-:Y:S07]  /*17e90*/  FFMA.FTZ R4, R140, c[0x0][0x2d0], -R69 ;  /* 0x0000b4008c047a23 */ /* 0x002fee0000010845 */
[----:B------:R-:W1:Y:S01]  /*17ea0*/  LDSM.16.MT88.4 R44, [R202+0x3000] ;  /* 0x00300000ca2c783b */ /* 0x000e620000004200 */
[----:B------:R-:W5:Y:S07]  /*17eb0*/  MUFU.EX2 R162, R4 ;  /* 0x0000000400a27308 */ /* 0x000f6e0000000800 */
[----:B------:R-:W1:Y:S08]  /*17ec0*/  LDSM.16.MT88.4 R80, [R203+0x3000] ;  /* 0x00300000cb50783b */ /* 0x000e700000004200 */
[----:B------:R-:W-:Y:S08]  /*17ed0*/  LDSM.16.MT88.4 R88, [R204+0x3000] ;  /* 0x00300000cc58783b */ /* 0x000ff00000004200 */
[----:B------:R-:W-:Y:S01]  /*17ee0*/  LDSM.16.MT88.4 R96, [R204+0x800] ;  /* 0x00080000cc60783b */ /* 0x000fe20000004200 */
[----:B-----5:R-:W-:Y:S01]  /*17ef0*/  F2FP.BF16.PACK_AB R79, R162, R161 ;  /* 0x000000a1a24f723e */ /* 0x020fe200000010ff */
[C---:B------:R-:W-:Y:S01]  /*17f00*/  FMUL.FTZ R4, R2.reuse, R76 ;  /* 0x0000004c02047220 */ /* 0x040fe20000410000 */
[----:B------:R-:W-:Y:S05]  /*17f10*/  F2FP.BF16.PACK_AB R76, R195, R222 ;  /* 0x000000dec34c723e */ /* 0x000fea00000010ff */
[----:B------:R-:W-:Y:S02]  /*17f20*/  LDSM.16.MT88.4 R104, [R204+0x4000] ;  /* 0x00400000cc68783b */ /* 0x000fe40000004200 */
[C---:B--2---:R-:W-:Y:S06]  /*17f30*/  HMMA.16816.F32.BF16 R4, R76.reuse, R12, R4 ;  /* 0x0000000c4c04723c */ /* 0x044fec0000041804 */
[----:B------:R-:W-:Y:S01]  /*17f40*/  LDSM.16.MT88.4 R112, [R202+0x5800] ;  /* 0x00580000ca70783b */ /* 0x000fe20000004200 */
[C---:B------:R-:W-:Y:S01]  /*17f50*/  FMUL.FTZ R12, R2.reuse, R84 ;  /* 0x00000054020c7220 */ /* 0x040fe20000410000 */
[C---:B------:R-:W-:Y:S04]  /*17f60*/  HMMA.16816.F32.BF16 R8, R76.reuse, R14, R8 ;  /* 0x0000000e4c08723c */ /* 0x040fe80000041808 */
[----:B------:R-:W-:Y:S02]  /*17f70*/  FMUL.FTZ R13, R2, R85 ;  /* 0x00000055020d7220 */ /* 0x000fe40000410000 */
[----:B------:R-:W-:Y:S01]  /*17f80*/  LDSM.16.MT88.4 R120, [R203+0x5800] ;  /* 0x00580000cb78783b */ /* 0x000fe20000004200 */
[C---:B------:R-:W-:Y:S02]  /*17f90*/  FMUL.FTZ R14, R0.reuse, R86 ;  /* 0x00000056000e7220 */ /* 0x040fe40000410000 */
[----:B------:R-:W-:Y:S05]  /*17fa0*/  FMUL.FTZ R15, R0, R87 ;  /* 0x00000057000f7220 */ /* 0x000fea0000410000 */
[----:B------:R-:W2:Y:S02]  /*17fb0*/  LDSM.16.MT88.4 R84, [R205+0x3000] ;  /* 0x00300000cd54783b */ /* 0x000ea40000004200 */
[C---:B------:R-:W-:Y:S06]  /*17fc0*/  HMMA.16816.F32.BF16 R12, R76.reuse, R20, R12 ;  /* 0x000000144c0c723c */ /* 0x040fec000004180c */
[----:B------:R-:W0:Y:S01]  /*17fd0*/  LDGDEPBAR ;  /* 0x00000000000079af */ /* 0x000e220000000000 */
[C---:B------:R-:W-:Y:S01]  /*17fe0*/  FMUL.FTZ R20, R2.reuse, R92 ;  /* 0x0000005c02147220 */ /* 0x040fe20000410000 */
[C---:B------:R-:W-:Y:S04]  /*17ff0*/  HMMA.16816.F32.BF16 R16, R76.reuse, R22, R16 ;  /* 0x000000164c10723c */ /* 0x040fe80000041810 */
[----:B------:R-:W-:Y:S03]  /*18000*/  FMUL.FTZ R21, R2, R93 ;  /* 0x0000005d02157220 */ /* 0x000fe60000410000 */
[C---:B------:R-:W-:Y:S02]  /*18010*/  FMUL.FTZ R22, R0.reuse, R94 ;  /* 0x0000005e00167220 */ /* 0x040fe40000410000 */
[----:B------:R-:W-:Y:S02]  /*18020*/  FMUL.FTZ R23, R0, R95 ;  /* 0x0000005f00177220 */ /* 0x000fe40000410000 */
[----:B------:R-:W-:Y:S05]  /*18030*/  LDSM.16.MT88.4 R92, [R205+0x800] ;  /* 0x00080000cd5c783b */ /* 0x000fea0000004200 */
[C---:B----4-:R-:W-:Y:S07]  /*18040*/  HMMA.16816.F32.BF16 R20, R76.reuse, R28, R20 ;  /* 0x0000001c4c14723c */ /* 0x050fee0000041814 */
[C---:B------:R-:W-:Y:S01]  /*18050*/  FMUL.FTZ R28, R2.reuse, R100 ;  /* 0x00000064021c7220 */ /* 0x040fe20000410000 */
[C---:B------:R-:W-:Y:S04]  /*18060*/  HMMA.16816.F32.BF16 R24, R76.reuse, R30, R24 ;  /* 0x0000001e4c18723c */ /* 0x040fe80000041818 */
[----:B------:R-:W-:Y:S03]  /*18070*/  FMUL.FTZ R29, R2, R101 ;  /* 0x00000065021d7220 */ /* 0x000fe60000410000 */
[C---:B------:R-:W-:Y:S02]  /*18080*/  FMUL.FTZ R30, R0.reuse, R102 ;  /* 0x00000066001e7220 */ /* 0x040fe40000410000 */
[----:B------:R-:W-:Y:S02]  /*18090*/  FMUL.FTZ R31, R0, R103 ;  /* 0x00000067001f7220 */ /* 0x000fe40000410000 */
[----:B------:R-:W-:Y:S05]  /*180a0*/  LDSM.16.MT88.4 R100, [R205+0x4000] ;  /* 0x00400000cd64783b */ /* 0x000fea0000004200 */
[C---:B---3--:R-:W-:Y:S07]  /*180b0*/  HMMA.16816.F32.BF16 R28, R76.reuse, R36, R28 ;  /* 0x000000244c1c723c */ /* 0x048fee000004181c */
[--C-:B------:R-:W-:Y:S01]  /*180c0*/  FFMA.FTZ R36, R135, c[0x0][0x2d0], -R132.reuse ;  /* 0x0000b40087247a23 */ /* 0x100fe20000010884 */
[C---:B------:R-:W-:Y:S03]  /*180d0*/  HMMA.16816.F32.BF16 R32, R76.reuse, R38, R32 ;  /* 0x000000264c20723c */ /* 0x040fe60000041820 */
[----:B------:R3:W-:Y:S01]  /*180e0*/  MUFU.EX2 R175, R36 ;  /* 0x0000002400af7308 */ /* 0x0007e20000000800 */
[----:B------:R-:W-:Y:S03]  /*180f0*/  FMUL.FTZ R37, R2, R109 ;  /* 0x0000006d02257220 */ /* 0x000fe60000410000 */
[C---:B------:R-:W-:Y:S02]  /*18100*/  FMUL.FTZ R38, R0.reuse, R110 ;  /* 0x0000006e00267220 */ /* 0x040fe40000410000 */
[----:B------:R-:W-:Y:S03]  /*18110*/  FMUL.FTZ R39, R0, R111 ;  /* 0x0000006f00277220 */ /* 0x000fe60000410000 */
[C---:B---3--:R-:W-:Y:S02]  /*18120*/  FMUL.FTZ R36, R2.reuse, R108 ;  /* 0x0000006c02247220 */ /* 0x048fe40000410000 */
[----:B------:R-:W-:Y:S05]  /*18130*/  LDSM.16.MT88.4 R108, [R203+0x1800] ;  /* 0x00180000cb6c783b */ /* 0x000fea0000004200 */
[C---:B-1----:R-:W-:Y:S07]  /*18140*/  HMMA.16816.F32.BF16 R36, R76.reuse, R44, R36 ;  /* 0x0000002c4c24723c */ /* 0x042fee0000041824 */
[----:B------:R-:W-:Y:S01]  /*18150*/  FMUL.FTZ R45, R2, R117 ;  /* 0x00000075022d7220 */ /* 0x000fe20000410000 */
[C---:B------:R-:W-:Y:S04]  /*18160*/  HMMA.16816.F32.BF16 R40, R76.reuse, R46, R40 ;  /* 0x0000002e4c28723c */ /* 0x040fe80000041828 */
[----:B------:R-:W-:Y:S03]  /*18170*/  FFMA.FTZ R44, R144, c[0x0][0x2d0], -R132 ;  /* 0x0000b400902c7a23 */ /* 0x000fe60000010884 */
[C---:B------:R-:W-:Y:S01]  /*18180*/  FMUL.FTZ R47, R0.reuse, R119 ;  /* 0x00000077002f7220 */ /* 0x040fe20000410000 */
[----:B------:R1:W-:Y:S01]  /*18190*/  MUFU.EX2 R173, R44 ;  /* 0x0000002c00ad7308 */ /* 0x0003e20000000800 */
[C---:B------:R-:W-:Y:S03]  /*181a0*/  FMUL.FTZ R46, R0.reuse, R118 ;  /* 0x00000076002e7220 */ /* 0x040fe60000410000 */
[----:B------:R-:W-:Y:S04]  /*181b0*/  FFMA.FTZ R0, R0, R252, R163 ;  /* 0x000000fc00007223 */ /* 0x000fe800000100a3 */
[----:B------:R-:W-:Y:S02]  /*181c0*/  FADD.FTZ R0, R164, R0 ;  /* 0x00000000a4007221 */ /* 0x000fe40000010000 */
[----:B------:R3:W4:Y:S02]  /*181d0*/  MUFU.EX2 R119, R70 ;  /* 0x0000004600777308 */ /* 0x0007240000000800 */
[----:B------:R-:W-:Y:S04]  /*181e0*/  FADD.FTZ R0, R161, R0 ;  /* 0x00000000a1007221 */ /* 0x000fe80000010000 */
[----:B------:R-:W-:Y:S04]  /*181f0*/  FADD.FTZ R0, R162, R0 ;  /* 0x00000000a2007221 */ /* 0x000fe80000010000 */
[----:B------:R-:W-:Y:S02]  /*18200*/  FADD.FTZ R0, R152, R0 ;  /* 0x0000000098007221 */ /* 0x000fe40000010000 */
[C---:B-1----:R-:W-:Y:S02]  /*18210*/  FMUL.FTZ R44, R2.reuse, R116 ;  /* 0x00000074022c7220 */ /* 0x042fe40000410000 */
[----:B------:R-:W-:Y:S02]  /*18220*/  FFMA.FTZ R2, R2, R251, R222 ;  /* 0x000000fb02027223 */ /* 0x000fe400000100de */
[----:B------:R-:W-:Y:S02]  /*18230*/  FADD.FTZ R0, R151, R0 ;  /* 0x0000000097007221 */ /* 0x000fe40000010000 */
[----:B------:R-:W-:Y:S01]  /*18240*/  FADD.FTZ R2, R195, R2 ;  /* 0x00000002c3027221 */ /* 0x000fe20000010000 */
[C---:B------:R-:W-:Y:S03]  /*18250*/  HMMA.16816.F32.BF16 R44, R76.reuse, R80, R44 ;  /* 0x000000504c2c723c */ /* 0x040fe6000004182c */
[----:B---3--:R-:W-:Y:S02]  /*18260*/  FFMA.FTZ R70, R149, c[0x0][0x2d0], -R132 ;  /* 0x0000b40095467a23 */ /* 0x008fe40000010884 */
[----:B------:R-:W-:Y:S02]  /*18270*/  FADD.FTZ R2, R194, R2 ;  /* 0x00000002c2027221 */ /* 0x000fe40000010000 */
[----:B------:R1:W3:Y:S01]  /*18280*/  MUFU.EX2 R171, R70 ;  /* 0x0000004600ab7308 */ /* 0x0002e20000000800 */
[C---:B------:R-:W-:Y:S01]  /*18290*/  HMMA.16816.F32.BF16 R48, R76.reuse, R82, R48 ;  /* 0x000000524c30723c */ /* 0x040fe20000041830 */
[----:B------:R-:W5:Y:S03]  /*182a0*/  LDSM.16.MT88.4 R80, [R202+0x800] ;  /* 0x00080000ca50783b */ /* 0x000f660000004200 */
[----:B------:R-:W-:Y:S02]  /*182b0*/  FADD.FTZ R2, R193, R2 ;  /* 0x00000002c1027221 */ /* 0x000fe40000010000 */
[----:B------:R-:W-:Y:S02]  /*182c0*/  FADD.FTZ R0, R150, R0 ;  /* 0x0000000096007221 */ /* 0x000fe40000010000 */
[C---:B--2---:R-:W-:Y:S04]  /*182d0*/  HMMA.16816.F32.BF16 R52, R76.reuse, R84, R52 ;  /* 0x000000544c34723c */ /* 0x044fe80000041834 */
[----:B------:R-:W-:Y:S02]  /*182e0*/  FADD.FTZ R2, R192, R2 ;  /* 0x00000002c0027221 */ /* 0x000fe40000010000 */
[----:B----4-:R-:W-:Y:S02]  /*182f0*/  FADD.FTZ R0, R119, R0 ;  /* 0x0000000077007221 */ /* 0x010fe40000010000 */
[C---:B------:R-:W-:Y:S01]  /*18300*/  HMMA.16816.F32.BF16 R56, R76.reuse, R86, R56 ;  /* 0x000000564c38723c */ /* 0x040fe20000041838 */
[----:B------:R-:W2:Y:S03]  /*18310*/  LDSM.16.MT88.4 R84, [R203+0x800] ;  /* 0x00080000cb54783b */ /* 0x000ea60000004200 */
[----:B------:R-:W-:Y:S02]  /*18320*/  FADD.FTZ R2, R175, R2 ;  /* 0x00000002af027221 */ /* 0x000fe40000010000 */
[----:B-1----:R-:W-:Y:S02]  /*18330*/  FFMA.FTZ R70, R153, c[0x0][0x2d0], -R132 ;  /* 0x0000b40099467a23 */ /* 0x002fe40000010884 */
[C---:B------:R-:W-:Y:S02]  /*18340*/  HMMA.16816.F32.BF16 R60, R76.reuse, R88, R60 ;  /* 0x000000584c3c723c */ /* 0x040fe4000004183c */
[----:B------:R1:W4:Y:S02]  /*18350*/  MUFU.EX2 R172, R70 ;  /* 0x0000004600ac7308 */ /* 0x0003240000000800 */
[----:B------:R-:W-:Y:S04]  /*18360*/  FADD.FTZ R2, R174, R2 ;  /* 0x00000002ae027221 */ /* 0x000fe80000010000 */
[----:B------:R-:W-:Y:S01]  /*18370*/  HMMA.16816.F32.BF16 R64, R76, R90, R64 ;  /* 0x0000005a4c40723c */ /* 0x000fe20000041840 */
[----:B------:R-:W2:Y:S03]  /*18380*/  LDSM.16.MT88.4 R88, [R202+0x3800] ;  /* 0x00380000ca58783b */ /* 0x000ea60000004200 */
[----:B------:R-:W-:Y:S03]  /*18390*/  FADD.FTZ R2, R173, R2 ;  /* 0x00000002ad027221 */ /* 0x000fe60000010000 */
[----:B------:R-:W-:Y:S01]  /*183a0*/  F2FP.BF16.PACK_AB R76, R175, R192 ;  /* 0x000000c0af4c723e */ /* 0x000fe200000010ff */
[----:B---3--:R-:W-:Y:S01]  /*183b0*/  FADD.FTZ R2, R171, R2 ;  /* 0x00000002ab027221 */ /* 0x008fe20000010000 */
[----:B------:R-:W-:Y:S03]  /*183c0*/  F2FP.BF16.PACK_AB R78, R173, R174 ;  /* 0x000000aead4e723e */ /* 0x000fe600000010ff */
[----:B------:R-:W-:Y:S02]  /*183d0*/  F2FP.BF16.PACK_AB R77, R151, R152 ;  /* 0x00000098974d723e */ /* 0x000fe400000010ff */
[----:B------:R-:W-:Y:S01]  /*183e0*/  F2FP.BF16.PACK_AB R79, R119, R150 ;  /* 0x00000096774f723e */ /* 0x000fe200000010ff */
[----:B-1----:R-:W-:Y:S06]  /*183f0*/  FFMA.FTZ R70, R155, c[0x0][0x2d0], -R132 ;  /* 0x0000b4009b467a23 */ /* 0x002fec0000010884 */
[C---:B-----5:R-:W-:Y:S01]  /*18400*/  HMMA.16816.F32.BF16 R4, R76.reuse, R80, R4 ;  /* 0x000000504c04723c */ /* 0x060fe20000041804 */
[----:B------:R1:W3:Y:S02]  /*18410*/  MUFU.EX2 R170, R70 ;  /* 0x0000004600aa7308 */ /* 0x0002e40000000800 */
[----:B----4-:R-:W-:Y:S05]  /*18420*/  FADD.FTZ R2, R172, R2 ;  /* 0x00000002ac027221 */ /* 0x010fea0000010000 */
[C---:B------:R-:W-:Y:S01]  /*18430*/  HMMA.16816.F32.BF16 R8, R76.reuse, R82, R8 ;  /* 0x000000524c08723c */ /* 0x040fe20000041808 */
[----:B------:R-:W4:Y:S07]  /*18440*/  LDSM.16.MT88.4 R80, [R203+0x3800] ;  /* 0x00380000cb50783b */ /* 0x000f2e0000004200 */
[C---:B--2---:R-:W-:Y:S08]  /*18450*/  HMMA.16816.F32.BF16 R12, R76.reuse, R84, R12 ;  /* 0x000000544c0c723c */ /* 0x044ff0000004180c */
[C---:B------:R-:W-:Y:S01]  /*18460*/  HMMA.16816.F32.BF16 R16, R76.reuse, R86, R16 ;  /* 0x000000564c10723c */ /* 0x040fe20000041810 */
[----:B------:R-:W2:Y:S03]  /*18470*/  LDSM.16.MT88.4 R84, [R205+0x3800] ;  /* 0x00380000cd54783b */ /* 0x000ea60000004200 */
[----:B-1----:R-:W-:Y:S02]  /*18480*/  FFMA.FTZ R70, R154, c[0x0][0x2d0], -R132 ;  /* 0x0000b4009a467a23 */ /* 0x002fe40000010884 */
[----:B---3--:R-:W-:Y:S02]  /*18490*/  FADD.FTZ R2, R170, R2 ;  /* 0x00000002aa027221 */ /* 0x008fe40000010000 */
[C---:B------:R-:W-:Y:S01]  /*184a0*/  HMMA.16816.F32.BF16 R20, R76.reuse, R92, R20 ;  /* 0x0000005c4c14723c */ /* 0x040fe20000041814 */
[----:B------:R1:W3:Y:S07]  /*184b0*/  MUFU.EX2 R169, R70 ;  /* 0x0000004600a97308 */ /* 0x0002ee0000000800 */
[C---:B------:R-:W-:Y:S01]  /*184c0*/  HMMA.16816.F32.BF16 R24, R76.reuse, R94, R24 ;  /* 0x0000005e4c18723c */ /* 0x040fe20000041818 */
[----:B------:R-:W5:Y:S07]  /*184d0*/  LDSM.16.MT88.4 R92, [R204+0x3800] ;  /* 0x00380000cc5c783b */ /* 0x000f6e0000004200 */
[C---:B------:R-:W-:Y:S08]  /*184e0*/  HMMA.16816.F32.BF16 R28, R76.reuse, R96, R28 ;  /* 0x000000604c1c723c */ /* 0x040ff0000004181c */
[C---:B------:R-:W-:Y:S01]  /*184f0*/  HMMA.16816.F32.BF16 R32, R76.reuse, R98, R32 ;  /* 0x000000624c20723c */ /* 0x040fe20000041820 */
[----:B------:R-:W-:Y:S03]  /*18500*/  LDSM.16.MT88.4 R96, [R203+0x4000] ;  /* 0x00400000cb60783b */ /* 0x000fe60000004200 */
[--C-:B-1----:R-:W-:Y:S02]  /*18510*/  FFMA.FTZ R70, R165, c[0x0][0x2d0], -R69.reuse ;  /* 0x0000b400a5467a23 */ /* 0x102fe40000010845 */
[----:B---3--:R-:W-:Y:S02]  /*18520*/  FADD.FTZ R2, R169, R2 ;  /* 0x00000002a9027221 */ /* 0x008fe40000010000 */
[C---:B------:R-:W-:Y:S01]  /*18530*/  HMMA.16816.F32.BF16 R36, R76.reuse, R88, R36 ;  /* 0x000000584c24723c */ /* 0x040fe20000041824 */
[----:B------:R1:W3:Y:S07]  /*18540*/  MUFU.EX2 R117, R70 ;  /* 0x0000004600757308 */ /* 0x0002ee0000000800 */
[C---:B------:R-:W-:Y:S01]  /*18550*/  HMMA.16816.F32.BF16 R40, R76.reuse, R90, R40 ;  /* 0x0000005a4c28723c */ /* 0x040fe20000041828 */
[----:B------:R-:W-:Y:S07]  /*18560*/  LDSM.16.MT88.4 R88, [R205+0x1000] ;  /* 0x00100000cd58783b */ /* 0x000fee0000004200 */
[C---:B----4-:R-:W-:Y:S08]  /*18570*/  HMMA.16816.F32.BF16 R44, R76.reuse, R80, R44 ;  /* 0x000000504c2c723c */ /* 0x050ff0000004182c */
        /* <DEDUP_REMOVED lines=9> */
[----:B------:R-:W-:Y:S01]  /*18610*/  HMMA.16816.F32.BF16 R64, R76, R94, R64 ;  /* 0x0000005e4c40723c */ /* 0x000fe20000041840 */
[----:B------:R-:W5:Y:S03]  /*18620*/  LDSM.16.MT88.4 R92, [R204+0x1000] ;  /* 0x00100000cc5c783b */ /* 0x000f660000004200 */
[--C-:B-1----:R-:W-:Y:S02]  /*18630*/  FFMA.FTZ R70, R160, c[0x0][0x2d0], -R69.reuse ;  /* 0x0000b400a0467a23 */ /* 0x102fe40000010845 */
[----:B--2---:R-:W-:Y:S01]  /*18640*/  FADD.FTZ R0, R118, R0 ;  /* 0x0000000076007221 */ /* 0x004fe20000010000 */
[----:B------:R-:W-:Y:S01]  /*18650*/  F2FP.BF16.PACK_AB R76, R172, R171 ;  /* 0x000000abac4c723e */ /* 0x000fe200000010ff */
[----:B------:R1:W2:Y:S01]  /*18660*/  MUFU.EX2 R116, R70 ;  /* 0x0000004600747308 */ /* 0x0002a20000000800 */
[----:B------:R-:W-:Y:S03]  /*18670*/  F2FP.BF16.PACK_AB R78, R169, R170 ;  /* 0x000000aaa94e723e */ /* 0x000fe600000010ff */
[----:B------:R-:W-:Y:S01]  /*18680*/  F2FP.BF16.PACK_AB R77, R118, R117 ;  /* 0x00000075764d723e */ /* 0x000fe200000010ff */
[--C-:B-1----:R-:W-:Y:S02]  /*18690*/  FFMA.FTZ R70, R167, c[0x0][0x2d0], -R69.reuse ;  /* 0x0000b400a7467a23 */ /* 0x102fe40000010845 */
[----:B--2---:R-:W-:Y:S03]  /*186a0*/  FADD.FTZ R0, R116, R0 ;  /* 0x0000000074007221 */ /* 0x004fe60000010000 */
[----:B------:R1:W2:Y:S02]  /*186b0*/  MUFU.EX2 R149, R70 ;  /* 0x0000004600957308 */ /* 0x0002a40000000800 */
[----:B-1----:R-:W-:Y:S01]  /*186c0*/  FFMA.FTZ R70, R168, c[0x0][0x2d0], -R132 ;  /* 0x0000b400a8467a23 */ /* 0x002fe20000010884 */
[C---:B--2---:R-:W-:Y:S01]  /*186d0*/  F2FP.BF16.PACK_AB R79, R149.reuse, R116 ;  /* 0x00000074954f723e */ /* 0x044fe200000010ff */
[----:B------:R-:W-:Y:S06]  /*186e0*/  FADD.FTZ R0, R149, R0 ;  /* 0x0000000095007221 */ /* 0x000fec0000010000 */
[----:B------:R1:W2:Y:S01]  /*186f0*/  MUFU.EX2 R168, R70 ;  /* 0x0000004600a87308 */ /* 0x0002a20000000800 */
[C---:B----4-:R-:W-:Y:S08]  /*18700*/  HMMA.16816.F32.BF16 R4, R76.reuse, R80, R4 ;  /* 0x000000504c04723c */ /* 0x050ff00000041804 */
[C---:B------:R-:W-:Y:S01]  /*18710*/  HMMA.16816.F32.BF16 R8, R76.reuse, R82, R8 ;  /* 0x000000524c08723c */ /* 0x040fe20000041808 */
[----:B------:R-:W4:Y:S07]  /*18720*/  LDSM.16.MT88.4 R80, [R202+0x4000] ;  /* 0x00400000ca50783b */ /* 0x000f2e0000004200 */
[C---:B---3--:R-:W-:Y:S04]  /*18730*/  HMMA.16816.F32.BF16 R12, R76.reuse, R84, R12 ;  /* 0x000000544c0c723c */ /* 0x048fe8000004180c */
[----:B-1----:R-:W-:Y:S02]  /*18740*/  FFMA.FTZ R70, R223, c[0x0][0x2d0], -R132 ;  /* 0x0000b400df467a23 */ /* 0x002fe40000010884 */
[----:B------:R-:W3:Y:S01]  /*18750*/  LDL R223, [R1+0x10] ;  /* 0x0000100001df7983 */ /* 0x000ee20000100800 */
[----:B--2---:R-:W-:Y:S01]  /*18760*/  FADD.FTZ R2, R168, R2 ;  /* 0x00000002a8027221 */ /* 0x004fe20000010000 */
[C---:B------:R-:W-:Y:S01]  /*18770*/  HMMA.16816.F32.BF16 R16, R76.reuse, R86, R16 ;  /* 0x000000564c10723c */ /* 0x040fe20000041810 */
[----:B------:R1:W2:Y:S01]  /*18780*/  MUFU.EX2 R166, R70 ;  /* 0x0000004600a67308 */ /* 0x0002a20000000800 */
[----:B------:R-:W4:Y:S06]  /*18790*/  LDSM.16.MT88.4 R84, [R202+0x1800] ;  /* 0x00180000ca54783b */ /* 0x000f2c0000004200 */
[C---:B------:R-:W-:Y:S08]  /*187a0*/  HMMA.16816.F32.BF16 R20, R76.reuse, R88, R20 ;  /* 0x000000584c14723c */ /* 0x040ff00000041814 */
[C---:B------:R-:W-:Y:S01]  /*187b0*/  HMMA.16816.F32.BF16 R24, R76.reuse, R90, R24 ;  /* 0x0000005a4c18723c */ /* 0x040fe20000041818 */
[----:B------:R-:W4:Y:S07]  /*187c0*/  LDSM.16.MT88.4 R88, [R205+0x1800] ;  /* 0x00180000cd58783b */ /* 0x000f2e0000004200 */
[C---:B-----5:R-:W-:Y:S04]  /*187d0*/  HMMA.16816.F32.BF16 R28, R76.reuse, R92, R28 ;  /* 0x0000005c4c1c723c */ /* 0x060fe8000004181c */
[----:B-1----:R-:W-:Y:S02]  /*187e0*/  FFMA.FTZ R70, R224, c[0x0][0x2d0], -R132 ;  /* 0x0000b400e0467a23 */ /* 0x002fe40000010884 */
[C---:B--2---:R-:W-:Y:S02]  /*187f0*/  FADD.FTZ R2, R166.reuse, R2 ;  /* 0x00000002a6027221 */ /* 0x044fe40000010000 */
[C---:B------:R-:W-:Y:S01]  /*18800*/  HMMA.16816.F32.BF16 R32, R76.reuse, R94, R32 ;  /* 0x0000005e4c20723c */ /* 0x040fe20000041820 */
[----:B------:R1:W2:Y:S01]  /*18810*/  MUFU.EX2 R167, R70 ;  /* 0x0000004600a77308 */ /* 0x0002a20000000800 */
[----:B------:R-:W-:Y:S06]  /*18820*/  LDSM.16.MT88.4 R92, [R203+0x4800] ;  /* 0x00480000cb5c783b */ /* 0x000fec0000004200 */
[C---:B----4-:R-:W-:Y:S08]  /*18830*/  HMMA.16816.F32.BF16 R36, R76.reuse, R80, R36 ;  /* 0x000000504c24723c */ /* 0x050ff00000041824 */
[C---:B------:R-:W-:Y:S01]  /*18840*/  HMMA.16816.F32.BF16 R40, R76.reuse, R82, R40 ;  /* 0x000000524c28723c */ /* 0x040fe20000041828 */
[----:B------:R-:W4:Y:S07]  /*18850*/  LDSM.16.MT88.4 R80, [R204+0x1800] ;  /* 0x00180000cc50783b */ /* 0x000f2e0000004200 */
        /* <DEDUP_REMOVED lines=9> */
[C---:B------:R-:W-:Y:S04]  /*188f0*/  HMMA.16816.F32.BF16 R60, R76.reuse, R104, R60 ;  /* 0x000000684c3c723c */ /* 0x040fe8000004183c */
[--C-:B-1----:R-:W-:Y:S02]  /*18900*/  FFMA.FTZ R70, R227, c[0x0][0x2d0], -R69.reuse ;  /* 0x0000b400e3467a23 */ /* 0x102fe40000010845 */
[C---:B--2---:R-:W-:Y:S02]  /*18910*/  FADD.FTZ R2, R165.reuse, R2 ;  /* 0x00000002a5027221 */ /* 0x044fe40000010000 */
        /* <DEDUP_REMOVED lines=12> */
[--C-:B-1----:R-:W-:Y:S02]  /*189e0*/  FFMA.FTZ R70, R236, c[0x0][0x2d0], -R69.reuse ;  /* 0x0000b400ec467a23 */ /* 0x102fe40000010845 */
[----:B--2---:R-:W-:Y:S06]  /*189f0*/  FADD.FTZ R0, R142, R0 ;  /* 0x000000008e007221 */ /* 0x004fec0000010000 */
[----:B------:R1:W2:Y:S02]  /*18a00*/  MUFU.EX2 R141, R70 ;  /* 0x00000046008d7308 */ /* 0x0002a40000000800 */
[----:B-1----:R-:W-:Y:S01]  /*18a10*/  FFMA.FTZ R70, R237, c[0x0][0x2d0], -R132 ;  /* 0x0000b400ed467a23 */ /* 0x002fe20000010884 */
[C---:B--2---:R-:W-:Y:S01]  /*18a20*/  F2FP.BF16.PACK_AB R79, R141.reuse, R142 ;  /* 0x0000008e8d4f723e */ /* 0x044fe200000010ff */
[----:B------:R-:W-:Y:S06]  /*18a30*/  FADD.FTZ R0, R141, R0 ;  /* 0x000000008d007221 */ /* 0x000fec0000010000 */
[----:B------:R1:W2:Y:S01]  /*18a40*/  MUFU.EX2 R160, R70 ;  /* 0x0000004600a07308 */ /* 0x0002a20000000800 */
[C---:B------:R-:W-:Y:S08]  /*18a50*/  HMMA.16816.F32.BF16 R4, R76.reuse, R84, R4 ;  /* 0x000000544c04723c */ /* 0x040ff00000041804 */
[C---:B------:R-:W-:Y:S01]  /*18a60*/  HMMA.16816.F32.BF16 R8, R76.reuse, R86, R8 ;  /* 0x000000564c08723c */ /* 0x040fe20000041808 */
[----:B------:R-:W5:Y:S07]  /*18a70*/  LDSM.16.MT88.4 R84, [R202+0x4800] ;  /* 0x00480000ca54783b */ /* 0x000f6e0000004200 */
        /* <DEDUP_REMOVED lines=8> */
[----:B------:R-:W3:Y:S07]  /*18b00*/  LDSM.16.MT88.4 R88, [R205+0x4800] ;  /* 0x00480000cd58783b */ /* 0x000eee0000004200 */
[C---:B----4-:R-:W-:Y:S04]  /*18b10*/  HMMA.16816.F32.BF16 R28, R76.reuse, R80, R28 ;  /* 0x000000504c1c723c */ /* 0x050fe8000004181c */
[----:B-1----:R-:W-:Y:S02]  /*18b20*/  FFMA.FTZ R70, R238, c[0x0][0x2d0], -R132 ;  /* 0x0000b400ee467a23 */ /* 0x002fe40000010884 */
[----:B--2---:R-:W-:Y:S02]  /*18b30*/  FADD.FTZ R2, R155, R2 ;  /* 0x000000029b027221 */ /* 0x004fe40000010000 */
[C---:B------:R-:W-:Y:S01]  /*18b40*/  HMMA.16816.F32.BF16 R32, R76.reuse, R82, R32 ;  /* 0x000000524c20723c */ /* 0x040fe20000041820 */
[----:B------:R1:W2:Y:S01]  /*18b50*/  MUFU.EX2 R154, R70 ;  /* 0x00000046009a7308 */ /* 0x0002a20000000800 */
[----:B------:R-:W4:Y:S06]  /*18b60*/  LDSM.16.MT88.4 R80, [R204+0x4800] ;  /* 0x00480000cc50783b */ /* 0x000f2c0000004200 */
[C---:B-----5:R-:W-:Y:S08]  /*18b70*/  HMMA.16816.F32.BF16 R36, R76.reuse, R84, R36 ;  /* 0x000000544c24723c */ /* 0x060ff00000041824 */
[C---:B------:R-:W-:Y:S01]  /*18b80*/  HMMA.16816.F32.BF16 R40, R76.reuse, R86, R40 ;  /* 0x000000564c28723c */ /* 0x040fe20000041828 */
[----:B------:R-:W5:Y:S07]  /*18b90*/  LDSM.16.MT88.4 R84, [R202+0x2000] ;  /* 0x00200000ca54783b */ /* 0x000f6e0000004200 */
[C---:B------:R-:W-:Y:S04]  /*18ba0*/  HMMA.16816.F32.BF16 R44, R76.reuse, R92, R44 ;  /* 0x0000005c4c2c723c */ /* 0x040fe8000004182c */
[----:B-1----:R-:W-:Y:S01]  /*18bb0*/  FFMA.FTZ R70, R240, c[0x0][0x2d0], -R132 ;  /* 0x0000b400f0467a23 */ /* 0x002fe20000010884 */
[----:B---3--:R-:W-:Y:S01]  /*18bc0*/  ISETP.GT.AND P0, PT, R221, R223, PT ;  /* 0x000000dfdd00720c */ /* 0x008fe20003f04270 */
[----:B--2---:R-:W-:Y:S01]  /*18bd0*/  FADD.FTZ R2, R154, R2 ;  /* 0x000000029a027221 */ /* 0x004fe20000010000 */
[----:B------:R-:W-:Y:S01]  /*18be0*/  MOV R221, R220 ;  /* 0x000000dc00dd7202 */ /* 0x000fe20000000f00 */
[C---:B------:R-:W-:Y:S01]  /*18bf0*/  HMMA.16816.F32.BF16 R48, R76.reuse, R94, R48 ;  /* 0x0000005e4c30723c */ /* 0x040fe20000041830 */
[----:B------:R1:W2:Y:S01]  /*18c00*/  MUFU.EX2 R153, R70 ;  /* 0x0000004600997308 */ /* 0x0002a20000000800 */
[----:B------:R-:W3:Y:S06]  /*18c10*/  LDSM.16.MT88.4 R92, [R203+0x2000] ;  /* 0x00200000cb5c783b */ /* 0x000eec0000004200 */
[C---:B------:R-:W-:Y:S08]  /*18c20*/  HMMA.16816.F32.BF16 R52, R76.reuse, R88, R52 ;  /* 0x000000584c34723c */ /* 0x040ff00000041834 */
[C---:B------:R-:W-:Y:S01]  /*18c30*/  HMMA.16816.F32.BF16 R56, R76.reuse, R90, R56 ;  /* 0x0000005a4c38723c */ /* 0x040fe20000041838 */
[----:B------:R-:W3:Y:S07]  /*18c40*/  LDSM.16.MT88.4 R88, [R205+0x2000] ;  /* 0x00200000cd58783b */ /* 0x000eee0000004200 */
[C---:B----4-:R-:W-:Y:S04]  /*18c50*/  HMMA.16816.F32.BF16 R60, R76.reuse, R80, R60 ;  /* 0x000000504c3c723c */ /* 0x050fe8000004183c */
[--C-:B-1----:R-:W-:Y:S02]  /*18c60*/  FFMA.FTZ R70, R242, c[0x0][0x2d0], -R69.reuse ;  /* 0x0000b400f2467a23 */ /* 0x102fe40000010845 */
[----:B--2---:R-:W-:Y:S02]  /*18c70*/  FADD.FTZ R2, R153, R2 ;  /* 0x0000000299027221 */ /* 0x004fe40000010000 */
[----:B------:R-:W-:Y:S01]  /*18c80*/  HMMA.16816.F32.BF16 R64, R76, R82, R64 ;  /* 0x000000524c40723c */ /* 0x000fe20000041840 */
[----:B------:R1:W2:Y:S01]  /*18c90*/  MUFU.EX2 R140, R70 ;  /* 0x00000046008c7308 */ /* 0x0002a20000000800 */
[----:B------:R-:W4:Y:S05]  /*18ca0*/  LDSM.16.MT88.4 R80, [R204+0x2000] ;  /* 0x00200000cc50783b */ /* 0x000f2a0000004200 */
        /* <DEDUP_REMOVED lines=15> */
[----:B------:R1:W-:Y:S01]  /*18da0*/  MUFU.EX2 R148, R70 ;  /* 0x0000004600947308 */ /* 0x0003e20000000800 */
[C---:B-----5:R-:W-:Y:S08]  /*18db0*/  HMMA.16816.F32.BF16 R4, R76.reuse, R84, R4 ;  /* 0x000000544c04723c */ /* 0x060ff00000041804 */
        /* <DEDUP_REMOVED lines=16> */
[C---:B------:R-:W-:Y:S08]  /*18ec0*/  HMMA.16816.F32.BF16 R40, R76.reuse, R86, R40 ;  /* 0x000000564c28723c */ /* 0x040ff00000041828 */
[C---:B-----5:R-:W-:Y:S04]  /*18ed0*/  HMMA.16816.F32.BF16 R44, R76.reuse, R92, R44 ;  /* 0x0000005c4c2c723c */ /* 0x060fe8000004182c */
[----:B-1----:R-:W-:Y:S01]  /*18ee0*/  FFMA.FTZ R70, R245, c[0x0][0x2d0], -R132 ;  /* 0x0000b400f5467a23 */ /* 0x002fe20000010884 */
[----:B---3--:R-:W-:Y:S03]  /*18ef0*/  F2FP.BF16.PACK_AB R132, R147, R148 ;  /* 0x000000949384723e */ /* 0x008fe600000010ff */
[C---:B------:R-:W-:Y:S01]  /*18f00*/  HMMA.16816.F32.BF16 R48, R76.reuse, R94, R48 ;  /* 0x0000005e4c30723c */ /* 0x040fe20000041830 */
[----:B------:R1:W2:Y:S07]  /*18f10*/  MUFU.EX2 R145, R70 ;  /* 0x0000004600917308 */ /* 0x0002ae0000000800 */
[C---:B------:R-:W-:Y:S08]  /*18f20*/  HMMA.16816.F32.BF16 R52, R76.reuse, R88, R52 ;  /* 0x000000584c34723c */ /* 0x040ff00000041834 */
[C---:B------:R-:W-:Y:S08]  /*18f30*/  HMMA.16816.F32.BF16 R56, R76.reuse, R90, R56 ;  /* 0x0000005a4c38723c */ /* 0x040ff00000041838 */
[C---:B------:R-:W-:Y:S04]  /*18f40*/  HMMA.16816.F32.BF16 R60, R76.reuse, R96, R60 ;  /* 0x000000604c3c723c */ /* 0x040fe8000004183c */
[--C-:B-1----:R-:W-:Y:S01]  /*18f50*/  FFMA.FTZ R70, R249, c[0x0][0x2d0], -R69.reuse ;  /* 0x0000b400f9467a23 */ /* 0x102fe20000010845 */
[----:B--2---:R-:W-:Y:S03]  /*18f60*/  F2FP.BF16.PACK_AB R134, R145, R146 ;  /* 0x000000929186723e */ /* 0x004fe600000010ff */
[----:B------:R-:W-:Y:S01]  /*18f70*/  HMMA.16816.F32.BF16 R64, R76, R98, R64 ;  /* 0x000000624c40723c */ /* 0x000fe20000041840 */
[----:B------:R1:W-:Y:S03]  /*18f80*/  MUFU.EX2 R136, R70 ;  /* 0x0000004600887308 */ /* 0x0003e60000000800 */
[--C-:B-1----:R-:W-:Y:S02]  /*18f90*/  FFMA.FTZ R70, R250, c[0x0][0x2d0], -R69.reuse ;  /* 0x0000b400fa467a23 */ /* 0x102fe40000010845 */
[----:B------:R-:W-:Y:S05]  /*18fa0*/  FFMA.FTZ R69, R74, c[0x0][0x2d0], -R69 ;  /* 0x0000b4004a457a23 */ /* 0x000fea0000010845 */
[----:B------:R-:W1:Y:S10]  /*18fb0*/  MUFU.EX2 R70, R70 ;  /* 0x0000004600467308 */ /* 0x000e740000000800 */
[----:B------:R-:W2:Y:S01]  /*18fc0*/  MUFU.EX2 R69, R69 ;  /* 0x0000004500457308 */ /* 0x000ea20000000800 */
[----:B-1----:R-:W-:Y:S02]  /*18fd0*/  F2FP.BF16.PACK_AB R133, R70, R136 ;  /* 0x000000884685723e */ /* 0x002fe400000010ff */
[----:B--2---:R-:W-:Y:S07]  /*18fe0*/  F2FP.BF16.PACK_AB R135, R69, R71 ;  /* 0x000000474587723e */ /* 0x004fee00000010ff */
[C---:B----4-:R-:W-:Y:S01]  /*18ff0*/  HMMA.16816.F32.BF16 R76, R132.reuse, R80, R4 ;  /* 0x00000050844c723c */ /* 0x050fe20000041804 */
[----:B------:R-:W1:Y:S07]  /*19000*/  LDSM.16.MT88.4 R4, [R205+0x5800] ;  /* 0x00580000cd04783b */ /* 0x000e6e0000004200 */
[C---:B------:R-:W-:Y:S01]  /*19010*/  HMMA.16816.F32.BF16 R80, R132.reuse, R82, R8 ;  /* 0x000000528450723c */ /* 0x040fe20000041808 */
[----:B------:R-:W2:Y:S07]  /*19020*/  LDSM.16.MT88.4 R8, [R204+0x5800] ;  /* 0x00580000cc08783b */ /* 0x000eae0000004200 */
        /* <DEDUP_REMOVED lines=17> */
[----:B------:R-:W-:Y:S01]  /*19140*/  MOV R70, R3 ;  /* 0x0000000300467202 */ /* 0x000fe20000000f00 */
[----:B------:R-:W-:Y:S02]  /*19150*/  FADD.FTZ R2, R146, R0 ;  /* 0x0000000092027221 */ /* 0x000fe40000010000 */
[----:B------:R-:W-:Y:S04]  /*19160*/  HMMA.16816.F32.BF16 R64, R132, R10, R64 ;  /* 0x0000000a8440723c */ /* 0x000fe80000041840 */
[----:B------:R-:W-:Y:S02]  /*19170*/  FADD.FTZ R0, R71, R4 ;  /* 0x0000000447007221 */ /* 0x000fe40000010000 */
[----:B------:R-:W-:Y:S02]  /*19180*/  FADD.FTZ R251, R145, R2 ;  /* 0x0000000291fb7221 */ /* 0x000fe40000010000 */
[----:B------:R-:W-:Y:S01]  /*19190*/  FADD.FTZ R252, R69, R0 ;  /* 0x0000000045fc7221 */ /* 0x000fe20000010000 */
[----:B------:R-:W-:Y:S01]  /*191a0*/  MOV R69, R68 ;  /* 0x0000004400457202 */ /* 0x000fe20000000f00 */
[----:B------:R-:W-:-:S05]  /*191b0*/  @P0 BRA `(.L_x_820) ;  /* 0xffffcf2000000947 */ /* 0x000fca000383ffff */
.L_x_819:
[----:B------:R-:W-:-:S13]  /*191c0*/  ISETP.GE.AND P0, PT, R220, R226, PT ;  /* 0x000000e2dc00720c */ /* 0x000fda0003f06270 */
[----:B------:R-:W-:Y:S05]  /*191d0*/  @!P0 BRA `(.L_x_821) ;  /* 0x0000432000008947 */ /* 0x000fea0003800000 */
[----:B------:R-:W-:Y:S02]  /*191e0*/  MOV R70, R3 ;  /* 0x0000000300467202 */ /* 0x000fe40000000f00 */
[----:B------:R-:W-:Y:S02]  /*191f0*/  MOV R69, R68 ;  /* 0x0000004400457202 */ /* 0x000fe40000000f00 */
.L_x_830:
[----:B------:R-:W2:Y:S01]  /*19200*/  LDL R0, [R1+0x18] ;  /* 0x0000180001007983 */ /* 0x000ea20000100800 */
[----:B------:R-:W-:Y:S04]  /*19210*/  DEPBAR.LE SB0, 0x0 ;  /* 0x000080000000791a */ /* 0x000fe80000000000 */
[----:B------:R-:W3:Y:S01]  /*19220*/  LDL R68, [R1] ;  /* 0x0000000001447983 */ /* 0x000ee20000100800 */
[----:B------:R-:W-:Y:S01]  /*19230*/  WARPSYNC 0xffffffff ;  /* 0xffffffff00007948 */ /* 0x000fe20003800000 */
[----:B------:R-:W-:Y:S01]  /*19240*/  MOV R3, c[0x0][0x208] ;  /* 0x0000820000037a02 */ /* 0x000fe20000000f00 */
[----:B------:R-:W-:Y:S01]  /*19250*/  IMAD.WIDE.U32 R36, R220, c[0x0][0x208], RZ ;  /* 0x00008200dc247a25 */ /* 0x000fe200078e00ff */
[----:B------:R-:W-:Y:S01]  /*19260*/  BAR.SYNC.DEFER_BLOCKING 0x0 ;  /* 0x0000000000007b1d */ /* 0x000fe20000010000 */
[----:B------:R-:W-:Y:S02]  /*19270*/  MOV R221, 0x5 ;  /* 0x0000000500dd7802 */ /* 0x000fe40000000f00 */
[C---:B------:R-:W-:Y:S01]  /*19280*/  SHF.L.U32 R2, R3.reuse, 0x5, RZ ;  /* 0x0000000503027819 */ /* 0x040fe200000006ff */
[----:B------:R-:W-:Y:S01]  /*19290*/  IMAD.MOV.U32 R222, RZ, RZ, c[0x0][0x2c4] ;  /* 0x0000b100ffde7624 */ /* 0x000fe200078e00ff */
[----:B------:R-:W-:Y:S02]  /*192a0*/  SHF.L.U64.HI R3, R3, R221, c[0x0][0x20c] ;  /* 0x0000830003037619 */ /* 0x000fe400000102dd */
[----:B------:R-:W-:Y:S02]  /*192b0*/  IADD3 R30, P0, R2, R2, RZ ;  /* 0x00000002021e7210 */ /* 0x000fe40007f1e0ff */
[----:B------:R-:W-:Y:S01]  /*192c0*/  MOV R28, R228 ;  /* 0x000000e4001c7202 */ /* 0x000fe20000000f00 */
[----:B------:R-:W-:Y:S01]  /*192d0*/  IMAD.WIDE.U32 R46, R36, 0x60, R2 ;  /* 0x00000060242e7825 */ /* 0x000fe200078e0002 */
[----:B------:R-:W-:Y:S02]  /*192e0*/  IADD3.X R31, R3, R3, RZ, P0, !PT ;  /* 0x00000003031f7210 */ /* 0x000fe400007fe4ff */
[----:B------:R-:W-:Y:S02]  /*192f0*/  MOV R29, R234 ;  /* 0x000000ea001d7202 */ /* 0x000fe40000000f00 */
[----:B------:R-:W-:Y:S01]  /*19300*/  ISETP.GE.AND P4, PT, R72, c[0x0][0x1d4], PT ;  /* 0x0000750048007a0c */ /* 0x000fe20003f86270 */
[----:B------:R-:W-:Y:S01]  /*19310*/  IMAD.WIDE.U32 R136, R36, 0x60, R30 ;  /* 0x0000006024887825 */ /* 0x000fe200078e001e */
[----:B------:R-:W-:Y:S03]  /*19320*/  ISETP.NE.AND P6, PT, R222, 0x1, PT ;  /* 0x00000001de00780c */ /* 0x000fe60003fc5270 */
[----:B------:R-:W-:Y:S01]  /*19330*/  IMAD.WIDE.U32 R28, R36, 0x60, R28 ;  /* 0x00000060241c7825 */ /* 0x000fe200078e001c */
[C---:B------:R-:W-:Y:S02]  /*19340*/  IADD3 R38, P0, R228.reuse, R136, RZ ;  /* 0x00000088e4267210 */ /* 0x040fe40007f1e0ff */
[----:B------:R-:W-:Y:S01]  /*19350*/  IADD3 R36, P3, R228, R46, RZ ;  /* 0x0000002ee4247210 */ /* 0x000fe20007f7e0ff */
[----:B------:R-:W4:Y:S01]  /*19360*/  LDSM.16.M88.4 R8, [R201] ;  /* 0x00000000c908783b */ /* 0x000f220000000200 */
[----:B------:R-:W-:Y:S01]  /*19370*/  LEA R44, P1, R28, c[0x0][0x1f8], 0x1 ;  /* 0x00007e001c2c7a11 */ /* 0x000fe200078208ff */
[----:B------:R-:W-:Y:S02]  /*19380*/  ULDC UR4, c[0x0][0x324] ;  /* 0x0000c90000047ab9 */ /* 0x000fe40000000800 */
[----:B------:R-:W-:Y:S04]  /*19390*/  ULOP3.LUT UR4, URZ, UR4, URZ, 0x33, !UPT ;  /* 0x000000043f047292 */ /* 0x000fe8000f8e333f */
[----:B------:R-:W5:Y:S08]  /*193a0*/  LDSM.16.M88.4 R16, [R201+0x800] ;  /* 0x00080000c910783b */ /* 0x000f700000000200 */
[----:B------:R-:W1:Y:S08]  /*193b0*/  LDSM.16.M88.4 R24, [R201+0x1000] ;  /* 0x00100000c918783b */ /* 0x000e700000000200 */
[----:B------:R-:W3:Y:S04]  /*193c0*/  LDL R224, [R1+0x14] ;  /* 0x0000140001e07983 */ /* 0x000ee80000100800 */
[----:B------:R-:W1:Y:S08]  /*193d0*/  LDSM.16.M88.4 R32, [R201+0x1800] ;  /* 0x00180000c920783b */ /* 0x000e700000000200 */
[----:B------:R-:W3:Y:S01]  /*193e0*/  LDL R223, [R1+0x1c] ;  /* 0x00001c0001df7983 */ /* 0x000ee20000100800 */
[C---:B-1--4-:R-:W-:Y:S03]  /*193f0*/  HMMA.16816.F32.BF16 R4, R124.reuse, R8, RZ ;  /* 0x000000087c04723c */ /* 0x052fe600000418ff */
[----:B------:R-:W1:Y:S05]  /*19400*/  LDSM.16.M88.4 R40, [R201+0x2000] ;  /* 0x00200000c928783b */ /* 0x000e6a0000000200 */
[C---:B------:R-:W-:Y:S03]  /*19410*/  HMMA.16816.F32.BF16 R8, R124.reuse, R10, RZ ;  /* 0x0000000a7c08723c */ /* 0x040fe600000418ff */
[----:B------:R-:W4:Y:S05]  /*19420*/  LDSM.16.M88.4 R48, [R201+0x2800] ;  /* 0x00280000c930783b */ /* 0x000f2a0000000200 */
[C---:B-----5:R-:W-:Y:S03]  /*19430*/  HMMA.16816.F32.BF16 R12, R124.reuse, R16, RZ ;  /* 0x000000107c0c723c */ /* 0x060fe600000418ff */
[----:B------:R-:W5:Y:S05]  /*19440*/  LDSM.16.M88.4 R132, [R206] ;  /* 0x00000000ce84783b */ /* 0x000f6a0000000200 */
[C---:B------:R-:W-:Y:S03]  /*19450*/  HMMA.16816.F32.BF16 R16, R124.reuse, R18, RZ ;  /* 0x000000127c10723c */ /* 0x040fe600000418ff */
[----:B------:R-:W-:Y:S05]  /*19460*/  LDSM.16.M88.4 R140, [R209] ;  /* 0x00000000d18c783b */ /* 0x000fea0000000200 */
[C---:B------:R-:W-:Y:S03]  /*19470*/  HMMA.16816.F32.BF16 R20, R124.reuse, R24, RZ ;  /* 0x000000187c14723c */ /* 0x040fe600000418ff */
[----:B------:R-:W-:Y:S05]  /*19480*/  LDSM.16.M88.4 R144, [R210] ;  /* 0x00000000d290783b */ /* 0x000fea0000000200 */
[C---:B------:R-:W-:Y:S03]  /*19490*/  HMMA.16816.F32.BF16 R24, R124.reuse, R26, RZ ;  /* 0x0000001a7c18723c */ /* 0x040fe600000418ff */
[----:B------:R-:W-:Y:S08]  /*194a0*/  LDSM.16.M88.4 R148, [R211] ;  /* 0x00000000d394783b */ /* 0x000ff00000000200 */
[----:B------:R-:W-:Y:S01]  /*194b0*/  LDSM.16.M88.4 R152, [R212] ;  /* 0x00000000d498783b */ /* 0x000fe20000000200 */
[----:B--2---:R-:W-:Y:S02]  /*194c0*/  LOP3.LUT P5, RZ, R0, 0x20000, RZ, 0xc0, !PT ;  /* 0x0002000000ff7812 */ /* 0x004fe400078ac0ff */
[----:B------:R-:W-:Y:S05]  /*194d0*/  SHF.R.S32.HI R0, RZ, 0x1f, R220 ;  /* 0x0000001fff007819 */ /* 0x000fea00000114dc */
[----:B------:R-:W-:Y:S04]  /*194e0*/  IMAD R0, R0, c[0x0][0x208], RZ ;  /* 0x0000820000007a24 */ /* 0x000fe800078e02ff */
[----:B------:R-:W-:Y:S05]  /*194f0*/  IMAD R0, R220, c[0x0][0x20c], R0 ;  /* 0x00008300dc007a24 */ /* 0x000fea00078e0200 */
[----:B------:R-:W-:Y:S05]  /*19500*/  IADD3 R0, R37, R0, RZ ;  /* 0x0000000025007210 */ /* 0x000fea0007ffe0ff */
[----:B------:R-:W-:Y:S05]  /*19510*/  IMAD R39, R0, 0x60, RZ ;  /* 0x0000006000277824 */ /* 0x000fea00078e02ff */
[----:B------:R-:W-:Y:S04]  /*19520*/  IADD3 R0, R29, R39, RZ ;  /* 0x000000271d007210 */ /* 0x000fe80007ffe0ff */
[----:B------:R-:W-:Y:S02]  /*19530*/  LEA.HI.X R45, R28, c[0x0][0x1fc], R0, 0x1, P1 ;  /* 0x00007f001c2d7a11 */ /* 0x000fe400008f0c00 */
[C---:B------:R-:W-:Y:S01]  /*19540*/  HMMA.16816.F32.BF16 R28, R124.reuse, R32, RZ ;  /* 0x000000207c1c723c */ /* 0x040fe200000418ff */
[----:B------:R-:W-:Y:S02]  /*19550*/  IADD3 R0, R39, R47, RZ ;  /* 0x0000002f27007210 */ /* 0x000fe40007ffe0ff */
[----:B------:R-:W-:Y:S02]  /*19560*/  IADD3.X R47, R234, R39, R137, P0, !PT ;  /* 0x00000027ea2f7210 */ /* 0x000fe400007fe489 */
[----:B------:R-:W2:Y:S01]  /*19570*/  LDSM.16.M88.4 R136, [R208] ;  /* 0x00000000d088783b */ /* 0x000ea20000000200 */
[----:B------:R-:W-:Y:S02]  /*19580*/  IADD3 R37, P2, P1, R228, R46, R2 ;  /* 0x0000002ee4257210 */ /* 0x000fe4000795e002 */
[C---:B------:R-:W-:Y:S01]  /*19590*/  HMMA.16816.F32.BF16 R32, R124.reuse, R34, RZ ;  /* 0x000000227c20723c */ /* 0x040fe200000418ff */
[----:B------:R-:W-:Y:S03]  /*195a0*/  LEA R46, P0, R38, c[0x0][0x1f8], 0x1 ;  /* 0x00007e00262e7a11 */ /* 0x000fe600078008ff */
[----:B------:R-:W-:Y:S01]  /*195b0*/  IADD3.X R39, R234, R0, R3, P2, P1 ;  /* 0x00000000ea277210 */ /* 0x000fe200017e2403 */
[----:B------:R-:W-:Y:S01]  /*195c0*/  @!PT LDS RZ, [RZ] ;  /* 0x00000000fffff984 */ /* 0x000fe20000000800 */
[----:B------:R-:W-:Y:S01]  /*195d0*/  @!PT LDS RZ, [RZ] ;  /* 0x00000000fffff984 */ /* 0x000fe20000000800 */
[----:B------:R-:W-:Y:S01]  /*195e0*/  @!PT LDS RZ, [RZ] ;  /* 0x00000000fffff984 */ /* 0x000fe20000000800 */
[----:B---3--:R4:W-:Y:S01]  /*195f0*/  LDGSTS.E.BYPASS.LTC128B.128 [R68+0x100], [R44.64], !P4 ;  /* 0x001000002c447fae */ /* 0x0089e2000e101d48 */
[----:B------:R-:W-:Y:S02]  /*19600*/  LEA R2, P2, R36, c[0x0][0x1f8], 0x1 ;  /* 0x00007e0024027a11 */ /* 0x000fe400078408ff */
[----:B------:R-:W-:Y:S04]  /*19610*/  IADD3.X R0, R0, R234, RZ, P3, !PT ;  /* 0x000000ea00007210 */ /* 0x000fe80001ffe4ff */
[----:B------:R-:W-:Y:S01]  /*19620*/  LEA.HI.X R3, R36, c[0x0][0x1fc], R0, 0x1, P2 ;  /* 0x00007f0024037a11 */ /* 0x000fe200010f0c00 */
[----:B------:R4:W-:Y:S01]  /*19630*/  LDGSTS.E.BYPASS.LTC128B.128 [R68+0x3100], [R44.64+0x80], !P5 ;  /* 0x031000802c447fae */ /* 0x0009e2000e901d48 */
[C---:B------:R-:W-:Y:S02]  /*19640*/  LEA R160, P1, R37.reuse, c[0x0][0x1f8], 0x1 ;  /* 0x00007e0025a07a11 */ /* 0x040fe400078208ff */
[----:B------:R-:W-:Y:S02]  /*19650*/  LEA.HI.X R47, R38, c[0x0][0x1fc], R47, 0x1, P0 ;  /* 0x00007f00262f7a11 */ /* 0x000fe400000f0c2f */
[----:B------:R-:W-:Y:S02]  /*19660*/  LEA.HI.X R161, R37, c[0x0][0x1fc], R39, 0x1, P1 ;  /* 0x00007f0025a17a11 */ /* 0x000fe400008f0c27 */
[C---:B-1----:R-:W-:Y:S01]  /*19670*/  HMMA.16816.F32.BF16 R36, R124.reuse, R40, RZ ;  /* 0x000000287c24723c */ /* 0x042fe200000418ff */
[----:B------:R1:W-:Y:S01]  /*19680*/  LDGSTS.E.BYPASS.LTC128B.128 [R68+0x1100], [R2.64], !P4 ;  /* 0x0110000002447fae */ /* 0x0003e2000e101d48 */
[----:B------:R-:W-:Y:S06]  /*19690*/  ISETP.GT.AND P0, PT, R220, R226, PT ;  /* 0x000000e2dc00720c */ /* 0x000fec0003f04270 */
[C---:B------:R-:W-:Y:S01]  /*196a0*/  HMMA.16816.F32.BF16 R40, R124.reuse, R42, RZ ;  /* 0x0000002a7c28723c */ /* 0x040fe200000418ff */
[----:B------:R1:W-:Y:S08]  /*196b0*/  LDGSTS.E.BYPASS.LTC128B.128 [R68+0x4100], [R2.64+0x80], !P5 ;  /* 0x0410008002447fae */ /* 0x0003f0000e901d48 */
[----:B------:R3:W-:Y:S08]  /*196c0*/  LDGSTS.E.BYPASS.LTC128B.128 [R68+0x2100], [R160.64], !P4 ;  /* 0x02100000a0447fae */ /* 0x0007f0000e101d48 */
[----:B------:R4:W-:Y:S08]  /*196d0*/  LDGSTS.E.BYPASS.LTC128B.128 [R68+0x5100], [R46.64+0x80], !P5 ;  /* 0x051000802e447fae */ /* 0x0009f0000e901d48 */
[----:B------:R-:W-:Y:S08]  /*196e0*/  LDSM.16.M88.4 R164, [R200+0x800] ;  /* 0x00080000c8a4783b */ /* 0x000ff00000000200 */
[----:B------:R-:W0:Y:S08]  /*196f0*/  LDGDEPBAR ;  /* 0x00000000000079af */ /* 0x000e300000000000 */
[----:B---3--:R-:W3:Y:S01]  /*19700*/  LDSM.16.M88.4 R160, [R200] ;  /* 0x00000000c8a0783b */ /* 0x008ee20000000200 */
[C---:B----4-:R-:W-:Y:S07]  /*19710*/  HMMA.16816.F32.BF16 R44, R124.reuse, R48, RZ ;  /* 0x000000307c2c723c */ /* 0x050fee00000418ff */
[----:B------:R-:W-:Y:S01]  /*19720*/  LDSM.16.M88.4 R168, [R200+0x2000] ;  /* 0x00200000c8a8783b */ /* 0x000fe20000000200 */
[----:B------:R-:W-:Y:S07]  /*19730*/  HMMA.16816.F32.BF16 R48, R124, R50, RZ ;  /* 0x000000327c30723c */ /* 0x000fee00000418ff */
[----:B------:R-:W-:Y:S01]  /*19740*/  LDSM.16.M88.4 R172, [R200+0x2800] ;  /* 0x00280000c8ac783b */ /* 0x000fe20000000200 */
[C---:B-----5:R-:W-:Y:S07]  /*19750*/  HMMA.16816.F32.BF16 R4, R128.reuse, R132, R4 ;  /* 0x000000848004723c */ /* 0x060fee0000041804 */
[----:B------:R-:W-:Y:S01]  /*19760*/  LDSM.16.M88.4 R192, [R200+0x5800] ;  /* 0x00580000c8c0783b */ /* 0x000fe20000000200 */
[C---:B------:R-:W-:Y:S07]  /*19770*/  HMMA.16816.F32.BF16 R8, R128.reuse, R134, R8 ;  /* 0x000000868008723c */ /* 0x040fee0000041808 */
[----:B------:R-:W4:Y:S01]  /*19780*/  LDSM.16.M88.4 R132, [R200+0x1000] ;  /* 0x00100000c884783b */ /* 0x000f220000000200 */
[C---:B--2---:R-:W-:Y:S08]  /*19790*/  HMMA.16816.F32.BF16 R12, R128.reuse, R136, R12 ;  /* 0x00000088800c723c */ /* 0x044ff0000004180c */
[C---:B------:R-:W-:Y:S01]  /*197a0*/  HMMA.16816.F32.BF16 R16, R128.reuse, R138, R16 ;  /* 0x0000008a8010723c */ /* 0x040fe20000041810 */
[----:B------:R-:W2:Y:S07]  /*197b0*/  LDSM.16.M88.4 R136, [R200+0x1800] ;  /* 0x00180000c888783b */ /* 0x000eae0000000200 */
[C---:B------:R-:W-:Y:S08]  /*197c0*/  HMMA.16816.F32.BF16 R20, R128.reuse, R140, R20 ;  /* 0x0000008c8014723c */ /* 0x040ff00000041814 */
[C---:B------:R-:W-:Y:S01]  /*197d0*/  HMMA.16816.F32.BF16 R24, R128.reuse, R142, R24 ;  /* 0x0000008e8018723c */ /* 0x040fe20000041818 */
[----:B------:R-:W5:Y:S07]  /*197e0*/  LDSM.16.M88.4 R140, [R75+-0x3000] ;  /* 0xffd000004b8c783b */ /* 0x000f6e0000000200 */
[C---:B------:R-:W-:Y:S08]  /*197f0*/  HMMA.16816.F32.BF16 R28, R128.reuse, R144, R28 ;  /* 0x00000090801c723c */ /* 0x040ff0000004181c */
[C---:B------:R-:W-:Y:S01]  /*19800*/  HMMA.16816.F32.BF16 R32, R128.reuse, R146, R32 ;  /* 0x000000928020723c */ /* 0x040fe20000041820 */
[----:B------:R-:W1:Y:S07]  /*19810*/  LDSM.16.M88.4 R144, [R75+-0x2800] ;  /* 0xffd800004b90783b */ /* 0x000e6e0000000200 */
[C---:B------:R-:W-:Y:S08]  /*19820*/  HMMA.16816.F32.BF16 R36, R128.reuse, R148, R36 ;  /* 0x000000948024723c */ /* 0x040ff00000041824 */
[C---:B------:R-:W-:Y:S01]  /*19830*/  HMMA.16816.F32.BF16 R40, R128.reuse, R150, R40 ;  /* 0x000000968028723c */ /* 0x040fe20000041828 */
[----:B------:R-:W1:Y:S07]  /*19840*/  LDSM.16.M88.4 R148, [R75+-0x2000] ;  /* 0xffe000004b94783b */ /* 0x000e6e0000000200 */
[C---:B------:R-:W-:Y:S08]  /*19850*/  HMMA.16816.F32.BF16 R44, R128.reuse, R152, R44 ;  /* 0x00000098802c723c */ /* 0x040ff0000004182c */
[----:B------:R-:W-:Y:S01]  /*19860*/  HMMA.16816.F32.BF16 R48, R128, R154, R48 ;  /* 0x0000009a8030723c */ /* 0x000fe20000041830 */
[----:B------:R-:W1:Y:S07]  /*19870*/  LDSM.16.M88.4 R152, [R75+-0x1800] ;  /* 0xffe800004b98783b */ /* 0x000e6e0000000200 */
[C---:B---3--:R-:W-:Y:S08]  /*19880*/  HMMA.16816.F32.BF16 R4, R156.reuse, R160, R4 ;  /* 0x000000a09c04723c */ /* 0x048ff00000041804 */
[C---:B------:R-:W-:Y:S01]  /*19890*/  HMMA.16816.F32.BF16 R8, R156.reuse, R162, R8 ;  /* 0x000000a29c08723c */ /* 0x040fe20000041808 */
[----:B------:R-:W3:Y:S07]  /*198a0*/  LDSM.16.M88.4 R160, [R75+-0x1000] ;  /* 0xfff000004ba0783b */ /* 0x000eee0000000200 */
[C---:B------:R-:W-:Y:S08]  /*198b0*/  HMMA.16816.F32.BF16 R12, R156.reuse, R164, R12 ;  /* 0x000000a49c0c723c */ /* 0x040ff0000004180c */
[C---:B------:R-:W-:Y:S01]  /*198c0*/  HMMA.16816.F32.BF16 R16, R156.reuse, R166, R16 ;  /* 0x000000a69c10723c */ /* 0x040fe20000041810 */
[----:B------:R-:W-:Y:S07]  /*198d0*/  LDSM.16.M88.4 R164, [R201+0x3800] ;  /* 0x00380000c9a4783b */ /* 0x000fee0000000200 */
[C---:B----4-:R-:W-:Y:S08]  /*198e0*/  HMMA.16816.F32.BF16 R20, R156.reuse, R132, R20 ;  /* 0x000000849c14723c */ /* 0x050ff00000041814 */
[C---:B------:R-:W-:Y:S01]  /*198f0*/  HMMA.16816.F32.BF16 R24, R156.reuse, R134, R24 ;  /* 0x000000869c18723c */ /* 0x040fe20000041818 */
[----:B------:R-:W4:Y:S07]  /*19900*/  LDSM.16.M88.4 R132, [R75+-0x800] ;  /* 0xfff800004b84783b */ /* 0x000f2e0000000200 */
[C---:B--2---:R-:W-:Y:S08]  /*19910*/  HMMA.16816.F32.BF16 R28, R156.reuse, R136, R28 ;  /* 0x000000889c1c723c */ /* 0x044ff0000004181c */
[C---:B------:R-:W-:Y:S01]  /*19920*/  HMMA.16816.F32.BF16 R32, R156.reuse, R138, R32 ;  /* 0x0000008a9c20723c */ /* 0x040fe20000041820 */
[----:B------:R-:W2:Y:S07]  /*19930*/  LDSM.16.M88.4 R136, [R201+0x3000] ;  /* 0x00300000c988783b */ /* 0x000eae0000000200 */
[C---:B------:R-:W-:Y:S08]  /*19940*/  HMMA.16816.F32.BF16 R36, R156.reuse, R168, R36 ;  /* 0x000000a89c24723c */ /* 0x040ff00000041824 */
[C---:B------:R-:W-:Y:S01]  /*19950*/  HMMA.16816.F32.BF16 R40, R156.reuse, R170, R40 ;  /* 0x000000aa9c28723c */ /* 0x040fe20000041828 */
[----:B------:R-:W2:Y:S07]  /*19960*/  LDSM.16.M88.4 R168, [R201+0x4000] ;  /* 0x00400000c9a8783b */ /* 0x000eae0000000200 */
[C---:B------:R-:W-:Y:S08]  /*19970*/  HMMA.16816.F32.BF16 R44, R156.reuse, R172, R44 ;  /* 0x000000ac9c2c723c */ /* 0x040ff0000004182c */
[----:B------:R-:W-:Y:S01]  /*19980*/  HMMA.16816.F32.BF16 R48, R156, R174, R48 ;  /* 0x000000ae9c30723c */ /* 0x000fe20000041830 */
[----:B------:R-:W2:Y:S07]  /*19990*/  LDSM.16.M88.4 R172, [R201+0x4800] ;  /* 0x00480000c9ac783b */ /* 0x000eae0000000200 */
[C---:B-----5:R-:W-:Y:S08]  /*199a0*/  HMMA.16816.F32.BF16 R4, R176.reuse, R140, R4 ;  /* 0x0000008cb004723c */ /* 0x060ff00000041804 */
[C---:B------:R-:W-:Y:S01]  /*199b0*/  HMMA.16816.F32.BF16 R8, R176.reuse, R142, R8 ;  /* 0x0000008eb008723c */ /* 0x040fe20000041808 */
[----:B------:R-:W5:Y:S07]  /*199c0*/  LDSM.16.M88.4 R140, [R201+0x5000] ;  /* 0x00500000c98c783b */ /* 0x000f6e0000000200 */
        /* <DEDUP_REMOVED lines=9> */
[C---:B---3--:R-:W-:Y:S08]  /*19a60*/  HMMA.16816.F32.BF16 R36, R176.reuse, R160, R36 ;  /* 0x000000a0b024723c */ /* 0x048ff00000041824 */
[C---:B------:R-:W-:Y:S01]  /*19a70*/  HMMA.16816.F32.BF16 R40, R176.reuse, R162, R40 ;  /* 0x000000a2b028723c */ /* 0x040fe20000041828 */
[----:B------:R-:W-:Y:S07]  /*19a80*/  LDSM.16.M88.4 R160, [R216] ;  /* 0x00000000d8a0783b */ /* 0x000fee0000000200 */
[C---:B----4-:R-:W-:Y:S08]  /*19a90*/  HMMA.16816.F32.BF16 R44, R176.reuse, R132, R44 ;  /* 0x00000084b02c723c */ /* 0x050ff0000004182c */
[----:B------:R-:W-:Y:S01]  /*19aa0*/  HMMA.16816.F32.BF16 R48, R176, R134, R48 ;  /* 0x00000086b030723c */ /* 0x000fe20000041830 */
        /* <DEDUP_REMOVED lines=9> */
[----:B------:R-:W2:Y:S07]  /*19b40*/  LDSM.16.M88.4 R168, [R200+0x3000] ;  /* 0x00300000c8a8783b */ /* 0x000eae0000000200 */
[C---:B------:R-:W-:Y:S08]  /*19b50*/  HMMA.16816.F32.BF16 R28, R180.reuse, R172, R28 ;  /* 0x000000acb41c723c */ /* 0x040ff0000004181c */
[C---:B------:R-:W-:Y:S01]  /*19b60*/  HMMA.16816.F32.BF16 R32, R180.reuse, R174, R32 ;  /* 0x000000aeb420723c */ /* 0x040fe20000041820 */
[----:B------:R-:W-:Y:S07]  /*19b70*/  LDSM.16.M88.4 R172, [R200+0x5000] ;  /* 0x00500000c8ac783b */ /* 0x000fee0000000200 */
[C---:B-----5:R-:W-:Y:S08]  /*19b80*/  HMMA.16816.F32.BF16 R36, R180.reuse, R140, R36 ;  /* 0x0000008cb424723c */ /* 0x060ff00000041824 */
[C---:B------:R-:W-:Y:S01]  /*19b90*/  HMMA.16816.F32.BF16 R40, R180.reuse, R142, R40 ;  /* 0x0000008eb428723c */ /* 0x040fe20000041828 */
[----:B------:R-:W5:Y:S07]  /*19ba0*/  LDSM.16.M88.4 R140, [R200+0x3800] ;  /* 0x00380000c88c783b */ /* 0x000f6e0000000200 */
        /* <DEDUP_REMOVED lines=9> */
[C---:B---3--:R-:W-:Y:S08]  /*19c40*/  HMMA.16816.F32.BF16 R20, R184.reuse, R132, R20 ;  /* 0x00000084b814723c */ /* 0x048ff00000041814 */
[C---:B------:R-:W-:Y:S01]  /*19c50*/  HMMA.16816.F32.BF16 R24, R184.reuse, R134, R24 ;  /* 0x00000086b818723c */ /* 0x040fe20000041818 */
[----:B------:R-:W3:Y:S07]  /*19c60*/  LDSM.16.M88.4 R132, [R75+0x800] ;  /* 0x000800004b84783b */ /* 0x000eee0000000200 */
[C---:B--2---:R-:W-:Y:S08]  /*19c70*/  HMMA.16816.F32.BF16 R28, R184.reuse, R136, R28 ;  /* 0x00000088b81c723c */ /* 0x044ff0000004181c */
[C---:B------:R-:W-:Y:S08]  /*19c80*/  HMMA.16816.F32.BF16 R32, R184.reuse, R138, R32 ;  /* 0x0000008ab820723c */ /* 0x040ff00000041820 */
[C---:B------:R-:W-:Y:S08]  /*19c90*/  HMMA.16816.F32.BF16 R36, R184.reuse, R160, R36 ;  /* 0x000000a0b824723c */ /* 0x040ff00000041824 */
[C---:B------:R-:W-:Y:S08]  /*19ca0*/  HMMA.16816.F32.BF16 R40, R184.reuse, R162, R40 ;  /* 0x000000a2b828723c */ /* 0x040ff00000041828 */
[C---:B----4-:R-:W-:Y:S08]  /*19cb0*/  HMMA.16816.F32.BF16 R44, R184.reuse, R164, R44 ;  /* 0x000000a4b82c723c */ /* 0x050ff0000004182c */
[----:B------:R-:W-:Y:S08]  /*19cc0*/  HMMA.16816.F32.BF16 R48, R184, R166, R48 ;  /* 0x000000a6b830723c */ /* 0x000ff00000041830 */
[C---:B------:R-:W-:Y:S08]  /*19cd0*/  HMMA.16816.F32.BF16 R4, R188.reuse, R168, R4 ;  /* 0x000000a8bc04723c */ /* 0x040ff00000041804 */
[C---:B------:R-:W-:Y:S08]  /*19ce0*/  HMMA.16816.F32.BF16 R8, R188.reuse, R170, R8 ;  /* 0x000000aabc08723c */ /* 0x040ff00000041808 */
[C---:B-----5:R-:W-:Y:S08]  /*19cf0*/  HMMA.16816.F32.BF16 R12, R188.reuse, R140, R12 ;  /* 0x0000008cbc0c723c */ /* 0x060ff0000004180c */
        /* <DEDUP_REMOVED lines=31> */
[----:B-----5:R-:W-:Y:S04]  /*19ef0*/  FMUL.FTZ R0, R9, c[0x0][0x320] ;  /* 0x0000c80009007a20 */ /* 0x020fe80000410000 */
[----:B------:R1:W1:Y:S11]  /*19f00*/  MUFU.TANH R144, R0 ;  /* 0x0000000000907308 */ /* 0x0002760000002400 */
[----:B------:R-:W-:Y:S05]  /*19f10*/  @!UPT UIADD3 URZ, URZ, URZ, URZ ;  /* 0x0000003f3f3ff290 */ /* 0x000fea000fffe03f */
[----:B------:R-:W-:Y:S04]  /*19f20*/  FMUL.FTZ R2, R27, c[0x0][0x320] ;  /* 0x0000c8001b027a20 */ /* 0x000fe80000410000 */
[----:B------:R-:W2:Y:S01]  /*19f30*/  MUFU.TANH R142, R2 ;  /* 0x00000002008e7308 */ /* 0x000ea20000002400 */
[----:B-1----:R-:W-:Y:S02]  /*19f40*/  FMUL.FTZ R0, R10, c[0x0][0x320] ;  /* 0x0000c8000a007a20 */ /* 0x002fe40000410000 */
[----:B------:R-:W1:Y:S07]  /*19f50*/  LDSM.16.M88.4 R8, [R75+0x1800] ;  /* 0x001800004b08783b */ /* 0x000e6e0000000200 */
[----:B------:R5:W1:Y:S02]  /*19f60*/  MUFU.TANH R161, R0 ;  /* 0x0000000000a17308 */ /* 0x000a640000002400 */
[----:B-----5:R-:W-:Y:S08]  /*19f70*/  FMUL.FTZ R0, R12, c[0x0][0x320] ;  /* 0x0000c8000c007a20 */ /* 0x020ff00000410000 */
[----:B------:R5:W2:Y:S01]  /*19f80*/  MUFU.TANH R141, R0 ;  /* 0x00000000008d7308 */ /* 0x000aa20000002400 */
[C---:B-1----:R-:W-:Y:S08]  /*19f90*/  HMMA.16816.F32.BF16 R28, R196.reuse, R8, R28 ;  /* 0x00000008c41c723c */ /* 0x042ff0000004181c */
[C---:B------:R-:W-:Y:S01]  /*19fa0*/  HMMA.16816.F32.BF16 R32, R196.reuse, R10, R32 ;  /* 0x0000000ac420723c */ /* 0x040fe20000041820 */
[----:B------:R-:W1:Y:S01]  /*19fb0*/  LDSM.16.M88.4 R8, [R75+0x2800] ;  /* 0x002800004b08783b */ /* 0x000e620000000200 */
[----:B------:R-:W-:Y:S04]  /*19fc0*/  DEPBAR.LE SB0, 0x0 ;  /* 0x000080000000791a */ /* 0x000fe80000000000 */
[----:B-----5:R-:W-:Y:S02]  /*19fd0*/  FMUL.FTZ R0, R13, c[0x0][0x320] ;  /* 0x0000c8000d007a20 */ /* 0x020fe40000410000 */
[C---:B------:R-:W-:Y:S02]  /*19fe0*/  HMMA.16816.F32.BF16 R36, R196.reuse, R4, R36 ;  /* 0x00000004c424723c */ /* 0x040fe40000041824 */
[----:B------:R5:W1:Y:S01]  /*19ff0*/  MUFU.TANH R140, R0 ;  /* 0x00000000008c7308 */ /* 0x000a620000002400 */
[----:B------:R-:W-:Y:S04]  /*1a000*/  BAR.SYNC.DEFER_BLOCKING 0x0 ;  /* 0x0000000000007b1d */ /* 0x000fe80000010000 */
[----:B------:R-:W-:Y:S01]  /*1a010*/  @P0 MOV R5, c[0x0][0x1e0] ;  /* 0x0000780000050a02 */ /* 0x000fe20000000f00 */
[C---:B------:R-:W-:Y:S07]  /*1a020*/  HMMA.16816.F32.BF16 R40, R196.reuse, R6, R40 ;  /* 0x00000006c428723c */ /* 0x040fee0000041828 */
[----:B------:R-:W-:Y:S01]  /*1a030*/  @P0 MOV R7, R235 ;  /* 0x000000eb00070202 */ /* 0x000fe20000000f00 */
[----:B------:R-:W-:Y:S04]  /*1a040*/  FMUL.FTZ R2, R35, c[0x0][0x320] ;  /* 0x0000c80023027a20 */ /* 0x000fe80000410000 */
[----:B------:R-:W2:Y:S01]  /*1a050*/  MUFU.TANH R132, R2 ;  /* 0x0000000200847308 */ /* 0x000ea20000002400 */
[----:B-----5:R-:W-:Y:S09]  /*1a060*/  FMUL.FTZ R0, R14, c[0x0][0x320] ;  /* 0x0000c8000e007a20 */ /* 0x020ff20000410000 */
[----:B------:R5:W2:Y:S01]  /*1a070*/  MUFU.TANH R153, R0 ;  /* 0x0000000000997308 */ /* 0x000aa20000002400 */
[C---:B-1----:R-:W-:Y:S08]  /*1a080*/  HMMA.16816.F32.BF16 R44, R196.reuse, R8, R44 ;  /* 0x00000008c42c723c */ /* 0x042ff0000004182c */
[----:B------:R-:W-:Y:S04]  /*1a090*/  HMMA.16816.F32.BF16 R48, R196, R10, R48 ;  /* 0x0000000ac430723c */ /* 0x000fe80000041830 */
[----:B-----5:R-:W-:Y:S11]  /*1a0a0*/  FMUL.FTZ R0, R15, c[0x0][0x320] ;  /* 0x0000c8000f007a20 */ /* 0x020ff60000410000 */
[----:B------:R-:W-:Y:S01]  /*1a0b0*/  @!UPT UIADD3 URZ, URZ, URZ, URZ ;  /* 0x0000003f3f3ff290 */ /* 0x000fe2000fffe03f */
[----:B------:R-:W-:Y:S01]  /*1a0c0*/  FMUL.FTZ R3, R44, c[0x0][0x320] ;  /* 0x0000c8002c037a20 */ /* 0x000fe20000410000 */
[----:B------:R1:W1:Y:S01]  /*1a0d0*/  MUFU.TANH R152, R0 ;  /* 0x0000000000987308 */ /* 0x0002620000002400 */
[----:B------:R-:W5:Y:S01]  /*1a0e0*/  LDL R44, [R1+0x4] ;  /* 0x00000400012c7983 */ /* 0x000f620000100800 */
[----:B------:R-:W-:Y:S03]  /*1a0f0*/  FMUL.FTZ R6, R45, c[0x0][0x320] ;  /* 0x0000c8002d067a20 */ /* 0x000fe60000410000 */
[----:B------:R-:W2:Y:S01]  /*1a100*/  LDL R45, [R1+0x8] ;  /* 0x00000800012d7983 */ /* 0x000ea20000100800 */
[----:B-1----:R-:W-:Y:S04]  /*1a110*/  FMUL.FTZ R0, R16, c[0x0][0x320] ;  /* 0x0000c80010007a20 */ /* 0x002fe80000410000 */
        /* <DEDUP_REMOVED lines=30> */
[----:B------:R1:W2:Y:S10]  /*1a300*/  MUFU.TANH R32, R3 ;  /* 0x0000000300207308 */ /* 0x0002b40000002400 */
[----:B------:R2:W2:Y:S01]  /*1a310*/  MUFU.TANH R18, R0 ;  /* 0x0000000000127308 */ /* 0x0004a20000002400 */
[----:B-1----:R-:W-:Y:S01]  /*1a320*/  @P0 SHF.L.U64.HI R3, R5, R221, c[0x0][0x1e4] ;  /* 0x0000790005030619 */ /* 0x002fe200000102dd */
[----:B--2---:R-:W-:Y:S08]  /*1a330*/  FMUL.FTZ R0, R33, c[0x0][0x320] ;  /* 0x0000c80021007a20 */ /* 0x004ff00000410000 */
[----:B------:R1:W2:Y:S02]  /*1a340*/  MUFU.TANH R17, R0 ;  /* 0x0000000000117308 */ /* 0x0002a40000002400 */
        /* <DEDUP_REMOVED lines=20> */
[----:B------:R-:W-:Y:S02]  /*1a490*/  @P0 IMAD R4, R2, c[0x0][0x1e0], RZ ;  /* 0x0000780002040a24 */ /* 0x000fe400078e02ff */
[----:B------:R-:W-:Y:S02]  /*1a4a0*/  @P0 IMAD.SHL.U32 R2, R5, 0x20, RZ ;  /* 0x0000002005020824 */ /* 0x000fe400078e00ff */
[C---:B------:R-:W-:Y:S02]  /*1a4b0*/  @P0 IMAD R8, R0.reuse, c[0x0][0x1e4], R4 ;  /* 0x0000790000080a24 */ /* 0x040fe400078e0204 */
[----:B------:R-:W-:Y:S01]  /*1a4c0*/  @P0 IMAD.WIDE.U32 R4, R0, c[0x0][0x1e0], RZ ;  /* 0x0000780000040a25 */ /* 0x000fe200078e00ff */
[----:B------:R-:W-:Y:S04]  /*1a4d0*/  @P0 IADD3 R10, P1, R2, R2, RZ ;  /* 0x00000002020a0210 */ /* 0x000fe80007f3e0ff */
[----:B------:R-:W-:Y:S01]  /*1a4e0*/  @P0 IADD3 R0, R5, R8, RZ ;  /* 0x0000000805000210 */ /* 0x000fe20007ffe0ff */
[----:B------:R-:W-:Y:S01]  /*1a4f0*/  FMUL.FTZ R5, R46, c[0x0][0x320] ;  /* 0x0000c8002e057a20 */ /* 0x000fe20000410000 */
[----:B------:R-:W-:Y:S01]  /*1a500*/  @P0 IADD3.X R11, R3, R3, RZ, P1, !PT ;  /* 0x00000003030b0210 */ /* 0x000fe20000ffe4ff */
[----:B------:R-:W2:Y:S01]  /*1a510*/  LDL R46, [R1+0xc] ;  /* 0x00000c00012e7983 */ /* 0x000ea20000100800 */
[C---:B------:R-:W-:Y:S01]  /*1a520*/  @P0 IMAD.WIDE.U32 R8, R4.reuse, 0x60, R2 ;  /* 0x0000006004080825 */ /* 0x040fe200078e0002 */
[----:B------:R-:W1:Y:S03]  /*1a530*/  MUFU.TANH R43, R5 ;  /* 0x00000005002b7308 */ /* 0x000e660000002400 */
[----:B------:R-:W-:Y:S01]  /*1a540*/  @P0 IMAD.WIDE.U32 R6, R4, 0x60, R6 ;  /* 0x0000006004060825 */ /* 0x000fe200078e0006 */
[----:B------:R-:W-:Y:S03]  /*1a550*/  @P0 IADD3 R13, P2, P1, R230, R8, R2 ;  /* 0x00000008e60d0210 */ /* 0x000fe6000795e002 */
[----:B------:R-:W-:Y:S01]  /*1a560*/  FMUL.FTZ R2, R47, c[0x0][0x320] ;  /* 0x0000c8002f027a20 */ /* 0x000fe20000410000 */
[----:B------:R-:W-:Y:S01]  /*1a570*/  MOV R47, c[0x0][0x32c] ;  /* 0x0000cb00002f7a02 */ /* 0x000fe20000000f00 */
[----:B------:R-:W-:Y:S02]  /*1a580*/  @P0 IMAD R0, R0, 0x60, RZ ;  /* 0x0000006000000824 */ /* 0x000fe400078e02ff */
[----:B------:R1:W1:Y:S01]  /*1a590*/  MUFU.TANH R42, R2 ;  /* 0x00000002002a7308 */ /* 0x0002620000002400 */
[----:B------:R-:W-:Y:S01]  /*1a5a0*/  @P0 IMAD.WIDE.U32 R10, R4, 0x60, R10 ;  /* 0x00000060040a0825 */ /* 0x000fe200078e000a */
[----:B------:R-:W-:Y:S02]  /*1a5b0*/  @P0 LEA R4, P3, R6, c[0x0][0x1c8], 0x1 ;  /* 0x0000720006040a11 */ /* 0x000fe400078608ff */
[----:B------:R-:W-:Y:S04]  /*1a5c0*/  @P0 IADD3 R12, R0, R9, RZ ;  /* 0x00000009000c0210 */ /* 0x000fe80007ffe0ff */
[C---:B------:R-:W-:Y:S02]  /*1a5d0*/  @P0 IADD3.X R15, R235.reuse, R12, R3, P2, P1 ;  /* 0x0000000ceb0f0210 */ /* 0x040fe400017e2403 */
[C---:B------:R-:W-:Y:S02]  /*1a5e0*/  @P0 IADD3 R9, P1, R230.reuse, R10, RZ ;  /* 0x0000000ae6090210 */ /* 0x040fe40007f3e0ff */
[----:B------:R-:W-:Y:S02]  /*1a5f0*/  @P0 IADD3 R3, P2, R230, R8, RZ ;  /* 0x00000008e6030210 */ /* 0x000fe40007f5e0ff */
[-C--:B------:R-:W-:Y:S02]  /*1a600*/  @P0 IADD3.X R14, R235, R0.reuse, R11, P1, !PT ;  /* 0x00000000eb0e0210 */ /* 0x080fe40000ffe40b */
[----:B-1----:R-:W-:Y:S02]  /*1a610*/  @P0 IADD3 R2, R7, R0, RZ ;  /* 0x0000000007020210 */ /* 0x002fe40007ffe0ff */
[----:B------:R-:W-:Y:S02]  /*1a620*/  @P0 IADD3.X R7, R12, R235, RZ, P2, !PT ;  /* 0x000000eb0c070210 */ /* 0x000fe400017fe4ff */
[----:B------:R-:W-:Y:S01]  /*1a630*/  @P0 LEA.HI.X R5, R6, c[0x0][0x1cc], R2, 0x1, P3 ;  /* 0x0000730006050a11 */ /* 0x000fe200018f0c02 */
[----:B------:R-:W-:Y:S01]  /*1a640*/  FMUL.FTZ R6, R48, c[0x0][0x320] ;  /* 0x0000c80030067a20 */ /* 0x000fe20000410000 */
[----:B------:R-:W-:Y:S02]  /*1a650*/  @P0 LEA R2, P1, R3, c[0x0][0x1c8], 0x1 ;  /* 0x0000720003020a11 */ /* 0x000fe400078208ff */
[----:B------:R-:W-:Y:S01]  /*1a660*/  @P0 LEA R10, P2, R13, c[0x0][0x1c8], 0x1 ;  /* 0x000072000d0a0a11 */ /* 0x000fe200078408ff */
[----:B------:R-:W-:Y:S01]  /*1a670*/  @!PT LDS RZ, [RZ] ;  /* 0x00000000fffff984 */ /* 0x000fe20000000800 */
[----:B------:R-:W-:Y:S01]  /*1a680*/  @!PT LDS RZ, [RZ] ;  /* 0x00000000fffff984 */ /* 0x000fe20000000800 */
[----:B------:R-:W-:Y:S01]  /*1a690*/  @!PT LDS RZ, [RZ] ;  /* 0x00000000fffff984 */ /* 0x000fe20000000800 */
[----:B------:R1:W-:Y:S01]  /*1a6a0*/  @P0 LDGSTS.E.BYPASS.LTC128B.128 [R219+0x8100], [R4.64], !P4 ;  /* 0x0810000004db0fae */ /* 0x0003e2000e101d48 */
[----:B------:R3:W1:Y:S01]  /*1a6b0*/  MUFU.TANH R16, R6 ;  /* 0x0000000600107308 */ /* 0x0006620000002400 */
[----:B------:R-:W-:Y:S02]  /*1a6c0*/  @P0 LEA.HI.X R3, R3, c[0x0][0x1cc], R7, 0x1, P1 ;  /* 0x0000730003030a11 */ /* 0x000fe400008f0c07 */
[----:B------:R-:W-:Y:S02]  /*1a6d0*/  @P0 LEA R8, P1, R9, c[0x0][0x1c8], 0x1 ;  /* 0x0000720009080a11 */ /* 0x000fe400078208ff */
[----:B------:R-:W-:Y:S02]  /*1a6e0*/  IADD3 R0, R223, R224, RZ ;  /* 0x000000e0df007210 */ /* 0x000fe40007ffe0ff */
[----:B------:R1:W-:Y:S01]  /*1a6f0*/  @P0 LDGSTS.E.BYPASS.LTC128B.128 [R219+0xb100], [R4.64+0x80], !P5 ;  /* 0x0b10008004db0fae */ /* 0x0003e2000e901d48 */
[----:B------:R-:W-:Y:S02]  /*1a700*/  @P0 LEA.HI.X R9, R9, c[0x0][0x1cc], R14, 0x1, P1 ;  /* 0x0000730009090a11 */ /* 0x000fe400008f0c0e */
[----:B------:R-:W-:Y:S05]  /*1a710*/  @P6 IMAD.HI.U32 R11, R0, c[0x0][0x2c8], RZ ;  /* 0x0000b200000b6a27 */ /* 0x000fea00078e00ff */
[----:B------:R1:W-:Y:S08]  /*1a720*/  @P0 LDGSTS.E.BYPASS.LTC128B.128 [R219+0x9100], [R2.64], !P4 ;  /* 0x0910000002db0fae */ /* 0x0003f0000e101d48 */
[----:B------:R4:W-:Y:S01]  /*1a730*/  @P0 LDGSTS.E.BYPASS.LTC128B.128 [R219+0xc100], [R2.64+0x80], !P5 ;  /* 0x0c10008002db0fae */ /* 0x0009e2000e901d48 */
[----:B---3--:R-:W-:Y:S01]  /*1a740*/  MOV R6, R0 ;  /* 0x0000000000067202 */ /* 0x008fe20000000f00 */
[----:B------:R-:W-:Y:S01]  /*1a750*/  FMUL.FTZ R0, R49, c[0x0][0x320] ;  /* 0x0000c80031007a20 */ /* 0x000fe20000410000 */
[----:B------:R-:W-:Y:S02]  /*1a760*/  @P6 SHF.R.U32.HI R6, RZ, c[0x0][0x2cc], R11 ;  /* 0x0000b300ff066a19 */ /* 0x000fe4000001160b */
[----:B------:R-:W-:Y:S01]  /*1a770*/  @P0 LEA.HI.X R11, R13, c[0x0][0x1cc], R15, 0x1, P2 ;  /* 0x000073000d0b0a11 */ /* 0x000fe200010f0c0f */
[----:B------:R3:W2:Y:S04]  /*1a780*/  MUFU.TANH R30, R0 ;  /* 0x00000000001e7308 */ /* 0x0006a80000002400 */
[----:B------:R2:W-:Y:S08]  /*1a790*/  @P0 LDGSTS.E.BYPASS.LTC128B.128 [R219+0xa100], [R10.64], !P4 ;  /* 0x0a1000000adb0fae */ /* 0x0005f0000e101d48 */
[----:B------:R2:W-:Y:S01]  /*1a7a0*/  @P0 LDGSTS.E.BYPASS.LTC128B.128 [R219+0xd100], [R8.64+0x80], !P5 ;  /* 0x0d10008008db0fae */ /* 0x0005e2000e901d48 */
[----:B------:R-:W-:Y:S07]  /*1a7b0*/  ISETP.GE.AND P5, PT, R47, 0x1, PT ;  /* 0x000000012f00780c */ /* 0x000fee0003fa6270 */
[----:B-1----:R-:W1:Y:S01]  /*1a7c0*/  SHFL.IDX PT, R4, R6, RZ, 0x1c1f ;  /* 0x001c1fff06047589 */ /* 0x002e6200000e0000 */
[----:B----4-:R-:W-:Y:S02]  /*1a7d0*/  FMUL.FTZ R2, R51, c[0x0][0x320] ;  /* 0x0000c80033027a20 */ /* 0x010fe40000410000 */
[----:B---3--:R-:W-:Y:S02]  /*1a7e0*/  FMUL.FTZ R0, R50, c[0x0][0x320] ;  /* 0x0000c80032007a20 */ /* 0x008fe40000410000 */
[----:B------:R-:W3:Y:S03]  /*1a7f0*/  MUFU.TANH R35, R2 ;  /* 0x0000000200237308 */ /* 0x000ee60000002400 */
[----:B------:R-:W0:Y:S07]  /*1a800*/  LDGDEPBAR ;  /* 0x00000000000079af */ /* 0x000e2e0000000000 */
[----:B------:R4:W1:Y:S02]  /*1a810*/  MUFU.TANH R38, R0 ;  /* 0x0000000000267308 */ /* 0x0008640000002400 */
[----:B----4-:R-:W-:Y:S05]  /*1a820*/  IMAD R0, R220, -0x60, RZ ;  /* 0xffffffa0dc007824 */ /* 0x010fea00078e02ff */
[----:B-----5:R-:W-:Y:S04]  /*1a830*/  IADD3 R2, -R44, 0x1, R0 ;  /* 0x000000012c027810 */ /* 0x020fe80007ffe100 */
[----:B--2---:R-:W-:Y:S04]  /*1a840*/  IADD3 R2, -R45, R2, R46 ;  /* 0x000000022d027210 */ /* 0x004fe80007ffe12e */
[C---:B------:R-:W-:Y:S02]  /*1a850*/  IADD3 R7, R2.reuse, c[0x0][0x328], RZ ;  /* 0x0000ca0002077a10 */ /* 0x040fe40007ffe0ff */
[----:B------:R-:W-:Y:S02]  /*1a860*/  IADD3 R5, R2, UR4, RZ ;  /* 0x0000000402057c10 */ /* 0x000fe4000fffe0ff */
[----:B-1----:R-:W-:Y:S02]  /*1a870*/  IADD3 R3, R7, R4, RZ ;  /* 0x0000000407037210 */ /* 0x002fe40007ffe0ff */
[----:B------:R-:W-:Y:S01]  /*1a880*/  IADD3 R2, R4, R5, RZ ;  /* 0x0000000504027210 */ /* 0x000fe20007ffe0ff */
[----:B------:R-:W-:-:S05]  /*1a890*/  @!P5 BRA `(.L_x_822) ;  /* 0x000001800000d947 */ /* 0x000fca0003800000 */
[----:B---3--:R-:W-:Y:S01]  /*1a8a0*/  IADD3 R4, -R45, R46, R4 ;  /* 0x0000002e2d047210 */ /* 0x008fe20007ffe104 */
        /* <DEDUP_REMOVED lines=12> */
.L_x_824:
[----:B------:R-:W-:Y:S04]  /*1a970*/  MOV R8, c[0x0][0x32c] ;  /* 0x0000cb0000087a02 */ /* 0x000fe80000000f00 */
[----:B------:R-:W-:Y:S11]  /*1a980*/  ISETP.NE.AND P0, PT, R8, 0x1, PT ;  /* 0x000000010800780c */ /* 0x000ff60003f05270 */
[----:B------:R-:W-:Y:S02]  /*1a990*/  @!UPT UIADD3 URZ, URZ, URZ, URZ ;  /* 0x0000003f3f3ff290 */ /* 0x000fe4000fffe03f */
[----:B------:R-:W-:Y:S05]  /*1a9a0*/  @P0 IMAD.HI.U32 R8, R4, c[0x0][0x330], RZ ;  /* 0x0000cc0004080a27 */ /* 0x000fea00078e00ff */
[----:B------:R-:W-:Y:S02]  /*1a9b0*/  @P0 SHF.R.U32.HI R4, RZ, c[0x0][0x334], R8 ;  /* 0x0000cd00ff040a19 */ /* 0x000fe40000011608 */
.L_x_825:
[----:B------:R-:W-:Y:S05]  /*1a9c0*/  BSYNC B0 ;  /* 0x0000000000007941 */ /* 0x000fea0003800000 */
.L_x_823:
[----:B------:R-:W-:Y:S04]  /*1a9d0*/  IMAD.IADD R8, R0, 0x1, -R44 ;  /* 0x0000000100087824 */ /* 0x000fe800078e0a2c */
[----:B------:R-:W-:Y:S05]  /*1a9e0*/  IMAD R4, R4, c[0x0][0x32c], R8 ;  /* 0x0000cb0004047a24 */ /* 0x000fea00078e0208 */
[----:B------:R-:W-:Y:S02]  /*1a9f0*/  IADD3 R8, R4, c[0x0][0x32c], RZ ;  /* 0x0000cb0004087a10 */ /* 0x000fe40007ffe0ff */
[----:B------:R-:W-:Y:S02]  /*1aa00*/  IMNMX R2, R2, R4, !PT ;  /* 0x0000000402027217 */ /* 0x000fe40007800200 */
[----:B------:R-:W-:Y:S02]  /*1aa10*/  IMNMX R3, R3, R8, PT ;  /* 0x0000000803037217 */ /* 0x000fe40003800200 */
.L_x_822:
[C---:B---3--:R-:W-:Y:S01]  /*1aa20*/  ISETP.GE.AND P0, PT, R0.reuse, 0x2, PT ;  /* 0x000000020000780c */ /* 0x048fe20003f06270 */
        /* <DEDUP_REMOVED lines=107> */
[----:B------:R-:W-:Y:S04]  /*1b0e0*/  ISETP.LT.OR P0, PT, R3, 0x59, P0 ;  /* 0x000000590300780c */ /* 0x000fe80000701670 */
        /* <DEDUP_REMOVED lines=24> */
.L_x_828:
[----:B------:R-:W-:Y:S04]  /*1b270*/  MOV R5, c[0x0][0x32c] ;  /* 0x0000cb0000057a02 */ /* 0x000fe80000000f00 */
[----:B------:R-:W-:Y:S11]  /*1b280*/  ISETP.NE.AND P0, PT, R5, 0x1, PT ;  /* 0x000000010500780c */ /* 0x000ff60003f05270 */
[----:B------:R-:W-:Y:S02]  /*1b290*/  @!UPT UIADD3 URZ, URZ, URZ, URZ ;  /* 0x0000003f3f3ff290 */ /* 0x000fe4000fffe03f */
[----:B------:R-:W-:Y:S05]  /*1b2a0*/  @P0 IMAD.HI.U32 R5, R4, c[0x0][0x330], RZ ;  /* 0x0000cc0004050a27 */ /* 0x000fea00078e00ff */
[----:B------:R-:W-:Y:S02]  /*1b2b0*/  @P0 SHF.R.U32.HI R4, RZ, c[0x0][0x334], R5 ;  /* 0x0000cd00ff040a19 */ /* 0x000fe40000011605 */
.L_x_829:
[----:B------:R-:W-:Y:S05]  /*1b2c0*/  BSYNC B0 ;  /* 0x0000000000007941 */ /* 0x000fea0003800000 */
.L_x_827:
[----:B------:R-:W-:Y:S04]  /*1b2d0*/  IMAD.IADD R0, R0, 0x1, -R44 ;  /* 0x0000000100007824 */ /* 0x000fe800078e0a2c */
[----:B------:R-:W-:Y:S05]  /*1b2e0*/  IMAD R0, R4, c[0x0][0x32c], R0 ;  /* 0x0000cb0004007a24 */ /* 0x000fea00078e0200 */
[----:B------:R-:W-:Y:S02]  /*1b2f0*/  IADD3 R4, R0, c[0x0][0x32c], RZ ;  /* 0x0000cb0000047a10 */ /* 0x000fe40007ffe0ff */
[----:B------:R-:W-:Y:S02]  /*1b300*/  IMNMX R2, R2, R0, !PT ;  /* 0x0000000002027217 */ /* 0x000fe40007800200 */
[----:B------:R-:W-:Y:S02]  /*1b310*/  IMNMX R3, R3, R4, PT ;  /* 0x0000000403037217 */ /* 0x000fe40003800200 */
.L_x_826:
        /* <DEDUP_REMOVED lines=534> */
[----:B------:R-:W-:Y:S01]  /*1d480*/  FADD.FTZ R2, R70, R0 ;  /* 0x0000000046027221 */ /* 0x000fe20000010000 */
[----:B------:R-:W-:Y:S01]  /*1d490*/  IADD3 R0, R220, -0x1, RZ ;  /* 0xffffffffdc007810 */ /* 0x000fe20007ffe0ff */
[----:B------:R-:W-:Y:S02]  /*1d4a0*/  FADD.FTZ R251, R141, R4 ;  /* 0x000000048dfb7221 */ /* 0x000fe40000010000 */
[----:B------:R-:W-:Y:S02]  /*1d4b0*/  FADD.FTZ R252, R69, R2 ;  /* 0x0000000245fc7221 */ /* 0x000fe40000010000 */
[----:B------:R-:W-:Y:S02]  /*1d4c0*/  IMAD.MOV.U32 R220, RZ, RZ, R0 ;  /* 0x000000ffffdc7224 */ /* 0x000fe400078e0000 */
[----:B------:R-:W-:Y:S02]  /*1d4d0*/  IMAD.MOV.U32 R69, RZ, RZ, R68 ;  /* 0x000000ffff457224 */ /* 0x000fe400078e0044 */
[----:B------:R-:W-:Y:S01]  /*1d4e0*/  IMAD.MOV.U32 R70, RZ, RZ, R3 ;  /* 0x000000ffff467224 */ /* 0x000fe200078e0003 */
[----:B------:R-:W-:-:S05]  /*1d4f0*/  @P0 BRA `(.L_x_830) ;  /* 0xffffbd0000000947 */ /* 0x000fca000383ffff */
.L_x_821:
[----:B------:R-:W-:Y:S02]  /*1d500*/  MOV R9, 0x1f ;  /* 0x0000001f00097802 */ /* 0x000fe40000000f00 */
[----:B------:R-:W-:Y:S01]  /*1d510*/  MOV R8, 0xffffffff ;  /* 0xffffffff00087802 */ /* 0x000fe20000000f00 */
[----:B------:R-:W-:Y:S05]  /*1d520*/  BRA.DIV ~URZ, `(.L_x_831) ;  /* 0x000047327f007947 */ /* 0x000fea000b800000 */
[----:B------:R2:W3:Y:S02]  /*1d530*/  SHFL.BFLY PT, R0, R251, 0x2, 0x1f ;  /* 0x0c401f00fb007f89 */ /* 0x0004e400000e0000 */
.L_x_898:
[----:B---3--:R-:W-:Y:S01]  /*1d540*/  FADD.FTZ R0, R0, R251 ;  /* 0x000000fb00007221 */ /* 0x008fe20000010000 */
[----:B------:R-:W-:Y:S05]  /*1d550*/  BRA.DIV ~URZ, `(.L_x_832) ;  /* 0x000047627f007947 */ /* 0x000fea000b800000 */
[----:B------:R-:W3:Y:S04]  /*1d560*/  SHFL.BFLY PT, R2, R252, 0x2, 0x1f ;  /* 0x0c401f00fc027f89 */ /* 0x000ee800000e0000 */
[----:B------:R-:W4:Y:S01]  /*1d570*/  SHFL.BFLY PT, R5, R0, 0x1, 0x1f ;  /* 0x0c201f0000057f89 */ /* 0x000f2200000e0000 */
[----:B-1-3--:R-:W-:-:S02]  /*1d580*/  FADD.FTZ R4, R2, R252 ;  /* 0x000000fc02047221 */ /* 0x00afc40000010000 */
[----:B----4-:R-:W-:-:S03]  /*1d590*/  FADD.FTZ R0, R0, R5 ;  /* 0x0000000500007221 */ /* 0x010fc60000010000 */
[----:B------:R1:W3:Y:S04]  /*1d5a0*/  SHFL.BFLY PT, R6, R4, 0x1, 0x1f ;  /* 0x0c201f0004067f89 */ /* 0x0002e800000e0000 */
.L_x_899:
[----:B------:R-:W-:Y:S01]  /*1d5b0*/  FSETP.NE.FTZ.AND P1, PT, R0, RZ, PT ;  /* 0x000000ff0000720b */ /* 0x000fe20003f35000 */
[----:B-1-3--:R-:W-:Y:S01]  /*1d5c0*/  FADD.FTZ R4, R6, R4 ;  /* 0x0000000406047221 */ /* 0x00afe20000010000 */
[----:B------:R-:W-:Y:S02]  /*1d5d0*/  MOV R2, RZ ;  /* 0x000000ff00027202 */ /* 0x000fe40000000f00 */
[----:B------:R-:W-:Y:S02]  /*1d5e0*/  MOV R27, 0xff800000 ;  /* 0xff800000001b7802 */ /* 0x000fe40000000f00 */
[----:B------:R-:W-:Y:S02]  /*1d5f0*/  FSETP.NE.FTZ.AND P0, PT, R4, RZ, PT ;  /* 0x000000ff0400720b */ /* 0x000fe40003f15000 */
[----:B------:R-:W-:-:S05]  /*1d600*/  MOV R22, 0xff800000 ;  /* 0xff80000000167802 */ /* 0x000fca0000000f00 */
[----:B------:R-:W1:Y:S01]  /*1d610*/  @P1 MUFU.LG2 R5, R0 ;  /* 0x0000000000051308 */ /* 0x000e620000000c00 */
[----:B------:R-:W-:-:S07]  /*1d620*/  @P1 MOV R7, 0x3f317218 ;  /* 0x3f31721800071802 */ /* 0x000fce0000000f00 */
[----:B------:R-:W3:Y:S01]  /*1d630*/  @P1 MUFU.RCP R2, R0 ;  /* 0x0000000000021308 */ /* 0x000ee20000001000 */
[----:B-1----:R-:W-:Y:S02]  /*1d640*/  @P1 FMUL.FTZ R6, R5, 0.69314718246459960938 ;  /* 0x3f31721805061820 */ /* 0x002fe40000410000 */
[----:B------:R-:W-:-:S04]  /*1d650*/  @P1 FMUL.FTZ R5, R7, c[0x0][0x2d0] ;  /* 0x0000b40007051a20 */ /* 0x000fc80000410000 */
[----:B------:R-:W-:Y:S01]  /*1d660*/  @P1 FFMA.FTZ R27, R5, R68, R6 ;  /* 0x00000044051b1223 */ /* 0x000fe20000010006 */
[----:B------:R-:W-:Y:S01]  /*1d670*/  MOV R5, 0x1 ;  /* 0x0000000100057802 */ /* 0x000fe20000000f00 */
[C---:B---3--:R-:W-:Y:S01]  /*1d680*/  FMUL.FTZ R74, R2.reuse, R88 ;  /* 0x00000058024a7220 */ /* 0x048fe20000410000 */
[----:B------:R-:W-:Y:S01]  /*1d690*/  MOV R0, RZ ;  /* 0x000000ff00007202 */ /* 0x000fe20000000f00 */
[C---:B------:R-:W-:Y:S02]  /*1d6a0*/  FMUL.FTZ R75, R2.reuse, R89 ;  /* 0x00000059024b7220 */ /* 0x040fe40000410000 */
        /* <DEDUP_REMOVED lines=32> */
[C---:B-1----:R-:W-:Y:S02]  /*1d8b0*/  FMUL.FTZ R116, R0.reuse, R78 ;  /* 0x0000004e00747220 */ /* 0x042fe40000410000 */
[C---:B------:R-:W-:Y:S02]  /*1d8c0*/  FMUL.FTZ R117, R0.reuse, R79 ;  /* 0x0000004f00757220 */ /* 0x040fe40000410000 */
[----:B------:R-:W-:-:S02]  /*1d8d0*/  FMUL.FTZ R128, R0, R90 ;  /* 0x0000005a00807220 */ /* 0x000fc40000410000 */
[C---:B------:R-:W-:Y:S02]  /*1d8e0*/  FMUL.FTZ R129, R0.reuse, R91 ;  /* 0x0000005b00817220 */ /* 0x040fe40000410000 */
[C---:B------:R-:W-:Y:S02]  /*1d8f0*/  FMUL.FTZ R126, R0.reuse, R94 ;  /* 0x0000005e007e7220 */ /* 0x040fe40000410000 */
[C---:B------:R-:W-:Y:S02]  /*1d900*/  FMUL.FTZ R127, R0.reuse, R95 ;  /* 0x0000005f007f7220 */ /* 0x040fe40000410000 */
[C---:B------:R-:W-:Y:S02]  /*1d910*/  FMUL.FTZ R120, R0.reuse, R98 ;  /* 0x0000006200787220 */ /* 0x040fe40000410000 */
[----:B------:R-:W-:Y:S01]  /*1d920*/  FMUL.FTZ R121, R0, R99 ;  /* 0x0000006300797220 */ /* 0x000fe20000410000 */
[----:B---3--:R-:W-:Y:S01]  /*1d930*/  @P0 MOV R4, 0x3f317218 ;  /* 0x3f31721800040802 */ /* 0x008fe20000000f00 */
[----:B----4-:R-:W-:-:S02]  /*1d940*/  @P0 FMUL.FTZ R2, R2, 0.69314718246459960938 ;  /* 0x3f31721802020820 */ /* 0x010fc40000410000 */
[----:B------:R-:W-:Y:S02]  /*1d950*/  FMUL.FTZ R94, R0, R102 ;  /* 0x00000066005e7220 */ /* 0x000fe40000410000 */
[----:B------:R-:W-:Y:S02]  /*1d960*/  @P0 FMUL.FTZ R4, R4, c[0x0][0x2d0] ;  /* 0x0000b40004040a20 */ /* 0x000fe40000410000 */
[C---:B------:R-:W-:Y:S02]  /*1d970*/  FMUL.FTZ R95, R0.reuse, R103 ;  /* 0x00000067005f7220 */ /* 0x040fe40000410000 */
[C---:B------:R-:W-:Y:S02]  /*1d980*/  FMUL.FTZ R78, R0.reuse, R106 ;  /* 0x0000006a004e7220 */ /* 0x040fe40000410000 */
[C---:B------:R-:W-:Y:S02]  /*1d990*/  FMUL.FTZ R79, R0.reuse, R107 ;  /* 0x0000006b004f7220 */ /* 0x040fe40000410000 */
[----:B------:R-:W-:-:S02]  /*1d9a0*/  FMUL.FTZ R90, R0, R54 ;  /* 0x00000036005a7220 */ /* 0x000fc40000410000 */
[----:B------:R-:W-:Y:S02]  /*1d9b0*/  FMUL.FTZ R91, R0, R55 ;  /* 0x00000037005b7220 */ /* 0x000fe40000410000 */
[--C-:B------:R-:W-:Y:S01]  /*1d9c0*/  @P0 FFMA.FTZ R22, R4, R3, R2.reuse ;  /* 0x0000000304160223 */ /* 0x100fe20000010002 */
[----:B------:R-:W-:Y:S01]  /*1d9d0*/  PRMT R2, R5, 0x7610, R2 ;  /* 0x0000761005027816 */ /* 0x000fe20000000002 */
        /* <DEDUP_REMOVED lines=17> */
[----:B------:R-:W-:Y:S02]  /*1daf0*/  FMUL.FTZ R47, R0, R67 ;  /* 0x00000043002f7220 */ /* 0x000fe40000410000 */
.L_x_754:
[----:B------:R1:W5:Y:S01]  /*1db00*/  LDL R6, [R1+0x20] ;  /* 0x0000200001067983 */ /* 0x0003620000100800 */
[----:B------:R-:W-:Y:S03]  /*1db10*/  BSSY B0, `(.L_x_833) ;  /* 0x0000012000007945 */ /* 0x000fe60003800000 */
[----:B------:R-:W3:Y:S02]  /*1db20*/  S2R R63, SR_TID.X ;  /* 0x00000000003f7919 */ /* 0x000ee40000002100 */
[----:B---3--:R-:W-:-:S13]  /*1db30*/  LOP3.LUT P0, RZ, R63, 0xff, RZ, 0xc0, !PT ;  /* 0x000000ff3fff7812 */ /* 0x008fda000780c0ff */
[----:B------:R-:W-:Y:S05]  /*1db40*/  @P0 BRA `(.L_x_834) ;  /* 0x000000e000000947 */ /* 0x000fea0003800000 */
[----:B-1----:R-:W1:Y:S01]  /*1db50*/  S2R R4, SR_LANEID ;  /* 0x0000000000047919 */ /* 0x002e620000000000 */
[----:B------:R-:W-:Y:S01]  /*1db60*/  VOTEU.ANY UR4, UPT, PT ;  /* 0x0000000000047886 */ /* 0x000fe200038e0100 */
[----:B------:R-:W-:Y:S01]  /*1db70*/  IMAD.MOV.U32 R5, RZ, RZ, c[0x0][0x564] ;  /* 0x00015900ff057624 */ /* 0x000fe200078e00ff */
[----:B------:R-:W1:Y:S08]  /*1db80*/  FLO.U32 R3, UR4 ;  /* 0x0000000400037d00 */ /* 0x000e7000080e0000 */
[----:B------:R-:W3:Y:S01]  /*1db90*/  POPC R0, UR4 ;  /* 0x0000000400007d09 */ /* 0x000ee20008000000 */
[----:B-1----:R-:W-:Y:S01]  /*1dba0*/  ISETP.EQ.U32.AND P0, PT, R3, R4, PT ;  /* 0x000000040300720c */ /* 0x002fe20003f02070 */
[----:B------:R-:W-:-:S12]  /*1dbb0*/  IMAD.MOV.U32 R4, RZ, RZ, c[0x0][0x560] ;  /* 0x00015800ff047624 */ /* 0x000fd800078e00ff */
[----:B---3--:R1:W3:Y:S04]  /*1dbc0*/  @P0 ATOMG.E.ADD.STRONG.GPU PT, R0, [R4.64], R0 ;  /* 0x00000000040009a8 */ /* 0x0082e800081ee1c8 */
[----:B-1----:R-:W1:Y:S04]  /*1dbd0*/  S2R R4, SR_LTMASK ;  /* 0x0000000000047919 */ /* 0x002e680000003900 */
[----:B---3--:R1:W3:Y:S02]  /*1dbe0*/  SHFL.IDX PT, R3, R0, R3, 0x1f ;  /* 0x00001f0300037589 */ /* 0x0082e400000e0000 */
[----:B-1----:R-:W-:-:S06]  /*1dbf0*/  LOP3.LUT R0, R4, UR4, RZ, 0xc0, !PT ;  /* 0x0000000404007c12 */ /* 0x002fcc000f8ec0ff */
[----:B------:R-:W3:Y:S02]  /*1dc00*/  POPC R0, R0 ;  /* 0x0000000000007309 */ /* 0x000ee40000000000 */
[----:B---3-5:R-:W-:-:S05]  /*1dc10*/  IADD3 R6, R3, c[0x0][0xc], R0 ;  /* 0x0000030003067a10 */ /* 0x028fca0007ffe000 */
[----:B------:R1:W-:Y:S02]  /*1dc20*/  STL [R1+0x20], R6 ;  /* 0x0000200601007387 */ /* 0x0003e40000100800 */
.L_x_834:
[----:B-1----:R-:W-:Y:S05]  /*1dc30*/  BSYNC B0 ;  /* 0x0000000000007941 */ /* 0x002fea0003800000 */
.L_x_833:
[----:B------:R-:W-:Y:S01]  /*1dc40*/  PRMT R0, R2, 0x9910, RZ ;  /* 0x0000991002007816 */ /* 0x000fe200000000ff */
[----:B------:R-:W-:Y:S01]  /*1dc50*/  BSSY B1, `(.L_x_835) ;  /* 0x00002b4000017945 */ /* 0x000fe20003800000 */
[----:B------:R-:W-:Y:S01]  /*1dc60*/  SHF.R.S32.HI R4, RZ, 0x1f, R63 ;  /* 0x0000001fff047819 */ /* 0x000fe2000001143f */
[----:B-----5:R-:W-:Y:S01]  /*1dc70*/  IMAD.MOV.U32 R62, RZ, RZ, R6 ;  /* 0x000000ffff3e7224 */ /* 0x020fe200078e0006 */
[----:B------:R-:W-:Y:S02]  /*1dc80*/  ISETP.NE.AND P0, PT, R0, RZ, PT ;  /* 0x000000ff0000720c */ /* 0x000fe40003f05270 */
[----:B------:R-:W-:Y:S02]  /*1dc90*/  LEA.HI R2, R4, R63, RZ, 0x3 ;  /* 0x0000003f04027211 */ /* 0x000fe400078f18ff */
[----:B------:R-:W-:Y:S02]  /*1dca0*/  IADD3 R14, R72, 0x40, RZ ;  /* 0x00000040480e7810 */ /* 0x000fe40007ffe0ff */
[----:B------:R-:W-:-:S02]  /*1dcb0*/  LOP3.LUT R0, R2, 0xfffffff8, RZ, 0xc0, !PT ;  /* 0xfffffff802007812 */ /* 0x000fc400078ec0ff */
[----:B------:R-:W-:Y:S02]  /*1dcc0*/  SHF.R.S32.HI R48, RZ, 0x1f, R72 ;  /* 0x0000001fff307819 */ /* 0x000fe40000011448 */
[----:B------:R-:W-:Y:S01]  /*1dcd0*/  SHF.R.S32.HI R49, RZ, 0x1f, R14 ;  /* 0x0000001fff317819 */ /* 0x000fe2000001140e */
[----:B------:R-:W-:Y:S01]  /*1dce0*/  IMAD.IADD R23, R63, 0x1, -R0 ;  /* 0x000000013f177824 */ /* 0x000fe200078e0a00 */
[----:B------:R-:W-:Y:S01]  /*1dcf0*/  SHF.R.S32.HI R50, RZ, 0x3, R2 ;  /* 0x00000003ff327819 */ /* 0x000fe20000011402 */
[----:B------:R-:W-:Y:S05]  /*1dd00*/  @!P0 BRA `(.L_x_836) ;  /* 0x00001f6000008947 */ /* 0x000fea0003800000 */
[----:B------:R-:W3:Y:S04]  /*1dd10*/  LDL R13, [R1+0x38] ;  /* 0x00003800010d7983 */ /* 0x000ee80000100800 */
[----:B------:R-:W4:Y:S04]  /*1dd20*/  LDL R10, [R1+0x40] ;  /* 0x00004000010a7983 */ /* 0x000f280000100800 */
[----:B--2---:R-:W2:Y:S04]  /*1dd30*/  LDL R12, [R1+0x3c] ;  /* 0x00003c00010c7983 */ /* 0x004ea80000100800 */
[----:B------:R-:W2:Y:S04]  /*1dd40*/  LDL R9, [R1+0x50] ;  /* 0x0000500001097983 */ /* 0x000ea80000100800 */
[----:B------:R-:W2:Y:S04]  /*1dd50*/  LDL R8, [R1+0x48] ;  /* 0x0000480001087983 */ /* 0x000ea80000100800 */
[----:B------:R-:W2:Y:S04]  /*1dd60*/  LDL R7, [R1+0x4c] ;  /* 0x00004c0001077983 */ /* 0x000ea80000100800 */
[----:B------:R-:W2:Y:S04]  /*1dd70*/  LDL R11, [R1+0x44] ;  /* 0x00004400010b7983 */ /* 0x000ea80000100800 */
[----:B------:R-:W2:Y:S01]  /*1dd80*/  LDL R6, [R1+0x2c] ;  /* 0x00002c0001067983 */ /* 0x000ea20000100800 */
[CC--:B------:R-:W-:Y:S01]  /*1dd90*/  LEA.HI R3, R4.reuse, R63.reuse, RZ, 0x2 ;  /* 0x0000003f04037211 */ /* 0x0c0fe200078f10ff */
[----:B------:R-:W-:Y:S01]  /*1dda0*/  WARPSYNC 0xffffffff ;  /* 0xffffffff00007948 */ /* 0x000fe20003800000 */
[----:B------:R-:W-:-:S02]  /*1ddb0*/  LEA.HI R25, R4, R63, RZ, 0x5 ;  /* 0x0000003f04197211 */ /* 0x000fc400078f28ff */
[--C-:B------:R-:W-:Y:S02]  /*1ddc0*/  SHF.R.S32.HI R2, RZ, 0x2, R3.reuse ;  /* 0x00000002ff027819 */ /* 0x100fe40000011403 */
[----:B------:R-:W-:Y:S02]  /*1ddd0*/  SHF.R.S32.HI R0, RZ, 0x1f, R3 ;  /* 0x0000001fff007819 */ /* 0x000fe40000011403 */
[----:B------:R-:W-:Y:S02]  /*1dde0*/  SHF.R.S32.HI R24, RZ, 0x5, R25 ;  /* 0x00000005ff187819 */ /* 0x000fe40000011419 */
[----:B------:R-:W-:Y:S02]  /*1ddf0*/  LEA.HI R0, R0, R2, RZ, 0x3 ;  /* 0x0000000200007211 */ /* 0x000fe400078f18ff */
[----:B------:R-:W-:Y:S02]  /*1de00*/  F2FP.BF16.PACK_AB R4, R121, R120 ;  /* 0x000000787904723e */ /* 0x000fe400000010ff */
        /* <DEDUP_REMOVED lines=19> */
[----:B------:R-:W-:-:S02]  /*1df40*/  ISETP.NE.U32.AND P0, PT, RZ, c[0x0][0x508], PT ;  /* 0x00014200ff007a0c */ /* 0x000fc40003f05070 */
[----:B------:R-:W-:Y:S02]  /*1df50*/  ISETP.NE.U32.AND P2, PT, RZ, c[0x0][0x500], PT ;  /* 0x00014000ff007a0c */ /* 0x000fe40003f45070 */
[----:B------:R-:W-:Y:S02]  /*1df60*/  ISETP.NE.AND.EX P1, PT, RZ, c[0x0][0x50c], PT, P0 ;  /* 0x00014300ff007a0c */ /* 0x000fe40003f25300 */
[----:B------:R-:W-:Y:S01]  /*1df70*/  ISETP.NE.AND.EX P2, PT, RZ, c[0x0][0x504], PT, P2 ;  /* 0x00014100ff007a0c */ /* 0x000fe20003f45320 */
[----:B------:R-:W-:Y:S01]  /*1df80*/  IMAD.MOV.U32 R15, RZ, RZ, c[0x0][0x388] ;  /* 0x0000e200ff0f7624 */ /* 0x000fe200078e00ff */
[----:B---3--:R1:W-:Y:S04]  /*1df90*/  STS [R13], R3 ;  /* 0x000000030d007388 */ /* 0x0083e80000000800 */
[----:B------:R3:W-:Y:S04]  /*1dfa0*/  STS [R13+0x400], R0 ;  /* 0x000400000d007388 */ /* 0x0007e80000000800 */
[----:B----4-:R4:W-:Y:S01]  /*1dfb0*/  STS [R10+0x80], R2 ;  /* 0x000080020a007388 */ /* 0x0109e20000000800 */
[----:B-1----:R-:W-:-:S02]  /*1dfc0*/  F2FP.BF16.PACK_AB R3, R61, R60 ;  /* 0x0000003c3d03723e */ /* 0x002fc400000010ff */
[----:B---3--:R-:W-:-:S03]  /*1dfd0*/  F2FP.BF16.PACK_AB R0, R75, R74 ;  /* 0x0000004a4b00723e */ /* 0x008fc600000010ff */
[----:B------:R1:W-:Y:S01]  /*1dfe0*/  STS [R10+0x480], R3 ;  /* 0x000480030a007388 */ /* 0x0003e20000000800 */
[----:B----4-:R-:W-:-:S03]  /*1dff0*/  F2FP.BF16.PACK_AB R2, R129, R128 ;  /* 0x000000808102723e */ /* 0x010fc600000010ff */
[----:B--2---:R2:W-:Y:S04]  /*1e000*/  STS [R12], R0 ;  /* 0x000000000c007388 */ /* 0x0045e80000000800 */
[----:B------:R3:W-:Y:S01]  /*1e010*/  STS [R12+0x400], R2 ;  /* 0x000400020c007388 */ /* 0x0007e20000000800 */
[----:B-1----:R-:W-:Y:S02]  /*1e020*/  F2FP.BF16.PACK_AB R3, R77, R76 ;  /* 0x0000004c4d03723e */ /* 0x002fe400000010ff */
[----:B--2---:R-:W-:-:S03]  /*1e030*/  F2FP.BF16.PACK_AB R0, R127, R126 ;  /* 0x0000007e7f00723e */ /* 0x004fc600000010ff */
[----:B------:R1:W-:Y:S01]  /*1e040*/  STS [R9+0x80], R3 ;  /* 0x0000800309007388 */ /* 0x0003e20000000800 */
[----:B---3--:R-:W-:-:S03]  /*1e050*/  F2FP.BF16.PACK_AB R2, R81, R80 ;  /* 0x000000505102723e */ /* 0x008fc600000010ff */
[----:B------:R2:W-:Y:S04]  /*1e060*/  STS [R9+0x480], R0 ;  /* 0x0004800009007388 */ /* 0x0005e80000000800 */
[----:B------:R3:W-:Y:S04]  /*1e070*/  STS [R8], R2 ;  /* 0x0000000208007388 */ /* 0x0007e80000000800 */
[----:B------:R4:W-:Y:S01]  /*1e080*/  STS [R8+0x400], R4 ;  /* 0x0004000408007388 */ /* 0x0009e20000000800 */
[----:B-1----:R-:W-:Y:S02]  /*1e090*/  F2FP.BF16.PACK_AB R3, R95, R94 ;  /* 0x0000005e5f03723e */ /* 0x002fe400000010ff */
[----:B--2---:R-:W-:-:S02]  /*1e0a0*/  F2FP.BF16.PACK_AB R0, R85, R84 ;  /* 0x000000545500723e */ /* 0x004fc400000010ff */
[----:B---3--:R-:W-:-:S03]  /*1e0b0*/  F2FP.BF16.PACK_AB R2, R79, R78 ;  /* 0x0000004e4f02723e */ /* 0x008fc600000010ff */
[----:B------:R1:W-:Y:S01]  /*1e0c0*/  STS [R7+0x80], R0 ;  /* 0x0000800007007388 */ /* 0x0003e20000000800 */
[----:B----4-:R-:W-:-:S03]  /*1e0d0*/  F2FP.BF16.PACK_AB R4, R89, R88 ;  /* 0x000000585904723e */ /* 0x010fc600000010ff */
[----:B------:R2:W-:Y:S04]  /*1e0e0*/  STS [R7+0x480], R3 ;  /* 0x0004800307007388 */ /* 0x0005e80000000800 */
[----:B------:R3:W-:Y:S04]  /*1e0f0*/  STS [R11], R4 ;  /* 0x000000040b007388 */ /* 0x0007e80000000800 */
[----:B------:R4:W-:Y:S01]  /*1e100*/  STS [R11+0x400], R2 ;  /* 0x000400020b007388 */ /* 0x0009e20000000800 */
[----:B-1----:R-:W-:Y:S02]  /*1e110*/  F2FP.BF16.PACK_AB R0, R105, R104 ;  /* 0x000000686900723e */ /* 0x002fe400000010ff */
[----:B--2---:R-:W-:-:S03]  /*1e120*/  F2FP.BF16.PACK_AB R3, R93, R92 ;  /* 0x0000005c5d03723e */ /* 0x004fc600000010ff */
[----:B------:R1:W-:Y:S01]  /*1e130*/  STS [R5+0x4080], R0 ;  /* 0x0040800005007388 */ /* 0x0003e20000000800 */
[----:B---3--:R-:W-:Y:S02]  /*1e140*/  F2FP.BF16.PACK_AB R4, R53, R52 ;  /* 0x000000343504723e */ /* 0x008fe400000010ff */
[----:B----4-:R-:W-:-:S03]  /*1e150*/  F2FP.BF16.PACK_AB R2, R107, R106 ;  /* 0x0000006a6b02723e */ /* 0x010fc600000010ff */
[----:B------:R2:W-:Y:S04]  /*1e160*/  STS [R5+0x4480], R4 ;  /* 0x0044800405007388 */ /* 0x0005e80000000800 */
[----:B------:R3:W-:Y:S04]  /*1e170*/  STS [R13+0x4000], R3 ;  /* 0x004000030d007388 */ /* 0x0007e80000000800 */
[----:B------:R4:W-:Y:S01]  /*1e180*/  STS [R13+0x4400], R2 ;  /* 0x004400020d007388 */ /* 0x0009e20000000800 */
[----:B-1----:R-:W-:-:S05]  /*1e190*/  F2FP.BF16.PACK_AB R0, R97, R96 ;  /* 0x000000606100723e */ /* 0x002fca00000010ff */
[----:B------:R1:W-:Y:S01]  /*1e1a0*/  STS [R10+0x4080], R0 ;  /* 0x004080000a007388 */ /* 0x0003e20000000800 */
[----:B--2---:R-:W-:Y:S02]  /*1e1b0*/  F2FP.BF16.PACK_AB R4, R103, R102 ;  /* 0x000000666704723e */ /* 0x004fe400000010ff */
[----:B------:R-:W-:Y:S02]  /*1e1c0*/  F2FP.BF16.PACK_AB R5, R101, R100 ;  /* 0x000000646505723e */ /* 0x000fe400000010ff */
[----:B---3--:R-:W-:Y:S01]  /*1e1d0*/  F2FP.BF16.PACK_AB R3, R99, R98 ;  /* 0x000000626303723e */ /* 0x008fe200000010ff */
[----:B------:R2:W-:Y:S01]  /*1e1e0*/  STS [R10+0x4480], R4 ;  /* 0x004480040a007388 */ /* 0x0005e20000000800 */
[----:B----4-:R-:W-:-:S03]  /*1e1f0*/  F2FP.BF16.PACK_AB R2, R113, R112 ;  /* 0x000000707102723e */ /* 0x010fc600000010ff */
[----:B------:R-:W-:Y:S04]  /*1e200*/  STS [R12+0x4000], R5 ;  /* 0x004000050c007388 */ /* 0x000fe80000000800 */
[----:B------:R3:W-:Y:S04]  /*1e210*/  STS [R12+0x4400], R3 ;  /* 0x004400030c007388 */ /* 0x0007e80000000800 */
[----:B------:R4:W-:Y:S01]  /*1e220*/  STS [R9+0x4080], R2 ;  /* 0x0040800209007388 */ /* 0x0009e20000000800 */
[----:B-1----:R-:W-:-:S05]  /*1e230*/  F2FP.BF16.PACK_AB R0, R91, R90 ;  /* 0x0000005a5b00723e */ /* 0x002fca00000010ff */
[----:B------:R1:W-:Y:S01]  /*1e240*/  STS [R9+0x4480], R0 ;  /* 0x0044800009007388 */ /* 0x0003e20000000800 */
[----:B--2---:R-:W-:-:S03]  /*1e250*/  F2FP.BF16.PACK_AB R4, R109, R108 ;  /* 0x0000006c6d04723e */ /* 0x004fc600000010ff */
[----:B------:R-:W2:Y:S04]  /*1e260*/  LDL.LU R10, [R1+0x28] ;  /* 0x00002800010a7983 */ /* 0x000ea80000300800 */
[----:B------:R1:W-:Y:S01]  /*1e270*/  STS [R8+0x4000], R4 ;  /* 0x0040000408007388 */ /* 0x0003e20000000800 */
[----:B---3--:R-:W-:Y:S02]  /*1e280*/  F2FP.BF16.PACK_AB R3, R59, R58 ;  /* 0x0000003a3b03723e */ /* 0x008fe400000010ff */
[----:B----4-:R-:W-:-:S03]  /*1e290*/  F2FP.BF16.PACK_AB R2, R57, R56 ;  /* 0x000000383902723e */ /* 0x010fc600000010ff */
[----:B------:R-:W-:Y:S04]  /*1e2a0*/  STS [R8+0x4400], R3 ;  /* 0x0044000308007388 */ /* 0x000fe80000000800 */
[----:B------:R3:W-:Y:S01]  /*1e2b0*/  STS [R7+0x4080], R2 ;  /* 0x0040800207007388 */ /* 0x0007e20000000800 */
[----:B-1----:R-:W-:-:S05]  /*1e2c0*/  F2FP.BF16.PACK_AB R0, R55, R54 ;  /* 0x000000363700723e */ /* 0x002fca00000010ff */
[----:B------:R1:W-:Y:S01]  /*1e2d0*/  STS [R7+0x4480], R0 ;  /* 0x0044800007007388 */ /* 0x0003e20000000800 */
[----:B------:R-:W-:-:S05]  /*1e2e0*/  F2FP.BF16.PACK_AB R4, R45, R44 ;  /* 0x0000002c2d04723e */ /* 0x000fca00000010ff */
[----:B------:R4:W-:Y:S01]  /*1e2f0*/  STS [R11+0x4000], R4 ;  /* 0x004000040b007388 */ /* 0x0009e20000000800 */
[----:B---3--:R-:W-:-:S04]  /*1e300*/  IMAD.MOV.U32 R2, RZ, RZ, 0x4 ;  /* 0x00000004ff027424 */ /* 0x008fc800078e00ff */
[----:B------:R-:W-:-:S04]  /*1e310*/  @P1 IMAD.WIDE R8, R6, R2, c[0x0][0x508] ;  /* 0x0001420006081625 */ /* 0x000fc800078e0202 */
[----:B------:R-:W-:Y:S01]  /*1e320*/  IMAD.WIDE R2, R6, R2, c[0x0][0x500] ;  /* 0x0001400006027625 */ /* 0x000fe200078e0202 */
[----:B-1----:R-:W-:-:S03]  /*1e330*/  F2FP.BF16.PACK_AB R0, R47, R46 ;  /* 0x0000002e2f00723e */ /* 0x002fc600000010ff */
[----:B------:R-:W-:Y:S02]  /*1e340*/  IMAD.MOV.U32 R7, RZ, RZ, RZ ;  /* 0x000000ffff077224 */ /* 0x000fe400078e00ff */
[----:B------:R1:W-:Y:S04]  /*1e350*/  STS [R11+0x4400], R0 ;  /* 0x004400000b007388 */ /* 0x0003e80000000800 */
[----:B------:R-:W-:Y:S06]  /*1e360*/  BAR.SYNC.DEFER_BLOCKING 0x1, 0x100 ;  /* 0x0044000000007b1d */ /* 0x000fec0000010000 */
[----:B------:R1:W5:Y:S04]  /*1e370*/  @P1 LDG.E R15, [R8.64] ;  /* 0x00000008080f1981 */ /* 0x000368000c1e1900 */
[----:B------:R1:W5:Y:S01]  /*1e380*/  @P2 LDG.E R7, [R2.64] ;  /* 0x0000000802072981 */ /* 0x000362000c1e1900 */
[----:B--2---:R-:W-:-:S04]  /*1e390*/  ISETP.NE.AND P0, PT, R10, RZ, PT ;  /* 0x000000ff0a00720c */ /* 0x004fc80003f05270 */
[----:B----4-:R-:W-:Y:S01]  /*1e3a0*/  SEL R4, R10, c[0x0][0x3d4], P0 ;  /* 0x0000f5000a047a07 */ /* 0x010fe20000000000 */
[----:B------:R-:W-:Y:S05]  /*1e3b0*/  @P1 BRA `(.L_x_837) ;  /* 0x0000004000001947 */ /* 0x000fea0003800000 */
[----:B-1----:R-:W-:Y:S05]  /*1e3c0*/  @!P2 BRA `(.L_x_837) ;  /* 0x000000300000a947 */ /* 0x002fea0003800000 */
[----:B------:R1:W2:Y:S04]  /*1e3d0*/  LDG.E R0, [R2.64] ;  /* 0x0000000802007981 */ /* 0x0002a8000c1e1900 */
[----:B-1----:R-:W2:Y:S02]  /*1e3e0*/  LDG.E R2, [R2.64+0x4] ;  /* 0x0000040802027981 */ /* 0x002ea4000c1e1900 */
[----:B--2--5:R-:W-:Y:S02]  /*1e3f0*/  IADD3 R15, -R0, R2, RZ ;  /* 0x00000002000f7210 */ /* 0x024fe40007ffe1ff */
.L_x_837:
[----:B-1----:R-:W2:Y:S04]  /*1e400*/  LDL R2, [R1+0x1c] ;  /* 0x00001c0001027983 */ /* 0x002ea80000100800 */
[----:B------:R-:W2:Y:S04]  /*1e410*/  LDL R66, [R1+0x14] ;  /* 0x0000140001427983 */ /* 0x000ea80000100800 */
[----:B------:R-:W3:Y:S04]  /*1e420*/  LDL R26, [R1+0x30] ;  /* 0x00003000011a7983 */ /* 0x000ee80000100800 */
[----:B------:R-:W4:Y:S01]  /*1e430*/  LDL R11, [R1+0x34] ;  /* 0x00003400010b7983 */ /* 0x000f220000100800 */
[----:B------:R-:W-:Y:S01]  /*1e440*/  IMAD.MOV.U32 R9, RZ, RZ, 0x368 ;  /* 0x00000368ff097424 */ /* 0x000fe200078e00ff */
[----:B------:R-:W-:-:S04]  /*1e450*/  ISETP.GT.AND P2, PT, R4, 0x1, PT ;  /* 0x000000010400780c */ /* 0x000fc80003f44270 */
[----:B------:R-:W-:-:S04]  /*1e460*/  SEL R9, R9, 0x328, P2 ;  /* 0x0000032809097807 */ /* 0x000fc80001000000 */
[----:B------:R-:W1:Y:S08]  /*1e470*/  LDC.64 R4, c[0x0][R9+0x170] ;  /* 0x00005c0009047b82 */ /* 0x000e700000000a00 */
[----:B------:R-:W3:Y:S08]  /*1e480*/  LDC.64 R16, c[0x0][R9+0x168] ;  /* 0x00005a0009107b82 */ /* 0x000ef00000000a00 */
[----:B------:R1:W1:Y:S01]  /*1e490*/  LDC.64 R18, c[0x0][R9+0x178] ;  /* 0x00005e0009127b82 */ /* 0x0002620000000a00 */
[----:B------:R-:W-:-:S07]  /*1e4a0*/  ISETP.NE.U32.AND P0, PT, RZ, c[0x0][0x500], PT ;  /* 0x00014000ff007a0c */ /* 0x000fce0003f05070 */
[----:B------:R1:W1:Y:S01]  /*1e4b0*/  LDC.64 R20, c[0x0][R9+0x160] ;  /* 0x0000580009147b82 */ /* 0x0002620000000a00 */
[----:B------:R-:W-:Y:S01]  /*1e4c0*/  IMAD.MOV.U32 R0, RZ, RZ, c[0x0][0x4e8] ;  /* 0x00013a00ff007624 */ /* 0x000fe200078e00ff */
[----:B------:R-:W-:-:S04]  /*1e4d0*/  ISETP.NE.AND.EX P0, PT, RZ, c[0x0][0x504], PT, P0 ;  /* 0x00014100ff007a0c */ /* 0x000fc80003f05300 */
[----:B------:R-:W-:Y:S02]  /*1e4e0*/  ISETP.NE.AND P3, PT, R0, 0x1, PT ;  /* 0x000000010000780c */ /* 0x000fe40003f65270 */
[----:B------:R-:W-:Y:S02]  /*1e4f0*/  SHF.R.S32.HI R0, RZ, 0x1f, R6 ;  /* 0x0000001fff007819 */ /* 0x000fe40000011406 */
[----:B------:R-:W-:Y:S01]  /*1e500*/  SEL R8, R6, RZ, !P0 ;  /* 0x000000ff06087207 */ /* 0x000fe20004000000 */
[----:B--2---:R-:W-:Y:S01]  /*1e510*/  IMAD.IADD R12, R2, 0x1, R66 ;  /* 0x00000001020c7824 */ /* 0x004fe200078e0242 */
[----:B------:R-:W-:-:S03]  /*1e520*/  SEL R2, R0, RZ, !P0 ;  /* 0x000000ff00027207 */ /* 0x000fc60004000000 */
[----:B-1----:R-:W-:-:S04]  /*1e530*/  IMAD R0, R5, R8, RZ ;  /* 0x0000000805007224 */ /* 0x002fc800078e02ff */
[----:B------:R-:W-:Y:S02]  /*1e540*/  IMAD R10, R4, R2, R0 ;  /* 0x00000002040a7224 */ /* 0x000fe400078e0200 */
[----:B------:R-:W-:-:S04]  /*1e550*/  @P3 IMAD.HI.U32 R0, R12, c[0x0][0x4ec], RZ ;  /* 0x00013b000c003a27 */ /* 0x000fc800078e00ff */
[----:B------:R-:W-:-:S04]  /*1e560*/  IMAD.WIDE.U32 R2, R4, R8, RZ ;  /* 0x0000000804027225 */ /* 0x000fc800078e00ff */
[----:B------:R-:W-:Y:S01]  /*1e570*/  IMAD.MOV.U32 R6, RZ, RZ, R12 ;  /* 0x000000ffff067224 */ /* 0x000fe200078e000c */
[----:B------:R-:W-:Y:S01]  /*1e580*/  @P3 SHF.R.U32.HI R6, RZ, c[0x0][0x4f0], R0 ;  /* 0x00013c00ff063a19 */ /* 0x000fe20000011600 */
[----:B---3--:R-:W-:Y:S01]  /*1e590*/  IMAD.WIDE.U32 R4, R16, R26, RZ ;  /* 0x0000001a10047225 */ /* 0x008fe200078e00ff */
[----:B----4-:R-:W-:-:S03]  /*1e5a0*/  SEL R0, R11, RZ, P2 ;  /* 0x000000ff0b007207 */ /* 0x010fc60001000000 */
[----:B------:R-:W-:Y:S01]  /*1e5b0*/  IMAD R9, R17, R26, RZ ;  /* 0x0000001a11097224 */ /* 0x000fe200078e02ff */
[--C-:B-----5:R-:W-:Y:S01]  /*1e5c0*/  IADD3 R13, P1, P0, R2, R4, R7.reuse ;  /* 0x00000004020d7210 */ /* 0x120fe2000783e007 */
[----:B------:R-:W-:Y:S01]  /*1e5d0*/  IMAD.IADD R10, R3, 0x1, R10 ;  /* 0x00000001030a7824 */ /* 0x000fe200078e020a */
[----:B------:R-:W-:Y:S01]  /*1e5e0*/  SHF.R.S32.HI R11, RZ, 0x1f, R7 ;  /* 0x0000001fff0b7819 */ /* 0x000fe20000011407 */
[----:B------:R-:W-:Y:S02]  /*1e5f0*/  IMAD.IADD R4, R5, 0x1, R9 ;  /* 0x0000000105047824 */ /* 0x000fe400078e0209 */
        /* <DEDUP_REMOVED lines=10> */
[----:B------:R-:W-:Y:S02]  /*1e6a0*/  SHF.R.S32.HI R5, RZ, 0x1f, R0 ;  /* 0x0000001fff057819 */ /* 0x000fe40000011400 */
[----:B------:R-:W-:Y:S01]  /*1e6b0*/  LOP3.LUT R6, R25, 0xffffffe0, RZ, 0xc0, !PT ;  /* 0xffffffe019067812 */ /* 0x000fe200078ec0ff */
[----:B------:R-:W-:-:S04]  /*1e6c0*/  IMAD.WIDE.U32 R2, R20, R0, R2 ;  /* 0x0000000014027225 */ /* 0x000fc800078e0002 */
[----:B------:R-:W-:Y:S02]  /*1e6d0*/  IMAD.MOV.U32 R0, RZ, RZ, c[0x0][0x4a8] ;  /* 0x00012a00ff007624 */ /* 0x000fe400078e00ff */
[----:B------:R-:W-:Y:S01]  /*1e6e0*/  IMAD R5, R20, R5, R4 ;  /* 0x0000000514057224 */ /* 0x000fe200078e0204 */
[----:B------:R-:W-:Y:S01]  /*1e6f0*/  SHF.R.S32.HI R4, RZ, 0x1f, R25 ;  /* 0x0000001fff047819 */ /* 0x000fe20000011419 */
[----:B------:R-:W-:Y:S01]  /*1e700*/  IMAD.IADD R6, R63, 0x1, -R6 ;  /* 0x000000013f067824 */ /* 0x000fe200078e0a06 */
[----:B------:R-:W-:Y:S01]  /*1e710*/  SEL R0, R0, c[0x0][0x450], P2 ;  /* 0x0001140000007a07 */ /* 0x000fe20001000000 */
[----:B------:R-:W-:Y:S01]  /*1e720*/  IMAD.MOV.U32 R9, RZ, RZ, c[0x0][0x4ac] ;  /* 0x00012b00ff097624 */ /* 0x000fe200078e00ff */
[----:B------:R-:W-:Y:S01]  /*1e730*/  LEA.HI R4, R4, R24, RZ, 0x3 ;  /* 0x0000001804047211 */ /* 0x000fe200078f18ff */
[----:B------:R-:W-:Y:S01]  /*1e740*/  IMAD.IADD R3, R3, 0x1, R5 ;  /* 0x0000000103037824 */ /* 0x000fe200078e0205 */
[----:B------:R-:W-:Y:S02]  /*1e750*/  SHF.R.S32.HI R10, RZ, 0x1f, R6 ;  /* 0x0000001fff0a7819 */ /* 0x000fe40000011406 */
[----:B------:R-:W-:-:S02]  /*1e760*/  SEL R9, R9, c[0x0][0x454], P2 ;  /* 0x0001150009097a07 */ /* 0x000fc40001000000 */
[----:B------:R-:W-:Y:S02]  /*1e770*/  LEA R0, P0, R2, R0, 0x2 ;  /* 0x0000000002007211 */ /* 0x000fe400078010ff */
[----:B------:R-:W-:Y:S02]  /*1e780*/  LOP3.LUT R5, R4, 0xffffff8, RZ, 0xc0, !PT ;  /* 0x0ffffff804057812 */ /* 0x000fe400078ec0ff */
[----:B------:R-:W-:Y:S02]  /*1e790*/  LEA.HI R4, R10, R6, RZ, 0x2 ;  /* 0x000000060a047211 */ /* 0x000fe400078f10ff */
[----:B------:R-:W-:Y:S01]  /*1e7a0*/  LEA.HI.X R3, R2, R9, R3, 0x2, P0 ;  /* 0x0000000902037211 */ /* 0x000fe200000f1403 */
[----:B------:R-:W-:Y:S01]  /*1e7b0*/  IMAD.IADD R10, R24, 0x1, -R5 ;  /* 0x00000001180a7824 */ /* 0x000fe200078e0a05 */
[----:B------:R-:W-:Y:S01]  /*1e7c0*/  SHF.R.S32.HI R9, RZ, 0x2, R4 ;  /* 0x00000002ff097819 */ /* 0x000fe20000011404 */
[----:B------:R-:W-:Y:S04]  /*1e7d0*/  SHFL.IDX PT, R2, R0, 0x1, 0x1c1f ;  /* 0x003c1f0000027f89 */ /* 0x000fe800000e0000 */
[----:B------:R1:W-:Y:S04]  /*1e7e0*/  SHFL.IDX PT, R4, R0, RZ, 0x1c1f ;  /* 0x001c1fff00047589 */ /* 0x0003e800000e0000 */
[----:B------:R-:W2:Y:S01]  /*1e7f0*/  SHFL.IDX PT, R5, R3, RZ, 0x1c1f ;  /* 0x001c1fff03057589 */ /* 0x000ea200000e0000 */
[----:B------:R-:W-:-:S03]  /*1e800*/  LOP3.LUT P0, RZ, R6, 0x3, RZ, 0xc0, !PT ;  /* 0x0000000306ff7812 */ /* 0x000fc6000780c0ff */
[----:B------:R-:W3:Y:S01]  /*1e810*/  SHFL.IDX PT, R3, R3, 0x1, 0x1c1f ;  /* 0x003c1f0003037f89 */ /* 0x000ee200000e0000 */
[----:B-1----:R-:W-:Y:S02]  /*1e820*/  IMAD R0, R10, 0x10, R9 ;  /* 0x000000100a007824 */ /* 0x002fe400078e0209 */
[----:B------:R-:W-:Y:S02]  /*1e830*/  IMAD R10, R15, c[0x0][0x4e8], RZ ;  /* 0x00013a000f0a7a24 */ /* 0x000fe400078e02ff */
[----:B------:R-:W-:-:S05]  /*1e840*/  IMAD.IADD R0, R0, 0x1, R66 ;  /* 0x0000000100007824 */ /* 0x000fca00078e0242 */
[C---:B------:R-:W-:Y:S02]  /*1e850*/  IADD3 R6, R0.reuse, 0x8, RZ ;  /* 0x0000000800067810 */ /* 0x040fe40007ffe0ff */
[-C--:B------:R-:W-:Y:S02]  /*1e860*/  ISETP.GE.OR P1, PT, R0, R10.reuse, P0 ;  /* 0x0000000a0000720c */ /* 0x080fe40000726670 */
[----:B------:R-:W-:-:S11]  /*1e870*/  ISETP.GE.OR P0, PT, R6, R10, P0 ;  /* 0x0000000a0600720c */ /* 0x000fd60000706670 */
[----:B--2---:R1:W-:Y:S01]  /*1e880*/  @!P1 ST.E [R4.64], R27 ;  /* 0x0000001b04009985 */ /* 0x0043e2000c101908 */
        /* <DEDUP_REMOVED lines=10> */
[----:B------:R-:W-:Y:S01]  /*1e930*/  IADD3 R4, R66, R4, RZ ;  /* 0x0000000442047210 */ /* 0x000fe20007ffe0ff */
[----:B------:R-:W-:-:S02]  /*1e940*/  IMAD R7, R7, c[0x0][0x3a4], R0 ;  /* 0x0000e90007077a24 */ /* 0x000fc400078e0200 */
[----:B------:R1:W3:Y:S01]  /*1e950*/  LDS.128 R28, [R219+0x1080] ;  /* 0x00108000db1c7984 */ /* 0x0002e20000000c00 */
[----:B------:R-:W-:Y:S01]  /*1e960*/  IMAD R5, R5, c[0x0][0x3f0], RZ ;  /* 0x0000fc0005057a24 */ /* 0x000fe200078e02ff */
[----:B------:R-:W-:Y:S01]  /*1e970*/  MOV R0, R4 ;  /* 0x0000000400007202 */ /* 0x000fe20000000f00 */
[----:B------:R-:W-:Y:S01]  /*1e980*/  @P3 IMAD.HI.U32 R6, R4, c[0x0][0x4ec], RZ ;  /* 0x00013b0004063a27 */ /* 0x000fe200078e00ff */
[----:B------:R-:W-:Y:S01]  /*1e990*/  IADD3 R3, R3, R7, RZ ;  /* 0x0000000703037210 */ /* 0x000fe20007ffe0ff */
[----:B------:R1:W4:Y:S02]  /*1e9a0*/  LDS.128 R36, [R219+0x2080] ;  /* 0x00208000db247984 */ /* 0x0003240000000c00 */
[----:B------:R-:W-:Y:S01]  /*1e9b0*/  IMAD R7, R8, c[0x0][0x3f4], R5 ;  /* 0x0000fd0008077a24 */ /* 0x000fe200078e0205 */
[----:B------:R-:W-:Y:S01]  /*1e9c0*/  @P3 SHF.R.U32.HI R0, RZ, c[0x0][0x4f0], R6 ;  /* 0x00013c00ff003a19 */ /* 0x000fe20000011606 */
[C---:B------:R-:W-:Y:S01]  /*1e9d0*/  IMAD.WIDE.U32 R2, R26.reuse, c[0x0][0x3e8], R2 ;  /* 0x0000fa001a027a25 */ /* 0x040fe200078e0002 */
[----:B------:R1:W1:Y:S02]  /*1e9e0*/  LDS.128 R44, [R219+0x3080] ;  /* 0x00308000db2c7984 */ /* 0x0002640000000c00 */
[----:B------:R-:W-:Y:S01]  /*1e9f0*/  SHF.R.S32.HI R6, RZ, 0x1f, R0 ;  /* 0x0000001fff067819 */ /* 0x000fe20000011400 */
[----:B------:R-:W-:Y:S01]  /*1ea00*/  IMAD R3, R26, c[0x0][0x3ec], R3 ;  /* 0x0000fb001a037a24 */ /* 0x000fe200078e0203 */
[----:B------:R1:W1:Y:S01]  /*1ea10*/  LDS.128 R16, [R219+0x4080] ;  /* 0x00408000db107984 */ /* 0x0002620000000c00 */
[----:B------:R-:W-:-:S02]  /*1ea20*/  IADD3 R5, -R0, RZ, RZ ;  /* 0x000000ff00057210 */ /* 0x000fc40007ffe1ff */
[----:B------:R-:W-:Y:S01]  /*1ea30*/  IMAD.WIDE.U32 R2, R8, c[0x0][0x3f0], R2 ;  /* 0x0000fc0008027a25 */ /* 0x000fe200078e0002 */
[----:B------:R1:W1:Y:S03]  /*1ea40*/  LDS.128 R24, [R219+0x5080] ;  /* 0x00508000db187984 */ /* 0x0002660000000c00 */
[----:B------:R-:W-:Y:S01]  /*1ea50*/  IMAD R6, R6, c[0x0][0x3e0], RZ ;  /* 0x0000f80006067a24 */ /* 0x000fe200078e02ff */
[----:B------:R1:W1:Y:S01]  /*1ea60*/  LDS.128 R32, [R219+0x6080] ;  /* 0x00608000db207984 */ /* 0x0002620000000c00 */
[----:B------:R-:W-:Y:S01]  /*1ea70*/  IADD3 R3, R3, R7, RZ ;  /* 0x0000000703037210 */ /* 0x000fe20007ffe0ff */
[----:B------:R-:W-:Y:S01]  /*1ea80*/  IMAD R4, R5, c[0x0][0x4e8], R4 ;  /* 0x00013a0005047a24 */ /* 0x000fe200078e0204 */
[----:B------:R-:W-:Y:S01]  /*1ea90*/  IADD3 R7, R50, R66, RZ ;  /* 0x0000004232077210 */ /* 0x000fe20007ffe0ff */
[----:B------:R1:W1:Y:S01]  /*1eaa0*/  LDS.128 R40, [R219+0x7080] ;  /* 0x00708000db287984 */ /* 0x0002620000000c00 */
[----:B------:R-:W-:-:S02]  /*1eab0*/  IMAD R5, R0, c[0x0][0x3e4], R6 ;  /* 0x0000f90000057a24 */ /* 0x000fc400078e0206 */
        /* <DEDUP_REMOVED lines=11> */
.L_x_900:
[----:B------:R-:W-:Y:S05]  /*1eb70*/  BRA.DIV ~URZ, `(.L_x_840) ;  /* 0x000032b27f007947 */ /* 0x000fea000b800000 */
[----:B------:R4:W2:Y:S02]  /*1eb80*/  SHFL.IDX PT, R2, R8, RZ, 0x181f ;  /* 0x00181fff08027589 */ /* 0x0008a400000e0000 */
.L_x_901:
[----:B------:R-:W-:Y:S01]  /*1eb90*/  ISETP.GE.AND P0, PT, R7, R10, PT ;  /* 0x0000000a0700720c */ /* 0x000fe20003f06270 */
[----:B------:R-:W-:-:S12]  /*1eba0*/  BSSY B0, `(.L_x_841) ;  /* 0x000000a000007945 */ /* 0x000fd80003800000 */
[----:B------:R-:W-:Y:S05]  /*1ebb0*/  @P0 BRA `(.L_x_842) ;  /* 0x0000008000000947 */ /* 0x000fea0003800000 */
[----:B------:R-:W-:Y:S02]  /*1ebc0*/  ISETP.GE.AND P1, PT, R72, c[0x0][0x3c8], PT ;  /* 0x0000f20048007a0c */ /* 0x000fe40003f26270 */
[----:B------:R-:W-:-:S11]  /*1ebd0*/  ISETP.GE.AND P0, PT, R14, c[0x0][0x3c8], PT ;  /* 0x0000f2000e007a0c */ /* 0x000fd60003f06270 */
[-C--:B--2---:R-:W-:Y:S02]  /*1ebe0*/  @!P1 LEA R4, P3, R72, R2.reuse, 0x1 ;  /* 0x0000000248049211 */ /* 0x084fe400078608ff */
[----:B------:R-:W-:Y:S02]  /*1ebf0*/  @!P0 LEA R2, P2, R14, R2, 0x1 ;  /* 0x000000020e028211 */ /* 0x000fe400078408ff */
[-C--:B---3--:R-:W-:Y:S02]  /*1ec00*/  @!P1 LEA.HI.X R5, R72, R9.reuse, R48, 0x1, P3 ;  /* 0x0000000948059211 */ /* 0x088fe400018f0c30 */
[----:B------:R-:W-:-:S03]  /*1ec10*/  @!P0 LEA.HI.X R3, R14, R9, R49, 0x1, P2 ;  /* 0x000000090e038211 */ /* 0x000fc600010f0c31 */
[----:B------:R2:W-:Y:S04]  /*1ec20*/  @!P1 ST.E.128 [R4.64], R20 ;  /* 0x0000001404009985 */ /* 0x0005e8000c101d08 */
[----:B-1----:R2:W-:Y:S02]  /*1ec30*/  @!P0 ST.E.128 [R2.64], R16 ;  /* 0x0000001002008985 */ /* 0x0025e4000c101d08 */
.L_x_842:
[----:B------:R-:W-:Y:S05]  /*1ec40*/  BSYNC B0 ;  /* 0x0000000000007941 */ /* 0x000fea0003800000 */
.L_x_841:
[----:B------:R-:W-:Y:S05]  /*1ec50*/  BRA.DIV ~URZ, `(.L_x_843) ;  /* 0x000032427f007947 */ /* 0x000fea000b800000 */
[----:B---3--:R3:W4:Y:S04]  /*1ec60*/  SHFL.IDX PT, R9, R6, 0x1, 0x181f ;  /* 0x00381f0006097f89 */ /* 0x00872800000e0000 */
[----:B--2---:R3:W2:Y:S02]  /*1ec70*/  SHFL.IDX PT, R2, R8, 0x1, 0x181f ;  /* 0x00381f0008027f89 */ /* 0x0046a400000e0000 */
.L_x_902:
[----:B------:R-:W-:Y:S01]  /*1ec80*/  IADD3 R0, R7, 0x20, RZ ;  /* 0x0000002007007810 */ /* 0x000fe20007ffe0ff */
[----:B------:R-:W-:Y:S03]  /*1ec90*/  BSSY B0, `(.L_x_844) ;  /* 0x000000b000007945 */ /* 0x000fe60003800000 */
[----:B------:R-:W-:-:S13]  /*1eca0*/  ISETP.GE.AND P0, PT, R0, R10, PT ;  /* 0x0000000a0000720c */ /* 0x000fda0003f06270 */
[----:B------:R-:W-:Y:S05]  /*1ecb0*/  @P0 BRA `(.L_x_845) ;  /* 0x0000008000000947 */ /* 0x000fea0003800000 */
[----:B------:R-:W-:Y:S02]  /*1ecc0*/  ISETP.GE.AND P1, PT, R72, c[0x0][0x3c8], PT ;  /* 0x0000f20048007a0c */ /* 0x000fe40003f26270 */
[----:B------:R-:W-:-:S11]  /*1ecd0*/  ISETP.GE.AND P0, PT, R14, c[0x0][0x3c8], PT ;  /* 0x0000f2000e007a0c */ /* 0x000fd60003f06270 */
[-C--:B--2---:R-:W-:Y:S02]  /*1ece0*/  @!P1 LEA R4, P3, R72, R2.reuse, 0x1 ;  /* 0x0000000248049211 */ /* 0x084fe400078608ff */
[----:B------:R-:W-:Y:S02]  /*1ecf0*/  @!P0 LEA R2, P2, R14, R2, 0x1 ;  /* 0x000000020e028211 */ /* 0x000fe400078408ff */
[-C--:B----4-:R-:W-:Y:S02]  /*1ed00*/  @!P1 LEA.HI.X R5, R72, R9.reuse, R48, 0x1, P3 ;  /* 0x0000000948059211 */ /* 0x090fe400018f0c30 */
[----:B------:R-:W-:-:S03]  /*1ed10*/  @!P0 LEA.HI.X R3, R14, R9, R49, 0x1, P2 ;  /* 0x000000090e038211 */ /* 0x000fc600010f0c31 */
[----:B------:R2:W-:Y:S04]  /*1ed20*/  @!P1 ST.E.128 [R4.64], R28 ;  /* 0x0000001c04009985 */ /* 0x0005e8000c101d08 */
[----:B-1----:R2:W-:Y:S02]  /*1ed30*/  @!P0 ST.E.128 [R2.64], R24 ;  /* 0x0000001802008985 */ /* 0x0025e4000c101d08 */
.L_x_845:
[----:B------:R-:W-:Y:S05]  /*1ed40*/  BSYNC B0 ;  /* 0x0000000000007941 */ /* 0x000fea0003800000 */
.L_x_844:
[----:B------:R-:W-:Y:S05]  /*1ed50*/  BRA.DIV ~URZ, `(.L_x_846) ;  /* 0x000032127f007947 */ /* 0x000fea000b800000 */
[----:B----4-:R4:W3:Y:S02]  /*1ed60*/  SHFL.IDX PT, R9, R6, 0x2, 0x181f ;  /* 0x00581f0006097f89 */ /* 0x0108e400000e0000 */
.L_x_903:
[----:B------:R-:W-:Y:S05]  /*1ed70*/  BRA.DIV ~URZ, `(.L_x_847) ;  /* 0x000032627f007947 */ /* 0x000fea000b800000 */
[----:B--2---:R2:W4:Y:S02]  /*1ed80*/  SHFL.IDX PT, R2, R8, 0x2, 0x181f ;  /* 0x00581f0008027f89 */ /* 0x00452400000e0000 */
.L_x_904:
[----:B------:R-:W-:Y:S01]  /*1ed90*/  IADD3 R0, R7, 0x40, RZ ;  /* 0x0000004007007810 */ /* 0x000fe20007ffe0ff */
[----:B------:R-:W-:Y:S03]  /*1eda0*/  BSSY B0, `(.L_x_848) ;  /* 0x000000b000007945 */ /* 0x000fe60003800000 */
[----:B------:R-:W-:-:S13]  /*1edb0*/  ISETP.GE.AND P0, PT, R0, R10, PT ;  /* 0x0000000a0000720c */ /* 0x000fda0003f06270 */
[----:B------:R-:W-:Y:S05]  /*1edc0*/  @P0 BRA `(.L_x_849) ;  /* 0x0000008000000947 */ /* 0x000fea0003800000 */
[----:B------:R-:W-:Y:S02]  /*1edd0*/  ISETP.GE.AND P1, PT, R72, c[0x0][0x3c8], PT ;  /* 0x0000f20048007a0c */ /* 0x000fe40003f26270 */
[----:B------:R-:W-:-:S11]  /*1ede0*/  ISETP.GE.AND P0, PT, R14, c[0x0][0x3c8], PT ;  /* 0x0000f2000e007a0c */ /* 0x000fd60003f06270 */
[-C--:B----4-:R-:W-:Y:S02]  /*1edf0*/  @!P1 LEA R4, P3, R72, R2.reuse, 0x1 ;  /* 0x0000000248049211 */ /* 0x090fe400078608ff */
[----:B------:R-:W-:Y:S02]  /*1ee00*/  @!P0 LEA R2, P2, R14, R2, 0x1 ;  /* 0x000000020e028211 */ /* 0x000fe400078408ff */
[-C--:B---3--:R-:W-:Y:S02]  /*1ee10*/  @!P1 LEA.HI.X R5, R72, R9.reuse, R48, 0x1, P3 ;  /* 0x0000000948059211 */ /* 0x088fe400018f0c30 */
[----:B------:R-:W-:-:S03]  /*1ee20*/  @!P0 LEA.HI.X R3, R14, R9, R49, 0x1, P2 ;  /* 0x000000090e038211 */ /* 0x000fc600010f0c31 */
[----:B------:R3:W-:Y:S04]  /*1ee30*/  @!P1 ST.E.128 [R4.64], R36 ;  /* 0x0000002404009985 */ /* 0x0007e8000c101d08 */
[----:B-1----:R3:W-:Y:S02]  /*1ee40*/  @!P0 ST.E.128 [R2.64], R32 ;  /* 0x0000002002008985 */ /* 0x0027e4000c101d08 */
.L_x_849:
[----:B------:R-:W-:Y:S05]  /*1ee50*/  BSYNC B0 ;  /* 0x0000000000007941 */ /* 0x000fea0003800000 */
.L_x_848:
[----:B------:R-:W-:Y:S05]  /*1ee60*/  BRA.DIV ~URZ, `(.L_x_850) ;  /* 0x000031e27f007947 */ /* 0x000fea000b800000 */
[----:B---34-:R-:W3:Y:S04]  /*1ee70*/  SHFL.IDX PT, R6, R6, 0x3, 0x181f ;  /* 0x00781f0006067f89 */ /* 0x018ee800000e0000 */
[----:B------:R4:W2:Y:S02]  /*1ee80*/  SHFL.IDX PT, R0, R8, 0x3, 0x181f ;  /* 0x00781f0008007f89 */ /* 0x0008a400000e0000 */
.L_x_905:
[----:B------:R-:W-:-:S04]  /*1ee90*/  IADD3 R2, R7, 0x60, RZ ;  /* 0x0000006007027810 */ /* 0x000fc80007ffe0ff */
[----:B------:R-:W-:-:S13]  /*1eea0*/  ISETP.GE.AND P0, PT, R2, R10, PT ;  /* 0x0000000a0200720c */ /* 0x000fda0003f06270 */
[----:B------:R-:W-:Y:S05]  /*1eeb0*/  @P0 BRA `(.L_x_851) ;  /* 0x000018d000000947 */ /* 0x000fea0003800000 */
[----:B------:R-:W-:-:S13]  /*1eec0*/  ISETP.GE.AND P0, PT, R72, c[0x0][0x3c8], PT ;  /* 0x0000f20048007a0c */ /* 0x000fda0003f06270 */
[----:B--2---:R-:W-:-:S04]  /*1eed0*/  @!P0 LEA R2, P1, R72, R0, 0x1 ;  /* 0x0000000048028211 */ /* 0x004fc800078208ff */
[----:B---3--:R-:W-:-:S05]  /*1eee0*/  @!P0 LEA.HI.X R3, R72, R6, R48, 0x1, P1 ;  /* 0x0000000648038211 */ /* 0x008fca00008f0c30 */
[----:B-1----:R1:W-:Y:S01]  /*1eef0*/  @!P0 ST.E.128 [R2.64], R44 ;  /* 0x0000002c02008985 */ /* 0x0023e2000c101d08 */
[----:B------:R-:W-:-:S13]  /*1ef00*/  ISETP.GE.AND P0, PT, R14, c[0x0][0x3c8], PT ;  /* 0x0000f2000e007a0c */ /* 0x000fda0003f06270 */
[----:B------:R-:W-:Y:S05]  /*1ef10*/  @P0 BRA `(.L_x_851) ;  /* 0x0000187000000947 */ /* 0x000fea0003800000 */
[----:B-1----:R-:W-:-:S04]  /*1ef20*/  LEA R2, P0, R14, R0, 0x1 ;  /* 0x000000000e027211 */ /* 0x002fc800078008ff */
[----:B------:R-:W-:-:S05]  /*1ef30*/  LEA.HI.X R3, R14, R6, R49, 0x1, P0 ;  /* 0x000000060e037211 */ /* 0x000fca00000f0c31 */
[----:B------:R1:W-:Y:S01]  /*1ef40*/  ST.E.128 [R2.64], R40 ;  /* 0x0000002802007985 */ /* 0x0003e2000c101d08 */
[----:B------:R-:W-:Y:S05]  /*1ef50*/  BRA `(.L_x_851) ;  /* 0x0000183000007947 */ /* 0x000fea0003800000 */
.L_x_838:
[----:B-1----:R-:W2:Y:S04]  /*1ef60*/  LDL.LU R4, [R1+0x30] ;  /* 0x0000300001047983 */ /* 0x002ea80000300800 */
[----:B------:R-:W3:Y:S01]  /*1ef70*/  LDL.LU R6, [R1+0x34] ;  /* 0x0000340001067983 */ /* 0x000ee20000300800 */
[----:B------:R-:W-:Y:S02]  /*1ef80*/  IMAD R0, R11, c[0x0][0x408], RZ ;  /* 0x000102000b007a24 */ /* 0x000fe400078e02ff */
[----:B------:R-:W-:-:S04]  /*1ef90*/  IMAD.WIDE.U32 R2, R7, c[0x0][0x408], RZ ;  /* 0x0001020007027a25 */ /* 0x000fc800078e00ff */
[----:B------:R-:W-:Y:S01]  /*1efa0*/  IMAD R7, R7, c[0x0][0x40c], R0 ;  /* 0x0001030007077a24 */ /* 0x000fe200078e0200 */
[----:B------:R-:W-:Y:S01]  /*1efb0*/  SHF.R.S32.HI R0, RZ, 0x1f, R8 ;  /* 0x0000001fff007819 */ /* 0x000fe20000011408 */
[----:B------:R-:W-:-:S03]  /*1efc0*/  @P3 IMAD.HI.U32 R5, R12, c[0x0][0x4ec], RZ ;  /* 0x00013b000c053a27 */ /* 0x000fc600078e00ff */
[----:B------:R-:W-:Y:S01]  /*1efd0*/  IADD3 R3, R3, R7, RZ ;  /* 0x0000000703037210 */ /* 0x000fe20007ffe0ff */
[----:B------:R-:W-:-:S04]  /*1efe0*/  IMAD R0, R0, c[0x0][0x440], RZ ;  /* 0x0001100000007a24 */ /* 0x000fc800078e02ff */
        /* <DEDUP_REMOVED lines=25> */
.L_x_906:
[----:B------:R-:W-:Y:S05]  /*1f180*/  BRA.DIV ~URZ, `(.L_x_853) ;  /* 0x00002ff27f007947 */ /* 0x000fea000b800000 */
[----:B------:R3:W4:Y:S02]  /*1f190*/  SHFL.IDX PT, R0, R28, RZ, 0x1c1f ;  /* 0x001c1fff1c007589 */ /* 0x00072400000e0000 */
.L_x_907:
        /* <DEDUP_REMOVED lines=47> */
[-C--:B--2---:R-:W-:Y:S02]  /*1f490*/  @!P3 LEA R6, P5, R13, R0.reuse, 0x2 ;  /* 0x000000000d06b211 */ /* 0x084fe400078a10ff */
[----:B----4-:R-:W-:Y:S02]  /*1f4a0*/  @!P4 LEA R2, P0, R15, R0, 0x2 ;  /* 0x000000000f02c211 */ /* 0x010fe400078010ff */
        /* <DEDUP_REMOVED lines=49> */
.L_x_855:
[----:B------:R-:W-:Y:S05]  /*1f7c0*/  BSYNC B0 ;  /* 0x0000000000007941 */ /* 0x000fea0003800000 */
.L_x_854:
[----:B------:R-:W-:Y:S05]  /*1f7d0*/  BRA.DIV ~URZ, `(.L_x_856) ;  /* 0x00002a027f007947 */ /* 0x000fea000b800000 */
[----:B--2---:R2:W1:Y:S04]  /*1f7e0*/  SHFL.IDX PT, R4, R14, 0x1, 0x1c1f ;  /* 0x003c1f000e047f89 */ /* 0x00446800000e0000 */
[----:B----4-:R2:W4:Y:S02]  /*1f7f0*/  SHFL.IDX PT, R0, R28, 0x1, 0x1c1f ;  /* 0x003c1f001c007f89 */ /* 0x01052400000e0000 */
.L_x_908:
[----:B------:R-:W-:-:S13]  /*1f800*/  ISETP.NE.AND P0, PT, R51, RZ, PT ;  /* 0x000000ff3300720c */ /* 0x000fda0003f05270 */
        /* <DEDUP_REMOVED lines=11> */
[----:B------:R-:W-:-:S02]  /*1f8c0*/  ISETP.GE.AND P3, PT, R18, c[0x0][0x3c8], PT ;  /* 0x0000f20012007a0c */ /* 0x000fc40003f66270 */
[----:B-----5:R-:W-:-:S13]  /*1f8d0*/  ISETP.GE.AND P2, PT, R5, c[0x0][0x3c8], PT ;  /* 0x0000f20005007a0c */ /* 0x020fda0003f46270 */
[----:B------:R-:W-:Y:S02]  /*1f8e0*/  @!P2 IMAD.MOV.U32 R8, RZ, RZ, R0 ;  /* 0x000000ffff08a224 */ /* 0x000fe400078e0000 */
[----:B------:R-:W-:-:S04]  /*1f8f0*/  @!P2 IMAD.MOV.U32 R9, RZ, RZ, R4 ;  /* 0x000000ffff09a224 */ /* 0x000fc800078e0004 */
[----:B------:R-:W-:-:S05]  /*1f900*/  @!P2 IMAD.WIDE R8, R5, 0x4, R8 ;  /* 0x000000040508a825 */ /* 0x000fca00078e0208 */
[----:B------:R1:W-:Y:S01]  /*1f910*/  @!P2 ST.E.64 [R8.64], R116 ;  /* 0x000000740800a985 */ /* 0x0003e2000c101b08 */
[----:B------:R-:W-:-:S03]  /*1f920*/  ISETP.GE.AND P2, PT, R19, c[0x0][0x3c8], PT ;  /* 0x0000f20013007a0c */ /* 0x000fc60003f46270 */
[----:B------:R4:W-:Y:S01]  /*1f930*/  @!P1 ST.E.64 [R6.64], R64 ;  /* 0x0000004006009985 */ /* 0x0009e2000c101b08 */
[----:B------:R-:W-:-:S03]  /*1f940*/  @!P6 LEA R12, P1, R16, R0, 0x2 ;  /* 0x00000000100ce211 */ /* 0x000fc600078210ff */
[----:B------:R5:W-:Y:S01]  /*1f950*/  @!P0 ST.E.64 [R2.64], R60 ;  /* 0x0000003c02008985 */ /* 0x000be2000c101b08 */
[C---:B--2---:R-:W-:Y:S02]  /*1f960*/  @!P5 LEA R14, P0, R15.reuse, R0, 0x2 ;  /* 0x000000000f0ed211 */ /* 0x044fe400078010ff */
[-C--:B------:R-:W-:Y:S02]  /*1f970*/  @!P6 LEA.HI.X R13, R16, R4.reuse, R33, 0x2, P1 ;  /* 0x00000004100de211 */ /* 0x080fe400008f1421 */
[----:B------:R-:W-:Y:S02]  /*1f980*/  @!P5 LEA.HI.X R15, R15, R4, R31, 0x2, P0 ;  /* 0x000000040f0fd211 */ /* 0x000fe400000f141f */
        /* <DEDUP_REMOVED lines=46> */
.L_x_836:
[----:B------:R-:W3:Y:S04]  /*1fc70*/  LDL.LU R0, [R1+0x28] ;  /* 0x0000280001007983 */ /* 0x000ee80000300800 */
[----:B------:R-:W4:Y:S01]  /*1fc80*/  LDL R6, [R1+0x2c] ;  /* 0x00002c0001067983 */ /* 0x000f220000100800 */
[----:B------:R-:W-:Y:S01]  /*1fc90*/  ISETP.NE.U32.AND P0, PT, RZ, c[0x0][0x508], PT ;  /* 0x00014200ff007a0c */ /* 0x000fe20003f05070 */
[----:B------:R-:W-:Y:S01]  /*1fca0*/  IMAD.MOV.U32 R4, RZ, RZ, 0x4 ;  /* 0x00000004ff047424 */ /* 0x000fe200078e00ff */
        /* <DEDUP_REMOVED lines=14> */
[----:B-1-3--:R-:W4:Y:S02]  /*1fd90*/  LDG.E R2, [R2.64+0x4] ;  /* 0x0000040802027981 */ /* 0x00af24000c1e1900 */
[----:B----45:R-:W-:Y:S02]  /*1fda0*/  IADD3 R20, -R0, R2, RZ ;  /* 0x0000000200147210 */ /* 0x030fe40007ffe1ff */
.L_x_857:
[----:B------:R-:W-:Y:S01]  /*1fdb0*/  ISETP.GT.AND P0, PT, R63, 0x7f, PT ;  /* 0x0000007f3f00780c */ /* 0x000fe20003f04270 */
[----:B------:R-:W-:Y:S01]  /*1fdc0*/  BSSY B0, `(.L_x_858) ;  /* 0x0000038000007945 */ /* 0x000fe20003800000 */
[----:B------:R-:W-:Y:S02]  /*1fdd0*/  SHF.R.S32.HI R0, RZ, 0x1f, R6 ;  /* 0x0000001fff007819 */ /* 0x000fe40000011406 */
[----:B-----5:R-:W-:-:S02]  /*1fde0*/  SHF.R.S32.HI R18, RZ, 0x1f, R7 ;  /* 0x0000001fff127819 */ /* 0x020fc40000011407 */
[----:B------:R-:W-:Y:S02]  /*1fdf0*/  SEL R16, R6, RZ, !P2 ;  /* 0x000000ff06107207 */ /* 0x000fe40005000000 */
[----:B------:R-:W-:-:S05]  /*1fe00*/  SEL R21, R0, RZ, !P2 ;  /* 0x000000ff00157207 */ /* 0x000fca0005000000 */
[----:B------:R-:W-:Y:S05]  /*1fe10*/  @P0 BRA `(.L_x_859) ;  /* 0x0000032000000947 */ /* 0x000fea0003800000 */
[----:B-1----:R-:W3:Y:S01]  /*1fe20*/  LDL R2, [R1+0x14] ;  /* 0x0000140001027983 */ /* 0x002ee20000100800 */
[----:B------:R-:W-:Y:S01]  /*1fe30*/  IMAD R0, R20, c[0x0][0x4e8], RZ ;  /* 0x00013a0014007a24 */ /* 0x000fe200078e02ff */
[----:B---3--:R-:W-:-:S04]  /*1fe40*/  IADD3 R15, R2, R63, RZ ;  /* 0x0000003f020f7210 */ /* 0x008fc80007ffe0ff */
[----:B------:R-:W-:-:S13]  /*1fe50*/  ISETP.GE.AND P0, PT, R15, R0, PT ;  /* 0x000000000f00720c */ /* 0x000fda0003f06270 */
[----:B------:R-:W-:Y:S05]  /*1fe60*/  @P0 BRA `(.L_x_859) ;  /* 0x000002d000000947 */ /* 0x000fea0003800000 */
[----:B------:R-:W3:Y:S04]  /*1fe70*/  LDL R2, [R1+0x30] ;  /* 0x0000300001027983 */ /* 0x000ee80000100800 */
[----:B------:R-:W4:Y:S01]  /*1fe80*/  LDL.LU R22, [R1+0x34] ;  /* 0x0000340001167983 */ /* 0x000f220000300800 */
[----:B------:R-:W-:Y:S01]  /*1fe90*/  IMAD.MOV.U32 R0, RZ, RZ, 0x368 ;  /* 0x00000368ff007424 */ /* 0x000fe200078e00ff */
[----:B------:R-:W-:Y:S02]  /*1fea0*/  ISETP.GT.AND P2, PT, R19, 0x1, PT ;  /* 0x000000011300780c */ /* 0x000fe40003f44270 */
[----:B------:R-:W-:Y:S02]  /*1feb0*/  MOV R6, R15 ;  /* 0x0000000f00067202 */ /* 0x000fe40000000f00 */
[----:B------:R-:W-:-:S04]  /*1fec0*/  SEL R0, R0, 0x328, P2 ;  /* 0x0000032800007807 */ /* 0x000fc80001000000 */
[----:B------:R1:W5:Y:S08]  /*1fed0*/  LDC.64 R8, c[0x0][R0+0x170] ;  /* 0x00005c0000087b82 */ /* 0x0003700000000a00 */
[----:B------:R1:W3:Y:S08]  /*1fee0*/  LDC.64 R4, c[0x0][R0+0x168] ;  /* 0x00005a0000047b82 */ /* 0x0002f00000000a00 */
[----:B------:R1:W2:Y:S08]  /*1fef0*/  LDC.64 R12, c[0x0][R0+0x178] ;  /* 0x00005e00000c7b82 */ /* 0x0002b00000000a00 */
[----:B------:R1:W2:Y:S02]  /*1ff00*/  LDC.64 R10, c[0x0][R0+0x160] ;  /* 0x00005800000a7b82 */ /* 0x0002a40000000a00 */
[----:B-1----:R-:W-:-:S05]  /*1ff10*/  IMAD.MOV.U32 R0, RZ, RZ, c[0x0][0x4e8] ;  /* 0x00013a00ff007624 */ /* 0x002fca00078e00ff */
[----:B------:R-:W-:Y:S01]  /*1ff20*/  ISETP.NE.AND P0, PT, R0, 0x1, PT ;  /* 0x000000010000780c */ /* 0x000fe20003f05270 */
[----:B-----5:R-:W-:-:S12]  /*1ff30*/  IMAD R0, R9, R16, RZ ;  /* 0x0000001009007224 */ /* 0x020fd800078e02ff */
[----:B------:R-:W-:-:S05]  /*1ff40*/  @P0 IMAD.HI.U32 R17, R15, c[0x0][0x4ec], RZ ;  /* 0x00013b000f110a27 */ /* 0x000fca00078e00ff */
[----:B------:R-:W-:Y:S01]  /*1ff50*/  @P0 SHF.R.U32.HI R6, RZ, c[0x0][0x4f0], R17 ;  /* 0x00013c00ff060a19 */ /* 0x000fe20000011611 */
[-C--:B---3--:R-:W-:Y:S02]  /*1ff60*/  IMAD R9, R5, R2.reuse, RZ ;  /* 0x0000000205097224 */ /* 0x088fe400078e02ff */
[----:B------:R-:W-:-:S04]  /*1ff70*/  IMAD.WIDE.U32 R4, R4, R2, RZ ;  /* 0x0000000204047225 */ /* 0x000fc800078e00ff */
[----:B------:R-:W-:-:S04]  /*1ff80*/  IMAD.WIDE.U32 R2, R8, R16, RZ ;  /* 0x0000001008027225 */ /* 0x000fc800078e00ff */
[----:B------:R-:W-:Y:S01]  /*1ff90*/  IMAD R8, R8, R21, R0 ;  /* 0x0000001508087224 */ /* 0x000fe200078e0200 */
[----:B----4-:R-:W-:Y:S01]  /*1ffa0*/  SEL R0, R22, RZ, P2 ;  /* 0x000000ff16007207 */ /* 0x010fe20001000000 */
[----:B------:R-:W-:Y:S01]  /*1ffb0*/  IMAD.IADD R9, R5, 0x1, R9 ;  /* 0x0000000105097824 */ /* 0x000fe200078e0209 */
[----:B------:R-:W-:Y:S01]  /*1ffc0*/  IADD3 R17, P1, P0, R2, R4, R7 ;  /* 0x0000000402117210 */ /* 0x000fe2000783e007 */
[----:B------:R-:W-:Y:S01]  /*1ffd0*/  IMAD.MOV R4, RZ, RZ, -R6 ;  /* 0x000000ffff047224 */ /* 0x000fe200078e0a06 */
[----:B------:R-:W-:Y:S01]  /*1ffe0*/  IADD3 R5, R3, R8, RZ ;  /* 0x0000000803057210 */ /* 0x000fe20007ffe0ff */
[----:B--2---:R-:W-:-:S03]  /*1fff0*/  IMAD.WIDE.U32 R2, R12, R0, RZ ;  /* 0x000000000c027225 */ /* 0x004fc600078e00ff */
        /* <DEDUP_REMOVED lines=20> */
.L_x_859:
[----:B------:R-:W-:Y:S05]  /*20140*/  BSYNC B0 ;  /* 0x0000000000007941 */ /* 0x000fea0003800000 */
.L_x_858:
[----:B------:R-:W-:-:S13]  /*20150*/  ISETP.GT.AND P0, PT, R19, 0x1, PT ;  /* 0x000000011300780c */ /* 0x000fda0003f04270 */
[----:B------:R-:W-:Y:S05]  /*20160*/  @P0 BRA `(.L_x_851) ;  /* 0x0000062000000947 */ /* 0x000fea0003800000 */
[----:B------:R-:W3:Y:S04]  /*20170*/  LDL.LU R9, [R1+0x30] ;  /* 0x0000300001097983 */ /* 0x000ee80000300800 */
[----:B------:R-:W4:Y:S01]  /*20180*/  LDL.LU R8, [R1+0x14] ;  /* 0x0000140001087983 */ /* 0x000f220000300800 */
[----:B-1----:R-:W-:Y:S01]  /*20190*/  MOV R2, c[0x0][0x4e8] ;  /* 0x00013a0000027a02 */ /* 0x002fe20000000f00 */
[----:B------:R-:W-:Y:S01]  /*201a0*/  IMAD R0, R18, c[0x0][0x3a0], RZ ;  /* 0x0000e80012007a24 */ /* 0x000fe200078e02ff */
[----:B------:R-:W-:Y:S01]  /*201b0*/  LEA R4, R23, R50, 0x5 ;  /* 0x0000003217047211 */ /* 0x000fe200078e28ff */
[----:B------:R-:W-:Y:S01]  /*201c0*/  IMAD R5, R21, c[0x0][0x3f0], RZ ;  /* 0x0000fc0015057a24 */ /* 0x000fe200078e02ff */
[----:B------:R-:W-:Y:S01]  /*201d0*/  ISETP.NE.AND P0, PT, R2, 0x1, PT ;  /* 0x000000010200780c */ /* 0x000fe20003f05270 */
[----:B------:R-:W-:-:S02]  /*201e0*/  IMAD R0, R7, c[0x0][0x3a4], R0 ;  /* 0x0000e90007007a24 */ /* 0x000fc400078e0200 */
[----:B------:R-:W-:-:S04]  /*201f0*/  IMAD.WIDE.U32 R2, R7, c[0x0][0x3a0], RZ ;  /* 0x0000e80007027a25 */ /* 0x000fc800078e00ff */
[----:B------:R-:W-:Y:S01]  /*20200*/  IMAD R7, R16, c[0x0][0x3f4], R5 ;  /* 0x0000fd0010077a24 */ /* 0x000fe200078e0205 */
[----:B------:R-:W-:-:S05]  /*20210*/  IADD3 R3, R3, R0, RZ ;  /* 0x0000000003037210 */ /* 0x000fca0007ffe0ff */
[----:B---3--:R-:W-:Y:S01]  /*20220*/  IMAD.WIDE.U32 R2, R9, c[0x0][0x3e8], R2 ;  /* 0x0000fa0009027a25 */ /* 0x008fe200078e0002 */
[----:B----4-:R-:W-:-:S03]  /*20230*/  IADD3 R4, R8, R4, RZ ;  /* 0x0000000408047210 */ /* 0x010fc60007ffe0ff */
[----:B------:R-:W-:Y:S01]  /*20240*/  IMAD R3, R9, c[0x0][0x3ec], R3 ;  /* 0x0000fb0009037a24 */ /* 0x000fe200078e0203 */
[----:B------:R-:W-:Y:S02]  /*20250*/  IADD3 R8, R50, R8, RZ ;  /* 0x0000000832087210 */ /* 0x000fe40007ffe0ff */
[----:B------:R-:W-:Y:S01]  /*20260*/  MOV R0, R4 ;  /* 0x0000000400007202 */ /* 0x000fe20000000f00 */
[----:B------:R-:W-:-:S04]  /*20270*/  @P0 IMAD.HI.U32 R6, R4, c[0x0][0x4ec], RZ ;  /* 0x00013b0004060a27 */ /* 0x000fc800078e00ff */
[----:B------:R-:W-:Y:S01]  /*20280*/  IMAD.WIDE.U32 R2, R16, c[0x0][0x3f0], R2 ;  /* 0x0000fc0010027a25 */ /* 0x000fe200078e0002 */
[----:B------:R-:W-:-:S04]  /*20290*/  @P0 SHF.R.U32.HI R0, RZ, c[0x0][0x4f0], R6 ;  /* 0x00013c00ff000a19 */ /* 0x000fc80000011606 */
        /* <DEDUP_REMOVED lines=17> */
.L_x_909:
[----:B------:R-:W-:Y:S05]  /*203b0*/  BRA.DIV ~URZ, `(.L_x_861) ;  /* 0x00001f527f007947 */ /* 0x000fea000b800000 */
[----:B------:R4:W1:Y:S02]  /*203c0*/  SHFL.IDX PT, R2, R9, RZ, 0x181f ;  /* 0x00181fff09027589 */ /* 0x00086400000e0000 */
.L_x_910:
[----:B------:R-:W-:Y:S01]  /*203d0*/  IMAD R7, R20, c[0x0][0x4e8], RZ ;  /* 0x00013a0014077a24 */ /* 0x000fe200078e02ff */
[----:B------:R-:W-:Y:S04]  /*203e0*/  BSSY B0, `(.L_x_862) ;  /* 0x000000b000007945 */ /* 0x000fe80003800000 */
[----:B------:R-:W-:-:S13]  /*203f0*/  ISETP.GE.AND P0, PT, R8, R7, PT ;  /* 0x000000070800720c */ /* 0x000fda0003f06270 */
[----:B------:R-:W-:Y:S05]  /*20400*/  @P0 BRA `(.L_x_863) ;  /* 0x0000008000000947 */ /* 0x000fea0003800000 */
[----:B------:R-:W-:Y:S02]  /*20410*/  ISETP.GE.AND P1, PT, R72, c[0x0][0x3c8], PT ;  /* 0x0000f20048007a0c */ /* 0x000fe40003f26270 */
[----:B------:R-:W-:-:S11]  /*20420*/  ISETP.GE.AND P0, PT, R14, c[0x0][0x3c8], PT ;  /* 0x0000f2000e007a0c */ /* 0x000fd60003f06270 */
[-C--:B-1----:R-:W-:Y:S02]  /*20430*/  @!P1 LEA R4, P3, R72, R2.reuse, 0x1 ;  /* 0x0000000248049211 */ /* 0x082fe400078608ff */
[----:B------:R-:W-:Y:S02]  /*20440*/  @!P0 LEA R2, P2, R14, R2, 0x1 ;  /* 0x000000020e028211 */ /* 0x000fe400078408ff */
[-C--:B---3--:R-:W-:Y:S02]  /*20450*/  @!P1 LEA.HI.X R5, R72, R10.reuse, R48, 0x1, P3 ;  /* 0x0000000a48059211 */ /* 0x088fe400018f0c30 */
[----:B------:R-:W-:-:S03]  /*20460*/  @!P0 LEA.HI.X R3, R14, R10, R49, 0x1, P2 ;  /* 0x0000000a0e038211 */ /* 0x000fc600010f0c31 */
[----:B------:R1:W-:Y:S04]  /*20470*/  @!P1 ST.E.128 [R4.64], RZ ;  /* 0x000000ff04009985 */ /* 0x0003e8000c101d08 */
[----:B------:R1:W-:Y:S02]  /*20480*/  @!P0 ST.E.128 [R2.64], RZ ;  /* 0x000000ff02008985 */ /* 0x0003e4000c101d08 */
.L_x_863:
[----:B------:R-:W-:Y:S05]  /*20490*/  BSYNC B0 ;  /* 0x0000000000007941 */ /* 0x000fea0003800000 */
.L_x_862:
[----:B------:R-:W-:Y:S05]  /*204a0*/  BRA.DIV ~URZ, `(.L_x_864) ;  /* 0x00001ed27f007947 */ /* 0x000fea000b800000 */
[----:B---3--:R3:W2:Y:S04]  /*204b0*/  SHFL.IDX PT, R10, R6, 0x1, 0x181f ;  /* 0x00381f00060a7f89 */ /* 0x0086a800000e0000 */
[----:B-1----:R3:W1:Y:S02]  /*204c0*/  SHFL.IDX PT, R2, R9, 0x1, 0x181f ;  /* 0x00381f0009027f89 */ /* 0x00266400000e0000 */
.L_x_911:
[----:B------:R-:W-:Y:S01]  /*204d0*/  IADD3 R0, R8, 0x20, RZ ;  /* 0x0000002008007810 */ /* 0x000fe20007ffe0ff */
[----:B------:R-:W-:Y:S03]  /*204e0*/  BSSY B0, `(.L_x_865) ;  /* 0x000000b000007945 */ /* 0x000fe60003800000 */
[----:B------:R-:W-:-:S13]  /*204f0*/  ISETP.GE.AND P0, PT, R0, R7, PT ;  /* 0x000000070000720c */ /* 0x000fda0003f06270 */
[----:B------:R-:W-:Y:S05]  /*20500*/  @P0 BRA `(.L_x_866) ;  /* 0x0000008000000947 */ /* 0x000fea0003800000 */
[----:B------:R-:W-:Y:S02]  /*20510*/  ISETP.GE.AND P1, PT, R72, c[0x0][0x3c8], PT ;  /* 0x0000f20048007a0c */ /* 0x000fe40003f26270 */
[----:B------:R-:W-:-:S11]  /*20520*/  ISETP.GE.AND P0, PT, R14, c[0x0][0x3c8], PT ;  /* 0x0000f2000e007a0c */ /* 0x000fd60003f06270 */
[-C--:B-1----:R-:W-:Y:S02]  /*20530*/  @!P1 LEA R4, P3, R72, R2.reuse, 0x1 ;  /* 0x0000000248049211 */ /* 0x082fe400078608ff */
[----:B------:R-:W-:Y:S02]  /*20540*/  @!P0 LEA R2, P2, R14, R2, 0x1 ;  /* 0x000000020e028211 */ /* 0x000fe400078408ff */
[-C--:B--2---:R-:W-:Y:S02]  /*20550*/  @!P1 LEA.HI.X R5, R72, R10.reuse, R48, 0x1, P3 ;  /* 0x0000000a48059211 */ /* 0x084fe400018f0c30 */
[----:B------:R-:W-:-:S03]  /*20560*/  @!P0 LEA.HI.X R3, R14, R10, R49, 0x1, P2 ;  /* 0x0000000a0e038211 */ /* 0x000fc600010f0c31 */
[----:B------:R1:W-:Y:S04]  /*20570*/  @!P1 ST.E.128 [R4.64], RZ ;  /* 0x000000ff04009985 */ /* 0x0003e8000c101d08 */
[----:B------:R1:W-:Y:S02]  /*20580*/  @!P0 ST.E.128 [R2.64], RZ ;  /* 0x000000ff02008985 */ /* 0x0003e4000c101d08 */
.L_x_866:
[----:B------:R-:W-:Y:S05]  /*20590*/  BSYNC B0 ;  /* 0x0000000000007941 */ /* 0x000fea0003800000 */
.L_x_865:
[----:B------:R-:W-:Y:S05]  /*205a0*/  BRA.DIV ~URZ, `(.L_x_867) ;  /* 0x00001ea27f007947 */ /* 0x000fea000b800000 */
[----:B--2---:R2:W3:Y:S02]  /*205b0*/  SHFL.IDX PT, R10, R6, 0x2, 0x181f ;  /* 0x00581f00060a7f89 */ /* 0x0044e400000e0000 */
.L_x_912:
[----:B------:R-:W-:Y:S05]  /*205c0*/  BRA.DIV ~URZ, `(.L_x_868) ;  /* 0x00001ef27f007947 */ /* 0x000fea000b800000 */
[----:B-1----:R1:W2:Y:S02]  /*205d0*/  SHFL.IDX PT, R2, R9, 0x2, 0x181f ;  /* 0x00581f0009027f89 */ /* 0x0022a400000e0000 */
.L_x_913:
        /* <DEDUP_REMOVED lines=8> */
[-C--:B---3--:R-:W-:Y:S02]  /*20660*/  @!P1 LEA.HI.X R5, R72, R10.reuse, R48, 0x1, P3 ;  /* 0x0000000a48059211 */ /* 0x088fe400018f0c30 */
[----:B------:R-:W-:-:S03]  /*20670*/  @!P0 LEA.HI.X R3, R14, R10, R49, 0x1, P2 ;  /* 0x0000000a0e038211 */ /* 0x000fc600010f0c31 */
[----:B------:R2:W-:Y:S04]  /*20680*/  @!P1 ST.E.128 [R4.64], RZ ;  /* 0x000000ff04009985 */ /* 0x0005e8000c101d08 */
[----:B------:R2:W-:Y:S02]  /*20690*/  @!P0 ST.E.128 [R2.64], RZ ;  /* 0x000000ff02008985 */ /* 0x0005e4000c101d08 */
.L_x_870:
[----:B------:R-:W-:Y:S05]  /*206a0*/  BSYNC B0 ;  /* 0x0000000000007941 */ /* 0x000fea0003800000 */
.L_x_869:
[----:B------:R-:W-:Y:S05]  /*206b0*/  BRA.DIV ~URZ, `(.L_x_871) ;  /* 0x00001e727f007947 */ /* 0x000fea000b800000 */
[----:B--23--:R-:W2:Y:S04]  /*206c0*/  SHFL.IDX PT, R6, R6, 0x3, 0x181f ;  /* 0x00781f0006067f89 */ /* 0x00cea800000e0000 */
[----:B------:R3:W1:Y:S02]  /*206d0*/  SHFL.IDX PT, R2, R9, 0x3, 0x181f ;  /* 0x00781f0009027f89 */ /* 0x00066400000e0000 */
.L_x_914:
[----:B------:R-:W-:-:S04]  /*206e0*/  IADD3 R0, R8, 0x60, RZ ;  /* 0x0000006008007810 */ /* 0x000fc80007ffe0ff */
        /* <DEDUP_REMOVED lines=10> */
.L_x_851:
[----:B------:R-:W-:Y:S05]  /*20790*/  BSYNC B1 ;  /* 0x0000000000017941 */ /* 0x000fea0003800000 */
.L_x_835:
[----:B-12-4-:R-:W2:Y:S02]  /*207a0*/  LDL R0, [R1+0x54] ;  /* 0x0000540001007983 */ /* 0x016ea40000100800 */
[----:B--2---:R-:W-:-:S13]  /*207b0*/  ISETP.NE.AND P0, PT, R0, RZ, PT ;  /* 0x000000ff0000720c */ /* 0x004fda0003f05270 */
[----:B------:R-:W-:Y:S01]  /*207c0*/  @P0 WARPSYNC 0xffffffff ;  /* 0xffffffff00000948 */ /* 0x000fe20003800000 */
[----:B------:R-:W-:Y:S06]  /*207d0*/  @P0 BAR.SYNC.DEFER_BLOCKING 0x5, 0x100 ;  /* 0x0144000000000b1d */ /* 0x000fec0000010000 */
[----:B---3--:R-:W1:Y:S04]  /*207e0*/  @P0 LDS.128 R4, [0xe100] ;  /* 0x00e10000ff040984 */ /* 0x008e680000000c00 */
[----:B-1----:R1:W-:Y:S04]  /*207f0*/  @P0 STL.64 [R1+0x20], R4 ;  /* 0x0000200401000387 */ /* 0x0023e80000100a00 */
[----:B------:R1:W-:Y:S04]  /*20800*/  @P0 STL.64 [R1+0x28], R6 ;  /* 0x0000280601000387 */ /* 0x0003e80000100a00 */
[----:B------:R-:W-:Y:S06]  /*20810*/  @P0 BAR.ARV 0x4, 0x100 ;  /* 0x0104000000000b1d */ /* 0x000fec0000002000 */
[----:B------:R-:W-:Y:S05]  /*20820*/  @P0 BRA `(.L_x_872) ;  /* 0x0000104000000947 */ /* 0x000fea0003800000 */
[----:B------:R-:W-:Y:S01]  /*20830*/  LOP3.LUT R14, R63, 0x1f, RZ, 0xc0, !PT ;  /* 0x0000001f3f0e7812 */ /* 0x000fe200078ec0ff */
[----:B-1----:R-:W-:-:S03]  /*20840*/  IMAD.MOV.U32 R7, RZ, RZ, RZ ;  /* 0x000000ffff077224 */ /* 0x002fc600078e00ff */
[----:B------:R-:W-:Y:S01]  /*20850*/  ISETP.NE.AND P6, PT, R14, 0x1f, PT ;  /* 0x0000001f0e00780c */ /* 0x000fe20003fc5270 */
[----:B------:R-:W-:Y:S10]  /*20860*/  BRA.DIV ~URZ, `(.L_x_873) ;  /* 0x00001d927f007947 */ /* 0x000ff4000b800000 */
[----:B------:R1:W2:Y:S02]  /*20870*/  SHFL.IDX PT, R9, R62, RZ, 0x1f ;  /* 0x00001fff3e097589 */ /* 0x0002a400000e0000 */
.L_x_915:
[----:B------:R-:W-:Y:S05]  /*20880*/  BRA.DIV ~URZ, `(.L_x_874) ;  /* 0x00001de27f007947 */ /* 0x000fea000b800000 */
[----:B------:R3:W4:Y:S02]  /*20890*/  SHFL.IDX PT, R8, R62, 0x1, 0x1f ;  /* 0x00201f003e087f89 */ /* 0x00072400000e0000 */
.L_x_916:
        /* <DEDUP_REMOVED lines=19> */
.L_x_917:
        /* <DEDUP_REMOVED lines=16> */
.L_x_918:
[----:B---3--:R-:W-:Y:S01]  /*20ad0*/  IMAD R0, R0, c[0x0][0x538], RZ ;  /* 0x00014e0000007a24 */ /* 0x008fe200078e02ff */
[----:B------:R-:W-:Y:S04]  /*20ae0*/  BSSY B1, `(.L_x_877) ;  /* 0x00000cf000017945 */ /* 0x000fe80003800000 */
[----:B----4-:R-:W-:-:S04]  /*20af0*/  IADD3 R8, R0, R8, RZ ;  /* 0x0000000800087210 */ /* 0x010fc80007ffe0ff */
[----:B--2---:R-:W-:-:S13]  /*20b00*/  ISETP.GT.AND P0, PT, R8, R9, PT ;  /* 0x000000090800720c */ /* 0x004fda0003f04270 */
[----:B------:R-:W-:Y:S05]  /*20b10*/  @P0 BRA `(.L_x_878) ;  /* 0x0000025000000947 */ /* 0x000fea0003800000 */
.L_x_882:
        /* <DEDUP_REMOVED lines=17> */
.L_x_919:
        /* <DEDUP_REMOVED lines=16> */
.L_x_920:
[----:B--2---:R-:W-:-:S05]  /*20d30*/  IMAD R0, R0, c[0x0][0x538], RZ ;  /* 0x00014e0000007a24 */ /* 0x004fca00078e02ff */
[----:B------:R-:W-:-:S04]  /*20d40*/  IADD3 R8, R0, R8, RZ ;  /* 0x0000000800087210 */ /* 0x000fc80007ffe0ff */
[----:B------:R-:W-:-:S13]  /*20d50*/  ISETP.GT.AND P0, PT, R8, R9, PT ;  /* 0x000000090800720c */ /* 0x000fda0003f04270 */
[----:B-1----:R-:W-:Y:S05]  /*20d60*/  @!P0 BRA `(.L_x_882) ;  /* 0xfffffdb000008947 */ /* 0x002fea000383ffff */
.L_x_878:
[----:B------:R-:W-:-:S05]  /*20d70*/  IADD3 R11, -R0, R8, RZ ;  /* 0x00000008000b7210 */ /* 0x000fca0007ffe1ff */
[----:B------:R-:W-:-:S05]  /*20d80*/  IMAD R0, R4, c[0x0][0x538], R11 ;  /* 0x00014e0004007a24 */ /* 0x000fca00078e020b */
[----:B------:R-:W-:Y:S01]  /*20d90*/  ISETP.GT.AND P0, PT, R0, R9, PT ;  /* 0x000000090000720c */ /* 0x000fe20003f04270 */
[----:B------:R-:W-:-:S12]  /*20da0*/  BRA.DIV ~URZ, `(.L_x_883) ;  /* 0x00001d027f007947 */ /* 0x000fd8000b800000 */
[----:B------:R-:W-:-:S03]  /*20db0*/  VOTE.ANY R10, PT, !P0 ;  /* 0x00000000000a7806 */ /* 0x000fc600040e0100 */
.L_x_921:
[----:B------:R-:W2:Y:S01]  /*20dc0*/  LDL.LU R0, [R1+0x2c] ;  /* 0x00002c0001007983 */ /* 0x000ea20000300800 */
[----:B------:R-:W2:Y:S02]  /*20dd0*/  POPC R8, R10 ;  /* 0x0000000a00087309 */ /* 0x000ea40000000000 */
[----:B--2---:R-:W-:-:S05]  /*20de0*/  IADD3 R0, R8, R0, RZ ;  /* 0x0000000008007210 */ /* 0x004fca0007ffe0ff */
[----:B------:R2:W-:Y:S01]  /*20df0*/  STL [R1+0x2c], R0 ;  /* 0x00002c0001007387 */ /* 0x0005e20000100800 */
[----:B------:R-:W-:Y:S05]  /*20e00*/  BRA.DIV ~URZ, `(.L_x_884) ;  /* 0x00001cf27f007947 */ /* 0x000fea000b800000 */
[----:B------:R3:W4:Y:S04]  /*20e10*/  SHFL.IDX PT, R12, R6, R8, 0x1f ;  /* 0x00001f08060c7589 */ /* 0x00072800000e0000 */
[----:B------:R3:W1:Y:S02]  /*20e20*/  SHFL.IDX PT, R7, R7, R8, 0x1f ;  /* 0x00001f0807077589 */ /* 0x00066400000e0000 */
.L_x_922:
[----:B------:R-:W-:Y:S01]  /*20e30*/  ISETP.NE.AND P0, PT, R10, RZ, PT ;  /* 0x000000ff0a00720c */ /* 0x000fe20003f05270 */
[----:B------:R-:W-:-:S12]  /*20e40*/  BSSY B0, `(.L_x_885) ;  /* 0x0000005000007945 */ /* 0x000fd80003800000 */
[----:B------:R-:W-:Y:S05]  /*20e50*/  @!P0 BRA `(.L_x_886) ;  /* 0x0000003000008947 */ /* 0x000fea0003800000 */
[----:B------:R-:W-:Y:S01]  /*20e60*/  IADD3 R3, R8, -0x1, RZ ;  /* 0xffffffff08037810 */ /* 0x000fe20007ffe0ff */
[----:B------:R-:W-:Y:S05]  /*20e70*/  BRA.DIV ~URZ, `(.L_x_887) ;  /* 0x00001d527f007947 */ /* 0x000fea000b800000 */
[----:B------:R2:W3:Y:S02]  /*20e80*/  SHFL.IDX PT, R13, R4, R3, 0x1f ;  /* 0x00001f03040d7589 */ /* 0x0004e400000e0000 */
.L_x_886:
[----:B------:R-:W-:Y:S05]  /*20e90*/  BSYNC B0 ;  /* 0x0000000000007941 */ /* 0x000fea0003800000 */
.L_x_885:
[----:B--23--:R-:W-:Y:S01]  /*20ea0*/  IMAD R0, R13, c[0x0][0x538], R11 ;  /* 0x00014e000d007a24 */ /* 0x00cfe200078e020b */
[----:B-1----:R-:W-:Y:S01]  /*20eb0*/  ISETP.NE.AND P0, PT, R7, 0x1, PT ;  /* 0x000000010700780c */ /* 0x002fe20003f05270 */
[----:B------:R-:W-:Y:S03]  /*20ec0*/  BSSY B0, `(.L_x_888) ;  /* 0x0000087000007945 */ /* 0x000fe60003800000 */
[----:B------:R1:W-:Y:S01]  /*20ed0*/  STL [R1+0x20], R0 ;  /* 0x0000200001007387 */ /* 0x0003e20000100800 */
[----:B------:R-:W-:-:S08]  /*20ee0*/  IADD3 R9, -R0, R9, RZ ;  /* 0x0000000900097210 */ /* 0x000fd00007ffe1ff */
[----:B------:R-:W-:Y:S05]  /*20ef0*/  @!P0 BRA `(.L_x_889) ;  /* 0x000003f000008947 */ /* 0x000fea0003800000 */
[-C--:B-1--4-:R-:W-:Y:S02]  /*20f00*/  IABS R0, R12.reuse ;  /* 0x0000000c00007213 */ /* 0x092fe40000000000 */
        /* <DEDUP_REMOVED lines=15> */
[----:B------:R-:W-:-:S04]  /*21000*/  IMAD.MOV R0, RZ, RZ, -R8 ;  /* 0x000000ffff007224 */ /* 0x000fc800078e0a08 */
[----:B------:R-:W-:Y:S02]  /*21010*/  IMAD.MOV.U32 R3, RZ, RZ, R0 ;  /* 0x000000ffff037224 */ /* 0x000fe400078e0000 */
        /* <DEDUP_REMOVED lines=13> */
[----:B-1----:R-:W-:-:S04]  /*210f0*/  IADD3 R2, RZ, -R3, RZ ;  /* 0x80000003ff027210 */ /* 0x002fc80007ffe0ff */
[----:B------:R-:W-:Y:S01]  /*21100*/  @!P1 IMAD.MOV R0, RZ, RZ, -R0 ;  /* 0x000000ffff009224 */ /* 0x000fe200078e0a00 */
[----:B------:R-:W-:Y:S01]  /*21110*/  @!P0 LOP3.LUT R0, RZ, R12, RZ, 0x33, !PT ;  /* 0x0000000cff008212 */ /* 0x000fe200078e33ff */
[----:B------:R-:W-:Y:S01]  /*21120*/  IMAD.MOV.U32 R4, RZ, RZ, R2 ;  /* 0x000000ffff047224 */ /* 0x000fe200078e0002 */
[----:B------:R-:W-:Y:S02]  /*21130*/  IABS R2, R7 ;  /* 0x0000000700027213 */ /* 0x000fe40000000000 */
[----:B------:R-:W-:Y:S01]  /*21140*/  IABS R8, R0 ;  /* 0x0000000000087213 */ /* 0x000fe20000000000 */
[----:B------:R-:W-:Y:S02]  /*21150*/  IMAD R4, R4, R5, RZ ;  /* 0x0000000504047224 */ /* 0x000fe400078e02ff */
[----:B------:R-:W-:Y:S01]  /*21160*/  IMAD.MOV R6, RZ, RZ, -R2 ;  /* 0x000000ffff067224 */ /* 0x000fe200078e0a02 */
[----:B------:R-:W-:-:S05]  /*21170*/  MOV R2, RZ ;  /* 0x000000ff00027202 */ /* 0x000fca0000000f00 */
        /* <DEDUP_REMOVED lines=16> */
[----:B------:R-:W-:Y:S01]  /*21280*/  IMAD.MOV R3, RZ, RZ, -R2 ;  /* 0x000000ffff037224 */ /* 0x000fe200078e0a02 */
[----:B------:R-:W-:-:S03]  /*21290*/  LEA R2, R7, R2, 0x18 ;  /* 0x0000000207027211 */ /* 0x000fc600078ec0ff */
[----:B------:R-:W-:Y:S02]  /*212a0*/  IMAD R3, R7, R3, R0 ;  /* 0x0000000307037224 */ /* 0x000fe400078e0200 */
[----:B------:R-:W-:Y:S02]  /*212b0*/  IMAD R0, R12, R4, R9 ;  /* 0x000000040c007224 */ /* 0x000fe400078e0209 */
[----:B------:R-:W-:-:S05]  /*212c0*/  IMAD R2, R3, 0x10000, R2 ;  /* 0x0001000003027824 */ /* 0x000fca00078e0202 */
[----:B------:R1:W-:Y:S01]  /*212d0*/  STL [R1+0x28], R2 ;  /* 0x0000280201007387 */ /* 0x0003e20000100800 */
[----:B------:R-:W-:Y:S05]  /*212e0*/  BRA `(.L_x_890) ;  /* 0x0000044000007947 */ /* 0x000fea0003800000 */
.L_x_889:
[----:B------:R-:W2:Y:S01]  /*212f0*/  LDL R3, [R1+0x2c] ;  /* 0x00002c0001037983 */ /* 0x000ea20000100800 */
[----:B------:R-:W-:-:S04]  /*21300*/  IMAD.MOV.U32 R2, RZ, RZ, 0x4 ;  /* 0x00000004ff027424 */ /* 0x000fc800078e00ff */
[----:B--2---:R-:W-:-:S05]  /*21310*/  IMAD.WIDE R2, R3, R2, c[0x0][0x590] ;  /* 0x0001640003027625 */ /* 0x004fca00078e0202 */
[----:B------:R-:W2:Y:S02]  /*21320*/  LDG.E R4, [R2.64] ;  /* 0x0000000802047981 */ /* 0x000ea4000c1e1900 */
[----:B--2-4-:R-:W-:-:S05]  /*21330*/  IMAD R11, R4, R12, RZ ;  /* 0x0000000c040b7224 */ /* 0x014fca00078e02ff */
        /* <DEDUP_REMOVED lines=35> */
[----:B------:R-:W-:Y:S01]  /*21570*/  MOV R7, R0 ;  /* 0x0000000000077202 */ /* 0x000fe20000000f00 */
[----:B------:R-:W-:Y:S02]  /*21580*/  IMAD.MOV.U32 R5, RZ, RZ, R2 ;  /* 0x000000ffff057224 */ /* 0x000fe400078e0002 */
[----:B------:R-:W-:-:S02]  /*21590*/  IMAD.MOV R0, RZ, RZ, -R9 ;  /* 0x000000ffff007224 */ /* 0x000fc400078e0a09 */
[----:B------:R-:W1:Y:S08]  /*215a0*/  I2F.RP R2, R5 ;  /* 0x0000000500027306 */ /* 0x000e700000209400 */
        /* <DEDUP_REMOVED lines=8> */
[----:B------:R-:W-:Y:S01]  /*21630*/  IMAD.HI.U32 R0, R3, R7, RZ ;  /* 0x0000000703007227 */ /* 0x000fe200078e00ff */
[----:B------:R-:W-:-:S03]  /*21640*/  IADD3 R3, R10, 0x1000000, R6 ;  /* 0x010000000a037810 */ /* 0x000fc60007ffe006 */
        /* <DEDUP_REMOVED lines=8> */
[----:B------:R-:W-:-:S06]  /*216d0*/  IMAD.MOV R2, RZ, RZ, -R4 ;  /* 0x000000ffff027224 */ /* 0x000fcc00078e0a04 */
[----:B------:R-:W-:-:S06]  /*216e0*/  @P2 IADD3 R0, R0, 0x1, RZ ;  /* 0x0000000100002810 */ /* 0x000fcc0007ffe0ff */
[----:B------:R-:W-:Y:S01]  /*216f0*/  @!P1 IMAD.MOV R0, RZ, RZ, -R0 ;  /* 0x000000ffff009224 */ /* 0x000fe200078e0a00 */
[----:B------:R-:W-:-:S05]  /*21700*/  @!P0 LOP3.LUT R0, RZ, R4, RZ, 0x33, !PT ;  /* 0x00000004ff008212 */ /* 0x000fca00078e33ff */
[----:B------:R-:W-:-:S05]  /*21710*/  IMAD R2, R0, R2, R3 ;  /* 0x0000000200027224 */ /* 0x000fca00078e0203 */
[----:B------:R1:W-:Y:S02]  /*21720*/  STL [R1+0x28], R2 ;  /* 0x0000280201007387 */ /* 0x0003e40000100800 */
.L_x_890:
[----:B------:R-:W-:Y:S05]  /*21730*/  BSYNC B0 ;  /* 0x0000000000007941 */ /* 0x000fea0003800000 */
.L_x_888:
[----:B------:R-:W-:-:S04]  /*21740*/  LOP3.LUT R0, RZ, R0, RZ, 0x33, !PT ;  /* 0x00000000ff007212 */ /* 0x000fc800078e33ff */
[----:B------:R-:W-:-:S05]  /*21750*/  IADD3 R0, R0, R12, RZ ;  /* 0x0000000c00007210 */ /* 0x000fca0007ffe0ff */
[----:B------:R2:W-:Y:S01]  /*21760*/  STL [R1+0x24], R0 ;  /* 0x0000240001007387 */ /* 0x0005e20000100800 */
[----:B------:R-:W-:Y:S05]  /*21770*/  BRA `(.L_x_891) ;  /* 0x0000005000007947 */ /* 0x000fea0003800000 */
.L_x_879:
[----:B------:R-:W-:Y:S01]  /*21780*/  MOV R0, c[0x0][0x53c] ;  /* 0x00014f0000007a02 */ /* 0x000fe20000000f00 */
[----:B------:R2:W-:Y:S04]  /*21790*/  STL [R1+0x20], R9 ;  /* 0x0000200901007387 */ /* 0x0005e80000100800 */
[----:B------:R2:W-:Y:S04]  /*217a0*/  STL [R1+0x24], RZ ;  /* 0x000024ff01007387 */ /* 0x0005e80000100800 */
[----:B------:R2:W-:Y:S04]  /*217b0*/  STL [R1+0x28], RZ ;  /* 0x000028ff01007387 */ /* 0x0005e80000100800 */
[----:B------:R2:W-:Y:S02]  /*217c0*/  STL [R1+0x2c], R0 ;  /* 0x00002c0001007387 */ /* 0x0005e40000100800 */
.L_x_891:
[----:B------:R-:W-:Y:S05]  /*217d0*/  BSYNC B1 ;  /* 0x0000000000017941 */ /* 0x000fea0003800000 */
.L_x_877:
        /* <DEDUP_REMOVED lines=9> */
.L_x_872:
[----:B--2---:R-:W2:Y:S02]  /*21870*/  LDL R0, [R1+0x2c] ;  /* 0x00002c0001007983 */ /* 0x004ea40000100800 */
[----:B--2---:R-:W-:-:S13]  /*21880*/  ISETP.GE.AND P0, PT, R0, c[0x0][0x53c], PT ;  /* 0x00014f0000007a0c */ /* 0x004fda0003f06270 */
[----:B-1----:R-:W-:Y:S01]  /*21890*/  @P0 CALL.REL.NOINC `(.L_x_892) ;  /* 0x0000001000000944 */ /* 0x002fe20003c00000 */
[----:B------:R-:W-:Y:S05]  /*218a0*/  BRA `(.L_x_893) ;  /* 0xfffdff3000007947 */ /* 0x000fea000383ffff */
.L_x_892:
[----:B------:R-:W-:Y:S05]  /*218b0*/  EXIT ;  /* 0x000000000000794d */ /* 0x000fea0003800000 */
.L_x_683:
[----:B------:R-:W-:Y:S01]  /*218c0*/  IMAD.MOV.U32 R0, RZ, RZ, R5 ;  /* 0x000000ffff007224 */ /* 0x000fe200078e0005 */
[----:B------:R-:W-:Y:S02]  /*218d0*/  MOV R2, 0x1 ;  /* 0x0000000100027802 */ /* 0x000fe40000000f00 */
[----:B------:R-:W-:Y:S02]  /*218e0*/  MOV R3, 0x21900 ;  /* 0x0002190000037802 */ /* 0x000fe40000000f00 */
[----:B------:R-:W-:Y:S05]  /*218f0*/  CALL.REL.NOINC `($__internal_16_$__cuda_sm70_shflsync_up_p) ;  /* 0x000013c000007944 */ /* 0x000fea0003c00000 */
[----:B------:R-:W-:Y:S01]  /*21900*/  MOV R0, R4 ;  /* 0x0000000400007202 */ /* 0x000fe20000000f00 */
[----:B------:R-:W-:Y:S05]  /*21910*/  BRA `(.L_x_894) ;  /* 0xfffdeb4000007947 */ /* 0x000fea000383ffff */
.L_x_684:
[----:B------:R-:W-:Y:S01]  /*21920*/  IMAD.MOV.U32 R0, RZ, RZ, R5 ;  /* 0x000000ffff007224 */ /* 0x000fe200078e0005 */
[----:B------:R-:W-:Y:S02]  /*21930*/  MOV R2, 0x2 ;  /* 0x0000000200027802 */ /* 0x000fe40000000f00 */
[----:B------:R-:W-:Y:S02]  /*21940*/  MOV R3, 0x21960 ;  /* 0x0002196000037802 */ /* 0x000fe40000000f00 */
[----:B------:R-:W-:Y:S05]  /*21950*/  CALL.REL.NOINC `($__internal_16_$__cuda_sm70_shflsync_up_p) ;  /* 0x0000136000007944 */ /* 0x000fea0003c00000 */
[----:B------:R-:W-:Y:S01]  /*21960*/  SEL R0, R4, RZ, P4 ;  /* 0x000000ff04007207 */ /* 0x000fe20002000000 */
[----:B------:R-:W-:Y:S01]  /*21970*/  IMAD.MOV.U32 R2, RZ, RZ, 0x4 ;  /* 0x00000004ff027424 */ /* 0x000fe200078e00ff */
[----:B------:R-:W-:-:S03]  /*21980*/  MOV R3, 0x219b0 ;  /* 0x000219b000037802 */ /* 0x000fc60000000f00 */
[----:B------:R-:W-:Y:S02]  /*21990*/  IMAD.IADD R0, R5, 0x1, R0 ;  /* 0x0000000105007824 */ /* 0x000fe400078e0200 */
        /* <DEDUP_REMOVED lines=14> */
[----:B------:R-:W-:Y:S01]  /*21a80*/  IMAD.IADD R4, R0, 0x1, R4 ;  /* 0x0000000100047824 */ /* 0x000fe200078e0204 */
[----:B------:R-:W-:-:S03]  /*21a90*/  MOV R0, 0x1f ;  /* 0x0000001f00007802 */ /* 0x000fc60000000f00 */
[----:B------:R-:W-:Y:S02]  /*21aa0*/  IMAD.MOV.U32 R5, RZ, RZ, R4 ;  /* 0x000000ffff057224 */ /* 0x000fe400078e0004 */
[----:B------:R-:W-:Y:S05]  /*21ab0*/  CALL.REL.NOINC `($__internal_15_$__cuda_sm70_shflsync_idx_p) ;  /* 0x000011b000007944 */ /* 0x000fea0003c00000 */
[----:B------:R-:W-:Y:S05]  /*21ac0*/  BRA `(.L_x_895) ;  /* 0xfffdea9000007947 */ /* 0x000fea000383ffff */
.L_x_686:
[----:B------:R-:W-:Y:S02]  /*21ad0*/  SEL R0, RZ, 0x1, P0 ;  /* 0x00000001ff007807 */ /* 0x000fe40000000000 */
[----:B------:R-:W-:Y:S02]  /*21ae0*/  MOV R2, 0x21b00 ;  /* 0x00021b0000027802 */ /* 0x000fe40000000f00 */
[----:B------:R-:W-:Y:S05]  /*21af0*/  CALL.REL.NOINC `($__internal_17_$__cuda_sm70_votesync_ballot) ;  /* 0x0000123000007944 */ /* 0x000fea0003c00000 */
[----:B------:R-:W-:Y:S01]  /*21b00*/  MOV R10, R0 ;  /* 0x00000000000a7202 */ /* 0x000fe20000000f00 */
[----:B------:R-:W-:Y:S05]  /*21b10*/  BRA `(.L_x_896) ;  /* 0xfffdead000007947 */ /* 0x000fea000383ffff */
.L_x_687:
[----:B------:R-:W-:Y:S01]  /*21b20*/  IMAD.MOV.U32 R5, RZ, RZ, R9 ;  /* 0x000000ffff057224 */ /* 0x000fe200078e0009 */
[----:B------:R-:W-:Y:S01]  /*21b30*/  MOV R3, R6 ;  /* 0x0000000600037202 */ /* 0x000fe20000000f00 */
[----:B-1----:R-:W-:Y:S01]  /*21b40*/  IMAD.MOV.U32 R0, RZ, RZ, 0x1f ;  /* 0x0000001fff007424 */ /* 0x002fe200078e00ff */
[----:B------:R-:W-:Y:S02]  /*21b50*/  MOV R2, 0x21b70 ;  /* 0x00021b7000027802 */ /* 0x000fe40000000f00 */
[----:B------:R-:W-:Y:S05]  /*21b60*/  CALL.REL.NOINC `($__internal_15_$__cuda_sm70_shflsync_idx_p) ;  /* 0x0000110000007944 */ /* 0x000fea0003c00000 */
[----:B------:R-:W-:Y:S01]  /*21b70*/  IMAD.MOV.U32 R12, RZ, RZ, R0 ;  /* 0x000000ffff0c7224 */ /* 0x000fe200078e0000 */
[----:B------:R-:W-:Y:S01]  /*21b80*/  MOV R5, R8 ;  /* 0x0000000800057202 */ /* 0x000fe20000000f00 */
[----:B------:R-:W-:Y:S01]  /*21b90*/  IMAD.MOV.U32 R7, RZ, RZ, RZ ;  /* 0x000000ffff077224 */ /* 0x000fe200078e00ff */
[----:B------:R-:W-:Y:S01]  /*21ba0*/  MOV R3, R6 ;  /* 0x0000000600037202 */ /* 0x000fe20000000f00 */
[----:B------:R-:W-:Y:S01]  /*21bb0*/  IMAD.MOV.U32 R0, RZ, RZ, 0x1f ;  /* 0x0000001fff007424 */ /* 0x000fe200078e00ff */
[----:B------:R-:W-:-:S02]  /*21bc0*/  MOV R2, 0x21be0 ;  /* 0x00021be000027802 */ /* 0x000fc40000000f00 */
[----:B------:R-:W-:Y:S05]  /*21bd0*/  CALL.REL.NOINC `($__internal_15_$__cuda_sm70_shflsync_idx_p) ;  /* 0x0000109000007944 */ /* 0x000fea0003c00000 */
[----:B------:R-:W-:Y:S01]  /*21be0*/  MOV R9, R0 ;  /* 0x0000000000097202 */ /* 0x000fe20000000f00 */
[----:B------:R-:W-:Y:S05]  /*21bf0*/  BRA `(.L_x_897) ;  /* 0xfffdea6000007947 */ /* 0x000fea000383ffff */
.L_x_690:
[----:B------:R-:W-:Y:S01]  /*21c00*/  IMAD.MOV.U32 R5, RZ, RZ, R4 ;  /* 0x000000ffff057224 */ /* 0x000fe200078e0004 */
[----:B-1----:R-:W-:-:S02]  /*21c10*/  MOV R0, 0x1f ;  /* 0x0000001f00007802 */ /* 0x002fc40000000f00 */
[----:B------:R-:W-:Y:S02]  /*21c20*/  MOV R2, 0x21c40 ;  /* 0x00021c4000027802 */ /* 0x000fe40000000f00 */
[----:B--234-:R-:W-:Y:S05]  /*21c30*/  CALL.REL.NOINC `($__internal_15_$__cuda_sm70_shflsync_idx_p) ;  /* 0x0000103000007944 */ /* 0x01cfea0003c00000 */
[----:B------:R-:W-:Y:S01]  /*21c40*/  MOV R7, R0 ;  /* 0x0000000000077202 */ /* 0x000fe20000000f00 */
[----:B------:R-:W-:Y:S05]  /*21c50*/  BRA `(.L_x_689) ;  /* 0xfffdea6000007947 */ /* 0x000fea000383ffff */
.L_x_831:
[----:B------:R-:W-:Y:S01]  /*21c60*/  IMAD.MOV.U32 R2, RZ, RZ, R251 ;  /* 0x000000ffff027224 */ /* 0x000fe200078e00fb */
[----:B------:R-:W-:Y:S02]  /*21c70*/  MOV R5, 0x2 ;  /* 0x0000000200057802 */ /* 0x000fe40000000f00 */
[----:B------:R-:W-:Y:S02]  /*21c80*/  MOV R6, 0x21ca0 ;  /* 0x00021ca000067802 */ /* 0x000fe40000000f00 */
[----:B-1----:R-:W-:Y:S05]  /*21c90*/  CALL.REL.NOINC `($__internal_14_$__cuda_sm70_shflsync_bfly_p) ;  /* 0x00000f9000007944 */ /* 0x002fea0003c00000 */
[----:B--2---:R-:W-:Y:S01]  /*21ca0*/  MOV R0, R2 ;  /* 0x0000000200007202 */ /* 0x004fe20000000f00 */
[----:B-1----:R-:W-:Y:S05]  /*21cb0*/  BRA `(.L_x_898) ;  /* 0xffffb88000007947 */ /* 0x002fea000383ffff */
.L_x_832:
[----:B------:R-:W-:Y:S01]  /*21cc0*/  IMAD.MOV.U32 R2, RZ, RZ, R0 ;  /* 0x000000ffff027224 */ /* 0x000fe200078e0000 */
[----:B------:R-:W-:Y:S02]  /*21cd0*/  MOV R5, 0x1 ;  /* 0x0000000100057802 */ /* 0x000fe40000000f00 */
[----:B------:R-:W-:Y:S02]  /*21ce0*/  MOV R6, 0x21d00 ;  /* 0x00021d0000067802 */ /* 0x000fe40000000f00 */
[----:B-12---:R-:W-:Y:S05]  /*21cf0*/  CALL.REL.NOINC `($__internal_14_$__cuda_sm70_shflsync_bfly_p) ;  /* 0x00000f3000007944 */ /* 0x006fea0003c00000 */
[----:B--2---:R-:W-:Y:S01]  /*21d00*/  FADD.FTZ R0, R0, R2 ;  /* 0x0000000200007221 */ /* 0x004fe20000010000 */
[----:B------:R-:W-:Y:S02]  /*21d10*/  MOV R2, R252 ;  /* 0x000000fc00027202 */ /* 0x000fe40000000f00 */
[----:B-1----:R-:W-:-:S02]  /*21d20*/  MOV R5, 0x2 ;  /* 0x0000000200057802 */ /* 0x002fc40000000f00 */
[----:B------:R-:W-:Y:S02]  /*21d30*/  MOV R6, 0x21d50 ;  /* 0x00021d5000067802 */ /* 0x000fe40000000f00 */
[----:B------:R-:W-:Y:S05]  /*21d40*/  CALL.REL.NOINC `($__internal_14_$__cuda_sm70_shflsync_bfly_p) ;  /* 0x00000ee000007944 */ /* 0x000fea0003c00000 */
[----:B--2---:R-:W-:Y:S01]  /*21d50*/  FADD.FTZ R4, R252, R2 ;  /* 0x00000002fc047221 */ /* 0x004fe20000010000 */
[----:B-1----:R-:W-:Y:S02]  /*21d60*/  MOV R5, 0x1 ;  /* 0x0000000100057802 */ /* 0x002fe40000000f00 */
[----:B------:R-:W-:Y:S02]  /*21d70*/  MOV R6, 0x21da0 ;  /* 0x00021da000067802 */ /* 0x000fe40000000f00 */
[----:B------:R-:W-:Y:S02]  /*21d80*/  MOV R2, R4 ;  /* 0x0000000400027202 */ /* 0x000fe40000000f00 */
[----:B------:R-:W-:Y:S05]  /*21d90*/  CALL.REL.NOINC `($__internal_14_$__cuda_sm70_shflsync_bfly_p) ;  /* 0x00000e9000007944 */ /* 0x000fea0003c00000 */
[----:B--2---:R-:W-:Y:S01]  /*21da0*/  MOV R6, R2 ;  /* 0x0000000200067202 */ /* 0x004fe20000000f00 */
[----:B-1----:R-:W-:Y:S05]  /*21db0*/  BRA `(.L_x_899) ;  /* 0xffffb7f000007947 */ /* 0x002fea000383ffff */
.L_x_839:
[----:B--234-:R-:W-:Y:S01]  /*21dc0*/  IMAD.MOV.U32 R5, RZ, RZ, R6 ;  /* 0x000000ffff057224 */ /* 0x01cfe200078e0006 */
[----:B------:R-:W-:Y:S01]  /*21dd0*/  MOV R3, RZ ;  /* 0x000000ff00037202 */ /* 0x000fe20000000f00 */
[----:B------:R-:W-:Y:S01]  /*21de0*/  IMAD.MOV.U32 R0, RZ, RZ, 0x181f ;  /* 0x0000181fff007424 */ /* 0x000fe200078e00ff */
[----:B------:R-:W-:Y:S02]  /*21df0*/  MOV R2, 0x21e10 ;  /* 0x00021e1000027802 */ /* 0x000fe40000000f00 */
[----:B-1----:R-:W-:Y:S05]  /*21e00*/  CALL.REL.NOINC `($__internal_15_$__cuda_sm70_shflsync_idx_p) ;  /* 0x00000e6000007944 */ /* 0x002fea0003c00000 */
[----:B------:R-:W-:Y:S01]  /*21e10*/  MOV R9, R0 ;  /* 0x0000000000097202 */ /* 0x000fe20000000f00 */
[----:B------:R-:W-:Y:S05]  /*21e20*/  BRA `(.L_x_900) ;  /* 0xffffcd4000007947 */ /* 0x000fea000383ffff */
.L_x_840:
[----:B------:R-:W-:Y:S01]  /*21e30*/  IMAD.MOV.U32 R5, RZ, RZ, R8 ;  /* 0x000000ffff057224 */ /* 0x000fe200078e0008 */
[----:B------:R-:W-:Y:S01]  /*21e40*/  MOV R3, RZ ;  /* 0x000000ff00037202 */ /* 0x000fe20000000f00 */
[----:B------:R-:W-:Y:S01]  /*21e50*/  IMAD.MOV.U32 R0, RZ, RZ, 0x181f ;  /* 0x0000181fff007424 */ /* 0x000fe200078e00ff */
[----:B------:R-:W-:-:S02]  /*21e60*/  MOV R2, 0x21e80 ;  /* 0x00021e8000027802 */ /* 0x000fc40000000f00 */
[----:B-123--:R-:W-:Y:S05]  /*21e70*/  CALL.REL.NOINC `($__internal_15_$__cuda_sm70_shflsync_idx_p) ;  /* 0x00000df000007944 */ /* 0x00efea0003c00000 */
[----:B------:R-:W-:Y:S01]  /*21e80*/  MOV R2, R0 ;  /* 0x0000000000027202 */ /* 0x000fe20000000f00 */
[----:B------:R-:W-:Y:S05]  /*21e90*/  BRA `(.L_x_901) ;  /* 0xffffccf000007947 */ /* 0x000fea000383ffff */
.L_x_843:
[----:B--2---:R-:W-:Y:S01]  /*21ea0*/  IMAD.MOV.U32 R5, RZ, RZ, R6 ;  /* 0x000000ffff057224 */ /* 0x004fe200078e0006 */
[----:B------:R-:W-:Y:S01]  /*21eb0*/  MOV R3, 0x1 ;  /* 0x0000000100037802 */ /* 0x000fe20000000f00 */
[----:B------:R-:W-:Y:S01]  /*21ec0*/  IMAD.MOV.U32 R0, RZ, RZ, 0x181f ;  /* 0x0000181fff007424 */ /* 0x000fe200078e00ff */
[----:B------:R-:W-:-:S02]  /*21ed0*/  MOV R2, 0x21ef0 ;  /* 0x00021ef000027802 */ /* 0x000fc40000000f00 */
[----:B-1-34-:R-:W-:Y:S05]  /*21ee0*/  CALL.REL.NOINC `($__internal_15_$__cuda_sm70_shflsync_idx_p) ;  /* 0x00000d8000007944 */ /* 0x01afea0003c00000 */
[----:B------:R-:W-:Y:S01]  /*21ef0*/  IMAD.MOV.U32 R9, RZ, RZ, R0 ;  /* 0x000000ffff097224 */ /* 0x000fe200078e0000 */
[----:B------:R-:W-:Y:S01]  /*21f00*/  MOV R3, 0x1 ;  /* 0x0000000100037802 */ /* 0x000fe20000000f00 */
[----:B------:R-:W-:Y:S01]  /*21f10*/  IMAD.MOV.U32 R5, RZ, RZ, R8 ;  /* 0x000000ffff057224 */ /* 0x000fe200078e0008 */
[----:B------:R-:W-:-:S02]  /*21f20*/  MOV R0, 0x181f ;  /* 0x0000181f00007802 */ /* 0x000fc40000000f00 */
[----:B------:R-:W-:Y:S02]  /*21f30*/  MOV R2, 0x21f50 ;  /* 0x00021f5000027802 */ /* 0x000fe40000000f00 */
[----:B------:R-:W-:Y:S05]  /*21f40*/  CALL.REL.NOINC `($__internal_15_$__cuda_sm70_shflsync_idx_p) ;  /* 0x00000d2000007944 */ /* 0x000fea0003c00000 */
[----:B------:R-:W-:Y:S01]  /*21f50*/  MOV R2, R0 ;  /* 0x0000000000027202 */ /* 0x000fe20000000f00 */
[----:B------:R-:W-:Y:S05]  /*21f60*/  BRA `(.L_x_902) ;  /* 0xffffcd1000007947 */ /* 0x000fea000383ffff */
.L_x_846:
[----:B--2---:R-:W-:Y:S01]  /*21f70*/  IMAD.MOV.U32 R5, RZ, RZ, R6 ;  /* 0x000000ffff057224 */ /* 0x004fe200078e0006 */
[----:B------:R-:W-:Y:S01]  /*21f80*/  MOV R3, 0x2 ;  /* 0x0000000200037802 */ /* 0x000fe20000000f00 */
[----:B------:R-:W-:Y:S01]  /*21f90*/  IMAD.MOV.U32 R0, RZ, RZ, 0x181f ;  /* 0x0000181fff007424 */ /* 0x000fe200078e00ff */
[----:B------:R-:W-:Y:S02]  /*21fa0*/  MOV R2, 0x21fc0 ;  /* 0x00021fc000027802 */ /* 0x000fe40000000f00 */
[----:B-1-34-:R-:W-:Y:S05]  /*21fb0*/  CALL.REL.NOINC `($__internal_15_$__cuda_sm70_shflsync_idx_p) ;  /* 0x00000cb000007944 */ /* 0x01afea0003c00000 */
[----:B------:R-:W-:Y:S01]  /*21fc0*/  MOV R9, R0 ;  /* 0x0000000000097202 */ /* 0x000fe20000000f00 */
[----:B------:R-:W-:Y:S05]  /*21fd0*/  BRA `(.L_x_903) ;  /* 0xffffcd9000007947 */ /* 0x000fea000383ffff */
.L_x_847:
[----:B--2---:R-:W-:Y:S01]  /*21fe0*/  IMAD.MOV.U32 R5, RZ, RZ, R8 ;  /* 0x000000ffff057224 */ /* 0x004fe200078e0008 */
[----:B------:R-:W-:Y:S01]  /*21ff0*/  MOV R3, 0x2 ;  /* 0x0000000200037802 */ /* 0x000fe20000000f00 */
[----:B------:R-:W-:Y:S01]  /*22000*/  IMAD.MOV.U32 R0, RZ, RZ, 0x181f ;  /* 0x0000181fff007424 */ /* 0x000fe200078e00ff */
[----:B------:R-:W-:Y:S02]  /*22010*/  MOV R2, 0x22030 ;  /* 0x0002203000027802 */ /* 0x000fe40000000f00 */
[----:B-1-34-:R-:W-:Y:S05]  /*22020*/  CALL.REL.NOINC `($__internal_15_$__cuda_sm70_shflsync_idx_p) ;  /* 0x00000c4000007944 */ /* 0x01afea0003c00000 */
[----:B------:R-:W-:Y:S01]  /*22030*/  MOV R2, R0 ;  /* 0x0000000000027202 */ /* 0x000fe20000000f00 */
[----:B------:R-:W-:Y:S05]  /*22040*/  BRA `(.L_x_904) ;  /* 0xffffcd4000007947 */ /* 0x000fea000383ffff */
.L_x_850:
[----:B---3--:R-:W-:Y:S01]  /*22050*/  IMAD.MOV.U32 R5, RZ, RZ, R6 ;  /* 0x000000ffff057224 */ /* 0x008fe200078e0006 */
[----:B------:R-:W-:Y:S01]  /*22060*/  MOV R3, 0x3 ;  /* 0x0000000300037802 */ /* 0x000fe20000000f00 */
[----:B------:R-:W-:Y:S01]  /*22070*/  IMAD.MOV.U32 R0, RZ, RZ, 0x181f ;  /* 0x0000181fff007424 */ /* 0x000fe200078e00ff */
[----:B----4-:R-:W-:-:S02]  /*22080*/  MOV R2, 0x220a0 ;  /* 0x000220a000027802 */ /* 0x010fc40000000f00 */
[----:B-12---:R-:W-:Y:S05]  /*22090*/  CALL.REL.NOINC `($__internal_15_$__cuda_sm70_shflsync_idx_p) ;  /* 0x00000bd000007944 */ /* 0x006fea0003c00000 */
[----:B------:R-:W-:Y:S01]  /*220a0*/  IMAD.MOV.U32 R6, RZ, RZ, R0 ;  /* 0x000000ffff067224 */ /* 0x000fe200078e0000 */
[----:B------:R-:W-:Y:S01]  /*220b0*/  MOV R3, 0x3 ;  /* 0x0000000300037802 */ /* 0x000fe20000000f00 */
[----:B------:R-:W-:Y:S01]  /*220c0*/  IMAD.MOV.U32 R5, RZ, RZ, R8 ;  /* 0x000000ffff057224 */ /* 0x000fe200078e0008 */
[----:B------:R-:W-:-:S02]  /*220d0*/  MOV R0, 0x181f ;  /* 0x0000181f00007802 */ /* 0x000fc40000000f00 */
[----:B------:R-:W-:Y:S02]  /*220e0*/  MOV R2, 0x22100 ;  /* 0x0002210000027802 */ /* 0x000fe40000000f00 */
[----:B------:R-:W-:Y:S05]  /*220f0*/  CALL.REL.NOINC `($__internal_15_$__cuda_sm70_shflsync_idx_p) ;  /* 0x00000b7000007944 */ /* 0x000fea0003c00000 */
[----:B------:R-:W-:Y:S05]  /*22100*/  BRA `(.L_x_905) ;  /* 0xffffcd8000007947 */ /* 0x000fea000383ffff */
.L_x_852:
[----:B------:R-:W-:Y:S01]  /*22110*/  IMAD.MOV.U32 R5, RZ, RZ, R14 ;  /* 0x000000ffff057224 */ /* 0x000fe200078e000e */
[----:B------:R-:W-:Y:S01]  /*22120*/  MOV R3, RZ ;  /* 0x000000ff00037202 */ /* 0x000fe20000000f00 */
[----:B------:R-:W-:Y:S01]  /*22130*/  IMAD.MOV.U32 R0, RZ, RZ, 0x1c1f ;  /* 0x00001c1fff007424 */ /* 0x000fe200078e00ff */
[----:B------:R-:W-:Y:S02]  /*22140*/  MOV R2, 0x22160 ;  /* 0x0002216000027802 */ /* 0x000fe40000000f00 */
[----:B------:R-:W-:Y:S05]  /*22150*/  CALL.REL.NOINC `($__internal_15_$__cuda_sm70_shflsync_idx_p) ;  /* 0x00000b1000007944 */ /* 0x000fea0003c00000 */
[----:B------:R-:W-:Y:S01]  /*22160*/  MOV R4, R0 ;  /* 0x0000000000047202 */ /* 0x000fe20000000f00 */
[----:B------:R-:W-:Y:S05]  /*22170*/  BRA `(.L_x_906) ;  /* 0xffffd00000007947 */ /* 0x000fea000383ffff */
.L_x_853:
[----:B------:R-:W-:Y:S01]  /*22180*/  IMAD.MOV.U32 R5, RZ, RZ, R28 ;  /* 0x000000ffff057224 */ /* 0x000fe200078e001c */
[----:B------:R-:W-:Y:S01]  /*22190*/  MOV R3, RZ ;  /* 0x000000ff00037202 */ /* 0x000fe20000000f00 */
[----:B------:R-:W-:Y:S01]  /*221a0*/  IMAD.MOV.U32 R0, RZ, RZ, 0x1c1f ;  /* 0x00001c1fff007424 */ /* 0x000fe200078e00ff */
[----:B------:R-:W-:Y:S02]  /*221b0*/  MOV R2, 0x221d0 ;  /* 0x000221d000027802 */ /* 0x000fe40000000f00 */
[----:B-12---:R-:W-:Y:S05]  /*221c0*/  CALL.REL.NOINC `($__internal_15_$__cuda_sm70_shflsync_idx_p) ;  /* 0x00000aa000007944 */ /* 0x006fea0003c00000 */
[----:B------:R-:W-:Y:S05]  /*221d0*/  BRA `(.L_x_907) ;  /* 0xffffcfc000007947 */ /* 0x000fea000383ffff */
.L_x_856:
[----:B------:R-:W-:Y:S01]  /*221e0*/  IMAD.MOV.U32 R5, RZ, RZ, R14 ;  /* 0x000000ffff057224 */ /* 0x000fe200078e000e */
[----:B----4-:R-:W-:Y:S01]  /*221f0*/  MOV R3, 0x1 ;  /* 0x0000000100037802 */ /* 0x010fe20000000f00 */
[----:B------:R-:W-:Y:S01]  /*22200*/  IMAD.MOV.U32 R0, RZ, RZ, 0x1c1f ;  /* 0x00001c1fff007424 */ /* 0x000fe200078e00ff */
[----:B------:R-:W-:-:S02]  /*22210*/  MOV R2, 0x22230 ;  /* 0x0002223000027802 */ /* 0x000fc40000000f00 */
[----:B-123--:R-:W-:Y:S05]  /*22220*/  CALL.REL.NOINC `($__internal_15_$__cuda_sm70_shflsync_idx_p) ;  /* 0x00000a4000007944 */ /* 0x00efea0003c00000 */
[----:B------:R-:W-:Y:S01]  /*22230*/  IMAD.MOV.U32 R4, RZ, RZ, R0 ;  /* 0x000000ffff047224 */ /* 0x000fe200078e0000 */
[----:B------:R-:W-:Y:S01]  /*22240*/  MOV R3, 0x1 ;  /* 0x0000000100037802 */ /* 0x000fe20000000f00 */
[----:B------:R-:W-:Y:S01]  /*22250*/  IMAD.MOV.U32 R5, RZ, RZ, R28 ;  /* 0x000000ffff057224 */ /* 0x000fe200078e001c */
[----:B------:R-:W-:-:S02]  /*22260*/  MOV R0, 0x1c1f ;  /* 0x00001c1f00007802 */ /* 0x000fc40000000f00 */
[----:B------:R-:W-:Y:S02]  /*22270*/  MOV R2, 0x22290 ;  /* 0x0002229000027802 */ /* 0x000fe40000000f00 */
[----:B------:R-:W-:Y:S05]  /*22280*/  CALL.REL.NOINC `($__internal_15_$__cuda_sm70_shflsync_idx_p) ;  /* 0x000009e000007944 */ /* 0x000fea0003c00000 */
[----:B------:R-:W-:Y:S05]  /*22290*/  BRA `(.L_x_908) ;  /* 0xffffd56000007947 */ /* 0x000fea000383ffff */
.L_x_860:
[----:B------:R-:W-:Y:S01]  /*222a0*/  IMAD.MOV.U32 R5, RZ, RZ, R6 ;  /* 0x000000ffff057224 */ /* 0x000fe200078e0006 */
[----:B------:R-:W-:Y:S01]  /*222b0*/  MOV R3, RZ ;  /* 0x000000ff00037202 */ /* 0x000fe20000000f00 */
[----:B------:R-:W-:Y:S01]  /*222c0*/  IMAD.MOV.U32 R0, RZ, RZ, 0x181f ;  /* 0x0000181fff007424 */ /* 0x000fe200078e00ff */
[----:B------:R-:W-:Y:S02]  /*222d0*/  MOV R2, 0x222f0 ;  /* 0x000222f000027802 */ /* 0x000fe40000000f00 */
[----:B--2---:R-:W-:Y:S05]  /*222e0*/  CALL.REL.NOINC `($__internal_15_$__cuda_sm70_shflsync_idx_p) ;  /* 0x0000098000007944 */ /* 0x004fea0003c00000 */
[----:B------:R-:W-:Y:S01]  /*222f0*/  MOV R10, R0 ;  /* 0x00000000000a7202 */ /* 0x000fe20000000f00 */
[----:B------:R-:W-:Y:S05]  /*22300*/  BRA `(.L_x_909) ;  /* 0xffffe0a000007947 */ /* 0x000fea000383ffff */
.L_x_861:
[----:B------:R-:W-:Y:S01]  /*22310*/  IMAD.MOV.U32 R5, RZ, RZ, R9 ;  /* 0x000000ffff057224 */ /* 0x000fe200078e0009 */
[----:B------:R-:W-:Y:S01]  /*22320*/  MOV R3, RZ ;  /* 0x000000ff00037202 */ /* 0x000fe20000000f00 */
[----:B------:R-:W-:Y:S01]  /*22330*/  IMAD.MOV.U32 R0, RZ, RZ, 0x181f ;  /* 0x0000181fff007424 */ /* 0x000fe200078e00ff */
[----:B------:R-:W-:Y:S02]  /*22340*/  MOV R2, 0x22360 ;  /* 0x0002236000027802 */ /* 0x000fe40000000f00 */
[----:B-123--:R-:W-:Y:S05]  /*22350*/  CALL.REL.NOINC `($__internal_15_$__cuda_sm70_shflsync_idx_p) ;  /* 0x0000091000007944 */ /* 0x00efea0003c00000 */
[----:B------:R-:W-:Y:S01]  /*22360*/  MOV R2, R0 ;  /* 0x0000000000027202 */ /* 0x000fe20000000f00 */
[----:B------:R-:W-:Y:S05]  /*22370*/  BRA `(.L_x_910) ;  /* 0xffffe05000007947 */ /* 0x000fea000383ffff */
.L_x_864:
[----:B-1----:R-:W-:Y:S01]  /*22380*/  IMAD.MOV.U32 R5, RZ, RZ, R6 ;  /* 0x000000ffff057224 */ /* 0x002fe200078e0006 */
[----:B------:R-:W-:Y:S01]  /*22390*/  MOV R3, 0x1 ;  /* 0x0000000100037802 */ /* 0x000fe20000000f00 */
[----:B------:R-:W-:Y:S01]  /*223a0*/  IMAD.MOV.U32 R0, RZ, RZ, 0x181f ;  /* 0x0000181fff007424 */ /* 0x000fe200078e00ff */
[----:B------:R-:W-:-:S02]  /*223b0*/  MOV R2, 0x223d0 ;  /* 0x000223d000027802 */ /* 0x000fc40000000f00 */
[----:B--234-:R-:W-:Y:S05]  /*223c0*/  CALL.REL.NOINC `($__internal_15_$__cuda_sm70_shflsync_idx_p) ;  /* 0x000008a000007944 */ /* 0x01cfea0003c00000 */
        /* <DEDUP_REMOVED lines=8> */
.L_x_867:
[----:B-1----:R-:W-:Y:S01]  /*22450*/  IMAD.MOV.U32 R5, RZ, RZ, R6 ;  /* 0x000000ffff057224 */ /* 0x002fe200078e0006 */
[----:B------:R-:W-:Y:S01]  /*22460*/  MOV R3, 0x2 ;  /* 0x0000000200037802 */ /* 0x000fe20000000f00 */
[----:B------:R-:W-:Y:S01]  /*22470*/  IMAD.MOV.U32 R0, RZ, RZ, 0x181f ;  /* 0x0000181fff007424 */ /* 0x000fe200078e00ff */
[----:B------:R-:W-:Y:S02]  /*22480*/  MOV R2, 0x224a0 ;  /* 0x000224a000027802 */ /* 0x000fe40000000f00 */
[----:B--234-:R-:W-:Y:S05]  /*22490*/  CALL.REL.NOINC `($__internal_15_$__cuda_sm70_shflsync_idx_p) ;  /* 0x000007d000007944 */ /* 0x01cfea0003c00000 */
[----:B------:R-:W-:Y:S01]  /*224a0*/  MOV R10, R0 ;  /* 0x00000000000a7202 */ /* 0x000fe20000000f00 */
[----:B------:R-:W-:Y:S05]  /*224b0*/  BRA `(.L_x_912) ;  /* 0xffffe10000007947 */ /* 0x000fea000383ffff */
.L_x_868:
[----:B-1----:R-:W-:Y:S01]  /*224c0*/  IMAD.MOV.U32 R5, RZ, RZ, R9 ;  /* 0x000000ffff057224 */ /* 0x002fe200078e0009 */
[----:B------:R-:W-:Y:S01]  /*224d0*/  MOV R3, 0x2 ;  /* 0x0000000200037802 */ /* 0x000fe20000000f00 */
[----:B------:R-:W-:Y:S01]  /*224e0*/  IMAD.MOV.U32 R0, RZ, RZ, 0x181f ;  /* 0x0000181fff007424 */ /* 0x000fe200078e00ff */
[----:B------:R-:W-:Y:S02]  /*224f0*/  MOV R2, 0x22510 ;  /* 0x0002251000027802 */ /* 0x000fe40000000f00 */
[----:B--234-:R-:W-:Y:S05]  /*22500*/  CALL.REL.NOINC `($__internal_15_$__cuda_sm70_shflsync_idx_p) ;  /* 0x0000076000007944 */ /* 0x01cfea0003c00000 */
[----:B------:R-:W-:Y:S01]  /*22510*/  MOV R2, R0 ;  /* 0x0000000000027202 */ /* 0x000fe20000000f00 */
[----:B------:R-:W-:Y:S05]  /*22520*/  BRA `(.L_x_913) ;  /* 0xffffe0b000007947 */ /* 0x000fea000383ffff */
.L_x_871:
        /* <DEDUP_REMOVED lines=13> */
.L_x_873:
[----:B------:R-:W-:Y:S01]  /*22600*/  IMAD.MOV.U32 R5, RZ, RZ, R62 ;  /* 0x000000ffff057224 */ /* 0x000fe200078e003e */
[----:B------:R-:W-:Y:S01]  /*22610*/  MOV R3, RZ ;  /* 0x000000ff00037202 */ /* 0x000fe20000000f00 */
[----:B------:R-:W-:Y:S01]  /*22620*/  IMAD.MOV.U32 R0, RZ, RZ, 0x1f ;  /* 0x0000001fff007424 */ /* 0x000fe200078e00ff */
[----:B------:R-:W-:Y:S02]  /*22630*/  MOV R2, 0x22650 ;  /* 0x0002265000027802 */ /* 0x000fe40000000f00 */
[----:B------:R-:W-:Y:S05]  /*22640*/  CALL.REL.NOINC `($__internal_15_$__cuda_sm70_shflsync_idx_p) ;  /* 0x0000062000007944 */ /* 0x000fea0003c00000 */
[----:B------:R-:W-:Y:S01]  /*22650*/  MOV R9, R0 ;  /* 0x0000000000097202 */ /* 0x000fe20000000f00 */
[----:B------:R-:W-:Y:S05]  /*22660*/  BRA `(.L_x_915) ;  /* 0xffffe21000007947 */ /* 0x000fea000383ffff */
.L_x_874:
[----:B------:R-:W-:Y:S01]  /*22670*/  IMAD.MOV.U32 R5, RZ, RZ, R62 ;  /* 0x000000ffff057224 */ /* 0x000fe200078e003e */
[----:B------:R-:W-:Y:S01]  /*22680*/  MOV R3, 0x1 ;  /* 0x0000000100037802 */ /* 0x000fe20000000f00 */
[----:B------:R-:W-:Y:S01]  /*22690*/  IMAD.MOV.U32 R0, RZ, RZ, 0x1f ;  /* 0x0000001fff007424 */ /* 0x000fe200078e00ff */
[----:B------:R-:W-:Y:S02]  /*226a0*/  MOV R2, 0x226c0 ;  /* 0x000226c000027802 */ /* 0x000fe40000000f00 */
[----:B-12---:R-:W-:Y:S05]  /*226b0*/  CALL.REL.NOINC `($__internal_15_$__cuda_sm70_shflsync_idx_p) ;  /* 0x000005b000007944 */ /* 0x006fea0003c00000 */
[----:B------:R-:W-:Y:S01]  /*226c0*/  MOV R8, R0 ;  /* 0x0000000000087202 */ /* 0x000fe20000000f00 */
[----:B------:R-:W-:Y:S05]  /*226d0*/  BRA `(.L_x_916) ;  /* 0xffffe1c000007947 */ /* 0x000fea000383ffff */
.L_x_875:
[----:B------:R-:W-:Y:S02]  /*226e0*/  MOV R2, 0x1 ;  /* 0x0000000100027802 */ /* 0x000fe40000000f00 */
[----:B------:R-:W-:-:S02]  /*226f0*/  MOV R3, 0x22710 ;  /* 0x0002271000037802 */ /* 0x000fc40000000f00 */
[----:B-1234-:R-:W-:Y:S05]  /*22700*/  CALL.REL.NOINC `($__internal_16_$__cuda_sm70_shflsync_up_p) ;  /* 0x000005b000007944 */ /* 0x01efea0003c00000 */
[----:B------:R-:W-:Y:S05]  /*22710*/  BRA `(.L_x_917) ;  /* 0xffffe2b000007947 */ /* 0x000fea000383ffff */
.L_x_876:
[----:B------:R-:W-:Y:S02]  /*22720*/  MOV R2, 0x2 ;  /* 0x0000000200027802 */ /* 0x000fe40000000f00 */
[----:B------:R-:W-:-:S02]  /*22730*/  MOV R3, 0x22750 ;  /* 0x0002275000037802 */ /* 0x000fc40000000f00 */
[----:B--2-4-:R-:W-:Y:S05]  /*22740*/  CALL.REL.NOINC `($__internal_16_$__cuda_sm70_shflsync_up_p) ;  /* 0x0000057000007944 */ /* 0x014fea0003c00000 */
[----:B------:R-:W-:Y:S01]  /*22750*/  SEL R3, R4, RZ, P1 ;  /* 0x000000ff04037207 */ /* 0x000fe20000800000 */
[----:B------:R-:W-:-:S04]  /*22760*/  IMAD.MOV.U32 R2, RZ, RZ, 0x4 ;  /* 0x00000004ff027424 */ /* 0x000fc800078e00ff */
[----:B------:R-:W-:Y:S01]  /*22770*/  IMAD.IADD R0, R0, 0x1, R3 ;  /* 0x0000000100007824 */ /* 0x000fe200078e0203 */
        /* <DEDUP_REMOVED lines=20> */
.L_x_880:
[----:B------:R-:W-:Y:S02]  /*228c0*/  MOV R2, 0x1 ;  /* 0x0000000100027802 */ /* 0x000fe40000000f00 */
[----:B------:R-:W-:Y:S02]  /*228d0*/  MOV R3, 0x228f0 ;  /* 0x000228f000037802 */ /* 0x000fe40000000f00 */
[----:B------:R-:W-:Y:S05]  /*228e0*/  CALL.REL.NOINC `($__internal_16_$__cuda_sm70_shflsync_up_p) ;  /* 0x000003d000007944 */ /* 0x000fea0003c00000 */
[----:B------:R-:W-:Y:S01]  /*228f0*/  MOV R2, R4 ;  /* 0x0000000400027202 */ /* 0x000fe20000000f00 */
[----:B------:R-:W-:Y:S05]  /*22900*/  BRA `(.L_x_919) ;  /* 0xffffe32000007947 */ /* 0x000fea000383ffff */
.L_x_881:
        /* <DEDUP_REMOVED lines=26> */
.L_x_883:
[----:B------:R-:W-:Y:S02]  /*22ab0*/  SEL R0, RZ, 0x1, P0 ;  /* 0x00000001ff007807 */ /* 0x000fe40000000000 */
[----:B------:R-:W-:Y:S02]  /*22ac0*/  MOV R2, 0x22ae0 ;  /* 0x00022ae000027802 */ /* 0x000fe40000000f00 */
[----:B-1----:R-:W-:Y:S05]  /*22ad0*/  CALL.REL.NOINC `($__internal_17_$__cuda_sm70_votesync_ballot) ;  /* 0x0000025000007944 */ /* 0x002fea0003c00000 */
[----:B------:R-:W-:Y:S01]  /*22ae0*/  MOV R10, R0 ;  /* 0x00000000000a7202 */ /* 0x000fe20000000f00 */
[----:B------:R-:W-:Y:S05]  /*22af0*/  BRA `(.L_x_921) ;  /* 0xffffe2c000007947 */ /* 0x000fea000383ffff */
.L_x_884:
[----:B------:R-:W-:Y:S01]  /*22b00*/  IMAD.MOV.U32 R5, RZ, RZ, R6 ;  /* 0x000000ffff057224 */ /* 0x000fe200078e0006 */
[----:B------:R-:W-:Y:S01]  /*22b10*/  MOV R3, R8 ;  /* 0x0000000800037202 */ /* 0x000fe20000000f00 */
[----:B--2---:R-:W-:Y:S01]  /*22b20*/  IMAD.MOV.U32 R0, RZ, RZ, 0x1f ;  /* 0x0000001fff007424 */ /* 0x004fe200078e00ff */
[----:B------:R-:W-:Y:S02]  /*22b30*/  MOV R2, 0x22b50 ;  /* 0x00022b5000027802 */ /* 0x000fe40000000f00 */
[----:B-1----:R-:W-:Y:S05]  /*22b40*/  CALL.REL.NOINC `($__internal_15_$__cuda_sm70_shflsync_idx_p) ;  /* 0x0000012000007944 */ /* 0x002fea0003c00000 */
[----:B------:R-:W-:Y:S01]  /*22b50*/  IMAD.MOV.U32 R12, RZ, RZ, R0 ;  /* 0x000000ffff0c7224 */ /* 0x000fe200078e0000 */
[----:B------:R-:W-:Y:S01]  /*22b60*/  MOV R3, R8 ;  /* 0x0000000800037202 */ /* 0x000fe20000000f00 */
[----:B------:R-:W-:Y:S01]  /*22b70*/  IMAD.MOV.U32 R5, RZ, RZ, R7 ;  /* 0x000000ffff057224 */ /* 0x000fe200078e0007 */
[----:B------:R-:W-:Y:S02]  /*22b80*/  MOV R0, 0x1f ;  /* 0x0000001f00007802 */ /* 0x000fe40000000f00 */
[----:B------:R-:W-:-:S02]  /*22b90*/  MOV R2, 0x22bb0 ;  /* 0x00022bb000027802 */ /* 0x000fc40000000f00 */
[----:B------:R-:W-:Y:S05]  /*22ba0*/  CALL.REL.NOINC `($__internal_15_$__cuda_sm70_shflsync_idx_p) ;  /* 0x000000c000007944 */ /* 0x000fea0003c00000 */
[----:B------:R-:W-:Y:S01]  /*22bb0*/  MOV R7, R0 ;  /* 0x0000000000077202 */ /* 0x000fe20000000f00 */
[----:B------:R-:W-:Y:S05]  /*22bc0*/  BRA `(.L_x_922) ;  /* 0xffffe26000007947 */ /* 0x000fea000383ffff */
.L_x_887:
[----:B------:R-:W-:Y:S01]  /*22bd0*/  IMAD.MOV.U32 R5, RZ, RZ, R4 ;  /* 0x000000ffff057224 */ /* 0x000fe200078e0004 */
[----:B--2---:R-:W-:-:S02]  /*22be0*/  MOV R0, 0x1f ;  /* 0x0000001f00007802 */ /* 0x004fc40000000f00 */
[----:B------:R-:W-:Y:S02]  /*22bf0*/  MOV R2, 0x22c10 ;  /* 0x00022c1000027802 */ /* 0x000fe40000000f00 */
[----:B-1-34-:R-:W-:Y:S05]  /*22c00*/  CALL.REL.NOINC `($__internal_15_$__cuda_sm70_shflsync_idx_p) ;  /* 0x0000006000007944 */ /* 0x01afea0003c00000 */
[----:B------:R-:W-:Y:S01]  /*22c10*/  MOV R13, R0 ;  /* 0x00000000000d7202 */ /* 0x000fe20000000f00 */
[----:B------:R-:W-:Y:S05]  /*22c20*/  BRA `(.L_x_886) ;  /* 0xffffe26000007947 */ /* 0x000fea000383ffff */
        .weak           $__internal_14_$__cuda_sm70_shflsync_bfly_p
        .type           $__internal_14_$__cuda_sm70_shflsync_bfly_p,@function
        .size           $__internal_14_$__cuda_sm70_shflsync_bfly_p,($__internal_15_$__cuda_sm70_shflsync_idx_p - $__internal_14_$__cuda_sm70_shflsync_bfly_p)
$__internal_14_$__cuda_sm70_shflsync_bfly_p:
[----:B------:R-:W-:Y:S01]  /*22c30*/  MOV R7, 0x0 ;  /* 0x0000000000077802 */ /* 0x000fe20000000f00 */
[----:B------:R-:W-:Y:S04]  /*22c40*/  WARPSYNC R8 ;  /* 0x0000000800007348 */ /* 0x000fe80003800000 */
[----:B------:R1:W2:Y:S01]  /*22c50*/  SHFL.BFLY PT, R2, R2, R5, R9 ;  /* 0x0c00000502027389 */ /* 0x0002a200000e0009 */
[----:B------:R-:W-:Y:S05]  /*22c60*/  RET.REL.NODEC R6 `(_ZN7cutlass13device_kernelIN5flash19enable_sm80_to_sm89INS1_16FlashAttnFwdSm80INS1_25CollectiveMainloopFwdSm80ILi8ELi1ELb1EN4cute5tupleIJNS5_1CILi128EEENS7_ILi96EEES8_EEELi128ENS_10bfloat16_tEfNS_4arch4Sm80ELb0ELb1ELb1ELb1ELb0ELb1ELb1ELb1EEENS1_21CollectiveEpilogueFwdINS6_IJS8_S8_S9_EEENS6_IJNS7_ILi1EEESH_SH_EEESB_SD_Li256ELb1ELb1ELb1ELb0EEENS1_36VarlenDynamicPersistentTileSchedulerILi128ELi96ELi256ELi256ELb1ELb1ELb0ELb1ELb0ELb1EEEEEEEEEvNT_6ParamsE) ;  /* 0xfffdd39006007950 */ /* 0x000fea0003c3ffff */
        .weak           $__internal_15_$__cuda_sm70_shflsync_idx_p
        .type           $__internal_15_$__cuda_sm70_shflsync_idx_p,@function
        .size           $__internal_15_$__cuda_sm70_shflsync_idx_p,($__internal_16_$__cuda_sm70_shflsync_up_p - $__internal_15_$__cuda_sm70_shflsync_idx_p)
$__internal_15_$__cuda_sm70_shflsync_idx_p:
[----:B------:R-:W-:-:S04]  /*22c70*/  MOV R50, 0xffffffff ;  /* 0xffffffff00327802 */ /* 0x000fc80000000f00 */
[----:B------:R-:W-:Y:S04]  /*22c80*/  WARPSYNC R50 ;  /* 0x0000003200007348 */ /* 0x000fe80003800000 */
[----:B------:R1:W2:Y:S02]  /*22c90*/  SHFL.IDX PT, R0, R5, R3, R0 ;  /* 0x0000000305007389 */ /* 0x0002a400000e0000 */
[----:B-1----:R-:W-:-:S04]  /*22ca0*/  MOV R3, 0x0 ;  /* 0x0000000000037802 */ /* 0x002fc80000000f00 */
[----:B--2---:R-:W-:Y:S05]  /*22cb0*/  RET.REL.NODEC R2 `(_ZN7cutlass13device_kernelIN5flash19enable_sm80_to_sm89INS1_16FlashAttnFwdSm80INS1_25CollectiveMainloopFwdSm80ILi8ELi1ELb1EN4cute5tupleIJNS5_1CILi128EEENS7_ILi96EEES8_EEELi128ENS_10bfloat16_tEfNS_4arch4Sm80ELb0ELb1ELb1ELb1ELb0ELb1ELb1ELb1EEENS1_21CollectiveEpilogueFwdINS6_IJS8_S8_S9_EEENS6_IJNS7_ILi1EEESH_SH_EEESB_SD_Li256ELb1ELb1ELb1ELb0EEENS1_36VarlenDynamicPersistentTileSchedulerILi128ELi96ELi256ELi256ELb1ELb1ELb0ELb1ELb0ELb1EEEEEEEEEvNT_6ParamsE) ;  /* 0xfffdd34002007950 */ /* 0x004fea0003c3ffff */
        .weak           $__internal_16_$__cuda_sm70_shflsync_up_p
        .type           $__internal_16_$__cuda_sm70_shflsync_up_p,@function
        .size           $__internal_16_$__cuda_sm70_shflsync_up_p,($__internal_17_$__cuda_sm70_votesync_ballot - $__internal_16_$__cuda_sm70_shflsync_up_p)
$__internal_16_$__cuda_sm70_shflsync_up_p:
[----:B------:R-:W-:Y:S02]  /*22cc0*/  IMAD.MOV.U32 R4, RZ, RZ, RZ ;  /* 0x000000ffff047224 */ /* 0x000fe400078e00ff */
[----:B------:R-:W-:-:S04]  /*22cd0*/  IMAD.MOV.U32 R10, RZ, RZ, -0x1 ;  /* 0xffffffffff0a7424 */ /* 0x000fc800078e00ff */
[----:B------:R-:W-:Y:S04]  /*22ce0*/  WARPSYNC R10 ;  /* 0x0000000a00007348 */ /* 0x000fe80003800000 */
[----:B------:R1:W2:Y:S02]  /*22cf0*/  SHFL.UP PT, R4, R0, R2, R4 ;  /* 0x0400000200047389 */ /* 0x0002a400000e0004 */
[----:B-1----:R-:W-:Y:S02]  /*22d00*/  MOV R2, R3 ;  /* 0x0000000300027202 */ /* 0x002fe40000000f00 */
[----:B------:R-:W-:-:S04]  /*22d10*/  MOV R3, 0x0 ;  /* 0x0000000000037802 */ /* 0x000fc80000000f00 */
[----:B--2---:R-:W-:Y:S05]  /*22d20*/  RET.REL.NODEC R2 `(_ZN7cutlass13device_kernelIN5flash19enable_sm80_to_sm89INS1_16FlashAttnFwdSm80INS1_25CollectiveMainloopFwdSm80ILi8ELi1ELb1EN4cute5tupleIJNS5_1CILi128EEENS7_ILi96EEES8_EEELi128ENS_10bfloat16_tEfNS_4arch4Sm80ELb0ELb1ELb1ELb1ELb0ELb1ELb1ELb1EEENS1_21CollectiveEpilogueFwdINS6_IJS8_S8_S9_EEENS6_IJNS7_ILi1EEESH_SH_EEESB_SD_Li256ELb1ELb1ELb1ELb0EEENS1_36VarlenDynamicPersistentTileSchedulerILi128ELi96ELi256ELi256ELb1ELb1ELb0ELb1ELb0ELb1EEEEEEEEEvNT_6ParamsE) ;  /* 0xfffdd2d002007950 */ /* 0x004fea0003c3ffff */
        .weak           $__internal_17_$__cuda_sm70_votesync_ballot
        .type           $__internal_17_$__cuda_sm70_votesync_ballot,@function
        .size           $__internal_17_$__cuda_sm70_votesync_ballot,(.L_x_2694 - $__internal_17_$__cuda_sm70_votesync_ballot)
$__internal_17_$__cuda_sm70_votesync_ballot:
[----:B------:R-:W-:Y:S01]  /*22d30*/  ISETP.NE.U32.AND P0, PT, R0, 0x1, PT ;  /* 0x000000010000780c */ /* 0x000fe20003f05070 */
[----:B------:R-:W-:-:S04]  /*22d40*/  IMAD.MOV.U32 R3, RZ, RZ, -0x1 ;  /* 0xffffffffff037424 */ /* 0x000fc800078e00ff */
[----:B------:R-:W-:Y:S08]  /*22d50*/  WARPSYNC R3 ;  /* 0x0000000300007348 */ /* 0x000ff00003800000 */
[----:B------:R-:W-:-:S04]  /*22d60*/  VOTE.ANY R0, PT, !P0 ;  /* 0x0000000000007806 */ /* 0x000fc800040e0100 */
[----:B------:R-:W-:Y:S01]  /*22d70*/  LOP3.LUT R0, R0, R3, RZ, 0xc0, !PT ;  /* 0x0000000300007212 */ /* 0x000fe200078ec0ff */
[----:B------:R-:W-:-:S04]  /*22d80*/  IMAD.MOV.U32 R3, RZ, RZ, 0x0 ;  /* 0x00000000ff037424 */ /* 0x000fc800078e00ff */
[----:B------:R-:W-:Y:S05]  /*22d90*/  RET.REL.NODEC R2 `(_ZN7cutlass13device_kernelIN5flash19enable_sm80_to_sm89INS1_16FlashAttnFwdSm80INS1_25CollectiveMainloopFwdSm80ILi8ELi1ELb1EN4cute5tupleIJNS5_1CILi128EEENS7_ILi96EEES8_EEELi128ENS_10bfloat16_tEfNS_4arch4Sm80ELb0ELb1ELb1ELb1ELb0ELb1ELb1ELb1EEENS1_21CollectiveEpilogueFwdINS6_IJS8_S8_S9_EEENS6_IJNS7_ILi1EEESH_SH_EEESB_SD_Li256ELb1ELb1ELb1ELb0EEENS1_36VarlenDynamicPersistentTileSchedulerILi128ELi96ELi256ELi256ELb1ELb1ELb0ELb1ELb0ELb1EEEEEEEEEvNT_6ParamsE) ;  /* 0xfffdd26002007950 */ /* 0x000fea0003c3ffff */
.L_x_923:
        /* <DEDUP_REMOVED lines=14> */
.L_x_2694:


//--------------------- .text._ZN7cutlass13device_kernelIN5flash19enable_sm80_to_sm89INS1_16FlashAttnFwdSm80INS1_25CollectiveMainloopFwdSm80ILi4ELi1ELb0EN4cute5tupleIJNS5_1CILi128EEENS7_ILi64EEES8_EEELi128ENS_10bfloat16_tEfNS_4arch4Sm80ELb1ELb0ELb1ELb0ELb0ELb0ELb1ELb1EEENS1_21CollectiveEpilogueFwdINS6_IJS8_S8_S9_EEENS6_IJNS7_ILi1EEESH_SH_EEESB_SD_Li128ELb0ELb1ELb1ELb0EEENS1_30DynamicPersistentTileSchedulerILi128ELi128ELb1ELb1ELb0EEEEEEEEEvNT_6ParamsE --------------------------
	.section	.text._ZN7cutlass13device_kernelIN5flash19enable_sm80_to_sm89INS1_16FlashAttnFwdSm80INS1_25CollectiveMainloopFwdSm80ILi4ELi1ELb0EN4cute5tupleIJNS5_1CILi128EEENS7_ILi64EEES8_EEELi128ENS_10bfloat16_tEfNS_4arch4Sm80ELb1ELb0ELb1ELb0ELb0ELb0ELb1ELb1EEENS1_21CollectiveEpilogueFwdINS6_IJS8_S8_S9_EEENS6_IJNS7_ILi1EEESH_SH_EEESB_SD_Li128ELb0ELb1ELb1ELb0EEENS1_30DynamicPersistentTileSchedulerILi128ELi128ELb1ELb1ELb0EEEEEEEEEvNT_6ParamsE,"ax",@progbits
	.sectioninfo	@"SHI_REGISTERS=255"
	.align	128
.text._ZN7cutlass13device_kernelIN5flash19enable_sm80_to_sm89INS1_16FlashAttnFwdSm80INS1_25CollectiveMainloopFwdSm80ILi4ELi1ELb0EN4cute5tupleIJNS5_1CILi128EEENS7_ILi64EEES8_EEELi128ENS_10bfloat16_tEfNS_4arch4Sm80ELb1ELb0ELb1ELb0ELb0ELb0ELb1ELb1EEENS1_21CollectiveEpilogueFwdINS6_IJS8_S8_S9_EEENS6_IJNS7_ILi1EEESH_SH_EEESB_SD_Li128ELb0ELb1ELb1ELb0EEENS1_30DynamicPersistentTileSchedulerILi128ELi128ELb1ELb1ELb0EEEEEEEEEvNT_6ParamsE:
        .type           _ZN7cutlass13device_kernelIN5flash19enable_sm80_to_sm89INS1_16FlashAttnFwdSm80INS1_25CollectiveMainloopFwdSm80ILi4ELi1ELb0EN4cute5tupleIJNS5_1CILi128EEENS7_ILi64EEES8_EEELi128ENS_10bfloat16_tEfNS_4arch4Sm80ELb1ELb0ELb1ELb0ELb0ELb0ELb1ELb1EEENS1_21CollectiveEpilogueFwdINS6_IJS8_S8_S9_EEENS6_IJNS7_ILi1EEESH_SH_EEESB_SD_Li128ELb0ELb1ELb1ELb0EEENS1_30DynamicPersistentTileSchedulerILi128ELi128ELb1ELb1ELb0EEEEEEEEEvNT_6ParamsE,@function
        .size           _ZN7cutlass13device_kernelIN5flash19enable_sm80_to_sm89INS1_16FlashAttnFwdSm80INS1_25CollectiveMainloopFwdSm80ILi4ELi1ELb0EN4cute5tupleIJNS5_1CILi128EEENS7_ILi64EEES8_EEELi128ENS_10bfloat16_tEfNS_4arch4Sm80ELb1ELb0ELb1ELb0ELb0ELb0ELb1ELb1EEENS1_21CollectiveEpilogueFwdINS6_IJS8_S8_S9_EEENS6_IJNS7_ILi1EEESH_SH_EEESB_SD_Li128ELb0ELb1ELb1ELb0EEENS1_30DynamicPersistentTileSchedulerILi128ELi128ELb1ELb1ELb0EEEEEEEEEvNT_6ParamsE,(.L_x_2699 - _ZN7cutlass13device_kernelIN5flash19enable_sm80_to_sm89INS1_16FlashAttnFwdSm80INS1_25CollectiveMainloopFwdSm80ILi4ELi1ELb0EN4cute5tupleIJNS5_1CILi128EEENS7_ILi64EEES8_EEELi128ENS_10bfloat16_tEfNS_4arch4Sm80ELb1ELb0ELb1ELb0ELb0ELb0ELb1ELb1EEENS1_21CollectiveEpilogueFwdINS6_IJS8_S8_S9_EEENS6_IJNS7_ILi1EEESH_SH_EEESB_SD_Li128ELb0ELb1ELb1ELb0EEENS1_30DynamicPersistentTileSchedulerILi128ELi128ELb1ELb1ELb0EEEEEEEEEvNT_6ParamsE)
        .other          _ZN7cutlass13device_kernelIN5flash19enable_sm80_to_sm89INS1_16FlashAttnFwdSm80INS1_25CollectiveMainloopFwdSm80ILi4ELi1ELb0EN4cute5tupleIJNS5_1CILi128EEENS7_ILi64EEES8_EEELi128ENS_10bfloat16_tEfNS_4arch4Sm80ELb1ELb0ELb1ELb0ELb0ELb0ELb1ELb1EEENS1_21CollectiveEpilogueFwdINS6_IJS8_S8_S9_EEENS6_IJNS7_ILi1EEESH_SH_EEESB_SD_Li128ELb0ELb1ELb1ELb0EEENS1_30DynamicPersistentTileSchedulerILi128ELi128ELb1ELb1ELb0EEEEEEEEEvNT_6ParamsE,@"STO_CUDA_ENTRY STV_DEFAULT"
_ZN7cutlass13device_kernelIN5flash19enable_sm80_to_sm89INS1_16FlashAttnFwdSm80INS1_25CollectiveMainloopFwdSm80ILi4ELi1ELb0EN4cute5tupleIJNS5_1CILi128EEENS7_ILi64EEES8_EEELi128ENS_10bfloat16_tEfNS_4arch4Sm80ELb1ELb0ELb1ELb0ELb0ELb0ELb1ELb1EEENS1_21CollectiveEpilogueFwdINS6_IJS8_S8_S9_EEENS6_IJNS7_ILi1EEESH_SH_EEESB_SD_Li128ELb0ELb1ELb1ELb0EEENS1_30DynamicPersistentTileSchedulerILi128ELi128ELb1ELb1ELb0EEEEEEEEEvNT_6ParamsE:
[----:B------:R-:W-:-:S03]  /*0000*/  MOV R1, c[0x0][0x28] ;  /* 0x00000a0000017a02 */ /* 0x000fc60000000f00 */
[----:B------:R-:W1:Y:S01]  /*0010*/  S2R R17, SR_TID.X ;  /* 0x0000000000117919 */ /* 0x000e620000002100 */
[----:B------:R-:W-:-:S03]  /*0020*/  IADD3 R1, R1, -0x98, RZ ;  /* 0xffffff6801017810 */ /* 0x000fc60007ffe0ff */
[----:B------:R-:W2:Y:S01]  /*0030*/  S2R R16, SR_CTAID.X ;  /* 0x0000000000107919 */ /* 0x000ea20000002500 */
[----:B-1----:R-:W-:-:S05]  /*0040*/  SHF.R.U32.HI R0, RZ, 0x5, R17 ;  /* 0x00000005ff007819 */ /* 0x002fca0000011611 */
[----:B------:R-:W1:Y:S04]  /*0050*/  SHFL.IDX PT, R2, R0, RZ, 0x1f ;  /* 0x00001fff00027589 */ /* 0x000e6800000e0000 */
[----:B------:R-:W3:Y:S01]  /*0060*/  SHFL.IDX PT, R0, R0, RZ, 0x1f ;  /* 0x00001fff00007589 */ /* 0x000ee200000e0000 */
[----:B-1----:R-:W-:Y:S01]  /*0070*/  ISETP.GE.AND P0, PT, R2, 0x1, PT ;  /* 0x000000010200780c */ /* 0x002fe20003f06270 */
[----:B---3--:R1:W3:-:S12]  /*0080*/  R2UR UR6, R0 ;  /* 0x00000000000673c2 */ /* 0x0082d800000e0000 */
[----:B------:R-:W-:Y:S06]  /*0090*/  @P0 BAR.ARV 0x4, 0x80 ;  /* 0x0102000000000b1d */ /* 0x000fec0000002000 */
[----:B--2---:R-:W-:-:S13]  /*00a0*/  ISETP.GE.AND P0, PT, R16, c[0x0][0x538], PT ;  /* 0x00014e0010007a0c */ /* 0x004fda0003f06270 */
[----:B------:R-:W-:Y:S05]  /*00b0*/  @P0 EXIT ;  /* 0x000000000000094d */ /* 0x000fea0003800000 */
[----:B-1-3--:R-:W-:Y:S01]  /*00c0*/  SHF.R.S32.HI R15, RZ, 0x1f, R17 ;  /* 0x0000001fff0f7819 */ /* 0x00afe20000011411 */
[----:B------:R-:W-:Y:S01]  /*00d0*/  IMAD.MOV.U32 R228, RZ, RZ, 0x40 ;  /* 0x00000040ffe47424 */ /* 0x000fe200078e00ff */
[----:B------:R-:W-:Y:S02]  /*00e0*/  ULDC.64 UR8, c[0x0][0x118] ;  /* 0x0000460000087ab9 */ /* 0x000fe40000000a00 */
[CC--:B------:R-:W-:Y:S02]  /*00f0*/  LEA.HI R12, R15.reuse, R17.reuse, RZ, 0x3 ;  /* 0x000000110f0c7211 */ /* 0x0c0fe400078f18ff */
[CC--:B------:R-:W-:Y:S02]  /*0100*/  LEA.HI R4, R15.reuse, R17.reuse, RZ, 0x4 ;  /* 0x000000110f047211 */ /* 0x0c0fe400078f20ff */
[----:B------:R-:W-:Y:S02]  /*0110*/  LEA.HI R0, R15, R17, RZ, 0x2 ;  /* 0x000000110f007211 */ /* 0x000fe400078f10ff */
[----:B------:R-:W-:-:S02]  /*0120*/  SHF.R.S32.HI R20, RZ, 0x3, R12 ;  /* 0x00000003ff147819 */ /* 0x000fc4000001140c */
[----:B------:R-:W-:Y:S02]  /*0130*/  LOP3.LUT R2, R4, 0xfffffff0, RZ, 0xc0, !PT ;  /* 0xfffffff004027812 */ /* 0x000fe400078ec0ff */
[----:B------:R-:W-:Y:S01]  /*0140*/  LOP3.LUT R3, R12, 0xfffffff8, RZ, 0xc0, !PT ;  /* 0xfffffff80c037812 */ /* 0x000fe200078ec0ff */
[----:B------:R-:W-:Y:S01]  /*0150*/  IMAD.SHL.U32 R6, R20, 0x40, RZ ;  /* 0x0000004014067824 */ /* 0x000fe200078e00ff */
[----:B------:R-:W-:Y:S01]  /*0160*/  LOP3.LUT R0, R0, 0xfffffffc, RZ, 0xc0, !PT ;  /* 0xfffffffc00007812 */ /* 0x000fe200078ec0ff */
[C---:B------:R-:W-:Y:S01]  /*0170*/  IMAD.IADD R2, R17.reuse, 0x1, -R2 ;  /* 0x0000000111027824 */ /* 0x040fe200078e0a02 */
[----:B------:R-:W-:Y:S01]  /*0180*/  SHF.R.S32.HI R5, RZ, 0x4, R4 ;  /* 0x00000004ff057819 */ /* 0x000fe20000011404 */
[C---:B------:R-:W-:Y:S02]  /*0190*/  IMAD.IADD R9, R17.reuse, 0x1, -R3 ;  /* 0x0000000111097824 */ /* 0x040fe400078e0a03 */
[----:B------:R-:W-:Y:S01]  /*01a0*/  IMAD.IADD R3, R17, 0x1, -R0 ;  /* 0x0000000111037824 */ /* 0x000fe200078e0a00 */
[----:B------:R-:W-:Y:S01]  /*01b0*/  LEA.HI R4, R4, R5, RZ, 0x1 ;  /* 0x0000000504047211 */ /* 0x000fe200078f08ff */
[----:B------:R-:W-:Y:S01]  /*01c0*/  IMAD.SHL.U32 R18, R9, 0x8, RZ ;  /* 0x0000000809127824 */ /* 0x000fe200078e00ff */
[----:B------:R-:W-:-:S02]  /*01d0*/  LOP3.LUT R0, R6, 0x1c0, RZ, 0xc0, !PT ;  /* 0x000001c006007812 */ /* 0x000fc400078ec0ff */
[----:B------:R-:W-:Y:S02]  /*01e0*/  LOP3.LUT R6, R4, 0xfffffffe, RZ, 0xc0, !PT ;  /* 0xfffffffe04067812 */ /* 0x000fe400078ec0ff */
[----:B------:R-:W-:Y:S01]  /*01f0*/  SHF.R.S32.HI R4, RZ, 0x1f, R2 ;  /* 0x0000001fff047819 */ /* 0x000fe20000011402 */
[----:B------:R-:W-:Y:S01]  /*0200*/  STL [R1+0x48], R18 ;  /* 0x0000481201007387 */ /* 0x000fe20000100800 */
[----:B------:R-:W-:Y:S01]  /*0210*/  LEA.HI R8, R3, R3, RZ, 0x1 ;  /* 0x0000000303087211 */ /* 0x000fe200078f08ff */
[----:B------:R-:W-:Y:S01]  /*0220*/  IMAD.IADD R13, R5, 0x1, -R6 ;  /* 0x00000001050d7824 */ /* 0x000fe200078e0a06 */
[----:B------:R-:W-:Y:S02]  /*0230*/  LOP3.LUT R7, R0, 0x38, R18, 0xf8, !PT ;  /* 0x0000003800077812 */ /* 0x000fe400078ef812 */
[----:B------:R-:W-:Y:S02]  /*0240*/  LEA.HI R11, R4, R2, RZ, 0x3 ;  /* 0x00000002040b7211 */ /* 0x000fe400078f18ff */
[----:B------:R-:W-:-:S02]  /*0250*/  SHF.R.U32.HI R0, RZ, 0x3, R0 ;  /* 0x00000003ff007819 */ /* 0x000fc40000011600 */
[----:B------:R-:W-:Y:S02]  /*0260*/  LOP3.LUT R4, R8, 0x1ffffffe, RZ, 0xc0, !PT ;  /* 0x1ffffffe08047812 */ /* 0x000fe400078ec0ff */
[----:B------:R-:W-:Y:S02]  /*0270*/  LOP3.LUT R10, R7, R0, RZ, 0x3c, !PT ;  /* 0x00000000070a7212 */ /* 0x000fe400078e3cff */
[----:B------:R-:W-:Y:S01]  /*0280*/  LOP3.LUT R0, R11, 0xfffffff8, RZ, 0xc0, !PT ;  /* 0xfffffff80b007812 */ /* 0x000fe200078ec0ff */
[----:B------:R-:W-:Y:S01]  /*0290*/  IMAD.IADD R14, R3, 0x1, -R4 ;  /* 0x00000001030e7824 */ /* 0x000fe200078e0a04 */
[-C--:B------:R-:W-:Y:S01]  /*02a0*/  LEA.HI R5, R15, R17.reuse, RZ, 0x5 ;  /* 0x000000110f057211 */ /* 0x080fe200078f28ff */
[----:B------:R-:W-:Y:S01]  /*02b0*/  IMAD.SHL.U32 R3, R9, 0x40, RZ ;  /* 0x0000004009037824 */ /* 0x000fe200078e00ff */
[----:B------:R-:W-:Y:S01]  /*02c0*/  LEA.HI R4, R15, R17, RZ, 0x6 ;  /* 0x000000110f047211 */ /* 0x000fe200078f30ff */
[----:B------:R-:W-:Y:S01]  /*02d0*/  IMAD.IADD R7, R2, 0x1, -R0 ;  /* 0x0000000102077824 */ /* 0x000fe200078e0a00 */
[----:B------:R-:W-:-:S02]  /*02e0*/  SHF.R.S32.HI R231, RZ, 0x5, R5 ;  /* 0x00000005ffe77819 */ /* 0x000fc40000011405 */
[----:B------:R-:W-:Y:S01]  /*02f0*/  LOP3.LUT R0, R3, 0x1c0, RZ, 0xc0, !PT ;  /* 0x000001c003007812 */ /* 0x000fe200078ec0ff */
[----:B------:R-:W-:Y:S01]  /*0300*/  IMAD.SHL.U32 R4, R4, 0x8, RZ ;  /* 0x0000000804047824 */ /* 0x000fe200078e00ff */
[----:B------:R-:W-:Y:S02]  /*0310*/  SHF.R.S32.HI R2, RZ, 0x1f, R5 ;  /* 0x0000001fff027819 */ /* 0x000fe40000011405 */
[----:B------:R-:W-:Y:S02]  /*0320*/  LOP3.LUT R6, R0, 0x8, R12, 0xf8, !PT ;  /* 0x0000000800067812 */ /* 0x000fe400078ef80c */
[----:B------:R-:W-:Y:S02]  /*0330*/  SHF.R.U32.HI R3, RZ, 0x3, R0 ;  /* 0x00000003ff037819 */ /* 0x000fe40000011600 */
[----:B------:R-:W-:Y:S01]  /*0340*/  LEA.HI R0, R2, R231, RZ, 0x2 ;  /* 0x000000e702007211 */ /* 0x000fe200078f10ff */
[----:B------:R-:W-:Y:S01]  /*0350*/  IMAD.SHL.U32 R2, R13, 0x8, RZ ;  /* 0x000000080d027824 */ /* 0x000fe200078e00ff */
[----:B------:R-:W-:-:S02]  /*0360*/  LOP3.LUT R5, R5, 0xffffffe0, RZ, 0xc0, !PT ;  /* 0xffffffe005057812 */ /* 0x000fc400078ec0ff */
[----:B------:R-:W-:Y:S01]  /*0370*/  LOP3.LUT R12, R6, R3, RZ, 0x3c, !PT ;  /* 0x00000003060c7212 */ /* 0x000fe200078e3cff */
[----:B------:R-:W-:Y:S01]  /*0380*/  IMAD.SHL.U32 R3, R7, 0x40, RZ ;  /* 0x0000004007037824 */ /* 0x000fe200078e00ff */
[----:B------:R-:W-:Y:S01]  /*0390*/  LOP3.LUT R0, R0, 0xffffffc, RZ, 0xc0, !PT ;  /* 0x0ffffffc00007812 */ /* 0x000fe200078ec0ff */
[----:B------:R-:W-:Y:S01]  /*03a0*/  IMAD.IADD R17, R17, 0x1, -R5 ;  /* 0x0000000111117824 */ /* 0x000fe200078e0a05 */
[----:B------:R-:W-:Y:S01]  /*03b0*/  LOP3.LUT R10, R10, 0x7ffffe00, R4, 0xf8, !PT ;  /* 0x7ffffe000a0a7812 */ /* 0x000fe200078ef804 */
[----:B------:R-:W-:Y:S01]  /*03c0*/  IMAD.SHL.U32 R4, R8, 0x20, RZ ;  /* 0x0000002008047824 */ /* 0x000fe200078e00ff */
[----:B------:R-:W-:Y:S01]  /*03d0*/  LOP3.LUT P3, RZ, R7, 0x2, RZ, 0xc0, !PT ;  /* 0x0000000207ff7812 */ /* 0x000fe2000786c0ff */
[----:B------:R-:W-:Y:S01]  /*03e0*/  IMAD.IADD R8, R231, 0x1, -R0 ;  /* 0x00000001e7087824 */ /* 0x000fe200078e0a00 */
[----:B------:R-:W-:Y:S01]  /*03f0*/  LOP3.LUT R0, R3, 0x1c0, RZ, 0xc0, !PT ;  /* 0x000001c003007812 */ /* 0x000fe200078ec0ff */
[----:B------:R-:W-:Y:S01]  /*0400*/  IMAD.SHL.U32 R3, R11, 0x40, RZ ;  /* 0x000000400b037824 */ /* 0x000fe200078e00ff */
[----:B------:R-:W-:Y:S01]  /*0410*/  SHF.R.S32.HI R6, RZ, 0x1f, R17 ;  /* 0x0000001fff067819 */ /* 0x000fe20000011411 */
[----:B------:R-:W-:Y:S01]  /*0420*/  IMAD.SHL.U32 R244, R10, 0x2, RZ ;  /* 0x000000020af47824 */ /* 0x000fe200078e00ff */
[----:B------:R-:W-:-:S02]  /*0430*/  LOP3.LUT R2, R0, 0x8, R2, 0xf8, !PT ;  /* 0x0000000800027812 */ /* 0x000fc400078ef802 */
[----:B------:R-:W-:Y:S02]  /*0440*/  SHF.R.U32.HI R0, RZ, 0x3, R0 ;  /* 0x00000003ff007819 */ /* 0x000fe40000011600 */
[----:B------:R-:W-:Y:S02]  /*0450*/  LOP3.LUT R3, R3, 0xfffffe00, RZ, 0xc0, !PT ;  /* 0xfffffe0003037812 */ /* 0x000fe400078ec0ff */
[----:B------:R-:W-:Y:S02]  /*0460*/  LEA.HI R6, R6, R17, RZ, 0x2 ;  /* 0x0000001106067211 */ /* 0x000fe400078f10ff */
[----:B------:R-:W-:Y:S01]  /*0470*/  LOP3.LUT R225, R2, R0, RZ, 0x3c, !PT ;  /* 0x0000000002e17212 */ /* 0x000fe200078e3cff */
[----:B------:R-:W-:Y:S01]  /*0480*/  IMAD R231, R231, 0x400, R3 ;  /* 0x00000400e7e77824 */ /* 0x000fe200078e0203 */
[----:B------:R-:W-:Y:S01]  /*0490*/  SHF.R.S32.HI R5, RZ, 0x2, R6 ;  /* 0x00000002ff057819 */ /* 0x000fe20000011406 */
[----:B------:R-:W-:Y:S01]  /*04a0*/  IMAD R0, R13, 0x200, R12 ;  /* 0x000002000d007824 */ /* 0x000fe200078e020c */
[----:B------:R-:W-:Y:S01]  /*04b0*/  IADD3 R2, R18, 0x40, RZ ;  /* 0x0000004012027810 */ /* 0x000fe20007ffe0ff */
[----:B------:R-:W-:Y:S01]  /*04c0*/  IMAD.IADD R231, R231, 0x1, R225 ;  /* 0x00000001e7e77824 */ /* 0x000fe200078e02e1 */
[----:B------:R-:W-:Y:S01]  /*04d0*/  LOP3.LUT R4, R4, 0xffffffc0, RZ, 0xc0, !PT ;  /* 0xffffffc004047812 */ /* 0x000fe200078ec0ff */
[----:B------:R-:W-:Y:S01]  /*04e0*/  IMAD R15, R8, 0x10, R5 ;  /* 0x00000010080f7824 */ /* 0x000fe200078e0205 */
[----:B------:R-:W-:Y:S01]  /*04f0*/  LOP3.LUT R225, R225, R3, RZ, 0xfc, !PT ;  /* 0x00000003e1e17212 */ /* 0x000fe200078efcff */
[----:B------:R-:W-:Y:S01]  /*0500*/  IMAD.MOV.U32 R5, RZ, RZ, 0x20 ;  /* 0x00000020ff057424 */ /* 0x000fe200078e00ff */
[----:B------:R-:W-:Y:S01]  /*0510*/  LOP3.LUT P0, RZ, R7, 0x4, RZ, 0xc0, !PT ;  /* 0x0000000407ff7812 */ /* 0x000fe2000780c0ff */
[----:B------:R-:W-:Y:S01]  /*0520*/  IMAD R7, R9, 0x10, R20 ;  /* 0x0000001009077824 */ /* 0x000fe200078e0214 */
[----:B------:R-:W-:Y:S01]  /*0530*/  LOP3.LUT R3, R6, 0x7ffffffc, RZ, 0xc0, !PT ;  /* 0x7ffffffc06037812 */ /* 0x000fe200078ec0ff */
[----:B------:R-:W-:Y:S01]  /*0540*/  IMAD R4, R14, 0x8, R4 ;  /* 0x000000080e047824 */ /* 0x000fe200078e0204 */
[----:B------:R-:W-:Y:S01]  /*0550*/  SHF.R.S32.HI R2, RZ, 0x1f, R2 ;  /* 0x0000001fff027819 */ /* 0x000fe20000011402 */
[----:B------:R-:W-:Y:S01]  /*0560*/  STL [R1+0x68], R15 ;  /* 0x0000680f01007387 */ /* 0x000fe20000100800 */
[----:B------:R-:W-:Y:S01]  /*0570*/  LEA R224, R0, 0x4100, 0x1 ;  /* 0x0000410000e07811 */ /* 0x000fe200078e08ff */
[----:B------:R-:W-:Y:S01]  /*0580*/  IMAD.IADD R0, R17, 0x1, -R3 ;  /* 0x0000000111007824 */ /* 0x000fe200078e0a03 */
[----:B------:R-:W-:Y:S01]  /*0590*/  R2P PR, R9, 0x6 ;  /* 0x0000000609007804 */ /* 0x000fe20000000000 */
[----:B------:R-:W-:Y:S01]  /*05a0*/  STL [R1+0x5c], R16 ;  /* 0x00005c1001007387 */ /* 0x000fe20000100800 */
[----:B------:R-:W-:Y:S01]  /*05b0*/  LEA R231, R231, 0x8100, 0x1 ;  /* 0x00008100e7e77811 */ /* 0x000fe200078e08ff */
[----:B------:R-:W-:Y:S01]  /*05c0*/  IMAD.SHL.U32 R0, R0, 0x2, RZ ;  /* 0x0000000200007824 */ /* 0x000fe200078e00ff */
[----:B------:R-:W-:Y:S01]  /*05d0*/  LEA R225, R225, 0x100, 0x1 ;  /* 0x00000100e1e17811 */ /* 0x000fe200078e08ff */
[----:B------:R-:W-:Y:S01]  /*05e0*/  STL [R1+0x6c], R7 ;  /* 0x00006c0701007387 */ /* 0x000fe20000100800 */
[----:B------:R-:W-:-:S02]  /*05f0*/  SEL R227, R228, 0xffffffc0, !P2 ;  /* 0xffffffc0e4e37807 */ /* 0x000fc40005000000 */
[----:B------:R-:W-:Y:S01]  /*0600*/  SEL R228, R228, 0xffffffc0, !P0 ;  /* 0xffffffc0e4e47807 */ /* 0x000fe20004000000 */
[----:B------:R1:W-:Y:S01]  /*0610*/  STL [R1+0x60], R2 ;  /* 0x0000600201007387 */ /* 0x0003e20000100800 */
[C---:B------:R-:W-:Y:S01]  /*0620*/  IADD3 R235, R224.reuse, 0x20, RZ ;  /* 0x00000020e0eb7810 */ /* 0x040fe20007ffe0ff */
[C---:B------:R-:W-:Y:S02]  /*0630*/  IMAD.IADD R230, R224.reuse, 0x1, R227 ;  /* 0x00000001e0e67824 */ /* 0x040fe400078e02e3 */
[----:B------:R-:W-:Y:S01]  /*0640*/  @P1 IADD3 R235, R224, -0x20, RZ ;  /* 0xffffffe0e0eb1810 */ /* 0x000fe20007ffe0ff */
[----:B------:R-:W-:Y:S02]  /*0650*/  IMAD.IADD R232, R231, 0x1, R228 ;  /* 0x00000001e7e87824 */ /* 0x000fe400078e02e4 */
[----:B------:R-:W-:Y:S01]  /*0660*/  IMAD.IADD R229, R228, 0x1, R225 ;  /* 0x00000001e4e57824 */ /* 0x000fe200078e02e1 */
[----:B------:R-:W-:Y:S01]  /*0670*/  IADD3 R243, R235, 0x800, RZ ;  /* 0x00000800ebf37810 */ /* 0x000fe20007ffe0ff */
[----:B------:R-:W-:Y:S01]  /*0680*/  IMAD.IADD R227, R227, 0x1, R235 ;  /* 0x00000001e3e37824 */ /* 0x000fe200078e02eb */
[----:B------:R-:W-:-:S02]  /*0690*/  IADD3 R242, R235, 0x1000, RZ ;  /* 0x00001000ebf27810 */ /* 0x000fc40007ffe0ff */
[C---:B------:R-:W-:Y:S02]  /*06a0*/  IADD3 R241, R235.reuse, 0x1800, RZ ;  /* 0x00001800ebf17810 */ /* 0x040fe40007ffe0ff */
[C---:B------:R-:W-:Y:S02]  /*06b0*/  IADD3 R240, R235.reuse, 0x2000, RZ ;  /* 0x00002000ebf07810 */ /* 0x040fe40007ffe0ff */
[C---:B------:R-:W-:Y:S02]  /*06c0*/  IADD3 R239, R235.reuse, 0x2800, RZ ;  /* 0x00002800ebef7810 */ /* 0x040fe40007ffe0ff */
[C---:B------:R-:W-:Y:S02]  /*06d0*/  IADD3 R238, R235.reuse, 0x3000, RZ ;  /* 0x00003000ebee7810 */ /* 0x040fe40007ffe0ff */
[----:B------:R-:W-:Y:S01]  /*06e0*/  IADD3 R237, R235, 0x3800, RZ ;  /* 0x00003800ebed7810 */ /* 0x000fe20007ffe0ff */
[----:B-1----:R-:W-:-:S05]  /*06f0*/  IMAD.IADD R2, R15, 0x1, R4 ;  /* 0x000000010f027824 */ /* 0x002fca00078e0204 */
[----:B------:R-:W-:Y:S04]  /*0700*/  STL [R1+0x64], R2 ;  /* 0x0000640201007387 */ /* 0x000fe80000100800 */
[----:B------:R1:W-:Y:S02]  /*0710*/  STL [R1+0x40], R0 ;  /* 0x0000400001007387 */ /* 0x0003e40000100800 */
[----:B-1----:R-:W-:-:S05]  /*0720*/  SEL R0, R5, 0xffffffe0, !P3 ;  /* 0xffffffe005007807 */ /* 0x002fca0005800000 */
[----:B------:R-:W-:Y:S02]  /*0730*/  IMAD.IADD R233, R231, 0x1, R0 ;  /* 0x00000001e7e97824 */ /* 0x000fe400078e0200 */
[C---:B------:R-:W-:Y:S02]  /*0740*/  IMAD.IADD R226, R0.reuse, 0x1, R225 ;  /* 0x0000000100e27824 */ /* 0x040fe400078e02e1 */
[----:B------:R-:W-:Y:S02]  /*0750*/  IMAD.IADD R234, R233, 0x1, R228 ;  /* 0x00000001e9ea7824 */ /* 0x000fe400078e02e4 */
[----:B------:R-:W-:Y:S02]  /*0760*/  IMAD.IADD R236, R0, 0x1, R232 ;  /* 0x0000000100ec7824 */ /* 0x000fe400078e02e8 */
[----:B------:R-:W-:Y:S02]  /*0770*/  IMAD.IADD R228, R228, 0x1, R226 ;  /* 0x00000001e4e47824 */ /* 0x000fe400078e02e2 */
.L_x_979:
        /* <DEDUP_REMOVED lines=19> */
.L_x_925:
[----:B------:R-:W-:-:S04]  /*08b0*/  MOV R0, c[0x0][0x554] ;  /* 0x0001550000007a02 */ /* 0x000fc80000000f00 */
[----:B------:R-:W-:Y:S02]  /*08c0*/  ISETP.NE.AND P0, PT, R0, 0x1, PT ;  /* 0x000000010000780c */ /* 0x000fe40003f05270 */
[----:B------:R-:W-:-:S11]  /*08d0*/  MOV R0, R2 ;  /* 0x0000000200007202 */ /* 0x000fd60000000f00 */
[----:B------:R-:W-:-:S05]  /*08e0*/  @P0 IMAD.HI.U32 R4, R2, c[0x0][0x558], RZ ;  /* 0x0001560002040a27 */ /* 0x000fca00078e00ff */
[----:B------:R-:W-:-:S05]  /*08f0*/  @P0 SHF.R.U32.HI R0, RZ, c[0x0][0x55c], R4 ;  /* 0x00015700ff000a19 */ /* 0x000fca0000011604 */
[----:B------:R-:W-:Y:S02]  /*0900*/  IMAD R4, R0, c[0x0][0x554], RZ ;  /* 0x0001550000047a24 */ /* 0x000fe400078e02ff */
.L_x_926:
[----:B------:R-:W-:Y:S05]  /*0910*/  BSYNC B0 ;  /* 0x0000000000007941 */ /* 0x000fea0003800000 */
.L_x_924:
[----:B------:R-:W-:Y:S01]  /*0920*/  IMAD.MOV.U32 R5, RZ, RZ, c[0x0][0x53c] ;  /* 0x00014f00ff057624 */ /* 0x000fe200078e00ff */
[----:B------:R-:W-:Y:S01]  /*0930*/  ULDC UR5, c[0x0][0x1d0] ;  /* 0x0000740000057ab9 */ /* 0x000fe20000000800 */
[----:B------:R-:W-:Y:S01]  /*0940*/  IMAD.MOV.U32 R11, RZ, RZ, R0 ;  /* 0x000000ffff0b7224 */ /* 0x000fe200078e0000 */
[----:B------:R-:W-:Y:S01]  /*0950*/  UIADD3 UR5, UR5, 0x3f, URZ ;  /* 0x0000003f05057890 */ /* 0x000fe2000fffe03f */
[----:B------:R-:W-:Y:S01]  /*0960*/  IMAD.MOV.U32 R7, RZ, RZ, c[0x0][0x548] ;  /* 0x00015200ff077624 */ /* 0x000fe200078e00ff */
[----:B------:R-:W-:Y:S01]  /*0970*/  ISETP.NE.AND P0, PT, R5, 0x1, PT ;  /* 0x000000010500780c */ /* 0x000fe20003f05270 */
[----:B------:R-:W-:Y:S01]  /*0980*/  IMAD.IADD R4, R2, 0x1, -R4 ;  /* 0x0000000102047824 */ /* 0x000fe200078e0a04 */
[----:B------:R-:W-:Y:S01]  /*0990*/  LOP3.LUT R5, RZ, R0, RZ, 0x33, !PT ;  /* 0x00000000ff057212 */ /* 0x000fe200078e33ff */
[----:B------:R-:W-:Y:S01]  /*09a0*/  USHF.R.S32.HI UR4, URZ, 0x1f, UR5 ;  /* 0x0000001f3f047899 */ /* 0x000fe20008011405 */
[----:B------:R-:W-:Y:S01]  /*09b0*/  BSSY B0, `(.L_x_927) ;  /* 0x0000041000007945 */ /* 0x000fe20003800000 */
[----:B------:R-:W-:-:S02]  /*09c0*/  IMAD R3, R3, c[0x0][0x554], R4 ;  /* 0x0001550003037a24 */ /* 0x000fc400078e0204 */
[----:B------:R-:W-:Y:S01]  /*09d0*/  ULEA.HI UR4, UR4, UR5, URZ, 0x6 ;  /* 0x0000000504047291 */ /* 0x000fe2000f8f303f */
[----:B------:R-:W-:Y:S02]  /*09e0*/  IMAD.MOV.U32 R2, RZ, RZ, RZ ;  /* 0x000000ffff027224 */ /* 0x000fe400078e00ff */
[----:B------:R-:W-:Y:S01]  /*09f0*/  IMAD.MOV.U32 R25, RZ, RZ, R3 ;  /* 0x000000ffff197224 */ /* 0x000fe200078e0003 */
[----:B------:R-:W-:Y:S02]  /*0a00*/  USHF.R.S32.HI UR4, URZ, 0x6, UR4 ;  /* 0x000000063f047899 */ /* 0x000fe40008011404 */
[----:B------:R-:W-:Y:S01]  /*0a10*/  @P0 IMAD.HI.U32 R6, R0, c[0x0][0x540], RZ ;  /* 0x0001500000060a27 */ /* 0x000fe200078e00ff */
[----:B------:R-:W-:-:S03]  /*0a20*/  IADD3 R0, R5, c[0x0][0x53c], RZ ;  /* 0x00014f0005007a10 */ /* 0x000fc60007ffe0ff */
[----:B------:R-:W-:Y:S01]  /*0a30*/  IMAD.MOV.U32 R5, RZ, RZ, c[0x0][0x2c4] ;  /* 0x0000b100ff057624 */ /* 0x000fe200078e00ff */
[----:B------:R-:W-:Y:S01]  /*0a40*/  @P0 SHF.R.U32.HI R11, RZ, c[0x0][0x544], R6 ;  /* 0x00015100ff0b0a19 */ /* 0x000fe20000011606 */
[----:B------:R-:W-:Y:S01]  /*0a50*/  IMAD.MOV.U32 R6, RZ, RZ, 0x40 ;  /* 0x00000040ff067424 */ /* 0x000fe200078e00ff */
[----:B------:R-:W-:Y:S02]  /*0a60*/  ISETP.NE.AND P0, PT, R7, 0x1, PT ;  /* 0x000000010700780c */ /* 0x000fe40003f05270 */
[----:B------:R-:W-:Y:S01]  /*0a70*/  ISETP.NE.AND P3, PT, R5, 0x1, PT ;  /* 0x000000010500780c */ /* 0x000fe20003f65270 */
        /* <DEDUP_REMOVED lines=52> */
.L_x_928:
[----:B------:R-:W-:Y:S05]  /*0dc0*/  BSYNC B0 ;  /* 0x0000000000007941 */ /* 0x000fea0003800000 */
.L_x_927:
[----:B------:R-:W-:Y:S01]  /*0dd0*/  LOP3.LUT R0, R11, 0xffff, RZ, 0xc0, !PT ;  /* 0x0000ffff0b007812 */ /* 0x000fe200078ec0ff */
[----:B------:R-:W-:Y:S01]  /*0de0*/  CS2R R18, SRZ ;  /* 0x0000000000127805 */ /* 0x000fe2000001ff00 */
[----:B------:R-:W-:Y:S01]  /*0df0*/  CS2R R20, SRZ ;  /* 0x0000000000147805 */ /* 0x000fe2000001ff00 */
[----:B------:R-:W-:Y:S01]  /*0e00*/  CS2R R126, SRZ ;  /* 0x00000000007e7805 */ /* 0x000fe2000001ff00 */
        /* <DEDUP_REMOVED lines=15> */
[----:B------:R2:W-:Y:S01]  /*0f00*/  STL [R1+0x8], R24 ;  /* 0x0000081801007387 */ /* 0x0005e20000100800 */
        /* <DEDUP_REMOVED lines=55> */
[----:B--2---:R-:W2:Y:S04]  /*1280*/  LDL R4, [R1+0x6c] ;  /* 0x00006c0001047983 */ /* 0x004ea80000100800 */
[----:B------:R-:W3:Y:S04]  /*1290*/  LDL.64 R8, [R1+0x48] ;  /* 0x0000480001087983 */ /* 0x000ee80000100a00 */
[----:B------:R4:W3:Y:S01]  /*12a0*/  LDL.64 R26, [R1+0x48] ;  /* 0x00004800011a7983 */ /* 0x0008e20000100a00 */
[----:B------:R-:W-:-:S04]  /*12b0*/  ISETP.NE.U32.AND P0, PT, RZ, c[0x0][0x340], PT ;  /* 0x0000d000ff007a0c */ /* 0x000fc80003f05070 */
[----:B------:R-:W-:-:S13]  /*12c0*/  ISETP.NE.AND.EX P0, PT, RZ, c[0x0][0x344], PT, P0 ;  /* 0x0000d100ff007a0c */ /* 0x000fda0003f05300 */
[----:B------:R-:W-:-:S05]  /*12d0*/  @P0 MOV R2, 0x4 ;  /* 0x0000000400020802 */ /* 0x000fca0000000f00 */
[----:B------:R-:W-:-:S05]  /*12e0*/  @P0 IMAD.WIDE R2, R25, R2, c[0x0][0x340] ;  /* 0x0000d00019020625 */ /* 0x000fca00078e0202 */
[----:B------:R5:W4:Y:S01]  /*12f0*/  @P0 LDG.E R18, [R2.64] ;  /* 0x0000000802120981 */ /* 0x000b22000c1e1900 */
[----:B------:R-:W-:Y:S02]  /*1300*/  SHF.R.S32.HI R13, RZ, 0x1f, R28 ;  /* 0x0000001fff0d7819 */ /* 0x000fe4000001141c */
[----:B------:R-:W-:Y:S01]  /*1310*/  SHF.R.S32.HI R17, RZ, 0x1f, R25 ;  /* 0x0000001fff117819 */ /* 0x000fe20000011419 */
[----:B------:R-:W1:Y:S01]  /*1320*/  S2R R7, SR_TID.X ;  /* 0x0000000000077919 */ /* 0x000e620000002100 */
[----:B------:R-:W-:-:S03]  /*1330*/  IADD3 R96, R24, -0x1, RZ ;  /* 0xffffffff18607810 */ /* 0x000fc60007ffe0ff */
[----:B------:R-:W-:-:S04]  /*1340*/  IMAD R10, R17, c[0x0][0x1c0], RZ ;  /* 0x00007000110a7a24 */ /* 0x000fc800078e02ff */
[----:B------:R-:W-:Y:S02]  /*1350*/  IMAD R10, R25, c[0x0][0x1c4], R10 ;  /* 0x00007100190a7a24 */ /* 0x000fe400078e020a */
[----:B-----5:R-:W-:Y:S01]  /*1360*/  IMAD R3, R13, c[0x0][0x1b8], RZ ;  /* 0x00006e000d037a24 */ /* 0x020fe200078e02ff */
[----:B-1----:R-:W-:-:S03]  /*1370*/  SHF.R.S32.HI R22, RZ, 0x1f, R7 ;  /* 0x0000001fff167819 */ /* 0x002fc60000011407 */
[----:B------:R-:W-:Y:S01]  /*1380*/  IMAD R3, R28, c[0x0][0x1bc], R3 ;  /* 0x00006f001c037a24 */ /* 0x000fe200078e0203 */
[----:B------:R-:W-:-:S04]  /*1390*/  LEA.HI R22, R22, R7, RZ, 0x3 ;  /* 0x0000000716167211 */ /* 0x000fc800078f18ff */
[----:B------:R-:W-:Y:S02]  /*13a0*/  SHF.R.S32.HI R22, RZ, 0x3, R22 ;  /* 0x00000003ff167819 */ /* 0x000fe40000011416 */
[----:B--2---:R-:W-:Y:S01]  /*13b0*/  IADD3 R0, R4, R23, RZ ;  /* 0x0000001704007210 */ /* 0x004fe20007ffe0ff */
[----:B------:R-:W-:-:S04]  /*13c0*/  IMAD.WIDE.U32 R4, R28, c[0x0][0x1b8], RZ ;  /* 0x00006e001c047a25 */ /* 0x000fc800078e00ff */
[----:B------:R-:W-:Y:S01]  /*13d0*/  @P3 IMAD.HI.U32 R6, R0, c[0x0][0x2c8], RZ ;  /* 0x0000b20000063a27 */ /* 0x000fe200078e00ff */
[----:B------:R-:W-:Y:S02]  /*13e0*/  IADD3 R5, R5, R3, RZ ;  /* 0x0000000305057210 */ /* 0x000fe40007ffe0ff */
[----:B------:R-:W-:Y:S01]  /*13f0*/  SHF.R.S32.HI R3, RZ, 0x1f, R22 ;  /* 0x0000001fff037819 */ /* 0x000fe20000011416 */
[----:B------:R-:W-:Y:S01]  /*1400*/  IMAD.MOV.U32 R2, RZ, RZ, R0 ;  /* 0x000000ffff027224 */ /* 0x000fe200078e0000 */
[----:B---3--:R-:W-:Y:S01]  /*1410*/  MOV R26, R8 ;  /* 0x00000008001a7202 */ /* 0x008fe20000000f00 */
[----:B------:R-:W-:Y:S01]  /*1420*/  IMAD.WIDE.U32 R4, R25, c[0x0][0x1c0], R4 ;  /* 0x0000700019047a25 */ /* 0x000fe200078e0004 */
[----:B------:R-:W-:Y:S02]  /*1430*/  @P3 SHF.R.U32.HI R2, RZ, c[0x0][0x2cc], R6 ;  /* 0x0000b300ff023a19 */ /* 0x000fe40000011606 */
[----:B------:R-:W-:Y:S01]  /*1440*/  SHF.R.S32.HI R27, RZ, 0x1f, R26 ;  /* 0x0000001fff1b7819 */ /* 0x000fe2000001141a */
[C---:B------:R-:W-:Y:S01]  /*1450*/  IMAD R6, R3.reuse, c[0x0][0x1e0], RZ ;  /* 0x0000780003067a24 */ /* 0x040fe200078e02ff */
[----:B------:R-:W-:Y:S01]  /*1460*/  IADD3 R12, -R2, RZ, RZ ;  /* 0x000000ff020c7210 */ /* 0x000fe20007ffe1ff */
[----:B------:R-:W-:Y:S01]  /*1470*/  IMAD R3, R3, c[0x0][0x208], RZ ;  /* 0x0000820003037a24 */ /* 0x000fe200078e02ff */
[----:B------:R-:W-:Y:S01]  /*1480*/  ISETP.GE.AND P6, PT, R26, c[0x0][0x1d4], PT ;  /* 0x000075001a007a0c */ /* 0x000fe20003fc6270 */
[C---:B------:R-:W-:Y:S01]  /*1490*/  IMAD R11, R22.reuse, c[0x0][0x1e4], R6 ;  /* 0x00007900160b7a24 */ /* 0x040fe200078e0206 */
[----:B------:R1:W-:Y:S01]  /*14a0*/  STL [R1+0x4c], R27 ;  /* 0x00004c1b01007387 */ /* 0x0003e20000100800 */
[C---:B------:R-:W-:Y:S01]  /*14b0*/  IMAD R3, R22.reuse, c[0x0][0x20c], R3 ;  /* 0x0000830016037a24 */ /* 0x040fe200078e0203 */
[----:B------:R-:W-:Y:S01]  /*14c0*/  SEL R16, RZ, 0x1, P6 ;  /* 0x00000001ff107807 */ /* 0x000fe20003000000 */
[----:B------:R-:W-:Y:S01]  /*14d0*/  IMAD.WIDE.U32 R6, R22, c[0x0][0x208], R26 ;  /* 0x0000820016067a25 */ /* 0x000fe200078e001a */
[----:B------:R-:W-:-:S03]  /*14e0*/  ISETP.GE.AND P4, PT, R26, c[0x0][0x198], PT ;  /* 0x000066001a007a0c */ /* 0x000fc60003f86270 */
[----:B------:R-:W-:Y:S01]  /*14f0*/  IMAD.WIDE.U32 R8, R22, c[0x0][0x1e0], R26 ;  /* 0x0000780016087a25 */ /* 0x000fe200078e001a */
[----:B------:R-:W-:Y:S02]  /*1500*/  IADD3 R7, R7, R3, RZ ;  /* 0x0000000307077210 */ /* 0x000fe40007ffe0ff */
[----:B------:R-:W-:Y:S01]  /*1510*/  SHF.R.S32.HI R3, RZ, 0x1f, R2 ;  /* 0x0000001fff037819 */ /* 0x000fe20000011402 */
[----:B------:R-:W-:Y:S02]  /*1520*/  IMAD.IADD R9, R9, 0x1, R11 ;  /* 0x0000000109097824 */ /* 0x000fe400078e020b */
[----:B------:R-:W-:Y:S02]  /*1530*/  IMAD.IADD R5, R5, 0x1, R10 ;  /* 0x0000000105057824 */ /* 0x000fe400078e020a */
[----:B------:R-:W-:Y:S01]  /*1540*/  IMAD R12, R12, c[0x0][0x2c4], R0 ;  /* 0x0000b1000c0c7a24 */ /* 0x000fe200078e0200 */
[----:B------:R-:W-:Y:S01]  /*1550*/  IADD3 R0, R26, 0x40, RZ ;  /* 0x000000401a007810 */ /* 0x000fe20007ffe0ff */
[----:B------:R-:W-:-:S02]  /*1560*/  IMAD R10, R13, c[0x0][0x1e8], RZ ;  /* 0x00007a000d0a7a24 */ /* 0x000fc400078e02ff */
[----:B------:R-:W-:Y:S01]  /*1570*/  IMAD R11, R13, c[0x0][0x210], RZ ;  /* 0x000084000d0b7a24 */ /* 0x000fe200078e02ff */
[C---:B------:R-:W-:Y:S01]  /*1580*/  ISETP.GE.AND P5, PT, R0.reuse, c[0x0][0x1d4], PT ;  /* 0x0000750000007a0c */ /* 0x040fe20003fa6270 */
[----:B------:R-:W-:Y:S01]  /*1590*/  IMAD R3, R3, c[0x0][0x1b0], RZ ;  /* 0x00006c0003037a24 */ /* 0x000fe200078e02ff */
[----:B------:R-:W-:Y:S01]  /*15a0*/  ISETP.GE.AND P2, PT, R0, c[0x0][0x198], PT ;  /* 0x0000660000007a0c */ /* 0x000fe20003f46270 */
[C---:B------:R-:W-:Y:S01]  /*15b0*/  IMAD R14, R28.reuse, c[0x0][0x1ec], R10 ;  /* 0x00007b001c0e7a24 */ /* 0x040fe200078e020a */
[----:B------:R-:W-:Y:S01]  /*15c0*/  SEL R13, RZ, 0xffffffff, P5 ;  /* 0xffffffffff0d7807 */ /* 0x000fe20002800000 */
[C---:B------:R-:W-:Y:S02]  /*15d0*/  IMAD R15, R28.reuse, c[0x0][0x214], R11 ;  /* 0x000085001c0f7a24 */ /* 0x040fe400078e020b */
[----:B------:R-:W-:Y:S01]  /*15e0*/  IMAD.WIDE.U32 R10, R28, c[0x0][0x1e8], R8 ;  /* 0x00007a001c0a7a25 */ /* 0x000fe200078e0008 */
[----:B------:R-:W-:-:S03]  /*15f0*/  SHF.L.U32 R13, R13, 0x1, RZ ;  /* 0x000000010d0d7819 */ /* 0x000fc600000006ff */
[C---:B------:R-:W-:Y:S02]  /*1600*/  IMAD R3, R2.reuse, c[0x0][0x1b4], R3 ;  /* 0x00006d0002037a24 */ /* 0x040fe400078e0203 */
[----:B------:R-:W-:Y:S01]  /*1610*/  IMAD.WIDE.U32 R4, R2, c[0x0][0x1b0], R4 ;  /* 0x00006c0002047a25 */ /* 0x000fe200078e0004 */
[----:B------:R-:W-:-:S03]  /*1620*/  SHF.R.S32.HI R2, RZ, 0x1f, R12 ;  /* 0x0000001fff027819 */ /* 0x000fc6000001140c */
[----:B------:R-:W-:Y:S01]  /*1630*/  IMAD.WIDE.U32 R8, R28, c[0x0][0x210], R6 ;  /* 0x000084001c087a25 */ /* 0x000fe200078e0006 */
[----:B------:R-:W-:Y:S02]  /*1640*/  MOV R6, R10 ;  /* 0x0000000a00067202 */ /* 0x000fe40000000f00 */
[----:B------:R-:W-:Y:S01]  /*1650*/  IADD3 R5, R5, R3, RZ ;  /* 0x0000000305057210 */ /* 0x000fe20007ffe0ff */
[----:B------:R-:W-:Y:S01]  /*1660*/  IMAD R10, R2, c[0x0][0x1a8], RZ ;  /* 0x00006a00020a7a24 */ /* 0x000fe200078e02ff */
[----:B------:R-:W-:Y:S01]  /*1670*/  IADD3 R7, R11, R14, RZ ;  /* 0x0000000e0b077210 */ /* 0x000fe20007ffe0ff */
[--C-:B----4-:R-:W-:Y:S01]  /*1680*/  @P0 IMAD.MOV.U32 R2, RZ, RZ, R18.reuse ;  /* 0x000000ffff020224 */ /* 0x110fe200078e0012 */
[----:B------:R-:W-:Y:S01]  /*1690*/  @P0 SHF.R.S32.HI R3, RZ, 0x1f, R18 ;  /* 0x0000001fff030819 */ /* 0x000fe20000011412 */
[C---:B------:R-:W-:Y:S01]  /*16a0*/  IMAD R10, R12.reuse, c[0x0][0x1ac], R10 ;  /* 0x00006b000c0a7a24 */ /* 0x040fe200078e020a */
[----:B------:R-:W-:Y:S01]  /*16b0*/  @!P0 MOV R2, R25 ;  /* 0x0000001900028202 */ /* 0x000fe20000000f00 */
[----:B------:R-:W-:Y:S01]  /*16c0*/  IMAD.WIDE.U32 R4, R12, c[0x0][0x1a8], R4 ;  /* 0x00006a000c047a25 */ /* 0x000fe200078e0004 */
[----:B------:R-:W-:-:S02]  /*16d0*/  @!P0 MOV R3, R17 ;  /* 0x0000001100038202 */ /* 0x000fc40000000f00 */
[----:B------:R-:W-:Y:S01]  /*16e0*/  LOP3.LUT R11, R13, 0x2, R16, 0xe2, !PT ;  /* 0x000000020d0b7812 */ /* 0x000fe200078ee210 */
[----:B------:R-:W-:Y:S01]  /*16f0*/  IMAD.WIDE.U32 R12, R2, c[0x0][0x1f0], R6 ;  /* 0x00007c00020c7a25 */ /* 0x000fe200078e0006 */
[----:B------:R-:W-:-:S03]  /*1700*/  LEA R6, P0, R4, c[0x0][0x160], 0x1 ;  /* 0x0000580004067a11 */ /* 0x000fc600078008ff */
[----:B------:R-:W-:Y:S01]  /*1710*/  IMAD.IADD R9, R9, 0x1, R15 ;  /* 0x0000000109097824 */ /* 0x000fe200078e020f */
[----:B------:R1:W-:Y:S01]  /*1720*/  STL.64 [R1+0x28], R12 ;  /* 0x0000280c01007387 */ /* 0x0003e20000100a00 */
[C---:B------:R-:W-:Y:S02]  /*1730*/  IMAD R7, R3.reuse, c[0x0][0x1f0], RZ ;  /* 0x00007c0003077a24 */ /* 0x040fe400078e02ff */
[----:B------:R-:W-:Y:S02]  /*1740*/  IMAD R3, R3, c[0x0][0x218], RZ ;  /* 0x0000860003037a24 */ /* 0x000fe400078e02ff */
[----:B------:R-:W-:-:S04]  /*1750*/  IMAD.WIDE.U32 R8, R2, c[0x0][0x218], R8 ;  /* 0x0000860002087a25 */ /* 0x000fc800078e0008 */
[C---:B------:R-:W-:Y:S01]  /*1760*/  IMAD R7, R2.reuse, c[0x0][0x1f4], R7 ;  /* 0x00007d0002077a24 */ /* 0x040fe200078e0207 */
[----:B------:R1:W-:Y:S01]  /*1770*/  STL.64 [R1+0x30], R8 ;  /* 0x0000300801007387 */ /* 0x0003e20000100a00 */
[----:B------:R-:W-:Y:S02]  /*1780*/  IMAD R2, R2, c[0x0][0x21c], R3 ;  /* 0x0000870002027a24 */ /* 0x000fe400078e0203 */
[----:B------:R-:W-:Y:S01]  /*1790*/  IMAD.IADD R5, R5, 0x1, R10 ;  /* 0x0000000105057824 */ /* 0x000fe200078e020a */
[----:B------:R-:W-:Y:S02]  /*17a0*/  IADD3 R3, R13, R7, RZ ;  /* 0x000000070d037210 */ /* 0x000fe40007ffe0ff */
[----:B------:R-:W-:Y:S02]  /*17b0*/  IADD3 R2, R9, R2, RZ ;  /* 0x0000000209027210 */ /* 0x000fe40007ffe0ff */
[----:B------:R-:W-:Y:S02]  /*17c0*/  LEA.HI.X R5, R4, c[0x0][0x164], R5, 0x1, P0 ;  /* 0x0000590004057a11 */ /* 0x000fe400000f0c05 */
[----:B------:R-:W-:Y:S01]  /*17d0*/  IADD3 R4, R22, R23, RZ ;  /* 0x0000001716047210 */ /* 0x000fe20007ffe0ff */
[----:B------:R1:W-:Y:S04]  /*17e0*/  STL [R1+0x38], R2 ;  /* 0x0000380201007387 */ /* 0x0003e80000100800 */
[----:B------:R1:W-:Y:S01]  /*17f0*/  STL [R1+0x20], R3 ;  /* 0x0000200301007387 */ /* 0x0003e20000100800 */
[----:B------:R-:W-:Y:S05]  /*1800*/  BRA.DIV ~URZ, `(.L_x_930) ;  /* 0x00011dc27f007947 */ /* 0x000fea000b800000 */
[----:B------:R2:W3:Y:S02]  /*1810*/  SHFL.IDX PT, R7, R5, RZ, 0x181f ;  /* 0x00181fff05077589 */ /* 0x0004e400000e0000 */
.L_x_980:
[----:B------:R-:W-:Y:S05]  /*1820*/  BRA.DIV ~URZ, `(.L_x_931) ;  /* 0x00011e127f007947 */ /* 0x000fea000b800000 */
[----:B-1----:R1:W4:Y:S02]  /*1830*/  SHFL.IDX PT, R3, R6, RZ, 0x181f ;  /* 0x00181fff06037589 */ /* 0x00232400000e0000 */
.L_x_981:
[----:B------:R-:W-:Y:S01]  /*1840*/  MOV R10, c[0x0][0x2c4] ;  /* 0x0000b100000a7a02 */ /* 0x000fe20000000f00 */
[----:B------:R-:W-:Y:S04]  /*1850*/  BSSY B0, `(.L_x_932) ;  /* 0x0000010000007945 */ /* 0x000fe80003800000 */
[----:B------:R-:W-:-:S05]  /*1860*/  IMAD R10, R10, c[0x0][0x168], RZ ;  /* 0x00005a000a0a7a24 */ /* 0x000fca00078e02ff */
[----:B------:R-:W-:-:S13]  /*1870*/  ISETP.GE.AND P0, PT, R4, R10, PT ;  /* 0x0000000a0400720c */ /* 0x000fda0003f06270 */
[----:B------:R-:W-:Y:S05]  /*1880*/  @P0 BRA `(.L_x_933) ;  /* 0x000000c000000947 */ /* 0x000fea0003800000 */
[----:B------:R-:W5:Y:S04]  /*1890*/  LDL.64 R14, [R1+0x48] ;  /* 0x00004800010e7983 */ /* 0x000f680000100a00 */
[----:B--2---:R-:W2:Y:S01]  /*18a0*/  LDL R12, [R1+0x60] ;  /* 0x00006000010c7983 */ /* 0x004ea20000100800 */
[----:B---3--:R-:W-:Y:S01]  /*18b0*/  MOV R9, R7 ;  /* 0x0000000700097202 */ /* 0x008fe20000000f00 */
[----:B----4-:R-:W-:Y:S01]  /*18c0*/  IMAD.MOV.U32 R8, RZ, RZ, R3 ;  /* 0x000000ffff087224 */ /* 0x010fe200078e0003 */
[----:B------:R-:W-:-:S03]  /*18d0*/  LEA R2, P0, R0, R3, 0x1 ;  /* 0x0000000300027211 */ /* 0x000fc600078008ff */
[----:B-----5:R-:W-:Y:S01]  /*18e0*/  IMAD.WIDE R8, R14, 0x2, R8 ;  /* 0x000000020e087825 */ /* 0x020fe200078e0208 */
[----:B--2---:R-:W-:-:S04]  /*18f0*/  LEA.HI.X R3, R0, R7, R12, 0x1, P0 ;  /* 0x0000000700037211 */ /* 0x004fc800000f0c0c */
[----:B------:R-:W-:Y:S01]  /*1900*/  @!PT LDS RZ, [RZ] ;  /* 0x00000000fffff984 */ /* 0x000fe20000000800 */
[----:B------:R-:W-:Y:S01]  /*1910*/  @!PT LDS RZ, [RZ] ;  /* 0x00000000fffff984 */ /* 0x000fe20000000800 */
[----:B------:R-:W-:Y:S01]  /*1920*/  @!PT LDS RZ, [RZ] ;  /* 0x00000000fffff984 */ /* 0x000fe20000000800 */
[----:B------:R2:W-:Y:S04]  /*1930*/  LDGSTS.E.BYPASS.LTC128B.128 [R244+0x8100], [R8.64], !P4 ;  /* 0x0810000008f47fae */ /* 0x0005e8000e101d48 */
[----:B------:R2:W-:Y:S02]  /*1940*/  LDGSTS.E.BYPASS.LTC128B.128 [R244+0xc100], [R2.64], !P2 ;  /* 0x0c10000002f47fae */ /* 0x0005e4000d101d48 */
.L_x_933:
[----:B------:R-:W-:Y:S05]  /*1950*/  BSYNC B0 ;  /* 0x0000000000007941 */ /* 0x000fea0003800000 */
.L_x_932:
[----:B------:R-:W-:Y:S05]  /*1960*/  BRA.DIV ~URZ, `(.L_x_934) ;  /* 0x00011d427f007947 */ /* 0x000fea000b800000 */
[----:B---3--:R3:W1:Y:S04]  /*1970*/  SHFL.IDX PT, R7, R5, 0x1, 0x181f ;  /* 0x00381f0005077f89 */ /* 0x00866800000e0000 */
[----:B--2-4-:R3:W2:Y:S02]  /*1980*/  SHFL.IDX PT, R3, R6, 0x1, 0x181f ;  /* 0x00381f0006037f89 */ /* 0x0146a400000e0000 */
.L_x_982:
[----:B------:R-:W-:Y:S01]  /*1990*/  IADD3 R2, R4, 0x10, RZ ;  /* 0x0000001004027810 */ /* 0x000fe20007ffe0ff */
[----:B------:R-:W-:Y:S03]  /*19a0*/  BSSY B0, `(.L_x_935) ;  /* 0x000000f000007945 */ /* 0x000fe60003800000 */
[----:B------:R-:W-:-:S13]  /*19b0*/  ISETP.GE.AND P0, PT, R2, R10, PT ;  /* 0x0000000a0200720c */ /* 0x000fda0003f06270 */
[----:B------:R-:W-:Y:S05]  /*19c0*/  @P0 BRA `(.L_x_936) ;  /* 0x000000c000000947 */ /* 0x000fea0003800000 */
[----:B------:R-:W4:Y:S04]  /*19d0*/  LDL.64 R14, [R1+0x48] ;  /* 0x00004800010e7983 */ /* 0x000f280000100a00 */
[----:B------:R-:W5:Y:S01]  /*19e0*/  LDL R12, [R1+0x60] ;  /* 0x00006000010c7983 */ /* 0x000f620000100800 */
[----:B-1----:R-:W-:Y:S01]  /*19f0*/  MOV R9, R7 ;  /* 0x0000000700097202 */ /* 0x002fe20000000f00 */
[----:B--2---:R-:W-:Y:S01]  /*1a00*/  IMAD.MOV.U32 R8, RZ, RZ, R3 ;  /* 0x000000ffff087224 */ /* 0x004fe200078e0003 */
[----:B------:R-:W-:-:S03]  /*1a10*/  LEA R2, P0, R0, R3, 0x1 ;  /* 0x0000000300027211 */ /* 0x000fc600078008ff */
[----:B----4-:R-:W-:Y:S01]  /*1a20*/  IMAD.WIDE R8, R14, 0x2, R8 ;  /* 0x000000020e087825 */ /* 0x010fe200078e0208 */
[----:B-----5:R-:W-:-:S04]  /*1a30*/  LEA.HI.X R3, R0, R7, R12, 0x1, P0 ;  /* 0x0000000700037211 */ /* 0x020fc800000f0c0c */
[----:B------:R-:W-:Y:S01]  /*1a40*/  @!PT LDS RZ, [RZ] ;  /* 0x00000000fffff984 */ /* 0x000fe20000000800 */
[----:B------:R-:W-:Y:S01]  /*1a50*/  @!PT LDS RZ, [RZ] ;  /* 0x00000000fffff984 */ /* 0x000fe20000000800 */
[----:B------:R-:W-:Y:S01]  /*1a60*/  @!PT LDS RZ, [RZ] ;  /* 0x00000000fffff984 */ /* 0x000fe20000000800 */
[----:B------:R1:W-:Y:S04]  /*1a70*/  LDGSTS.E.BYPASS.LTC128B.128 [R244+0x8900], [R8.64], !P4 ;  /* 0x0890000008f47fae */ /* 0x0003e8000e101d48 */
[----:B------:R1:W-:Y:S02]  /*1a80*/  LDGSTS.E.BYPASS.LTC128B.128 [R244+0xc900], [R2.64], !P2 ;  /* 0x0c90000002f47fae */ /* 0x0003e4000d101d48 */
.L_x_936:
[----:B------:R-:W-:Y:S05]  /*1a90*/  BSYNC B0 ;  /* 0x0000000000007941 */ /* 0x000fea0003800000 */
.L_x_935:
[----:B------:R-:W-:Y:S05]  /*1aa0*/  BRA.DIV ~URZ, `(.L_x_937) ;  /* 0x00011cd27f007947 */ /* 0x000fea000b800000 */
[----:B-1----:R1:W4:Y:S02]  /*1ab0*/  SHFL.IDX PT, R7, R5, 0x2, 0x181f ;  /* 0x00581f0005077f89 */ /* 0x00232400000e0000 */
.L_x_983:
[----:B------:R-:W-:Y:S05]  /*1ac0*/  BRA.DIV ~URZ, `(.L_x_938) ;  /* 0x00011d227f007947 */ /* 0x000fea000b800000 */
[----:B--2---:R2:W1:Y:S02]  /*1ad0*/  SHFL.IDX PT, R3, R6, 0x2, 0x181f ;  /* 0x00581f0006037f89 */ /* 0x00446400000e0000 */
.L_x_984:
[----:B------:R-:W-:Y:S01]  /*1ae0*/  IADD3 R2, R4, 0x20, RZ ;  /* 0x0000002004027810 */ /* 0x000fe20007ffe0ff */
[----:B------:R-:W-:Y:S03]  /*1af0*/  BSSY B0, `(.L_x_939) ;  /* 0x000000f000007945 */ /* 0x000fe60003800000 */
[----:B------:R-:W-:-:S13]  /*1b00*/  ISETP.GE.AND P0, PT, R2, R10, PT ;  /* 0x0000000a0200720c */ /* 0x000fda0003f06270 */
[----:B------:R-:W-:Y:S05]  /*1b10*/  @P0 BRA `(.L_x_940) ;  /* 0x000000c000000947 */ /* 0x000fea0003800000 */
[----:B------:R-:W5:Y:S04]  /*1b20*/  LDL.64 R14, [R1+0x48] ;  /* 0x00004800010e7983 */ /* 0x000f680000100a00 */
[----:B--2---:R-:W2:Y:S01]  /*1b30*/  LDL R12, [R1+0x60] ;  /* 0x00006000010c7983 */ /* 0x004ea20000100800 */
[----:B----4-:R-:W-:Y:S01]  /*1b40*/  MOV R9, R7 ;  /* 0x0000000700097202 */ /* 0x010fe20000000f00 */
[----:B-1----:R-:W-:Y:S01]  /*1b50*/  IMAD.MOV.U32 R8, RZ, RZ, R3 ;  /* 0x000000ffff087224 */ /* 0x002fe200078e0003 */
        /* <DEDUP_REMOVED lines=8> */
.L_x_940:
[----:B------:R-:W-:Y:S05]  /*1be0*/  BSYNC B0 ;  /* 0x0000000000007941 */ /* 0x000fea0003800000 */
.L_x_939:
[----:B------:R-:W-:Y:S05]  /*1bf0*/  BRA.DIV ~URZ, `(.L_x_941) ;  /* 0x00011c627f007947 */ /* 0x000fea000b800000 */
[----:B----4-:R4:W2:Y:S04]  /*1c00*/  SHFL.IDX PT, R7, R5, 0x3, 0x181f ;  /* 0x00781f0005077f89 */ /* 0x0108a800000e0000 */
[----:B-1----:R4:W1:Y:S02]  /*1c10*/  SHFL.IDX PT, R3, R6, 0x3, 0x181f ;  /* 0x00781f0006037f89 */ /* 0x00286400000e0000 */
.L_x_985:
[----:B------:R-:W-:Y:S01]  /*1c20*/  IADD3 R2, R4, 0x30, RZ ;  /* 0x0000003004027810 */ /* 0x000fe20007ffe0ff */
[----:B------:R-:W-:Y:S03]  /*1c30*/  BSSY B0, `(.L_x_942) ;  /* 0x000000f000007945 */ /* 0x000fe60003800000 */
[----:B------:R-:W-:-:S13]  /*1c40*/  ISETP.GE.AND P0, PT, R2, R10, PT ;  /* 0x0000000a0200720c */ /* 0x000fda0003f06270 */
[----:B------:R-:W-:Y:S05]  /*1c50*/  @P0 BRA `(.L_x_943) ;  /* 0x000000c000000947 */ /* 0x000fea0003800000 */
[----:B------:R-:W5:Y:S04]  /*1c60*/  LDL.64 R14, [R1+0x48] ;  /* 0x00004800010e7983 */ /* 0x000f680000100a00 */
[----:B---3--:R-:W3:Y:S01]  /*1c70*/  LDL R12, [R1+0x60] ;  /* 0x00006000010c7983 */ /* 0x008ee20000100800 */
[----:B--2---:R-:W-:Y:S01]  /*1c80*/  MOV R9, R7 ;  /* 0x0000000700097202 */ /* 0x004fe20000000f00 */
[----:B-1----:R-:W-:Y:S01]  /*1c90*/  IMAD.MOV.U32 R8, RZ, RZ, R3 ;  /* 0x000000ffff087224 */ /* 0x002fe200078e0003 */
[----:B------:R-:W-:-:S03]  /*1ca0*/  LEA R2, P0, R0, R3, 0x1 ;  /* 0x0000000300027211 */ /* 0x000fc600078008ff */
[----:B-----5:R-:W-:Y:S01]  /*1cb0*/  IMAD.WIDE R8, R14, 0x2, R8 ;  /* 0x000000020e087825 */ /* 0x020fe200078e0208 */
[----:B---3--:R-:W-:-:S04]  /*1cc0*/  LEA.HI.X R3, R0, R7, R12, 0x1, P0 ;  /* 0x0000000700037211 */ /* 0x008fc800000f0c0c */
[----:B------:R-:W-:Y:S01]  /*1cd0*/  @!PT LDS RZ, [RZ] ;  /* 0x00000000fffff984 */ /* 0x000fe20000000800 */
[----:B------:R-:W-:Y:S01]  /*1ce0*/  @!PT LDS RZ, [RZ] ;  /* 0x00000000fffff984 */ /* 0x000fe20000000800 */
[----:B------:R-:W-:Y:S01]  /*1cf0*/  @!PT LDS RZ, [RZ] ;  /* 0x00000000fffff984 */ /* 0x000fe20000000800 */
[----:B------:R1:W-:Y:S04]  /*1d00*/  LDGSTS.E.BYPASS.LTC128B.128 [R244+0x9900], [R8.64], !P4 ;  /* 0x0990000008f47fae */ /* 0x0003e8000e101d48 */
[----:B------:R1:W-:Y:S02]  /*1d10*/  LDGSTS.E.BYPASS.LTC128B.128 [R244+0xd900], [R2.64], !P2 ;  /* 0x0d90000002f47fae */ /* 0x0003e4000d101d48 */
.L_x_943:
[----:B------:R-:W-:Y:S05]  /*1d20*/  BSYNC B0 ;  /* 0x0000000000007941 */ /* 0x000fea0003800000 */
.L_x_942:
[----:B------:R-:W-:Y:S05]  /*1d30*/  BRA.DIV ~URZ, `(.L_x_944) ;  /* 0x00011bf27f007947 */ /* 0x000fea000b800000 */
[----:B--2---:R2:W3:Y:S02]  /*1d40*/  SHFL.IDX PT, R7, R5, 0x4, 0x181f ;  /* 0x00981f0005077f89 */ /* 0x0044e400000e0000 */
.L_x_986:
[----:B------:R-:W-:Y:S05]  /*1d50*/  BRA.DIV ~URZ, `(.L_x_945) ;  /* 0x00011c427f007947 */ /* 0x000fea000b800000 */
[----:B-1----:R1:W2:Y:S02]  /*1d60*/  SHFL.IDX PT, R3, R6, 0x4, 0x181f ;  /* 0x00981f0006037f89 */ /* 0x0022a400000e0000 */
.L_x_987:
[----:B------:R-:W-:Y:S01]  /*1d70*/  IADD3 R2, R4, 0x40, RZ ;  /* 0x0000004004027810 */ /* 0x000fe20007ffe0ff */
[----:B------:R-:W-:Y:S03]  /*1d80*/  BSSY B0, `(.L_x_946) ;  /* 0x000000f000007945 */ /* 0x000fe60003800000 */
[----:B------:R-:W-:-:S13]  /*1d90*/  ISETP.GE.AND P0, PT, R2, R10, PT ;  /* 0x0000000a0200720c */ /* 0x000fda0003f06270 */
[----:B------:R-:W-:Y:S05]  /*1da0*/  @P0 BRA `(.L_x_947) ;  /* 0x000000c000000947 */ /* 0x000fea0003800000 */
[----:B------:R-:W5:Y:S04]  /*1db0*/  LDL.64 R14, [R1+0x48] ;  /* 0x00004800010e7983 */ /* 0x000f680000100a00 */
[----:B----4-:R-:W4:Y:S01]  /*1dc0*/  LDL R12, [R1+0x60] ;  /* 0x00006000010c7983 */ /* 0x010f220000100800 */
[----:B---3--:R-:W-:Y:S01]  /*1dd0*/  MOV R9, R7 ;  /* 0x0000000700097202 */ /* 0x008fe20000000f00 */
[----:B--2---:R-:W-:Y:S01]  /*1de0*/  IMAD.MOV.U32 R8, RZ, RZ, R3 ;  /* 0x000000ffff087224 */ /* 0x004fe200078e0003 */
[----:B------:R-:W-:-:S03]  /*1df0*/  LEA R2, P0, R0, R3, 0x1 ;  /* 0x0000000300027211 */ /* 0x000fc600078008ff */
[----:B-----5:R-:W-:Y:S01]  /*1e00*/  IMAD.WIDE R8, R14, 0x2, R8 ;  /* 0x000000020e087825 */ /* 0x020fe200078e0208 */
[----:B----4-:R-:W-:-:S04]  /*1e10*/  LEA.HI.X R3, R0, R7, R12, 0x1, P0 ;  /* 0x0000000700037211 */ /* 0x010fc800000f0c0c */
[----:B------:R-:W-:Y:S01]  /*1e20*/  @!PT LDS RZ, [RZ] ;  /* 0x00000000fffff984 */ /* 0x000fe20000000800 */
[----:B------:R-:W-:Y:S01]  /*1e30*/  @!PT LDS RZ, [RZ] ;  /* 0x00000000fffff984 */ /* 0x000fe20000000800 */
[----:B------:R-:W-:Y:S01]  /*1e40*/  @!PT LDS RZ, [RZ] ;  /* 0x00000000fffff984 */ /* 0x000fe20000000800 */
[----:B------:R2:W-:Y:S04]  /*1e50*/  LDGSTS.E.BYPASS.LTC128B.128 [R244+0xa100], [R8.64], !P4 ;  /* 0x0a10000008f47fae */ /* 0x0005e8000e101d48 */
[----:B------:R2:W-:Y:S02]  /*1e60*/  LDGSTS.E.BYPASS.LTC128B.128 [R244+0xe100], [R2.64], !P2 ;  /* 0x0e10000002f47fae */ /* 0x0005e4000d101d48 */
.L_x_947:
[----:B------:R-:W-:Y:S05]  /*1e70*/  BSYNC B0 ;  /* 0x0000000000007941 */ /* 0x000fea0003800000 */
.L_x_946:
[----:B------:R-:W-:Y:S05]  /*1e80*/  BRA.DIV ~URZ, `(.L_x_948) ;  /* 0x00011b827f007947 */ /* 0x000fea000b800000 */
[----:B---3--:R3:W1:Y:S04]  /*1e90*/  SHFL.IDX PT, R7, R5, 0x5, 0x181f ;  /* 0x00b81f0005077f89 */ /* 0x00866800000e0000 */
[----:B--2---:R3:W2:Y:S02]  /*1ea0*/  SHFL.IDX PT, R3, R6, 0x5, 0x181f ;  /* 0x00b81f0006037f89 */ /* 0x0046a400000e0000 */
.L_x_988:
[----:B------:R-:W-:Y:S01]  /*1eb0*/  IADD3 R2, R4, 0x50, RZ ;  /* 0x0000005004027810 */ /* 0x000fe20007ffe0ff */
[----:B------:R-:W-:Y:S03]  /*1ec0*/  BSSY B0, `(.L_x_949) ;  /* 0x000000f000007945 */ /* 0x000fe60003800000 */
[----:B------:R-:W-:-:S13]  /*1ed0*/  ISETP.GE.AND P0, PT, R2, R10, PT ;  /* 0x0000000a0200720c */ /* 0x000fda0003f06270 */
[----:B------:R-:W-:Y:S05]  /*1ee0*/  @P0 BRA `(.L_x_950) ;  /* 0x000000c000000947 */ /* 0x000fea0003800000 */
[----:B------:R-:W5:Y:S04]  /*1ef0*/  LDL.64 R14, [R1+0x48] ;  /* 0x00004800010e7983 */ /* 0x000f680000100a00 */
[----:B---3--:R-:W3:Y:S01]  /*1f00*/  LDL R12, [R1+0x60] ;  /* 0x00006000010c7983 */ /* 0x008ee20000100800 */
[----:B-1----:R-:W-:Y:S01]  /*1f10*/  MOV R9, R7 ;  /* 0x0000000700097202 */ /* 0x002fe20000000f00 */
[----:B--2---:R-:W-:Y:S01]  /*1f20*/  IMAD.MOV.U32 R8, RZ, RZ, R3 ;  /* 0x000000ffff087224 */ /* 0x004fe200078e0003 */
        /* <DEDUP_REMOVED lines=8> */
.L_x_950:
[----:B------:R-:W-:Y:S05]  /*1fb0*/  BSYNC B0 ;  /* 0x0000000000007941 */ /* 0x000fea0003800000 */
.L_x_949:
[----:B------:R-:W-:Y:S05]  /*1fc0*/  BRA.DIV ~URZ, `(.L_x_951) ;  /* 0x00011b127f007947 */ /* 0x000fea000b800000 */
[----:B-1----:R1:W3:Y:S02]  /*1fd0*/  SHFL.IDX PT, R7, R5, 0x6, 0x181f ;  /* 0x00d81f0005077f89 */ /* 0x0022e400000e0000 */
.L_x_989:
[----:B------:R-:W-:Y:S05]  /*1fe0*/  BRA.DIV ~URZ, `(.L_x_952) ;  /* 0x00011b627f007947 */ /* 0x000fea000b800000 */
[----:B--2---:R2:W1:Y:S02]  /*1ff0*/  SHFL.IDX PT, R3, R6, 0x6, 0x181f ;  /* 0x00d81f0006037f89 */ /* 0x00446400000e0000 */
.L_x_990:
[----:B------:R-:W-:Y:S01]  /*2000*/  IADD3 R2, R4, 0x60, RZ ;  /* 0x0000006004027810 */ /* 0x000fe20007ffe0ff */
[----:B------:R-:W-:Y:S03]  /*2010*/  BSSY B0, `(.L_x_953) ;  /* 0x000000f000007945 */ /* 0x000fe60003800000 */
[----:B------:R-:W-:-:S13]  /*2020*/  ISETP.GE.AND P0, PT, R2, R10, PT ;  /* 0x0000000a0200720c */ /* 0x000fda0003f06270 */
[----:B------:R-:W-:Y:S05]  /*2030*/  @P0 BRA `(.L_x_954) ;  /* 0x000000c000000947 */ /* 0x000fea0003800000 */
[----:B------:R-:W5:Y:S04]  /*2040*/  LDL.64 R14, [R1+0x48] ;  /* 0x00004800010e7983 */ /* 0x000f680000100a00 */
[----:B--2---:R-:W2:Y:S01]  /*2050*/  LDL R12, [R1+0x60] ;  /* 0x00006000010c7983 */ /* 0x004ea20000100800 */
[----:B---3--:R-:W-:Y:S01]  /*2060*/  MOV R9, R7 ;  /* 0x0000000700097202 */ /* 0x008fe20000000f00 */
        /* <DEDUP_REMOVED lines=9> */
.L_x_954:
[----:B------:R-:W-:Y:S05]  /*2100*/  BSYNC B0 ;  /* 0x0000000000007941 */ /* 0x000fea0003800000 */
.L_x_953:
[----:B------:R-:W-:Y:S05]  /*2110*/  BRA.DIV ~URZ, `(.L_x_955) ;  /* 0x00011aa27f007947 */ /* 0x000fea000b800000 */
[----:B-1-34-:R-:W1:Y:S04]  /*2120*/  SHFL.IDX PT, R5, R5, 0x7, 0x181f ;  /* 0x00f81f0005057f89 */ /* 0x01ae6800000e0000 */
[----:B--2---:R-:W2:Y:S02]  /*2130*/  SHFL.IDX PT, R6, R6, 0x7, 0x181f ;  /* 0x00f81f0006067f89 */ /* 0x004ea400000e0000 */
.L_x_991:
[----:B------:R-:W3:Y:S04]  /*2140*/  LDL.64 R154, [R1+0x48] ;  /* 0x00004800019a7983 */ /* 0x000ee80000100a00 */
[----:B------:R-:W4:Y:S01]  /*2150*/  LDL R8, [R1+0x60] ;  /* 0x0000600001087983 */ /* 0x000f220000100800 */
[----:B------:R-:W-:-:S04]  /*2160*/  IADD3 R4, R4, 0x70, RZ ;  /* 0x0000007004047810 */ /* 0x000fc80007ffe0ff */
[----:B------:R-:W-:Y:S01]  /*2170*/  ISETP.GE.AND P1, PT, R4, R10, PT ;  /* 0x0000000a0400720c */ /* 0x000fe20003f26270 */
[----:B-1----:R-:W-:-:S12]  /*2180*/  IMAD.MOV.U32 R7, RZ, RZ, R5 ;  /* 0x000000ffff077224 */ /* 0x002fd800078e0005 */
[----:B--2---:R-:W-:Y:S01]  /*2190*/  @!P1 LEA R2, P0, R0, R6, 0x1 ;  /* 0x0000000600029211 */ /* 0x004fe200078008ff */
[----:B---3--:R-:W-:-:S03]  /*21a0*/  @!P1 IMAD.WIDE R6, R154, 0x2, R6 ;  /* 0x000000029a069825 */ /* 0x008fc600078e0206 */
[----:B----4-:R-:W-:Y:S02]  /*21b0*/  @!P1 LEA.HI.X R3, R0, R5, R8, 0x1, P0 ;  /* 0x0000000500039211 */ /* 0x010fe400000f0c08 */
[----:B------:R-:W-:Y:S01]  /*21c0*/  @!PT LDS RZ, [RZ] ;  /* 0x00000000fffff984 */ /* 0x000fe20000000800 */
[----:B------:R-:W-:Y:S01]  /*21d0*/  @!PT LDS RZ, [RZ] ;  /* 0x00000000fffff984 */ /* 0x000fe20000000800 */
[----:B------:R-:W-:Y:S01]  /*21e0*/  @!PT LDS RZ, [RZ] ;  /* 0x00000000fffff984 */ /* 0x000fe20000000800 */
[----:B------:R1:W-:Y:S04]  /*21f0*/  @!P1 LDGSTS.E.BYPASS.LTC128B.128 [R244+0xb900], [R6.64], !P4 ;  /* 0x0b90000006f49fae */ /* 0x0003e8000e101d48 */
[----:B------:R1:W-:Y:S04]  /*2200*/  @!P1 LDGSTS.E.BYPASS.LTC128B.128 [R244+0xf900], [R2.64], !P2 ;  /* 0x0f90000002f49fae */ /* 0x0003e8000d101d48 */
[----:B------:R-:W0:Y:S01]  /*2210*/  LDGDEPBAR ;  /* 0x00000000000079af */ /* 0x000e220000000000 */
[----:B------:R-:W-:Y:S02]  /*2220*/  WARPSYNC 0xffffffff ;  /* 0xffffffff00007948 */ /* 0x000fe40003800000 */
[----:B------:R-:W2:Y:S04]  /*2230*/  LDL.64 R156, [R1+0x28] ;  /* 0x00002800019c7983 */ /* 0x000ea80000100a00 */
[----:B------:R-:W3:Y:S04]  /*2240*/  LDL R153, [R1+0x20] ;  /* 0x0000200001997983 */ /* 0x000ee80000100800 */
[----:B------:R-:W4:Y:S04]  /*2250*/  LDL.64 R18, [R1+0x30] ;  /* 0x0000300001127983 */ /* 0x000f280000100a00 */
[----:B------:R-:W4:Y:S04]  /*2260*/  LDL R17, [R1+0x38] ;  /* 0x0000380001117983 */ /* 0x000f280000100800 */
[----:B------:R-:W1:Y:S01]  /*2270*/  S2R R8, SR_TID.X ;  /* 0x0000000000087919 */ /* 0x000e620000002100 */
[----:B------:R-:W-:Y:S01]  /*2280*/  SHF.R.S32.HI R10, RZ, 0x1f, R96 ;  /* 0x0000001fff0a7819 */ /* 0x000fe20000011460 */
[----:B------:R-:W-:Y:S01]  /*2290*/  IMAD.WIDE.U32 R4, R96, c[0x0][0x1e0], RZ ;  /* 0x0000780060047a25 */ /* 0x000fe200078e00ff */
[----:B------:R-:W-:Y:S01]  /*22a0*/  MOV R148, c[0x0][0x1e0] ;  /* 0x0000780000947a02 */ /* 0x000fe20000000f00 */
[----:B------:R-:W4:Y:S01]  /*22b0*/  LDL R209, [R1+0x18] ;  /* 0x0000180001d17983 */ /* 0x000f220000100800 */
[----:B------:R-:W-:-:S02]  /*22c0*/  MOV R151, c[0x0][0x1e4] ;  /* 0x0000790000977a02 */ /* 0x000fc40000000f00 */
[----:B------:R-:W-:Y:S01]  /*22d0*/  MOV R23, c[0x0][0x208] ;  /* 0x0000820000177a02 */ /* 0x000fe20000000f00 */
[----:B------:R2:W5:Y:S01]  /*22e0*/  LDL R208, [R1+0x8] ;  /* 0x0000080001d07983 */ /* 0x0005620000100800 */
[----:B-1----:R-:W-:-:S04]  /*22f0*/  SHF.R.S32.HI R16, RZ, 0x1f, R8 ;  /* 0x0000001fff107819 */ /* 0x002fc80000011408 */
[----:B------:R-:W-:-:S04]  /*2300*/  LEA.HI R16, R16, R8, RZ, 0x3 ;  /* 0x0000000810107211 */ /* 0x000fc800078f18ff */
[----:B------:R-:W-:-:S04]  /*2310*/  SHF.R.S32.HI R16, RZ, 0x3, R16 ;  /* 0x00000003ff107819 */ /* 0x000fc80000011410 */
[----:B------:R-:W-:-:S05]  /*2320*/  IADD3 R0, -R16, c[0x0][0x1d0], RZ ;  /* 0x0000740010007a10 */ /* 0x000fca0007ffe1ff */
[----:B------:R-:W-:Y:S02]  /*2330*/  IMAD R0, R96, -0x40, R0 ;  /* 0xffffffc060007824 */ /* 0x000fe400078e0200 */
[----:B------:R-:W-:-:S03]  /*2340*/  IMAD R2, R10, c[0x0][0x1e0], RZ ;  /* 0x000078000a027a24 */ /* 0x000fc600078e02ff */
[----:B------:R-:W-:Y:S01]  /*2350*/  ISETP.GE.AND P1, PT, R0, 0x1, PT ;  /* 0x000000010000780c */ /* 0x000fe20003f26270 */
[----:B------:R-:W-:Y:S01]  /*2360*/  IMAD R3, R96, c[0x0][0x1e4], R2 ;  /* 0x0000790060037a24 */ /* 0x000fe200078e0202 */
[----:B------:R-:W-:-:S04]  /*2370*/  ISETP.GE.AND P4, PT, R0, 0x11, PT ;  /* 0x000000110000780c */ /* 0x000fc80003f86270 */
[----:B------:R-:W-:Y:S01]  /*2380*/  IADD3 R3, R5, R3, RZ ;  /* 0x0000000305037210 */ /* 0x000fe20007ffe0ff */
[----:B------:R-:W-:Y:S06]  /*2390*/  BAR.SYNC.DEFER_BLOCKING 0x0 ;  /* 0x0000000000007b1d */ /* 0x000fec0000010000 */
[----:B------:R-:W-:Y:S02]  /*23a0*/  @P1 ISETP.GE.AND P6, PT, R154, c[0x0][0x1d4], PT ;  /* 0x000075009a001a0c */ /* 0x000fe40003fc6270 */
[----:B------:R-:W-:Y:S01]  /*23b0*/  ISETP.GE.AND P2, PT, R0, 0x21, PT ;  /* 0x000000210000780c */ /* 0x000fe20003f46270 */
[----:B------:R-:W-:Y:S01]  /*23c0*/  IMAD.WIDE.U32 R12, R148, 0x20, RZ ;  /* 0x00000020940c7825 */ /* 0x000fe200078e00ff */
[----:B------:R-:W-:-:S02]  /*23d0*/  MOV R22, 0x5 ;  /* 0x0000000500167802 */ /* 0x000fc40000000f00 */
[----:B------:R-:W-:Y:S02]  /*23e0*/  MOV R152, 0xffffffc0 ;  /* 0xffffffc000987802 */ /* 0x000fe40000000f00 */
[C---:B------:R-:W-:Y:S02]  /*23f0*/  SHF.L.U64.HI R22, R23.reuse, R22, c[0x0][0x20c] ;  /* 0x0000830017167619 */ /* 0x040fe40000010216 */
[----:B------:R-:W-:Y:S01]  /*2400*/  SHF.L.U32 R23, R23, 0x5, RZ ;  /* 0x0000000517177819 */ /* 0x000fe200000006ff */
[----:B------:R-:W-:Y:S01]  /*2410*/  IMAD R145, R96, R152, c[0x0][0x1d0] ;  /* 0x0000740060917624 */ /* 0x000fe200078e0298 */
[----:B--2---:R-:W-:-:S04]  /*2420*/  LEA R2, P0, R4, R156, 0x6 ;  /* 0x0000009c04027211 */ /* 0x004fc800078030ff */
[----:B---3--:R-:W-:Y:S02]  /*2430*/  LEA.HI.X R3, R4, R153, R3, 0x6, P0 ;  /* 0x0000009904037211 */ /* 0x008fe400000f3403 */
[----:B------:R-:W-:-:S04]  /*2440*/  @P1 LEA R4, P0, R2, c[0x0][0x1c8], 0x1 ;  /* 0x0000720002041a11 */ /* 0x000fc800078008ff */
[----:B------:R-:W-:Y:S02]  /*2450*/  @P1 LEA.HI.X R5, R2, c[0x0][0x1cc], R3, 0x1, P0 ;  /* 0x0000730002051a11 */ /* 0x000fe400000f0c03 */
[----:B------:R-:W-:-:S03]  /*2460*/  @P4 LEA R6, P0, R148, R2, 0x4 ;  /* 0x0000000294064211 */ /* 0x000fc600078020ff */
[----:B------:R-:W-:Y:S01]  /*2470*/  @!PT LDS RZ, [RZ] ;  /* 0x00000000fffff984 */ /* 0x000fe20000000800 */
[----:B------:R-:W-:Y:S01]  /*2480*/  @!PT LDS RZ, [RZ] ;  /* 0x00000000fffff984 */ /* 0x000fe20000000800 */
[----:B------:R-:W-:Y:S01]  /*2490*/  @!PT LDS RZ, [RZ] ;  /* 0x00000000fffff984 */ /* 0x000fe20000000800 */
[----:B------:R1:W-:Y:S01]  /*24a0*/  @P1 LDGSTS.E.BYPASS.LTC128B.128 [R244+0x4100], [R4.64], !P6 ;  /* 0x0410000004f41fae */ /* 0x0003e2000f101d48 */
[----:B------:R-:W-:Y:S02]  /*24b0*/  @P4 ISETP.GE.AND P6, PT, R154, c[0x0][0x1d4], PT ;  /* 0x000075009a004a0c */ /* 0x000fe40003fc6270 */
[----:B------:R-:W-:Y:S01]  /*24c0*/  @P4 LEA.HI.X R7, R148, R3, R151, 0x4, P0 ;  /* 0x0000000394074211 */ /* 0x000fe200000f2497 */
[----:B------:R1:W-:Y:S01]  /*24d0*/  @P1 LDGSTS.E.BYPASS.LTC128B.128 [R244+0x6100], [R4.64+0x80], !P5 ;  /* 0x0610008004f41fae */ /* 0x0003e2000e901d48 */
[----:B------:R-:W-:-:S04]  /*24e0*/  @P4 LEA R8, P0, R6, c[0x0][0x1c8], 0x1 ;  /* 0x0000720006084a11 */ /* 0x000fc800078008ff */
[----:B------:R-:W-:Y:S02]  /*24f0*/  @P4 LEA.HI.X R9, R6, c[0x0][0x1cc], R7, 0x1, P0 ;  /* 0x0000730006094a11 */ /* 0x000fe400000f0c07 */
[----:B------:R-:W-:Y:S02]  /*2500*/  ISETP.GE.AND P1, PT, R0, 0x31, PT ;  /* 0x000000310000780c */ /* 0x000fe40003f26270 */
[----:B------:R-:W-:Y:S01]  /*2510*/  @P2 IADD3 R0, P0, R2, R12, RZ ;  /* 0x0000000c02002210 */ /* 0x000fe20007f1e0ff */
[----:B------:R2:W-:Y:S01]  /*2520*/  @P4 LDGSTS.E.BYPASS.LTC128B.128 [R244+0x4900], [R8.64], !P6 ;  /* 0x0490000008f44fae */ /* 0x0005e2000f101d48 */
[----:B------:R-:W-:-:S03]  /*2530*/  @P2 ISETP.GE.AND P6, PT, R154, c[0x0][0x1d4], PT ;  /* 0x000075009a002a0c */ /* 0x000fc60003fc6270 */
[----:B------:R2:W-:Y:S01]  /*2540*/  @P4 LDGSTS.E.BYPASS.LTC128B.128 [R244+0x6900], [R8.64+0x80], !P5 ;  /* 0x0690008008f44fae */ /* 0x0005e2000e901d48 */
[----:B-1----:R-:W-:-:S04]  /*2550*/  SHF.L.U32 R4, R151, 0x5, RZ ;  /* 0x0000000597047819 */ /* 0x002fc800000006ff */
[----:B------:R-:W-:Y:S02]  /*2560*/  @P2 IADD3.X R4, R3, R13, R4, P0, !PT ;  /* 0x0000000d03042210 */ /* 0x000fe400007fe404 */
[----:B------:R-:W-:-:S04]  /*2570*/  @P2 LEA R6, P0, R0, c[0x0][0x1c8], 0x1 ;  /* 0x0000720000062a11 */ /* 0x000fc800078008ff */
[----:B------:R-:W-:Y:S01]  /*2580*/  @P2 LEA.HI.X R7, R0, c[0x0][0x1cc], R4, 0x1, P0 ;  /* 0x0000730000072a11 */ /* 0x000fe200000f0c04 */
[----:B------:R-:W-:Y:S02]  /*2590*/  @P1 IMAD R0, R151, 0x30, RZ ;  /* 0x0000003097001824 */ /* 0x000fe400078e02ff */
[----:B------:R-:W-:Y:S02]  /*25a0*/  @P1 IMAD.WIDE.U32 R2, R148, 0x30, R2 ;  /* 0x0000003094021825 */ /* 0x000fe400078e0002 */
[----:B------:R1:W-:Y:S01]  /*25b0*/  @P2 LDGSTS.E.BYPASS.LTC128B.128 [R244+0x5100], [R6.64], !P6 ;  /* 0x0510000006f42fae */ /* 0x0003e2000f101d48 */
[----:B------:R-:W-:Y:S02]  /*25c0*/  @P1 ISETP.GE.AND P6, PT, R154, c[0x0][0x1d4], PT ;  /* 0x000075009a001a0c */ /* 0x000fe40003fc6270 */
[----:B------:R-:W-:Y:S01]  /*25d0*/  @P1 IADD3 R0, R3, R0, RZ ;  /* 0x0000000003001210 */ /* 0x000fe20007ffe0ff */
[----:B------:R1:W-:Y:S01]  /*25e0*/  @P2 LDGSTS.E.BYPASS.LTC128B.128 [R244+0x7100], [R6.64+0x80], !P5 ;  /* 0x0710008006f42fae */ /* 0x0003e2000e901d48 */
[----:B------:R-:W-:-:S04]  /*25f0*/  @P1 LEA R4, P0, R2, c[0x0][0x1c8], 0x1 ;  /* 0x0000720002041a11 */ /* 0x000fc800078008ff */
[----:B------:R-:W-:-:S05]  /*2600*/  @P1 LEA.HI.X R5, R2, c[0x0][0x1cc], R0, 0x1, P0 ;  /* 0x0000730002051a11 */ /* 0x000fca00000f0c00 */
[----:B------:R1:W-:Y:S04]  /*2610*/  @P1 LDGSTS.E.BYPASS.LTC128B.128 [R244+0x5900], [R4.64], !P6 ;  /* 0x0590000004f41fae */ /* 0x0003e8000f101d48 */
[----:B------:R1:W-:Y:S04]  /*2620*/  @P1 LDGSTS.E.BYPASS.LTC128B.128 [R244+0x7900], [R4.64+0x80], !P5 ;  /* 0x0790008004f41fae */ /* 0x0003e8000e901d48 */
[----:B------:R-:W0:Y:S01]  /*2630*/  LDGDEPBAR ;  /* 0x00000000000079af */ /* 0x000e220000000000 */
[----:B------:R-:W-:-:S04]  /*2640*/  DEPBAR.LE SB0, 0x1 ;  /* 0x000080400000791a */ /* 0x000fc80000000000 */
[----:B------:R-:W-:-:S04]  /*2650*/  DEPBAR.LE SB0, 0x0 ;  /* 0x000080000000791a */ /* 0x000fc80000000000 */
[----:B------:R-:W-:Y:S01]  /*2660*/  BAR.SYNC.DEFER_BLOCKING 0x0 ;  /* 0x0000000000007b1d */ /* 0x000fe20000010000 */
[----:B------:R-:W-:Y:S02]  /*2670*/  IMAD R0, R10, c[0x0][0x208], RZ ;  /* 0x000082000a007a24 */ /* 0x000fe400078e02ff */
[----:B------:R-:W-:-:S04]  /*2680*/  IMAD.WIDE.U32 R2, R96, c[0x0][0x208], RZ ;  /* 0x0000820060027a25 */ /* 0x000fc800078e00ff */
[----:B--2---:R-:W-:Y:S01]  /*2690*/  IMAD R8, R96, c[0x0][0x20c], R0 ;  /* 0x0000830060087a24 */ /* 0x004fe200078e0200 */
[----:B----4-:R-:W-:Y:S01]  /*26a0*/  LEA R0, P0, R2, R18, 0x6 ;  /* 0x0000001202007211 */ /* 0x010fe200078030ff */
[----:B-1----:R-:W-:Y:S04]  /*26b0*/  LDSM.16.M88.4 R4, [R231+0x2000] ;  /* 0x00200000e704783b */ /* 0x002fe80000000200 */
[----:B------:R-:W1:Y:S04]  /*26c0*/  LDSM.16.M88.4 R24, [R224] ;  /* 0x00000000e018783b */ /* 0x000e680000000200 */
[----:B------:R-:W2:Y:S04]  /*26d0*/  LDSM.16.M88.4 R28, [R224+0x800] ;  /* 0x00080000e01c783b */ /* 0x000ea80000000200 */
[----:B------:R-:W3:Y:S04]  /*26e0*/  LDSM.16.M88.4 R32, [R224+0x1000] ;  /* 0x00100000e020783b */ /* 0x000ee80000000200 */
[----:B------:R-:W4:Y:S01]  /*26f0*/  LDSM.16.M88.4 R36, [R224+0x1800] ;  /* 0x00180000e024783b */ /* 0x000f220000000200 */
[----:B------:R-:W-:-:S03]  /*2700*/  IADD3 R3, R3, R8, RZ ;  /* 0x0000000803037210 */ /* 0x000fc60007ffe0ff */
[----:B------:R-:W3:Y:S01]  /*2710*/  LDSM.16.M88.4 R12, [R231] ;  /* 0x00000000e70c783b */ /* 0x000ee20000000200 */
[----:B------:R-:W-:Y:S02]  /*2720*/  LEA.HI.X R3, R2, R17, R3, 0x6, P0 ;  /* 0x0000001102037211 */ /* 0x000fe400000f3403 */
[C---:B------:R-:W-:Y:S01]  /*2730*/  LEA R2, P0, R0.reuse, c[0x0][0x1f8], 0x1 ;  /* 0x00007e0000027a11 */ /* 0x040fe200078008ff */
[----:B------:R-:W-:Y:S01]  /*2740*/  LDSM.16.M88.4 R56, [R235] ;  /* 0x00000000eb38783b */ /* 0x000fe20000000200 */
[----:B------:R-:W-:Y:S02]  /*2750*/  LOP3.LUT R8, R11, 0x1, RZ, 0xc0, !PT ;  /* 0x000000010b087812 */ /* 0x000fe400078ec0ff */
[----:B------:R-:W-:Y:S01]  /*2760*/  LEA.HI.X R3, R0, c[0x0][0x1fc], R3, 0x1, P0 ;  /* 0x00007f0000037a11 */ /* 0x000fe200000f0c03 */
[----:B------:R-:W-:Y:S01]  /*2770*/  LDSM.16.M88.4 R52, [R243] ;  /* 0x00000000f334783b */ /* 0x000fe20000000200 */
[C---:B------:R-:W-:Y:S02]  /*2780*/  IADD3 R18, P4, R23.reuse, R2, RZ ;  /* 0x0000000217127210 */ /* 0x040fe40007f9e0ff */
[----:B------:R-:W-:Y:S01]  /*2790*/  IADD3 R20, P1, P0, R23, 0x80, R2 ;  /* 0x0000008017147810 */ /* 0x000fe2000783e002 */
[----:B------:R-:W-:Y:S01]  /*27a0*/  LDSM.16.M88.4 R48, [R242] ;  /* 0x00000000f230783b */ /* 0x000fe20000000200 */
[----:B------:R-:W-:-:S02]  /*27b0*/  ISETP.NE.U32.AND P2, PT, R8, 0x1, PT ;  /* 0x000000010800780c */ /* 0x000fc40003f45070 */
[----:B------:R-:W-:Y:S01]  /*27c0*/  IADD3 R0, -R16, R145, RZ ;  /* 0x0000009110007210 */ /* 0x000fe20007ffe1ff */
[----:B------:R-:W-:Y:S01]  /*27d0*/  LDSM.16.M88.4 R44, [R241] ;  /* 0x00000000f12c783b */ /* 0x000fe20000000200 */
[----:B------:R-:W-:Y:S02]  /*27e0*/  IADD3.X R19, R22, R3, RZ, P4, !PT ;  /* 0x0000000316137210 */ /* 0x000fe400027fe4ff */
[----:B------:R-:W-:Y:S02]  /*27f0*/  IADD3 R16, P4, R18, R23, RZ ;  /* 0x0000001712107210 */ /* 0x000fe40007f9e0ff */
[----:B------:R-:W-:Y:S02]  /*2800*/  IADD3.X R21, R22, RZ, R3, P1, P0 ;  /* 0x000000ff16157210 */ /* 0x000fe40000fe0403 */
[----:B------:R-:W-:Y:S02]  /*2810*/  LOP3.LUT P1, RZ, R11, 0x2, RZ, 0xc0, !PT ;  /* 0x000000020bff7812 */ /* 0x000fe4000782c0ff */
[C---:B------:R-:W-:Y:S01]  /*2820*/  ISETP.LT.OR P0, PT, R0.reuse, 0x1, P2 ;  /* 0x000000010000780c */ /* 0x040fe20001701670 */
[----:B-1----:R-:W-:Y:S01]  /*2830*/  HMMA.16816.F32.BF16 R60, R4, R24, RZ ;  /* 0x00000018043c723c */ /* 0x002fe200000418ff */
[----:B------:R-:W-:Y:S01]  /*2840*/  IADD3.X R17, R19, R22, RZ, P4, !PT ;  /* 0x0000001613117210 */ /* 0x000fe200027fe4ff */
[----:B------:R-:W-:Y:S01]  /*2850*/  LDSM.16.M88.4 R8, [R233] ;  /* 0x00000000e908783b */ /* 0x000fe20000000200 */
[----:B------:R-:W-:-:S05]  /*2860*/  ISETP.LT.OR P4, PT, R0, 0x1, !P1 ;  /* 0x000000010000780c */ /* 0x000fca0004f81670 */
[C---:B--2---:R-:W-:Y:S08]  /*2870*/  HMMA.16816.F32.BF16 R76, R4.reuse, R28, RZ ;  /* 0x0000001c044c723c */ /* 0x044ff000000418ff */
[C---:B---3--:R-:W-:Y:S08]  /*2880*/  HMMA.16816.F32.BF16 R72, R4.reuse, R32, RZ ;  /* 0x000000200448723c */ /* 0x048ff000000418ff */
[C---:B----4-:R-:W-:Y:S08]  /*2890*/  HMMA.16816.F32.BF16 R80, R4.reuse, R36, RZ ;  /* 0x000000240450723c */ /* 0x050ff000000418ff */
[C---:B------:R-:W-:Y:S08]  /*28a0*/  HMMA.16816.F32.BF16 R116, R4.reuse, R26, RZ ;  /* 0x0000001a0474723c */ /* 0x040ff000000418ff */
[C---:B------:R-:W-:Y:S08]  /*28b0*/  HMMA.16816.F32.BF16 R120, R4.reuse, R30, RZ ;  /* 0x0000001e0478723c */ /* 0x040ff000000418ff */
[C---:B------:R-:W-:Y:S08]  /*28c0*/  HMMA.16816.F32.BF16 R112, R4.reuse, R34, RZ ;  /* 0x000000220470723c */ /* 0x040ff000000418ff */
[----:B------:R-:W-:Y:S01]  /*28d0*/  HMMA.16816.F32.BF16 R108, R4, R38, RZ ;  /* 0x00000026046c723c */ /* 0x000fe200000418ff */
[----:B------:R-:W1:Y:S04]  /*28e0*/  LDSM.16.M88.4 R4, [R233+0x2000] ;  /* 0x00200000e904783b */ /* 0x000e680000000200 */
[----:B------:R-:W-:Y:S01]  /*28f0*/  @!PT LDS RZ, [RZ] ;  /* 0x00000000fffff984 */ /* 0x000fe20000000800 */
[----:B------:R-:W-:Y:S01]  /*2900*/  @!PT LDS RZ, [RZ] ;  /* 0x00000000fffff984 */ /* 0x000fe20000000800 */
[----:B------:R-:W-:Y:S01]  /*2910*/  @!PT LDS RZ, [RZ] ;  /* 0x00000000fffff984 */ /* 0x000fe20000000800 */
[----:B------:R2:W-:Y:S01]  /*2920*/  LDGSTS.E.BYPASS.LTC128B.128 [R244+0x100], [R2.64], !P0 ;  /* 0x0010000002f47fae */ /* 0x0005e2000c101d48 */
[----:B------:R-:W-:-:S03]  /*2930*/  ISETP.LT.OR P0, PT, R0, 0x11, P2 ;  /* 0x000000110000780c */ /* 0x000fc60001701670 */
[----:B------:R2:W-:Y:S01]  /*2940*/  LDGSTS.E.BYPASS.LTC128B.128 [R244+0x2100], [R2.64+0x80], !P4 ;  /* 0x0210008002f47fae */ /* 0x0005e2000e101d48 */
[----:B------:R-:W-:-:S09]  /*2950*/  ISETP.LT.OR P4, PT, R0, 0x11, !P1 ;  /* 0x000000110000780c */ /* 0x000fd20004f81670 */
[----:B------:R3:W-:Y:S04]  /*2960*/  LDGSTS.E.BYPASS.LTC128B.128 [R244+0x900], [R18.64], !P0 ;  /* 0x0090000012f47fae */ /* 0x0007e8000c101d48 */
[----:B------:R4:W-:Y:S01]  /*2970*/  LDGSTS.E.BYPASS.LTC128B.128 [R244+0x2900], [R20.64], !P4 ;  /* 0x0290000014f47fae */ /* 0x0009e2000e101d48 */
[C---:B------:R-:W-:Y:S02]  /*2980*/  ISETP.LT.OR P4, PT, R0.reuse, 0x21, P2 ;  /* 0x000000210000780c */ /* 0x040fe40001781670 */
[----:B------:R-:W-:Y:S02]  /*2990*/  ISETP.LT.OR P2, PT, R0, 0x31, P2 ;  /* 0x000000310000780c */ /* 0x000fe40001741670 */
[----:B--2---:R-:W-:Y:S01]  /*29a0*/  IADD3 R2, P0, R16, R23, RZ ;  /* 0x0000001710027210 */ /* 0x004fe20007f1e0ff */
[----:B------:R-:W-:Y:S08]  /*29b0*/  HMMA.16816.F32.BF16 R68, R12, R24, RZ ;  /* 0x000000180c44723c */ /* 0x000ff000000418ff */
[----:B------:R3:W-:Y:S01]  /*29c0*/  LDGSTS.E.BYPASS.LTC128B.128 [R244+0x1100], [R16.64], !P4 ;  /* 0x0110000010f47fae */ /* 0x0007e2000e101d48 */
[----:B------:R-:W-:-:S02]  /*29d0*/  IADD3.X R3, R17, R22, RZ, P0, !PT ;  /* 0x0000001611037210 */ /* 0x000fc400007fe4ff */
[C---:B------:R-:W-:Y:S02]  /*29e0*/  ISETP.LT.OR P0, PT, R0.reuse, 0x21, !P1 ;  /* 0x000000210000780c */ /* 0x040fe40004f01670 */
[----:B------:R-:W-:Y:S01]  /*29f0*/  ISETP.LT.OR P1, PT, R0, 0x31, !P1 ;  /* 0x000000310000780c */ /* 0x000fe20004f21670 */
[C---:B------:R-:W-:Y:S08]  /*2a00*/  HMMA.16816.F32.BF16 R100, R12.reuse, R28, RZ ;  /* 0x0000001c0c64723c */ /* 0x040ff000000418ff */
[C---:B------:R-:W-:Y:S02]  /*2a10*/  HMMA.16816.F32.BF16 R92, R12.reuse, R30, RZ ;  /* 0x0000001e0c5c723c */ /* 0x040fe400000418ff */
[----:B------:R3:W-:Y:S04]  /*2a20*/  LDGSTS.E.BYPASS.LTC128B.128 [R244+0x3100], [R16.64+0x80], !P0 ;  /* 0x0310008010f47fae */ /* 0x0007e8000c101d48 */
[----:B------:R2:W-:Y:S02]  /*2a30*/  LDGSTS.E.BYPASS.LTC128B.128 [R244+0x1900], [R2.64], !P2 ;  /* 0x0190000002f47fae */ /* 0x0005e4000d101d48 */
[C---:B------:R-:W-:Y:S02]  /*2a40*/  HMMA.16816.F32.BF16 R64, R12.reuse, R36, RZ ;  /* 0x000000240c40723c */ /* 0x040fe400000418ff */
[----:B------:R2:W-:Y:S04]  /*2a50*/  LDGSTS.E.BYPASS.LTC128B.128 [R244+0x3900], [R2.64+0x80], !P1 ;  /* 0x0390008002f47fae */ /* 0x0005e8000c901d48 */
[----:B------:R-:W-:Y:S02]  /*2a60*/  LDSM.16.M88.4 R40, [R230] ;  /* 0x00000000e628783b */ /* 0x000fe40000000200 */
[C---:B------:R-:W-:Y:S02]  /*2a70*/  HMMA.16816.F32.BF16 R104, R12.reuse, R26, RZ ;  /* 0x0000001a0c68723c */ /* 0x040fe400000418ff */
[----:B------:R-:W-:Y:S04]  /*2a80*/  LDSM.16.M88.4 R28, [R230+0x800] ;  /* 0x00080000e61c783b */ /* 0x000fe80000000200 */
[----:B------:R-:W-:Y:S02]  /*2a90*/  LDSM.16.M88.4 R24, [R230+0x1000] ;  /* 0x00100000e618783b */ /* 0x000fe40000000200 */
[C---:B------:R-:W-:Y:S02]  /*2aa0*/  HMMA.16816.F32.BF16 R88, R12.reuse, R32, RZ ;  /* 0x000000200c58723c */ /* 0x040fe400000418ff */
[----:B----4-:R-:W-:Y:S04]  /*2ab0*/  LDSM.16.M88.4 R20, [R230+0x1800] ;  /* 0x00180000e614783b */ /* 0x010fe80000000200 */
[----:B---3--:R-:W-:Y:S02]  /*2ac0*/  LDSM.16.M88.4 R16, [R232+0x2000] ;  /* 0x00200000e810783b */ /* 0x008fe40000000200 */
[C---:B------:R-:W-:Y:S02]  /*2ad0*/  HMMA.16816.F32.BF16 R84, R12.reuse, R34, RZ ;  /* 0x000000220c54723c */ /* 0x040fe400000418ff */
[----:B------:R-:W0:Y:S06]  /*2ae0*/  LDGDEPBAR ;  /* 0x00000000000079af */ /* 0x000e2c0000000000 */
[----:B------:R-:W-:Y:S01]  /*2af0*/  HMMA.16816.F32.BF16 R36, R12, R38, RZ ;  /* 0x000000260c24723c */ /* 0x000fe200000418ff */
[----:B------:R-:W3:Y:S07]  /*2b00*/  LDSM.16.M88.4 R12, [R232] ;  /* 0x00000000e80c783b */ /* 0x000eee0000000200 */
[-C--:B-1----:R-:W-:Y:S08]  /*2b10*/  HMMA.16816.F32.BF16 R32, R4, R56.reuse, R60 ;  /* 0x000000380420723c */ /* 0x082ff0000004183c */
[----:B------:R-:W-:Y:S08]  /*2b20*/  HMMA.16816.F32.BF16 R60, R8, R56, R68 ;  /* 0x00000038083c723c */ /* 0x000ff00000041844 */
[C---:B------:R-:W-:Y:S08]  /*2b30*/  HMMA.16816.F32.BF16 R68, R4.reuse, R44, R80 ;  /* 0x0000002c0444723c */ /* 0x040ff00000041850 */
[C---:B------:R-:W-:Y:S08]  /*2b40*/  HMMA.16816.F32.BF16 R80, R4.reuse, R58, R116 ;  /* 0x0000003a0450723c */ /* 0x040ff00000041874 */
[C---:B------:R-:W-:Y:S08]  /*2b50*/  HMMA.16816.F32.BF16 R76, R4.reuse, R52, R76 ;  /* 0x00000034044c723c */ /* 0x040ff0000004184c */
[C---:B------:R-:W-:Y:S08]  /*2b60*/  HMMA.16816.F32.BF16 R128, R4.reuse, R54, R120 ;  /* 0x000000360480723c */ /* 0x040ff00000041878 */
[C---:B------:R-:W-:Y:S08]  /*2b70*/  HMMA.16816.F32.BF16 R136, R4.reuse, R50, R112 ;  /* 0x000000320488723c */ /* 0x040ff00000041870 */
[----:B------:R-:W-:Y:S08]  /*2b80*/  HMMA.16816.F32.BF16 R124, R4, R46, R108 ;  /* 0x0000002e047c723c */ /* 0x000ff0000004186c */
[C---:B------:R-:W-:Y:S08]  /*2b90*/  HMMA.16816.F32.BF16 R132, R8.reuse, R52, R100 ;  /* 0x000000340884723c */ /* 0x040ff00000041864 */
[C---:B------:R-:W-:Y:S01]  /*2ba0*/  HMMA.16816.F32.BF16 R116, R8.reuse, R54, R92 ;  /* 0x000000360874723c */ /* 0x040fe2000004185c */
[----:B------:R-:W-:Y:S07]  /*2bb0*/  LDSM.16.M88.4 R92, [R227+0x1800] ;  /* 0x00180000e35c783b */ /* 0x000fee0000000200 */
[C---:B------:R-:W-:Y:S08]  /*2bc0*/  HMMA.16816.F32.BF16 R140, R8.reuse, R48, R88 ;  /* 0x00000030088c723c */ /* 0x040ff00000041858 */
[C---:B------:R-:W-:Y:S08]  /*2bd0*/  HMMA.16816.F32.BF16 R120, R8.reuse, R44, R64 ;  /* 0x0000002c0878723c */ /* 0x040ff00000041840 */
[C---:B------:R-:W-:Y:S08]  /*2be0*/  HMMA.16816.F32.BF16 R112, R8.reuse, R58, R104 ;  /* 0x0000003a0870723c */ /* 0x040ff00000041868 */
[C---:B------:R-:W-:Y:S08]  /*2bf0*/  HMMA.16816.F32.BF16 R108, R8.reuse, R50, R84 ;  /* 0x00000032086c723c */ /* 0x040ff00000041854 */
[----:B------:R-:W-:Y:S01]  /*2c00*/  HMMA.16816.F32.BF16 R52, R8, R46, R36 ;  /* 0x0000002e0834723c */ /* 0x000fe20000041824 */
[----:B------:R-:W-:Y:S04]  /*2c10*/  LDSM.16.M88.4 R8, [R227] ;  /* 0x00000000e308783b */ /* 0x000fe80000000200 */
[----:B------:R-:W1:Y:S03]  /*2c20*/  LDSM.16.M88.4 R36, [R234] ;  /* 0x00000000ea24783b */ /* 0x000e660000000200 */
[----:B------:R-:W-:Y:S01]  /*2c30*/  HMMA.16816.F32.BF16 R72, R4, R48, R72 ;  /* 0x000000300448723c */ /* 0x000fe20000041848 */
[----:B------:R-:W4:Y:S04]  /*2c40*/  LDSM.16.M88.4 R4, [R234+0x2000] ;  /* 0x00200000ea04783b */ /* 0x000f280000000200 */
[----:B------:R-:W-:Y:S03]  /*2c50*/  LDSM.16.M88.4 R48, [R227+0x800] ;  /* 0x00080000e330783b */ /* 0x000fe60000000200 */
[-C--:B---3--:R-:W-:Y:S01]  /*2c60*/  HMMA.16816.F32.BF16 R44, R12, R40.reuse, R60 ;  /* 0x000000280c2c723c */ /* 0x088fe2000004183c */
[----:B------:R-:W-:Y:S07]  /*2c70*/  LDSM.16.M88.4 R60, [R224+0x2000] ;  /* 0x00200000e03c783b */ /* 0x000fee0000000200 */
[C---:B------:R-:W-:Y:S01]  /*2c80*/  HMMA.16816.F32.BF16 R100, R16.reuse, R40, R32 ;  /* 0x000000281064723c */ /* 0x040fe20000041820 */
[----:B------:R-:W-:Y:S07]  /*2c90*/  LDSM.16.M88.4 R32, [R231+0x4000] ;  /* 0x00400000e720783b */ /* 0x000fee0000000200 */
[C---:B------:R-:W-:Y:S01]  /*2ca0*/  HMMA.16816.F32.BF16 R104, R16.reuse, R28, R76 ;  /* 0x0000001c1068723c */ /* 0x040fe2000004184c */
[----:B------:R-:W3:Y:S07]  /*2cb0*/  LDSM.16.M88.4 R76, [R227+0x1000] ;  /* 0x00100000e34c783b */ /* 0x000eee0000000200 */
[C---:B------:R-:W-:Y:S08]  /*2cc0*/  HMMA.16816.F32.BF16 R88, R16.reuse, R24, R72 ;  /* 0x000000181058723c */ /* 0x040ff00000041848 */
[C---:B------:R-:W-:Y:S08]  /*2cd0*/  HMMA.16816.F32.BF16 R84, R16.reuse, R20, R68 ;  /* 0x000000141054723c */ /* 0x040ff00000041844 */
[C---:B------:R-:W-:Y:S08]  /*2ce0*/  HMMA.16816.F32.BF16 R72, R16.reuse, R42, R80 ;  /* 0x0000002a1048723c */ /* 0x040ff00000041850 */
[C---:B------:R-:W-:Y:S08]  /*2cf0*/  HMMA.16816.F32.BF16 R68, R16.reuse, R30, R128 ;  /* 0x0000001e1044723c */ /* 0x040ff00000041880 */
[C---:B------:R-:W-:Y:S08]  /*2d00*/  HMMA.16816.F32.BF16 R64, R16.reuse, R26, R136 ;  /* 0x0000001a1040723c */ /* 0x040ff00000041888 */
[----:B------:R-:W-:Y:S08]  /*2d10*/  HMMA.16816.F32.BF16 R56, R16, R22, R124 ;  /* 0x000000161038723c */ /* 0x000ff0000004187c */
[C---:B------:R-:W-:Y:S01]  /*2d20*/  HMMA.16816.F32.BF16 R16, R12.reuse, R42, R112 ;  /* 0x0000002a0c10723c */ /* 0x040fe20000041870 */
[----:B------:R-:W-:Y:S07]  /*2d30*/  LDSM.16.M88.4 R40, [R240] ;  /* 0x00000000f028783b */ /* 0x000fee0000000200 */
[C---:B------:R-:W-:Y:S08]  /*2d40*/  HMMA.16816.F32.BF16 R80, R12.reuse, R28, R132 ;  /* 0x0000001c0c50723c */ /* 0x040ff00000041884 */
        /* <DEDUP_REMOVED lines=8> */
[-C--:B-1----:R-:W-:Y:S01]  /*2dd0*/  HMMA.16816.F32.BF16 R12, R36, R8.reuse, R44 ;  /* 0x00000008240c723c */ /* 0x082fe2000004182c */
[----:B------:R-:W-:Y:S07]  /*2de0*/  LDSM.16.M88.4 R44, [R230+0x2000] ;  /* 0x00200000e62c783b */ /* 0x000fee0000000200 */
[C---:B----4-:R-:W-:Y:S08]  /*2df0*/  HMMA.16816.F32.BF16 R52, R4.reuse, R8, R100 ;  /* 0x000000080434723c */ /* 0x050ff00000041864 */
[----:B---3--:R-:W-:Y:S08]  /*2e00*/  HMMA.16816.F32.BF16 R124, R4, R78, R64 ;  /* 0x0000004e047c723c */ /* 0x008ff00000041840 */
[----:B------:R-:W-:Y:S08]  /*2e10*/  HMMA.16816.F32.BF16 R12, R32, R60, R12 ;  /* 0x0000003c200c723c */ /* 0x000ff0000004180c */
[----:B------:R-:W-:Y:S01]  /*2e20*/  HMMA.16816.F32.BF16 R64, R36, R10, R16 ;  /* 0x0000000a2440723c */ /* 0x000fe20000041810 */
[----:B------:R-:W1:Y:S07]  /*2e30*/  LDSM.16.M88.4 R16, [R232+0x4000] ;  /* 0x00400000e810783b */ /* 0x000e6e0000000200 */
[----:B--2---:R-:W-:Y:S08]  /*2e40*/  HMMA.16816.F32.BF16 R52, R28, R60, R52 ;  /* 0x0000003c1c34723c */ /* 0x004ff00000041834 */
[C---:B------:R-:W-:Y:S01]  /*2e50*/  HMMA.16816.F32.BF16 R72, R4.reuse, R10, R72 ;  /* 0x0000000a0448723c */ /* 0x040fe20000041848 */
[----:B------:R-:W-:Y:S07]  /*2e60*/  LDSM.16.M88.4 R8, [R234+0x4000] ;  /* 0x00400000ea08783b */ /* 0x000fee0000000200 */
[----:B------:R-:W-:Y:S08]  /*2e70*/  HMMA.16816.F32.BF16 R136, R4, R94, R56 ;  /* 0x0000005e0488723c */ /* 0x000ff00000041838 */
[----:B------:R-:W-:Y:S01]  /*2e80*/  HMMA.16816.F32.BF16 R56, R24, R40, R12 ;  /* 0x000000281838723c */ /* 0x000fe2000004180c */
[----:B------:R-:W2:Y:S07]  /*2e90*/  LDSM.16.M88.4 R12, [R232+0x6000] ;  /* 0x00600000e80c783b */ /* 0x000eae0000000200 */
[C---:B------:R-:W-:Y:S08]  /*2ea0*/  HMMA.16816.F32.BF16 R128, R4.reuse, R92, R84 ;  /* 0x0000005c0480723c */ /* 0x040ff00000041854 */
[C---:B------:R-:W-:Y:S08]  /*2eb0*/  HMMA.16816.F32.BF16 R104, R4.reuse, R48, R104 ;  /* 0x000000300468723c */ /* 0x040ff00000041868 */
[----:B------:R-:W-:Y:S08]  /*2ec0*/  HMMA.16816.F32.BF16 R100, R4, R50, R68 ;  /* 0x000000320464723c */ /* 0x000ff00000041844 */
[C---:B------:R-:W-:Y:S08]  /*2ed0*/  HMMA.16816.F32.BF16 R84, R36.reuse, R48, R80 ;  /* 0x000000302454723c */ /* 0x040ff00000041850 */
[----:B------:R-:W-:Y:S01]  /*2ee0*/  HMMA.16816.F32.BF16 R116, R36, R50, R116 ;  /* 0x000000322474723c */ /* 0x000fe20000041874 */
[----:B------:R-:W3:Y:S07]  /*2ef0*/  LDSM.16.M88.4 R48, [R227+0x2000] ;  /* 0x00200000e330783b */ /* 0x000eee0000000200 */
[----:B------:R-:W-:Y:S08]  /*2f00*/  HMMA.16816.F32.BF16 R52, R20, R40, R52 ;  /* 0x000000281434723c */ /* 0x000ff00000041834 */
[-C--:B------:R-:W-:Y:S08]  /*2f10*/  HMMA.16816.F32.BF16 R64, R32, R62.reuse, R64 ;  /* 0x0000003e2040723c */ /* 0x080ff00000041840 */
[----:B------:R-:W-:Y:S01]  /*2f20*/  HMMA.16816.F32.BF16 R72, R28, R62, R72 ;  /* 0x0000003e1c48723c */ /* 0x000fe20000041848 */
[----:B------:R-:W-:Y:S07]  /*2f30*/  LDSM.16.M88.4 R60, [R239] ;  /* 0x00000000ef3c783b */ /* 0x000fee0000000200 */
[----:B-1----:R-:W-:Y:S01]  /*2f40*/  HMMA.16816.F32.BF16 R68, R16, R44, R56 ;  /* 0x0000002c1044723c */ /* 0x002fe20000041838 */
[----:B------:R-:W1:Y:S07]  /*2f50*/  LDSM.16.M88.4 R56, [R224+0x2800] ;  /* 0x00280000e038783b */ /* 0x000e6e0000000200 */
[----:B------:R-:W-:Y:S01]  /*2f60*/  HMMA.16816.F32.BF16 R88, R4, R76, R88 ;  /* 0x0000004c0458723c */ /* 0x000fe20000041858 */
[----:B------:R-:W4:Y:S07]  /*2f70*/  LDSM.16.M88.4 R4, [R236+0x6000] ;  /* 0x00600000ec04783b */ /* 0x000f2e0000000200 */
[----:B--2---:R-:W-:Y:S08]  /*2f80*/  HMMA.16816.F32.BF16 R52, R12, R44, R52 ;  /* 0x0000002c0c34723c */ /* 0x004ff00000041834 */
[-C--:B------:R-:W-:Y:S08]  /*2f90*/  HMMA.16816.F32.BF16 R64, R24, R42.reuse, R64 ;  /* 0x0000002a1840723c */ /* 0x080ff00000041840 */
[----:B------:R-:W-:Y:S01]  /*2fa0*/  HMMA.16816.F32.BF16 R72, R20, R42, R72 ;  /* 0x0000002a1448723c */ /* 0x000fe20000041848 */
[----:B------:R-:W2:Y:S07]  /*2fb0*/  LDSM.16.M88.4 R40, [R230+0x2800] ;  /* 0x00280000e628783b */ /* 0x000eae0000000200 */
[C---:B------:R-:W-:Y:S08]  /*2fc0*/  HMMA.16816.F32.BF16 R140, R36.reuse, R76, R140 ;  /* 0x0000004c248c723c */ /* 0x040ff0000004188c */
[----:B------:R-:W-:Y:S08]  /*2fd0*/  HMMA.16816.F32.BF16 R108, R36, R78, R108 ;  /* 0x0000004e246c723c */ /* 0x000ff0000004186c */
[----:B---3--:R-:W-:Y:S08]  /*2fe0*/  HMMA.16816.F32.BF16 R76, R8, R48, R68 ;  /* 0x00000030084c723c */ /* 0x008ff00000041844 */
[----:B-1----:R-:W-:Y:S08]  /*2ff0*/  HMMA.16816.F32.BF16 R68, R32, R56, R84 ;  /* 0x000000382044723c */ /* 0x002ff00000041854 */
[----:B----4-:R-:W-:Y:S08]  /*3000*/  HMMA.16816.F32.BF16 R80, R4, R48, R52 ;  /* 0x000000300450723c */ /* 0x010ff00000041834 */
[----:B------:R-:W-:Y:S08]  /*3010*/  HMMA.16816.F32.BF16 R52, R16, R46, R64 ;  /* 0x0000002e1034723c */ /* 0x000ff00000041840 */
[C---:B------:R-:W-:Y:S08]  /*3020*/  HMMA.16816.F32.BF16 R120, R36.reuse, R92, R120 ;  /* 0x0000005c2478723c */ /* 0x040ff00000041878 */
[----:B------:R-:W-:Y:S08]  /*3030*/  HMMA.16816.F32.BF16 R112, R36, R94, R112 ;  /* 0x0000005e2470723c */ /* 0x000ff00000041870 */
[----:B------:R-:W-:Y:S08]  /*3040*/  HMMA.16816.F32.BF16 R64, R12, R46, R72 ;  /* 0x0000002e0c40723c */ /* 0x000ff00000041848 */
[----:B------:R-:W-:Y:S01]  /*3050*/  HMMA.16816.F32.BF16 R36, R28, R56, R104 ;  /* 0x000000381c24723c */ /* 0x000fe20000041868 */
[----:B------:R-:W-:-:S04]  /*3060*/  FMUL.FTZ R0, R76, c[0x0][0x320] ;  /* 0x0000c8004c007a20 */ /* 0x000fc80000410000 */
[----:B------:R1:W3:Y:S03]  /*3070*/  MUFU.TANH R144, R0 ;  /* 0x0000000000907308 */ /* 0x0002e60000002400 */
[----:B------:R-:W-:Y:S01]  /*3080*/  HMMA.16816.F32.BF16 R68, R24, R60, R68 ;  /* 0x0000003c1844723c */ /* 0x000fe20000041844 */
[----:B-1----:R-:W-:-:S04]  /*3090*/  FMUL.FTZ R0, R77, c[0x0][0x320] ;  /* 0x0000c8004d007a20 */ /* 0x002fc80000410000 */
[----:B------:R1:W4:Y:S03]  /*30a0*/  MUFU.TANH R132, R0 ;  /* 0x0000000000847308 */ /* 0x0003260000002400 */
[----:B------:R-:W-:Y:S08]  /*30b0*/  HMMA.16816.F32.BF16 R84, R4, R50, R64 ;  /* 0x000000320454723c */ /* 0x000ff00000041840 */
[----:B------:R-:W-:Y:S01]  /*30c0*/  HMMA.16816.F32.BF16 R44, R20, R60, R36 ;  /* 0x0000003c142c723c */ /* 0x000fe20000041824 */
[----:B------:R-:W2:Y:S01]  /*30d0*/  LDSM.16.M88.4 R36, [R227+0x2800] ;  /* 0x00280000e324783b */ /* 0x000ea20000000200 */
[----:B-1----:R-:W-:-:S06]  /*30e0*/  FMUL.FTZ R0, R78, c[0x0][0x320] ;  /* 0x0000c8004e007a20 */ /* 0x002fcc0000410000 */
[-C--:B------:R-:W-:Y:S01]  /*30f0*/  HMMA.16816.F32.BF16 R64, R32, R58.reuse, R116 ;  /* 0x0000003a2040723c */ /* 0x080fe20000041874 */
[----:B------:R1:W1:Y:S07]  /*3100*/  MUFU.TANH R134, R0 ;  /* 0x0000000000867308 */ /* 0x00026e0000002400 */
[----:B------:R-:W-:Y:S01]  /*3110*/  HMMA.16816.F32.BF16 R72, R28, R58, R100 ;  /* 0x0000003a1c48723c */ /* 0x000fe20000041864 */
[----:B-1----:R-:W-:-:S07]  /*3120*/  FMUL.FTZ R0, R79, c[0x0][0x320] ;  /* 0x0000c8004f007a20 */ /* 0x002fce0000410000 */
[----:B------:R-:W-:Y:S01]  /*3130*/  HMMA.16816.F32.BF16 R76, R8, R50, R52 ;  /* 0x00000032084c723c */ /* 0x000fe20000041834 */
[----:B------:R-:W1:Y:S01]  /*3140*/  LDSM.16.M88.4 R52, [R224+0x3000] ;  /* 0x00300000e034783b */ /* 0x000e620000000200 */
[----:B------:R2:W1:Y:S02]  /*3150*/  MUFU.TANH R133, R0 ;  /* 0x0000000000857308 */ /* 0x0004640000002400 */
[----:B--2---:R-:W-:-:S06]  /*3160*/  FMUL.FTZ R0, R80, c[0x0][0x320] ;  /* 0x0000c80050007a20 */ /* 0x004fcc0000410000 */
[----:B------:R2:W1:Y:S01]  /*3170*/  MUFU.TANH R147, R0 ;  /* 0x0000000000937308 */ /* 0x0004620000002400 */
[----:B------:R-:W-:Y:S01]  /*3180*/  HMMA.16816.F32.BF16 R68, R16, R40, R68 ;  /* 0x000000281044723c */ /* 0x000fe20000041844 */
[----:B--2---:R-:W-:-:S06]  /*3190*/  FMUL.FTZ R0, R81, c[0x0][0x320] ;  /* 0x0000c80051007a20 */ /* 0x004fcc0000410000 */
[----:B------:R2:W1:Y:S01]  /*31a0*/  MUFU.TANH R146, R0 ;  /* 0x0000000000927308 */ /* 0x0004620000002400 */
[----:B------:R-:W-:Y:S01]  /*31b0*/  HMMA.16816.F32.BF16 R56, R24, R62, R64 ;  /* 0x0000003e1838723c */ /* 0x000fe20000041840 */
[----:B--2---:R-:W-:-:S06]  /*31c0*/  FMUL.FTZ R0, R82, c[0x0][0x320] ;  /* 0x0000c80052007a20 */ /* 0x004fcc0000410000 */
[----:B------:R2:W1:Y:S01]  /*31d0*/  MUFU.TANH R150, R0 ;  /* 0x0000000000967308 */ /* 0x0004620000002400 */
[----:B------:R-:W-:Y:S01]  /*31e0*/  HMMA.16816.F32.BF16 R48, R12, R40, R44 ;  /* 0x000000280c30723c */ /* 0x000fe2000004182c */
[----:B------:R-:W1:Y:S01]  /*31f0*/  LDSM.16.M88.4 R44, [R238] ;  /* 0x00000000ee2c783b */ /* 0x000e620000000200 */
[----:B--2---:R-:W-:-:S05]  /*3200*/  FMUL.FTZ R0, R83, c[0x0][0x320] ;  /* 0x0000c80053007a20 */ /* 0x004fca0000410000 */
[----:B------:R2:W1:Y:S01]  /*3210*/  MUFU.TANH R149, R0 ;  /* 0x0000000000957308 */ /* 0x0004620000002400 */
[----:B------:R-:W-:Y:S01]  /*3220*/  HMMA.16816.F32.BF16 R64, R20, R62, R72 ;  /* 0x0000003e1440723c */ /* 0x000fe20000041848 */
[----:B--2---:R-:W-:-:S06]  /*3230*/  FMUL.FTZ R0, R76, c[0x0][0x320] ;  /* 0x0000c8004c007a20 */ /* 0x004fcc0000410000 */
[----:B------:R2:W1:Y:S02]  /*3240*/  MUFU.TANH R106, R0 ;  /* 0x00000000006a7308 */ /* 0x0004640000002400 */
[----:B--2---:R-:W-:-:S06]  /*3250*/  FMUL.FTZ R0, R77, c[0x0][0x320] ;  /* 0x0000c8004d007a20 */ /* 0x004fcc0000410000 */
[----:B------:R2:W1:Y:S01]  /*3260*/  MUFU.TANH R103, R0 ;  /* 0x0000000000677308 */ /* 0x0004620000002400 */
[----:B------:R-:W-:Y:S01]  /*3270*/  HMMA.16816.F32.BF16 R60, R16, R42, R56 ;  /* 0x0000002a103c723c */ /* 0x000fe20000041838 */
[----:B------:R-:W1:Y:S01]  /*3280*/  LDSM.16.M88.4 R56, [R230+0x3000] ;  /* 0x00300000e638783b */ /* 0x000e620000000200 */
[----:B--2---:R-:W-:-:S05]  /*3290*/  FMUL.FTZ R0, R78, c[0x0][0x320] ;  /* 0x0000c8004e007a20 */ /* 0x004fca0000410000 */
[----:B------:R2:W1:Y:S01]  /*32a0*/  MUFU.TANH R105, R0 ;  /* 0x0000000000697308 */ /* 0x0004620000002400 */
[----:B------:R-:W-:Y:S01]  /*32b0*/  HMMA.16816.F32.BF16 R80, R4, R36, R48 ;  /* 0x000000240450723c */ /* 0x000fe20000041830 */
[----:B--2---:R-:W-:-:S07]  /*32c0*/  FMUL.FTZ R0, R79, c[0x0][0x320] ;  /* 0x0000c8004f007a20 */ /* 0x004fce0000410000 */
[----:B------:R-:W-:Y:S01]  /*32d0*/  HMMA.16816.F32.BF16 R76, R8, R36, R68 ;  /* 0x00000024084c723c */ /* 0x000fe20000041844 */
[----:B------:R2:W2:Y:S07]  /*32e0*/  MUFU.TANH R104, R0 ;  /* 0x0000000000687308 */ /* 0x0004ae0000002400 */
[----:B-1----:R-:W-:Y:S01]  /*32f0*/  HMMA.16816.F32.BF16 R68, R32, R52, R140 ;  /* 0x000000342044723c */ /* 0x002fe2000004188c */
[----:B--2---:R-:W-:-:S04]  /*3300*/  FMUL.FTZ R0, R84, c[0x0][0x320] ;  /* 0x0000c80054007a20 */ /* 0x004fc80000410000 */
[----:B------:R1:W2:Y:S03]  /*3310*/  MUFU.TANH R118, R0 ;  /* 0x0000000000767308 */ /* 0x0002a60000002400 */
[----:B------:R-:W-:Y:S08]  /*3320*/  HMMA.16816.F32.BF16 R48, R28, R52, R88 ;  /* 0x000000341c30723c */ /* 0x000ff00000041858 */
[----:B------:R-:W-:Y:S01]  /*3330*/  HMMA.16816.F32.BF16 R64, R12, R42, R64 ;  /* 0x0000002a0c40723c */ /* 0x000fe20000041840 */
[----:B-1----:R-:W-:-:S04]  /*3340*/  FMUL.FTZ R0, R85, c[0x0][0x320] ;  /* 0x0000c80055007a20 */ /* 0x002fc80000410000 */
[----:B------:R1:W1:Y:S03]  /*3350*/  MUFU.TANH R117, R0 ;  /* 0x0000000000757308 */ /* 0x0002660000002400 */
        /* <DEDUP_REMOVED lines=10> */
[----:B------:R-:W2:Y:S01]  /*3400*/  LDSM.16.M88.4 R48, [R227+0x3000] ;  /* 0x00300000e330783b */ /* 0x000ea20000000200 */
[----:B-1----:R-:W-:-:S04]  /*3410*/  FMUL.FTZ R0, R77, c[0x0][0x320] ;  /* 0x0000c8004d007a20 */ /* 0x002fc80000410000 */
[----:B------:R1:W1:Y:S02]  /*3420*/  MUFU.TANH R93, R0 ;  /* 0x00000000005d7308 */ /* 0x0002640000002400 */
[----:B------:R-:W-:Y:S01]  /*3430*/  HMMA.16816.F32.BF16 R84, R4, R38, R64 ;  /* 0x000000260454723c */ /* 0x000fe20000041840 */
[----:B------:R-:W2:Y:S01]  /*3440*/  LDSM.16.M88.4 R36, [R224+0x3800] ;  /* 0x00380000e024783b */ /* 0x000ea20000000200 */
[----:B-1----:R-:W-:-:S04]  /*3450*/  FMUL.FTZ R0, R78, c[0x0][0x320] ;  /* 0x0000c8004e007a20 */ /* 0x002fc80000410000 */
[----:B------:R1:W1:Y:S02]  /*3460*/  MUFU.TANH R98, R0 ;  /* 0x0000000000627308 */ /* 0x0002640000002400 */
[----:B------:R-:W-:Y:S01]  /*3470*/  HMMA.16816.F32.BF16 R64, R16, R56, R68 ;  /* 0x000000381040723c */ /* 0x000fe20000041844 */
[----:B-1----:R-:W-:-:S05]  /*3480*/  FMUL.FTZ R0, R79, c[0x0][0x320] ;  /* 0x0000c8004f007a20 */ /* 0x002fca0000410000 */
[----:B------:R1:W1:Y:S02]  /*3490*/  MUFU.TANH R95, R0 ;  /* 0x00000000005f7308 */ /* 0x0002640000002400 */
[----:B------:R-:W-:Y:S01]  /*34a0*/  HMMA.16816.F32.BF16 R68, R28, R54, R124 ;  /* 0x000000361c44723c */ /* 0x000fe2000004187c */
[----:B------:R-:W2:Y:S01]  /*34b0*/  LDSM.16.M88.4 R52, [R237] ;  /* 0x00000000ed34783b */ /* 0x000ea20000000200 */
[----:B-1----:R-:W-:-:S04]  /*34c0*/  FMUL.FTZ R0, R80, c[0x0][0x320] ;  /* 0x0000c80050007a20 */ /* 0x002fc80000410000 */
[----:B------:R1:W1:Y:S02]  /*34d0*/  MUFU.TANH R102, R0 ;  /* 0x0000000000667308 */ /* 0x0002640000002400 */
[----:B------:R-:W-:Y:S01]  /*34e0*/  HMMA.16816.F32.BF16 R60, R24, R46, R60 ;  /* 0x0000002e183c723c */ /* 0x000fe2000004183c */
[----:B-1----:R-:W-:-:S05]  /*34f0*/  FMUL.FTZ R0, R81, c[0x0][0x320] ;  /* 0x0000c80051007a20 */ /* 0x002fca0000410000 */
[----:B------:R1:W1:Y:S02]  /*3500*/  MUFU.TANH R101, R0 ;  /* 0x0000000000657308 */ /* 0x0002640000002400 */
[----:B------:R-:W-:Y:S01]  /*3510*/  HMMA.16816.F32.BF16 R40, R12, R56, R40 ;  /* 0x000000380c28723c */ /* 0x000fe20000041828 */
[----:B-1----:R-:W-:-:S05]  /*3520*/  FMUL.FTZ R0, R82, c[0x0][0x320] ;  /* 0x0000c80052007a20 */ /* 0x002fca0000410000 */
        /* <DEDUP_REMOVED lines=8> */
[----:B------:R1:W1:Y:S01]  /*35b0*/  MUFU.TANH R88, R0 ;  /* 0x0000000000587308 */ /* 0x0002620000002400 */
[----:B------:R-:W-:Y:S08]  /*35c0*/  HMMA.16816.F32.BF16 R64, R32, R36, R120 ;  /* 0x000000242040723c */ /* 0x000ff00000041878 */
[----:B------:R-:W-:Y:S01]  /*35d0*/  HMMA.16816.F32.BF16 R44, R16, R58, R60 ;  /* 0x0000003a102c723c */ /* 0x000fe2000004183c */
[----:B-1----:R-:W-:-:S07]  /*35e0*/  FMUL.FTZ R0, R74, c[0x0][0x320] ;  /* 0x0000c8004a007a20 */ /* 0x002fce0000410000 */
[----:B------:R-:W-:Y:S01]  /*35f0*/  HMMA.16816.F32.BF16 R60, R32, R38, R112 ;  /* 0x00000026203c723c */ /* 0x000fe20000041870 */
[----:B------:R-:W-:Y:S01]  /*3600*/  LDSM.16.M88.4 R32, [R227+0x3800] ;  /* 0x00380000e320783b */ /* 0x000fe20000000200 */
[----:B------:R1:W1:Y:S06]  /*3610*/  MUFU.TANH R91, R0 ;  /* 0x00000000005b7308 */ /* 0x00026c0000002400 */
[----:B------:R-:W-:Y:S01]  /*3620*/  HMMA.16816.F32.BF16 R80, R4, R48, R40 ;  /* 0x000000300450723c */ /* 0x000fe20000041828 */
[----:B------:R-:W2:Y:S01]  /*3630*/  LDSM.16.M88.4 R40, [R230+0x3800] ;  /* 0x00380000e628783b */ /* 0x000ea20000000200 */
[----:B------:R-:W-:Y:S01]  /*3640*/  ISETP.GT.AND P0, PT, R96, R209, PT ;  /* 0x000000d16000720c */ /* 0x000fe20003f04270 */
[----:B------:R-:W-:-:S04]  /*3650*/  DEPBAR.LE SB0, 0x0 ;  /* 0x000080000000791a */ /* 0x000fc80000000000 */
[----:B-1----:R-:W-:Y:S02]  /*3660*/  FMUL.FTZ R0, R75, c[0x0][0x320] ;  /* 0x0000c8004b007a20 */ /* 0x002fe40000410000 */
[C---:B------:R-:W-:Y:S08]  /*3670*/  HMMA.16816.F32.BF16 R72, R28.reuse, R36, R128 ;  /* 0x000000241c48723c */ /* 0x040ff00000041880 */
[----:B------:R-:W-:Y:S01]  /*3680*/  HMMA.16816.F32.BF16 R28, R28, R38, R136 ;  /* 0x000000261c1c723c */ /* 0x000fe20000041888 */
[----:B------:R1:W1:Y:S02]  /*3690*/  MUFU.TANH R90, R0 ;  /* 0x00000000005a7308 */ /* 0x0002640000002400 */
[----:B-1----:R-:W-:-:S06]  /*36a0*/  FMUL.FTZ R0, R84, c[0x0][0x320] ;  /* 0x0000c80054007a20 */ /* 0x002fcc0000410000 */
[----:B------:R1:W1:Y:S01]  /*36b0*/  MUFU.TANH R94, R0 ;  /* 0x00000000005e7308 */ /* 0x0002620000002400 */
[----:B------:R-:W-:Y:S08]  /*36c0*/  HMMA.16816.F32.BF16 R68, R12, R58, R68 ;  /* 0x0000003a0c44723c */ /* 0x000ff00000041844 */
[----:B------:R-:W-:Y:S01]  /*36d0*/  HMMA.16816.F32.BF16 R56, R24, R52, R64 ;  /* 0x000000341838723c */ /* 0x000fe20000041840 */
[----:B-1----:R-:W-:-:S04]  /*36e0*/  FMUL.FTZ R0, R85, c[0x0][0x320] ;  /* 0x0000c80055007a20 */ /* 0x002fc80000410000 */
[----:B------:R1:W1:Y:S03]  /*36f0*/  MUFU.TANH R92, R0 ;  /* 0x00000000005c7308 */ /* 0x0002660000002400 */
[----:B------:R-:W-:Y:S08]  /*3700*/  HMMA.16816.F32.BF16 R64, R20, R52, R72 ;  /* 0x000000341440723c */ /* 0x000ff00000041848 */
[----:B------:R-:W-:Y:S01]  /*3710*/  HMMA.16816.F32.BF16 R24, R24, R54, R60 ;  /* 0x000000361818723c */ /* 0x000fe2000004183c */
[----:B-1----:R-:W-:-:S07]  /*3720*/  FMUL.FTZ R0, R86, c[0x0][0x320] ;  /* 0x0000c80056007a20 */ /* 0x002fce0000410000 */
[----:B------:R-:W-:Y:S01]  /*3730*/  HMMA.16816.F32.BF16 R52, R20, R54, R28 ;  /* 0x000000361434723c */ /* 0x000fe2000004181c */
[----:B------:R1:W1:Y:S02]  /*3740*/  MUFU.TANH R100, R0 ;  /* 0x0000000000647308 */ /* 0x0002640000002400 */
[----:B-1----:R-:W-:-:S06]  /*3750*/  FMUL.FTZ R0, R87, c[0x0][0x320] ;  /* 0x0000c80057007a20 */ /* 0x002fcc0000410000 */
        /* <DEDUP_REMOVED lines=9> */
[----:B-1----:R-:W-:Y:S02]  /*37f0*/  FMUL.FTZ R0, R79, c[0x0][0x320] ;  /* 0x0000c8004f007a20 */ /* 0x002fe40000410000 */
[----:B------:R-:W-:Y:S08]  /*3800*/  HMMA.16816.F32.BF16 R76, R8, R50, R44 ;  /* 0x00000032084c723c */ /* 0x000ff0000004182c */
[C---:B------:R-:W-:Y:S08]  /*3810*/  HMMA.16816.F32.BF16 R44, R16.reuse, R40, R56 ;  /* 0x00000028102c723c */ /* 0x040ff00000041838 */
[----:B------:R-:W-:Y:S01]  /*3820*/  HMMA.16816.F32.BF16 R16, R16, R42, R24 ;  /* 0x0000002a1010723c */ /* 0x000fe20000041818 */
[----:B------:R1:W1:Y:S07]  /*3830*/  MUFU.TANH R85, R0 ;  /* 0x0000000000557308 */ /* 0x00026e0000002400 */
[----:B------:R-:W-:Y:S01]  /*3840*/  HMMA.16816.F32.BF16 R68, R4, R50, R68 ;  /* 0x000000320444723c */ /* 0x000fe20000041844 */
[----:B-1----:R-:W-:-:S07]  /*3850*/  FMUL.FTZ R0, R80, c[0x0][0x320] ;  /* 0x0000c80050007a20 */ /* 0x002fce0000410000 */
[-C--:B------:R-:W-:Y:S01]  /*3860*/  HMMA.16816.F32.BF16 R44, R8, R32.reuse, R44 ;  /* 0x00000020082c723c */ /* 0x080fe2000004182c */
[----:B------:R1:W1:Y:S07]  /*3870*/  MUFU.TANH R87, R0 ;  /* 0x0000000000577308 */ /* 0x00026e0000002400 */
[----:B------:R-:W-:Y:S08]  /*3880*/  HMMA.16816.F32.BF16 R20, R4, R32, R36 ;  /* 0x000000200414723c */ /* 0x000ff00000041824 */
[----:B------:R-:W-:Y:S01]  /*3890*/  HMMA.16816.F32.BF16 R8, R8, R34, R16 ;  /* 0x000000220808723c */ /* 0x000fe20000041810 */
[----:B-1----:R-:W-:-:S07]  /*38a0*/  FMUL.FTZ R0, R81, c[0x0][0x320] ;  /* 0x0000c80051007a20 */ /* 0x002fce0000410000 */
[----:B------:R-:W-:Y:S01]  /*38b0*/  HMMA.16816.F32.BF16 R4, R4, R34, R12 ;  /* 0x000000220404723c */ /* 0x000fe2000004180c */
[----:B------:R1:W1:Y:S02]  /*38c0*/  MUFU.TANH R80, R0 ;  /* 0x0000000000507308 */ /* 0x0002640000002400 */
[----:B-1----:R-:W-:-:S06]  /*38d0*/  FMUL.FTZ R0, R82, c[0x0][0x320] ;  /* 0x0000c80052007a20 */ /* 0x002fcc0000410000 */
[----:B------:R1:W1:Y:S01]  /*38e0*/  MUFU.TANH R72, R0 ;  /* 0x0000000000487308 */ /* 0x0002620000002400 */
[----:B------:R-:W-:Y:S02]  /*38f0*/  FMUL.FTZ R77, R77, c[0x0][0x320] ;  /* 0x0000c8004d4d7a20 */ /* 0x000fe40000410000 */
[----:B------:R-:W-:Y:S02]  /*3900*/  FMUL.FTZ R78, R78, c[0x0][0x320] ;  /* 0x0000c8004e4e7a20 */ /* 0x000fe40000410000 */
[----:B-1----:R-:W-:-:S04]  /*3910*/  FMUL.FTZ R0, R83, c[0x0][0x320] ;  /* 0x0000c80053007a20 */ /* 0x002fc80000410000 */
[----:B------:R1:W1:Y:S01]  /*3920*/  MUFU.TANH R50, R0 ;  /* 0x0000000000327308 */ /* 0x0002620000002400 */
[----:B------:R-:W-:Y:S02]  /*3930*/  FMUL.FTZ R79, R79, c[0x0][0x320] ;  /* 0x0000c8004f4f7a20 */ /* 0x000fe40000410000 */
[----:B------:R-:W-:Y:S02]  /*3940*/  FMUL.FTZ R68, R68, c[0x0][0x320] ;  /* 0x0000c80044447a20 */ /* 0x000fe40000410000 */
        /* <DEDUP_REMOVED lines=8> */
[----:B------:R-:W-:Y:S02]  /*39d0*/  FMUL.FTZ R21, R21, c[0x0][0x320] ;  /* 0x0000c80015157a20 */ /* 0x000fe40000410000 */
[----:B------:R-:W-:-:S02]  /*39e0*/  FMUL.FTZ R22, R22, c[0x0][0x320] ;  /* 0x0000c80016167a20 */ /* 0x000fc40000410000 */
[----:B-1----:R-:W-:Y:S02]  /*39f0*/  FMUL.FTZ R0, R71, c[0x0][0x320] ;  /* 0x0000c80047007a20 */ /* 0x002fe40000410000 */
[----:B------:R-:W-:Y:S02]  /*3a00*/  FMUL.FTZ R23, R23, c[0x0][0x320] ;  /* 0x0000c80017177a20 */ /* 0x000fe40000410000 */
[----:B------:R1:W1:Y:S01]  /*3a10*/  MUFU.TANH R41, R0 ;  /* 0x0000000000297308 */ /* 0x0002620000002400 */
        /* <DEDUP_REMOVED lines=8> */
[----:B-1----:R-:W-:Y:S01]  /*3aa0*/  FMUL.FTZ R0, R47, c[0x0][0x320] ;  /* 0x0000c8002f007a20 */ /* 0x002fe20000410000 */
[----:B------:R1:W1:Y:S08]  /*3ab0*/  MUFU.TANH R37, R20 ;  /* 0x0000001400257308 */ /* 0x0002700000002400 */
        /* <DEDUP_REMOVED lines=24> */
[----:B-12345:R-:W-:Y:S01]  /*3c40*/  IADD3 R0, R208, -0x2, RZ ;  /* 0xfffffffed0007810 */ /* 0x03efe20007ffe0ff */
[----:B------:R-:W-:Y:S01]  /*3c50*/  IMAD.SHL.U32 R8, R148, 0x20, RZ ;  /* 0x0000002094087824 */ /* 0x000fe200078e00ff */
[----:B------:R-:W-:-:S02]  /*3c60*/  ISETP.GE.AND P6, PT, R154, c[0x0][0x1d4], PT ;  /* 0x000075009a007a0c */ /* 0x000fc40003fc6270 */
[----:B------:R-:W-:Y:S01]  /*3c70*/  SHF.R.S32.HI R2, RZ, 0x1f, R0 ;  /* 0x0000001fff027819 */ /* 0x000fe20000011400 */
[----:B------:R-:W-:Y:S01]  /*3c80*/  IMAD.WIDE.U32 R4, R0, c[0x0][0x1e0], RZ ;  /* 0x0000780000047a25 */ /* 0x000fe200078e00ff */
[----:B------:R-:W-:-:S03]  /*3c90*/  SHF.L.U64.HI R9, R148, 0x5, R151 ;  /* 0x0000000594097819 */ /* 0x000fc60000010297 */
        /* <DEDUP_REMOVED lines=8> */
[-C--:B------:R-:W-:Y:S02]  /*3d20*/  IADD3 R4, P1, R6, R8.reuse, RZ ;  /* 0x0000000806047210 */ /* 0x080fe40007f3e0ff */
[----:B------:R-:W-:Y:S01]  /*3d30*/  IADD3 R10, P4, P2, R8, 0x80, R2 ;  /* 0x00000080080a7810 */ /* 0x000fe20007a9e002 */
[C-C-:B------:R-:W-:Y:S01]  /*3d40*/  IMAD.X R7, R9.reuse, 0x1, R3.reuse, P0 ;  /* 0x0000000109077824 */ /* 0x140fe200000e0603 */
[----:B------:R-:W-:Y:S01]  /*3d50*/  IADD3 R8, P0, R4, R8, RZ ;  /* 0x0000000804087210 */ /* 0x000fe20007f1e0ff */
[----:B------:R-:W-:Y:S01]  /*3d60*/  @!PT LDS RZ, [RZ] ;  /* 0x00000000fffff984 */ /* 0x000fe20000000800 */
[----:B------:R-:W-:Y:S01]  /*3d70*/  @!PT LDS RZ, [RZ] ;  /* 0x00000000fffff984 */ /* 0x000fe20000000800 */
[----:B------:R-:W-:Y:S01]  /*3d80*/  @!PT LDS RZ, [RZ] ;  /* 0x00000000fffff984 */ /* 0x000fe20000000800 */
[----:B------:R1:W-:Y:S01]  /*3d90*/  LDGSTS.E.BYPASS.LTC128B.128 [R244+0x4100], [R2.64], !P6 ;  /* 0x0410000002f47fae */ /* 0x0003e2000f101d48 */
[----:B------:R-:W-:Y:S01]  /*3da0*/  IADD3.X R11, R9, RZ, R3, P4, P2 ;  /* 0x000000ff090b7210 */ /* 0x000fe200027e4403 */
        /* <DEDUP_REMOVED lines=9> */
.L_x_957:
[----:B--234-:R-:W-:Y:S05]  /*3e40*/  BSYNC B0 ;  /* 0x0000000000007941 */ /* 0x01cfea0003800000 */
.L_x_956:
[----:B-1----:R-:W2:Y:S04]  /*3e50*/  LDL R0, [R1+0x64] ;  /* 0x0000640001007983 */ /* 0x002ea80000100800 */
[----:B------:R-:W2:Y:S04]  /*3e60*/  LDL R180, [R1+0x58] ;  /* 0x0000580001b47983 */ /* 0x000ea80000100800 */
[----:B------:R-:W3:Y:S04]  /*3e70*/  LDL R5, [R1+0x40] ;  /* 0x0000400001057983 */ /* 0x000ee80000100800 */
[----:B------:R-:W-:Y:S04]  /*3e80*/  STL [R1+0x88], R234 ;  /* 0x000088ea01007387 */ /* 0x000fe80000100800 */
[----:B------:R-:W-:Y:S04]  /*3e90*/  STL [R1+0x84], R233 ;  /* 0x000084e901007387 */ /* 0x000fe80000100800 */
[----:B------:R-:W-:Y:S04]  /*3ea0*/  STL [R1+0x80], R232 ;  /* 0x000080e801007387 */ /* 0x000fe80000100800 */
[----:B------:R-:W-:Y:S04]  /*3eb0*/  STL [R1+0x7c], R231 ;  /* 0x00007ce701007387 */ /* 0x000fe80000100800 */
[----:B------:R-:W-:Y:S04]  /*3ec0*/  STL [R1+0x78], R230 ;  /* 0x000078e601007387 */ /* 0x000fe80000100800 */
[----:B------:R-:W-:Y:S04]  /*3ed0*/  STL [R1+0x74], R227 ;  /* 0x000074e301007387 */ /* 0x000fe80000100800 */
[----:B------:R-:W-:Y:S01]  /*3ee0*/  STL [R1+0x70], R224 ;  /* 0x000070e001007387 */ /* 0x000fe20000100800 */
[----:B------:R-:W-:-:S03]  /*3ef0*/  IMAD R4, R96, R152, 0x1 ;  /* 0x0000000160047424 */ /* 0x000fc600078e0298 */
[----:B------:R-:W-:Y:S04]  /*3f00*/  LDSM.16.MT88.4 R60, [R225+0x2000] ;  /* 0x00200000e13c783b */ /* 0x000fe80000004200 */
[----:B------:R-:W-:Y:S04]  /*3f10*/  LDSM.16.MT88.4 R56, [R228] ;  /* 0x00000000e438783b */ /* 0x000fe80000004200 */
[----:B------:R-:W0:Y:S01]  /*3f20*/  LDGDEPBAR ;  /* 0x00000000000079af */ /* 0x000e220000000000 */
[----:B--2---:R-:W-:-:S04]  /*3f30*/  IMAD.IADD R2, R0, 0x1, R180 ;  /* 0x0000000100027824 */ /* 0x004fc800078e02b4 */
[----:B------:R-:W-:-:S04]  /*3f40*/  @P3 IMAD.HI.U32 R0, R2, c[0x0][0x2c8], RZ ;  /* 0x0000b20002003a27 */ /* 0x000fc800078e00ff */
[----:B------:R-:W-:Y:S01]  /*3f50*/  IMAD.MOV.U32 R3, RZ, RZ, R2 ;  /* 0x000000ffff037224 */ /* 0x000fe200078e0002 */
[----:B------:R-:W-:Y:S01]  /*3f60*/  @P3 SHF.R.U32.HI R3, RZ, c[0x0][0x2cc], R0 ;  /* 0x0000b300ff033a19 */ /* 0x000fe20000011600 */
[----:B------:R-:W-:Y:S04]  /*3f70*/  STL [R1+0x1c], R2 ;  /* 0x00001c0201007387 */ /* 0x000fe80000100800 */
[----:B------:R-:W1:Y:S01]  /*3f80*/  SHFL.IDX PT, R2, R3, RZ, 0x1c1f ;  /* 0x001c1fff03027589 */ /* 0x000e6200000e0000 */
[----:B---3--:R-:W-:-:S03]  /*3f90*/  IADD3 R4, -R5, c[0x0][0x1d0], R4 ;  /* 0x0000740005047a10 */ /* 0x008fc60007ffe104 */
[----:B------:R-:W2:Y:S01]  /*3fa0*/  SHFL.IDX PT, R0, R3, 0x1, 0x1c1f ;  /* 0x003c1f0003007f89 */ /* 0x000ea200000e0000 */
[----:B------:R-:W-:Y:S01]  /*3fb0*/  IADD3 R4, R4, -c[0x0][0x168], RZ ;  /* 0x80005a0004047a10 */ /* 0x000fe20007ffe0ff */
[----:B------:R-:W-:-:S04]  /*3fc0*/  IMAD.IADD R5, R145, 0x1, -R5 ;  /* 0x0000000191057824 */ /* 0x000fc800078e0a05 */
[----:B-1----:R-:W-:-:S05]  /*3fd0*/  IMAD.IADD R2, R4, 0x1, R2 ;  /* 0x0000000104027824 */ /* 0x002fca00078e0202 */
[----:B------:R-:W-:-:S04]  /*3fe0*/  IMNMX R2, R5, R2, PT ;  /* 0x0000000205027217 */ /* 0x000fc80003800200 */
[C---:B------:R-:W-:Y:S02]  /*3ff0*/  ISETP.GT.AND P2, PT, R2.reuse, RZ, PT ;  /* 0x000000ff0200720c */ /* 0x040fe40003f44270 */
[C---:B------:R-:W-:Y:S02]  /*4000*/  ISETP.GT.AND P1, PT, R2.reuse, 0x1, PT ;  /* 0x000000010200780c */ /* 0x040fe40003f24270 */
[----:B------:R-:W-:Y:S02]  /*4010*/  ISETP.GT.AND P0, PT, R2, 0x8, PT ;  /* 0x000000080200780c */ /* 0x000fe40003f04270 */
[----:B------:R-:W-:Y:S02]  /*4020*/  FSEL R7, R144, -INF , P2 ;  /* 0xff80000090077808 */ /* 0x000fe40001000000 */
[----:B------:R-:W-:Y:S02]  /*4030*/  FSEL R8, R132, -INF , P1 ;  /* 0xff80000084087808 */ /* 0x000fe40000800000 */
[----:B------:R-:W-:-:S02]  /*4040*/  ISETP.GT.AND P2, PT, R2, 0x10, PT ;  /* 0x000000100200780c */ /* 0x000fc40003f44270 */
[----:B------:R-:W-:Y:S02]  /*4050*/  ISETP.GT.AND P1, PT, R2, 0x11, PT ;  /* 0x000000110200780c */ /* 0x000fe40003f24270 */
[----:B------:R-:W-:Y:S02]  /*4060*/  FSEL R9, R106, -INF , P0 ;  /* 0xff8000006a097808 */ /* 0x000fe40000000000 */
[----:B------:R-:W-:Y:S02]  /*4070*/  ISETP.GT.AND P0, PT, R2, 0x18, PT ;  /* 0x000000180200780c */ /* 0x000fe40003f04270 */
[----:B------:R-:W-:Y:S02]  /*4080*/  FSEL R19, R97, -INF , P2 ;  /* 0xff80000061137808 */ /* 0x000fe40001000000 */
[----:B------:R-:W-:Y:S01]  /*4090*/  FSEL R21, R93, -INF , P1 ;  /* 0xff8000005d157808 */ /* 0x000fe20000800000 */
[----:B--2---:R-:W-:Y:S01]  /*40a0*/  IMAD.IADD R0, R4, 0x1, R0 ;  /* 0x0000000104007824 */ /* 0x004fe200078e0200 */
[----:B------:R-:W-:-:S02]  /*40b0*/  ISETP.GT.AND P2, PT, R2, 0x20, PT ;  /* 0x000000200200780c */ /* 0x000fc40003f44270 */
[C---:B------:R-:W-:Y:S02]  /*40c0*/  ISETP.GT.AND P1, PT, R2.reuse, 0x21, PT ;  /* 0x000000210200780c */ /* 0x040fe40003f24270 */
[----:B------:R-:W-:Y:S02]  /*40d0*/  FSEL R22, R89, -INF , P0 ;  /* 0xff80000059167808 */ /* 0x000fe40000000000 */
[----:B------:R-:W-:Y:S02]  /*40e0*/  ISETP.GT.AND P0, PT, R2, 0x28, PT ;  /* 0x000000280200780c */ /* 0x000fe40003f04270 */
[----:B------:R-:W-:Y:S02]  /*40f0*/  FSEL R164, R84, -INF , P2 ;  /* 0xff80000054a47808 */ /* 0x000fe40001000000 */
[----:B------:R-:W-:Y:S02]  /*4100*/  FSEL R165, R49, -INF , P1 ;  /* 0xff80000031a57808 */ /* 0x000fe40000800000 */
[----:B------:R-:W-:-:S02]  /*4110*/  ISETP.GT.AND P2, PT, R2, 0x30, PT ;  /* 0x000000300200780c */ /* 0x000fc40003f44270 */
[----:B------:R-:W-:Y:S02]  /*4120*/  ISETP.GT.AND P1, PT, R2, 0x31, PT ;  /* 0x000000310200780c */ /* 0x000fe40003f24270 */
[----:B------:R-:W-:Y:S02]  /*4130*/  IMNMX R0, R5, R0, PT ;  /* 0x0000000005007217 */ /* 0x000fe40003800200 */
[----:B------:R-:W-:Y:S02]  /*4140*/  FSEL R166, R48, -INF , P0 ;  /* 0xff80000030a67808 */ /* 0x000fe40000000000 */
[----:B------:R-:W-:Y:S02]  /*4150*/  ISETP.GT.AND P0, PT, R2, 0x38, PT ;  /* 0x000000380200780c */ /* 0x000fe40003f04270 */
[----:B------:R-:W-:Y:S02]  /*4160*/  FSEL R168, R44, -INF , P2 ;  /* 0xff8000002ca87808 */ /* 0x000fe40001000000 */
[----:B------:R-:W-:-:S02]  /*4170*/  FSEL R170, R45, -INF , P1 ;  /* 0xff8000002daa7808 */ /* 0x000fc40000800000 */
[C---:B------:R-:W-:Y:S02]  /*4180*/  ISETP.GT.AND P2, PT, R0.reuse, RZ, PT ;  /* 0x000000ff0000720c */ /* 0x040fe40003f44270 */
[----:B------:R-:W-:Y:S02]  /*4190*/  ISETP.GT.AND P1, PT, R0, 0x1, PT ;  /* 0x000000010000780c */ /* 0x000fe40003f24270 */
[----:B------:R-:W-:Y:S02]  /*41a0*/  ISETP.GT.AND P4, PT, R2, 0x9, PT ;  /* 0x000000090200780c */ /* 0x000fe40003f84270 */
[----:B------:R-:W-:Y:S02]  /*41b0*/  FMNMX.FTZ R137, R7, R8, !PT ;  /* 0x0000000807897209 */ /* 0x000fe40007810000 */
[----:B------:R-:W-:Y:S02]  /*41c0*/  FSEL R169, R12, -INF , P0 ;  /* 0xff8000000ca97808 */ /* 0x000fe40000000000 */
[----:B------:R-:W-:-:S02]  /*41d0*/  ISETP.GT.AND P0, PT, R0, 0x8, PT ;  /* 0x000000080000780c */ /* 0x000fc40003f04270 */
[----:B------:R-:W-:Y:S02]  /*41e0*/  FSEL R25, R134, -INF , P2 ;  /* 0xff80000086197808 */ /* 0x000fe40001000000 */
[----:B------:R-:W-:Y:S02]  /*41f0*/  FSEL R26, R133, -INF , P1 ;  /* 0xff800000851a7808 */ /* 0x000fe40000800000 */
[----:B------:R-:W-:Y:S02]  /*4200*/  FSEL R13, R103, -INF , P4 ;  /* 0xff800000670d7808 */ /* 0x000fe40002000000 */
        /* <DEDUP_REMOVED lines=12> */
[----:B------:R-:W-:Y:S02]  /*42d0*/  ISETP.GT.AND P4, PT, R2, 0x19, PT ;  /* 0x000000190200780c */ /* 0x000fe40003f84270 */
        /* <DEDUP_REMOVED lines=30> */
[----:B------:R-:W-:Y:S01]  /*44c0*/  FMNMX.FTZ R136, R157, R136, !PT ;  /* 0x000000889d887209 */ /* 0x000fe20007810000 */
[----:B------:R-:W-:Y:S01]  /*44d0*/  LDSM.16.MT88.4 R76, [R229+0x2000] ;  /* 0x00200000e54c783b */ /* 0x000fe20000004200 */
[----:B------:R-:W-:-:S02]  /*44e0*/  FMNMX.FTZ R137, R168, R137, !PT ;  /* 0x00000089a8897209 */ /* 0x000fc40007810000 */
[----:B------:R-:W-:Y:S02]  /*44f0*/  ISETP.GT.AND P1, PT, R0, 0x31, PT ;  /* 0x000000310000780c */ /* 0x000fe40003f24270 */
[----:B------:R-:W-:Y:S02]  /*4500*/  FSEL R163, R46, -INF , P0 ;  /* 0xff8000002ea37808 */ /* 0x000fe40000000000 */
[----:B------:R-:W-:Y:S01]  /*4510*/  FMNMX.FTZ R136, R156, R136, !PT ;  /* 0x000000889c887209 */ /* 0x000fe20007810000 */
[----:B------:R-:W-:Y:S01]  /*4520*/  LDSM.16.MT88.4 R44, [R225+0x800] ;  /* 0x00080000e12c783b */ /* 0x000fe20000004200 */
        /* <DEDUP_REMOVED lines=8> */
[----:B------:R-:W-:Y:S01]  /*45b0*/  FSEL R161, R15, -INF , P0 ;  /* 0xff8000000fa17808 */ /* 0x000fe20000000000 */
[----:B------:R-:W1:Y:S01]  /*45c0*/  SHFL.IDX PT, R0, R3, 0x2, 0x1c1f ;  /* 0x005c1f0003007f89 */ /* 0x000e6200000e0000 */
[----:B------:R-:W-:-:S02]  /*45d0*/  FMNMX.FTZ R136, R162, R136, !PT ;  /* 0x00000088a2887209 */ /* 0x000fc40007810000 */
[----:B------:R-:W-:Y:S02]  /*45e0*/  FMNMX.FTZ R137, R155, R137, !PT ;  /* 0x000000899b897209 */ /* 0x000fe40007810000 */
[----:B------:R-:W-:Y:S02]  /*45f0*/  FSEL R160, R14, -INF , P1 ;  /* 0xff8000000ea07808 */ /* 0x000fe40000800000 */
[----:B------:R-:W-:Y:S01]  /*4600*/  FMNMX.FTZ R136, R161, R136, !PT ;  /* 0x00000088a1887209 */ /* 0x000fe20007810000 */
[----:B------:R-:W2:Y:S03]  /*4610*/  SHFL.IDX PT, R2, R3, 0x3, 0x1c1f ;  /* 0x007c1f0003027f89 */ /* 0x000ea600000e0000 */
[----:B------:R-:W-:Y:S01]  /*4620*/  FMNMX.FTZ R136, R160, R136, !PT ;  /* 0x00000088a0887209 */ /* 0x000fe20007810000 */
[----:B------:R-:W3:Y:S04]  /*4630*/  SHFL.BFLY PT, R3, R137, 0x2, 0x1f ;  /* 0x0c401f0089037f89 */ /* 0x000ee800000e0000 */
[----:B------:R-:W4:Y:S01]  /*4640*/  SHFL.BFLY PT, R6, R136, 0x2, 0x1f ;  /* 0x0c401f0088067f89 */ /* 0x000f2200000e0000 */
[----:B-1----:R-:W-:-:S05]  /*4650*/  IMAD.IADD R0, R4, 0x1, R0 ;  /* 0x0000000104007824 */ /* 0x002fca00078e0200 */
[----:B------:R-:W-:Y:S01]  /*4660*/  IMNMX R0, R5, R0, PT ;  /* 0x0000000005007217 */ /* 0x000fe20003800200 */
[----:B--2---:R-:W-:-:S03]  /*4670*/  IMAD.IADD R2, R4, 0x1, R2 ;  /* 0x0000000104027824 */ /* 0x004fc600078e0202 */
[C---:B------:R-:W-:Y:S02]  /*4680*/  ISETP.GT.AND P2, PT, R0.reuse, RZ, PT ;  /* 0x000000ff0000720c */ /* 0x040fe40003f44270 */
[----:B---3--:R-:W-:Y:S02]  /*4690*/  FMNMX.FTZ R137, R137, R3, !PT ;  /* 0x0000000389897209 */ /* 0x008fe40007810000 */
[C---:B------:R-:W-:Y:S02]  /*46a0*/  ISETP.GT.AND P1, PT, R0.reuse, 0x1, PT ;  /* 0x000000010000780c */ /* 0x040fe40003f24270 */
[C---:B------:R-:W-:Y:S02]  /*46b0*/  ISETP.GT.AND P4, PT, R0.reuse, 0x8, PT ;  /* 0x000000080000780c */ /* 0x040fe40003f84270 */
[----:B------:R-:W-:Y:S01]  /*46c0*/  ISETP.GT.AND P0, PT, R0, 0x9, PT ;  /* 0x000000090000780c */ /* 0x000fe20003f04270 */
[----:B------:R-:W1:Y:S01]  /*46d0*/  SHFL.BFLY PT, R3, R137, 0x1, 0x1f ;  /* 0x0c201f0089037f89 */ /* 0x000e6200000e0000 */
[----:B------:R-:W-:-:S02]  /*46e0*/  IMNMX R2, R5, R2, PT ;  /* 0x0000000205027217 */ /* 0x000fc40003800200 */
[----:B----4-:R-:W-:Y:S02]  /*46f0*/  FMNMX.FTZ R136, R136, R6, !PT ;  /* 0x0000000688887209 */ /* 0x010fe40007810000 */
[----:B------:R-:W-:Y:S02]  /*4700*/  FSEL R5, R147, -INF , P2 ;  /* 0xff80000093057808 */ /* 0x000fe40001000000 */
[----:B------:R-:W-:Y:S02]  /*4710*/  FSEL R6, R146, -INF , P1 ;  /* 0xff80000092067808 */ /* 0x000fe40000800000 */
[----:B------:R-:W-:Y:S02]  /*4720*/  FSEL R10, R118, -INF , P4 ;  /* 0xff800000760a7808 */ /* 0x000fe40002000000 */
[----:B------:R-:W-:Y:S02]  /*4730*/  FSEL R11, R117, -INF , P0 ;  /* 0xff800000750b7808 */ /* 0x000fe40000000000 */
[----:B------:R-:W-:-:S02]  /*4740*/  ISETP.GT.AND P2, PT, R0, 0x10, PT ;  /* 0x000000100000780c */ /* 0x000fc40003f44270 */
[C---:B------:R-:W-:Y:S02]  /*4750*/  ISETP.GT.AND P1, PT, R0.reuse, 0x11, PT ;  /* 0x000000110000780c */ /* 0x040fe40003f24270 */
[C---:B------:R-:W-:Y:S02]  /*4760*/  ISETP.GT.AND P4, PT, R0.reuse, 0x18, PT ;  /* 0x000000180000780c */ /* 0x040fe40003f84270 */
[----:B------:R-:W-:Y:S02]  /*4770*/  ISETP.GT.AND P0, PT, R0, 0x19, PT ;  /* 0x000000190000780c */ /* 0x000fe40003f04270 */
[----:B------:R-:W-:Y:S02]  /*4780*/  FSEL R16, R102, -INF , P2 ;  /* 0xff80000066107808 */ /* 0x000fe40001000000 */
[----:B------:R-:W-:Y:S02]  /*4790*/  FSEL R17, R101, -INF , P1 ;  /* 0xff80000065117808 */ /* 0x000fe40000800000 */
[----:B------:R-:W-:-:S02]  /*47a0*/  FSEL R23, R94, -INF , P4 ;  /* 0xff8000005e177808 */ /* 0x000fc40002000000 */
[----:B------:R-:W-:Y:S02]  /*47b0*/  FSEL R29, R92, -INF , P0 ;  /* 0xff8000005c1d7808 */ /* 0x000fe40000000000 */
[C---:B------:R-:W-:Y:S02]  /*47c0*/  ISETP.GT.AND P2, PT, R0.reuse, 0x20, PT ;  /* 0x000000200000780c */ /* 0x040fe40003f44270 */
[C---:B------:R-:W-:Y:S02]  /*47d0*/  ISETP.GT.AND P1, PT, R0.reuse, 0x21, PT ;  /* 0x000000210000780c */ /* 0x040fe40003f24270 */
[C---:B------:R-:W-:Y:S02]  /*47e0*/  ISETP.GT.AND P4, PT, R0.reuse, 0x28, PT ;  /* 0x000000280000780c */ /* 0x040fe40003f84270 */
[----:B------:R-:W-:Y:S02]  /*47f0*/  ISETP.GT.AND P0, PT, R0, 0x29, PT ;  /* 0x000000290000780c */ /* 0x000fe40003f04270 */
[----:B------:R-:W-:-:S02]  /*4800*/  FSEL R145, R87, -INF , P2 ;  /* 0xff80000057917808 */ /* 0x000fc40001000000 */
[----:B------:R-:W-:Y:S02]  /*4810*/  FSEL R148, R80, -INF , P1 ;  /* 0xff80000050947808 */ /* 0x000fe40000800000 */
[----:B------:R-:W-:Y:S02]  /*4820*/  FSEL R147, R68, -INF , P4 ;  /* 0xff80000044937808 */ /* 0x000fe40002000000 */
[----:B-1----:R-:W-:Y:S01]  /*4830*/  FMNMX.FTZ R137, R137, R3, !PT ;  /* 0x0000000389897209 */ /* 0x002fe20007810000 */
[----:B------:R-:W1:Y:S01]  /*4840*/  SHFL.BFLY PT, R4, R136, 0x1, 0x1f ;  /* 0x0c201f0088047f89 */ /* 0x000e6200000e0000 */
[----:B------:R-:W-:Y:S02]  /*4850*/  FSEL R146, R69, -INF , P0 ;  /* 0xff80000045927808 */ /* 0x000fe40000000000 */
[C---:B------:R-:W-:Y:S01]  /*4860*/  ISETP.GT.AND P2, PT, R0.reuse, 0x30, PT ;  /* 0x000000300000780c */ /* 0x040fe20003f44270 */
[----:B------:R-:W-:Y:S01]  /*4870*/  LDSM.16.MT88.4 R80, [R226+0x2000] ;  /* 0x00200000e250783b */ /* 0x000fe20000004200 */
[----:B------:R-:W-:-:S02]  /*4880*/  ISETP.GT.AND P1, PT, R0, 0x31, PT ;  /* 0x000000310000780c */ /* 0x000fc40003f24270 */
[C---:B------:R-:W-:Y:S02]  /*4890*/  ISETP.GT.AND P4, PT, R0.reuse, 0x38, PT ;  /* 0x000000380000780c */ /* 0x040fe40003f84270 */
[----:B------:R-:W-:Y:S02]  /*48a0*/  ISETP.GT.AND P0, PT, R0, 0x39, PT ;  /* 0x000000390000780c */ /* 0x000fe40003f04270 */
[----:B------:R-:W-:-:S04]  /*48b0*/  FMNMX.FTZ R0, R5, R6, !PT ;  /* 0x0000000605007209 */ /* 0x000fc80007810000 */
[----:B------:R-:W-:Y:S02]  /*48c0*/  FMNMX.FTZ R0, R10, R0, !PT ;  /* 0x000000000a007209 */ /* 0x000fe40007810000 */
[----:B------:R-:W-:Y:S02]  /*48d0*/  FSEL R153, R36, -INF , P1 ;  /* 0xff80000024997808 */ /* 0x000fe40000800000 */
[----:B------:R-:W-:Y:S02]  /*48e0*/  FMNMX.FTZ R0, R11, R0, !PT ;  /* 0x000000000b007209 */ /* 0x000fe40007810000 */
[----:B------:R-:W-:Y:S02]  /*48f0*/  ISETP.GT.AND P1, PT, R2, 0x1, PT ;  /* 0x000000010200780c */ /* 0x000fe40003f24270 */
[----:B------:R-:W-:Y:S02]  /*4900*/  FMNMX.FTZ R0, R16, R0, !PT ;  /* 0x0000000010007209 */ /* 0x000fe40007810000 */
[----:B------:R-:W-:Y:S01]  /*4910*/  FSEL R152, R20, -INF , P4 ;  /* 0xff80000014987808 */ /* 0x000fe20002000000 */
[----:B------:R-:W-:Y:S01]  /*4920*/  FMUL.FTZ R20, R137, c[0x0][0x2d0] ;  /* 0x0000b40089147a20 */ /* 0x000fe20000410000 */
[----:B------:R-:W-:-:S02]  /*4930*/  FSEL R15, R149, -INF , P1 ;  /* 0xff800000950f7808 */ /* 0x000fc40000800000 */
[----:B------:R-:W-:Y:S02]  /*4940*/  FMNMX.FTZ R0, R17, R0, !PT ;  /* 0x0000000011007209 */ /* 0x000fe40007810000 */
[----:B------:R-:W-:Y:S02]  /*4950*/  FSETP.NEU.FTZ.AND P1, PT, R137, -INF , PT ;  /* 0xff8000008900780b */ /* 0x000fe40003f3d000 */
[----:B------:R-:W-:Y:S02]  /*4960*/  ISETP.GT.AND P4, PT, R2, 0x8, PT ;  /* 0x000000080200780c */ /* 0x000fe40003f84270 */
[----:B------:R-:W-:Y:S02]  /*4970*/  FMNMX.FTZ R0, R23, R0, !PT ;  /* 0x0000000017007209 */ /* 0x000fe40007810000 */
[----:B------:R-:W-:Y:S02]  /*4980*/  FSEL R20, R20, RZ, P1 ;  /* 0x000000ff14147208 */ /* 0x000fe40000800000 */
[----:B------:R-:W-:-:S02]  /*4990*/  FSEL R154, R37, -INF , P2 ;  /* 0xff800000259a7808 */ /* 0x000fc40001000000 */
[----:B------:R-:W-:Y:S02]  /*49a0*/  ISETP.GT.AND P2, PT, R2, RZ, PT ;  /* 0x000000ff0200720c */ /* 0x000fe40003f44270 */
[----:B------:R-:W-:Y:S02]  /*49b0*/  FSEL R14, R135, -INF , P4 ;  /* 0xff800000870e7808 */ /* 0x000fe40002000000 */
[----:B------:R-:W-:Y:S01]  /*49c0*/  FMNMX.FTZ R135, R29, R0, !PT ;  /* 0x000000001d877209 */ /* 0x000fe20007810000 */
[----:B------:R-:W-:Y:S01]  /*49d0*/  FFMA.FTZ R0, R7, c[0x0][0x2d0], -R20 ;  /* 0x0000b40007007a23 */ /* 0x000fe20000010814 */
[----:B------:R-:W-:Y:S02]  /*49e0*/  FSEL R12, R150, -INF , P2 ;  /* 0xff800000960c7808 */ /* 0x000fe40001000000 */
[----:B------:R-:W-:Y:S01]  /*49f0*/  FMNMX.FTZ R135, R145, R135, !PT ;  /* 0x0000008791877209 */ /* 0x000fe20007810000 */
[----:B------:R2:W-:Y:S01]  /*4a00*/  MUFU.EX2 R150, R0 ;  /* 0x0000000000967308 */ /* 0x0005e20000000800 */
[----:B------:R-:W-:-:S02]  /*4a10*/  FSEL R151, R18, -INF , P0 ;  /* 0xff80000012977808 */ /* 0x000fc40000000000 */
[----:B------:R-:W-:Y:S02]  /*4a20*/  ISETP.GT.AND P0, PT, R2, 0x9, PT ;  /* 0x000000090200780c */ /* 0x000fe40003f04270 */
[----:B------:R-:W-:Y:S02]  /*4a30*/  FMNMX.FTZ R135, R148, R135, !PT ;  /* 0x0000008794877209 */ /* 0x000fe40007810000 */
[----:B------:R-:W-:Y:S02]  /*4a40*/  ISETP.GT.AND P2, PT, R2, 0x10, PT ;  /* 0x000000100200780c */ /* 0x000fe40003f44270 */
[----:B------:R-:W-:Y:S02]  /*4a50*/  FSEL R18, R119, -INF , P0 ;  /* 0xff80000077127808 */ /* 0x000fe40000000000 */
[----:B--2---:R-:W-:Y:S02]  /*4a60*/  FMNMX.FTZ R0, R12, R15, !PT ;  /* 0x0000000f0c007209 */ /* 0x004fe40007810000 */
[----:B------:R-:W-:-:S02]  /*4a70*/  FMNMX.FTZ R135, R147, R135, !PT ;  /* 0x0000008793877209 */ /* 0x000fc40007810000 */
[----:B------:R-:W-:Y:S01]  /*4a80*/  FMNMX.FTZ R0, R14, R0, !PT ;  /* 0x000000000e007209 */ /* 0x000fe20007810000 */
[----:B------:R-:W-:Y:S01]  /*4a90*/  FFMA.FTZ R3, R8, c[0x0][0x2d0], -R20 ;  /* 0x0000b40008037a23 */ /* 0x000fe20000010814 */
[----:B------:R-:W-:Y:S02]  /*4aa0*/  ISETP.GT.AND P1, PT, R2, 0x11, PT ;  /* 0x000000110200780c */ /* 0x000fe40003f24270 */
[----:B------:R-:W-:Y:S02]  /*4ab0*/  FSEL R28, R116, -INF , P2 ;  /* 0xff800000741c7808 */ /* 0x000fe40001000000 */
[----:B------:R-:W-:Y:S02]  /*4ac0*/  FMNMX.FTZ R0, R18, R0, !PT ;  /* 0x0000000012007209 */ /* 0x000fe40007810000 */
[----:B------:R-:W-:Y:S01]  /*4ad0*/  FMNMX.FTZ R135, R146, R135, !PT ;  /* 0x0000008792877209 */ /* 0x000fe20007810000 */
[----:B------:R2:W-:Y:S01]  /*4ae0*/  MUFU.EX2 R149, R3 ;  /* 0x0000000300957308 */ /* 0x0005e20000000800 */
[----:B------:R-:W-:-:S02]  /*4af0*/  ISETP.GT.AND P0, PT, R2, 0x18, PT ;  /* 0x000000180200780c */ /* 0x000fc40003f04270 */
[----:B------:R-:W-:Y:S02]  /*4b00*/  FSEL R36, R107, -INF , P1 ;  /* 0xff8000006b247808 */ /* 0x000fe40000800000 */
[----:B------:R-:W-:Y:S01]  /*4b10*/  FMNMX.FTZ R0, R28, R0, !PT ;  /* 0x000000001c007209 */ /* 0x000fe20007810000 */
[----:B------:R-:W-:Y:S01]  /*4b20*/  LDSM.16.MT88.4 R104, [R228+0x2000] ;  /* 0x00200000e468783b */ /* 0x000fe20000004200 */
[----:B------:R-:W-:Y:S02]  /*4b30*/  FMNMX.FTZ R135, R154, R135, !PT ;  /* 0x000000879a877209 */ /* 0x000fe40007810000 */
[----:B------:R-:W-:Y:S02]  /*4b40*/  ISETP.GT.AND P4, PT, R2, 0x19, PT ;  /* 0x000000190200780c */ /* 0x000fe40003f84270 */
[----:B------:R-:W-:Y:S02]  /*4b50*/  FSEL R8, R100, -INF , P0 ;  /* 0xff80000064087808 */ /* 0x000fe40000000000 */
[----:B------:R-:W-:Y:S01]  /*4b60*/  FMNMX.FTZ R0, R36, R0, !PT ;  /* 0x0000000024007209 */ /* 0x000fe20007810000 */
[----:B--2---:R-:W-:Y:S01]  /*4b70*/  FFMA.FTZ R3, R9, c[0x0][0x2d0], -R20 ;  /* 0x0000b40009037a23 */ /* 0x004fe20000010814 */
[----:B------:R-:W-:-:S03]  /*4b80*/  FMNMX.FTZ R135, R153, R135, !PT ;  /* 0x0000008799877209 */ /* 0x000fc60007810000 */
[----:B------:R2:W-:Y:S01]  /*4b90*/  MUFU.EX2 R245, R3 ;  /* 0x0000000300f57308 */ /* 0x0005e20000000800 */
[----:B------:R-:W-:Y:S02]  /*4ba0*/  ISETP.GT.AND P2, PT, R2, 0x20, PT ;  /* 0x000000200200780c */ /* 0x000fe40003f44270 */
[----:B------:R-:W-:Y:S02]  /*4bb0*/  FSEL R7, R99, -INF , P4 ;  /* 0xff80000063077808 */ /* 0x000fe40002000000 */
[----:B------:R-:W-:Y:S02]  /*4bc0*/  FMNMX.FTZ R0, R8, R0, !PT ;  /* 0x0000000008007209 */ /* 0x000fe40007810000 */
[----:B------:R-:W-:Y:S02]  /*4bd0*/  FMNMX.FTZ R135, R152, R135, !PT ;  /* 0x0000008798877209 */ /* 0x000fe40007810000 */
[----:B------:R-:W-:Y:S02]  /*4be0*/  ISETP.GT.AND P1, PT, R2, 0x21, PT ;  /* 0x000000210200780c */ /* 0x000fe40003f24270 */
[----:B------:R-:W-:Y:S01]  /*4bf0*/  FSEL R138, R72, -INF , P2 ;  /* 0xff800000488a7808 */ /* 0x000fe20001000000 */
[----:B--2---:R-:W-:Y:S01]  /*4c00*/  FFMA.FTZ R3, R13, c[0x0][0x2d0], -R20 ;  /* 0x0000b4000d037a23 */ /* 0x004fe20000010814 */
[----:B------:R-:W-:-:S03]  /*4c10*/  FMNMX.FTZ R135, R151, R135, !PT ;  /* 0x0000008797877209 */ /* 0x000fc60007810000 */
[----:B------:R2:W-:Y:S01]  /*4c20*/  MUFU.EX2 R210, R3 ;  /* 0x0000000300d27308 */ /* 0x0005e20000000800 */
[----:B------:R-:W-:Y:S02]  /*4c30*/  ISETP.GT.AND P0, PT, R2, 0x28, PT ;  /* 0x000000280200780c */ /* 0x000fe40003f04270 */
[----:B------:R-:W-:Y:S02]  /*4c40*/  FSEL R141, R50, -INF , P1 ;  /* 0xff800000328d7808 */ /* 0x000fe40000800000 */
[----:B-1----:R-:W-:Y:S01]  /*4c50*/  FMNMX.FTZ R136, R136, R4, !PT ;  /* 0x0000000488887209 */ /* 0x002fe20007810000 */
[----:B------:R-:W-:Y:S01]  /*4c60*/  LDSM.16.MT88.4 R48, [R225] ;  /* 0x00000000e130783b */ /* 0x000fe20000004200 */
[----:B------:R-:W-:Y:S02]  /*4c70*/  ISETP.GT.AND P2, PT, R2, 0x29, PT ;  /* 0x000000290200780c */ /* 0x000fe40003f44270 */
[----:B--2---:R-:W-:Y:S01]  /*4c80*/  FMNMX.FTZ R3, R7, R0, !PT ;  /* 0x0000000007037209 */ /* 0x004fe20007810000 */
[----:B------:R-:W-:-:S03]  /*4c90*/  FFMA.FTZ R0, R19, c[0x0][0x2d0], -R20 ;  /* 0x0000b40013007a23 */ /* 0x000fc60000010814 */
[----:B------:R-:W-:Y:S01]  /*4ca0*/  FMNMX.FTZ R3, R138, R3, !PT ;  /* 0x000000038a037209 */ /* 0x000fe20007810000 */
[----:B------:R1:W-:Y:S01]  /*4cb0*/  MUFU.EX2 R211, R0 ;  /* 0x0000000000d37308 */ /* 0x0003e20000000800 */
[----:B------:R-:W2:Y:S01]  /*4cc0*/  SHFL.BFLY PT, R4, R135, 0x2, 0x1f ;  /* 0x0c401f0087047f89 */ /* 0x000ea200000e0000 */
[----:B------:R-:W-:Y:S02]  /*4cd0*/  FSEL R143, R70, -INF , P0 ;  /* 0xff800000468f7808 */ /* 0x000fe40000000000 */
[----:B------:R-:W-:Y:S01]  /*4ce0*/  FMNMX.FTZ R3, R141, R3, !PT ;  /* 0x000000038d037209 */ /* 0x000fe20007810000 */
[----:B------:R-:W-:Y:S01]  /*4cf0*/  LDSM.16.MT88.4 R68, [R229+0x800] ;  /* 0x00080000e544783b */ /* 0x000fe20000004200 */
[----:B------:R-:W-:Y:S02]  /*4d00*/  ISETP.GT.AND P1, PT, R2, 0x30, PT ;  /* 0x000000300200780c */ /* 0x000fe40003f24270 */
[----:B------:R-:W-:Y:S01]  /*4d10*/  FSEL R144, R41, -INF , P2 ;  /* 0xff80000029907808 */ /* 0x000fe20001000000 */
[----:B-1----:R-:W-:-:S04]  /*4d20*/  FFMA.FTZ R0, R21, c[0x0][0x2d0], -R20 ;  /* 0x0000b40015007a23 */ /* 0x002fc80000010814 */
[----:B------:R1:W-:Y:S01]  /*4d30*/  MUFU.EX2 R246, R0 ;  /* 0x0000000000f67308 */ /* 0x0003e20000000800 */
[----:B------:R-:W-:Y:S02]  /*4d40*/  ISETP.GT.AND P0, PT, R2, 0x31, PT ;  /* 0x000000310200780c */ /* 0x000fe40003f04270 */
[----:B------:R-:W-:Y:S02]  /*4d50*/  FSEL R142, R40, -INF , P1 ;  /* 0xff800000288e7808 */ /* 0x000fe40000800000 */
[----:B------:R-:W-:Y:S01]  /*4d60*/  ISETP.GT.AND P2, PT, R2, 0x38, PT ;  /* 0x000000380200780c */ /* 0x000fe20003f44270 */
[----:B------:R-:W-:Y:S01]  /*4d70*/  LDSM.16.MT88.4 R40, [R226+0x800] ;  /* 0x00080000e228783b */ /* 0x000fe20000004200 */
[----:B------:R-:W-:Y:S02]  /*4d80*/  FSEL R140, R39, -INF , P0 ;  /* 0xff800000278c7808 */ /* 0x000fe40000000000 */
[----:B-1----:R-:W-:-:S04]  /*4d90*/  FMNMX.FTZ R0, R143, R3, !PT ;  /* 0x000000038f007209 */ /* 0x002fc80007810000 */
[----:B------:R-:W-:Y:S01]  /*4da0*/  FMNMX.FTZ R0, R144, R0, !PT ;  /* 0x0000000090007209 */ /* 0x000fe20007810000 */
[----:B------:R-:W-:-:S03]  /*4db0*/  FFMA.FTZ R3, R22, c[0x0][0x2d0], -R20 ;  /* 0x0000b40016037a23 */ /* 0x000fc60000010814 */
[----:B------:R-:W-:Y:S01]  /*4dc0*/  FMNMX.FTZ R0, R142, R0, !PT ;  /* 0x000000008e007209 */ /* 0x000fe20007810000 */
[----:B------:R1:W-:Y:S01]  /*4dd0*/  MUFU.EX2 R204, R3 ;  /* 0x0000000300cc7308 */ /* 0x0003e20000000800 */
[----:B------:R-:W-:Y:S02]  /*4de0*/  ISETP.GT.AND P1, PT, R2, 0x39, PT ;  /* 0x000000390200780c */ /* 0x000fe40003f24270 */
[----:B------:R-:W-:Y:S02]  /*4df0*/  FSEL R139, R35, -INF , P2 ;  /* 0xff800000238b7808 */ /* 0x000fe40001000000 */
[----:B------:R-:W-:Y:S02]  /*4e00*/  FMNMX.FTZ R0, R140, R0, !PT ;  /* 0x000000008c007209 */ /* 0x000fe40007810000 */
[----:B------:R-:W-:Y:S02]  /*4e10*/  FSETP.NEU.FTZ.AND P0, PT, R136, -INF , PT ;  /* 0xff8000008800780b */ /* 0x000fe40003f1d000 */
[----:B------:R-:W-:-:S02]  /*4e20*/  FSEL R133, R38, -INF , P1 ;  /* 0xff80000026857808 */ /* 0x000fc40000800000 */
[----:B------:R-:W-:Y:S01]  /*4e30*/  FMNMX.FTZ R134, R139, R0, !PT ;  /* 0x000000008b867209 */ /* 0x000fe20007810000 */
[----:B-1----:R-:W-:Y:S01]  /*4e40*/  FMUL.FTZ R3, R136, c[0x0][0x2d0] ;  /* 0x0000b40088037a20 */ /* 0x002fe20000410000 */
[----:B--2---:R-:W-:Y:S01]  /*4e50*/  FMNMX.FTZ R135, R135, R4, !PT ;  /* 0x0000000487877209 */ /* 0x004fe20007810000 */
[----:B------:R-:W-:Y:S01]  /*4e60*/  FFMA.FTZ R2, R24, c[0x0][0x2d0], -R20 ;  /* 0x0000b40018027a23 */ /* 0x000fe20000010814 */
[----:B------:R-:W-:Y:S02]  /*4e70*/  FMNMX.FTZ R134, R133, R134, !PT ;  /* 0x0000008685867209 */ /* 0x000fe40007810000 */
[----:B------:R-:W-:Y:S01]  /*4e80*/  FSEL R3, R3, RZ, P0 ;  /* 0x000000ff03037208 */ /* 0x000fe20000000000 */
[----:B------:R1:W-:Y:S02]  /*4e90*/  MUFU.EX2 R207, R2 ;  /* 0x0000000200cf7308 */ /* 0x0003e40000000800 */
[----:B------:R-:W-:Y:S02]  /*4ea0*/  SHFL.BFLY PT, R4, R134, 0x2, 0x1f ;  /* 0x0c401f0086047f89 */ /* 0x000fe400000e0000 */
[----:B------:R-:W-:-:S04]  /*4eb0*/  FFMA.FTZ R0, R25, c[0x0][0x2d0], -R3 ;  /* 0x0000b40019007a23 */ /* 0x000fc80000010803 */
[----:B------:R2:W-:Y:S01]  /*4ec0*/  MUFU.EX2 R132, R0 ;  /* 0x0000000000847308 */ /* 0x0005e20000000800 */
[----:B-1----:R-:W1:Y:S01]  /*4ed0*/  SHFL.BFLY PT, R2, R135, 0x1, 0x1f ;  /* 0x0c201f0087027f89 */ /* 0x002e6200000e0000 */
[----:B--2---:R-:W-:-:S06]  /*4ee0*/  FFMA.FTZ R0, R26, c[0x0][0x2d0], -R3 ;  /* 0x0000b4001a007a23 */ /* 0x004fcc0000010803 */
[----:B------:R2:W-:Y:S02]  /*4ef0*/  MUFU.EX2 R131, R0 ;  /* 0x0000000000837308 */ /* 0x0005e40000000800 */
[----:B--2---:R-:W-:-:S06]  /*4f00*/  FFMA.FTZ R0, R31, c[0x0][0x2d0], -R3 ;  /* 0x0000b4001f007a23 */ /* 0x004fcc0000010803 */
[----:B------:R2:W-:Y:S01]  /*4f10*/  MUFU.EX2 R194, R0 ;  /* 0x0000000000c27308 */ /* 0x0005e20000000800 */
[----:B-1----:R-:W-:Y:S02]  /*4f20*/  FMNMX.FTZ R135, R135, R2, !PT ;  /* 0x0000000287877209 */ /* 0x002fe40007810000 */
[----:B------:R-:W-:Y:S01]  /*4f30*/  FMNMX.FTZ R134, R134, R4, !PT ;  /* 0x0000000486867209 */ /* 0x000fe20007810000 */
[----:B--2---:R-:W-:-:S04]  /*4f40*/  FFMA.FTZ R0, R33, c[0x0][0x2d0], -R3 ;  /* 0x0000b40021007a23 */ /* 0x004fc80000010803 */
[----:B------:R1:W-:Y:S01]  /*4f50*/  MUFU.EX2 R195, R0 ;  /* 0x0000000000c37308 */ /* 0x0003e20000000800 */
[C---:B------:R-:W-:Y:S01]  /*4f60*/  FMUL.FTZ R2, R135.reuse, c[0x0][0x2d0] ;  /* 0x0000b40087027a20 */ /* 0x040fe20000410000 */
[----:B------:R-:W-:Y:S01]  /*4f70*/  FSETP.NEU.FTZ.AND P0, PT, R135, -INF , PT ;  /* 0xff8000008700780b */ /* 0x000fe20003f1d000 */
[----:B------:R-:W2:Y:S01]  /*4f80*/  SHFL.BFLY PT, R4, R134, 0x1, 0x1f ;  /* 0x0c201f0086047f89 */ /* 0x000ea200000e0000 */
[----:B-1----:R-:W-:-:S04]  /*4f90*/  FFMA.FTZ R0, R30, c[0x0][0x2d0], -R3 ;  /* 0x0000b4001e007a23 */ /* 0x002fc80000010803 */
[----:B------:R1:W-:Y:S01]  /*4fa0*/  MUFU.EX2 R198, R0 ;  /* 0x0000000000c67308 */ /* 0x0003e20000000800 */
[----:B------:R-:W-:Y:S01]  /*4fb0*/  FSEL R2, R2, RZ, P0 ;  /* 0x000000ff02027208 */ /* 0x000fe20000000000 */
[--C-:B-1----:R-:W-:Y:S01]  /*4fc0*/  FFMA.FTZ R0, R27, c[0x0][0x2d0], -R3.reuse ;  /* 0x0000b4001b007a23 */ /* 0x102fe20000010803 */
[----:B--2---:R-:W-:Y:S01]  /*4fd0*/  FMNMX.FTZ R134, R134, R4, !PT ;  /* 0x0000000486867209 */ /* 0x004fe20007810000 */
[----:B------:R-:W1:Y:S04]  /*4fe0*/  LDSM.16.MT88.4 R24, [R229] ;  /* 0x00000000e518783b */ /* 0x000e680000004200 */
[----:B------:R2:W-:Y:S02]  /*4ff0*/  MUFU.EX2 R199, R0 ;  /* 0x0000000000c77308 */ /* 0x0005e40000000800 */
[----:B--2---:R-:W-:-:S06]  /*5000*/  FFMA.FTZ R0, R32, c[0x0][0x2d0], -R3 ;  /* 0x0000b40020007a23 */ /* 0x004fcc0000010803 */
[----:B------:R2:W-:Y:S02]  /*5010*/  MUFU.EX2 R205, R0 ;  /* 0x0000000000cd7308 */ /* 0x0005e40000000800 */
[----:B--2---:R-:W-:Y:S01]  /*5020*/  FFMA.FTZ R0, R34, c[0x0][0x2d0], -R3 ;  /* 0x0000b40022007a23 */ /* 0x004fe20000010803 */
[----:B------:R-:W-:Y:S01]  /*5030*/  FSETP.NEU.FTZ.AND P0, PT, R134, -INF , PT ;  /* 0xff8000008600780b */ /* 0x000fe20003f1d000 */
[--C-:B------:R-:W-:Y:S01]  /*5040*/  FFMA.FTZ R4, R16, c[0x0][0x2d0], -R2.reuse ;  /* 0x0000b40010047a23 */ /* 0x100fe20000010802 */
[----:B------:R-:W2:Y:S03]  /*5050*/  LDSM.16.MT88.4 R32, [R226] ;  /* 0x00000000e220783b */ /* 0x000ea60000004200 */
[----:B------:R3:W-:Y:S02]  /*5060*/  MUFU.EX2 R224, R0 ;  /* 0x0000000000e07308 */ /* 0x0007e40000000800 */
[----:B---3--:R-:W-:-:S06]  /*5070*/  FFMA.FTZ R0, R5, c[0x0][0x2d0], -R2 ;  /* 0x0000b40005007a23 */ /* 0x008fcc0000010802 */
[----:B------:R3:W-:Y:S02]  /*5080*/  MUFU.EX2 R130, R0 ;  /* 0x0000000000827308 */ /* 0x0007e40000000800 */
[----:B---3--:R-:W-:-:S06]  /*5090*/  FFMA.FTZ R0, R6, c[0x0][0x2d0], -R2 ;  /* 0x0000b40006007a23 */ /* 0x008fcc0000010802 */
[----:B------:R3:W4:Y:S02]  /*50a0*/  MUFU.EX2 R129, R0 ;  /* 0x0000000000817308 */ /* 0x0007240000000800 */
[----:B---3--:R-:W-:-:S06]  /*50b0*/  FFMA.FTZ R0, R10, c[0x0][0x2d0], -R2 ;  /* 0x0000b4000a007a23 */ /* 0x008fcc0000010802 */
[----:B------:R3:W-:Y:S02]  /*50c0*/  MUFU.EX2 R186, R0 ;  /* 0x0000000000ba7308 */ /* 0x0007e40000000800 */
[----:B---3--:R-:W-:-:S06]  /*50d0*/  FFMA.FTZ R0, R11, c[0x0][0x2d0], -R2 ;  /* 0x0000b4000b007a23 */ /* 0x008fcc0000010802 */
[----:B------:R3:W1:Y:S08]  /*50e0*/  MUFU.EX2 R187, R0 ;  /* 0x0000000000bb7308 */ /* 0x0006700000000800 */
[----:B------:R1:W-:Y:S01]  /*50f0*/  MUFU.EX2 R193, R4 ;  /* 0x0000000400c17308 */ /* 0x0003e20000000800 */
[----:B---3--:R-:W-:-:S05]  /*5100*/  FMUL.FTZ R0, R134, c[0x0][0x2d0] ;  /* 0x0000b40086007a20 */ /* 0x008fca0000410000 */
[----:B------:R-:W-:Y:S01]  /*5110*/  FSEL R0, R0, RZ, P0 ;  /* 0x000000ff00007208 */ /* 0x000fe20000000000 */
[----:B-1----:R-:W-:-:S04]  /*5120*/  FFMA.FTZ R4, R17, c[0x0][0x2d0], -R2 ;  /* 0x0000b40011047a23 */ /* 0x002fc80000010802 */
[----:B------:R1:W-:Y:S02]  /*5130*/  MUFU.EX2 R197, R4 ;  /* 0x0000000400c57308 */ /* 0x0003e40000000800 */
[----:B-1----:R-:W-:-:S06]  /*5140*/  FFMA.FTZ R4, R12, c[0x0][0x2d0], -R0 ;  /* 0x0000b4000c047a23 */ /* 0x002fcc0000010800 */
[----:B------:R1:W-:Y:S02]  /*5150*/  MUFU.EX2 R128, R4 ;  /* 0x0000000400807308 */ /* 0x0003e40000000800 */
[----:B-1----:R-:W-:-:S06]  /*5160*/  FFMA.FTZ R4, R15, c[0x0][0x2d0], -R0 ;  /* 0x0000b4000f047a23 */ /* 0x002fcc0000010800 */
[----:B------:R1:W3:Y:S02]  /*5170*/  MUFU.EX2 R21, R4 ;  /* 0x0000000400157308 */ /* 0x0002e40000000800 */
[----:B-1----:R-:W-:-:S06]  /*5180*/  FFMA.FTZ R4, R14, c[0x0][0x2d0], -R0 ;  /* 0x0000b4000e047a23 */ /* 0x002fcc0000010800 */
[----:B------:R1:W-:Y:S02]  /*5190*/  MUFU.EX2 R184, R4 ;  /* 0x0000000400b87308 */ /* 0x0003e40000000800 */
[----:B-1----:R-:W-:-:S06]  /*51a0*/  FFMA.FTZ R4, R18, c[0x0][0x2d0], -R0 ;  /* 0x0000b40012047a23 */ /* 0x002fcc0000010800 */
[----:B------:R1:W1:Y:S02]  /*51b0*/  MUFU.EX2 R185, R4 ;  /* 0x0000000400b97308 */ /* 0x0002640000000800 */
[----:B-1----:R-:W-:-:S06]  /*51c0*/  FFMA.FTZ R4, R23, c[0x0][0x2d0], -R2 ;  /* 0x0000b40017047a23 */ /* 0x002fcc0000010802 */
[----:B------:R1:W-:Y:S02]  /*51d0*/  MUFU.EX2 R181, R4 ;  /* 0x0000000400b57308 */ /* 0x0003e40000000800 */
[----:B-1----:R-:W-:-:S06]  /*51e0*/  FFMA.FTZ R4, R29, c[0x0][0x2d0], -R2 ;  /* 0x0000b4001d047a23 */ /* 0x002fcc0000010802 */
[----:B------:R1:W-:Y:S01]  /*51f0*/  MUFU.EX2 R227, R4 ;  /* 0x0000000400e37308 */ /* 0x0003e20000000800 */
[----:B----4-:R-:W-:Y:S02]  /*5200*/  F2FP.BF16.PACK_AB R12, R129, R130 ;  /* 0x00000082810c723e */ /* 0x010fe400000010ff */
[----:B------:R-:W-:Y:S02]  /*5210*/  F2FP.BF16.PACK_AB R14, R187, R186 ;  /* 0x000000babb0e723e */ /* 0x000fe400000010ff */
[----:B---3--:R-:W-:Y:S01]  /*5220*/  F2FP.BF16.PACK_AB R13, R21, R128 ;  /* 0x00000080150d723e */ /* 0x008fe200000010ff */
[----:B-1----:R-:W-:-:S04]  /*5230*/  FFMA.FTZ R4, R28, c[0x0][0x2d0], -R0 ;  /* 0x0000b4001c047a23 */ /* 0x002fc80000010800 */
[----:B------:R1:W-:Y:S01]  /*5240*/  MUFU.EX2 R192, R4 ;  /* 0x0000000400c07308 */ /* 0x0003e20000000800 */
[----:B------:R-:W-:Y:S01]  /*5250*/  F2FP.BF16.PACK_AB R15, R185, R184 ;  /* 0x000000b8b90f723e */ /* 0x000fe200000010ff */
[----:B-1----:R-:W-:-:S06]  /*5260*/  FFMA.FTZ R4, R36, c[0x0][0x2d0], -R0 ;  /* 0x0000b40024047a23 */ /* 0x002fcc0000010800 */
[----:B------:R1:W3:Y:S01]  /*5270*/  MUFU.EX2 R196, R4 ;  /* 0x0000000400c47308 */ /* 0x0002e20000000800 */
[----:B------:R-:W-:Y:S01]  /*5280*/  HMMA.16816.F32.BF16 R64, R12, R48, RZ ;  /* 0x000000300c40723c */ /* 0x000fe200000418ff */
[----:B-1----:R-:W-:-:S06]  /*5290*/  FFMA.FTZ R4, R8, c[0x0][0x2d0], -R0 ;  /* 0x0000b40008047a23 */ /* 0x002fcc0000010800 */
[----:B------:R1:W-:Y:S02]  /*52a0*/  MUFU.EX2 R247, R4 ;  /* 0x0000000400f77308 */ /* 0x0003e40000000800 */
[----:B-1----:R-:W-:-:S06]  /*52b0*/  FFMA.FTZ R4, R7, c[0x0][0x2d0], -R0 ;  /* 0x0000b40007047a23 */ /* 0x002fcc0000010800 */
[----:B------:R1:W4:Y:S01]  /*52c0*/  MUFU.EX2 R252, R4 ;  /* 0x0000000400fc7308 */ /* 0x0003220000000800 */
[----:B------:R-:W-:Y:S01]  /*52d0*/  F2FP.BF16.PACK_AB R16, R149, R150 ;  /* 0x000000969510723e */ /* 0x000fe200000010ff */
[----:B------:R-:W-:Y:S01]  /*52e0*/  HMMA.16816.F32.BF16 R84, R12, R24, RZ ;  /* 0x000000180c54723c */ /* 0x000fe200000418ff */
[----:B------:R-:W-:Y:S02]  /*52f0*/  F2FP.BF16.PACK_AB R18, R210, R245 ;  /* 0x000000f5d212723e */ /* 0x000fe400000010ff */
[----:B------:R-:W-:Y:S02]  /*5300*/  F2FP.BF16.PACK_AB R17, R131, R132 ;  /* 0x000000848311723e */ /* 0x000fe400000010ff */
[----:B------:R-:W-:Y:S02]  /*5310*/  F2FP.BF16.PACK_AB R19, R195, R194 ;  /* 0x000000c2c313723e */ /* 0x000fe400000010ff */
[----:B---3--:R-:W-:Y:S02]  /*5320*/  F2FP.BF16.PACK_AB R5, R196, R192 ;  /* 0x000000c0c405723e */ /* 0x008fe400000010ff */
[----:B------:R-:W-:-:S02]  /*5330*/  F2FP.BF16.PACK_AB R6, R227, R181 ;  /* 0x000000b5e306723e */ /* 0x000fc400000010ff */
[----:B-1----:R-:W-:Y:S02]  /*5340*/  F2FP.BF16.PACK_AB R4, R197, R193 ;  /* 0x000000c1c504723e */ /* 0x002fe400000010ff */
[----:B----4-:R-:W-:Y:S01]  /*5350*/  F2FP.BF16.PACK_AB R7, R252, R247 ;  /* 0x000000f7fc07723e */ /* 0x010fe200000010ff */
[C---:B------:R-:W-:Y:S08]  /*5360*/  HMMA.16816.F32.BF16 R28, R16.reuse, R24, RZ ;  /* 0x00000018101c723c */ /* 0x040ff000000418ff */
[----:B--2---:R-:W-:Y:S08]  /*5370*/  HMMA.16816.F32.BF16 R52, R16, R32, RZ ;  /* 0x000000201034723c */ /* 0x004ff000000418ff */
[----:B------:R-:W-:Y:S01]  /*5380*/  HMMA.16816.F32.BF16 R176, R4, R44, R64 ;  /* 0x0000002c04b0723c */ /* 0x000fe20000041840 */
[----:B------:R-:W1:Y:S01]  /*5390*/  LDSM.16.MT88.4 R64, [R228+0x2800] ;  /* 0x00280000e440783b */ /* 0x000e620000004200 */
[----:B------:R-:W-:-:S02]  /*53a0*/  F2FP.BF16.PACK_AB R8, R246, R211 ;  /* 0x000000d3f608723e */ /* 0x000fc400000010ff */
[----:B------:R-:W-:Y:S02]  /*53b0*/  F2FP.BF16.PACK_AB R9, R199, R198 ;  /* 0x000000c6c709723e */ /* 0x000fe400000010ff */
[----:B------:R-:W-:Y:S02]  /*53c0*/  F2FP.BF16.PACK_AB R10, R207, R204 ;  /* 0x000000cccf0a723e */ /* 0x000fe400000010ff */
[----:B------:R-:W-:Y:S01]  /*53d0*/  F2FP.BF16.PACK_AB R11, R224, R205 ;  /* 0x000000cde00b723e */ /* 0x000fe200000010ff */
[----:B------:R-:W-:Y:S08]  /*53e0*/  HMMA.16816.F32.BF16 R216, R4, R68, R84 ;  /* 0x0000004404d8723c */ /* 0x000ff00000041854 */
[----:B------:R-:W-:Y:S08]  /*53f0*/  HMMA.16816.F32.BF16 R84, R12, R104, RZ ;  /* 0x000000680c54723c */ /* 0x000ff000000418ff */
[C---:B------:R-:W-:Y:S01]  /*5400*/  HMMA.16816.F32.BF16 R248, R8.reuse, R68, R28 ;  /* 0x0000004408f8723c */ /* 0x040fe2000004181c */
[----:B------:R-:W2:Y:S07]  /*5410*/  LDSM.16.MT88.4 R28, [R225+0x2800] ;  /* 0x00280000e11c783b */ /* 0x000eae0000004200 */
[----:B------:R-:W-:Y:S01]  /*5420*/  HMMA.16816.F32.BF16 R200, R8, R40, R52 ;  /* 0x0000002808c8723c */ /* 0x000fe20000041834 */
[----:B------:R-:W3:Y:S07]  /*5430*/  LDSM.16.MT88.4 R52, [R226+0x2800] ;  /* 0x00280000e234783b */ /* 0x000eee0000004200 */
[C---:B------:R-:W-:Y:S08]  /*5440*/  HMMA.16816.F32.BF16 R72, R16.reuse, R48, RZ ;  /* 0x000000301048723c */ /* 0x040ff000000418ff */
[C---:B------:R-:W-:Y:S08]  /*5450*/  HMMA.16816.F32.BF16 R116, R16.reuse, R60, RZ ;  /* 0x0000003c1074723c */ /* 0x040ff000000418ff */
[C---:B------:R-:W-:Y:S08]  /*5460*/  HMMA.16816.F32.BF16 R88, R16.reuse, R104, RZ ;  /* 0x000000681058723c */ /* 0x040ff000000418ff */
[----:B------:R-:W-:Y:S08]  /*5470*/  HMMA.16816.F32.BF16 R108, R16, R80, RZ ;  /* 0x00000050106c723c */ /* 0x000ff000000418ff */
[----:B-1----:R-:W-:Y:S08]  /*5480*/  HMMA.16816.F32.BF16 R84, R4, R64, R84 ;  /* 0x000000400454723c */ /* 0x002ff00000041854 */
[----:B------:R-:W-:Y:S08]  /*5490*/  HMMA.16816.F32.BF16 R36, R12, R32, RZ ;  /* 0x000000200c24723c */ /* 0x000ff000000418ff */
[C---:B------:R-:W-:Y:S01]  /*54a0*/  HMMA.16816.F32.BF16 R172, R8.reuse, R44, R72 ;  /* 0x0000002c08ac723c */ /* 0x040fe20000041848 */
[----:B------:R-:W1:Y:S07]  /*54b0*/  LDSM.16.MT88.4 R72, [R229+0x2800] ;  /* 0x00280000e548783b */ /* 0x000e6e0000004200 */
[----:B--2---:R-:W-:Y:S01]  /*54c0*/  HMMA.16816.F32.BF16 R116, R8, R28, R116 ;  /* 0x0000001c0874723c */ /* 0x004fe20000041874 */
[----:B------:R-:W-:-:S07]  /*54d0*/  IMAD.MOV.U32 R206, RZ, RZ, R84 ;  /* 0x000000ffffce7224 */ /* 0x000fce00078e0054 */
[----:B------:R-:W-:Y:S08]  /*54e0*/  HMMA.16816.F32.BF16 R112, R12, R60, RZ ;  /* 0x0000003c0c70723c */ /* 0x000ff000000418ff */
[-C--:B------:R-:W-:Y:S08]  /*54f0*/  HMMA.16816.F32.BF16 R96, R16, R76.reuse, RZ ;  /* 0x0000004c1060723c */ /* 0x080ff000000418ff */
[----:B------:R-:W-:Y:S07]  /*5500*/  HMMA.16816.F32.BF16 R92, R12, R76, RZ ;  /* 0x0000004c0c5c723c */ /* 0x000fee00000418ff */
[----:B------:R-:W-:Y:S01]  /*5510*/  IMAD.MOV.U32 R77, RZ, RZ, R85 ;  /* 0x000000ffff4d7224 */ /* 0x000fe200078e0055 */
[----:B------:R-:W-:Y:S01]  /*5520*/  HMMA.16816.F32.BF16 R88, R8, R64, R88 ;  /* 0x000000400858723c */ /* 0x000fe20000041858 */
[----:B------:R-:W-:-:S06]  /*5530*/  IMAD.MOV.U32 R76, RZ, RZ, R86 ;  /* 0x000000ffff4c7224 */ /* 0x000fcc00078e0056 */
[----:B------:R-:W-:Y:S01]  /*5540*/  IMAD.MOV.U32 R64, RZ, RZ, R87 ;  /* 0x000000ffff407224 */ /* 0x000fe200078e0057 */
[----:B---3--:R-:W-:Y:S08]  /*5550*/  HMMA.16816.F32.BF16 R108, R8, R52, R108 ;  /* 0x00000034086c723c */ /* 0x008ff0000004186c */
[C---:B------:R-:W-:Y:S08]  /*5560*/  HMMA.16816.F32.BF16 R84, R12.reuse, R62, RZ ;  /* 0x0000003e0c54723c */ /* 0x040ff000000418ff */
[----:B------:R-:W-:Y:S08]  /*5570*/  HMMA.16816.F32.BF16 R100, R12, R80, RZ ;  /* 0x000000500c64723c */ /* 0x000ff000000418ff */
[----:B------:R-:W-:Y:S01]  /*5580*/  HMMA.16816.F32.BF16 R188, R4, R40, R36 ;  /* 0x0000002804bc723c */ /* 0x000fe20000041824 */
[----:B------:R-:W2:Y:S01]  /*5590*/  LDSM.16.MT88.4 R36, [R228+0x800] ;  /* 0x00080000e424783b */ /* 0x000ea20000004200 */
[----:B------:R-:W-:-:S02]  /*55a0*/  IMAD.MOV.U32 R61, RZ, RZ, R119 ;  /* 0x000000ffff3d7224 */ /* 0x000fc400078e0077 */
[----:B------:R-:W-:Y:S02]  /*55b0*/  IMAD.MOV.U32 R60, RZ, RZ, R118 ;  /* 0x000000ffff3c7224 */ /* 0x000fe400078e0076 */
[----:B------:R-:W-:Y:S02]  /*55c0*/  IMAD.MOV.U32 R80, RZ, RZ, R116 ;  /* 0x000000ffff507224 */ /* 0x000fe400078e0074 */
[----:B------:R-:W-:Y:S02]  /*55d0*/  IMAD.MOV.U32 R81, RZ, RZ, R117 ;  /* 0x000000ffff517224 */ /* 0x000fe400078e0075 */
[----:B------:R-:W-:Y:S01]  /*55e0*/  HMMA.16816.F32.BF16 R116, R4, R28, R112 ;  /* 0x0000001c0474723c */ /* 0x000fe20000041870 */
[----:B------:R-:W-:Y:S02]  /*55f0*/  IMAD.MOV.U32 R23, RZ, RZ, R108 ;  /* 0x000000ffff177224 */ /* 0x000fe400078e006c */
[----:B------:R-:W-:-:S04]  /*5600*/  IMAD.MOV.U32 R22, RZ, RZ, R111 ;  /* 0x000000ffff167224 */ /* 0x000fc800078e006f */
[----:B------:R-:W-:Y:S01]  /*5610*/  IMAD.MOV.U32 R29, RZ, RZ, R110 ;  /* 0x000000ffff1d7224 */ /* 0x000fe200078e006e */
[----:B------:R-:W-:Y:S01]  /*5620*/  HMMA.16816.F32.BF16 R124, R16, R56, RZ ;  /* 0x00000038107c723c */ /* 0x000fe200000418ff */
[----:B------:R-:W-:-:S07]  /*5630*/  IMAD.MOV.U32 R28, RZ, RZ, R109 ;  /* 0x000000ffff1c7224 */ /* 0x000fce00078e006d */
[----:B------:R-:W-:Y:S08]  /*5640*/  HMMA.16816.F32.BF16 R120, R12, R56, RZ ;  /* 0x000000380c78723c */ /* 0x000ff000000418ff */
[C---:B------:R-:W-:Y:S08]  /*5650*/  HMMA.16816.F32.BF16 R108, R4.reuse, R30, R84 ;  /* 0x0000001e046c723c */ /* 0x040ff00000041854 */
[----:B------:R-:W-:Y:S08]  /*5660*/  HMMA.16816.F32.BF16 R100, R4, R52, R100 ;  /* 0x000000340464723c */ /* 0x000ff00000041864 */
[-C--:B-1----:R-:W-:Y:S08]  /*5670*/  HMMA.16816.F32.BF16 R96, R8, R72.reuse, R96 ;  /* 0x000000480860723c */ /* 0x082ff00000041860 */
[----:B------:R-:W-:Y:S08]  /*5680*/  HMMA.16816.F32.BF16 R92, R4, R72, R92 ;  /* 0x00000048045c723c */ /* 0x000ff0000004185c */
[----:B------:R-:W-:Y:S01]  /*5690*/  HMMA.16816.F32.BF16 R84, R12, R82, RZ ;  /* 0x000000520c54723c */ /* 0x000fe200000418ff */
[----:B------:R-:W-:-:S02]  /*56a0*/  IMAD.MOV.U32 R57, RZ, RZ, R102 ;  /* 0x000000ffff397224 */ /* 0x000fc400078e0066 */
[----:B------:R-:W-:Y:S02]  /*56b0*/  IMAD.MOV.U32 R56, RZ, RZ, R103 ;  /* 0x000000ffff387224 */ /* 0x000fe400078e0067 */
[----:B------:R-:W-:Y:S02]  /*56c0*/  IMAD.MOV.U32 R233, RZ, RZ, R88 ;  /* 0x000000ffffe97224 */ /* 0x000fe400078e0058 */
[----:B------:R-:W-:Y:S01]  /*56d0*/  IMAD.MOV.U32 R232, RZ, RZ, R89 ;  /* 0x000000ffffe87224 */ /* 0x000fe200078e0059 */
[----:B--2---:R-:W-:Y:S01]  /*56e0*/  HMMA.16816.F32.BF16 R220, R8, R36, R124 ;  /* 0x0000002408dc723c */ /* 0x004fe2000004187c */
[----:B------:R-:W-:Y:S02]  /*56f0*/  IMAD.MOV.U32 R25, RZ, RZ, R98 ;  /* 0x000000ffff197224 */ /* 0x000fe400078e0062 */
[----:B------:R-:W-:Y:S02]  /*5700*/  IMAD.MOV.U32 R171, RZ, RZ, R99 ;  /* 0x000000ffffab7224 */ /* 0x000fe400078e0063 */
[----:B------:R-:W-:-:S02]  /*5710*/  IMAD.MOV.U32 R41, RZ, RZ, R97 ;  /* 0x000000ffff297224 */ /* 0x000fc400078e0061 */
[----:B------:R-:W-:Y:S01]  /*5720*/  IMAD.MOV.U32 R40, RZ, RZ, R96 ;  /* 0x000000ffff287224 */ /* 0x000fe200078e0060 */
[C---:B------:R-:W-:Y:S01]  /*5730*/  HMMA.16816.F32.BF16 R212, R4.reuse, R36, R120 ;  /* 0x0000002404d4723c */ /* 0x040fe20000041878 */
[----:B------:R-:W-:Y:S02]  /*5740*/  IMAD.MOV.U32 R24, RZ, RZ, R94 ;  /* 0x000000ffff187224 */ /* 0x000fe400078e005e */
[----:B------:R-:W-:Y:S02]  /*5750*/  IMAD.MOV.U32 R104, RZ, RZ, R92 ;  /* 0x000000ffff687224 */ /* 0x000fe400078e005c */
[----:B------:R-:W-:Y:S02]  /*5760*/  IMAD.MOV.U32 R105, RZ, RZ, R93 ;  /* 0x000000ffff697224 */ /* 0x000fe400078e005d */
[----:B------:R-:W-:Y:S01]  /*5770*/  IMAD.MOV.U32 R37, RZ, RZ, R100 ;  /* 0x000000ffff257224 */ /* 0x000fe200078e0064 */
[----:B------:R-:W-:Y:S01]  /*5780*/  HMMA.16816.F32.BF16 R112, R4, R54, R84 ;  /* 0x000000360470723c */ /* 0x000fe20000041854 */
[----:B------:R-:W-:-:S02]  /*5790*/  IMAD.MOV.U32 R36, RZ, RZ, R101 ;  /* 0x000000ffff247224 */ /* 0x000fc400078e0065 */
[----:B------:R-:W-:Y:S02]  /*57a0*/  IMAD.MOV.U32 R234, RZ, RZ, R95 ;  /* 0x000000ffffea7224 */ /* 0x000fe400078e005f */
[----:B------:R-:W-:Y:S02]  /*57b0*/  IMAD.MOV.U32 R231, RZ, RZ, R90 ;  /* 0x000000ffffe77224 */ /* 0x000fe400078e005a */
[----:B------:R-:W-:Y:S01]  /*57c0*/  IMAD.MOV.U32 R230, RZ, RZ, R91 ;  /* 0x000000ffffe67224 */ /* 0x000fe200078e005b */
[C---:B------:R-:W-:Y:S08]  /*57d0*/  HMMA.16816.F32.BF16 R100, R12.reuse, R50, RZ ;  /* 0x000000320c64723c */ /* 0x040ff000000418ff */
[C---:B------:R-:W-:Y:S08]  /*57e0*/  HMMA.16816.F32.BF16 R96, R12.reuse, R34, RZ ;  /* 0x000000220c60723c */ /* 0x040ff000000418ff */
[C---:B------:R-:W-:Y:S08]  /*57f0*/  HMMA.16816.F32.BF16 R92, R12.reuse, R26, RZ ;  /* 0x0000001a0c5c723c */ /* 0x040ff000000418ff */
[C---:B------:R-:W-:Y:S08]  /*5800*/  HMMA.16816.F32.BF16 R88, R12.reuse, R58, RZ ;  /* 0x0000003a0c58723c */ /* 0x040ff000000418ff */
[C---:B------:R-:W-:Y:S08]  /*5810*/  HMMA.16816.F32.BF16 R84, R12.reuse, R78, RZ ;  /* 0x0000004e0c54723c */ /* 0x040ff000000418ff */
[----:B------:R-:W-:Y:S01]  /*5820*/  HMMA.16816.F32.BF16 R12, R12, R106, RZ ;  /* 0x0000006a0c0c723c */ /* 0x000fe200000418ff */
[----:B------:R-:W-:-:S02]  /*5830*/  IMAD.MOV.U32 R73, RZ, RZ, R181 ;  /* 0x000000ffff497224 */ /* 0x000fc400078e00b5 */
[----:B------:R-:W-:-:S05]  /*5840*/  IMAD.MOV.U32 R65, RZ, RZ, R180 ;  /* 0x000000ffff417224 */ /* 0x000fca00078e00b4 */
[C---:B------:R-:W-:Y:S08]  /*5850*/  HMMA.16816.F32.BF16 R100, R4.reuse, R46, R100 ;  /* 0x0000002e0464723c */ /* 0x040ff00000041864 */
[C---:B------:R-:W-:Y:S08]  /*5860*/  HMMA.16816.F32.BF16 R96, R4.reuse, R42, R96 ;  /* 0x0000002a0460723c */ /* 0x040ff00000041860 */
[C---:B------:R-:W-:Y:S08]  /*5870*/  HMMA.16816.F32.BF16 R92, R4.reuse, R70, R92 ;  /* 0x00000046045c723c */ /* 0x040ff0000004185c */
[C---:B------:R-:W-:Y:S08]  /*5880*/  HMMA.16816.F32.BF16 R180, R4.reuse, R38, R88 ;  /* 0x0000002604b4723c */ /* 0x040ff00000041858 */
[C---:B------:R-:W-:Y:S08]  /*5890*/  HMMA.16816.F32.BF16 R120, R4.reuse, R74, R84 ;  /* 0x0000004a0478723c */ /* 0x040ff00000041854 */
[----:B------:R-:W-:Y:S08]  /*58a0*/  HMMA.16816.F32.BF16 R124, R4, R66, R12 ;  /* 0x00000042047c723c */ /* 0x000ff0000004180c */
[C---:B------:R-:W-:Y:S08]  /*58b0*/  HMMA.16816.F32.BF16 R48, R16.reuse, R50, RZ ;  /* 0x000000321030723c */ /* 0x040ff000000418ff */
[----:B------:R-:W-:Y:S11]  /*58c0*/  HMMA.16816.F32.BF16 R4, R16, R58, RZ ;  /* 0x0000003a1004723c */ /* 0x000ff600000418ff */
[----:B------:R-:W-:Y:S05]  /*58d0*/  @!UPT UIADD3 URZ, URZ, URZ, URZ ;  /* 0x0000003f3f3ff290 */ /* 0x000fea000fffe03f */
[C---:B------:R-:W-:Y:S08]  /*58e0*/  HMMA.16816.F32.BF16 R88, R8.reuse, R46, R48 ;  /* 0x0000002e0858723c */ /* 0x040ff00000041830 */
[----:B------:R-:W-:Y:S08]  /*58f0*/  HMMA.16816.F32.BF16 R48, R8, R38, R4 ;  /* 0x000000260830723c */ /* 0x000ff00000041804 */
[----:B------:R-:W-:Y:S11]  /*5900*/  HMMA.16816.F32.BF16 R4, R16, R62, RZ ;  /* 0x0000003e1004723c */ /* 0x000ff600000418ff */
[----:B------:R-:W-:Y:S11]  /*5910*/  @!UPT UIADD3 URZ, URZ, URZ, URZ ;  /* 0x0000003f3f3ff290 */ /* 0x000ff6000fffe03f */
[----:B------:R-:W-:Y:S02]  /*5920*/  @!UPT UIADD3 URZ, URZ, URZ, URZ ;  /* 0x0000003f3f3ff290 */ /* 0x000fe4000fffe03f */
[----:B------:R-:W-:Y:S08]  /*5930*/  HMMA.16816.F32.BF16 R44, R8, R30, R4 ;  /* 0x0000001e082c723c */ /* 0x000ff00000041804 */
[----:B------:R-:W-:Y:S01]  /*5940*/  HMMA.16816.F32.BF16 R4, R16, R82, RZ ;  /* 0x000000521004723c */ /* 0x000fe200000418ff */
[----:B------:R-:W-:Y:S02]  /*5950*/  IMAD.MOV.U32 R72, RZ, RZ, R25 ;  /* 0x000000ffff487224 */ /* 0x000fe400078e0019 */
[----:B------:R-:W-:-:S05]  /*5960*/  IMAD.MOV.U32 R15, RZ, RZ, R24 ;  /* 0x000000ffff0f7224 */ /* 0x000fca00078e0018 */
[C---:B------:R-:W-:Y:S08]  /*5970*/  HMMA.16816.F32.BF16 R32, R16.reuse, R34, RZ ;  /* 0x000000221020723c */ /* 0x040ff000000418ff */
[----:B------:R-:W-:Y:S08]  /*5980*/  HMMA.16816.F32.BF16 R24, R16, R26, RZ ;  /* 0x0000001a1018723c */ /* 0x000ff000000418ff */
[----:B------:R-:W-:Y:S08]  /*5990*/  HMMA.16816.F32.BF16 R52, R8, R54, R4 ;  /* 0x000000360834723c */ /* 0x000ff00000041804 */
[C---:B------:R-:W-:Y:S08]  /*59a0*/  HMMA.16816.F32.BF16 R4, R16.reuse, R78, RZ ;  /* 0x0000004e1004723c */ /* 0x040ff000000418ff */
[----:B------:R-:W-:Y:S01]  /*59b0*/  HMMA.16816.F32.BF16 R16, R16, R106, RZ ;  /* 0x0000006a1010723c */ /* 0x000fe200000418ff */
[----:B------:R-:W-:-:S07]  /*59c0*/  IMAD.MOV.U32 R79, RZ, RZ, R64 ;  /* 0x000000ffff4f7224 */ /* 0x000fce00078e0040 */
[----:B------:R-:W-:Y:S01]  /*59d0*/  HMMA.16816.F32.BF16 R84, R8, R42, R32 ;  /* 0x0000002a0854723c */ /* 0x000fe20000041820 */
[----:B------:R-:W-:-:S06]  /*59e0*/  IMAD.MOV.U32 R106, RZ, RZ, R65 ;  /* 0x000000ffff6a7224 */ /* 0x000fcc00078e0041 */
[----:B------:R-:W-:Y:S02]  /*59f0*/  IMAD.MOV.U32 R43, RZ, RZ, R72 ;  /* 0x000000ffff2b7224 */ /* 0x000fe400078e0048 */
[----:B------:R-:W-:Y:S02]  /*5a00*/  IMAD.MOV.U32 R42, RZ, RZ, R73 ;  /* 0x000000ffff2a7224 */ /* 0x000fe400078e0049 */
[C---:B------:R-:W-:Y:S07]  /*5a10*/  HMMA.16816.F32.BF16 R72, R8.reuse, R74, R4 ;  /* 0x0000004a0848723c */ /* 0x040fee0000041804 */
[----:B------:R-:W-:Y:S01]  /*5a20*/  FFMA.FTZ R4, R164, c[0x0][0x2d0], -R20 ;  /* 0x0000b400a4047a23 */ /* 0x000fe20000010814 */
[----:B------:R-:W-:Y:S01]  /*5a30*/  HMMA.16816.F32.BF16 R68, R8, R70, R24 ;  /* 0x000000460844723c */ /* 0x000fe20000041818 */
[----:B------:R-:W-:-:S07]  /*5a40*/  IMAD.MOV.U32 R5, RZ, RZ, R207 ;  /* 0x000000ffff057224 */ /* 0x000fce00078e00cf */
[----:B------:R-:W-:Y:S07]  /*5a50*/  HMMA.16816.F32.BF16 R64, R8, R66, R16 ;  /* 0x000000420840723c */ /* 0x000fee0000041810 */
[----:B------:R-:W-:Y:S02]  /*5a60*/  IMAD.MOV.U32 R11, RZ, RZ, R77 ;  /* 0x000000ffff0b7224 */ /* 0x000fe400078e004d */
[----:B------:R-:W-:Y:S02]  /*5a70*/  IMAD.MOV.U32 R77, RZ, RZ, R205 ;  /* 0x000000ffff4d7224 */ /* 0x000fe400078e00cd */
[----:B------:R1:W-:Y:S01]  /*5a80*/  MUFU.EX2 R205, R4 ;  /* 0x0000000400cd7308 */ /* 0x0003e20000000800 */
[----:B-----5:R-:W-:-:S02]  /*5a90*/  IMAD.MOV.U32 R6, RZ, RZ, R208 ;  /* 0x000000ffff067224 */ /* 0x020fc400078e00d0 */
[----:B------:R-:W-:Y:S02]  /*5aa0*/  IMAD.MOV.U32 R7, RZ, RZ, R209 ;  /* 0x000000ffff077224 */ /* 0x000fe400078e00d1 */
[----:B-1----:R-:W-:-:S04]  /*5ab0*/  FFMA.FTZ R4, R165, c[0x0][0x2d0], -R20 ;  /* 0x0000b400a5047a23 */ /* 0x002fc80000010814 */
[----:B------:R1:W-:Y:S02]  /*5ac0*/  MUFU.EX2 R207, R4 ;  /* 0x0000000400cf7308 */ /* 0x0003e40000000800 */
[----:B-1----:R-:W-:-:S06]  /*5ad0*/  FFMA.FTZ R4, R166, c[0x0][0x2d0], -R20 ;  /* 0x0000b400a6047a23 */ /* 0x002fcc0000010814 */
[----:B------:R1:W-:Y:S02]  /*5ae0*/  MUFU.EX2 R208, R4 ;  /* 0x0000000400d07308 */ /* 0x0003e40000000800 */
[----:B-1----:R-:W-:-:S06]  /*5af0*/  FFMA.FTZ R4, R167, c[0x0][0x2d0], -R20 ;  /* 0x0000b400a7047a23 */ /* 0x002fcc0000010814 */
[----:B------:R1:W-:Y:S01]  /*5b00*/  MUFU.EX2 R209, R4 ;  /* 0x0000000400d17308 */ /* 0x0003e20000000800 */
[----:B------:R-:W-:Y:S02]  /*5b10*/  IMAD.MOV.U32 R78, RZ, RZ, R76 ;  /* 0x000000ffff4e7224 */ /* 0x000fe400078e004c */
[----:B------:R-:W-:Y:S02]  /*5b20*/  IMAD.MOV.U32 R76, RZ, RZ, R204 ;  /* 0x000000ffff4c7224 */ /* 0x000fe400078e00cc */
[----:B-1----:R-:W-:-:S04]  /*5b30*/  FFMA.FTZ R4, R159, c[0x0][0x2d0], -R3 ;  /* 0x0000b4009f047a23 */ /* 0x002fc80000010803 */
[----:B------:R1:W-:Y:S01]  /*5b40*/  MUFU.EX2 R62, R4 ;  /* 0x00000004003e7308 */ /* 0x0003e20000000800 */
[----:B------:R-:W-:Y:S02]  /*5b50*/  IMAD.MOV.U32 R10, RZ, RZ, R206 ;  /* 0x000000ffff0a7224 */ /* 0x000fe400078e00ce */
[----:B-1----:R-:W-:-:S05]  /*5b60*/  FFMA.FTZ R4, R158, c[0x0][0x2d0], -R3 ;  /* 0x0000b4009e047a23 */ /* 0x002fca0000010803 */
[----:B------:R1:W-:Y:S02]  /*5b70*/  MUFU.EX2 R63, R4 ;  /* 0x00000004003f7308 */ /* 0x0003e40000000800 */
[----:B-1----:R-:W-:-:S06]  /*5b80*/  FFMA.FTZ R4, R157, c[0x0][0x2d0], -R3 ;  /* 0x0000b4009d047a23 */ /* 0x002fcc0000010803 */
[----:B------:R1:W-:Y:S02]  /*5b90*/  MUFU.EX2 R204, R4 ;  /* 0x0000000400cc7308 */ /* 0x0003e40000000800 */
[----:B-1----:R-:W-:-:S06]  /*5ba0*/  FFMA.FTZ R4, R156, c[0x0][0x2d0], -R3 ;  /* 0x0000b4009c047a23 */ /* 0x002fcc0000010803 */
[----:B------:R1:W-:Y:S01]  /*5bb0*/  MUFU.EX2 R206, R4 ;  /* 0x0000000400ce7308 */ /* 0x0003e20000000800 */
[----:B------:R-:W-:Y:S02]  /*5bc0*/  IMAD.MOV.U32 R107, RZ, RZ, R15 ;  /* 0x000000ffff6b7224 */ /* 0x000fe400078e000f */
[----:B------:R-:W2:Y:S01]  /*5bd0*/  LDSM.16.MT88.4 R12, [R225+0x1000] ;  /* 0x00100000e10c783b */ /* 0x000ea20000004200 */
[----:B-1----:R-:W-:-:S04]  /*5be0*/  FFMA.FTZ R4, R145, c[0x0][0x2d0], -R2 ;  /* 0x0000b40091047a23 */ /* 0x002fc80000010802 */
[----:B------:R1:W-:Y:S01]  /*5bf0*/  MUFU.EX2 R58, R4 ;  /* 0x00000004003a7308 */ /* 0x0003e20000000800 */
[----:B------:R-:W-:Y:S02]  /*5c00*/  IMAD.MOV.U32 R82, RZ, RZ, R60 ;  /* 0x000000ffff527224 */ /* 0x000fe400078e003c */
[----:B------:R-:W-:Y:S02]  /*5c10*/  IMAD.MOV.U32 R83, RZ, RZ, R61 ;  /* 0x000000ffff537224 */ /* 0x000fe400078e003d */
[----:B-1----:R-:W-:-:S04]  /*5c20*/  FFMA.FTZ R4, R148, c[0x0][0x2d0], -R2 ;  /* 0x0000b40094047a23 */ /* 0x002fc80000010802 */
[----:B------:R1:W3:Y:S01]  /*5c30*/  MUFU.EX2 R59, R4 ;  /* 0x00000004003b7308 */ /* 0x0002e20000000800 */
[----:B------:R-:W-:Y:S01]  /*5c40*/  IMAD.MOV.U32 R8, RZ, RZ, R29 ;  /* 0x000000ffff087224 */ /* 0x000fe200078e001d */
[----:B------:R-:W-:Y:S01]  /*5c50*/  MOV R9, R23 ;  /* 0x0000001700097202 */ /* 0x000fe20000000f00 */
[----:B------:R-:W-:Y:S02]  /*5c60*/  FFMA.FTZ R29, R163, c[0x0][0x2d0], -R3 ;  /* 0x0000b400a31d7a23 */ /* 0x000fe40000010803 */
[----:B-1----:R-:W-:-:S04]  /*5c70*/  FFMA.FTZ R4, R147, c[0x0][0x2d0], -R2 ;  /* 0x0000b40093047a23 */ /* 0x002fc80000010802 */
[----:B------:R1:W-:Y:S01]  /*5c80*/  MUFU.EX2 R60, R4 ;  /* 0x00000004003c7308 */ /* 0x0003e20000000800 */
[----:B------:R-:W-:Y:S02]  /*5c90*/  IMAD.MOV.U32 R38, RZ, RZ, R28 ;  /* 0x000000ffff267224 */ /* 0x000fe400078e001c */
[----:B------:R-:W-:Y:S02]  /*5ca0*/  IMAD.MOV.U32 R163, RZ, RZ, R22 ;  /* 0x000000ffffa37224 */ /* 0x000fe400078e0016 */
[--C-:B------:R-:W-:Y:S02]  /*5cb0*/  FFMA.FTZ R28, R162, c[0x0][0x2d0], -R3.reuse ;  /* 0x0000b400a21c7a23 */ /* 0x100fe40000010803 */
[----:B------:R-:W-:Y:S02]  /*5cc0*/  FFMA.FTZ R27, R161, c[0x0][0x2d0], -R3 ;  /* 0x0000b400a11b7a23 */ /* 0x000fe40000010803 */
[----:B-1----:R-:W-:-:S04]  /*5cd0*/  FFMA.FTZ R4, R146, c[0x0][0x2d0], -R2 ;  /* 0x0000b40092047a23 */ /* 0x002fc80000010802 */
[----:B------:R1:W-:Y:S01]  /*5ce0*/  MUFU.EX2 R61, R4 ;  /* 0x00000004003d7308 */ /* 0x0003e20000000800 */
[----:B------:R-:W-:Y:S02]  /*5cf0*/  FFMA.FTZ R26, R160, c[0x0][0x2d0], -R3 ;  /* 0x0000b400a01a7a23 */ /* 0x000fe40000010803 */
[--C-:B------:R-:W-:Y:S02]  /*5d00*/  FFMA.FTZ R25, R154, c[0x0][0x2d0], -R2.reuse ;  /* 0x0000b4009a197a23 */ /* 0x100fe40000010802 */
[--C-:B------:R-:W-:Y:S02]  /*5d10*/  FFMA.FTZ R24, R153, c[0x0][0x2d0], -R2.reuse ;  /* 0x0000b40099187a23 */ /* 0x100fe40000010802 */
[--C-:B------:R-:W-:Y:S02]  /*5d20*/  FFMA.FTZ R23, R152, c[0x0][0x2d0], -R2.reuse ;  /* 0x0000b40098177a23 */ /* 0x100fe40000010802 */
[----:B------:R-:W-:Y:S02]  /*5d30*/  FFMA.FTZ R22, R151, c[0x0][0x2d0], -R2 ;  /* 0x0000b40097167a23 */ /* 0x000fe40000010802 */
[----:B------:R-:W-:-:S02]  /*5d40*/  FFMA.FTZ R3, R143, c[0x0][0x2d0], -R0 ;  /* 0x0000b4008f037a23 */ /* 0x000fc40000010800 */
[--C-:B-1----:R-:W-:Y:S02]  /*5d50*/  FFMA.FTZ R4, R138, c[0x0][0x2d0], -R0.reuse ;  /* 0x0000b4008a047a23 */ /* 0x102fe40000010800 */
[----:B------:R-:W-:Y:S02]  /*5d60*/  FFMA.FTZ R2, R144, c[0x0][0x2d0], -R0 ;  /* 0x0000b40090027a23 */ /* 0x000fe40000010800 */
[----:B------:R1:W-:Y:S01]  /*5d70*/  MUFU.EX2 R39, R4 ;  /* 0x0000000400277308 */ /* 0x0003e20000000800 */
[--C-:B------:R-:W-:Y:S02]  /*5d80*/  FFMA.FTZ R34, R168, c[0x0][0x2d0], -R20.reuse ;  /* 0x0000b400a8227a23 */ /* 0x100fe40000010814 */
[--C-:B------:R-:W-:Y:S02]  /*5d90*/  FFMA.FTZ R33, R170, c[0x0][0x2d0], -R20.reuse ;  /* 0x0000b400aa217a23 */ /* 0x100fe40000010814 */
[--C-:B------:R-:W-:Y:S02]  /*5da0*/  FFMA.FTZ R32, R169, c[0x0][0x2d0], -R20.reuse ;  /* 0x0000b400a9207a23 */ /* 0x100fe40000010814 */
[----:B------:R-:W-:-:S02]  /*5db0*/  FFMA.FTZ R31, R155, c[0x0][0x2d0], -R20 ;  /* 0x0000b4009b1f7a23 */ /* 0x000fc40000010814 */
[----:B------:R-:W-:Y:S02]  /*5dc0*/  FADD.FTZ R20, R132, R131 ;  /* 0x0000008384147221 */ /* 0x000fe40000010000 */
[----:B------:R-:W-:Y:S02]  /*5dd0*/  IMAD.MOV.U32 R18, RZ, RZ, R57 ;  /* 0x000000ffff127224 */ /* 0x000fe400078e0039 */
[----:B------:R-:W-:Y:S02]  /*5de0*/  IMAD.MOV.U32 R19, RZ, RZ, R56 ;  /* 0x000000ffff137224 */ /* 0x000fe400078e0038 */
[----:B-1----:R-:W-:Y:S01]  /*5df0*/  FFMA.FTZ R4, R141, c[0x0][0x2d0], -R0 ;  /* 0x0000b4008d047a23 */ /* 0x002fe20000010800 */
[----:B------:R-:W-:Y:S01]  /*5e00*/  MUFU.EX2 R57, R3 ;  /* 0x0000000300397308 */ /* 0x000fe20000000800 */
[----:B------:R-:W-:-:S07]  /*5e10*/  IMAD.MOV.U32 R132, RZ, RZ, R38 ;  /* 0x000000ffff847224 */ /* 0x000fce00078e0026 */
[----:B------:R3:W1:Y:S08]  /*5e20*/  MUFU.EX2 R56, R4 ;  /* 0x0000000400387308 */ /* 0x0006700000000800 */
[----:B------:R-:W4:Y:S01]  /*5e30*/  MUFU.EX2 R38, R2 ;  /* 0x0000000200267308 */ /* 0x000f220000000800 */
[----:B------:R-:W-:Y:S02]  /*5e40*/  IMAD.MOV.U32 R17, RZ, RZ, R36 ;  /* 0x000000ffff117224 */ /* 0x000fe400078e0024 */
[----:B------:R-:W-:-:S02]  /*5e50*/  FFMA.FTZ R36, R139, c[0x0][0x2d0], -R0 ;  /* 0x0000b4008b247a23 */ /* 0x000fc40000010800 */
[----:B------:R-:W-:Y:S02]  /*5e60*/  IMAD.MOV.U32 R16, RZ, RZ, R37 ;  /* 0x000000ffff107224 */ /* 0x000fe400078e0025 */
[----:B------:R-:W-:Y:S01]  /*5e70*/  IMAD.MOV.U32 R131, RZ, RZ, R5 ;  /* 0x000000ffff837224 */ /* 0x000fe200078e0005 */
[----:B---3--:R-:W-:Y:S01]  /*5e80*/  F2FP.BF16.PACK_AB R4, R59, R58 ;  /* 0x0000003a3b04723e */ /* 0x008fe200000010ff */
[----:B------:R-:W-:Y:S01]  /*5e90*/  IMAD.MOV.U32 R139, RZ, RZ, R6 ;  /* 0x000000ffff8b7224 */ /* 0x000fe200078e0006 */
[----:B-1----:R-:W-:Y:S01]  /*5ea0*/  F2FP.BF16.PACK_AB R5, R56, R39 ;  /* 0x000000273805723e */ /* 0x002fe200000010ff */
[----:B------:R-:W-:Y:S01]  /*5eb0*/  IMAD.MOV.U32 R138, RZ, RZ, R7 ;  /* 0x000000ffff8a7224 */ /* 0x000fe200078e0007 */
[----:B------:R-:W-:Y:S01]  /*5ec0*/  F2FP.BF16.PACK_AB R6, R61, R60 ;  /* 0x0000003c3d06723e */ /* 0x000fe200000010ff */
[----:B------:R-:W-:Y:S02]  /*5ed0*/  FFMA.FTZ R37, R133, c[0x0][0x2d0], -R0 ;  /* 0x0000b40085257a23 */ /* 0x000fe40000010800 */
[----:B------:R-:W-:Y:S01]  /*5ee0*/  IMAD.MOV.U32 R133, RZ, RZ, R8 ;  /* 0x000000ffff857224 */ /* 0x000fe200078e0008 */
[----:B----4-:R-:W-:Y:S01]  /*5ef0*/  F2FP.BF16.PACK_AB R7, R38, R57 ;  /* 0x000000392607723e */ /* 0x010fe200000010ff */
[----:B------:R-:W-:Y:S01]  /*5f00*/  IMAD.MOV.U32 R2, RZ, RZ, R9 ;  /* 0x000000ffff027224 */ /* 0x000fe200078e0009 */
[----:B------:R-:W-:Y:S01]  /*5f10*/  F2FP.BF16.PACK_AB R8, R207, R205 ;  /* 0x000000cdcf08723e */ /* 0x000fe200000010ff */
[----:B------:R-:W-:Y:S01]  /*5f20*/  IMAD.MOV.U32 R161, RZ, RZ, R10 ;  /* 0x000000ffffa17224 */ /* 0x000fe200078e000a */
[----:B------:R-:W-:Y:S01]  /*5f30*/  F2FP.BF16.PACK_AB R9, R63, R62 ;  /* 0x0000003e3f09723e */ /* 0x000fe200000010ff */
[----:B------:R-:W-:Y:S01]  /*5f40*/  IMAD.MOV.U32 R162, RZ, RZ, R11 ;  /* 0x000000ffffa27224 */ /* 0x000fe200078e000b */
[----:B------:R-:W-:-:S02]  /*5f50*/  F2FP.BF16.PACK_AB R10, R209, R208 ;  /* 0x000000d0d10a723e */ /* 0x000fc400000010ff */
[----:B------:R-:W-:Y:S01]  /*5f60*/  F2FP.BF16.PACK_AB R11, R206, R204 ;  /* 0x000000ccce0b723e */ /* 0x000fe200000010ff */
[--C-:B------:R-:W-:Y:S01]  /*5f70*/  FFMA.FTZ R30, R142, c[0x0][0x2d0], -R0.reuse ;  /* 0x0000b4008e1e7a23 */ /* 0x100fe20000010800 */
[-C--:B--2---:R-:W-:Y:S01]  /*5f80*/  HMMA.16816.F32.BF16 R144, R4, R12.reuse, R176 ;  /* 0x0000000c0490723c */ /* 0x084fe200000418b0 */
[----:B------:R-:W-:Y:S02]  /*5f90*/  FFMA.FTZ R35, R140, c[0x0][0x2d0], -R0 ;  /* 0x0000b4008c237a23 */ /* 0x000fe40000010800 */
[----:B------:R-:W-:Y:S02]  /*5fa0*/  FADD.FTZ R0, R130, R129 ;  /* 0x0000008182007221 */ /* 0x000fe40000010000 */
[----:B------:R-:W-:Y:S02]  /*5fb0*/  FADD.FTZ R21, R128, R21 ;  /* 0x0000001580157221 */ /* 0x000fe40000010000 */
[----:B------:R-:W-:Y:S01]  /*5fc0*/  FADD.FTZ R3, R150, R149 ;  /* 0x0000009596037221 */ /* 0x000fe20000010000 */
[----:B------:R-:W-:Y:S01]  /*5fd0*/  HMMA.16816.F32.BF16 R140, R8, R12, R172 ;  /* 0x0000000c088c723c */ /* 0x000fe200000418ac */
[----:B------:R-:W-:-:S02]  /*5fe0*/  IMAD.MOV.U32 R160, RZ, RZ, R42 ;  /* 0x000000ffffa07224 */ /* 0x000fc400078e002a */
[----:B------:R-:W-:Y:S02]  /*5ff0*/  IMAD.MOV.U32 R130, RZ, RZ, R43 ;  /* 0x000000ffff827224 */ /* 0x000fe400078e002b */
[----:B------:R-:W-:Y:S02]  /*6000*/  IMAD.MOV.U32 R128, RZ, RZ, R41 ;  /* 0x000000ffff807224 */ /* 0x000fe400078e0029 */
[----:B------:R-:W-:Y:S01]  /*6010*/  IMAD.MOV.U32 R179, RZ, RZ, R40 ;  /* 0x000000ffffb37224 */ /* 0x000fe200078e0028 */
[-C--:B------:R-:W-:Y:S08]  /*6020*/  HMMA.16816.F32.BF16 R148, R4, R14.reuse, R100 ;  /* 0x0000000e0494723c */ /* 0x080ff00000041864 */
[C---:B------:R-:W-:Y:S01]  /*6030*/  HMMA.16816.F32.BF16 R40, R8.reuse, R14, R88 ;  /* 0x0000000e0828723c */ /* 0x040fe20000041858 */
[----:B------:R-:W1:Y:S07]  /*6040*/  LDSM.16.MT88.4 R12, [R226+0x1000] ;  /* 0x00100000e20c783b */ /* 0x000e6e0000004200 */
[-C--:B-1----:R-:W-:Y:S08]  /*6050*/  HMMA.16816.F32.BF16 R172, R8, R12.reuse, R200 ;  /* 0x0000000c08ac723c */ /* 0x082ff000000418c8 */
[C---:B------:R-:W-:Y:S08]  /*6060*/  HMMA.16816.F32.BF16 R152, R4.reuse, R12, R188 ;  /* 0x0000000c0498723c */ /* 0x040ff000000418bc */
[-C--:B------:R-:W-:Y:S08]  /*6070*/  HMMA.16816.F32.BF16 R156, R4, R14.reuse, R96 ;  /* 0x0000000e049c723c */ /* 0x080ff00000041860 */
[----:B------:R-:W-:Y:S01]  /*6080*/  HMMA.16816.F32.BF16 R84, R8, R14, R84 ;  /* 0x0000000e0854723c */ /* 0x000fe20000041854 */
[----:B------:R-:W1:Y:S01]  /*6090*/  LDSM.16.MT88.4 R12, [R229+0x1000] ;  /* 0x00100000e50c783b */ /* 0x000e620000004200 */
[----:B------:R-:W-:-:S06]  /*60a0*/  IMAD.MOV.U32 R129, RZ, RZ, R171 ;  /* 0x000000ffff817224 */ /* 0x000fcc00078e00ab */
        /* <DEDUP_REMOVED lines=11> */
[----:B------:R-:W-:-:S02]  /*6160*/  IMAD.MOV.U32 R212, RZ, RZ, R161 ;  /* 0x000000ffffd47224 */ /* 0x000fc400078e00a1 */
[----:B------:R-:W-:Y:S02]  /*6170*/  IMAD.MOV.U32 R213, RZ, RZ, R162 ;  /* 0x000000ffffd57224 */ /* 0x000fe400078e00a2 */
[----:B------:R-:W-:Y:S02]  /*6180*/  IMAD.MOV.U32 R214, RZ, RZ, R78 ;  /* 0x000000ffffd67224 */ /* 0x000fe400078e004e */
[----:B------:R-:W-:Y:S02]  /*6190*/  IMAD.MOV.U32 R215, RZ, RZ, R79 ;  /* 0x000000ffffd77224 */ /* 0x000fe400078e004f */
[----:B------:R-:W-:Y:S02]  /*61a0*/  IMAD.MOV.U32 R162, RZ, RZ, R76 ;  /* 0x000000ffffa27224 */ /* 0x000fe400078e004c */
[----:B------:R-:W-:Y:S01]  /*61b0*/  IMAD.MOV.U32 R161, RZ, RZ, R77 ;  /* 0x000000ffffa17224 */ /* 0x000fe200078e004d */
        /* <DEDUP_REMOVED lines=10> */
[----:B------:R-:W-:Y:S02]  /*6260*/  IMAD.MOV.U32 R98, RZ, RZ, R221 ;  /* 0x000000ffff627224 */ /* 0x000fe400078e00dd */
[----:B------:R-:W-:-:S02]  /*6270*/  IMAD.MOV.U32 R97, RZ, RZ, R222 ;  /* 0x000000ffff617224 */ /* 0x000fc400078e00de */
[----:B------:R-:W-:Y:S02]  /*6280*/  IMAD.MOV.U32 R96, RZ, RZ, R223 ;  /* 0x000000ffff607224 */ /* 0x000fe400078e00df */
[----:B------:R-:W-:Y:S02]  /*6290*/  IMAD.MOV.U32 R83, RZ, RZ, R92 ;  /* 0x000000ffff537224 */ /* 0x000fe400078e005c */
[----:B------:R-:W-:Y:S02]  /*62a0*/  IMAD.MOV.U32 R82, RZ, RZ, R93 ;  /* 0x000000ffff527224 */ /* 0x000fe400078e005d */
[----:B------:R-:W-:Y:S02]  /*62b0*/  IMAD.MOV.U32 R81, RZ, RZ, R94 ;  /* 0x000000ffff517224 */ /* 0x000fe400078e005e */
[----:B------:R-:W-:Y:S01]  /*62c0*/  IMAD.MOV.U32 R80, RZ, RZ, R95 ;  /* 0x000000ffff507224 */ /* 0x000fe200078e005f */
[-C--:B-1----:R-:W-:Y:S08]  /*62d0*/  HMMA.16816.F32.BF16 R220, R8, R12.reuse, R88 ;  /* 0x0000000c08dc723c */ /* 0x082ff00000041858 */
[C---:B------:R-:W-:Y:S01]  /*62e0*/  HMMA.16816.F32.BF16 R88, R4.reuse, R12, R16 ;  /* 0x0000000c0458723c */ /* 0x040fe20000041810 */
[----:B------:R-:W1:Y:S07]  /*62f0*/  LDSM.16.MT88.4 R16, [R229+0x3000] ;  /* 0x00300000e510783b */ /* 0x000e6e0000004200 */
[-C--:B------:R-:W-:Y:S08]  /*6300*/  HMMA.16816.F32.BF16 R92, R4, R14.reuse, R112 ;  /* 0x0000000e045c723c */ /* 0x080ff00000041870 */
[----:B------:R-:W-:Y:S01]  /*6310*/  HMMA.16816.F32.BF16 R116, R8, R14, R52 ;  /* 0x0000000e0874723c */ /* 0x000fe20000041834 */
[----:B------:R-:W2:Y:S01]  /*6320*/  LDSM.16.MT88.4 R12, [R228+0x3000] ;  /* 0x00300000e40c783b */ /* 0x000ea20000004200 */
[----:B------:R-:W-:-:S02]  /*6330*/  IMAD.MOV.U32 R163, RZ, RZ, R106 ;  /* 0x000000ffffa37224 */ /* 0x000fc400078e006a */
[----:B------:R-:W-:Y:S02]  /*6340*/  IMAD.MOV.U32 R106, RZ, RZ, R107 ;  /* 0x000000ffff6a7224 */ /* 0x000fe400078e006b */
[----:B------:R-:W-:Y:S02]  /*6350*/  FADD.FTZ R3, R245, R3 ;  /* 0x00000003f5037221 */ /* 0x000fe40000010000 */
[----:B------:R-:W-:Y:S01]  /*6360*/  FADD.FTZ R0, R186, R0 ;  /* 0x00000000ba007221 */ /* 0x000fe20000010000 */
[----:B------:R-:W-:Y:S01]  /*6370*/  MOV R201, R232 ;  /* 0x000000e800c97202 */ /* 0x000fe20000000f00 */
[----:B------:R-:W-:Y:S01]  /*6380*/  IMAD.MOV.U32 R107, RZ, RZ, R234 ;  /* 0x000000ffff6b7224 */ /* 0x000fe200078e00ea */
[----:B------:R-:W-:Y:S01]  /*6390*/  MUFU.EX2 R32, R32 ;  /* 0x0000002000207308 */ /* 0x000fe20000000800 */
[----:B------:R-:W-:Y:S01]  /*63a0*/  FADD.FTZ R2, R194, R20 ;  /* 0x00000014c2027221 */ /* 0x000fe20000010000 */
[----:B------:R-:W-:Y:S01]  /*63b0*/  LDSM.16.MT88.4 R112, [R229+0x3800] ;  /* 0x00380000e570783b */ /* 0x000fe20000004200 */
[----:B------:R-:W-:-:S02]  /*63c0*/  IMAD.MOV.U32 R101, RZ, RZ, R128 ;  /* 0x000000ffff657224 */ /* 0x000fc400078e0080 */
[----:B------:R-:W-:Y:S01]  /*63d0*/  IMAD.MOV.U32 R102, RZ, RZ, R130 ;  /* 0x000000ffff667224 */ /* 0x000fe200078e0082 */
[----:B------:R3:W5:Y:S01]  /*63e0*/  LDL.LU R234, [R1+0x88] ;  /* 0x0000880001ea7983 */ /* 0x0007620000300800 */
[C---:B-1----:R-:W-:Y:S08]  /*63f0*/  HMMA.16816.F32.BF16 R108, R4.reuse, R18, R120 ;  /* 0x00000012046c723c */ /* 0x042ff00000041878 */
[C---:B------:R-:W-:Y:S08]  /*6400*/  HMMA.16816.F32.BF16 R104, R4.reuse, R16, R104 ;  /* 0x000000100468723c */ /* 0x040ff00000041868 */
[C---:B--2---:R-:W-:Y:S08]  /*6410*/  HMMA.16816.F32.BF16 R120, R4.reuse, R12, R212 ;  /* 0x0000000c0478723c */ /* 0x044ff000000418d4 */
[----:B------:R-:W-:Y:S07]  /*6420*/  HMMA.16816.F32.BF16 R44, R4, R14, R124 ;  /* 0x0000000e042c723c */ /* 0x000fee000004187c */
[----:B------:R-:W-:-:S02]  /*6430*/  FADD.FTZ R7, R184, R21 ;  /* 0x00000015b8077221 */ /* 0x000fc40000010000 */
[----:B------:R-:W-:Y:S02]  /*6440*/  FADD.FTZ R6, R210, R3 ;  /* 0x00000003d2067221 */ /* 0x000fe40000010000 */
[----:B------:R-:W-:Y:S02]  /*6450*/  FADD.FTZ R5, R195, R2 ;  /* 0x00000002c3057221 */ /* 0x000fe40000010000 */
[----:B------:R-:W-:Y:S02]  /*6460*/  FADD.FTZ R4, R187, R0 ;  /* 0x00000000bb047221 */ /* 0x000fe40000010000 */
[----:B------:R-:W-:Y:S02]  /*6470*/  FADD.FTZ R3, R185, R7 ;  /* 0x00000007b9037221 */ /* 0x000fe40000010000 */
[----:B------:R-:W-:Y:S01]  /*6480*/  FADD.FTZ R0, R198, R5 ;  /* 0x00000005c6007221 */ /* 0x000fe20000010000 */
[----:B------:R-:W-:Y:S01]  /*6490*/  HMMA.16816.F32.BF16 R52, R8, R18, R72 ;  /* 0x000000120834723c */ /* 0x000fe20000041848 */
[----:B------:R-:W-:Y:S01]  /*64a0*/  FADD.FTZ R4, R193, R4 ;  /* 0x00000004c1047221 */ /* 0x000fe20000010000 */
[----:B------:R-:W1:Y:S01]  /*64b0*/  LDSM.16.MT88.4 R184, [R226+0x1800] ;  /* 0x00180000e2b8783b */ /* 0x000e620000004200 */
[----:B------:R-:W-:Y:S01]  /*64c0*/  FADD.FTZ R3, R192, R3 ;  /* 0x00000003c0037221 */ /* 0x000fe20000010000 */
[----:B------:R2:W-:Y:S01]  /*64d0*/  MUFU.EX2 R19, R22 ;  /* 0x0000001600137308 */ /* 0x0005e20000000800 */
[----:B------:R-:W-:Y:S01]  /*64e0*/  FADD.FTZ R21, R197, R4 ;  /* 0x00000004c5157221 */ /* 0x000fe20000010000 */
[----:B------:R-:W-:Y:S01]  /*64f0*/  LDSM.16.MT88.4 R192, [R229+0x1800] ;  /* 0x00180000e5c0783b */ /* 0x000fe20000004200 */
[----:B------:R-:W-:-:S02]  /*6500*/  FADD.FTZ R20, R196, R3 ;  /* 0x00000003c4147221 */ /* 0x000fc40000010000 */
[----:B------:R-:W-:Y:S02]  /*6510*/  IMAD.MOV.U32 R196, RZ, RZ, R99 ;  /* 0x000000ffffc47224 */ /* 0x000fe400078e0063 */
[----:B------:R-:W-:Y:S02]  /*6520*/  IMAD.MOV.U32 R197, RZ, RZ, R98 ;  /* 0x000000ffffc57224 */ /* 0x000fe400078e0062 */
[----:B------:R-:W-:Y:S02]  /*6530*/  IMAD.MOV.U32 R198, RZ, RZ, R97 ;  /* 0x000000ffffc67224 */ /* 0x000fe400078e0061 */
[----:B------:R-:W-:Y:S02]  /*6540*/  FADD.FTZ R2, R211, R6 ;  /* 0x00000006d3027221 */ /* 0x000fe40000010000 */
[----:B------:R-:W-:Y:S01]  /*6550*/  LDSM.16.MT88.4 R4, [R228+0x3800] ;  /* 0x00380000e404783b */ /* 0x000fe20000004200 */
[----:B--2---:R-:W-:Y:S02]  /*6560*/  FADD.FTZ R22, R199, R0 ;  /* 0x00000000c7167221 */ /* 0x004fe40000010000 */
[----:B------:R-:W-:-:S02]  /*6570*/  IMAD.MOV.U32 R199, RZ, RZ, R96 ;  /* 0x000000ffffc77224 */ /* 0x000fc400078e0060 */
[----:B------:R-:W2:Y:S01]  /*6580*/  LDSM.16.MT88.4 R96, [R226+0x3800] ;  /* 0x00380000e260783b */ /* 0x000ea20000004200 */
[----:B------:R-:W-:Y:S02]  /*6590*/  IMAD.MOV.U32 R103, RZ, RZ, R129 ;  /* 0x000000ffff677224 */ /* 0x000fe400078e0081 */
[----:B------:R-:W-:Y:S02]  /*65a0*/  IMAD.MOV.U32 R200, RZ, RZ, R233 ;  /* 0x000000ffffc87224 */ /* 0x000fe400078e00e9 */
[----:B------:R-:W-:Y:S02]  /*65b0*/  IMAD.MOV.U32 R202, RZ, RZ, R231 ;  /* 0x000000ffffca7224 */ /* 0x000fe400078e00e7 */
[----:B------:R-:W-:Y:S01]  /*65c0*/  IMAD.MOV.U32 R203, RZ, RZ, R230 ;  /* 0x000000ffffcb7224 */ /* 0x000fe200078e00e6 */
[C---:B------:R-:W-:Y:S01]  /*65d0*/  HMMA.16816.F32.BF16 R100, R8.reuse, R16, R100 ;  /* 0x000000100864723c */ /* 0x040fe20000041864 */
[----:B------:R4:W-:Y:S08]  /*65e0*/  MUFU.EX2 R16, R34 ;  /* 0x0000002200107308 */ /* 0x0009f00000000800 */
[----:B------:R-:W1:Y:S01]  /*65f0*/  MUFU.EX2 R31, R31 ;  /* 0x0000001f001f7308 */ /* 0x000e620000000800 */
[C---:B------:R-:W-:Y:S07]  /*6600*/  HMMA.16816.F32.BF16 R212, R8.reuse, R12, R200 ;  /* 0x0000000c08d4723c */ /* 0x040fee00000418c8 */
[----:B------:R-:W-:Y:S01]  /*6610*/  MUFU.EX2 R27, R27 ;  /* 0x0000001b001b7308 */ /* 0x000fe20000000800 */
[----:B------:R-:W-:Y:S07]  /*6620*/  HMMA.16816.F32.BF16 R64, R8, R14, R64 ;  /* 0x0000000e0840723c */ /* 0x000fee0000041840 */
[----:B------:R-:W-:Y:S01]  /*6630*/  MUFU.EX2 R26, R26 ;  /* 0x0000001a001a7308 */ /* 0x000fe20000000800 */
[----:B------:R-:W-:Y:S01]  /*6640*/  IMAD.MOV.U32 R132, RZ, RZ, R224 ;  /* 0x000000ffff847224 */ /* 0x000fe200078e00e0 */
[----:B------:R3:W5:Y:S06]  /*6650*/  LDL.LU R233, [R1+0x84] ;  /* 0x0000840001e97983 */ /* 0x00076c0000300800 */
[----:B------:R2:W2:Y:S08]  /*6660*/  MUFU.EX2 R18, R33 ;  /* 0x0000002100127308 */ /* 0x0004b00000000800 */
[----:B------:R3:W-:Y:S01]  /*6670*/  MUFU.EX2 R17, R23 ;  /* 0x0000001700117308 */ /* 0x0007e20000000800 */
[----:B----4-:R-:W-:Y:S01]  /*6680*/  IMAD.MOV.U32 R34, RZ, RZ, R131 ;  /* 0x000000ffff227224 */ /* 0x010fe200078e0083 */
[----:B-1----:R-:W-:Y:S01]  /*6690*/  F2FP.BF16.PACK_AB R130, R31, R32 ;  /* 0x000000201f82723e */ /* 0x002fe200000010ff */
[----:B------:R-:W-:Y:S01]  /*66a0*/  IMAD.MOV.U32 R133, RZ, RZ, R227 ;  /* 0x000000ffff857224 */ /* 0x000fe200078e00e3 */
[----:B------:R-:W-:Y:S04]  /*66b0*/  LDSM.16.MT88.4 R200, [R228+0x1800] ;  /* 0x00180000e4c8783b */ /* 0x000fe80000004200 */
[----:B------:R1:W-:Y:S01]  /*66c0*/  MUFU.EX2 R14, R29 ;  /* 0x0000001d000e7308 */ /* 0x0003e20000000800 */
[----:B--2---:R-:W-:Y:S01]  /*66d0*/  IMAD.MOV.U32 R33, RZ, RZ, R160 ;  /* 0x000000ffff217224 */ /* 0x004fe200078e00a0 */
[----:B------:R2:W5:Y:S06]  /*66e0*/  LDL.LU R232, [R1+0x80] ;  /* 0x0000800001e87983 */ /* 0x00056c0000300800 */
[----:B------:R4:W2:Y:S01]  /*66f0*/  MUFU.EX2 R15, R28 ;  /* 0x0000001c000f7308 */ /* 0x0008a20000000800 */
[----:B---3--:R-:W-:-:S07]  /*6700*/  FADD.FTZ R23, R246, R2 ;  /* 0x00000002f6177221 */ /* 0x008fce0000010000 */
[----:B------:R3:W-:Y:S01]  /*6710*/  MUFU.EX2 R12, R25 ;  /* 0x00000019000c7308 */ /* 0x0007e20000000800 */
[----:B-1----:R-:W-:-:S07]  /*6720*/  IMAD.MOV.U32 R29, RZ, RZ, R161 ;  /* 0x000000ffff1d7224 */ /* 0x002fce00078e00a1 */
[----:B------:R-:W1:Y:S01]  /*6730*/  MUFU.EX2 R13, R24 ;  /* 0x00000018000d7308 */ /* 0x000e620000000800 */
[----:B----4-:R-:W-:-:S07]  /*6740*/  IMAD.MOV.U32 R28, RZ, RZ, R162 ;  /* 0x000000ffff1c7224 */ /* 0x010fce00078e00a2 */
[----:B------:R-:W-:Y:S01]  /*6750*/  MUFU.EX2 R9, R30 ;  /* 0x0000001e00097308 */ /* 0x000fe20000000800 */
[----:B---3--:R-:W-:-:S07]  /*6760*/  IMAD.MOV.U32 R25, RZ, RZ, R163 ;  /* 0x000000ffff197224 */ /* 0x008fce00078e00a3 */
[----:B------:R-:W3:Y:S01]  /*6770*/  MUFU.EX2 R11, R35 ;  /* 0x00000023000b7308 */ /* 0x000ee20000000800 */
[----:B------:R-:W4:Y:S01]  /*6780*/  LDSM.16.MT88.4 R160, [R225+0x1800] ;  /* 0x00180000e1a0783b */ /* 0x000f220000004200 */
[----:B------:R-:W-:-:S06]  /*6790*/  @P3 IMAD.HI.U32 R2, R25, c[0x0][0x2c8], RZ ;  /* 0x0000b20019023a27 */ /* 0x000fcc00078e00ff */
[----:B------:R-:W-:Y:S08]  /*67a0*/  MUFU.EX2 R8, R36 ;  /* 0x0000002400087308 */ /* 0x000ff00000000800 */
[----:B------:R-:W3:Y:S01]  /*67b0*/  MUFU.EX2 R10, R37 ;  /* 0x00000025000a7308 */ /* 0x000ee20000000800 */
[----:B------:R-:W-:Y:S01]  /*67c0*/  IMAD.MOV.U32 R0, RZ, RZ, R25 ;  /* 0x000000ffff007224 */ /* 0x000fe200078e0019 */
[----:B------:R-:W-:Y:S01]  /*67d0*/  @P3 SHF.R.U32.HI R0, RZ, c[0x0][0x2cc], R2 ;  /* 0x0000b300ff003a19 */ /* 0x000fe20000011602 */
[----:B------:R-:W-:Y:S01]  /*67e0*/  IMAD.MOV.U32 R2, RZ, RZ, c[0x0][0x168] ;  /* 0x00005a00ff027624 */ /* 0x000fe200078e00ff */
[----:B------:R-:W-:Y:S01]  /*67f0*/  F2FP.BF16.PACK_AB R128, R18, R16 ;  /* 0x000000101280723e */ /* 0x000fe200000010ff */
[----:B------:R4:W5:Y:S01]  /*6800*/  LDL.LU R231, [R1+0x7c] ;  /* 0x00007c0001e77983 */ /* 0x0009620000300800 */
[----:B--2---:R-:W-:-:S02]  /*6810*/  F2FP.BF16.PACK_AB R129, R15, R14 ;  /* 0x0000000e0f81723e */ /* 0x004fc400000010ff */
[----:B------:R-:W-:Y:S02]  /*6820*/  F2FP.BF16.PACK_AB R131, R26, R27 ;  /* 0x0000001b1a83723e */ /* 0x000fe400000010ff */
[----:B------:R-:W-:Y:S01]  /*6830*/  F2FP.BF16.PACK_AB R126, R19, R17 ;  /* 0x00000011137e723e */ /* 0x000fe200000010ff */
[----:B------:R-:W-:Y:S01]  /*6840*/  FADD.FTZ R3, R29, R22 ;  /* 0x000000161d037221 */ /* 0x000fe20000010000 */
[----:B-1----:R-:W-:Y:S01]  /*6850*/  F2FP.BF16.PACK_AB R124, R13, R12 ;  /* 0x0000000c0d7c723e */ /* 0x002fe200000010ff */
[----:B------:R1:W5:Y:S01]  /*6860*/  LDL.LU R230, [R1+0x78] ;  /* 0x0000780001e67983 */ /* 0x0003620000300800 */
[----:B---3--:R-:W-:Y:S02]  /*6870*/  F2FP.BF16.PACK_AB R125, R11, R9 ;  /* 0x000000090b7d723e */ /* 0x008fe400000010ff */
[----:B------:R-:W-:Y:S02]  /*6880*/  F2FP.BF16.PACK_AB R127, R10, R8 ;  /* 0x000000080a7f723e */ /* 0x000fe400000010ff */
[----:B------:R-:W-:Y:S01]  /*6890*/  IADD3 R0, R0, c[0x0][0x1d0], -R2 ;  /* 0x0000740000007a10 */ /* 0x000fe20007ffe802 */
[----:B------:R-:W-:Y:S01]  /*68a0*/  HMMA.16816.F32.BF16 R172, R128, R184, R172 ;  /* 0x000000b880ac723c */ /* 0x000fe200000418ac */
[----:B------:R-:W-:Y:S01]  /*68b0*/  FADD.FTZ R3, R132, R3 ;  /* 0x0000000384037221 */ /* 0x000fe20000010000 */
[----:B------:R1:W5:Y:S01]  /*68c0*/  LDL.LU R227, [R1+0x74] ;  /* 0x0000740001e37983 */ /* 0x0003620000300800 */
[----:B------:R-:W-:-:S05]  /*68d0*/  SHF.R.S32.HI R2, RZ, 0x1f, R0 ;  /* 0x0000001fff027819 */ /* 0x000fca0000011400 */
[C---:B------:R-:W-:Y:S01]  /*68e0*/  HMMA.16816.F32.BF16 R152, R124.reuse, R184, R152 ;  /* 0x000000b87c98723c */ /* 0x040fe20000041898 */
[----:B------:R-:W-:Y:S01]  /*68f0*/  LEA.HI R24, R2, R0, RZ, 0x6 ;  /* 0x0000000002187211 */ /* 0x000fe200078f30ff */
[----:B------:R-:W-:Y:S01]  /*6900*/  FADD.FTZ R0, R28, R23 ;  /* 0x000000171c007221 */ /* 0x000fe20000010000 */
[----:B------:R1:W5:Y:S05]  /*6910*/  LDL.LU R224, [R1+0x70] ;  /* 0x0000700001e07983 */ /* 0x00036a0000300800 */
[----:B------:R-:W-:Y:S01]  /*6920*/  HMMA.16816.F32.BF16 R156, R124, R186, R156 ;  /* 0x000000ba7c9c723c */ /* 0x000fe2000004189c */
[----:B------:R-:W-:-:S07]  /*6930*/  FADD.FTZ R0, R34, R0 ;  /* 0x0000000022007221 */ /* 0x000fce0000010000 */
[----:B------:R-:W-:Y:S08]  /*6940*/  HMMA.16816.F32.BF16 R184, R128, R186, R84 ;  /* 0x000000ba80b8723c */ /* 0x000ff00000041854 */
[C---:B------:R-:W-:Y:S08]  /*6950*/  HMMA.16816.F32.BF16 R88, R124.reuse, R96, R88 ;  /* 0x000000607c58723c */ /* 0x040ff00000041858 */
[----:B------:R-:W-:Y:S08]  /*6960*/  HMMA.16816.F32.BF16 R92, R124, R98, R92 ;  /* 0x000000627c5c723c */ /* 0x000ff0000004185c */
[C---:B------:R-:W-:Y:S08]  /*6970*/  HMMA.16816.F32.BF16 R84, R128.reuse, R96, R220 ;  /* 0x000000608054723c */ /* 0x040ff000000418dc */
[----:B------:R-:W-:Y:S01]  /*6980*/  HMMA.16816.F32.BF16 R96, R128, R98, R116 ;  /* 0x000000628060723c */ /* 0x000fe20000041874 */
[----:B------:R-:W-:-:S07]  /*6990*/  FADD.FTZ R0, R205, R0 ;  /* 0x00000000cd007221 */ /* 0x000fce0000010000 */
[-C--:B------:R-:W-:Y:S08]  /*69a0*/  HMMA.16816.F32.BF16 R120, R124, R4.reuse, R120 ;  /* 0x000000047c78723c */ /* 0x080ff00000041878 */
        /* <DEDUP_REMOVED lines=13> */
[----:B------:R-:W-:Y:S01]  /*6a80*/  FADD.FTZ R3, R204, R3 ;  /* 0x00000003cc037221 */ /* 0x000fe20000010000 */
[----:B----4-:R-:W-:Y:S01]  /*6a90*/  HMMA.16816.F32.BF16 R140, R128, R160, R140 ;  /* 0x000000a0808c723c */ /* 0x010fe2000004188c */
[----:B------:R-:W-:-:S02]  /*6aa0*/  FADD.FTZ R4, R60, R4 ;  /* 0x000000043c047221 */ /* 0x000fc40000010000 */
[----:B------:R-:W-:Y:S02]  /*6ab0*/  FADD.FTZ R5, R57, R5 ;  /* 0x0000000539057221 */ /* 0x000fe40000010000 */
[----:B------:R-:W-:-:S03]  /*6ac0*/  FADD.FTZ R2, R209, R0 ;  /* 0x00000000d1027221 */ /* 0x000fc60000010000 */
[----:B------:R-:W-:Y:S01]  /*6ad0*/  HMMA.16816.F32.BF16 R144, R124, R160, R144 ;  /* 0x000000a07c90723c */ /* 0x000fe20000041890 */
[----:B------:R-:W-:Y:S02]  /*6ae0*/  FADD.FTZ R0, R206, R3 ;  /* 0x00000003ce007221 */ /* 0x000fe40000010000 */
[----:B------:R-:W-:-:S05]  /*6af0*/  FADD.FTZ R4, R61, R4 ;  /* 0x000000043d047221 */ /* 0x000fca0000010000 */
[----:B------:R-:W-:Y:S01]  /*6b00*/  HMMA.16816.F32.BF16 R148, R124, R162, R148 ;  /* 0x000000a27c94723c */ /* 0x000fe20000041894 */
[----:B------:R-:W-:Y:S02]  /*6b10*/  FADD.FTZ R5, R38, R5 ;  /* 0x0000000526057221 */ /* 0x000fe40000010000 */
[----:B------:R-:W-:-:S05]  /*6b20*/  FADD.FTZ R3, R16, R2 ;  /* 0x0000000210037221 */ /* 0x000fca0000010000 */
[----:B------:R-:W-:Y:S01]  /*6b30*/  HMMA.16816.F32.BF16 R160, R128, R162, R40 ;  /* 0x000000a280a0723c */ /* 0x000fe20000041828 */
[----:B------:R-:W-:-:S06]  /*6b40*/  FADD.FTZ R2, R14, R0 ;  /* 0x000000000e027221 */ /* 0x000fcc0000010000 */
[----:B------:R-:W-:Y:S02]  /*6b50*/  IMAD.MOV.U32 R40, RZ, RZ, R83 ;  /* 0x000000ffff287224 */ /* 0x000fe400078e0053 */
[----:B------:R-:W-:Y:S02]  /*6b60*/  IMAD.MOV.U32 R41, RZ, RZ, R82 ;  /* 0x000000ffff297224 */ /* 0x000fe400078e0052 */
[----:B------:R-:W-:Y:S02]  /*6b70*/  IMAD.MOV.U32 R42, RZ, RZ, R81 ;  /* 0x000000ffff2a7224 */ /* 0x000fe400078e0051 */
[----:B------:R-:W-:Y:S02]  /*6b80*/  IMAD.MOV.U32 R43, RZ, RZ, R80 ;  /* 0x000000ffff2b7224 */ /* 0x000fe400078e0050 */
[----:B------:R-:W2:Y:S01]  /*6b90*/  LDSM.16.MT88.4 R80, [R225+0x3800] ;  /* 0x00380000e150783b */ /* 0x000ea20000004200 */
[----:B------:R-:W-:Y:S02]  /*6ba0*/  FADD.FTZ R0, R12, R4 ;  /* 0x000000040c007221 */ /* 0x000fe40000010000 */
[----:B------:R-:W-:Y:S01]  /*6bb0*/  FADD.FTZ R4, R9, R5 ;  /* 0x0000000509047221 */ /* 0x000fe20000010000 */
[----:B------:R-:W-:Y:S01]  /*6bc0*/  SHF.R.S32.HI R5, RZ, 0x6, R24 ;  /* 0x00000006ff057819 */ /* 0x000fe20000011418 */
[----:B------:R-:W-:-:S02]  /*6bd0*/  FADD.FTZ R3, R18, R3 ;  /* 0x0000000312037221 */ /* 0x000fc40000010000 */
[----:B------:R-:W-:Y:S01]  /*6be0*/  FADD.FTZ R2, R15, R2 ;  /* 0x000000020f027221 */ /* 0x000fe20000010000 */
[----:B------:R-:W-:Y:S01]  /*6bf0*/  IMNMX R5, R138, R5, !PT ;  /* 0x000000058a057217 */ /* 0x000fe20007800200 */
[----:B------:R-:W-:Y:S01]  /*6c00*/  FADD.FTZ R0, R13, R0 ;  /* 0x000000000d007221 */ /* 0x000fe20000010000 */
[----:B------:R-:W-:Y:S01]  /*6c10*/  IADD3 R222, R139, -0x2, RZ ;  /* 0xfffffffe8bde7810 */ /* 0x000fe20007ffe0ff */
[----:B------:R-:W-:Y:S02]  /*6c20*/  FADD.FTZ R4, R11, R4 ;  /* 0x000000040b047221 */ /* 0x000fe40000010000 */
[----:B------:R-:W-:Y:S02]  /*6c30*/  FADD.FTZ R3, R32, R3 ;  /* 0x0000000320037221 */ /* 0x000fe40000010000 */
[----:B------:R-:W-:Y:S01]  /*6c40*/  FADD.FTZ R2, R27, R2 ;  /* 0x000000021b027221 */ /* 0x000fe20000010000 */
[----:B------:R3:W-:Y:S01]  /*6c50*/  STL [R1+0x3c], R5 ;  /* 0x00003c0501007387 */ /* 0x0007e20000100800 */
[----:B------:R-:W-:Y:S01]  /*6c60*/  FADD.FTZ R0, R17, R0 ;  /* 0x0000000011007221 */ /* 0x000fe20000010000 */
[----:B------:R-:W-:Y:S01]  /*6c70*/  ISETP.GE.AND P0, PT, R222, R5, PT ;  /* 0x00000005de00720c */ /* 0x000fe20003f06270 */
[----:B------:R-:W-:-:S02]  /*6c80*/  FADD.FTZ R4, R8, R4 ;  /* 0x0000000408047221 */ /* 0x000fc40000010000 */
[----:B---3--:R-:W-:Y:S02]  /*6c90*/  FADD.FTZ R5, R31, R3 ;  /* 0x000000031f057221 */ /* 0x008fe40000010000 */
[----:B------:R-:W-:Y:S02]  /*6ca0*/  FADD.FTZ R3, R26, R2 ;  /* 0x000000021a037221 */ /* 0x000fe40000010000 */
[----:B------:R-:W-:Y:S02]  /*6cb0*/  FADD.FTZ R2, R19, R0 ;  /* 0x0000000013027221 */ /* 0x000fe40000010000 */
[----:B------:R-:W-:Y:S01]  /*6cc0*/  FADD.FTZ R0, R10, R4 ;  /* 0x000000040a007221 */ /* 0x000fe20000010000 */
[----:B------:R1:W-:Y:S04]  /*6cd0*/  STL [R1+0xc], R5 ;  /* 0x00000c0501007387 */ /* 0x0003e80000100800 */
[----:B------:R1:W-:Y:S04]  /*6ce0*/  STL [R1+0x4], R3 ;  /* 0x0000040301007387 */ /* 0x0003e80000100800 */
[----:B------:R1:W-:Y:S04]  /*6cf0*/  STL [R1+0x14], R0 ;  /* 0x0000140001007387 */ /* 0x0003e80000100800 */
[----:B------:R1:W-:Y:S01]  /*6d00*/  STL [R1+0x10], R2 ;  /* 0x0000100201007387 */ /* 0x0003e20000100800 */
[-C--:B------:R-:W-:Y:S08]  /*6d10*/  HMMA.16816.F32.BF16 R188, R128, R192.reuse, R188 ;  /* 0x000000c080bc723c */ /* 0x080ff000000418bc */
[C---:B------:R-:W-:Y:S08]  /*6d20*/  HMMA.16816.F32.BF16 R164, R124.reuse, R192, R164 ;  /* 0x000000c07ca4723c */ /* 0x040ff000000418a4 */
[-C--:B------:R-:W-:Y:S08]  /*6d30*/  HMMA.16816.F32.BF16 R168, R124, R194.reuse, R168 ;  /* 0x000000c27ca8723c */ /* 0x080ff000000418a8 */
[----:B------:R-:W-:Y:S08]  /*6d40*/  HMMA.16816.F32.BF16 R192, R128, R194, R68 ;  /* 0x000000c280c0723c */ /* 0x000ff00000041844 */
        /* <DEDUP_REMOVED lines=8> */
[C---:B------:R-:W-:Y:S08]  /*6dd0*/  HMMA.16816.F32.BF16 R100, R128.reuse, R112, R100 ;  /* 0x000000708064723c */ /* 0x040ff00000041864 */
[C---:B------:R-:W-:Y:S08]  /*6de0*/  HMMA.16816.F32.BF16 R200, R128.reuse, R202, R248 ;  /* 0x000000ca80c8723c */ /* 0x040ff000000418f8 */
[C---:B------:R-:W-:Y:S08]  /*6df0*/  HMMA.16816.F32.BF16 R80, R128.reuse, R82, R216 ;  /* 0x000000528050723c */ /* 0x040ff000000418d8 */
[----:B------:R-:W-:Y:S08]  /*6e00*/  HMMA.16816.F32.BF16 R112, R128, R114, R52 ;  /* 0x000000728070723c */ /* 0x000ff00000041834 */
[-C--:B------:R-:W-:Y:S08]  /*6e10*/  HMMA.16816.F32.BF16 R124, R124, R6.reuse, R44 ;  /* 0x000000067c7c723c */ /* 0x080ff0000004182c */
[----:B------:R-:W-:Y:S01]  /*6e20*/  HMMA.16816.F32.BF16 R128, R128, R6, R64 ;  /* 0x000000068080723c */ /* 0x000fe20000041840 */
[----:B------:R-:W-:Y:S01]  /*6e30*/  @!UPT UIADD3 URZ, URZ, URZ, URZ ;  /* 0x0000003f3f3ff290 */ /* 0x000fe2000fffe03f */
[----:B------:R-:W-:Y:S11]  /*6e40*/  @!P0 BRA `(.L_x_958) ;  /* 0x0000527000008947 */ /* 0x000ff60003800000 */
[----:B-1----:R1:W-:Y:S01]  /*6e50*/  STL [R1], R222 ;  /* 0x000000de01007387 */ /* 0x0023e20000100800 */
[----:B------:R-:W-:Y:S01]  /*6e60*/  IMAD.MOV.U32 R133, RZ, RZ, R136 ;  /* 0x000000ffff857224 */ /* 0x000fe200078e0088 */
[----:B------:R-:W-:Y:S01]  /*6e70*/  MOV R139, R134 ;  /* 0x00000086008b7202 */ /* 0x000fe20000000f00 */
[----:B------:R-:W-:Y:S01]  /*6e80*/  IMAD.MOV.U32 R132, RZ, RZ, R137 ;  /* 0x000000ffff847224 */ /* 0x000fe200078e0089 */
[----:B------:R-:W-:-:S07]  /*6e90*/  MOV R138, R135 ;  /* 0x00000087008a7202 */ /* 0x000fce0000000f00 */
.L_x_959:
[----:B------:R-:W-:Y:S04]  /*6ea0*/  DEPBAR.LE SB0, 0x0 ;  /* 0x000080000000791a */ /* 0x000fe80000000000 */
[----:B------:R-:W-:Y:S01]  /*6eb0*/  WARPSYNC 0xffffffff ;  /* 0xffffffff00007948 */ /* 0x000fe20003800000 */
[----:B------:R-:W-:Y:S08]  /*6ec0*/  BAR.SYNC.DEFER_BLOCKING 0x0 ;  /* 0x0000000000007b1d */ /* 0x000ff00000010000 */
[----:B-----5:R-:W-:Y:S08]  /*6ed0*/  LDSM.16.M88.4 R64, [R231] ;  /* 0x00000000e740783b */ /* 0x020ff00000000200 */
[----:B------:R-:W2:Y:S08]  /*6ee0*/  LDSM.16.M88.4 R16, [R224] ;  /* 0x00000000e010783b */ /* 0x000eb00000000200 */
[----:B------:R-:W3:Y:S08]  /*6ef0*/  LDSM.16.M88.4 R60, [R231+0x2000] ;  /* 0x00200000e73c783b */ /* 0x000ef00000000200 */
[----:B------:R-:W4:Y:S06]  /*6f00*/  LDL.64 R136, [R1+0x30] ;  /* 0x0000300001887983 */ /* 0x000f2c0000100a00 */
[----:B------:R-:W4:Y:S04]  /*6f10*/  LDL R216, [R1+0x38] ;  /* 0x0000380001d87983 */ /* 0x000f280000100800 */
[----:B------:R-:W-:Y:S04]  /*6f20*/  STL [R1+0x90], R128 ;  /* 0x0000908001007387 */ /* 0x000fe80000100800 */
[----:B------:R1:W-:Y:S04]  /*6f30*/  STL [R1+0x8c], R129 ;  /* 0x00008c8101007387 */ /* 0x0003e80000100800 */
[----:B------:R-:W1:Y:S01]  /*6f40*/  LDSM.16.M88.4 R32, [R224+0x800] ;  /* 0x00080000e020783b */ /* 0x000e620000000200 */
[-C--:B--2---:R-:W-:Y:S07]  /*6f50*/  HMMA.16816.F32.BF16 R4, R64, R16.reuse, RZ ;  /* 0x000000104004723c */ /* 0x084fee00000418ff */
[----:B------:R-:W2:Y:S01]  /*6f60*/  LDSM.16.M88.4 R48, [R224+0x1000] ;  /* 0x00100000e030783b */ /* 0x000ea20000000200 */
[C---:B---3--:R-:W-:Y:S07]  /*6f70*/  HMMA.16816.F32.BF16 R8, R60.reuse, R16, RZ ;  /* 0x000000103c08723c */ /* 0x048fee00000418ff */
[----:B------:R-:W3:Y:S01]  /*6f80*/  LDSM.16.M88.4 R204, [R224+0x1800] ;  /* 0x00180000e0cc783b */ /* 0x000ee20000000200 */
[-C--:B------:R-:W-:Y:S07]  /*6f90*/  HMMA.16816.F32.BF16 R12, R60, R18.reuse, RZ ;  /* 0x000000123c0c723c */ /* 0x080fee00000418ff */
[----:B-1----:R-:W4:Y:S04]  /*6fa0*/  LDL R129, [R1+0x18] ;  /* 0x0000180001817983 */ /* 0x002f280000100800 */
[----:B------:R-:W-:Y:S01]  /*6fb0*/  STL [R1+0x88], R130 ;  /* 0x0000888201007387 */ /* 0x000fe20000100800 */
[C---:B------:R-:W-:Y:S03]  /*6fc0*/  HMMA.16816.F32.BF16 R16, R64.reuse, R18, RZ ;  /* 0x000000124010723c */ /* 0x040fe600000418ff */
[----:B------:R1:W-:Y:S04]  /*6fd0*/  STL [R1+0x84], R131 ;  /* 0x0000848301007387 */ /* 0x0003e80000100800 */
[----:B------:R-:W-:Y:S01]  /*6fe0*/  LDSM.16.M88.4 R208, [R233] ;  /* 0x00000000e9d0783b */ /* 0x000fe20000000200 */
[-C--:B------:R-:W-:Y:S07]  /*6ff0*/  HMMA.16816.F32.BF16 R20, R64, R32.reuse, RZ ;  /* 0x000000204014723c */ /* 0x080fee00000418ff */
[----:B------:R-:W-:Y:S01]  /*7000*/  LDSM.16.M88.4 R212, [R233+0x2000] ;  /* 0x00200000e9d4783b */ /* 0x000fe20000000200 */
[C---:B------:R-:W-:Y:S08]  /*7010*/  HMMA.16816.F32.BF16 R24, R60.reuse, R32, RZ ;  /* 0x000000203c18723c */ /* 0x040ff000000418ff */
[-C--:B------:R-:W-:Y:S01]  /*7020*/  HMMA.16816.F32.BF16 R28, R60, R34.reuse, RZ ;  /* 0x000000223c1c723c */ /* 0x080fe200000418ff */
[----:B-1----:R-:W4:Y:S04]  /*7030*/  LDL.LU R131, [R1] ;  /* 0x0000000001837983 */ /* 0x002f280000300800 */
[----:B------:R-:W-:Y:S03]  /*7040*/  STL [R1+0x70], R235 ;  /* 0x000070eb01007387 */ /* 0x000fe60000100800 */
[C---:B------:R-:W-:Y:S01]  /*7050*/  HMMA.16816.F32.BF16 R32, R64.reuse, R34, RZ ;  /* 0x000000224020723c */ /* 0x040fe200000418ff */
[----:B------:R-:W-:Y:S04]  /*7060*/  STL [R1+0x74], R243 ;  /* 0x000074f301007387 */ /* 0x000fe80000100800 */
[----:B------:R-:W-:Y:S03]  /*7070*/  STL [R1+0x78], R242 ;  /* 0x000078f201007387 */ /* 0x000fe60000100800 */
[-C--:B--2---:R-:W-:Y:S01]  /*7080*/  HMMA.16816.F32.BF16 R36, R64, R48.reuse, RZ ;  /* 0x000000304024723c */ /* 0x084fe200000418ff */
[----:B------:R-:W-:Y:S07]  /*7090*/  STL [R1+0x7c], R241 ;  /* 0x00007cf101007387 */ /* 0x000fee0000100800 */
[C---:B------:R-:W-:Y:S08]  /*70a0*/  HMMA.16816.F32.BF16 R40, R60.reuse, R48, RZ ;  /* 0x000000303c28723c */ /* 0x040ff000000418ff */
[-C--:B------:R-:W-:Y:S08]  /*70b0*/  HMMA.16816.F32.BF16 R44, R60, R50.reuse, RZ ;  /* 0x000000323c2c723c */ /* 0x080ff000000418ff */
[C---:B------:R-:W-:Y:S08]  /*70c0*/  HMMA.16816.F32.BF16 R48, R64.reuse, R50, RZ ;  /* 0x000000324030723c */ /* 0x040ff000000418ff */
[-C--:B---3--:R-:W-:Y:S08]  /*70d0*/  HMMA.16816.F32.BF16 R52, R64, R204.reuse, RZ ;  /* 0x000000cc4034723c */ /* 0x088ff000000418ff */
[C---:B------:R-:W-:Y:S08]  /*70e0*/  HMMA.16816.F32.BF16 R56, R60.reuse, R204, RZ ;  /* 0x000000cc3c38723c */ /* 0x040ff000000418ff */
[-C--:B------:R-:W-:Y:S08]  /*70f0*/  HMMA.16816.F32.BF16 R60, R60, R206.reuse, RZ ;  /* 0x000000ce3c3c723c */ /* 0x080ff000000418ff */
[----:B------:R-:W-:Y:S01]  /*7100*/  HMMA.16816.F32.BF16 R64, R64, R206, RZ ;  /* 0x000000ce4040723c */ /* 0x000fe200000418ff */
[----:B------:R-:W1:Y:S07]  /*7110*/  LDSM.16.M88.4 R204, [R235] ;  /* 0x00000000ebcc783b */ /* 0x000e6e0000000200 */
[-C--:B-1----:R-:W-:Y:S08]  /*7120*/  HMMA.16816.F32.BF16 R4, R208, R204.reuse, R4 ;  /* 0x000000ccd004723c */ /* 0x082ff00000041804 */
[C---:B------:R-:W-:Y:S08]  /*7130*/  HMMA.16816.F32.BF16 R8, R212.reuse, R204, R8 ;  /* 0x000000ccd408723c */ /* 0x040ff00000041808 */
[-C--:B------:R-:W-:Y:S08]  /*7140*/  HMMA.16816.F32.BF16 R12, R212, R206.reuse, R12 ;  /* 0x000000ced40c723c */ /* 0x080ff0000004180c */
[C---:B------:R-:W-:Y:S01]  /*7150*/  HMMA.16816.F32.BF16 R16, R208.reuse, R206, R16 ;  /* 0x000000ced010723c */ /* 0x040fe20000041810 */
[----:B------:R-:W1:Y:S07]  /*7160*/  LDSM.16.M88.4 R204, [R243] ;  /* 0x00000000f3cc783b */ /* 0x000e6e0000000200 */
[-C--:B-1----:R-:W-:Y:S08]  /*7170*/  HMMA.16816.F32.BF16 R20, R208, R204.reuse, R20 ;  /* 0x000000ccd014723c */ /* 0x082ff00000041814 */
[C---:B------:R-:W-:Y:S08]  /*7180*/  HMMA.16816.F32.BF16 R24, R212.reuse, R204, R24 ;  /* 0x000000ccd418723c */ /* 0x040ff00000041818 */
[-C--:B------:R-:W-:Y:S08]  /*7190*/  HMMA.16816.F32.BF16 R28, R212, R206.reuse, R28 ;  /* 0x000000ced41c723c */ /* 0x080ff0000004181c */
[C---:B------:R-:W-:Y:S01]  /*71a0*/  HMMA.16816.F32.BF16 R32, R208.reuse, R206, R32 ;  /* 0x000000ced020723c */ /* 0x040fe20000041820 */
[----:B------:R1:W2:Y:S08]  /*71b0*/  LDSM.16.M88.4 R204, [R242] ;  /* 0x00000000f2cc783b */ /* 0x0002b00000000200 */
[----:B-1----:R-:W3:Y:S01]  /*71c0*/  LDL R242, [R1+0x1c] ;  /* 0x00001c0001f27983 */ /* 0x002ee20000100800 */
[-C--:B--2---:R-:W-:Y:S08]  /*71d0*/  HMMA.16816.F32.BF16 R36, R208, R204.reuse, R36 ;  /* 0x000000ccd024723c */ /* 0x084ff00000041824 */
[C---:B------:R-:W-:Y:S08]  /*71e0*/  HMMA.16816.F32.BF16 R40, R212.reuse, R204, R40 ;  /* 0x000000ccd428723c */ /* 0x040ff00000041828 */
[-C--:B------:R-:W-:Y:S08]  /*71f0*/  HMMA.16816.F32.BF16 R44, R212, R206.reuse, R44 ;  /* 0x000000ced42c723c */ /* 0x080ff0000004182c */
[C---:B------:R-:W-:Y:S01]  /*7200*/  HMMA.16816.F32.BF16 R48, R208.reuse, R206, R48 ;  /* 0x000000ced030723c */ /* 0x040fe20000041830 */
[----:B------:R1:W2:Y:S08]  /*7210*/  LDSM.16.M88.4 R204, [R241] ;  /* 0x00000000f1cc783b */ /* 0x0002b00000000200 */
[----:B-1----:R-:W3:Y:S04]  /*7220*/  LDL R241, [R1+0x40] ;  /* 0x0000400001f17983 */ /* 0x002ee80000100800 */
[----:B------:R-:W-:Y:S01]  /*7230*/  STL [R1+0x80], R231 ;  /* 0x000080e701007387 */ /* 0x000fe20000100800 */
[----:B----4-:R-:W-:Y:S01]  /*7240*/  ISETP.GT.AND P4, PT, R129, R131, PT ;  /* 0x000000838100720c */ /* 0x010fe20003f84270 */
[-C--:B--2---:R-:W-:Y:S11]  /*7250*/  HMMA.16816.F32.BF16 R52, R208, R204.reuse, R52 ;  /* 0x000000ccd034723c */ /* 0x084ff60000041834 */
[----:B------:R-:W-:Y:S01]  /*7260*/  @!UPT UIADD3 URZ, URZ, URZ, URZ ;  /* 0x0000003f3f3ff290 */ /* 0x000fe2000fffe03f */
[----:B------:R-:W-:Y:S01]  /*7270*/  @!P4 SHF.R.S32.HI R0, RZ, 0x1f, R131 ;  /* 0x0000001fff00c819 */ /* 0x000fe20000011483 */
[C---:B------:R-:W-:Y:S01]  /*7280*/  @!P4 IMAD.WIDE.U32 R2, R131.reuse, c[0x0][0x208], RZ ;  /* 0x000082008302ca25 */ /* 0x040fe200078e00ff */
[C---:B------:R-:W-:Y:S01]  /*7290*/  HMMA.16816.F32.BF16 R56, R212.reuse, R204, R56 ;  /* 0x000000ccd438723c */ /* 0x040fe20000041838 */
[----:B------:R-:W-:Y:S03]  /*72a0*/  @!P4 MOV R135, 0x5 ;  /* 0x000000050087c802 */ /* 0x000fe60000000f00 */
[----:B------:R-:W-:Y:S04]  /*72b0*/  @!P4 IMAD R0, R0, c[0x0][0x208], RZ ;  /* 0x000082000000ca24 */ /* 0x000fe800078e02ff */
[-C--:B------:R-:W-:Y:S04]  /*72c0*/  HMMA.16816.F32.BF16 R60, R212, R206.reuse, R60 ;  /* 0x000000ced43c723c */ /* 0x080fe8000004183c */
[----:B------:R-:W-:Y:S04]  /*72d0*/  @!P4 IMAD R0, R131, c[0x0][0x20c], R0 ;  /* 0x000083008300ca24 */ /* 0x000fe800078e0200 */
[----:B------:R-:W-:Y:S04]  /*72e0*/  HMMA.16816.F32.BF16 R64, R208, R206, R64 ;  /* 0x000000ced040723c */ /* 0x000fe80000041840 */
[----:B------:R-:W-:Y:S02]  /*72f0*/  @!P4 IADD3 R0, R3, R0, RZ ;  /* 0x000000000300c210 */ /* 0x000fe40007ffe0ff */
[C---:B------:R-:W-:Y:S02]  /*7300*/  @!P4 SHF.L.U32 R3, R2.reuse, 0x6, RZ ;  /* 0x000000060203c819 */ /* 0x040fe400000006ff */
[----:B------:R-:W-:Y:S01]  /*7310*/  @!P4 SHF.L.U64.HI R134, R2, 0x6, R0 ;  /* 0x000000060286c819 */ /* 0x000fe20000010200 */
[----:B------:R-:W-:Y:S03]  /*7320*/  @!P4 IMAD.MOV.U32 R0, RZ, RZ, c[0x0][0x208] ;  /* 0x00008200ff00c624 */ /* 0x000fe600078e00ff */
[C---:B------:R-:W-:Y:S02]  /*7330*/  @!P4 IADD3 R2, P2, R3.reuse, R136, RZ ;  /* 0x000000880302c210 */ /* 0x040fe40007f5e0ff */
[----:B------:R-:W-:Y:S02]  /*7340*/  @!P4 IADD3 R3, P1, P0, R3, 0x40, R136 ;  /* 0x000000400303c810 */ /* 0x000fe4000783e088 */
[----:B------:R-:W-:Y:S01]  /*7350*/  @!P4 SHF.L.U32 R206, R0, 0x5, RZ ;  /* 0x0000000500cec819 */ /* 0x000fe200000006ff */
[--C-:B------:R-:W-:Y:S01]  /*7360*/  @!P4 IMAD.X R137, R134, 0x1, R216.reuse, P2 ;  /* 0x000000018689c824 */ /* 0x100fe200010e06d8 */
[----:B------:R-:W-:Y:S02]  /*7370*/  @!P4 LEA R136, P2, R2, c[0x0][0x1f8], 0x1 ;  /* 0x00007e000288ca11 */ /* 0x000fe400078408ff */
[----:B------:R-:W-:Y:S02]  /*7380*/  @!P4 SHF.L.U64.HI R0, R0, R135, c[0x0][0x20c] ;  /* 0x000083000000c619 */ /* 0x000fe40000010287 */
[----:B------:R-:W-:Y:S02]  /*7390*/  @!P4 LEA.HI.X R137, R2, c[0x0][0x1fc], R137, 0x1, P2 ;  /* 0x00007f000289ca11 */ /* 0x000fe400010f0c89 */
[----:B------:R-:W-:Y:S02]  /*73a0*/  @!P4 IADD3.X R135, R134, RZ, R216, P1, P0 ;  /* 0x000000ff8687c210 */ /* 0x000fe40000fe04d8 */
[C---:B------:R-:W-:Y:S01]  /*73b0*/  @!P4 LEA R204, P1, R3.reuse, c[0x0][0x1f8], 0x1 ;  /* 0x00007e0003ccca11 */ /* 0x040fe200078208ff */
[----:B------:R-:W-:Y:S01]  /*73c0*/  @!PT LDS RZ, [RZ] ;  /* 0x00000000fffff984 */ /* 0x000fe20000000800 */
[----:B------:R-:W-:Y:S01]  /*73d0*/  @!PT LDS RZ, [RZ] ;  /* 0x00000000fffff984 */ /* 0x000fe20000000800 */
[----:B------:R-:W-:Y:S01]  /*73e0*/  @!PT LDS RZ, [RZ] ;  /* 0x00000000fffff984 */ /* 0x000fe20000000800 */
[----:B------:R1:W-:Y:S01]  /*73f0*/  @!P4 LDGSTS.E.BYPASS.LTC128B.128 [R244+0x100], [R136.64], !P6 ;  /* 0x0010000088f4cfae */ /* 0x0003e2000f101d48 */
[----:B------:R-:W-:Y:S02]  /*7400*/  @!P4 IADD3 R134, P0, R136, R206, RZ ;  /* 0x000000ce8886c210 */ /* 0x000fe40007f1e0ff */
[----:B------:R-:W-:Y:S02]  /*7410*/  @!P4 LEA.HI.X R205, R3, c[0x0][0x1fc], R135, 0x1, P1 ;  /* 0x00007f0003cdca11 */ /* 0x000fe400008f0c87 */
[----:B------:R-:W-:Y:S02]  /*7420*/  @!P4 IADD3.X R135, R137, R0, RZ, P0, !PT ;  /* 0x000000008987c210 */ /* 0x000fe400007fe4ff */
[----:B------:R-:W-:Y:S01]  /*7430*/  @!P4 IADD3 R2, P1, R134, R206, RZ ;  /* 0x000000ce8602c210 */ /* 0x000fe20007f3e0ff */
[----:B------:R2:W-:Y:S03]  /*7440*/  @!P4 LDGSTS.E.BYPASS.LTC128B.128 [R244+0x2100], [R204.64], !P5 ;  /* 0x02100000ccf4cfae */ /* 0x0005e6000e901d48 */
[----:B------:R-:W-:Y:S05]  /*7450*/  @!P4 IADD3.X R3, R135, R0, RZ, P1, !PT ;  /* 0x000000008703c210 */ /* 0x000fea0000ffe4ff */
[----:B------:R4:W-:Y:S08]  /*7460*/  @!P4 LDGSTS.E.BYPASS.LTC128B.128 [R244+0x900], [R134.64], !P6 ;  /* 0x0090000086f4cfae */ /* 0x0009f0000f101d48 */
[----:B------:R4:W-:Y:S01]  /*7470*/  @!P4 LDGSTS.E.BYPASS.LTC128B.128 [R244+0x2900], [R134.64+0x80], !P5 ;  /* 0x0290008086f4cfae */ /* 0x0009e2000e901d48 */
[----:B-1----:R-:W-:Y:S07]  /*7480*/  @!P4 IADD3 R136, P0, R2, R206, RZ ;  /* 0x000000ce0288c210 */ /* 0x002fee0007f1e0ff */
[----:B------:R3:W-:Y:S01]  /*7490*/  @!P4 LDGSTS.E.BYPASS.LTC128B.128 [R244+0x1100], [R2.64], !P6 ;  /* 0x0110000002f4cfae */ /* 0x0007e2000f101d48 */
[----:B------:R-:W-:Y:S07]  /*74a0*/  @!P4 IMAD.X R137, R3, 0x1, R0, P0 ;  /* 0x000000010389c824 */ /* 0x000fee00000e0600 */
[----:B------:R3:W-:Y:S08]  /*74b0*/  @!P4 LDGSTS.E.BYPASS.LTC128B.128 [R244+0x3100], [R2.64+0x80], !P5 ;  /* 0x0310008002f4cfae */ /* 0x0007f0000e901d48 */
[----:B------:R1:W-:Y:S08]  /*74c0*/  @!P4 LDGSTS.E.BYPASS.LTC128B.128 [R244+0x1900], [R136.64], !P6 ;  /* 0x0190000088f4cfae */ /* 0x0003f0000f101d48 */
[----:B------:R1:W-:Y:S08]  /*74d0*/  @!P4 LDGSTS.E.BYPASS.LTC128B.128 [R244+0x3900], [R136.64+0x80], !P5 ;  /* 0x0390008088f4cfae */ /* 0x0003f0000e901d48 */
[----:B--2---:R-:W-:Y:S08]  /*74e0*/  LDSM.16.M88.4 R204, [R232] ;  /* 0x00000000e8cc783b */ /* 0x004ff00000000200 */
[----:B------:R-:W2:Y:S08]  /*74f0*/  LDSM.16.M88.4 R208, [R230] ;  /* 0x00000000e6d0783b */ /* 0x000eb00000000200 */
[----:B------:R-:W1:Y:S08]  /*7500*/  LDSM.16.M88.4 R212, [R232+0x2000] ;  /* 0x00200000e8d4783b */ /* 0x000e700000000200 */
[----:B------:R-:W0:Y:S01]  /*7510*/  LDGDEPBAR ;  /* 0x00000000000079af */ /* 0x000e220000000000 */
[-C--:B--2---:R-:W-:Y:S08]  /*7520*/  HMMA.16816.F32.BF16 R4, R204, R208.reuse, R4 ;  /* 0x000000d0cc04723c */ /* 0x084ff00000041804 */
[C---:B-1----:R-:W-:Y:S08]  /*7530*/  HMMA.16816.F32.BF16 R8, R212.reuse, R208, R8 ;  /* 0x000000d0d408723c */ /* 0x042ff00000041808 */
[-C--:B------:R-:W-:Y:S08]  /*7540*/  HMMA.16816.F32.BF16 R12, R212, R210.reuse, R12 ;  /* 0x000000d2d40c723c */ /* 0x080ff0000004180c */
[C---:B------:R-:W-:Y:S01]  /*7550*/  HMMA.16816.F32.BF16 R16, R204.reuse, R210, R16 ;  /* 0x000000d2cc10723c */ /* 0x040fe20000041810 */
[----:B------:R-:W1:Y:S03]  /*7560*/  LDSM.16.M88.4 R208, [R230+0x800] ;  /* 0x00080000e6d0783b */ /* 0x000e660000000200 */
[----:B---3--:R-:W-:Y:S01]  /*7570*/  @P3 IMAD.HI.U32 R2, R242, c[0x0][0x2c8], RZ ;  /* 0x0000b200f2023a27 */ /* 0x008fe200078e00ff */
[----:B------:R-:W-:Y:S04]  /*7580*/  MOV R0, R242 ;  /* 0x000000f200007202 */ /* 0x000fe80000000f00 */
[----:B------:R-:W2:Y:S03]  /*7590*/  LDL.64 R242, [R1+0x28] ;  /* 0x0000280001f27983 */ /* 0x000ea60000100a00 */
[----:B------:R-:W-:Y:S01]  /*75a0*/  @P3 SHF.R.U32.HI R0, RZ, c[0x0][0x2cc], R2 ;  /* 0x0000b300ff003a19 */ /* 0x000fe20000011602 */
[-C--:B-1----:R-:W-:Y:S04]  /*75b0*/  HMMA.16816.F32.BF16 R20, R204, R208.reuse, R20 ;  /* 0x000000d0cc14723c */ /* 0x082fe80000041814 */
[----:B------:R-:W-:Y:S04]  /*75c0*/  SHFL.IDX PT, R3, R0, 0x1, 0x1c1f ;  /* 0x003c1f0000037f89 */ /* 0x000fe800000e0000 */
[C---:B------:R-:W-:Y:S04]  /*75d0*/  HMMA.16816.F32.BF16 R24, R212.reuse, R208, R24 ;  /* 0x000000d0d418723c */ /* 0x040fe80000041818 */
[----:B------:R-:W-:Y:S04]  /*75e0*/  SHFL.IDX PT, R2, R0, 0x2, 0x1c1f ;  /* 0x005c1f0000027f89 */ /* 0x000fe800000e0000 */
[-C--:B------:R-:W-:Y:S08]  /*75f0*/  HMMA.16816.F32.BF16 R28, R212, R210.reuse, R28 ;  /* 0x000000d2d41c723c */ /* 0x080ff0000004181c */
[C---:B------:R-:W-:Y:S01]  /*7600*/  HMMA.16816.F32.BF16 R32, R204.reuse, R210, R32 ;  /* 0x000000d2cc20723c */ /* 0x040fe20000041820 */
[----:B------:R-:W1:Y:S07]  /*7610*/  LDSM.16.M88.4 R208, [R230+0x1000] ;  /* 0x00100000e6d0783b */ /* 0x000e6e0000000200 */
[-C--:B-1----:R-:W-:Y:S08]  /*7620*/  HMMA.16816.F32.BF16 R36, R204, R208.reuse, R36 ;  /* 0x000000d0cc24723c */ /* 0x082ff00000041824 */
[C---:B------:R-:W-:Y:S08]  /*7630*/  HMMA.16816.F32.BF16 R40, R212.reuse, R208, R40 ;  /* 0x000000d0d428723c */ /* 0x040ff00000041828 */
[-C--:B------:R-:W-:Y:S08]  /*7640*/  HMMA.16816.F32.BF16 R44, R212, R210.reuse, R44 ;  /* 0x000000d2d42c723c */ /* 0x080ff0000004182c */
[C---:B------:R-:W-:Y:S01]  /*7650*/  HMMA.16816.F32.BF16 R48, R204.reuse, R210, R48 ;  /* 0x000000d2cc30723c */ /* 0x040fe20000041830 */
[----:B------:R-:W1:Y:S07]  /*7660*/  LDSM.16.M88.4 R208, [R230+0x1800] ;  /* 0x00180000e6d0783b */ /* 0x000e6e0000000200 */
[-C--:B-1----:R-:W-:Y:S08]  /*7670*/  HMMA.16816.F32.BF16 R52, R204, R208.reuse, R52 ;  /* 0x000000d0cc34723c */ /* 0x082ff00000041834 */
[C---:B------:R-:W-:Y:S08]  /*7680*/  HMMA.16816.F32.BF16 R56, R212.reuse, R208, R56 ;  /* 0x000000d0d438723c */ /* 0x040ff00000041838 */
[-C--:B------:R-:W-:Y:S01]  /*7690*/  HMMA.16816.F32.BF16 R60, R212, R210.reuse, R60 ;  /* 0x000000d2d43c723c */ /* 0x080fe2000004183c */
[----:B------:R-:W-:Y:S07]  /*76a0*/  LDSM.16.M88.4 R212, [R234+0x2000] ;  /* 0x00200000ead4783b */ /* 0x000fee0000000200 */
[----:B------:R-:W-:Y:S01]  /*76b0*/  HMMA.16816.F32.BF16 R64, R204, R210, R64 ;  /* 0x000000d2cc40723c */ /* 0x000fe20000041840 */
[----:B------:R-:W-:Y:S08]  /*76c0*/  LDSM.16.M88.4 R204, [R234] ;  /* 0x00000000eacc783b */ /* 0x000ff00000000200 */
[----:B------:R-:W1:Y:S02]  /*76d0*/  LDSM.16.M88.4 R208, [R227] ;  /* 0x00000000e3d0783b */ /* 0x000e640000000200 */
[-C--:B-1----:R-:W-:Y:S08]  /*76e0*/  HMMA.16816.F32.BF16 R4, R204, R208.reuse, R4 ;  /* 0x000000d0cc04723c */ /* 0x082ff00000041804 */
[C---:B------:R-:W-:Y:S08]  /*76f0*/  HMMA.16816.F32.BF16 R8, R212.reuse, R208, R8 ;  /* 0x000000d0d408723c */ /* 0x040ff00000041808 */
        /* <DEDUP_REMOVED lines=18> */
[----:B------:R-:W-:Y:S08]  /*7820*/  LDSM.16.M88.4 R204, [R231+0x4000] ;  /* 0x00400000e7cc783b */ /* 0x000ff00000000200 */
[----:B------:R-:W1:Y:S02]  /*7830*/  LDSM.16.M88.4 R208, [R224+0x2000] ;  /* 0x00200000e0d0783b */ /* 0x000e640000000200 */
        /* <DEDUP_REMOVED lines=21> */
[----:B------:R-:W1:Y:S02]  /*7990*/  LDSM.16.M88.4 R208, [R240] ;  /* 0x00000000f0d0783b */ /* 0x000e640000000200 */
        /* <DEDUP_REMOVED lines=67> */
[----:B------:R-:W-:Y:S09]  /*7dd0*/  FMUL.FTZ R15, R15, c[0x0][0x320] ;  /* 0x0000c8000f0f7a20 */ /* 0x000ff20000410000 */
[----:B------:R-:W-:Y:S10]  /*7de0*/  MUFU.TANH R210, R10 ;  /* 0x0000000a00d27308 */ /* 0x000ff40000002400 */
[----:B------:R3:W-:Y:S10]  /*7df0*/  MUFU.TANH R252, R7 ;  /* 0x0000000700fc7308 */ /* 0x0007f40000002400 */
[----:B------:R-:W-:Y:S10]  /*7e00*/  MUFU.TANH R223, R17 ;  /* 0x0000001100df7308 */ /* 0x000ff40000002400 */
[----:B------:R-:W1:Y:S01]  /*7e10*/  MUFU.TANH R251, R8 ;  /* 0x0000000800fb7308 */ /* 0x000e620000002400 */
[----:B---3--:R-:W3:Y:S09]  /*7e20*/  LDSM.16.M88.4 R4, [R227+0x2800] ;  /* 0x00280000e304783b */ /* 0x008ef20000000200 */
[----:B------:R-:W1:Y:S10]  /*7e30*/  MUFU.TANH R250, R9 ;  /* 0x0000000900fa7308 */ /* 0x000e740000002400 */
[----:B------:R-:W-:Y:S10]  /*7e40*/  MUFU.TANH R245, R16 ;  /* 0x0000001000f57308 */ /* 0x000ff40000002400 */
[----:B------:R-:W-:Y:S10]  /*7e50*/  MUFU.TANH R222, R18 ;  /* 0x0000001200de7308 */ /* 0x000ff40000002400 */
[----:B------:R-:W1:Y:S01]  /*7e60*/  MUFU.TANH R249, R12 ;  /* 0x0000000c00f97308 */ /* 0x000e620000002400 */
[-C--:B---3--:R-:W-:Y:S09]  /*7e70*/  HMMA.16816.F32.BF16 R20, R204, R4.reuse, R20 ;  /* 0x00000004cc14723c */ /* 0x088ff20000041814 */
[----:B------:R-:W3:Y:S01]  /*7e80*/  MUFU.TANH R247, R13 ;  /* 0x0000000d00f77308 */ /* 0x000ee20000002400 */
[C---:B------:R-:W-:Y:S09]  /*7e90*/  HMMA.16816.F32.BF16 R24, R212.reuse, R4, R24 ;  /* 0x00000004d418723c */ /* 0x040ff20000041818 */
[----:B------:R-:W1:Y:S01]  /*7ea0*/  MUFU.TANH R248, R14 ;  /* 0x0000000e00f87308 */ /* 0x000e620000002400 */
[-C--:B------:R-:W-:Y:S04]  /*7eb0*/  HMMA.16816.F32.BF16 R28, R212, R6.reuse, R28 ;  /* 0x00000006d41c723c */ /* 0x080fe8000004181c */
[----:B------:R-:W-:Y:S04]  /*7ec0*/  FMUL.FTZ R22, R22, c[0x0][0x320] ;  /* 0x0000c80016167a20 */ /* 0x000fe80000410000 */
[C---:B------:R-:W-:Y:S01]  /*7ed0*/  HMMA.16816.F32.BF16 R32, R204.reuse, R6, R32 ;  /* 0x00000006cc20723c */ /* 0x040fe20000041820 */
[----:B------:R-:W-:Y:S01]  /*7ee0*/  MUFU.TANH R221, R19 ;  /* 0x0000001300dd7308 */ /* 0x000fe20000002400 */
[----:B------:R-:W1:Y:S02]  /*7ef0*/  LDSM.16.M88.4 R4, [R227+0x3000] ;  /* 0x00300000e304783b */ /* 0x000e640000000200 */
[----:B------:R-:W-:Y:S02]  /*7f00*/  FMUL.FTZ R23, R23, c[0x0][0x320] ;  /* 0x0000c80017177a20 */ /* 0x000fe40000410000 */
[----:B------:R-:W-:Y:S02]  /*7f10*/  FMUL.FTZ R20, R20, c[0x0][0x320] ;  /* 0x0000c80014147a20 */ /* 0x000fe40000410000 */
[----:B------:R-:W-:Y:S03]  /*7f20*/  FMUL.FTZ R24, R24, c[0x0][0x320] ;  /* 0x0000c80018187a20 */ /* 0x000fe60000410000 */
[----:B------:R1:W-:Y:S01]  /*7f30*/  MUFU.TANH R136, R22 ;  /* 0x0000001600887308 */ /* 0x0003e20000002400 */
[----:B------:R-:W-:Y:S02]  /*7f40*/  FMUL.FTZ R27, R27, c[0x0][0x320] ;  /* 0x0000c8001b1b7a20 */ /* 0x000fe40000410000 */
[----:B------:R-:W-:Y:S02]  /*7f50*/  FMUL.FTZ R21, R21, c[0x0][0x320] ;  /* 0x0000c80015157a20 */ /* 0x000fe40000410000 */
[----:B------:R-:W-:Y:S02]  /*7f60*/  FMUL.FTZ R31, R31, c[0x0][0x320] ;  /* 0x0000c8001f1f7a20 */ /* 0x000fe40000410000 */
[----:B------:R-:W-:Y:S02]  /*7f70*/  FMUL.FTZ R25, R25, c[0x0][0x320] ;  /* 0x0000c80019197a20 */ /* 0x000fe40000410000 */
[----:B------:R-:W-:Y:S01]  /*7f80*/  FMUL.FTZ R29, R29, c[0x0][0x320] ;  /* 0x0000c8001d1d7a20 */ /* 0x000fe20000410000 */
[----:B----4-:R-:W-:Y:S01]  /*7f90*/  MUFU.TANH R135, R23 ;  /* 0x0000001700877308 */ /* 0x010fe20000002400 */
[----:B------:R-:W-:Y:S02]  /*7fa0*/  FMUL.FTZ R26, R26, c[0x0][0x320] ;  /* 0x0000c8001a1a7a20 */ /* 0x000fe40000410000 */
[----:B------:R-:W-:Y:S02]  /*7fb0*/  FMUL.FTZ R35, R35, c[0x0][0x320] ;  /* 0x0000c80023237a20 */ /* 0x000fe40000410000 */
[----:B------:R-:W-:Y:S02]  /*7fc0*/  FMUL.FTZ R28, R28, c[0x0][0x320] ;  /* 0x0000c8001c1c7a20 */ /* 0x000fe40000410000 */
[----:B------:R-:W-:Y:S02]  /*7fd0*/  FMUL.FTZ R32, R32, c[0x0][0x320] ;  /* 0x0000c80020207a20 */ /* 0x000fe40000410000 */
[----:B------:R-:W-:Y:S01]  /*7fe0*/  FMUL.FTZ R33, R33, c[0x0][0x320] ;  /* 0x0000c80021217a20 */ /* 0x000fe20000410000 */
[----:B------:R-:W-:Y:S01]  /*7ff0*/  MUFU.TANH R134, R28 ;  /* 0x0000001c00867308 */ /* 0x000fe20000002400 */
[----:B------:R-:W-:Y:S02]  /*8000*/  FMUL.FTZ R30, R30, c[0x0][0x320] ;  /* 0x0000c8001e1e7a20 */ /* 0x000fe40000410000 */
[----:B------:R-:W-:Y:S07]  /*8010*/  FMUL.FTZ R34, R34, c[0x0][0x320] ;  /* 0x0000c80022227a20 */ /* 0x000fee0000410000 */
[----:B------:R-:W-:Y:S01]  /*8020*/  MUFU.TANH R209, R24 ;  /* 0x0000001800d17308 */ /* 0x000fe20000002400 */
[-C--:B-1----:R-:W-:Y:S08]  /*8030*/  HMMA.16816.F32.BF16 R36, R204, R4.reuse, R36 ;  /* 0x00000004cc24723c */ /* 0x082ff00000041824 */
[C---:B------:R-:W-:Y:S01]  /*8040*/  HMMA.16816.F32.BF16 R40, R212.reuse, R4, R40 ;  /* 0x00000004d428723c */ /* 0x040fe20000041828 */
[----:B------:R-:W1:Y:S07]  /*8050*/  MUFU.TANH R246, R15 ;  /* 0x0000000f00f67308 */ /* 0x000e6e0000002400 */
[-C--:B------:R-:W-:Y:S03]  /*8060*/  HMMA.16816.F32.BF16 R44, R212, R6.reuse, R44 ;  /* 0x00000006d42c723c */ /* 0x080fe6000004182c */
[----:B------:R-:W4:Y:S05]  /*8070*/  MUFU.TANH R220, R20 ;  /* 0x0000001400dc7308 */ /* 0x000f2a0000002400 */
[C---:B------:R-:W-:Y:S01]  /*8080*/  HMMA.16816.F32.BF16 R48, R204.reuse, R6, R48 ;  /* 0x00000006cc30723c */ /* 0x040fe20000041830 */
[----:B------:R-:W1:Y:S01]  /*8090*/  LDSM.16.M88.4 R4, [R227+0x3800] ;  /* 0x00380000e304783b */ /* 0x000e620000000200 */
[----:B------:R-:W-:Y:S04]  /*80a0*/  DEPBAR.LE SB0, 0x0 ;  /* 0x000080000000791a */ /* 0x000fe80000000000 */
[----:B------:R-:W-:Y:S01]  /*80b0*/  MUFU.TANH R218, R31 ;  /* 0x0000001f00da7308 */ /* 0x000fe20000002400 */
[----:B------:R-:W-:Y:S02]  /*80c0*/  FMUL.FTZ R37, R37, c[0x0][0x320] ;  /* 0x0000c80025257a20 */ /* 0x000fe40000410000 */
[----:B------:R-:W-:Y:S03]  /*80d0*/  FMUL.FTZ R41, R41, c[0x0][0x320] ;  /* 0x0000c80029297a20 */ /* 0x000fe60000410000 */
        /* <DEDUP_REMOVED lines=17> */
[-C--:B-1----:R-:W-:Y:S06]  /*81f0*/  HMMA.16816.F32.BF16 R52, R204, R4.reuse, R52 ;  /* 0x00000004cc34723c */ /* 0x082fec0000041834 */
[----:B------:R4:W-:Y:S01]  /*8200*/  MUFU.TANH R31, R48 ;  /* 0x00000030001f7308 */ /* 0x0009e20000002400 */
[----:B------:R-:W-:Y:S01]  /*8210*/  FMUL.FTZ R44, R44, c[0x0][0x320] ;  /* 0x0000c8002c2c7a20 */ /* 0x000fe20000410000 */
[C---:B------:R-:W-:Y:S01]  /*8220*/  HMMA.16816.F32.BF16 R56, R212.reuse, R4, R56 ;  /* 0x00000004d438723c */ /* 0x040fe20000041838 */
[----:B------:R-:W1:Y:S07]  /*8230*/  SHFL.IDX PT, R4, R0, RZ, 0x1c1f ;  /* 0x001c1fff00047589 */ /* 0x000e6e00000e0000 */
[----:B------:R-:W-:Y:S01]  /*8240*/  MUFU.TANH R8, R45 ;  /* 0x0000002d00087308 */ /* 0x000fe20000002400 */
[-C--:B------:R-:W-:Y:S01]  /*8250*/  HMMA.16816.F32.BF16 R60, R212, R6.reuse, R60 ;  /* 0x00000006d43c723c */ /* 0x080fe2000004183c */
[----:B------:R1:W2:Y:S07]  /*8260*/  SHFL.IDX PT, R5, R0, 0x3, 0x1c1f ;  /* 0x007c1f0000057f89 */ /* 0x0002ae00000e0000 */
[----:B------:R-:W-:Y:S01]  /*8270*/  HMMA.16816.F32.BF16 R64, R204, R6, R64 ;  /* 0x00000006cc40723c */ /* 0x000fe20000041840 */
[----:B------:R2:W-:Y:S03]  /*8280*/  MUFU.TANH R216, R27 ;  /* 0x0000001b00d87308 */ /* 0x0005e60000002400 */
[----:B------:R-:W-:Y:S02]  /*8290*/  FMUL.FTZ R54, R54, c[0x0][0x320] ;  /* 0x0000c80036367a20 */ /* 0x000fe40000410000 */
[----:B------:R-:W-:Y:S02]  /*82a0*/  FMUL.FTZ R53, R53, c[0x0][0x320] ;  /* 0x0000c80035357a20 */ /* 0x000fe40000410000 */
[----:B------:R-:W-:Y:S03]  /*82b0*/  FMUL.FTZ R59, R59, c[0x0][0x320] ;  /* 0x0000c8003b3b7a20 */ /* 0x000fe60000410000 */
[----:B------:R-:W2:Y:S01]  /*82c0*/  MUFU.TANH R137, R21 ;  /* 0x0000001500897308 */ /* 0x000ea20000002400 */
[----:B------:R-:W-:Y:S02]  /*82d0*/  FMUL.FTZ R6, R55, c[0x0][0x320] ;  /* 0x0000c80037067a20 */ /* 0x000fe40000410000 */
[----:B------:R-:W-:Y:S01]  /*82e0*/  FMUL.FTZ R57, R57, c[0x0][0x320] ;  /* 0x0000c80039397a20 */ /* 0x000fe20000410000 */
[----:B-1----:R-:W-:Y:S01]  /*82f0*/  MOV R0, 0xffffffc0 ;  /* 0xffffffc000007802 */ /* 0x002fe20000000f00 */
[----:B------:R-:W-:Y:S02]  /*8300*/  FMUL.FTZ R60, R60, c[0x0][0x320] ;  /* 0x0000c8003c3c7a20 */ /* 0x000fe40000410000 */
[----:B------:R-:W-:Y:S03]  /*8310*/  FMUL.FTZ R62, R62, c[0x0][0x320] ;  /* 0x0000c8003e3e7a20 */ /* 0x000fe60000410000 */
[----:B------:R-:W1:Y:S01]  /*8320*/  MUFU.TANH R208, R25 ;  /* 0x0000001900d07308 */ /* 0x000e620000002400 */
[----:B------:R-:W-:Y:S02]  /*8330*/  IMAD R0, R131, R0, 0x1 ;  /* 0x0000000183007424 */ /* 0x000fe400078e0200 */
[----:B------:R-:W-:Y:S02]  /*8340*/  FMUL.FTZ R56, R56, c[0x0][0x320] ;  /* 0x0000c80038387a20 */ /* 0x000fe40000410000 */
[----:B------:R-:W-:Y:S01]  /*8350*/  FMUL.FTZ R58, R58, c[0x0][0x320] ;  /* 0x0000c8003a3a7a20 */ /* 0x000fe20000410000 */
[----:B------:R-:W-:Y:S01]  /*8360*/  IADD3 R0, R0, c[0x0][0x1d0], -R241 ;  /* 0x0000740000007a10 */ /* 0x000fe20007ffe8f1 */
[----:B------:R-:W-:Y:S03]  /*8370*/  FMUL.FTZ R64, R64, c[0x0][0x320] ;  /* 0x0000c80040407a20 */ /* 0x000fe60000410000 */
[----:B------:R-:W-:Y:S01]  /*8380*/  IADD3 R0, R0, -c[0x0][0x168], RZ ;  /* 0x80005a0000007a10 */ /* 0x000fe20007ffe0ff */
[----:B------:R1:W-:Y:S03]  /*8390*/  MUFU.TANH R7, R47 ;  /* 0x0000002f00077308 */ /* 0x0003e60000002400 */
[C---:B------:R-:W-:Y:S01]  /*83a0*/  IADD3 R3, R0.reuse, R3, RZ ;  /* 0x0000000300037210 */ /* 0x040fe20007ffe0ff */
[C---:B------:R-:W-:Y:S01]  /*83b0*/  IMAD.IADD R4, R0.reuse, 0x1, R4 ;  /* 0x0000000100047824 */ /* 0x040fe200078e0204 */
[C---:B------:R-:W-:Y:S01]  /*83c0*/  IADD3 R2, R0.reuse, R2, RZ ;  /* 0x0000000200027210 */ /* 0x040fe20007ffe0ff */
[----:B--2---:R-:W-:Y:S01]  /*83d0*/  IMAD.IADD R0, R0, 0x1, R5 ;  /* 0x0000000100007824 */ /* 0x004fe200078e0205 */
[----:B------:R-:W-:Y:S01]  /*83e0*/  ISETP.GT.AND P1, PT, R3, RZ, PT ;  /* 0x000000ff0300720c */ /* 0x000fe20003f24270 */
[----:B------:R-:W-:Y:S01]  /*83f0*/  FMUL.FTZ R5, R52, c[0x0][0x320] ;  /* 0x0000c80034057a20 */ /* 0x000fe20000410000 */
[----:B------:R-:W-:Y:S01]  /*8400*/  ISETP.GT.AND P2, PT, R4, RZ, PT ;  /* 0x000000ff0400720c */ /* 0x000fe20003f44270 */
[----:B------:R-:W3:Y:S01]  /*8410*/  MUFU.TANH R217, R26 ;  /* 0x0000001a00d97308 */ /* 0x000ee20000002400 */
[----:B------:R-:W-:Y:S02]  /*8420*/  FSEL R22, R128, -INF , P1 ;  /* 0xff80000080167808 */ /* 0x000fe40000800000 */
[----:B------:R-:W2:Y:S01]  /*8430*/  LDL R128, [R1+0x20] ;  /* 0x0000200001807983 */ /* 0x000ea20000100800 */
[----:B------:R-:W-:Y:S02]  /*8440*/  ISETP.GT.AND P0, PT, R4, 0x1, PT ;  /* 0x000000010400780c */ /* 0x000fe40003f04270 */
[----:B------:R-:W-:Y:S02]  /*8450*/  FSEL R17, R235, -INF , P2 ;  /* 0xff800000eb117808 */ /* 0x000fe40001000000 */
[C---:B------:R-:W-:Y:S02]  /*8460*/  ISETP.GT.AND P2, PT, R2.reuse, RZ, PT ;  /* 0x000000ff0200720c */ /* 0x040fe40003f44270 */
[----:B------:R-:W1:Y:S01]  /*8470*/  MUFU.TANH R29, R29 ;  /* 0x0000001d001d7308 */ /* 0x000e620000002400 */
[----:B------:R-:W-:Y:S02]  /*8480*/  ISETP.GT.AND P1, PT, R2, 0x1, PT ;  /* 0x000000010200780c */ /* 0x000fe40003f24270 */
[----:B------:R-:W-:Y:S02]  /*8490*/  ISETP.GT.AND P4, PT, R3, 0x1, PT ;  /* 0x000000010300780c */ /* 0x000fe40003f84270 */
[----:B------:R-:W-:Y:S02]  /*84a0*/  FSEL R37, R251, -INF , P2 ;  /* 0xff800000fb257808 */ /* 0x000fe40001000000 */
[----:B------:R-:W-:Y:S02]  /*84b0*/  FSEL R18, R130, -INF , P0 ;  /* 0xff80000082127808 */ /* 0x000fe40000000000 */
[----:B------:R-:W-:Y:S01]  /*84c0*/  ISETP.GT.AND P0, PT, R0, RZ, PT ;  /* 0x000000ff0000720c */ /* 0x000fe20003f04270 */
[----:B------:R-:W1:Y:S01]  /*84d0*/  MUFU.TANH R219, R30 ;  /* 0x0000001e00db7308 */ /* 0x000e620000002400 */
[----:B------:R-:W-:Y:S02]  /*84e0*/  ISETP.GT.AND P2, PT, R2, 0x8, PT ;  /* 0x000000080200780c */ /* 0x000fe40003f44270 */
[----:B------:R-:W-:Y:S02]  /*84f0*/  FSEL R41, R250, -INF , P1 ;  /* 0xff800000fa297808 */ /* 0x000fe40000800000 */
[----:B------:R-:W-:Y:S02]  /*8500*/  ISETP.GT.AND P1, PT, R2, 0x9, PT ;  /* 0x000000090200780c */ /* 0x000fe40003f24270 */
[----:B------:R-:W-:Y:S02]  /*8510*/  FSEL R23, R252, -INF , P4 ;  /* 0xff800000fc177808 */ /* 0x000fe40002000000 */
[----:B------:R-:W-:Y:S01]  /*8520*/  ISETP.GT.AND P4, PT, R0, 0x1, PT ;  /* 0x000000010000780c */ /* 0x000fe20003f84270 */
[----:B------:R-:W1:Y:S01]  /*8530*/  MUFU.TANH R32, R32 ;  /* 0x0000002000207308 */ /* 0x000e620000002400 */
[----:B------:R-:W-:Y:S02]  /*8540*/  FSEL R52, R249, -INF , P2 ;  /* 0xff800000f9347808 */ /* 0x000fe40001000000 */
[----:B------:R-:W-:Y:S02]  /*8550*/  ISETP.GT.AND P2, PT, R4, 0x8, PT ;  /* 0x000000080400780c */ /* 0x000fe40003f44270 */
[----:B---3--:R-:W-:Y:S02]  /*8560*/  FSEL R55, R247, -INF , P1 ;  /* 0xff800000f7377808 */ /* 0x008fe40000800000 */
[----:B------:R-:W-:Y:S02]  /*8570*/  ISETP.GT.AND P1, PT, R3, 0x8, PT ;  /* 0x000000080300780c */ /* 0x000fe40003f24270 */
[----:B------:R-:W-:Y:S01]  /*8580*/  FSEL R210, R210, -INF , P0 ;  /* 0xff800000d2d27808 */ /* 0x000fe20000000000 */
[----:B------:R-:W-:Y:S01]  /*8590*/  MUFU.TANH R26, R33 ;  /* 0x00000021001a7308 */ /* 0x000fe20000002400 */
[C---:B------:R-:W-:Y:S02]  /*85a0*/  ISETP.GT.AND P0, PT, R0.reuse, 0x8, PT ;  /* 0x000000080000780c */ /* 0x040fe40003f04270 */
[----:B------:R-:W-:Y:S02]  /*85b0*/  FSEL R211, R211, -INF , P4 ;  /* 0xff800000d3d37808 */ /* 0x000fe40002000000 */
[----:B------:R-:W-:Y:S02]  /*85c0*/  ISETP.GT.AND P4, PT, R0, 0x9, PT ;  /* 0x000000090000780c */ /* 0x000fe40003f84270 */
[----:B------:R-:W-:Y:S02]  /*85d0*/  FSEL R212, R248, -INF , P0 ;  /* 0xff800000f8d47808 */ /* 0x000fe40000000000 */
[----:B------:R-:W-:Y:S01]  /*85e0*/  ISETP.GT.AND P0, PT, R4, 0x9, PT ;  /* 0x000000090400780c */ /* 0x000fe20003f04270 */
[----:B------:R-:W3:Y:S01]  /*85f0*/  MUFU.TANH R25, R34 ;  /* 0x0000002200197308 */ /* 0x000ee20000002400 */
[----:B------:R-:W-:Y:S02]  /*8600*/  FSEL R24, R222, -INF , P1 ;  /* 0xff800000de187808 */ /* 0x000fe40000800000 */
[----:B------:R-:W-:Y:S02]  /*8610*/  ISETP.GT.AND P1, PT, R3, 0x10, PT ;  /* 0x000000100300780c */ /* 0x000fe40003f24270 */
[----:B------:R-:W-:Y:S02]  /*8620*/  FSEL R19, R245, -INF , P2 ;  /* 0xff800000f5137808 */ /* 0x000fe40001000000 */
[----:B------:R-:W-:Y:S02]  /*8630*/  ISETP.GT.AND P2, PT, R4, 0x10, PT ;  /* 0x000000100400780c */ /* 0x000fe40003f44270 */
[----:B------:R-:W-:Y:S01]  /*8640*/  FSEL R215, R246, -INF , P4 ;  /* 0xff800000f6d77808 */ /* 0x000fe20002000000 */
[----:B------:R3:W-:Y:S01]  /*8650*/  MUFU.TANH R33, R54 ;  /* 0x0000003600217308 */ /* 0x0007e20000002400 */
[----:B------:R-:W-:Y:S02]  /*8660*/  ISETP.GT.AND P4, PT, R3, 0x9, PT ;  /* 0x000000090300780c */ /* 0x000fe40003f84270 */
[----:B------:R-:W-:Y:S02]  /*8670*/  FSEL R20, R223, -INF , P0 ;  /* 0xff800000df147808 */ /* 0x000fe40000000000 */
[----:B------:R-:W-:Y:S02]  /*8680*/  ISETP.GT.AND P0, PT, R4, 0x11, PT ;  /* 0x000000110400780c */ /* 0x000fe40003f04270 */
[----:B----4-:R-:W-:Y:S02]  /*8690*/  FSEL R48, R220, -INF , P2 ;  /* 0xff800000dc307808 */ /* 0x010fe40001000000 */
[----:B------:R-:W-:Y:S01]  /*86a0*/  FSEL R205, R136, -INF , P1 ;  /* 0xff80000088cd7808 */ /* 0x000fe20000800000 */
[----:B------:R-:W4:Y:S01]  /*86b0*/  MUFU.TANH R36, R36 ;  /* 0x0000002400247308 */ /* 0x000f220000002400 */
[C---:B------:R-:W-:Y:S02]  /*86c0*/  ISETP.GT.AND P2, PT, R2.reuse, 0x10, PT ;  /* 0x000000100200780c */ /* 0x040fe40003f44270 */
[----:B------:R-:W-:Y:S02]  /*86d0*/  ISETP.GT.AND P1, PT, R2, 0x11, PT ;  /* 0x000000110200780c */ /* 0x000fe40003f24270 */
[----:B------:R-:W-:Y:S02]  /*86e0*/  FSEL R27, R221, -INF , P4 ;  /* 0xff800000dd1b7808 */ /* 0x000fe40002000000 */
[----:B------:R-:W-:Y:S02]  /*86f0*/  ISETP.GT.AND P4, PT, R3, 0x11, PT ;  /* 0x000000110300780c */ /* 0x000fe40003f84270 */
[----:B-1----:R-:W-:Y:S01]  /*8700*/  FSEL R47, R137, -INF , P0 ;  /* 0xff800000892f7808 */ /* 0x002fe20000000000 */
[----:B------:R-:W-:Y:S01]  /*8710*/  MUFU.TANH R14, R39 ;  /* 0x00000027000e7308 */ /* 0x000fe20000002400 */
[----:B------:R-:W-:Y:S02]  /*8720*/  ISETP.GT.AND P0, PT, R0, 0x10, PT ;  /* 0x000000100000780c */ /* 0x000fe40003f04270 */
[----:B------:R-:W-:Y:S02]  /*8730*/  FSEL R209, R209, -INF , P2 ;  /* 0xff800000d1d17808 */ /* 0x000fe40001000000 */
[----:B------:R-:W-:Y:S02]  /*8740*/  ISETP.GT.AND P2, PT, R2, 0x18, PT ;  /* 0x000000180200780c */ /* 0x000fe40003f44270 */
[----:B------:R-:W-:Y:S02]  /*8750*/  FSEL R208, R208, -INF , P1 ;  /* 0xff800000d0d07808 */ /* 0x000fe40000800000 */
[----:B------:R-:W-:Y:S01]  /*8760*/  ISETP.GT.AND P1, PT, R2, 0x19, PT ;  /* 0x000000190200780c */ /* 0x000fe20003f24270 */
[----:B------:R1:W-:Y:S01]  /*8770*/  MUFU.TANH R12, R42 ;  /* 0x0000002a000c7308 */ /* 0x0003e20000002400 */
[----:B------:R-:W-:Y:S02]  /*8780*/  FSEL R204, R135, -INF , P4 ;  /* 0xff80000087cc7808 */ /* 0x000fe40002000000 */
[C---:B------:R-:W-:Y:S02]  /*8790*/  ISETP.GT.AND P4, PT, R0.reuse, 0x11, PT ;  /* 0x000000110000780c */ /* 0x040fe40003f84270 */
[----:B------:R-:W-:Y:S02]  /*87a0*/  FSEL R217, R217, -INF , P0 ;  /* 0xff800000d9d97808 */ /* 0x000fe40000000000 */
[----:B------:R-:W-:Y:S02]  /*87b0*/  FSEL R206, R29, -INF , P1 ;  /* 0xff8000001dce7808 */ /* 0x000fe40000800000 */
[----:B------:R-:W-:Y:S01]  /*87c0*/  ISETP.GT.AND P1, PT, R3, 0x18, PT ;  /* 0x000000180300780c */ /* 0x000fe20003f24270 */
[----:B------:R-:W1:Y:S01]  /*87d0*/  MUFU.TANH R21, R35 ;  /* 0x0000002300157308 */ /* 0x000e620000002400 */
[----:B------:R-:W-:Y:S02]  /*87e0*/  ISETP.GT.AND P0, PT, R0, 0x18, PT ;  /* 0x000000180000780c */ /* 0x000fe40003f04270 */
[----:B------:R-:W-:Y:S02]  /*87f0*/  FSEL R207, R134, -INF , P2 ;  /* 0xff80000086cf7808 */ /* 0x000fe40001000000 */
[----:B------:R-:W-:Y:S02]  /*8800*/  ISETP.GT.AND P2, PT, R4, 0x18, PT ;  /* 0x000000180400780c */ /* 0x000fe40003f44270 */
[----:B------:R-:W-:Y:S02]  /*8810*/  FSEL R216, R216, -INF , P4 ;  /* 0xff800000d8d87808 */ /* 0x000fe40002000000 */
[----:B------:R-:W-:Y:S01]  /*8820*/  ISETP.GT.AND P4, PT, R0, 0x19, PT ;  /* 0x000000190000780c */ /* 0x000fe20003f84270 */
[----:B------:R4:W-:Y:S01]  /*8830*/  MUFU.TANH R28, R53 ;  /* 0x00000035001c7308 */ /* 0x0009e20000002400 */
[----:B------:R-:W-:Y:S02]  /*8840*/  FSEL R219, R219, -INF , P0 ;  /* 0xff800000dbdb7808 */ /* 0x000fe40000000000 */
[----:B------:R-:W-:Y:S02]  /*8850*/  ISETP.GT.AND P0, PT, R4, 0x19, PT ;  /* 0x000000190400780c */ /* 0x000fe40003f04270 */
[----:B------:R-:W-:Y:S02]  /*8860*/  FSEL R43, R32, -INF , P2 ;  /* 0xff800000202b7808 */ /* 0x000fe40001000000 */
[----:B------:R-:W-:Y:S02]  /*8870*/  ISETP.GT.AND P2, PT, R4, 0x20, PT ;  /* 0x000000200400780c */ /* 0x000fe40003f44270 */
[----:B---3--:R-:W-:Y:S01]  /*8880*/  FSEL R54, R25, -INF , P1 ;  /* 0xff80000019367808 */ /* 0x008fe20000800000 */
[----:B------:R-:W3:Y:S01]  /*8890*/  MUFU.TANH R13, R40 ;  /* 0x00000028000d7308 */ /* 0x000ee20000002400 */
[----:B------:R-:W-:Y:S01]  /*88a0*/  FMUL.FTZ R25, R65, c[0x0][0x320] ;  /* 0x0000c80041197a20 */ /* 0x000fe20000410000 */
[----:B------:R-:W-:Y:S02]  /*88b0*/  FSEL R218, R218, -INF , P4 ;  /* 0xff800000dada7808 */ /* 0x000fe40002000000 */
[C---:B------:R-:W-:Y:S02]  /*88c0*/  ISETP.GT.AND P4, PT, R3.reuse, 0x19, PT ;  /* 0x000000190300780c */ /* 0x040fe40003f84270 */
[----:B-1----:R-:W-:Y:S02]  /*88d0*/  FSEL R42, R26, -INF , P0 ;  /* 0xff8000001a2a7808 */ /* 0x002fe40000000000 */
[----:B----4-:R-:W-:Y:S02]  /*88e0*/  FSEL R39, R36, -INF , P2 ;  /* 0xff80000024277808 */ /* 0x010fe40001000000 */
[----:B------:R3:W-:Y:S01]  /*88f0*/  MUFU.TANH R34, R51 ;  /* 0x0000003300227308 */ /* 0x0007e20000002400 */
[----:B------:R-:W-:Y:S02]  /*8900*/  ISETP.GT.AND P2, PT, R2, 0x20, PT ;  /* 0x000000200200780c */ /* 0x000fe40003f44270 */
[----:B------:R-:W-:Y:S02]  /*8910*/  ISETP.GT.AND P1, PT, R3, 0x20, PT ;  /* 0x000000200300780c */ /* 0x000fe40003f24270 */
[----:B------:R-:W-:Y:S01]  /*8920*/  FSEL R53, R21, -INF , P4 ;  /* 0xff80000015357808 */ /* 0x000fe20002000000 */
[----:B------:R-:W-:Y:S01]  /*8930*/  FMUL.FTZ R21, R66, c[0x0][0x320] ;  /* 0x0000c80042157a20 */ /* 0x000fe20000410000 */
[----:B------:R-:W-:Y:S02]  /*8940*/  ISETP.GT.AND P4, PT, R3, 0x21, PT ;  /* 0x000000210300780c */ /* 0x000fe40003f84270 */
[----:B------:R-:W-:Y:S01]  /*8950*/  ISETP.GT.AND P0, PT, R4, 0x21, PT ;  /* 0x000000210400780c */ /* 0x000fe20003f04270 */
[----:B------:R1:W4:Y:S01]  /*8960*/  MUFU.TANH R15, R38 ;  /* 0x00000026000f7308 */ /* 0x0003220000002400 */
[----:B------:R-:W-:Y:S02]  /*8970*/  FSEL R45, R14, -INF , P4 ;  /* 0xff8000000e2d7808 */ /* 0x000fe40002000000 */
[----:B------:R-:W-:Y:S04]  /*8980*/  ISETP.GT.AND P4, PT, R0, 0x21, PT ;  /* 0x000000210000780c */ /* 0x000fe80003f84270 */
[----:B------:R-:W-:Y:S02]  /*8990*/  FSEL R213, R10, -INF , P4 ;  /* 0xff8000000ad57808 */ /* 0x000fe40002000000 */
[----:B------:R-:W-:Y:S01]  /*89a0*/  ISETP.GT.AND P4, PT, R0, 0x29, PT ;  /* 0x000000290000780c */ /* 0x000fe20003f84270 */
[----:B------:R4:W-:Y:S01]  /*89b0*/  MUFU.TANH R9, R46 ;  /* 0x0000002e00097308 */ /* 0x0009e20000002400 */
[----:B---3--:R-:W-:Y:S01]  /*89c0*/  FSEL R51, R13, -INF , P2 ;  /* 0xff8000000d337808 */ /* 0x008fe20001000000 */
[----:B------:R-:W-:Y:S01]  /*89d0*/  FMUL.FTZ R13, R61, c[0x0][0x320] ;  /* 0x0000c8003d0d7a20 */ /* 0x000fe20000410000 */
[----:B------:R-:W-:Y:S07]  /*89e0*/  ISETP.GT.AND P2, PT, R2, 0x28, PT ;  /* 0x000000280200780c */ /* 0x000fee0003f44270 */
[----:B------:R-:W3:Y:S01]  /*89f0*/  MUFU.TANH R44, R44 ;  /* 0x0000002c002c7308 */ /* 0x000ee20000002400 */
[----:B-1----:R-:W-:Y:S02]  /*8a00*/  FSEL R38, R16, -INF , P0 ;  /* 0xff80000010267808 */ /* 0x002fe40000000000 */
[----:B------:R-:W-:Y:S07]  /*8a10*/  ISETP.GT.AND P0, PT, R0, 0x20, PT ;  /* 0x000000200000780c */ /* 0x000fee0003f04270 */
[----:B------:R1:W-:Y:S01]  /*8a20*/  MUFU.TANH R35, R50 ;  /* 0x0000003200237308 */ /* 0x0003e20000002400 */
[----:B------:R-:W-:Y:S01]  /*8a30*/  FSEL R214, R12, -INF , P0 ;  /* 0xff8000000cd67808 */ /* 0x000fe20000000000 */
[----:B------:R-:W-:Y:S01]  /*8a40*/  FMUL.FTZ R12, R67, c[0x0][0x320] ;  /* 0x0000c800430c7a20 */ /* 0x000fe20000410000 */
[----:B------:R-:W-:Y:S02]  /*8a50*/  ISETP.GT.AND P0, PT, R0, 0x28, PT ;  /* 0x000000280000780c */ /* 0x000fe40003f04270 */
[----:B----4-:R-:W-:Y:S02]  /*8a60*/  FSEL R46, R15, -INF , P1 ;  /* 0xff8000000f2e7808 */ /* 0x010fe40000800000 */
[----:B------:R-:W-:Y:S03]  /*8a70*/  ISETP.GT.AND P1, PT, R2, 0x21, PT ;  /* 0x000000210200780c */ /* 0x000fe60003f24270 */
[----:B------:R-:W-:Y:S01]  /*8a80*/  MUFU.TANH R40, R56 ;  /* 0x0000003800287308 */ /* 0x000fe20000002400 */
[----:B---3--:R-:W-:Y:S02]  /*8a90*/  FSEL R44, R44, -INF , P2 ;  /* 0xff8000002c2c7808 */ /* 0x008fe40001000000 */
[C---:B------:R-:W-:Y:S07]  /*8aa0*/  ISETP.GT.AND P2, PT, R4.reuse, 0x28, PT ;  /* 0x000000280400780c */ /* 0x040fee0003f44270 */
[----:B------:R3:W-:Y:S01]  /*8ab0*/  MUFU.TANH R56, R58 ;  /* 0x0000003a00387308 */ /* 0x0007e20000002400 */
[----:B------:R-:W-:Y:S02]  /*8ac0*/  FSEL R31, R31, -INF , P2 ;  /* 0xff8000001f1f7808 */ /* 0x000fe40001000000 */
[----:B------:R-:W-:Y:S02]  /*8ad0*/  ISETP.GT.AND P2, PT, R4, 0x30, PT ;  /* 0x000000300400780c */ /* 0x000fe40003f44270 */
[----:B-1----:R-:W-:Y:S02]  /*8ae0*/  FSEL R50, R11, -INF , P1 ;  /* 0xff8000000b327808 */ /* 0x002fe40000800000 */
[----:B------:R-:W-:Y:S03]  /*8af0*/  ISETP.GT.AND P1, PT, R2, 0x29, PT ;  /* 0x000000290200780c */ /* 0x000fe60003f24270 */
[----:B------:R-:W1:Y:S10]  /*8b00*/  MUFU.TANH R5, R5 ;  /* 0x0000000500057308 */ /* 0x000e740000002400 */
[----:B------:R4:W-:Y:S01]  /*8b10*/  MUFU.TANH R30, R49 ;  /* 0x00000031001e7308 */ /* 0x0009e20000002400 */
[----:B---3--:R-:W-:Y:S02]  /*8b20*/  FSEL R58, R7, -INF , P4 ;  /* 0xff800000073a7808 */ /* 0x008fe40002000000 */
[C---:B------:R-:W-:Y:S07]  /*8b30*/  ISETP.GT.AND P4, PT, R3.reuse, 0x29, PT ;  /* 0x000000290300780c */ /* 0x040fee0003f84270 */
[----:B------:R-:W3:Y:S01]  /*8b40*/  MUFU.TANH R6, R6 ;  /* 0x0000000600067308 */ /* 0x000ee20000002400 */
[----:B------:R-:W-:Y:S02]  /*8b50*/  FSEL R34, R34, -INF , P4 ;  /* 0xff80000022227808 */ /* 0x000fe40002000000 */
[----:B------:R-:W-:Y:S02]  /*8b60*/  ISETP.GT.AND P4, PT, R3, 0x31, PT ;  /* 0x000000310300780c */ /* 0x000fe40003f84270 */
[----:B-1----:R-:W-:Y:S02]  /*8b70*/  FSEL R29, R5, -INF , P2 ;  /* 0xff800000051d7808 */ /* 0x002fe40001000000 */
[----:B------:R-:W-:Y:S02]  /*8b80*/  ISETP.GT.AND P2, PT, R2, 0x30, PT ;  /* 0x000000300200780c */ /* 0x000fe40003f44270 */
[----:B------:R-:W-:Y:S01]  /*8b90*/  FMNMX.FTZ R5, R37, R138, !PT ;  /* 0x0000008a25057209 */ /* 0x000fe20007810000 */
[----:B------:R1:W1:Y:S01]  /*8ba0*/  MUFU.TANH R36, R57 ;  /* 0x0000003900247308 */ /* 0x0002620000002400 */
[----:B------:R-:W-:Y:S02]  /*8bb0*/  FSEL R40, R40, -INF , P2 ;  /* 0xff80000028287808 */ /* 0x000fe40001000000 */
[----:B------:R-:W-:Y:S02]  /*8bc0*/  ISETP.GT.AND P2, PT, R4, 0x39, PT ;  /* 0x000000390400780c */ /* 0x000fe40003f44270 */
[----:B----4-:R-:W-:Y:S02]  /*8bd0*/  FSEL R49, R8, -INF , P1 ;  /* 0xff80000008317808 */ /* 0x010fe40000800000 */
[----:B------:R-:W-:Y:S03]  /*8be0*/  ISETP.GT.AND P1, PT, R3, 0x28, PT ;  /* 0x000000280300780c */ /* 0x000fe60003f24270 */
[----:B------:R-:W4:Y:S01]  /*8bf0*/  MUFU.TANH R26, R64 ;  /* 0x00000040001a7308 */ /* 0x000f220000002400 */
[----:B------:R-:W-:Y:S02]  /*8c00*/  FSEL R35, R35, -INF , P1 ;  /* 0xff80000023237808 */ /* 0x000fe40000800000 */
[----:B------:R-:W-:Y:S02]  /*8c10*/  ISETP.GT.AND P1, PT, R3, 0x30, PT ;  /* 0x000000300300780c */ /* 0x000fe40003f24270 */
[----:B---3--:R-:W-:Y:S02]  /*8c20*/  FSEL R32, R6, -INF , P4 ;  /* 0xff80000006207808 */ /* 0x008fe40002000000 */
[----:B------:R-:W-:Y:S02]  /*8c30*/  ISETP.GT.AND P4, PT, R4, 0x38, PT ;  /* 0x000000380400780c */ /* 0x000fe40003f84270 */
[----:B------:R-:W-:Y:S01]  /*8c40*/  FSEL R33, R33, -INF , P1 ;  /* 0xff80000021217808 */ /* 0x000fe20000800000 */
[----:B------:R-:W3:Y:S01]  /*8c50*/  MUFU.TANH R25, R25 ;  /* 0x0000001900197308 */ /* 0x000ee20000002400 */
[----:B------:R-:W-:Y:S02]  /*8c60*/  ISETP.GT.AND P1, PT, R2, 0x31, PT ;  /* 0x000000310200780c */ /* 0x000fe40003f24270 */
[----:B------:R-:W-:Y:S02]  /*8c70*/  FMNMX.FTZ R6, R210, R139, !PT ;  /* 0x0000008bd2067209 */ /* 0x000fe40007810000 */
[----:B-1----:R-:W-:Y:S01]  /*8c80*/  FSEL R57, R9, -INF , P0 ;  /* 0xff80000009397808 */ /* 0x002fe20000000000 */
[----:B------:R-:W-:Y:S01]  /*8c90*/  FMUL.FTZ R9, R63, c[0x0][0x320] ;  /* 0x0000c8003f097a20 */ /* 0x000fe20000410000 */
[----:B------:R-:W-:Y:S02]  /*8ca0*/  ISETP.GT.AND P0, PT, R4, 0x29, PT ;  /* 0x000000290400780c */ /* 0x000fe40003f04270 */
[----:B------:R-:W-:Y:S01]  /*8cb0*/  FSEL R36, R36, -INF , P1 ;  /* 0xff80000024247808 */ /* 0x000fe20000800000 */
[----:B------:R-:W1:Y:S01]  /*8cc0*/  MUFU.TANH R21, R21 ;  /* 0x0000001500157308 */ /* 0x000e620000002400 */
[----:B------:R-:W-:Y:S02]  /*8cd0*/  FSEL R30, R30, -INF , P0 ;  /* 0xff8000001e1e7808 */ /* 0x000fe40000000000 */
[----:B------:R-:W-:Y:S02]  /*8ce0*/  ISETP.GT.AND P0, PT, R4, 0x31, PT ;  /* 0x000000310400780c */ /* 0x000fe40003f04270 */
[----:B----4-:R-:W-:Y:S02]  /*8cf0*/  FSEL R26, R26, -INF , P4 ;  /* 0xff8000001a1a7808 */ /* 0x010fe40002000000 */
[----:B------:R-:W-:Y:S02]  /*8d00*/  ISETP.GT.AND P4, PT, R2, 0x38, PT ;  /* 0x000000380200780c */ /* 0x000fe40003f84270 */
[----:B------:R-:W-:Y:S01]  /*8d10*/  FSEL R28, R28, -INF , P0 ;  /* 0xff8000001c1c7808 */ /* 0x000fe20000000000 */
[----:B------:R-:W4:Y:S01]  /*8d20*/  MUFU.TANH R16, R59 ;  /* 0x0000003b00107308 */ /* 0x000f220000002400 */
[----:B------:R-:W-:Y:S02]  /*8d30*/  ISETP.GT.AND P0, PT, R0, 0x30, PT ;  /* 0x000000300000780c */ /* 0x000fe40003f04270 */
[----:B------:R-:W-:Y:S02]  /*8d40*/  ISETP.GT.AND P1, PT, R3, 0x39, PT ;  /* 0x000000390300780c */ /* 0x000fe40003f24270 */
[----:B---3--:R-:W-:Y:S02]  /*8d50*/  FSEL R25, R25, -INF , P2 ;  /* 0xff80000019197808 */ /* 0x008fe40001000000 */
[----:B------:R-:W-:Y:S02]  /*8d60*/  ISETP.GT.AND P2, PT, R2, 0x39, PT ;  /* 0x000000390200780c */ /* 0x000fe40003f44270 */
[----:B------:R-:W-:Y:S01]  /*8d70*/  FMNMX.FTZ R2, R17, R132, !PT ;  /* 0x0000008411027209 */ /* 0x000fe20007810000 */
[----:B------:R-:W3:Y:S01]  /*8d80*/  MUFU.TANH R12, R12 ;  /* 0x0000000c000c7308 */ /* 0x000ee20000002400 */
[----:B------:R-:W-:Y:S02]  /*8d90*/  FSEL R56, R56, -INF , P0 ;  /* 0xff80000038387808 */ /* 0x000fe40000000000 */
[----:B------:R-:W-:Y:S02]  /*8da0*/  FMNMX.FTZ R2, R18, R2, !PT ;  /* 0x0000000212027209 */ /* 0x000fe40007810000 */
[----:B------:R-:W-:Y:S02]  /*8db0*/  ISETP.GT.AND P0, PT, R3, 0x38, PT ;  /* 0x000000380300780c */ /* 0x000fe40003f04270 */
[----:B------:R-:W-:Y:S02]  /*8dc0*/  FMNMX.FTZ R2, R19, R2, !PT ;  /* 0x0000000213027209 */ /* 0x000fe40007810000 */
[----:B------:R-:W-:Y:S01]  /*8dd0*/  FMNMX.FTZ R3, R22, R133, !PT ;  /* 0x0000008516037209 */ /* 0x000fe20007810000 */
[----:B------:R-:W1:Y:S01]  /*8de0*/  MUFU.TANH R15, R62 ;  /* 0x0000003e000f7308 */ /* 0x000e620000002400 */
[----:B------:R-:W-:Y:S02]  /*8df0*/  FMNMX.FTZ R2, R20, R2, !PT ;  /* 0x0000000214027209 */ /* 0x000fe40007810000 */
[----:B------:R-:W-:Y:S02]  /*8e00*/  FMNMX.FTZ R4, R23, R3, !PT ;  /* 0x0000000317047209 */ /* 0x000fe40007810000 */
[----:B------:R-:W-:Y:S02]  /*8e10*/  FMNMX.FTZ R2, R48, R2, !PT ;  /* 0x0000000230027209 */ /* 0x000fe40007810000 */
        /* <DEDUP_REMOVED lines=43> */
[----:B-1----:R-:W-:Y:S02]  /*90d0*/  FSEL R21, R21, -INF , P0 ;  /* 0xff80000015157808 */ /* 0x002fe40000000000 */
[----:B------:R-:W-:Y:S02]  /*90e0*/  ISETP.GT.AND P0, PT, R0, 0x31, PT ;  /* 0x000000310000780c */ /* 0x000fe40003f04270 */
[----:B------:R-:W-:Y:S02]  /*90f0*/  FMNMX.FTZ R3, R33, R3, !PT ;  /* 0x0000000321037209 */ /* 0x000fe40007810000 */
[----:B------:R-:W-:Y:S02]  /*9100*/  FMNMX.FTZ R5, R25, R2, !PT ;  /* 0x0000000219057209 */ /* 0x000fe40007810000 */
[----:B------:R-:W-:Y:S02]  /*9110*/  FMNMX.FTZ R2, R49, R6, !PT ;  /* 0x0000000631027209 */ /* 0x000fe40007810000 */
[----:B------:R-:W-:Y:S01]  /*9120*/  FMNMX.FTZ R6, R58, R4, !PT ;  /* 0x000000043a067209 */ /* 0x000fe20007810000 */
[----:B------:R-:W1:Y:S01]  /*9130*/  SHFL.BFLY PT, R8, R5, 0x2, 0x1f ;  /* 0x0c401f0005087f89 */ /* 0x000e6200000e0000 */
[----:B----4-:R-:W-:Y:S02]  /*9140*/  FSEL R16, R16, -INF , P0 ;  /* 0xff80000010107808 */ /* 0x010fe40000000000 */
[----:B------:R-:W-:Y:S02]  /*9150*/  FMNMX.FTZ R3, R32, R3, !PT ;  /* 0x0000000320037209 */ /* 0x000fe40007810000 */
[----:B------:R-:W-:Y:S02]  /*9160*/  ISETP.GT.AND P0, PT, R0, 0x39, PT ;  /* 0x000000390000780c */ /* 0x000fe40003f04270 */
[----:B---3--:R-:W-:Y:S02]  /*9170*/  FSEL R12, R12, -INF , P1 ;  /* 0xff8000000c0c7808 */ /* 0x008fe40000800000 */
[----:B------:R-:W-:Y:S02]  /*9180*/  ISETP.GT.AND P1, PT, R0, 0x38, PT ;  /* 0x000000380000780c */ /* 0x000fe40003f24270 */
[----:B------:R-:W-:Y:S02]  /*9190*/  FMNMX.FTZ R0, R56, R6, !PT ;  /* 0x0000000638007209 */ /* 0x000fe40007810000 */
[----:B------:R-:W-:Y:S02]  /*91a0*/  FMNMX.FTZ R2, R40, R2, !PT ;  /* 0x0000000228027209 */ /* 0x000fe40007810000 */
[----:B------:R-:W-:Y:S02]  /*91b0*/  FMNMX.FTZ R4, R21, R3, !PT ;  /* 0x0000000315047209 */ /* 0x000fe40007810000 */
[----:B------:R-:W-:Y:S02]  /*91c0*/  FSEL R15, R15, -INF , P1 ;  /* 0xff8000000f0f7808 */ /* 0x000fe40000800000 */
[----:B------:R-:W-:Y:S02]  /*91d0*/  FMNMX.FTZ R0, R16, R0, !PT ;  /* 0x0000000010007209 */ /* 0x000fe40007810000 */
[----:B------:R-:W-:Y:S02]  /*91e0*/  FMNMX.FTZ R2, R36, R2, !PT ;  /* 0x0000000224027209 */ /* 0x000fe40007810000 */
[----:B------:R-:W-:Y:S02]  /*91f0*/  FSEL R14, R14, -INF , P4 ;  /* 0xff8000000e0e7808 */ /* 0x000fe40002000000 */
[----:B------:R-:W-:Y:S02]  /*9200*/  FMNMX.FTZ R4, R12, R4, !PT ;  /* 0x000000040c047209 */ /* 0x000fe40007810000 */
[----:B------:R-:W-:Y:S02]  /*9210*/  FSEL R6, R9, -INF , P0 ;  /* 0xff80000009067808 */ /* 0x000fe40000000000 */
[----:B------:R-:W-:Y:S01]  /*9220*/  FMNMX.FTZ R0, R15, R0, !PT ;  /* 0x000000000f007209 */ /* 0x000fe20007810000 */
[----:B------:R-:W3:Y:S01]  /*9230*/  SHFL.BFLY PT, R7, R4, 0x2, 0x1f ;  /* 0x0c401f0004077f89 */ /* 0x000ee200000e0000 */
[----:B------:R-:W-:Y:S02]  /*9240*/  FSEL R13, R13, -INF , P2 ;  /* 0xff8000000d0d7808 */ /* 0x000fe40001000000 */
[----:B------:R-:W-:Y:S02]  /*9250*/  FMNMX.FTZ R2, R14, R2, !PT ;  /* 0x000000020e027209 */ /* 0x000fe40007810000 */
[----:B------:R-:W-:Y:S02]  /*9260*/  FMNMX.FTZ R0, R6, R0, !PT ;  /* 0x0000000006007209 */ /* 0x000fe40007810000 */
[----:B------:R-:W-:Y:S02]  /*9270*/  FMNMX.FTZ R3, R13, R2, !PT ;  /* 0x000000020d037209 */ /* 0x000fe40007810000 */
[----:B-1----:R-:W-:Y:S01]  /*9280*/  FMNMX.FTZ R5, R5, R8, !PT ;  /* 0x0000000805057209 */ /* 0x002fe20007810000 */
[----:B------:R-:W1:Y:S01]  /*9290*/  SHFL.BFLY PT, R2, R0, 0x2, 0x1f ;  /* 0x0c401f0000027f89 */ /* 0x000e6200000e0000 */
[C---:B------:R-:W-:Y:S02]  /*92a0*/  ISETP.GT.AND P4, PT, R131.reuse, R129, PT ;  /* 0x000000818300720c */ /* 0x040fe40003f84270 */
[----:B------:R-:W-:Y:S05]  /*92b0*/  IADD3 R59, R131, -0x1, RZ ;  /* 0xffffffff833b7810 */ /* 0x000fea0007ffe0ff */
[----:B------:R-:W4:Y:S01]  /*92c0*/  SHFL.BFLY PT, R135, R3, 0x2, 0x1f ;  /* 0x0c401f0003877f89 */ /* 0x000f2200000e0000 */
[----:B---3--:R-:W-:Y:S05]  /*92d0*/  FMNMX.FTZ R4, R4, R7, !PT ;  /* 0x0000000704047209 */ /* 0x008fea0007810000 */
[----:B------:R-:W-:Y:S02]  /*92e0*/  @P4 IMAD.WIDE.U32 R8, R59, c[0x0][0x1e0], RZ ;  /* 0x000078003b084a25 */ /* 0x000fe400078e00ff */
[----:B------:R-:W3:Y:S01]  /*92f0*/  SHFL.BFLY PT, R137, R5, 0x1, 0x1f ;  /* 0x0c201f0005897f89 */ /* 0x000ee200000e0000 */
[----:B-1----:R-:W-:Y:S07]  /*9300*/  FMNMX.FTZ R0, R0, R2, !PT ;  /* 0x0000000200007209 */ /* 0x002fee0007810000 */
[----:B------:R-:W1:Y:S01]  /*9310*/  SHFL.BFLY PT, R136, R4, 0x1, 0x1f ;  /* 0x0c201f0004887f89 */ /* 0x000e6200000e0000 */
[----:B------:R-:W-:Y:S05]  /*9320*/  @P4 SHF.R.S32.HI R2, RZ, 0x1f, R59 ;  /* 0x0000001fff024819 */ /* 0x000fea000001143b */
[----:B------:R-:W-:Y:S01]  /*9330*/  @P4 IMAD R2, R2, c[0x0][0x1e0], RZ ;  /* 0x0000780002024a24 */ /* 0x000fe200078e02ff */
[----:B----4-:R-:W-:Y:S02]  /*9340*/  FMNMX.FTZ R135, R3, R135, !PT ;  /* 0x0000008703877209 */ /* 0x010fe40007810000 */
[----:B------:R-:W4:Y:S01]  /*9350*/  SHFL.BFLY PT, R3, R0, 0x1, 0x1f ;  /* 0x0c201f0000037f89 */ /* 0x000f2200000e0000 */
[----:B------:R-:W-:Y:S05]  /*9360*/  @P4 IMAD R2, R59, c[0x0][0x1e4], R2 ;  /* 0x000079003b024a24 */ /* 0x000fea00078e0202 */
[----:B------:R-:W-:Y:S02]  /*9370*/  @P4 IADD3 R2, R9, R2, RZ ;  /* 0x0000000209024210 */ /* 0x000fe40007ffe0ff */
[----:B---3--:R-:W-:Y:S01]  /*9380*/  FMNMX.FTZ R137, R5, R137, !PT ;  /* 0x0000008905897209 */ /* 0x008fe20007810000 */
[----:B------:R-:W3:Y:S03]  /*9390*/  SHFL.BFLY PT, R7, R135, 0x1, 0x1f ;  /* 0x0c201f0087077f89 */ /* 0x000ee600000e0000 */
[C---:B------:R-:W-:Y:S02]  /*93a0*/  FSETP.NEU.FTZ.AND P2, PT, R137.reuse, -INF , PT ;  /* 0xff8000008900780b */ /* 0x040fe40003f5d000 */
[----:B-1----:R-:W-:Y:S02]  /*93b0*/  FMNMX.FTZ R136, R4, R136, !PT ;  /* 0x0000008804887209 */ /* 0x002fe40007810000 */
[C---:B------:R-:W-:Y:S02]  /*93c0*/  @P4 SHF.L.U64.HI R4, R8.reuse, 0x6, R2 ;  /* 0x0000000608044819 */ /* 0x040fe40000010202 */
[----:B------:R-:W-:Y:S02]  /*93d0*/  @P4 SHF.L.U32 R8, R8, 0x6, RZ ;  /* 0x0000000608084819 */ /* 0x000fe400000006ff */
[----:B------:R-:W-:Y:S02]  /*93e0*/  FSEL R2, R137, RZ, P2 ;  /* 0x000000ff89027208 */ /* 0x000fe40001000000 */
[----:B----4-:R-:W-:Y:S02]  /*93f0*/  FMNMX.FTZ R134, R0, R3, !PT ;  /* 0x0000000300867209 */ /* 0x010fe40007810000 */
[----:B------:R-:W-:Y:S01]  /*9400*/  @P4 IADD3 R0, P1, R8, R242, RZ ;  /* 0x000000f208004210 */ /* 0x000fe20007f3e0ff */
[----:B------:R-:W-:Y:S03]  /*9410*/  FADD.FTZ R5, -R2, R132 ;  /* 0x0000008402057221 */ /* 0x000fe60000010100 */
[----:B------:R-:W-:Y:S01]  /*9420*/  @P4 LEA R10, P0, R0, c[0x0][0x1c8], 0x1 ;  /* 0x00007200000a4a11 */ /* 0x000fe200078008ff */
[----:B--2---:R-:W-:Y:S01]  /*9430*/  @P4 IMAD.X R2, R4, 0x1, R128, P1 ;  /* 0x0000000104024824 */ /* 0x004fe200008e0680 */
[----:B---3--:R-:W-:Y:S04]  /*9440*/  FMNMX.FTZ R135, R135, R7, !PT ;  /* 0x0000000787877209 */ /* 0x008fe80007810000 */
[----:B------:R-:W-:Y:S02]  /*9450*/  @P4 LEA.HI.X R11, R0, c[0x0][0x1cc], R2, 0x1, P0 ;  /* 0x00007300000b4a11 */ /* 0x000fe400000f0c02 */
[----:B------:R-:W-:Y:S03]  /*9460*/  @P4 IADD3 R0, P1, P0, R8, 0x40, R242 ;  /* 0x0000004008004810 */ /* 0x000fe6000783e0f2 */
[----:B------:R1:W-:Y:S01]  /*9470*/  @P4 LDGSTS.E.BYPASS.LTC128B.128 [R244+0x4100], [R10.64], !P6 ;  /* 0x041000000af44fae */ /* 0x0003e2000f101d48 */
[----:B------:R-:W-:Y:S02]  /*9480*/  @P4 IADD3.X R4, R4, RZ, R128, P1, P0 ;  /* 0x000000ff04044210 */ /* 0x000fe40000fe0480 */
[----:B------:R-:W-:Y:S02]  /*9490*/  @P4 LEA R8, P0, R0, c[0x0][0x1c8], 0x1 ;  /* 0x0000720000084a11 */ /* 0x000fe400078008ff */
[----:B------:R-:W-:Y:S02]  /*94a0*/  FSETP.NEU.FTZ.AND P1, PT, R136, -INF , PT ;  /* 0xff8000008800780b */ /* 0x000fe40003f3d000 */
[----:B------:R-:W-:Y:S02]  /*94b0*/  @P4 LEA.HI.X R9, R0, c[0x0][0x1cc], R4, 0x1, P0 ;  /* 0x0000730000094a11 */ /* 0x000fe400000f0c04 */
[C---:B------:R-:W-:Y:S02]  /*94c0*/  FSETP.NEU.FTZ.AND P0, PT, R135.reuse, -INF , PT ;  /* 0xff8000008700780b */ /* 0x040fe40003f1d000 */
[----:B------:R-:W-:Y:S01]  /*94d0*/  FSEL R2, R136, RZ, P1 ;  /* 0x000000ff88027208 */ /* 0x000fe20000800000 */
[----:B------:R2:W-:Y:S01]  /*94e0*/  @P4 LDGSTS.E.BYPASS.LTC128B.128 [R244+0x6100], [R8.64], !P5 ;  /* 0x0610000008f44fae */ /* 0x0005e2000e901d48 */
[----:B------:R-:W-:Y:S03]  /*94f0*/  FSEL R0, R135, RZ, P0 ;  /* 0x000000ff87007208 */ /* 0x000fe60000000000 */
[----:B------:R-:W-:Y:S01]  /*9500*/  FADD.FTZ R4, -R2, R133 ;  /* 0x0000008502047221 */ /* 0x000fe20000010100 */
[----:B------:R-:W-:Y:S01]  /*9510*/  @P4 MOV R2, c[0x0][0x1e0] ;  /* 0x0000780000024a02 */ /* 0x000fe20000000f00 */
[----:B------:R-:W-:Y:S01]  /*9520*/  FADD.FTZ R3, -R0, R138 ;  /* 0x0000008a00037221 */ /* 0x000fe20000010100 */
[----:B------:R-:W-:Y:S04]  /*9530*/  @P4 MOV R0, 0x5 ;  /* 0x0000000500004802 */ /* 0x000fe80000000f00 */
[C---:B------:R-:W-:Y:S01]  /*9540*/  @P4 SHF.L.U64.HI R0, R2.reuse, R0, c[0x0][0x1e4] ;  /* 0x0000790002004619 */ /* 0x040fe20000010200 */
[----:B------:R-:W-:Y:S02]  /*9550*/  @P4 IMAD.SHL.U32 R2, R2, 0x20, RZ ;  /* 0x0000002002024824 */ /* 0x000fe400078e00ff */
[----:B--2---:R-:W-:Y:S05]  /*9560*/  FMUL.FTZ R8, R137, c[0x0][0x2d0] ;  /* 0x0000b40089087a20 */ /* 0x004fea0000410000 */
[----:B------:R-:W-:Y:S02]  /*9570*/  FSEL R8, R8, RZ, P2 ;  /* 0x000000ff08087208 */ /* 0x000fe40001000000 */
[-C--:B-1----:R-:W-:Y:S03]  /*9580*/  @P4 IADD3 R10, P2, R10, R2.reuse, RZ ;  /* 0x000000020a0a4210 */ /* 0x082fe60007f5e0ff */
[--C-:B------:R-:W-:Y:S01]  /*9590*/  FFMA.FTZ R7, R17, c[0x0][0x2d0], -R8.reuse ;  /* 0x0000b40011077a23 */ /* 0x100fe20000010808 */
[----:B------:R-:W-:Y:S01]  /*95a0*/  @P4 IADD3.X R11, R0, R11, RZ, P2, !PT ;  /* 0x0000000b000b4210 */ /* 0x000fe200017fe4ff */
[--C-:B------:R-:W-:Y:S02]  /*95b0*/  FFMA.FTZ R9, R20, c[0x0][0x2d0], -R8.reuse ;  /* 0x0000b40014097a23 */ /* 0x100fe40000010808 */
[----:B------:R1:W-:Y:S01]  /*95c0*/  MUFU.EX2 R221, R7 ;  /* 0x0000000700dd7308 */ /* 0x0003e20000000800 */
[--C-:B------:R-:W-:Y:S01]  /*95d0*/  FFMA.FTZ R128, R47, c[0x0][0x2d0], -R8.reuse ;  /* 0x0000b4002f807a23 */ /* 0x100fe20000010808 */
[----:B------:R2:W-:Y:S01]  /*95e0*/  @P4 LDGSTS.E.BYPASS.LTC128B.128 [R244+0x4900], [R10.64], !P6 ;  /* 0x049000000af44fae */ /* 0x0005e2000f101d48 */
[--C-:B------:R-:W-:Y:S02]  /*95f0*/  FFMA.FTZ R129, R43, c[0x0][0x2d0], -R8.reuse ;  /* 0x0000b4002b817a23 */ /* 0x100fe40000010808 */
[--C-:B------:R-:W-:Y:S02]  /*9600*/  FFMA.FTZ R130, R42, c[0x0][0x2d0], -R8.reuse ;  /* 0x0000b4002a827a23 */ /* 0x100fe40000010808 */
[--C-:B------:R-:W-:Y:S02]  /*9610*/  FFMA.FTZ R39, R39, c[0x0][0x2d0], -R8.reuse ;  /* 0x0000b40027277a23 */ /* 0x100fe40000010808 */
[--C-:B------:R-:W-:Y:S01]  /*9620*/  FFMA.FTZ R38, R38, c[0x0][0x2d0], -R8.reuse ;  /* 0x0000b40026267a23 */ /* 0x100fe20000010808 */
[----:B------:R-:W-:Y:S01]  /*9630*/  MUFU.EX2 R64, R9 ;  /* 0x0000000900407308 */ /* 0x000fe20000000800 */
[----:B------:R2:W-:Y:S01]  /*9640*/  @P4 LDGSTS.E.BYPASS.LTC128B.128 [R244+0x6900], [R10.64+0x80], !P5 ;  /* 0x069000800af44fae */ /* 0x0005e2000e901d48 */
[--C-:B------:R-:W-:Y:S02]  /*9650*/  FFMA.FTZ R61, R31, c[0x0][0x2d0], -R8.reuse ;  /* 0x0000b4001f3d7a23 */ /* 0x100fe40000010808 */
[--C-:B------:R-:W-:Y:S02]  /*9660*/  FFMA.FTZ R60, R30, c[0x0][0x2d0], -R8.reuse ;  /* 0x0000b4001e3c7a23 */ /* 0x100fe40000010808 */
[--C-:B------:R-:W-:Y:S02]  /*9670*/  FFMA.FTZ R29, R29, c[0x0][0x2d0], -R8.reuse ;  /* 0x0000b4001d1d7a23 */ /* 0x100fe40000010808 */
[--C-:B------:R-:W-:Y:S02]  /*9680*/  FFMA.FTZ R28, R28, c[0x0][0x2d0], -R8.reuse ;  /* 0x0000b4001c1c7a23 */ /* 0x100fe40000010808 */
[--C-:B------:R-:W-:Y:S02]  /*9690*/  FFMA.FTZ R62, R26, c[0x0][0x2d0], -R8.reuse ;  /* 0x0000b4001a3e7a23 */ /* 0x100fe40000010808 */
[--C-:B------:R-:W-:Y:S02]  /*96a0*/  FFMA.FTZ R63, R25, c[0x0][0x2d0], -R8.reuse ;  /* 0x0000b400193f7a23 */ /* 0x100fe40000010808 */
[--C-:B-1----:R-:W-:Y:S02]  /*96b0*/  FFMA.FTZ R7, R18, c[0x0][0x2d0], -R8.reuse ;  /* 0x0000b40012077a23 */ /* 0x102fe40000010808 */
[--C-:B------:R-:W-:Y:S02]  /*96c0*/  FFMA.FTZ R48, R48, c[0x0][0x2d0], -R8.reuse ;  /* 0x0000b40030307a23 */ /* 0x100fe40000010808 */
[----:B------:R1:W3:Y:S01]  /*96d0*/  MUFU.EX2 R247, R7 ;  /* 0x0000000700f77308 */ /* 0x0002e20000000800 */
[----:B--2---:R-:W-:Y:S04]  /*96e0*/  @P4 IADD3 R10, P2, R10, R2, RZ ;  /* 0x000000020a0a4210 */ /* 0x004fe80007f5e0ff */
[----:B------:R-:W-:Y:S05]  /*96f0*/  @P4 IADD3.X R11, R11, R0, RZ, P2, !PT ;  /* 0x000000000b0b4210 */ /* 0x000fea00017fe4ff */
[----:B------:R2:W-:Y:S01]  /*9700*/  @P4 LDGSTS.E.BYPASS.LTC128B.128 [R244+0x5100], [R10.64], !P6 ;  /* 0x051000000af44fae */ /* 0x0005e2000f101d48 */
[----:B-1----:R-:W-:Y:S02]  /*9710*/  FFMA.FTZ R7, R19, c[0x0][0x2d0], -R8 ;  /* 0x0000b40013077a23 */ /* 0x002fe40000010808 */
[----:B------:R-:W-:Y:S05]  /*9720*/  FMUL.FTZ R8, R134, c[0x0][0x2d0] ;  /* 0x0000b40086087a20 */ /* 0x000fea0000410000 */
[----:B------:R2:W-:Y:S01]  /*9730*/  @P4 LDGSTS.E.BYPASS.LTC128B.128 [R244+0x7100], [R10.64+0x80], !P5 ;  /* 0x071000800af44fae */ /* 0x0005e2000e901d48 */
[----:B------:R1:W-:Y:S02]  /*9740*/  MUFU.EX2 R249, R7 ;  /* 0x0000000700f97308 */ /* 0x0003e40000000800 */
[----:B-1----:R-:W-:Y:S05]  /*9750*/  FMUL.FTZ R7, R136, c[0x0][0x2d0] ;  /* 0x0000b40088077a20 */ /* 0x002fea0000410000 */
[----:B------:R-:W-:Y:S02]  /*9760*/  FSEL R7, R7, RZ, P1 ;  /* 0x000000ff07077208 */ /* 0x000fe40000800000 */
[----:B--2---:R-:W-:Y:S03]  /*9770*/  @P4 IADD3 R10, P1, R10, R2, RZ ;  /* 0x000000020a0a4210 */ /* 0x004fe60007f3e0ff */
[--C-:B------:R-:W-:Y:S02]  /*9780*/  FFMA.FTZ R9, R22, c[0x0][0x2d0], -R7.reuse ;  /* 0x0000b40016097a23 */ /* 0x100fe40000010807 */
[--C-:B------:R-:W-:Y:S02]  /*9790*/  FFMA.FTZ R2, R27, c[0x0][0x2d0], -R7.reuse ;  /* 0x0000b4001b027a23 */ /* 0x100fe40000010807 */
[----:B------:R1:W-:Y:S01]  /*97a0*/  MUFU.EX2 R220, R9 ;  /* 0x0000000900dc7308 */ /* 0x0003e20000000800 */
[----:B------:R-:W-:Y:S01]  /*97b0*/  @P4 IMAD.X R11, R11, 0x1, R0, P1 ;  /* 0x000000010b0b4824 */ /* 0x000fe200008e0600 */
[----:B------:R-:W-:Y:S01]  /*97c0*/  FSETP.NEU.FTZ.AND P1, PT, R134, -INF , PT ;  /* 0xff8000008600780b */ /* 0x000fe20003f3d000 */
[--C-:B------:R-:W-:Y:S02]  /*97d0*/  FFMA.FTZ R66, R21, c[0x0][0x2d0], -R7.reuse ;  /* 0x0000b40015427a23 */ /* 0x100fe40000010807 */
[--C-:B------:R-:W-:Y:S01]  /*97e0*/  FFMA.FTZ R54, R54, c[0x0][0x2d0], -R7.reuse ;  /* 0x0000b40036367a23 */ /* 0x100fe20000010807 */
[----:B------:R-:W-:Y:S01]  /*97f0*/  FSEL R0, R134, RZ, P1 ;  /* 0x000000ff86007208 */ /* 0x000fe20000800000 */
[----:B------:R2:W-:Y:S01]  /*9800*/  @P4 LDGSTS.E.BYPASS.LTC128B.128 [R244+0x5900], [R10.64], !P6 ;  /* 0x059000000af44fae */ /* 0x0005e2000f101d48 */
[--C-:B------:R-:W-:Y:S01]  /*9810*/  FFMA.FTZ R17, R53, c[0x0][0x2d0], -R7.reuse ;  /* 0x0000b40035117a23 */ /* 0x100fe20000010807 */
[----:B------:R-:W-:Y:S01]  /*9820*/  MOV R53, R29 ;  /* 0x0000001d00357202 */ /* 0x000fe20000000f00 */
[----:B------:R4:W-:Y:S01]  /*9830*/  MUFU.EX2 R248, R2 ;  /* 0x0000000200f87308 */ /* 0x0009e20000000800 */
[--C-:B------:R-:W-:Y:S02]  /*9840*/  FFMA.FTZ R46, R46, c[0x0][0x2d0], -R7.reuse ;  /* 0x0000b4002e2e7a23 */ /* 0x100fe40000010807 */
[--C-:B------:R-:W-:Y:S02]  /*9850*/  FFMA.FTZ R26, R34, c[0x0][0x2d0], -R7.reuse ;  /* 0x0000b400221a7a23 */ /* 0x100fe40000010807 */
[----:B------:R2:W-:Y:S01]  /*9860*/  @P4 LDGSTS.E.BYPASS.LTC128B.128 [R244+0x7900], [R10.64+0x80], !P5 ;  /* 0x079000800af44fae */ /* 0x0005e2000e901d48 */
[--C-:B------:R-:W-:Y:S02]  /*9870*/  FFMA.FTZ R65, R32, c[0x0][0x2d0], -R7.reuse ;  /* 0x0000b40020417a23 */ /* 0x100fe40000010807 */
[----:B------:R-:W-:Y:S02]  /*9880*/  FFMA.FTZ R67, R12, c[0x0][0x2d0], -R7 ;  /* 0x0000b4000c437a23 */ /* 0x000fe40000010807 */
[----:B------:R-:W-:Y:S02]  /*9890*/  IMAD.MOV.U32 R27, RZ, RZ, R59 ;  /* 0x000000ffff1b7224 */ /* 0x000fe400078e003b */
[--C-:B------:R-:W-:Y:S01]  /*98a0*/  FFMA.FTZ R59, R204, c[0x0][0x2d0], -R7.reuse ;  /* 0x0000b400cc3b7a23 */ /* 0x100fe20000010807 */
[----:B---3--:R-:W-:Y:S01]  /*98b0*/  F2FP.BF16.PACK_AB R204, R247, R221 ;  /* 0x000000ddf7cc723e */ /* 0x008fe200000010ff */
[--C-:B-1----:R-:W-:Y:S01]  /*98c0*/  FFMA.FTZ R9, R23, c[0x0][0x2d0], -R7.reuse ;  /* 0x0000b40017097a23 */ /* 0x102fe20000010807 */
[----:B------:R-:W0:Y:S01]  /*98d0*/  LDGDEPBAR ;  /* 0x00000000000079af */ /* 0x000e220000000000 */
[--C-:B------:R-:W-:Y:S01]  /*98e0*/  FFMA.FTZ R18, R45, c[0x0][0x2d0], -R7.reuse ;  /* 0x0000b4002d127a23 */ /* 0x100fe20000010807 */
[----:B------:R-:W-:Y:S01]  /*98f0*/  MOV R45, R28 ;  /* 0x0000001c002d7202 */ /* 0x000fe20000000f00 */
[----:B------:R1:W3:Y:S01]  /*9900*/  MUFU.EX2 R245, R9 ;  /* 0x0000000900f57308 */ /* 0x0002e20000000800 */
[----:B------:R-:W-:Y:S04]  /*9910*/  FFMA.FTZ R19, R35, c[0x0][0x2d0], -R7 ;  /* 0x0000b40023137a23 */ /* 0x000fe80000010807 */
[----:B------:R-:W2:Y:S01]  /*9920*/  LDSM.16.MT88.4 R20, [R225] ;  /* 0x00000000e114783b */ /* 0x000ea20000004200 */
[----:B----4-:R-:W-:Y:S02]  /*9930*/  FADD.FTZ R2, -R0, R139 ;  /* 0x0000008b00027221 */ /* 0x010fe40000010100 */
[--C-:B-1----:R-:W-:Y:S01]  /*9940*/  FFMA.FTZ R9, R24, c[0x0][0x2d0], -R7.reuse ;  /* 0x0000b40018097a23 */ /* 0x102fe20000010807 */
[----:B------:R-:W-:Y:S01]  /*9950*/  MOV R24, R131 ;  /* 0x0000008300187202 */ /* 0x000fe20000000f00 */
[----:B------:R-:W-:Y:S01]  /*9960*/  FFMA.FTZ R131, R205, c[0x0][0x2d0], -R7 ;  /* 0x0000b400cd837a23 */ /* 0x000fe20000010807 */
[----:B---3--:R-:W-:Y:S01]  /*9970*/  F2FP.BF16.PACK_AB R205, R245, R220 ;  /* 0x000000dcf5cd723e */ /* 0x008fe200000010ff */
[----:B------:R1:W3:Y:S02]  /*9980*/  MUFU.EX2 R246, R9 ;  /* 0x0000000900f67308 */ /* 0x0002e40000000800 */
[----:B------:R-:W-:Y:S02]  /*9990*/  IMAD.MOV.U32 R42, RZ, RZ, R24 ;  /* 0x000000ffff2a7224 */ /* 0x000fe400078e0018 */
[----:B-1----:R-:W-:Y:S05]  /*99a0*/  FMUL.FTZ R9, R135, c[0x0][0x2d0] ;  /* 0x0000b40087097a20 */ /* 0x002fea0000410000 */
[----:B------:R-:W-:Y:S05]  /*99b0*/  FSEL R9, R9, RZ, P0 ;  /* 0x000000ff09097208 */ /* 0x000fea0000000000 */
[--C-:B------:R-:W-:Y:S01]  /*99c0*/  FFMA.FTZ R0, R41, c[0x0][0x2d0], -R9.reuse ;  /* 0x0000b40029007a23 */ /* 0x100fe20000010809 */
[----:B------:R-:W-:Y:S01]  /*99d0*/  MOV R41, R27 ;  /* 0x0000001b00297202 */ /* 0x000fe20000000f00 */
[--C-:B--2---:R-:W-:Y:S02]  /*99e0*/  FFMA.FTZ R10, R37, c[0x0][0x2d0], -R9.reuse ;  /* 0x0000b400250a7a23 */ /* 0x104fe40000010809 */
[----:B------:R1:W-:Y:S01]  /*99f0*/  MUFU.EX2 R223, R0 ;  /* 0x0000000000df7308 */ /* 0x0003e20000000800 */
[--C-:B------:R-:W-:Y:S02]  /*9a00*/  FFMA.FTZ R47, R36, c[0x0][0x2d0], -R9.reuse ;  /* 0x0000b400242f7a23 */ /* 0x100fe40000010809 */
[--C-:B------:R-:W-:Y:S02]  /*9a10*/  FFMA.FTZ R231, R13, c[0x0][0x2d0], -R9.reuse ;  /* 0x0000b4000de77a23 */ /* 0x100fe40000010809 */
[--C-:B------:R-:W-:Y:S02]  /*9a20*/  FFMA.FTZ R25, R209, c[0x0][0x2d0], -R9.reuse ;  /* 0x0000b400d1197a23 */ /* 0x100fe40000010809 */
[--C-:B------:R-:W-:Y:S02]  /*9a30*/  FFMA.FTZ R252, R208, c[0x0][0x2d0], -R9.reuse ;  /* 0x0000b400d0fc7a23 */ /* 0x100fe40000010809 */
[--C-:B------:R-:W-:Y:S01]  /*9a40*/  FFMA.FTZ R250, R206, c[0x0][0x2d0], -R9.reuse ;  /* 0x0000b400cefa7a23 */ /* 0x100fe20000010809 */
[----:B------:R-:W-:Y:S01]  /*9a50*/  MUFU.EX2 R138, R10 ;  /* 0x0000000a008a7308 */ /* 0x000fe20000000800 */
[--C-:B------:R-:W-:Y:S02]  /*9a60*/  FFMA.FTZ R44, R44, c[0x0][0x2d0], -R9.reuse ;  /* 0x0000b4002c2c7a23 */ /* 0x100fe40000010809 */
[--C-:B------:R-:W-:Y:S02]  /*9a70*/  FFMA.FTZ R40, R40, c[0x0][0x2d0], -R9.reuse ;  /* 0x0000b40028287a23 */ /* 0x100fe40000010809 */
[--C-:B------:R-:W-:Y:S01]  /*9a80*/  FFMA.FTZ R251, R207, c[0x0][0x2d0], -R9.reuse ;  /* 0x0000b400cffb7a23 */ /* 0x100fe20000010809 */
[----:B---3--:R-:W-:Y:S01]  /*9a90*/  F2FP.BF16.PACK_AB R207, R248, R246 ;  /* 0x000000f6f8cf723e */ /* 0x008fe200000010ff */
[--C-:B------:R-:W-:Y:S02]  /*9aa0*/  FFMA.FTZ R51, R51, c[0x0][0x2d0], -R9.reuse ;  /* 0x0000b40033337a23 */ /* 0x100fe40000010809 */
[--C-:B------:R-:W-:Y:S02]  /*9ab0*/  FFMA.FTZ R50, R50, c[0x0][0x2d0], -R9.reuse ;  /* 0x0000b40032327a23 */ /* 0x100fe40000010809 */
[--C-:B------:R-:W-:Y:S02]  /*9ac0*/  FFMA.FTZ R49, R49, c[0x0][0x2d0], -R9.reuse ;  /* 0x0000b40031317a23 */ /* 0x100fe40000010809 */
[--C-:B------:R-:W-:Y:S02]  /*9ad0*/  FFMA.FTZ R43, R14, c[0x0][0x2d0], -R9.reuse ;  /* 0x0000b4000e2b7a23 */ /* 0x100fe40000010809 */
[----:B-1----:R-:W-:Y:S01]  /*9ae0*/  FFMA.FTZ R0, R52, c[0x0][0x2d0], -R9 ;  /* 0x0000b40034007a23 */ /* 0x002fe20000010809 */
[----:B------:R-:W-:Y:S01]  /*9af0*/  MOV R52, R64 ;  /* 0x0000004000347202 */ /* 0x000fe20000000f00 */
[----:B------:R-:W-:Y:S01]  /*9b00*/  FFMA.FTZ R64, R33, c[0x0][0x2d0], -R7 ;  /* 0x0000b40021407a23 */ /* 0x000fe20000010807 */
[----:B------:R-:W-:Y:S01]  /*9b10*/  FSEL R7, R8, RZ, P1 ;  /* 0x000000ff08077208 */ /* 0x000fe20000800000 */
[----:B------:R1:W-:Y:S01]  /*9b20*/  MUFU.EX2 R222, R0 ;  /* 0x0000000000de7308 */ /* 0x0003e20000000800 */
[----:B------:R-:W-:Y:S03]  /*9b30*/  F2FP.BF16.PACK_AB R206, R52, R249 ;  /* 0x000000f934ce723e */ /* 0x000fe600000010ff */
[--C-:B------:R-:W-:Y:S02]  /*9b40*/  FFMA.FTZ R8, R211, c[0x0][0x2d0], -R7.reuse ;  /* 0x0000b400d3087a23 */ /* 0x100fe40000010807 */
[--C-:B------:R-:W-:Y:S02]  /*9b50*/  FFMA.FTZ R217, R217, c[0x0][0x2d0], -R7.reuse ;  /* 0x0000b400d9d97a23 */ /* 0x100fe40000010807 */
[--C-:B------:R-:W-:Y:S02]  /*9b60*/  FFMA.FTZ R216, R216, c[0x0][0x2d0], -R7.reuse ;  /* 0x0000b400d8d87a23 */ /* 0x100fe40000010807 */
[----:B------:R-:W-:Y:S01]  /*9b70*/  MUFU.EX2 R208, R8 ;  /* 0x0000000800d07308 */ /* 0x000fe20000000800 */
[--C-:B------:R-:W-:Y:S02]  /*9b80*/  FFMA.FTZ R219, R219, c[0x0][0x2d0], -R7.reuse ;  /* 0x0000b400dbdb7a23 */ /* 0x100fe40000010807 */
[--C-:B------:R-:W-:Y:S02]  /*9b90*/  FFMA.FTZ R218, R218, c[0x0][0x2d0], -R7.reuse ;  /* 0x0000b400dada7a23 */ /* 0x100fe40000010807 */
[--C-:B------:R-:W-:Y:S02]  /*9ba0*/  FFMA.FTZ R214, R214, c[0x0][0x2d0], -R7.reuse ;  /* 0x0000b400d6d67a23 */ /* 0x100fe40000010807 */
[--C-:B------:R-:W-:Y:S02]  /*9bb0*/  FFMA.FTZ R213, R213, c[0x0][0x2d0], -R7.reuse ;  /* 0x0000b400d5d57a23 */ /* 0x100fe40000010807 */
[--C-:B------:R-:W-:Y:S02]  /*9bc0*/  FFMA.FTZ R241, R16, c[0x0][0x2d0], -R7.reuse ;  /* 0x0000b40010f17a23 */ /* 0x100fe40000010807 */
[--C-:B------:R-:W-:Y:S02]  /*9bd0*/  FFMA.FTZ R243, R15, c[0x0][0x2d0], -R7.reuse ;  /* 0x0000b4000ff37a23 */ /* 0x100fe40000010807 */
[----:B------:R-:W-:Y:S02]  /*9be0*/  FFMA.FTZ R235, R6, c[0x0][0x2d0], -R7 ;  /* 0x0000b40006eb7a23 */ /* 0x000fe40000010807 */
[----:B-1----:R-:W-:Y:S01]  /*9bf0*/  FFMA.FTZ R0, R55, c[0x0][0x2d0], -R9 ;  /* 0x0000b40037007a23 */ /* 0x002fe20000010809 */
[----:B------:R-:W-:Y:S01]  /*9c00*/  MOV R55, R26 ;  /* 0x0000001a00377202 */ /* 0x000fe20000000f00 */
[--C-:B------:R-:W-:Y:S02]  /*9c10*/  FFMA.FTZ R9, R210, c[0x0][0x2d0], -R7.reuse ;  /* 0x0000b400d2097a23 */ /* 0x100fe40000010807 */
[----:B------:R1:W-:Y:S01]  /*9c20*/  MUFU.EX2 R242, R0 ;  /* 0x0000000000f27308 */ /* 0x0003e20000000800 */
[--C-:B------:R-:W-:Y:S01]  /*9c30*/  FFMA.FTZ R211, R58, c[0x0][0x2d0], -R7.reuse ;  /* 0x0000b4003ad37a23 */ /* 0x100fe20000010807 */
[----:B------:R-:W-:Y:S08]  /*9c40*/  MOV R58, R18 ;  /* 0x00000012003a7202 */ /* 0x000ff00000000f00 */
[----:B------:R-:W-:Y:S01]  /*9c50*/  MUFU.EX2 R139, R9 ;  /* 0x00000009008b7308 */ /* 0x000fe20000000800 */
[----:B-1----:R-:W-:Y:S02]  /*9c60*/  FMUL.FTZ R0, R5, c[0x0][0x2d0] ;  /* 0x0000b40005007a20 */ /* 0x002fe40000410000 */
[--C-:B------:R-:W-:Y:S07]  /*9c70*/  FFMA.FTZ R5, R212, c[0x0][0x2d0], -R7.reuse ;  /* 0x0000b400d4057a23 */ /* 0x100fee0000010807 */
[----:B------:R1:W2:Y:S01]  /*9c80*/  MUFU.EX2 R133, R0 ;  /* 0x0000000000857308 */ /* 0x0002a20000000800 */
[----:B------:R-:W-:Y:S02]  /*9c90*/  FFMA.FTZ R212, R57, c[0x0][0x2d0], -R7 ;  /* 0x0000b40039d47a23 */ /* 0x000fe40000010807 */
[----:B------:R-:W-:Y:S07]  /*9ca0*/  IMAD.MOV.U32 R57, RZ, RZ, R19 ;  /* 0x000000ffff397224 */ /* 0x000fee00078e0013 */
[----:B------:R3:W-:Y:S01]  /*9cb0*/  MUFU.EX2 R209, R5 ;  /* 0x0000000500d17308 */ /* 0x0007e20000000800 */
[----:B-1----:R-:W-:Y:S02]  /*9cc0*/  FMUL.FTZ R0, R4, c[0x0][0x2d0] ;  /* 0x0000b40004007a20 */ /* 0x002fe40000410000 */
[--C-:B------:R-:W-:Y:S07]  /*9cd0*/  FFMA.FTZ R4, R215, c[0x0][0x2d0], -R7.reuse ;  /* 0x0000b400d7047a23 */ /* 0x100fee0000010807 */
[----:B------:R1:W4:Y:S01]  /*9ce0*/  MUFU.EX2 R132, R0 ;  /* 0x0000000000847308 */ /* 0x0003220000000800 */
[----:B------:R-:W-:Y:S01]  /*9cf0*/  FFMA.FTZ R215, R56, c[0x0][0x2d0], -R7 ;  /* 0x0000b40038d77a23 */ /* 0x000fe20000010807 */
[----:B------:R-:W-:Y:S01]  /*9d00*/  MOV R56, R38 ;  /* 0x0000002600387202 */ /* 0x000fe20000000f00 */
[C---:B--2---:R-:W-:Y:S02]  /*9d10*/  FMUL.FTZ R16, R133.reuse, R160 ;  /* 0x000000a085107220 */ /* 0x044fe40000410000 */
[C---:B------:R-:W-:Y:S01]  /*9d20*/  FMUL.FTZ R33, R133.reuse, R185 ;  /* 0x000000b985217220 */ /* 0x040fe20000410000 */
[----:B------:R-:W-:Y:S01]  /*9d30*/  MOV R185, R52 ;  /* 0x0000003400b97202 */ /* 0x000fe20000000f00 */
[C---:B---3--:R-:W-:Y:S01]  /*9d40*/  FMUL.FTZ R5, R133.reuse, R141 ;  /* 0x0000008d85057220 */ /* 0x048fe20000410000 */
[----:B------:R-:W-:Y:S01]  /*9d50*/  F2FP.BF16.PACK_AB R141, R208, R139 ;  /* 0x0000008bd08d723e */ /* 0x000fe200000010ff */
[C---:B------:R-:W-:Y:S01]  /*9d60*/  FMUL.FTZ R32, R133.reuse, R184 ;  /* 0x000000b885207220 */ /* 0x040fe20000410000 */
[----:B------:R2:W3:Y:S01]  /*9d70*/  MUFU.EX2 R210, R4 ;  /* 0x0000000400d27308 */ /* 0x0004e20000000800 */
[----:B------:R-:W-:Y:S02]  /*9d80*/  IMAD.MOV.U32 R184, RZ, RZ, R42 ;  /* 0x000000ffffb87224 */ /* 0x000fe400078e002a */
[----:B------:R-:W-:Y:S02]  /*9d90*/  IMAD.MOV.U32 R160, RZ, RZ, R45 ;  /* 0x000000ffffa07224 */ /* 0x000fe400078e002d */
[C---:B------:R-:W-:Y:S02]  /*9da0*/  FMUL.FTZ R68, R133.reuse, R68 ;  /* 0x0000004485447220 */ /* 0x040fe40000410000 */
[C---:B------:R-:W-:Y:S02]  /*9db0*/  FMUL.FTZ R69, R133.reuse, R69 ;  /* 0x0000004585457220 */ /* 0x040fe40000410000 */
[C---:B------:R-:W-:Y:S02]  /*9dc0*/  FMUL.FTZ R80, R133.reuse, R80 ;  /* 0x0000005085507220 */ /* 0x040fe40000410000 */
[C---:B------:R-:W-:Y:S02]  /*9dd0*/  FMUL.FTZ R81, R133.reuse, R81 ;  /* 0x0000005185517220 */ /* 0x040fe40000410000 */
[----:B------:R-:W-:Y:S02]  /*9de0*/  FMUL.FTZ R84, R133, R84 ;  /* 0x0000005485547220 */ /* 0x000fe40000410000 */
[----:B-1----:R-:W-:Y:S02]  /*9df0*/  FMUL.FTZ R0, R3, c[0x0][0x2d0] ;  /* 0x0000b40003007a20 */ /* 0x002fe40000410000 */
[----:B----4-:R-:W-:Y:S01]  /*9e00*/  FMUL.FTZ R6, R132, R142 ;  /* 0x0000008e84067220 */ /* 0x010fe20000410000 */
[----:B------:R-:W-:Y:S01]  /*9e10*/  F2FP.BF16.PACK_AB R142, R242, R222 ;  /* 0x000000def28e723e */ /* 0x000fe200000010ff */
[----:B------:R1:W4:Y:S01]  /*9e20*/  MUFU.EX2 R3, R0 ;  /* 0x0000000000037308 */ /* 0x0003220000000800 */
[C---:B------:R-:W-:Y:S02]  /*9e30*/  FMUL.FTZ R7, R132.reuse, R143 ;  /* 0x0000008f84077220 */ /* 0x040fe40000410000 */
[C---:B------:R-:W-:Y:S01]  /*9e40*/  FMUL.FTZ R18, R132.reuse, R162 ;  /* 0x000000a284127220 */ /* 0x040fe20000410000 */
[----:B------:R-:W-:Y:S01]  /*9e50*/  MOV R162, R62 ;  /* 0x0000003e00a27202 */ /* 0x000fe20000000f00 */
[----:B--2---:R-:W-:Y:S01]  /*9e60*/  FMUL.FTZ R4, R133, R140 ;  /* 0x0000008c85047220 */ /* 0x004fe20000410000 */
[----:B------:R-:W-:Y:S01]  /*9e70*/  F2FP.BF16.PACK_AB R140, R223, R138 ;  /* 0x0000008adf8c723e */ /* 0x000fe200000010ff */
[----:B------:R-:W-:Y:S01]  /*9e80*/  FMUL.FTZ R19, R132, R163 ;  /* 0x000000a384137220 */ /* 0x000fe20000410000 */
[----:B---3--:R-:W-:Y:S01]  /*9e90*/  F2FP.BF16.PACK_AB R143, R210, R209 ;  /* 0x000000d1d28f723e */ /* 0x008fe200000010ff */
[----:B------:R-:W-:Y:S02]  /*9ea0*/  IMAD.MOV.U32 R163, RZ, RZ, R63 ;  /* 0x000000ffffa37224 */ /* 0x000fe400078e003f */
[C---:B------:R-:W-:Y:S01]  /*9eb0*/  FMUL.FTZ R70, R132.reuse, R70 ;  /* 0x0000004684467220 */ /* 0x040fe20000410000 */
[-C--:B------:R-:W-:Y:S03]  /*9ec0*/  HMMA.16816.F32.BF16 R4, R204, R20.reuse, R4 ;  /* 0x00000014cc04723c */ /* 0x080fe60000041804 */
[C---:B------:R-:W-:Y:S01]  /*9ed0*/  FMUL.FTZ R34, R132.reuse, R186 ;  /* 0x000000ba84227220 */ /* 0x040fe20000410000 */
[----:B------:R-:W-:Y:S01]  /*9ee0*/  MOV R186, R49 ;  /* 0x0000003100ba7202 */ /* 0x000fe20000000f00 */
[C---:B------:R-:W-:Y:S02]  /*9ef0*/  FMUL.FTZ R35, R132.reuse, R187 ;  /* 0x000000bb84237220 */ /* 0x040fe40000410000 */
[----:B------:R-:W-:Y:S02]  /*9f00*/  FMUL.FTZ R49, R133, R193 ;  /* 0x000000c185317220 */ /* 0x000fe40000410000 */
[----:B------:R-:W-:Y:S01]  /*9f10*/  FMUL.FTZ R71, R132, R71 ;  /* 0x0000004784477220 */ /* 0x000fe20000410000 */
[----:B------:R-:W-:Y:S02]  /*9f20*/  MUFU.EX2 R186, R186 ;  /* 0x000000ba00ba7308 */ /* 0x000fe40000000800 */
[----:B-1----:R-:W-:Y:S02]  /*9f30*/  FMUL.FTZ R0, R2, c[0x0][0x2d0] ;  /* 0x0000b40002007a20 */ /* 0x002fe40000410000 */
[C---:B----4-:R-:W-:Y:S01]  /*9f40*/  FMUL.FTZ R12, R3.reuse, R148 ;  /* 0x00000094030c7220 */ /* 0x050fe20000410000 */
[----:B------:R-:W-:Y:S01]  /*9f50*/  MOV R148, R39 ;  /* 0x0000002700947202 */ /* 0x000fe20000000f00 */
[C---:B------:R-:W-:Y:S01]  /*9f60*/  FMUL.FTZ R8, R3.reuse, R144 ;  /* 0x0000009003087220 */ /* 0x040fe20000410000 */
[----:B------:R-:W1:Y:S01]  /*9f70*/  LDSM.16.MT88.4 R36, [R226] ;  /* 0x00000000e224783b */ /* 0x000e620000004200 */
[C---:B------:R-:W-:Y:S02]  /*9f80*/  FMUL.FTZ R9, R3.reuse, R145 ;  /* 0x0000009103097220 */ /* 0x040fe40000410000 */
[----:B------:R-:W2:Y:S01]  /*9f90*/  MUFU.EX2 R0, R0 ;  /* 0x0000000000007308 */ /* 0x000ea20000000800 */
[----:B------:R-:W-:Y:S01]  /*9fa0*/  FMUL.FTZ R13, R3, R149 ;  /* 0x00000095030d7220 */ /* 0x000fe20000410000 */
[----:B------:R-:W-:Y:S01]  /*9fb0*/  MOV R149, R56 ;  /* 0x0000003800957202 */ /* 0x000fe20000000f00 */
[----:B------:R-:W-:Y:S02]  /*9fc0*/  IMAD.MOV.U32 R2, RZ, RZ, R17 ;  /* 0x000000ffff027224 */ /* 0x000fe400078e0011 */
[----:B------:R-:W-:Y:S01]  /*9fd0*/  FMUL.FTZ R17, R133, R161 ;  /* 0x000000a185117220 */ /* 0x000fe20000410000 */
[----:B------:R-:W-:Y:S01]  /*9fe0*/  MOV R161, R53 ;  /* 0x0000003500a17202 */ /* 0x000fe20000000f00 */
[C---:B------:R-:W-:Y:S01]  /*9ff0*/  FMUL.FTZ R24, R3.reuse, R152 ;  /* 0x0000009803187220 */ /* 0x040fe20000410000 */
[----:B------:R-:W-:Y:S01]  /*a000*/  MOV R152, R64 ;  /* 0x0000004000987202 */ /* 0x000fe20000000f00 */
[C---:B------:R-:W-:Y:S01]  /*a010*/  FMUL.FTZ R28, R3.reuse, R156 ;  /* 0x0000009c031c7220 */ /* 0x040fe20000410000 */
[----:B------:R-:W-:Y:S01]  /*a020*/  MOV R156, R40 ;  /* 0x00000028009c7202 */ /* 0x000fe20000000f00 */
[C---:B------:R-:W-:Y:S01]  /*a030*/  FMUL.FTZ R40, R3.reuse, R164 ;  /* 0x000000a403287220 */ /* 0x040fe20000410000 */
[----:B------:R-:W-:Y:S01]  /*a040*/  MOV R164, R54 ;  /* 0x0000003600a47202 */ /* 0x000fe20000000f00 */
[C---:B------:R-:W-:Y:S02]  /*a050*/  FMUL.FTZ R29, R3.reuse, R157 ;  /* 0x0000009d031d7220 */ /* 0x040fe40000410000 */
[----:B------:R-:W-:Y:S02]  /*a060*/  IMAD.MOV.U32 R157, RZ, RZ, R41 ;  /* 0x000000ffff9d7224 */ /* 0x000fe400078e0029 */
[C---:B------:R-:W-:Y:S01]  /*a070*/  FMUL.FTZ R41, R3.reuse, R165 ;  /* 0x000000a503297220 */ /* 0x040fe20000410000 */
[----:B------:R-:W-:Y:S01]  /*a080*/  MOV R165, R48 ;  /* 0x0000003000a57202 */ /* 0x000fe20000000f00 */
[----:B------:R-:W-:Y:S02]  /*a090*/  FMUL.FTZ R45, R3, R169 ;  /* 0x000000a9032d7220 */ /* 0x000fe40000410000 */
[----:B------:R-:W-:Y:S01]  /*a0a0*/  IMAD.MOV.U32 R187, RZ, RZ, R2 ;  /* 0x000000ffffbb7224 */ /* 0x000fe200078e0002 */
[----:B------:R-:W-:Y:S01]  /*a0b0*/  MOV R2, R46 ;  /* 0x0000002e00027202 */ /* 0x000fe20000000f00 */
[----:B------:R-:W-:Y:S01]  /*a0c0*/  FMUL.FTZ R48, R133, R192 ;  /* 0x000000c085307220 */ /* 0x000fe20000410000 */
[----:B------:R-:W-:Y:S01]  /*a0d0*/  MUFU.EX2 R169, R131 ;  /* 0x0000008300a97308 */ /* 0x000fe20000000800 */
[C---:B--2---:R-:W-:Y:S02]  /*a0e0*/  FMUL.FTZ R10, R0.reuse, R146 ;  /* 0x00000092000a7220 */ /* 0x044fe40000410000 */
[C---:B------:R-:W-:Y:S02]  /*a0f0*/  FMUL.FTZ R11, R0.reuse, R147 ;  /* 0x00000093000b7220 */ /* 0x040fe40000410000 */
[----:B------:R-:W-:Y:S01]  /*a100*/  LDSM.16.MT88.4 R144, [R228] ;  /* 0x00000000e490783b */ /* 0x000fe20000004200 */
[C---:B------:R-:W-:Y:S02]  /*a110*/  FMUL.FTZ R56, R3.reuse, R176 ;  /* 0x000000b003387220 */ /* 0x040fe40000410000 */
[C---:B------:R-:W-:Y:S02]  /*a120*/  FMUL.FTZ R72, R3.reuse, R72 ;  /* 0x0000004803487220 */ /* 0x040fe40000410000 */
[C---:B------:R-:W-:Y:S01]  /*a130*/  HMMA.16816.F32.BF16 R8, R140.reuse, R20, R8 ;  /* 0x000000148c08723c */ /* 0x040fe20000041808 */
[----:B------:R-:W-:Y:S03]  /*a140*/  MUFU.EX2 R176, R130 ;  /* 0x0000008200b07308 */ /* 0x000fe60000000800 */
[C---:B------:R-:W-:Y:S02]  /*a150*/  FMUL.FTZ R14, R0.reuse, R150 ;  /* 0x00000096000e7220 */ /* 0x040fe40000410000 */
[----:B------:R-:W-:Y:S01]  /*a160*/  FMUL.FTZ R15, R0, R151 ;  /* 0x00000097000f7220 */ /* 0x000fe20000410000 */
[----:B------:R-:W-:Y:S01]  /*a170*/  MOV R151, R60 ;  /* 0x0000003c00977202 */ /* 0x000fe20000000f00 */
[C---:B------:R-:W-:Y:S04]  /*a180*/  FMUL.FTZ R60, R3.reuse, R180 ;  /* 0x000000b4033c7220 */ /* 0x040fe80000410000 */
[C---:B------:R-:W-:Y:S01]  /*a190*/  FMUL.FTZ R73, R3.reuse, R73 ;  /* 0x0000004903497220 */ /* 0x040fe20000410000 */
[-C--:B------:R-:W-:Y:S03]  /*a1a0*/  HMMA.16816.F32.BF16 R12, R140, R22.reuse, R12 ;  /* 0x000000168c0c723c */ /* 0x080fe6000004180c */
[C---:B------:R-:W-:Y:S02]  /*a1b0*/  FMUL.FTZ R76, R3.reuse, R76 ;  /* 0x0000004c034c7220 */ /* 0x040fe40000410000 */
[C---:B------:R-:W-:Y:S02]  /*a1c0*/  FMUL.FTZ R77, R3.reuse, R77 ;  /* 0x0000004d034d7220 */ /* 0x040fe40000410000 */
[----:B------:R-:W-:Y:S01]  /*a1d0*/  FMUL.FTZ R88, R3, R88 ;  /* 0x0000005803587220 */ /* 0x000fe20000410000 */
[C---:B------:R-:W-:Y:S04]  /*a1e0*/  HMMA.16816.F32.BF16 R16, R204.reuse, R22, R16 ;  /* 0x00000016cc10723c */ /* 0x040fe80000041810 */
[C---:B------:R-:W-:Y:S01]  /*a1f0*/  FMUL.FTZ R20, R133.reuse, R172 ;  /* 0x000000ac85147220 */ /* 0x040fe20000410000 */
[----:B------:R-:W-:Y:S01]  /*a200*/  MOV R172, R58 ;  /* 0x0000003a00ac7202 */ /* 0x000fe20000000f00 */
[----:B------:R-:W-:Y:S02]  /*a210*/  FMUL.FTZ R21, R133, R173 ;  /* 0x000000ad85157220 */ /* 0x000fe40000410000 */
[C---:B------:R-:W-:Y:S04]  /*a220*/  FMUL.FTZ R22, R132.reuse, R174 ;  /* 0x000000ae84167220 */ /* 0x040fe80000410000 */
[----:B------:R-:W-:Y:S01]  /*a230*/  FMUL.FTZ R23, R132, R175 ;  /* 0x000000af84177220 */ /* 0x000fe20000410000 */
[----:B------:R-:W-:Y:S01]  /*a240*/  MOV R175, R25 ;  /* 0x0000001900af7202 */ /* 0x000fe20000000f00 */
[C---:B------:R-:W-:Y:S01]  /*a250*/  FMUL.FTZ R25, R3.reuse, R153 ;  /* 0x0000009903197220 */ /* 0x040fe20000410000 */
[----:B------:R-:W-:Y:S01]  /*a260*/  MOV R153, R65 ;  /* 0x0000004100997202 */ /* 0x000fe20000000f00 */
[C---:B------:R-:W-:Y:S02]  /*a270*/  FMUL.FTZ R58, R0.reuse, R178 ;  /* 0x000000b2003a7220 */ /* 0x040fe40000410000 */
[C---:B------:R-:W-:Y:S01]  /*a280*/  FMUL.FTZ R89, R3.reuse, R89 ;  /* 0x0000005903597220 */ /* 0x040fe20000410000 */
[-C--:B-1----:R-:W-:Y:S03]  /*a290*/  HMMA.16816.F32.BF16 R20, R204, R36.reuse, R20 ;  /* 0x00000024cc14723c */ /* 0x082fe60000041814 */
[C---:B------:R-:W-:Y:S02]  /*a2a0*/  FMUL.FTZ R26, R0.reuse, R154 ;  /* 0x0000009a001a7220 */ /* 0x040fe40000410000 */
[C---:B------:R-:W-:Y:S01]  /*a2b0*/  FMUL.FTZ R27, R0.reuse, R155 ;  /* 0x0000009b001b7220 */ /* 0x040fe20000410000 */
[----:B------:R-:W-:Y:S01]  /*a2c0*/  MOV R155, R67 ;  /* 0x00000043009b7202 */ /* 0x000fe20000000f00 */
[----:B------:R-:W-:Y:S02]  /*a2d0*/  IMAD.MOV.U32 R154, RZ, RZ, R66 ;  /* 0x000000ffff9a7224 */ /* 0x000fe400078e0042 */
[----:B------:R-:W-:Y:S03]  /*a2e0*/  FMUL.FTZ R92, R3, R92 ;  /* 0x0000005c035c7220 */ /* 0x000fe60000410000 */
[C---:B------:R-:W-:Y:S04]  /*a2f0*/  HMMA.16816.F32.BF16 R24, R140.reuse, R36, R24 ;  /* 0x000000248c18723c */ /* 0x040fe80000041818 */
[C---:B------:R-:W-:Y:S01]  /*a300*/  FMUL.FTZ R30, R0.reuse, R158 ;  /* 0x0000009e001e7220 */ /* 0x040fe20000410000 */
[----:B------:R-:W-:Y:S01]  /*a310*/  MOV R158, R47 ;  /* 0x0000002f009e7202 */ /* 0x000fe20000000f00 */
[C---:B------:R-:W-:Y:S01]  /*a320*/  FMUL.FTZ R31, R0.reuse, R159 ;  /* 0x0000009f001f7220 */ /* 0x040fe20000410000 */
[----:B------:R-:W-:Y:S01]  /*a330*/  MOV R159, R43 ;  /* 0x0000002b009f7202 */ /* 0x000fe20000000f00 */
[----:B------:R-:W-:Y:S01]  /*a340*/  FMUL.FTZ R37, R133, R189 ;  /* 0x000000bd85257220 */ /* 0x000fe20000410000 */
[----:B------:R-:W-:Y:S02]  /*a350*/  MOV R189, R55 ;  /* 0x0000003700bd7202 */ /* 0x000fe40000000f00 */
[----:B------:R-:W1:Y:S01]  /*a360*/  LDSM.16.MT88.4 R52, [R229] ;  /* 0x00000000e534783b */ /* 0x000e620000004200 */
[C---:B------:R-:W-:Y:S01]  /*a370*/  FMUL.FTZ R93, R3.reuse, R93 ;  /* 0x0000005d035d7220 */ /* 0x040fe20000410000 */
[-C--:B------:R-:W-:Y:S03]  /*a380*/  HMMA.16816.F32.BF16 R28, R140, R38.reuse, R28 ;  /* 0x000000268c1c723c */ /* 0x080fe6000004181c */
[C---:B------:R-:W-:Y:S01]  /*a390*/  FMUL.FTZ R104, R3.reuse, R104 ;  /* 0x0000006803687220 */ /* 0x040fe20000410000 */
[----:B------:R-:W-:Y:S01]  /*a3a0*/  MOV R192, R189 ;  /* 0x000000bd00c07202 */ /* 0x000fe20000000f00 */
[C---:B------:R-:W-:Y:S01]  /*a3b0*/  FMUL.FTZ R105, R3.reuse, R105 ;  /* 0x0000006903697220 */ /* 0x040fe20000410000 */
[----:B------:R-:W-:Y:S01]  /*a3c0*/  MUFU.EX2 R189, R250 ;  /* 0x000000fa00bd7308 */ /* 0x000fe20000000800 */
[----:B------:R-:W-:Y:S01]  /*a3d0*/  FMUL.FTZ R108, R3, R108 ;  /* 0x0000006c036c7220 */ /* 0x000fe20000410000 */
[C---:B------:R-:W-:Y:S04]  /*a3e0*/  HMMA.16816.F32.BF16 R32, R204.reuse, R38, R32 ;  /* 0x00000026cc20723c */ /* 0x040fe80000041820 */
[----:B------:R-:W-:Y:S01]  /*a3f0*/  FMUL.FTZ R36, R133, R188 ;  /* 0x000000bc85247220 */ /* 0x000fe20000410000 */
[----:B------:R-:W-:Y:S01]  /*a400*/  MOV R188, R44 ;  /* 0x0000002c00bc7202 */ /* 0x000fe20000000f00 */
[----:B------:R-:W-:Y:S02]  /*a410*/  FMUL.FTZ R42, R0, R166 ;  /* 0x000000a6002a7220 */ /* 0x000fe40000410000 */
[C---:B------:R-:W-:Y:S01]  /*a420*/  FMUL.FTZ R38, R132.reuse, R190 ;  /* 0x000000be84267220 */ /* 0x040fe20000410000 */
[----:B------:R-:W-:Y:S01]  /*a430*/  MOV R190, R51 ;  /* 0x0000003300be7202 */ /* 0x000fe20000000f00 */
[----:B------:R2:W-:Y:S02]  /*a440*/  MUFU.EX2 R166, R252 ;  /* 0x000000fc00a67308 */ /* 0x0005e40000000800 */
[----:B------:R-:W-:Y:S02]  /*a450*/  FMUL.FTZ R39, R132, R191 ;  /* 0x000000bf84277220 */ /* 0x000fe40000410000 */
[C---:B------:R-:W-:Y:S02]  /*a460*/  FMUL.FTZ R44, R3.reuse, R168 ;  /* 0x000000a8032c7220 */ /* 0x040fe40000410000 */
[C---:B------:R-:W-:Y:S02]  /*a470*/  FMUL.FTZ R109, R3.reuse, R109 ;  /* 0x0000006d036d7220 */ /* 0x040fe40000410000 */
[C---:B------:R-:W-:Y:S02]  /*a480*/  FMUL.FTZ R120, R3.reuse, R120 ;  /* 0x0000007803787220 */ /* 0x040fe40000410000 */
[C---:B------:R-:W-:Y:S01]  /*a490*/  FMUL.FTZ R121, R3.reuse, R121 ;  /* 0x0000007903797220 */ /* 0x040fe20000410000 */
[----:B------:R-:W-:Y:S01]  /*a4a0*/  MUFU.EX2 R192, R192 ;  /* 0x000000c000c07308 */ /* 0x000fe20000000800 */
[C---:B------:R-:W-:Y:S02]  /*a4b0*/  FMUL.FTZ R124, R3.reuse, R124 ;  /* 0x0000007c037c7220 */ /* 0x040fe40000410000 */
[C---:B------:R-:W-:Y:S02]  /*a4c0*/  FMUL.FTZ R125, R3.reuse, R125 ;  /* 0x0000007d037d7220 */ /* 0x040fe40000410000 */
[C---:B------:R-:W-:Y:S02]  /*a4d0*/  FMUL.FTZ R43, R0.reuse, R167 ;  /* 0x000000a7002b7220 */ /* 0x040fe40000410000 */
[C---:B------:R-:W-:Y:S01]  /*a4e0*/  FMUL.FTZ R46, R0.reuse, R170 ;  /* 0x000000aa002e7220 */ /* 0x040fe20000410000 */
[-C--:B-1----:R-:W-:Y:S02]  /*a4f0*/  HMMA.16816.F32.BF16 R36, R204, R52.reuse, R36 ;  /* 0x00000034cc24723c */ /* 0x082fe40000041824 */
[----:B------:R-:W-:Y:S01]  /*a500*/  MUFU.EX2 R167, R216 ;  /* 0x000000d800a77308 */ /* 0x000fe20000000800 */
[----:B------:R-:W-:Y:S01]  /*a510*/  FMUL.FTZ R47, R0, R171 ;  /* 0x000000ab002f7220 */ /* 0x000fe20000410000 */
[----:B--2---:R-:W-:Y:S01]  /*a520*/  MOV R252, R161 ;  /* 0x000000a100fc7202 */ /* 0x004fe20000000f00 */
[----:B------:R-:W-:Y:S02]  /*a530*/  IMAD.MOV.U32 R174, RZ, RZ, R57 ;  /* 0x000000ffffae7224 */ /* 0x000fe400078e0039 */
[C---:B------:R-:W-:Y:S01]  /*a540*/  FMUL.FTZ R57, R3.reuse, R177 ;  /* 0x000000b103397220 */ /* 0x040fe20000410000 */
[C---:B------:R-:W-:Y:S04]  /*a550*/  HMMA.16816.F32.BF16 R40, R140.reuse, R52, R40 ;  /* 0x000000348c28723c */ /* 0x040fe80000041828 */
[----:B------:R1:W-:Y:S01]  /*a560*/  MUFU.EX2 R171, R128 ;  /* 0x0000008000ab7308 */ /* 0x0003e20000000800 */
[----:B------:R-:W-:Y:S02]  /*a570*/  IMAD.MOV.U32 R150, RZ, RZ, R61 ;  /* 0x000000ffff967224 */ /* 0x000fe400078e003d */
[----:B------:R-:W-:Y:S01]  /*a580*/  FMUL.FTZ R61, R3, R181 ;  /* 0x000000b5033d7220 */ /* 0x000fe20000410000 */
[-C--:B------:R-:W-:Y:S04]  /*a590*/  HMMA.16816.F32.BF16 R44, R140, R54.reuse, R44 ;  /* 0x000000368c2c723c */ /* 0x080fe8000004182c */
[----:B------:R-:W-:Y:S02]  /*a5a0*/  IMAD.MOV.U32 R191, RZ, RZ, R50 ;  /* 0x000000ffffbf7224 */ /* 0x000fe400078e0032 */
[----:B------:R2:W-:Y:S01]  /*a5b0*/  MUFU.EX2 R168, R165 ;  /* 0x000000a500a87308 */ /* 0x0005e20000000800 */
[C---:B------:R-:W-:Y:S02]  /*a5c0*/  FMUL.FTZ R50, R132.reuse, R194 ;  /* 0x000000c284327220 */ /* 0x040fe40000410000 */
[----:B------:R-:W-:Y:S03]  /*a5d0*/  FMUL.FTZ R51, R132, R195 ;  /* 0x000000c384337220 */ /* 0x000fe60000410000 */
[----:B------:R-:W-:Y:S01]  /*a5e0*/  MOV R195, R190 ;  /* 0x000000be00c37202 */ /* 0x000fe20000000f00 */
[C---:B------:R-:W-:Y:S03]  /*a5f0*/  FMUL.FTZ R52, R133.reuse, R196 ;  /* 0x000000c485347220 */ /* 0x040fe60000410000 */
[----:B------:R-:W-:Y:S01]  /*a600*/  MOV R196, R195 ;  /* 0x000000c300c47202 */ /* 0x000fe20000000f00 */
[C---:B------:R-:W-:Y:S01]  /*a610*/  FMUL.FTZ R53, R133.reuse, R197 ;  /* 0x000000c585357220 */ /* 0x040fe20000410000 */
[C---:B------:R-:W-:Y:S01]  /*a620*/  HMMA.16816.F32.BF16 R48, R204.reuse, R54, R48 ;  /* 0x00000036cc30723c */ /* 0x040fe20000041830 */
[----:B------:R-:W-:Y:S03]  /*a630*/  MUFU.EX2 R190, R218 ;  /* 0x000000da00be7308 */ /* 0x000fe60000000800 */
[----:B------:R-:W-:Y:S01]  /*a640*/  IMAD.MOV.U32 R173, RZ, RZ, R59 ;  /* 0x000000ffffad7224 */ /* 0x000fe200078e003b */
[----:B-1----:R-:W3:Y:S01]  /*a650*/  LDL.LU R128, [R1+0x90] ;  /* 0x0000900001807983 */ /* 0x002ee20000300800 */
[----:B------:R-:W-:Y:S01]  /*a660*/  FMUL.FTZ R59, R0, R179 ;  /* 0x000000b3003b7220 */ /* 0x000fe20000410000 */
[----:B------:R-:W-:Y:S01]  /*a670*/  MOV R179, R159 ;  /* 0x0000009f00b37202 */ /* 0x000fe20000000f00 */
[C---:B------:R-:W-:Y:S01]  /*a680*/  FMUL.FTZ R54, R132.reuse, R198 ;  /* 0x000000c684367220 */ /* 0x040fe20000410000 */
[----:B------:R-:W-:Y:S02]  /*a690*/  MOV R159, R155 ;  /* 0x0000009b009f7202 */ /* 0x000fe40000000f00 */
[----:B------:R-:W-:Y:S01]  /*a6a0*/  MUFU.EX2 R173, R173 ;  /* 0x000000ad00ad7308 */ /* 0x000fe20000000800 */
[----:B------:R-:W-:Y:S01]  /*a6b0*/  FMUL.FTZ R55, R132, R199 ;  /* 0x000000c784377220 */ /* 0x000fe20000410000 */
[----:B------:R-:W-:Y:S01]  /*a6c0*/  MOV R199, R149 ;  /* 0x0000009500c77202 */ /* 0x000fe20000000f00 */
[C---:B------:R-:W-:Y:S01]  /*a6d0*/  FMUL.FTZ R62, R0.reuse, R182 ;  /* 0x000000b6003e7220 */ /* 0x040fe20000410000 */
[----:B--2---:R-:W-:Y:S01]  /*a6e0*/  MOV R165, R164 ;  /* 0x000000a400a57202 */ /* 0x004fe20000000f00 */
[----:B------:R-:W-:Y:S01]  /*a6f0*/  FMUL.FTZ R63, R0, R183 ;  /* 0x000000b7003f7220 */ /* 0x000fe20000410000 */
[----:B------:R-:W-:Y:S01]  /*a700*/  MOV R182, R185 ;  /* 0x000000b900b67202 */ /* 0x000fe20000000f00 */
[----:B------:R-:W-:Y:S01]  /*a710*/  IMAD.MOV.U32 R185, RZ, RZ, R184 ;  /* 0x000000ffffb97224 */ /* 0x000fe200078e00b8 */
[-C--:B------:R-:W-:Y:S02]  /*a720*/  HMMA.16816.F32.BF16 R52, R204, R144.reuse, R52 ;  /* 0x00000090cc34723c */ /* 0x080fe40000041834 */
[----:B------:R-:W-:Y:S01]  /*a730*/  MUFU.EX2 R184, R211 ;  /* 0x000000d300b87308 */ /* 0x000fe20000000800 */
[----:B------:R-:W-:Y:S02]  /*a740*/  IMAD.MOV.U32 R183, RZ, RZ, R160 ;  /* 0x000000ffffb77224 */ /* 0x000fe400078e00a0 */
[C---:B------:R-:W-:Y:S02]  /*a750*/  FMUL.FTZ R64, R133.reuse, R200 ;  /* 0x000000c885407220 */ /* 0x040fe40000410000 */
[C---:B------:R-:W-:Y:S01]  /*a760*/  FMUL.FTZ R65, R133.reuse, R201 ;  /* 0x000000c985417220 */ /* 0x040fe20000410000 */
[C---:B------:R-:W-:Y:S04]  /*a770*/  HMMA.16816.F32.BF16 R56, R140.reuse, R144, R56 ;  /* 0x000000908c38723c */ /* 0x040fe80000041838 */
[----:B------:R-:W-:Y:S01]  /*a780*/  MUFU.EX2 R200, R213 ;  /* 0x000000d500c87308 */ /* 0x000fe20000000800 */
[C---:B------:R-:W-:Y:S02]  /*a790*/  FMUL.FTZ R66, R132.reuse, R202 ;  /* 0x000000ca84427220 */ /* 0x040fe40000410000 */
[----:B------:R-:W-:Y:S01]  /*a7a0*/  FMUL.FTZ R67, R132, R203 ;  /* 0x000000cb84437220 */ /* 0x000fe20000410000 */
[-C--:B------:R-:W-:Y:S04]  /*a7b0*/  HMMA.16816.F32.BF16 R60, R140, R146.reuse, R60 ;  /* 0x000000928c3c723c */ /* 0x080fe8000004183c */
[C---:B------:R-:W-:Y:S02]  /*a7c0*/  FMUL.FTZ R74, R0.reuse, R74 ;  /* 0x0000004a004a7220 */ /* 0x040fe40000410000 */
[C---:B------:R-:W-:Y:S01]  /*a7d0*/  FMUL.FTZ R75, R0.reuse, R75 ;  /* 0x0000004b004b7220 */ /* 0x040fe20000410000 */
[----:B------:R-:W-:Y:S01]  /*a7e0*/  MUFU.EX2 R170, R165 ;  /* 0x000000a500aa7308 */ /* 0x000fe20000000800 */
[C---:B------:R-:W-:Y:S01]  /*a7f0*/  HMMA.16816.F32.BF16 R64, R204.reuse, R146, R64 ;  /* 0x00000092cc40723c */ /* 0x040fe20000041840 */
[----:B------:R-:W1:Y:S03]  /*a800*/  LDSM.16.MT88.4 R144, [R225+0x2000] ;  /* 0x00200000e190783b */ /* 0x000e660000004200 */
[C---:B------:R-:W-:Y:S02]  /*a810*/  FMUL.FTZ R78, R0.reuse, R78 ;  /* 0x0000004e004e7220 */ /* 0x040fe40000410000 */
[----:B------:R-:W-:Y:S02]  /*a820*/  FMUL.FTZ R79, R0, R79 ;  /* 0x0000004f004f7220 */ /* 0x000fe40000410000 */
[C---:B------:R-:W-:Y:S01]  /*a830*/  FMUL.FTZ R82, R132.reuse, R82 ;  /* 0x0000005284527220 */ /* 0x040fe20000410000 */
[----:B------:R-:W2:Y:S03]  /*a840*/  MUFU.EX2 R165, R217 ;  /* 0x000000d900a57308 */ /* 0x000ea60000000800 */
[C---:B------:R-:W-:Y:S02]  /*a850*/  FMUL.FTZ R83, R132.reuse, R83 ;  /* 0x0000005384537220 */ /* 0x040fe40000410000 */
[C---:B------:R-:W-:Y:S02]  /*a860*/  FMUL.FTZ R85, R133.reuse, R85 ;  /* 0x0000005585557220 */ /* 0x040fe40000410000 */
[C---:B------:R-:W-:Y:S02]  /*a870*/  FMUL.FTZ R86, R132.reuse, R86 ;  /* 0x0000005684567220 */ /* 0x040fe40000410000 */
[----:B------:R-:W-:Y:S01]  /*a880*/  FMUL.FTZ R87, R132, R87 ;  /* 0x0000005784577220 */ /* 0x000fe20000410000 */
[----:B------:R-:W-:Y:S01]  /*a890*/  MUFU.EX2 R181, R196 ;  /* 0x000000c400b57308 */ /* 0x000fe20000000800 */
[C---:B------:R-:W-:Y:S02]  /*a8a0*/  FMUL.FTZ R90, R0.reuse, R90 ;  /* 0x0000005a005a7220 */ /* 0x040fe40000410000 */
[C---:B------:R-:W-:Y:S02]  /*a8b0*/  FMUL.FTZ R91, R0.reuse, R91 ;  /* 0x0000005b005b7220 */ /* 0x040fe40000410000 */
[C---:B------:R-:W-:Y:S02]  /*a8c0*/  FMUL.FTZ R94, R0.reuse, R94 ;  /* 0x0000005e005e7220 */ /* 0x040fe40000410000 */
[----:B------:R-:W-:Y:S02]  /*a8d0*/  FMUL.FTZ R95, R0, R95 ;  /* 0x0000005f005f7220 */ /* 0x000fe40000410000 */
[C---:B------:R-:W-:Y:S01]  /*a8e0*/  FMUL.FTZ R96, R133.reuse, R96 ;  /* 0x0000006085607220 */ /* 0x040fe20000410000 */
[----:B------:R-:W-:Y:S01]  /*a8f0*/  MUFU.EX2 R196, R214 ;  /* 0x000000d600c47308 */ /* 0x000fe20000000800 */
[----:B------:R-:W-:Y:S02]  /*a900*/  FMUL.FTZ R97, R133, R97 ;  /* 0x0000006185617220 */ /* 0x000fe40000410000 */
[C---:B------:R-:W-:Y:S01]  /*a910*/  FMUL.FTZ R98, R132.reuse, R98 ;  /* 0x0000006284627220 */ /* 0x040fe20000410000 */
[----:B--2---:R-:W-:Y:S01]  /*a920*/  F2FP.BF16.PACK_AB R149, R167, R165 ;  /* 0x000000a5a795723e */ /* 0x004fe200000010ff */
[C---:B------:R-:W-:Y:S02]  /*a930*/  FMUL.FTZ R99, R132.reuse, R99 ;  /* 0x0000006384637220 */ /* 0x040fe40000410000 */
[C---:B------:R-:W-:Y:S02]  /*a940*/  FMUL.FTZ R100, R133.reuse, R100 ;  /* 0x0000006485647220 */ /* 0x040fe40000410000 */
[C---:B------:R-:W-:Y:S01]  /*a950*/  FMUL.FTZ R101, R133.reuse, R101 ;  /* 0x0000006585657220 */ /* 0x040fe20000410000 */
[----:B------:R-:W-:Y:S01]  /*a960*/  MUFU.EX2 R199, R199 ;  /* 0x000000c700c77308 */ /* 0x000fe20000000800 */
[C---:B------:R-:W-:Y:S01]  /*a970*/  FMUL.FTZ R102, R132.reuse, R102 ;  /* 0x0000006684667220 */ /* 0x040fe20000410000 */
[-C--:B-1----:R-:W-:Y:S03]  /*a980*/  HMMA.16816.F32.BF16 R68, R204, R144.reuse, R68 ;  /* 0x00000090cc44723c */ /* 0x082fe60000041844 */
[----:B------:R-:W-:Y:S02]  /*a990*/  FMUL.FTZ R103, R132, R103 ;  /* 0x0000006784677220 */ /* 0x000fe40000410000 */
[C---:B------:R-:W-:Y:S02]  /*a9a0*/  FMUL.FTZ R106, R0.reuse, R106 ;  /* 0x0000006a006a7220 */ /* 0x040fe40000410000 */
[C---:B------:R-:W-:Y:S01]  /*a9b0*/  FMUL.FTZ R107, R0.reuse, R107 ;  /* 0x0000006b006b7220 */ /* 0x040fe20000410000 */
[C---:B------:R-:W-:Y:S01]  /*a9c0*/  HMMA.16816.F32.BF16 R72, R140.reuse, R144, R72 ;  /* 0x000000908c48723c */ /* 0x040fe20000041848 */
[----:B------:R-:W-:Y:S03]  /*a9d0*/  MUFU.EX2 R250, R252 ;  /* 0x000000fc00fa7308 */ /* 0x000fe60000000800 */
[C---:B------:R-:W-:Y:S02]  /*a9e0*/  FMUL.FTZ R110, R0.reuse, R110 ;  /* 0x0000006e006e7220 */ /* 0x040fe40000410000 */
[----:B------:R-:W-:Y:S02]  /*a9f0*/  FMUL.FTZ R111, R0, R111 ;  /* 0x0000006f006f7220 */ /* 0x000fe40000410000 */
[-C--:B------:R-:W-:Y:S03]  /*aa00*/  HMMA.16816.F32.BF16 R76, R140, R146.reuse, R76 ;  /* 0x000000928c4c723c */ /* 0x080fe6000004184c */
[----:B------:R-:W-:Y:S01]  /*aa10*/  MUFU.EX2 R183, R183 ;  /* 0x000000b700b77308 */ /* 0x000fe20000000800 */
[C---:B------:R-:W-:Y:S02]  /*aa20*/  FMUL.FTZ R112, R133.reuse, R112 ;  /* 0x0000007085707220 */ /* 0x040fe40000410000 */
[C---:B------:R-:W-:Y:S02]  /*aa30*/  FMUL.FTZ R113, R133.reuse, R113 ;  /* 0x0000007185717220 */ /* 0x040fe40000410000 */
[C---:B------:R-:W-:Y:S01]  /*aa40*/  HMMA.16816.F32.BF16 R80, R204.reuse, R146, R80 ;  /* 0x00000092cc50723c */ /* 0x040fe20000041850 */
[----:B------:R-:W1:Y:S03]  /*aa50*/  LDSM.16.MT88.4 R144, [R226+0x2000] ;  /* 0x00200000e290783b */ /* 0x000e660000004200 */
[C---:B------:R-:W-:Y:S02]  /*aa60*/  FMUL.FTZ R114, R132.reuse, R114 ;  /* 0x0000007284727220 */ /* 0x040fe40000410000 */
[C---:B------:R-:W-:Y:S02]  /*aa70*/  FMUL.FTZ R115, R132.reuse, R115 ;  /* 0x0000007384737220 */ /* 0x040fe40000410000 */
[C---:B------:R-:W-:Y:S04]  /*aa80*/  FMUL.FTZ R116, R133.reuse, R116 ;  /* 0x0000007485747220 */ /* 0x040fe80000410000 */
[----:B------:R-:W-:Y:S02]  /*aa90*/  FMUL.FTZ R117, R133, R117 ;  /* 0x0000007585757220 */ /* 0x000fe40000410000 */
[C---:B------:R-:W-:Y:S02]  /*aaa0*/  FMUL.FTZ R118, R132.reuse, R118 ;  /* 0x0000007684767220 */ /* 0x040fe40000410000 */
[----:B------:R-:W-:Y:S02]  /*aab0*/  FMUL.FTZ R119, R132, R119 ;  /* 0x0000007784777220 */ /* 0x000fe40000410000 */
[C---:B------:R-:W-:Y:S02]  /*aac0*/  FMUL.FTZ R122, R0.reuse, R122 ;  /* 0x0000007a007a7220 */ /* 0x040fe40000410000 */
[C---:B------:R-:W-:Y:S02]  /*aad0*/  FMUL.FTZ R123, R0.reuse, R123 ;  /* 0x0000007b007b7220 */ /* 0x040fe40000410000 */
[C---:B------:R-:W-:Y:S02]  /*aae0*/  FMUL.FTZ R126, R0.reuse, R126 ;  /* 0x0000007e007e7220 */ /* 0x040fe40000410000 */
[----:B------:R-:W-:Y:S02]  /*aaf0*/  FMUL.FTZ R127, R0, R127 ;  /* 0x0000007f007f7220 */ /* 0x000fe40000410000 */
[----:B------:R-:W-:Y:S01]  /*ab00*/  IMAD.MOV.U32 R193, RZ, RZ, R191 ;  /* 0x000000ffffc17224 */ /* 0x000fe200078e00bf */
[----:B------:R-:W-:Y:S01]  /*ab10*/  MOV R191, R172 ;  /* 0x000000ac00bf7202 */ /* 0x000fe20000000f00 */
[----:B------:R-:W-:Y:S01]  /*ab20*/  IMAD.MOV.U32 R194, RZ, RZ, R174 ;  /* 0x000000ffffc27224 */ /* 0x000fe200078e00ae */
[----:B------:R-:W2:Y:S01]  /*ab30*/  MUFU.EX2 R172, R251 ;  /* 0x000000fb00ac7308 */ /* 0x000ea20000000800 */
[----:B------:R-:W-:Y:S02]  /*ab40*/  IMAD.MOV.U32 R195, RZ, RZ, R150 ;  /* 0x000000ffffc37224 */ /* 0x000fe400078e0096 */
[----:B------:R-:W-:Y:S01]  /*ab50*/  IMAD.MOV.U32 R197, RZ, RZ, R191 ;  /* 0x000000ffffc57224 */ /* 0x000fe200078e00bf */
[----:B------:R-:W-:Y:S01]  /*ab60*/  MOV R191, R148 ;  /* 0x0000009400bf7202 */ /* 0x000fe20000000f00 */
[----:B------:R-:W-:Y:S01]  /*ab70*/  IMAD.MOV.U32 R164, RZ, RZ, R187 ;  /* 0x000000ffffa47224 */ /* 0x000fe200078e00bb */
[----:B------:R-:W-:Y:S04]  /*ab80*/  MOV R187, R175 ;  /* 0x000000af00bb7202 */ /* 0x000fe80000000f00 */
[----:B------:R4:W-:Y:S01]  /*ab90*/  MUFU.EX2 R175, R129 ;  /* 0x0000008100af7308 */ /* 0x0009e20000000800 */
[-C--:B-1----:R-:W-:Y:S08]  /*aba0*/  HMMA.16816.F32.BF16 R84, R204, R144.reuse, R84 ;  /* 0x00000090cc54723c */ /* 0x082ff00000041854 */
[C---:B------:R-:W-:Y:S01]  /*abb0*/  HMMA.16816.F32.BF16 R88, R140.reuse, R144, R88 ;  /* 0x000000908c58723c */ /* 0x040fe20000041858 */
[----:B------:R1:W-:Y:S03]  /*abc0*/  MUFU.EX2 R174, R219 ;  /* 0x000000db00ae7308 */ /* 0x0003e60000000800 */
[----:B--2---:R-:W-:Y:S04]  /*abd0*/  F2FP.BF16.PACK_AB R150, R189, R172 ;  /* 0x000000acbd96723e */ /* 0x004fe800000010ff */
[-C--:B------:R-:W-:Y:S03]  /*abe0*/  HMMA.16816.F32.BF16 R92, R140, R146.reuse, R92 ;  /* 0x000000928c5c723c */ /* 0x080fe6000004185c */
[----:B------:R2:W-:Y:S01]  /*abf0*/  MUFU.EX2 R203, R197 ;  /* 0x000000c500cb7308 */ /* 0x0005e20000000800 */
[----:B----4-:R-:W4:Y:S04]  /*ac00*/  LDL.LU R129, [R1+0x8c] ;  /* 0x00008c0001817983 */ /* 0x010f280000300800 */
[C---:B------:R-:W-:Y:S01]  /*ac10*/  HMMA.16816.F32.BF16 R96, R204.reuse, R146, R96 ;  /* 0x00000092cc60723c */ /* 0x040fe20000041860 */
[----:B------:R-:W2:Y:S04]  /*ac20*/  LDSM.16.MT88.4 R144, [R229+0x2000] ;  /* 0x00200000e590783b */ /* 0x000ea80000004200 */
[----:B------:R-:W-:Y:S04]  /*ac30*/  MUFU.EX2 R195, R195 ;  /* 0x000000c300c37308 */ /* 0x000fe80000000800 */
[----:B------:R-:W4:Y:S04]  /*ac40*/  LDL.LU R130, [R1+0x88] ;  /* 0x0000880001827983 */ /* 0x000f280000300800 */
[----:B------:R-:W4:Y:S02]  /*ac50*/  LDL.LU R131, [R1+0x84] ;  /* 0x0000840001837983 */ /* 0x000f240000300800 */
[----:B------:R-:W-:Y:S02]  /*ac60*/  MUFU.EX2 R194, R194 ;  /* 0x000000c200c27308 */ /* 0x000fe40000000800 */
[----:B-1----:R-:W-:Y:S01]  /*ac70*/  LDSM.16.MT88.4 R216, [R226+0x3800] ;  /* 0x00380000e2d8783b */ /* 0x002fe20000004200 */
[----:B--2---:R-:W-:Y:S02]  /*ac80*/  IMAD.MOV.U32 R197, RZ, RZ, R156 ;  /* 0x000000ffffc57224 */ /* 0x004fe400078e009c */
[----:B------:R-:W-:Y:S05]  /*ac90*/  IMAD.MOV.U32 R156, RZ, RZ, R152 ;  /* 0x000000ffff9c7224 */ /* 0x000fea00078e0098 */
[----:B------:R-:W-:Y:S10]  /*aca0*/  MUFU.EX2 R201, R193 ;  /* 0x000000c100c97308 */ /* 0x000ff40000000800 */
[----:B------:R-:W-:Y:S01]  /*acb0*/  MUFU.EX2 R193, R188 ;  /* 0x000000bc00c17308 */ /* 0x000fe20000000800 */
[-C--:B------:R-:W-:Y:S09]  /*acc0*/  HMMA.16816.F32.BF16 R100, R204, R144.reuse, R100 ;  /* 0x00000090cc64723c */ /* 0x080ff20000041864 */
[----:B------:R-:W-:Y:S01]  /*acd0*/  MUFU.EX2 R188, R212 ;  /* 0x000000d400bc7308 */ /* 0x000fe20000000800 */
[C---:B------:R-:W-:Y:S09]  /*ace0*/  HMMA.16816.F32.BF16 R104, R140.reuse, R144, R104 ;  /* 0x000000908c68723c */ /* 0x040ff20000041868 */
[----:B------:R-:W-:Y:S01]  /*acf0*/  MUFU.EX2 R177, R164 ;  /* 0x000000a400b17308 */ /* 0x000fe20000000800 */
[-C--:B------:R-:W-:Y:S09]  /*ad00*/  HMMA.16816.F32.BF16 R108, R140, R146.reuse, R108 ;  /* 0x000000928c6c723c */ /* 0x080ff2000004186c */
[----:B------:R1:W2:Y:S01]  /*ad10*/  MUFU.EX2 R164, R187 ;  /* 0x000000bb00a47308 */ /* 0x0002a20000000800 */
[C---:B------:R-:W-:Y:S01]  /*ad20*/  HMMA.16816.F32.BF16 R112, R204.reuse, R146, R112 ;  /* 0x00000092cc70723c */ /* 0x040fe20000041870 */
[----:B------:R-:W2:Y:S08]  /*ad30*/  LDSM.16.MT88.4 R144, [R228+0x2000] ;  /* 0x00200000e490783b */ /* 0x000eb00000004200 */
[----:B------:R-:W-:Y:S03]  /*ad40*/  MUFU.EX2 R191, R191 ;  /* 0x000000bf00bf7308 */ /* 0x000fe60000000800 */
[----:B-1----:R-:W-:Y:S02]  /*ad50*/  MOV R187, R2 ;  /* 0x0000000200bb7202 */ /* 0x002fe40000000f00 */
[----:B--2---:R-:W-:Y:S02]  /*ad60*/  F2FP.BF16.PACK_AB R148, R166, R164 ;  /* 0x000000a4a694723e */ /* 0x004fe400000010ff */
[----:B------:R-:W-:Y:S02]  /*ad70*/  MOV R198, R187 ;  /* 0x000000bb00c67202 */ /* 0x000fe40000000f00 */
[----:B------:R-:W-:Y:S02]  /*ad80*/  MOV R187, R151 ;  /* 0x0000009700bb7202 */ /* 0x000fe40000000f00 */
[----:B------:R-:W-:Y:S01]  /*ad90*/  F2FP.BF16.PACK_AB R151, R190, R174 ;  /* 0x000000aebe97723e */ /* 0x000fe200000010ff */
[----:B------:R1:W-:Y:S01]  /*ada0*/  MUFU.EX2 R180, R198 ;  /* 0x000000c600b47308 */ /* 0x0003e20000000800 */
[-C--:B------:R-:W-:Y:S09]  /*adb0*/  HMMA.16816.F32.BF16 R116, R204, R144.reuse, R116 ;  /* 0x00000090cc74723c */ /* 0x080ff20000041874 */
[----:B------:R-:W-:Y:S01]  /*adc0*/  MUFU.EX2 R187, R187 ;  /* 0x000000bb00bb7308 */ /* 0x000fe20000000800 */
[C---:B------:R-:W-:Y:S04]  /*add0*/  HMMA.16816.F32.BF16 R120, R140.reuse, R144, R120 ;  /* 0x000000908c78723c */ /* 0x040fe80000041878 */
[----:B-1----:R-:W-:Y:S04]  /*ade0*/  MOV R198, R157 ;  /* 0x0000009d00c67202 */ /* 0x002fe80000000f00 */
[-C--:B------:R-:W-:Y:S01]  /*adf0*/  HMMA.16816.F32.BF16 R124, R140, R146.reuse, R124 ;  /* 0x000000928c7c723c */ /* 0x080fe2000004187c */
[----:B------:R-:W2:Y:S03]  /*ae00*/  LDL.LU R140, [R1+0xc] ;  /* 0x00000c00018c7983 */ /* 0x000ea60000300800 */
[----:B------:R-:W-:Y:S01]  /*ae10*/  MOV R157, R153 ;  /* 0x00000099009d7202 */ /* 0x000fe20000000f00 */
[----:B------:R-:W2:Y:S01]  /*ae20*/  LDL.LU R2, [R1+0x4] ;  /* 0x0000040001027983 */ /* 0x000ea20000300800 */
[----:B------:R-:W-:Y:S02]  /*ae30*/  MOV R202, R198 ;  /* 0x000000c600ca7202 */ /* 0x000fe40000000f00 */
[----:B------:R-:W-:Y:S01]  /*ae40*/  F2FP.BF16.PACK_AB R142, R176, R175 ;  /* 0x000000afb08e723e */ /* 0x000fe200000010ff */
[----:B------:R-:W2:Y:S03]  /*ae50*/  LDL.LU R178, [R1+0x10] ;  /* 0x0000100001b27983 */ /* 0x000ea60000300800 */
[----:B---3--:R-:W-:Y:S01]  /*ae60*/  FMUL.FTZ R128, R133, R128 ;  /* 0x0000008085807220 */ /* 0x008fe20000410000 */
[----:B------:R-:W-:Y:S02]  /*ae70*/  F2FP.BF16.PACK_AB R141, R173, R169 ;  /* 0x000000a9ad8d723e */ /* 0x000fe400000010ff */
[----:B------:R-:W-:Y:S02]  /*ae80*/  F2FP.BF16.PACK_AB R143, R177, R170 ;  /* 0x000000aab18f723e */ /* 0x000fe400000010ff */
[----:B------:R-:W-:Y:S06]  /*ae90*/  MOV R198, R159 ;  /* 0x0000009f00c67202 */ /* 0x000fec0000000f00 */
[----:B------:R-:W-:Y:S01]  /*aea0*/  MUFU.EX2 R198, R198 ;  /* 0x000000c600c67308 */ /* 0x000fe20000000800 */
[----:B----4-:R-:W-:Y:S02]  /*aeb0*/  FMUL.FTZ R129, R133, R129 ;  /* 0x0000008185817220 */ /* 0x010fe40000410000 */
[C---:B------:R-:W-:Y:S02]  /*aec0*/  FMUL.FTZ R130, R132.reuse, R130 ;  /* 0x0000008284827220 */ /* 0x040fe40000410000 */
[C---:B------:R-:W-:Y:S07]  /*aed0*/  FMUL.FTZ R131, R132.reuse, R131 ;  /* 0x0000008384837220 */ /* 0x040fee0000410000 */
[----:B------:R-:W-:Y:S01]  /*aee0*/  HMMA.16816.F32.BF16 R128, R204, R146, R128 ;  /* 0x00000092cc80723c */ /* 0x000fe20000041880 */
[----:B------:R-:W1:Y:S06]  /*aef0*/  LDSM.16.MT88.4 R144, [R225+0x800] ;  /* 0x00080000e190783b */ /* 0x000e6c0000004200 */
[----:B------:R-:W-:Y:S01]  /*af00*/  IMAD.MOV.U32 R204, RZ, RZ, R156 ;  /* 0x000000ffffcc7224 */ /* 0x000fe200078e009c */
[----:B------:R-:W-:Y:S01]  /*af10*/  MOV R207, R179 ;  /* 0x000000b300cf7202 */ /* 0x000fe20000000f00 */
[----:B------:R-:W-:Y:S02]  /*af20*/  IMAD.MOV.U32 R205, RZ, RZ, R197 ;  /* 0x000000ffffcd7224 */ /* 0x000fe400078e00c5 */
[----:B------:R3:W-:Y:S01]  /*af30*/  MUFU.EX2 R251, R204 ;  /* 0x000000cc00fb7308 */ /* 0x0007e20000000800 */
[----:B------:R-:W-:Y:S02]  /*af40*/  MOV R197, R163 ;  /* 0x000000a300c57202 */ /* 0x000fe40000000f00 */
[----:B------:R-:W-:Y:S02]  /*af50*/  MOV R179, R162 ;  /* 0x000000a200b37202 */ /* 0x000fe40000000f00 */
[----:B------:R-:W-:Y:S05]  /*af60*/  LDSM.16.MT88.4 R160, [R228+0x1000] ;  /* 0x00100000e4a0783b */ /* 0x000fea0000004200 */
[----:B------:R-:W-:Y:S10]  /*af70*/  MUFU.EX2 R179, R179 ;  /* 0x000000b300b37308 */ /* 0x000ff40000000800 */
[----:B------:R-:W-:Y:S01]  /*af80*/  MUFU.EX2 R197, R197 ;  /* 0x000000c500c57308 */ /* 0x000fe20000000800 */
[----:B---3--:R-:W-:Y:S09]  /*af90*/  F2FP.BF16.PACK_AB R204, R183, R250 ;  /* 0x000000fab7cc723e */ /* 0x008ff200000010ff */
[----:B------:R-:W-:Y:S01]  /*afa0*/  MUFU.EX2 R252, R205 ;  /* 0x000000cd00fc7308 */ /* 0x000fe20000000800 */
[----:B--2---:R-:W-:Y:S01]  /*afb0*/  FFMA.FTZ R133, R133, R140, R221 ;  /* 0x0000008c85857223 */ /* 0x004fe200000100dd */
[----:B------:R-:W-:Y:S01]  /*afc0*/  F2FP.BF16.PACK_AB R140, R171, R168 ;  /* 0x000000a8ab8c723e */ /* 0x000fe200000010ff */
[----:B------:R-:W-:Y:S06]  /*afd0*/  FFMA.FTZ R2, R132, R2, R220 ;  /* 0x0000000284027223 */ /* 0x000fec00000100dc */
[-C--:B-1----:R-:W-:Y:S05]  /*afe0*/  HMMA.16816.F32.BF16 R4, R140, R144.reuse, R4 ;  /* 0x000000908c04723c */ /* 0x082fea0000041804 */
[----:B------:R-:W-:Y:S01]  /*aff0*/  FFMA.FTZ R138, R3, R178, R138 ;  /* 0x000000b2038a7223 */ /* 0x000fe2000001008a */
[----:B------:R-:W-:Y:S01]  /*b000*/  MOV R178, R158 ;  /* 0x0000009e00b27202 */ /* 0x000fe20000000f00 */
[----:B------:R-:W2:Y:S01]  /*b010*/  LDL.LU R3, [R1+0x14] ;  /* 0x0000140001037983 */ /* 0x000ea20000300800 */
[C---:B------:R-:W-:Y:S04]  /*b020*/  HMMA.16816.F32.BF16 R8, R148.reuse, R144, R8 ;  /* 0x000000909408723c */ /* 0x040fe80000041808 */
[----:B------:R-:W-:Y:S01]  /*b030*/  MOV R158, R154 ;  /* 0x0000009a009e7202 */ /* 0x000fe20000000f00 */
[----:B------:R-:W-:Y:S01]  /*b040*/  FADD.FTZ R2, R245, R2 ;  /* 0x00000002f5027221 */ /* 0x000fe20000010000 */
[----:B------:R-:W-:Y:S01]  /*b050*/  LDSM.16.MT88.4 R152, [R226+0x1000] ;  /* 0x00100000e298783b */ /* 0x000fe20000004200 */
[----:B------:R-:W-:Y:S01]  /*b060*/  MUFU.EX2 R245, R241 ;  /* 0x000000f100f57308 */ /* 0x000fe20000000800 */
[-C--:B------:R-:W-:Y:S04]  /*b070*/  HMMA.16816.F32.BF16 R12, R148, R146.reuse, R12 ;  /* 0x00000092940c723c */ /* 0x080fe8000004180c */
[----:B------:R-:W-:Y:S01]  /*b080*/  MOV R206, R178 ;  /* 0x000000b200ce7202 */ /* 0x000fe20000000f00 */
[----:B------:R-:W-:Y:S01]  /*b090*/  FADD.FTZ R2, R246, R2 ;  /* 0x00000002f6027221 */ /* 0x000fe20000010000 */
[----:B------:R-:W-:Y:S02]  /*b0a0*/  MOV R178, R158 ;  /* 0x0000009e00b27202 */ /* 0x000fe40000000f00 */
[C---:B------:R-:W-:Y:S01]  /*b0b0*/  HMMA.16816.F32.BF16 R16, R140.reuse, R146, R16 ;  /* 0x000000928c10723c */ /* 0x040fe20000041810 */
[----:B------:R-:W1:Y:S01]  /*b0c0*/  LDSM.16.MT88.4 R144, [R226+0x800] ;  /* 0x00080000e290783b */ /* 0x000e620000004200 */
[----:B------:R3:W4:Y:S10]  /*b0d0*/  MUFU.EX2 R246, R215 ;  /* 0x000000d700f67308 */ /* 0x0007340000000800 */
[----:B------:R-:W-:Y:S01]  /*b0e0*/  MUFU.EX2 R178, R178 ;  /* 0x000000b200b27308 */ /* 0x000fe20000000800 */
[----:B---3--:R-:W-:Y:S01]  /*b0f0*/  LDSM.16.MT88.4 R212, [R225+0x3800] ;  /* 0x00380000e1d4783b */ /* 0x008fe20000004200 */
[-C--:B-1----:R-:W-:Y:S08]  /*b100*/  HMMA.16816.F32.BF16 R20, R140, R144.reuse, R20 ;  /* 0x000000908c14723c */ /* 0x082ff00000041814 */
[C---:B------:R-:W-:Y:S08]  /*b110*/  HMMA.16816.F32.BF16 R24, R148.reuse, R144, R24 ;  /* 0x000000909418723c */ /* 0x040ff00000041818 */
[-C--:B------:R-:W-:Y:S08]  /*b120*/  HMMA.16816.F32.BF16 R28, R148, R146.reuse, R28 ;  /* 0x00000092941c723c */ /* 0x080ff0000004181c */
[C---:B------:R-:W-:Y:S01]  /*b130*/  HMMA.16816.F32.BF16 R32, R140.reuse, R146, R32 ;  /* 0x000000928c20723c */ /* 0x040fe20000041820 */
[----:B------:R-:W1:Y:S07]  /*b140*/  LDSM.16.MT88.4 R144, [R229+0x800] ;  /* 0x00080000e590783b */ /* 0x000e6e0000004200 */
        /* <DEDUP_REMOVED lines=14> */
[----:B------:R-:W1:Y:S03]  /*b230*/  LDSM.16.MT88.4 R144, [R226+0x2800] ;  /* 0x00280000e290783b */ /* 0x000e660000004200 */
[----:B--2---:R-:W-:Y:S02]  /*b240*/  FFMA.FTZ R132, R0, R3, R139 ;  /* 0x0000000300847223 */ /* 0x004fe4000001008b */
[----:B------:R-:W-:Y:S01]  /*b250*/  MUFU.EX2 R139, R243 ;  /* 0x000000f3008b7308 */ /* 0x000fe20000000800 */
[----:B------:R-:W-:Y:S02]  /*b260*/  FADD.FTZ R0, R223, R138 ;  /* 0x0000008adf007221 */ /* 0x000fe40000010000 */
[----:B------:R-:W-:Y:S03]  /*b270*/  FADD.FTZ R3, R247, R133 ;  /* 0x00000085f7037221 */ /* 0x000fe60000010000 */
[----:B------:R-:W-:Y:S02]  /*b280*/  FADD.FTZ R133, R222, R0 ;  /* 0x00000000de857221 */ /* 0x000fe40000010000 */
[----:B------:R-:W-:Y:S01]  /*b290*/  LDSM.16.MT88.4 R220, [R229+0x3800] ;  /* 0x00380000e5dc783b */ /* 0x000fe20000004200 */
[----:B------:R-:W-:Y:S01]  /*b2a0*/  FADD.FTZ R3, R249, R3 ;  /* 0x00000003f9037221 */ /* 0x000fe20000010000 */
[----:B------:R2:W-:Y:S01]  /*b2b0*/  MUFU.EX2 R247, R231 ;  /* 0x000000e700f77308 */ /* 0x0005e20000000800 */
[----:B------:R-:W-:Y:S02]  /*b2c0*/  FADD.FTZ R132, R208, R132 ;  /* 0x00000084d0847221 */ /* 0x000fe40000010000 */
[----:B------:R-:W-:Y:S01]  /*b2d0*/  FADD.FTZ R3, R182, R3 ;  /* 0x00000003b6037221 */ /* 0x000fe20000010000 */
[----:B------:R-:W-:Y:S01]  /*b2e0*/  MOV R182, R157 ;  /* 0x0000009d00b67202 */ /* 0x000fe20000000f00 */
[----:B------:R-:W-:Y:S01]  /*b2f0*/  FADD.FTZ R0, R209, R132 ;  /* 0x00000084d1007221 */ /* 0x000fe20000010000 */
[-C--:B-1----:R-:W-:Y:S01]  /*b300*/  HMMA.16816.F32.BF16 R84, R140, R144.reuse, R84 ;  /* 0x000000908c54723c */ /* 0x082fe20000041854 */
[----:B------:R-:W-:Y:S02]  /*b310*/  LDSM.16.MT88.4 R156, [R229+0x1000] ;  /* 0x00100000e59c783b */ /* 0x000fe40000004200 */
[----:B------:R-:W-:Y:S01]  /*b320*/  FADD.FTZ R132, R248, R2 ;  /* 0x00000002f8847221 */ /* 0x000fe20000010000 */
[----:B------:R-:W1:Y:S01]  /*b330*/  MUFU.EX2 R138, R235 ;  /* 0x000000eb008a7308 */ /* 0x000e620000000800 */
[----:B------:R-:W-:Y:S01]  /*b340*/  FADD.FTZ R2, R242, R133 ;  /* 0x00000085f2027221 */ /* 0x000fe20000010000 */
[----:B----4-:R-:W-:Y:S01]  /*b350*/  F2FP.BF16.PACK_AB R209, R245, R246 ;  /* 0x000000f6f5d1723e */ /* 0x010fe200000010ff */
[----:B------:R-:W-:Y:S01]  /*b360*/  FADD.FTZ R3, R168, R3 ;  /* 0x00000003a8037221 */ /* 0x000fe20000010000 */
[C---:B------:R-:W-:Y:S04]  /*b370*/  HMMA.16816.F32.BF16 R88, R148.reuse, R144, R88 ;  /* 0x000000909458723c */ /* 0x040fe80000041858 */
[----:B------:R-:W-:Y:S01]  /*b380*/  MOV R168, R195 ;  /* 0x000000c300a87202 */ /* 0x000fe20000000f00 */
[----:B------:R-:W-:Y:S01]  /*b390*/  FADD.FTZ R132, R169, R132 ;  /* 0x00000084a9847221 */ /* 0x000fe20000010000 */
[----:B------:R-:W-:Y:S01]  /*b3a0*/  MOV R169, R194 ;  /* 0x000000c200a97202 */ /* 0x000fe20000000f00 */
[----:B------:R-:W-:Y:S01]  /*b3b0*/  FADD.FTZ R3, R171, R3 ;  /* 0x00000003ab037221 */ /* 0x000fe20000010000 */
[-C--:B------:R-:W-:Y:S01]  /*b3c0*/  HMMA.16816.F32.BF16 R92, R148, R146.reuse, R92 ;  /* 0x00000092945c723c */ /* 0x080fe2000004185c */
[----:B------:R-:W3:Y:S01]  /*b3d0*/  MUFU.EX2 R182, R182 ;  /* 0x000000b600b67308 */ /* 0x000ee20000000800 */
[----:B--2---:R2:W5:Y:S02]  /*b3e0*/  LDL.LU R231, [R1+0x80] ;  /* 0x0000800001e77983 */ /* 0x0045640000300800 */
[----:B------:R-:W-:Y:S01]  /*b3f0*/  MOV R171, R193 ;  /* 0x000000c100ab7202 */ /* 0x000fe20000000f00 */
[----:B------:R-:W-:Y:S01]  /*b400*/  FADD.FTZ R133, R173, R132 ;  /* 0x00000084ad857221 */ /* 0x000fe20000010000 */
[----:B------:R2:W5:Y:S01]  /*b410*/  LDL.LU R241, [R1+0x7c] ;  /* 0x00007c0001f17983 */ /* 0x0005620000300800 */
[----:B------:R-:W-:Y:S01]  /*b420*/  MOV R173, R186 ;  /* 0x000000ba00ad7202 */ /* 0x000fe20000000f00 */
[C---:B------:R-:W-:Y:S02]  /*b430*/  HMMA.16816.F32.BF16 R96, R140.reuse, R146, R96 ;  /* 0x000000928c60723c */ /* 0x040fe40000041860 */
[----:B------:R-:W4:Y:S01]  /*b440*/  LDSM.16.MT88.4 R144, [R229+0x2800] ;  /* 0x00280000e590783b */ /* 0x000f220000004200 */
[----:B------:R2:W2:Y:S01]  /*b450*/  MUFU.EX2 R249, R206 ;  /* 0x000000ce00f97308 */ /* 0x0004a20000000800 */
[----:B------:R-:W-:Y:S01]  /*b460*/  FADD.FTZ R133, R170, R133 ;  /* 0x00000085aa857221 */ /* 0x000fe20000010000 */
[----:B------:R-:W-:Y:S01]  /*b470*/  MOV R170, R192 ;  /* 0x000000c000aa7202 */ /* 0x000fe20000000f00 */
[----:B------:R-:W-:Y:S01]  /*b480*/  FADD.FTZ R2, R164, R2 ;  /* 0x00000002a4027221 */ /* 0x000fe20000010000 */
[----:B-1----:R-:W-:Y:S01]  /*b490*/  F2FP.BF16.PACK_AB R211, R138, R139 ;  /* 0x0000008b8ad3723e */ /* 0x002fe200000010ff */
[----:B------:R-:W-:Y:S02]  /*b4a0*/  FADD.FTZ R0, R210, R0 ;  /* 0x00000000d2007221 */ /* 0x000fe40000010000 */
[----:B------:R1:W5:Y:S02]  /*b4b0*/  LDL.LU R242, [R1+0x78] ;  /* 0x0000780001f27983 */ /* 0x0003640000300800 */
[----:B------:R-:W-:Y:S01]  /*b4c0*/  FADD.FTZ R0, R165, R0 ;  /* 0x00000000a5007221 */ /* 0x000fe20000010000 */
[----:B------:R1:W1:Y:S01]  /*b4d0*/  MUFU.EX2 R248, R207 ;  /* 0x000000cf00f87308 */ /* 0x0002620000000800 */
[----:B------:R1:W5:Y:S01]  /*b4e0*/  LDL.LU R243, [R1+0x74] ;  /* 0x0000740001f37983 */ /* 0x0003620000300800 */
[----:B------:R-:W-:Y:S01]  /*b4f0*/  FADD.FTZ R132, R166, R2 ;  /* 0x00000002a6847221 */ /* 0x000fe20000010000 */
[----:B---3--:R-:W-:Y:S02]  /*b500*/  F2FP.BF16.PACK_AB R205, R182, R251 ;  /* 0x000000fbb6cd723e */ /* 0x008fe400000010ff */
[----:B------:R3:W5:Y:S01]  /*b510*/  LDL.LU R235, [R1+0x70] ;  /* 0x0000700001eb7983 */ /* 0x0007620000300800 */
[----:B------:R-:W-:Y:S02]  /*b520*/  IMAD.MOV.U32 R166, RZ, RZ, R188 ;  /* 0x000000ffffa67224 */ /* 0x000fe400078e00bc */
[----:B------:R-:W-:Y:S01]  /*b530*/  FADD.FTZ R2, R167, R0 ;  /* 0x00000000a7027221 */ /* 0x000fe20000010000 */
[----:B------:R-:W-:Y:S01]  /*b540*/  MOV R167, R187 ;  /* 0x000000bb00a77202 */ /* 0x000fe20000000f00 */
[----:B------:R-:W-:Y:S02]  /*b550*/  FADD.FTZ R0, R175, R3 ;  /* 0x00000003af007221 */ /* 0x000fe40000010000 */
[----:B------:R-:W-:Y:S01]  /*b560*/  IMAD.MOV.U32 R175, RZ, RZ, R184 ;  /* 0x000000ffffaf7224 */ /* 0x000fe200078e00b8 */
[----:B--2---:R-:W-:Y:S01]  /*b570*/  F2FP.BF16.PACK_AB R206, R197, R179 ;  /* 0x000000b3c5ce723e */ /* 0x004fe200000010ff */
[----:B------:R-:W-:Y:S01]  /*b580*/  FADD.FTZ R165, R172, R132 ;  /* 0x00000084aca57221 */ /* 0x000fe20000010000 */
[----:B------:R-:W-:Y:S01]  /*b590*/  F2FP.BF16.PACK_AB R208, R249, R252 ;  /* 0x000000fcf9d0723e */ /* 0x000fe200000010ff */
[----:B------:R-:W-:Y:S02]  /*b5a0*/  FADD.FTZ R164, R174, R2 ;  /* 0x00000002aea47221 */ /* 0x000fe40000010000 */
[----:B------:R-:W-:Y:S02]  /*b5b0*/  FADD.FTZ R3, R177, R133 ;  /* 0x00000085b1037221 */ /* 0x000fe40000010000 */
[----:B------:R-:W-:Y:S01]  /*b5c0*/  FADD.FTZ R132, R176, R0 ;  /* 0x00000000b0847221 */ /* 0x000fe20000010000 */
[----:B------:R-:W-:Y:S01]  /*b5d0*/  MOV R0, R190 ;  /* 0x000000be00007202 */ /* 0x000fe20000000f00 */
[----:B------:R-:W-:Y:S01]  /*b5e0*/  IMAD.MOV.U32 R2, RZ, RZ, R189 ;  /* 0x000000ffff027224 */ /* 0x000fe200078e00bd */
[----:B-1----:R-:W-:Y:S02]  /*b5f0*/  F2FP.BF16.PACK_AB R207, R198, R178 ;  /* 0x000000b2c6cf723e */ /* 0x002fe400000010ff */
[----:B------:R-:W-:Y:S01]  /*b600*/  F2FP.BF16.PACK_AB R210, R247, R248 ;  /* 0x000000f8f7d2723e */ /* 0x000fe200000010ff */
[-C--:B----4-:R-:W-:Y:S08]  /*b610*/  HMMA.16816.F32.BF16 R100, R140, R144.reuse, R100 ;  /* 0x000000908c64723c */ /* 0x090ff00000041864 */
[C---:B------:R-:W-:Y:S08]  /*b620*/  HMMA.16816.F32.BF16 R104, R148.reuse, R144, R104 ;  /* 0x000000909468723c */ /* 0x040ff00000041868 */
[-C--:B------:R-:W-:Y:S08]  /*b630*/  HMMA.16816.F32.BF16 R108, R148, R146.reuse, R108 ;  /* 0x00000092946c723c */ /* 0x080ff0000004186c */
[C---:B------:R-:W-:Y:S01]  /*b640*/  HMMA.16816.F32.BF16 R112, R140.reuse, R146, R112 ;  /* 0x000000928c70723c */ /* 0x040fe20000041870 */
[----:B------:R-:W1:Y:S07]  /*b650*/  LDSM.16.MT88.4 R144, [R228+0x2800] ;  /* 0x00280000e490783b */ /* 0x000e6e0000004200 */
[-C--:B-1----:R-:W-:Y:S08]  /*b660*/  HMMA.16816.F32.BF16 R116, R140, R144.reuse, R116 ;  /* 0x000000908c74723c */ /* 0x082ff00000041874 */
[C---:B------:R-:W-:Y:S07]  /*b670*/  HMMA.16816.F32.BF16 R120, R148.reuse, R144, R120 ;  /* 0x000000909478723c */ /* 0x040fee0000041878 */
[----:B------:R-:W-:Y:S01]  /*b680*/  F2FP.BF16.PACK_AB R144, R201, R181 ;  /* 0x000000b5c990723e */ /* 0x000fe200000010ff */
[-C--:B------:R-:W-:Y:S01]  /*b690*/  HMMA.16816.F32.BF16 R124, R148, R146.reuse, R124 ;  /* 0x00000092947c723c */ /* 0x080fe2000004187c */
[----:B------:R-:W1:Y:S03]  /*b6a0*/  LDSM.16.MT88.4 R148, [R225+0x1000] ;  /* 0x00100000e194783b */ /* 0x000e660000004200 */
[----:B------:R-:W-:Y:S04]  /*b6b0*/  F2FP.BF16.PACK_AB R145, R200, R196 ;  /* 0x000000c4c891723e */ /* 0x000fe800000010ff */
[----:B------:R-:W-:Y:S07]  /*b6c0*/  HMMA.16816.F32.BF16 R128, R140, R146, R128 ;  /* 0x000000928c80723c */ /* 0x000fee0000041880 */
[----:B------:R-:W-:Y:S02]  /*b6d0*/  F2FP.BF16.PACK_AB R142, R187, R195 ;  /* 0x000000c3bb8e723e */ /* 0x000fe400000010ff */
[----:B------:R-:W-:Y:S03]  /*b6e0*/  F2FP.BF16.PACK_AB R141, R203, R180 ;  /* 0x000000b4cb8d723e */ /* 0x000fe600000010ff */
[----:B------:R-:W-:Y:S02]  /*b6f0*/  F2FP.BF16.PACK_AB R143, R192, R194 ;  /* 0x000000c2c08f723e */ /* 0x000fe400000010ff */
[----:B------:R-:W-:Y:S02]  /*b700*/  F2FP.BF16.PACK_AB R140, R199, R191 ;  /* 0x000000bfc78c723e */ /* 0x000fe400000010ff */
[----:B------:R-:W-:Y:S02]  /*b710*/  F2FP.BF16.PACK_AB R146, R186, R193 ;  /* 0x000000c1ba92723e */ /* 0x000fe400000010ff */
[----:B------:R-:W-:Y:S01]  /*b720*/  LDSM.16.MT88.4 R192, [R229+0x1800] ;  /* 0x00180000e5c0783b */ /* 0x000fe20000004200 */
[----:B------:R-:W-:Y:S02]  /*b730*/  F2FP.BF16.PACK_AB R147, R184, R188 ;  /* 0x000000bcb893723e */ /* 0x000fe400000010ff */
[----:B------:R-:W-:Y:S05]  /*b740*/  MOV R188, R185 ;  /* 0x000000b900bc7202 */ /* 0x000fea0000000f00 */
[----:B------:R-:W-:Y:S01]  /*b750*/  LDSM.16.MT88.4 R184, [R226+0x1800] ;  /* 0x00180000e2b8783b */ /* 0x000fe20000004200 */
[-C--:B-1----:R-:W-:Y:S08]  /*b760*/  HMMA.16816.F32.BF16 R4, R140, R148.reuse, R4 ;  /* 0x000000948c04723c */ /* 0x082ff00000041804 */
[C---:B------:R-:W-:Y:S08]  /*b770*/  HMMA.16816.F32.BF16 R8, R144.reuse, R148, R8 ;  /* 0x000000949008723c */ /* 0x040ff00000041808 */
[-C--:B------:R-:W-:Y:S08]  /*b780*/  HMMA.16816.F32.BF16 R12, R144, R150.reuse, R12 ;  /* 0x00000096900c723c */ /* 0x080ff0000004180c */
[C---:B------:R-:W-:Y:S01]  /*b790*/  HMMA.16816.F32.BF16 R16, R140.reuse, R150, R16 ;  /* 0x000000968c10723c */ /* 0x040fe20000041810 */
[----:B------:R-:W1:Y:S07]  /*b7a0*/  LDSM.16.MT88.4 R148, [R225+0x3000] ;  /* 0x00300000e194783b */ /* 0x000e6e0000004200 */
[-C--:B------:R-:W-:Y:S08]  /*b7b0*/  HMMA.16816.F32.BF16 R20, R140, R152.reuse, R20 ;  /* 0x000000988c14723c */ /* 0x080ff00000041814 */
[C---:B------:R-:W-:Y:S08]  /*b7c0*/  HMMA.16816.F32.BF16 R24, R144.reuse, R152, R24 ;  /* 0x000000989018723c */ /* 0x040ff00000041818 */
[-C--:B------:R-:W-:Y:S08]  /*b7d0*/  HMMA.16816.F32.BF16 R28, R144, R154.reuse, R28 ;  /* 0x0000009a901c723c */ /* 0x080ff0000004181c */
[C---:B------:R-:W-:Y:S01]  /*b7e0*/  HMMA.16816.F32.BF16 R32, R140.reuse, R154, R32 ;  /* 0x0000009a8c20723c */ /* 0x040fe20000041820 */
[----:B------:R-:W2:Y:S07]  /*b7f0*/  LDSM.16.MT88.4 R152, [R226+0x3000] ;  /* 0x00300000e298783b */ /* 0x000eae0000004200 */
        /* <DEDUP_REMOVED lines=9> */
[----:B------:R-:W3:Y:S07]  /*b890*/  LDSM.16.MT88.4 R160, [R228+0x3000] ;  /* 0x00300000e4a0783b */ /* 0x000eee0000004200 */
[-C--:B-1----:R-:W-:Y:S08]  /*b8a0*/  HMMA.16816.F32.BF16 R68, R140, R148.reuse, R68 ;  /* 0x000000948c44723c */ /* 0x082ff00000041844 */
[C---:B------:R-:W-:Y:S08]  /*b8b0*/  HMMA.16816.F32.BF16 R72, R144.reuse, R148, R72 ;  /* 0x000000949048723c */ /* 0x040ff00000041848 */
[-C--:B------:R-:W-:Y:S08]  /*b8c0*/  HMMA.16816.F32.BF16 R76, R144, R150.reuse, R76 ;  /* 0x00000096904c723c */ /* 0x080ff0000004184c */
[C---:B------:R-:W-:Y:S08]  /*b8d0*/  HMMA.16816.F32.BF16 R80, R140.reuse, R150, R80 ;  /* 0x000000968c50723c */ /* 0x040ff00000041850 */
[-C--:B--2---:R-:W-:Y:S08]  /*b8e0*/  HMMA.16816.F32.BF16 R84, R140, R152.reuse, R84 ;  /* 0x000000988c54723c */ /* 0x084ff00000041854 */
        /* <DEDUP_REMOVED lines=8> */
[----:B------:R-:W-:Y:S01]  /*b970*/  MOV R157, R203 ;  /* 0x000000cb009d7202 */ /* 0x000fe20000000f00 */
[----:B------:R-:W-:Y:S03]  /*b980*/  IMAD.MOV.U32 R133, RZ, RZ, R156 ;  /* 0x000000ffff857224 */ /* 0x000fe600078e009c */
[C---:B------:R-:W-:Y:S07]  /*b990*/  HMMA.16816.F32.BF16 R112, R140.reuse, R158, R112 ;  /* 0x0000009e8c70723c */ /* 0x040fee0000041870 */
[----:B------:R-:W-:Y:S01]  /*b9a0*/  IMAD.MOV.U32 R158, RZ, RZ, R200 ;  /* 0x000000ffff9e7224 */ /* 0x000fe200078e00c8 */
[-C--:B---3--:R-:W-:Y:S04]  /*b9b0*/  HMMA.16816.F32.BF16 R116, R140, R160.reuse, R116 ;  /* 0x000000a08c74723c */ /* 0x088fe80000041874 */
[----:B------:R-:W-:Y:S02]  /*b9c0*/  MOV R159, R201 ;  /* 0x000000c9009f7202 */ /* 0x000fe40000000f00 */
[----:B------:R-:W2:Y:S02]  /*b9d0*/  LDSM.16.MT88.4 R200, [R228+0x1800] ;  /* 0x00180000e4c8783b */ /* 0x000ea40000004200 */
[C---:B------:R-:W-:Y:S08]  /*b9e0*/  HMMA.16816.F32.BF16 R120, R144.reuse, R160, R120 ;  /* 0x000000a09078723c */ /* 0x040ff00000041878 */
[-C--:B------:R-:W-:Y:S08]  /*b9f0*/  HMMA.16816.F32.BF16 R124, R144, R162.reuse, R124 ;  /* 0x000000a2907c723c */ /* 0x080ff0000004187c */
[----:B------:R-:W-:Y:S08]  /*ba00*/  HMMA.16816.F32.BF16 R128, R140, R162, R128 ;  /* 0x000000a28c80723c */ /* 0x000ff00000041880 */
[-C--:B-1----:R-:W-:Y:S01]  /*ba10*/  HMMA.16816.F32.BF16 R140, R204, R152.reuse, R4 ;  /* 0x00000098cc8c723c */ /* 0x082fe20000041804 */
[----:B------:R-:W1:Y:S07]  /*ba20*/  LDSM.16.MT88.4 R4, [R228+0x3800] ;  /* 0x00380000e404783b */ /* 0x000e6e0000004200 */
[C---:B------:R-:W-:Y:S07]  /*ba30*/  HMMA.16816.F32.BF16 R144, R208.reuse, R152, R8 ;  /* 0x00000098d090723c */ /* 0x040fee0000041808 */
[----:B------:R-:W-:Y:S01]  /*ba40*/  MOV R9, R159 ;  /* 0x0000009f00097202 */ /* 0x000fe20000000f00 */
[-C--:B------:R-:W-:Y:S04]  /*ba50*/  HMMA.16816.F32.BF16 R148, R208, R154.reuse, R12 ;  /* 0x0000009ad094723c */ /* 0x080fe8000004180c */
[----:B------:R-:W-:Y:S02]  /*ba60*/  MOV R10, R157 ;  /* 0x0000009d000a7202 */ /* 0x000fe40000000f00 */
[----:B------:R-:W-:Y:S01]  /*ba70*/  MOV R11, R199 ;  /* 0x000000c7000b7202 */ /* 0x000fe20000000f00 */
[----:B------:R-:W-:Y:S01]  /*ba80*/  IMAD.MOV.U32 R14, RZ, RZ, R197 ;  /* 0x000000ffff0e7224 */ /* 0x000fe200078e00c5 */
[C---:B------:R-:W-:Y:S04]  /*ba90*/  HMMA.16816.F32.BF16 R160, R204.reuse, R154, R16 ;  /* 0x0000009acca0723c */ /* 0x040fe80000041810 */
[----:B------:R-:W-:Y:S01]  /*baa0*/  MOV R8, R191 ;  /* 0x000000bf00087202 */ /* 0x000fe20000000f00 */
[----:B------:R-:W-:Y:S01]  /*bab0*/  IMAD.MOV.U32 R13, RZ, RZ, R178 ;  /* 0x000000ffff0d7224 */ /* 0x000fe200078e00b2 */
[----:B------:R-:W-:Y:S02]  /*bac0*/  MOV R15, R198 ;  /* 0x000000c6000f7202 */ /* 0x000fe40000000f00 */
[----:B------:R-:W-:Y:S01]  /*bad0*/  MOV R17, R175 ;  /* 0x000000af00117202 */ /* 0x000fe20000000f00 */
[----:B------:R-:W-:Y:S03]  /*bae0*/  FADD.FTZ R8, R8, R132 ;  /* 0x0000008408087221 */ /* 0x000fe60000010000 */
[----:B------:R-:W-:Y:S01]  /*baf0*/  MOV R16, R173 ;  /* 0x000000ad00107202 */ /* 0x000fe20000000f00 */
[----:B------:R-:W-:Y:S01]  /*bb00*/  FADD.FTZ R11, R11, R8 ;  /* 0x000000080b0b7221 */ /* 0x000fe20000010000 */
[-C--:B------:R-:W-:Y:S03]  /*bb10*/  HMMA.16816.F32.BF16 R172, R204, R184.reuse, R20 ;  /* 0x000000b8ccac723c */ /* 0x080fe60000041814 */
[----:B------:R-:W-:Y:S02]  /*bb20*/  MOV R12, R179 ;  /* 0x000000b3000c7202 */ /* 0x000fe40000000f00 */
[----:B------:R-:W-:Y:S02]  /*bb30*/  MOV R18, R183 ;  /* 0x000000b700127202 */ /* 0x000fe40000000f00 */
[----:B------:R-:W-:Y:S01]  /*bb40*/  MOV R19, R182 ;  /* 0x000000b600137202 */ /* 0x000fe20000000f00 */
[C---:B------:R-:W-:Y:S04]  /*bb50*/  HMMA.16816.F32.BF16 R152, R208.reuse, R184, R24 ;  /* 0x000000b8d098723c */ /* 0x040fe80000041818 */
[----:B------:R-:W-:Y:S01]  /*bb60*/  MOV R22, R167 ;  /* 0x000000a700167202 */ /* 0x000fe20000000f00 */
[----:B------:R-:W-:Y:S01]  /*bb70*/  IMAD.MOV.U32 R23, RZ, RZ, R170 ;  /* 0x000000ffff177224 */ /* 0x000fe200078e00aa */
[----:B------:R-:W-:Y:S01]  /*bb80*/  MOV R21, R166 ;  /* 0x000000a600157202 */ /* 0x000fe20000000f00 */
[----:B------:R-:W-:Y:S01]  /*bb90*/  IMAD.MOV.U32 R27, RZ, RZ, R169 ;  /* 0x000000ffff1b7224 */ /* 0x000fe200078e00a9 */
[----:B------:R-:W-:Y:S02]  /*bba0*/  MOV R25, R158 ;  /* 0x0000009e00197202 */ /* 0x000fe40000000f00 */
[-C--:B------:R-:W-:Y:S03]  /*bbb0*/  HMMA.16816.F32.BF16 R156, R208, R186.reuse, R28 ;  /* 0x000000bad09c723c */ /* 0x080fe6000004181c */
[----:B------:R-:W-:Y:S02]  /*bbc0*/  MOV R20, R171 ;  /* 0x000000ab00147202 */ /* 0x000fe40000000f00 */
[----:B------:R-:W-:Y:S02]  /*bbd0*/  MOV R26, R168 ;  /* 0x000000a8001a7202 */ /* 0x000fe40000000f00 */
[----:B------:R-:W-:Y:S01]  /*bbe0*/  MOV R24, R196 ;  /* 0x000000c400187202 */ /* 0x000fe20000000f00 */
[C---:B------:R-:W-:Y:S01]  /*bbf0*/  HMMA.16816.F32.BF16 R184, R204.reuse, R186, R32 ;  /* 0x000000baccb8723c */ /* 0x040fe20000041820 */
[----:B------:R-:W3:Y:S03]  /*bc00*/  LDL R34, [R1+0x3c] ;  /* 0x00003c0001227983 */ /* 0x000ee60000100800 */
[----:B------:R-:W-:Y:S01]  /*bc10*/  MOV R28, R165 ;  /* 0x000000a5001c7202 */ /* 0x000fe20000000f00 */
[----:B------:R-:W-:Y:S01]  /*bc20*/  IMAD.MOV.U32 R29, RZ, RZ, R164 ;  /* 0x000000ffff1d7224 */ /* 0x000fe200078e00a4 */
[----:B------:R-:W-:Y:S02]  /*bc30*/  MOV R31, R181 ;  /* 0x000000b5001f7202 */ /* 0x000fe40000000f00 */
[----:B------:R-:W-:Y:S01]  /*bc40*/  MOV R35, R188 ;  /* 0x000000bc00237202 */ /* 0x000fe20000000f00 */
[----:B------:R-:W-:Y:S01]  /*bc50*/  FADD.FTZ R2, R2, R28 ;  /* 0x0000001c02027221 */ /* 0x000fe20000010000 */
[-C--:B------:R-:W-:Y:S03]  /*bc60*/  HMMA.16816.F32.BF16 R188, R204, R192.reuse, R36 ;  /* 0x000000c0ccbc723c */ /* 0x080fe60000041824 */
[----:B------:R-:W-:Y:S01]  /*bc70*/  FADD.FTZ R2, R31, R2 ;  /* 0x000000021f027221 */ /* 0x000fe20000010000 */
[----:B------:R-:W-:Y:S01]  /*bc80*/  MOV R30, R180 ;  /* 0x000000b4001e7202 */ /* 0x000fe20000000f00 */
[----:B------:R-:W-:Y:S01]  /*bc90*/  FADD.FTZ R0, R0, R29 ;  /* 0x0000001d00007221 */ /* 0x000fe20000010000 */
[----:B------:R-:W-:Y:S01]  /*bca0*/  MOV R132, R137 ;  /* 0x0000008900847202 */ /* 0x000fe20000000f00 */
        /* <DEDUP_REMOVED lines=10> */
[-C--:B--2---:R-:W-:Y:S04]  /*bd50*/  HMMA.16816.F32.BF16 R196, R204, R200.reuse, R52 ;  /* 0x000000c8ccc4723c */ /* 0x084fe80000041834 */
[----:B------:R-:W-:Y:S02]  /*bd60*/  FADD.FTZ R0, R20, R9 ;  /* 0x0000000914007221 */ /* 0x000fe40000010000 */
[----:B------:R-:W-:Y:S02]  /*bd70*/  FADD.FTZ R9, R21, R8 ;  /* 0x0000000815097221 */ /* 0x000fe40000010000 */
[C---:B------:R-:W-:Y:S04]  /*bd80*/  HMMA.16816.F32.BF16 R176, R208.reuse, R200, R56 ;  /* 0x000000c8d0b0723c */ /* 0x040fe80000041838 */
[----:B------:R-:W-:Y:S02]  /*bd90*/  FADD.FTZ R8, R22, R3 ;  /* 0x0000000316087221 */ /* 0x000fe40000010000 */
[----:B------:R-:W-:Y:S02]  /*bda0*/  FADD.FTZ R3, R17, R9 ;  /* 0x0000000911037221 */ /* 0x000fe40000010000 */
[-C--:B------:R-:W-:Y:S04]  /*bdb0*/  HMMA.16816.F32.BF16 R180, R208, R202.reuse, R60 ;  /* 0x000000cad0b4723c */ /* 0x080fe8000004183c */
[----:B------:R-:W-:Y:S04]  /*bdc0*/  FADD.FTZ R3, R246, R3 ;  /* 0x00000003f6037221 */ /* 0x000fe80000010000 */
[C---:B------:R-:W-:Y:S04]  /*bdd0*/  HMMA.16816.F32.BF16 R200, R204.reuse, R202, R64 ;  /* 0x000000caccc8723c */ /* 0x040fe80000041840 */
[----:B------:R-:W-:Y:S04]  /*bde0*/  FADD.FTZ R3, R245, R3 ;  /* 0x00000003f5037221 */ /* 0x000fe80000010000 */
        /* <DEDUP_REMOVED lines=11> */
[C---:B------:R-:W-:Y:S07]  /*bea0*/  HMMA.16816.F32.BF16 R112, R204.reuse, R222, R112 ;  /* 0x000000decc70723c */ /* 0x040fee0000041870 */
[-C--:B------:R-:W-:Y:S01]  /*beb0*/  MOV R222, R133.reuse ;  /* 0x0000008500de7202 */ /* 0x080fe20000000f00 */
[-C--:B-1----:R-:W-:Y:S08]  /*bec0*/  HMMA.16816.F32.BF16 R116, R204, R4.reuse, R116 ;  /* 0x00000004cc74723c */ /* 0x082ff00000041874 */
        /* <DEDUP_REMOVED lines=22> */
[----:B------:R-:W-:Y:S01]  /*c030*/  IMAD.MOV.U32 R139, RZ, RZ, R134 ;  /* 0x000000ffff8b7224 */ /* 0x000fe200078e0086 */
[----:B------:R1:W-:Y:S01]  /*c040*/  STL [R1+0x10], R3 ;  /* 0x0000100301007387 */ /* 0x0003e20000100800 */
[----:B------:R-:W-:Y:S02]  /*c050*/  MOV R133, R136 ;  /* 0x0000008800857202 */ /* 0x000fe40000000f00 */
[----:B------:R-:W-:Y:S01]  /*c060*/  MOV R138, R135 ;  /* 0x00000087008a7202 */ /* 0x000fe20000000f00 */
[----:B------:R1:W-:Y:S04]  /*c070*/  STL [R1+0x14], R2 ;  /* 0x0000140201007387 */ /* 0x0003e80000100800 */
[----:B------:R1:W-:Y:S01]  /*c080*/  STL [R1], R0 ;  /* 0x0000000001007387 */ /* 0x0003e20000100800 */
[----:B---3--:R-:W-:Y:S11]  /*c090*/  ISETP.GT.AND P0, PT, R35, R34, PT ;  /* 0x000000222300720c */ /* 0x008ff60003f04270 */
[----:B------:R-:W-:Y:S02]  /*c0a0*/  @!UPT UIADD3 URZ, URZ, URZ, URZ ;  /* 0x0000003f3f3ff290 */ /* 0x000fe4000fffe03f */
[----:B-1----:R-:W-:-:S05]  /*c0b0*/  @P0 BRA `(.L_x_959) ;  /* 0xffffade000000947 */ /* 0x002fca000383ffff */
.L_x_958:
[----:B-1----:R-:W2:Y:S02]  /*c0c0*/  LDL R0, [R1+0x18] ;  /* 0x0000180001007983 */ /* 0x002ea40000100800 */
[----:B--2---:R-:W-:-:S13]  /*c0d0*/  ISETP.GE.AND P0, PT, R222, R0, PT ;  /* 0x00000000de00720c */ /* 0x004fda0003f06270 */
[----:B------:R-:W-:Y:S05]  /*c0e0*/  @!P0 BRA `(.L_x_960) ;  /* 0x0000490000008947 */ /* 0x000fea0003800000 */
[----:B------:R-:W-:Y:S01]  /*c0f0*/  IMAD.MOV.U32 R132, RZ, RZ, R136 ;  /* 0x000000ffff847224 */ /* 0x000fe200078e0088 */
[----:B------:R-:W-:Y:S01]  /*c100*/  MOV R139, R134 ;  /* 0x00000086008b7202 */ /* 0x000fe20000000f00 */
[----:B------:R-:W-:Y:S01]  /*c110*/  IMAD.MOV.U32 R3, RZ, RZ, R137 ;  /* 0x000000ffff037224 */ /* 0x000fe200078e0089 */
[----:B------:R-:W-:Y:S02]  /*c120*/  MOV R138, R135 ;  /* 0x00000087008a7202 */ /* 0x000fe40000000f00 */
.L_x_961:
[----:B------:R-:W-:Y:S04]  /*c130*/  DEPBAR.LE SB0, 0x0 ;  /* 0x000080000000791a */ /* 0x000fe80000000000 */
[----:B------:R-:W-:Y:S01]  /*c140*/  WARPSYNC 0xffffffff ;  /* 0xffffffff00007948 */ /* 0x000fe20003800000 */
[----:B------:R-:W-:Y:S01]  /*c150*/  BAR.SYNC.DEFER_BLOCKING 0x0 ;  /* 0x0000000000007b1d */ /* 0x000fe20000010000 */
[----:B--2---:R-:W-:Y:S01]  /*c160*/  SHF.R.S32.HI R0, RZ, 0x1f, R222 ;  /* 0x0000001fff007819 */ /* 0x004fe200000114de */
[----:B------:R-:W-:Y:S01]  /*c170*/  IMAD.WIDE.U32 R134, R222, c[0x0][0x208], RZ ;  /* 0x00008200de867a25 */ /* 0x000fe200078e00ff */
[----:B------:R-:W-:Y:S02]  /*c180*/  MOV R137, c[0x0][0x208] ;  /* 0x0000820000897a02 */ /* 0x000fe40000000f00 */
[----:B------:R-:W-:Y:S01]  /*c190*/  MOV R219, 0x5 ;  /* 0x0000000500db7802 */ /* 0x000fe20000000f00 */
[----:B------:R-:W-:Y:S04]  /*c1a0*/  IMAD R0, R0, c[0x0][0x208], RZ ;  /* 0x0000820000007a24 */ /* 0x000fe800078e02ff */
[----:B------:R-:W-:Y:S05]  /*c1b0*/  IMAD R0, R222, c[0x0][0x20c], R0 ;  /* 0x00008300de007a24 */ /* 0x000fea00078e0200 */
[----:B------:R-:W-:Y:S02]  /*c1c0*/  IADD3 R133, R135, R0, RZ ;  /* 0x0000000087857210 */ /* 0x000fe40007ffe0ff */
[C---:B------:R-:W-:Y:S02]  /*c1d0*/  SHF.L.U32 R0, R134.reuse, 0x6, RZ ;  /* 0x0000000686007819 */ /* 0x040fe400000006ff */
[----:B------:R-:W-:Y:S02]  /*c1e0*/  SHF.L.U64.HI R133, R134, 0x6, R133 ;  /* 0x0000000686857819 */ /* 0x000fe40000010285 */
[----:B------:R-:W-:Y:S01]  /*c1f0*/  SHF.L.U32 R135, R137, 0x5, RZ ;  /* 0x0000000589877819 */ /* 0x000fe200000006ff */
[----:B-----5:R-:W-:Y:S08]  /*c200*/  LDSM.16.M88.4 R64, [R231] ;  /* 0x00000000e740783b */ /* 0x020ff00000000200 */
[----:B------:R-:W1:Y:S08]  /*c210*/  LDSM.16.M88.4 R16, [R224] ;  /* 0x00000000e010783b */ /* 0x000e700000000200 */
[----:B------:R-:W2:Y:S08]  /*c220*/  LDSM.16.M88.4 R60, [R231+0x2000] ;  /* 0x00200000e73c783b */ /* 0x000eb00000000200 */
[----:B------:R-:W3:Y:S08]  /*c230*/  LDSM.16.M88.4 R32, [R224+0x800] ;  /* 0x00080000e020783b */ /* 0x000ef00000000200 */
[----:B------:R-:W4:Y:S06]  /*c240*/  LDL.64 R216, [R1+0x30] ;  /* 0x0000300001d87983 */ /* 0x000f2c0000100a00 */
[----:B------:R-:W3:Y:S08]  /*c250*/  LDSM.16.M88.4 R48, [R224+0x1000] ;  /* 0x00100000e030783b */ /* 0x000ef00000000200 */
[----:B------:R-:W4:Y:S01]  /*c260*/  LDL R136, [R1+0x38] ;  /* 0x0000380001887983 */ /* 0x000f220000100800 */
[-C--:B-1----:R-:W-:Y:S03]  /*c270*/  HMMA.16816.F32.BF16 R4, R64, R16.reuse, RZ ;  /* 0x000000104004723c */ /* 0x082fe600000418ff */
[----:B------:R-:W1:Y:S05]  /*c280*/  LDSM.16.M88.4 R204, [R224+0x1800] ;  /* 0x00180000e0cc783b */ /* 0x000e6a0000000200 */
[C---:B--2---:R-:W-:Y:S03]  /*c290*/  HMMA.16816.F32.BF16 R8, R60.reuse, R16, RZ ;  /* 0x000000103c08723c */ /* 0x044fe600000418ff */
[----:B------:R-:W-:Y:S05]  /*c2a0*/  LDSM.16.M88.4 R208, [R233] ;  /* 0x00000000e9d0783b */ /* 0x000fea0000000200 */
[-C--:B------:R-:W-:Y:S03]  /*c2b0*/  HMMA.16816.F32.BF16 R12, R60, R18.reuse, RZ ;  /* 0x000000123c0c723c */ /* 0x080fe600000418ff */
[----:B------:R-:W2:Y:S05]  /*c2c0*/  LDSM.16.M88.4 R212, [R235] ;  /* 0x00000000ebd4783b */ /* 0x000eaa0000000200 */
[C---:B------:R-:W-:Y:S03]  /*c2d0*/  HMMA.16816.F32.BF16 R16, R64.reuse, R18, RZ ;  /* 0x000000124010723c */ /* 0x040fe600000418ff */
[----:B------:R-:W-:Y:S04]  /*c2e0*/  STL [R1+0x74], R130 ;  /* 0x0000748201007387 */ /* 0x000fe80000100800 */
[----:B------:R1:W-:Y:S01]  /*c2f0*/  STL [R1+0x70], R131 ;  /* 0x0000708301007387 */ /* 0x0003e20000100800 */
[-C--:B---3--:R-:W-:Y:S08]  /*c300*/  HMMA.16816.F32.BF16 R20, R64, R32.reuse, RZ ;  /* 0x000000204014723c */ /* 0x088ff000000418ff */
[C---:B------:R-:W-:Y:S08]  /*c310*/  HMMA.16816.F32.BF16 R24, R60.reuse, R32, RZ ;  /* 0x000000203c18723c */ /* 0x040ff000000418ff */
[-C--:B------:R-:W-:Y:S01]  /*c320*/  HMMA.16816.F32.BF16 R28, R60, R34.reuse, RZ ;  /* 0x000000223c1c723c */ /* 0x080fe200000418ff */
[----:B-1----:R-:W3:Y:S07]  /*c330*/  LDL.64 R130, [R1+0x28] ;  /* 0x0000280001827983 */ /* 0x002eee0000100a00 */
        /* <DEDUP_REMOVED lines=9> */
[----:B------:R-:W1:Y:S07]  /*c3d0*/  LDSM.16.M88.4 R204, [R233+0x2000] ;  /* 0x00200000e9cc783b */ /* 0x000e6e0000000200 */
[-C--:B--2---:R-:W-:Y:S08]  /*c3e0*/  HMMA.16816.F32.BF16 R4, R208, R212.reuse, R4 ;  /* 0x000000d4d004723c */ /* 0x084ff00000041804 */
[C---:B-1----:R-:W-:Y:S08]  /*c3f0*/  HMMA.16816.F32.BF16 R8, R204.reuse, R212, R8 ;  /* 0x000000d4cc08723c */ /* 0x042ff00000041808 */
        /* <DEDUP_REMOVED lines=8> */
[-C--:B-1----:R-:W-:Y:S04]  /*c480*/  HMMA.16816.F32.BF16 R36, R208, R212.reuse, R36 ;  /* 0x000000d4d024723c */ /* 0x082fe80000041824 */
[C---:B----4-:R-:W-:Y:S04]  /*c490*/  IADD3 R2, P1, R0.reuse, R216, RZ ;  /* 0x000000d800027210 */ /* 0x050fe80007f3e0ff */
[C---:B------:R-:W-:Y:S04]  /*c4a0*/  HMMA.16816.F32.BF16 R40, R204.reuse, R212, R40 ;  /* 0x000000d4cc28723c */ /* 0x040fe80000041828 */
[C---:B------:R-:W-:Y:S04]  /*c4b0*/  IADD3.X R134, R133.reuse, R136, RZ, P1, !PT ;  /* 0x0000008885867210 */ /* 0x040fe80000ffe4ff */
[-C--:B------:R-:W-:Y:S04]  /*c4c0*/  HMMA.16816.F32.BF16 R44, R204, R214.reuse, R44 ;  /* 0x000000d6cc2c723c */ /* 0x080fe8000004182c */
[----:B------:R-:W-:Y:S02]  /*c4d0*/  IADD3 R0, P2, P1, R0, 0x40, R216 ;  /* 0x0000004000007810 */ /* 0x000fe4000795e0d8 */
[----:B------:R-:W2:Y:S02]  /*c4e0*/  LDL R216, [R1+0x18] ;  /* 0x0000180001d87983 */ /* 0x000ea40000100800 */
[C---:B------:R-:W-:Y:S02]  /*c4f0*/  HMMA.16816.F32.BF16 R48, R208.reuse, R214, R48 ;  /* 0x000000d6d030723c */ /* 0x040fe40000041830 */
[----:B------:R-:W1:Y:S02]  /*c500*/  LDSM.16.M88.4 R212, [R241] ;  /* 0x00000000f1d4783b */ /* 0x000e640000000200 */
[----:B------:R-:W-:Y:S04]  /*c510*/  IADD3.X R133, R133, RZ, R136, P2, P1 ;  /* 0x000000ff85857210 */ /* 0x000fe800017e2488 */
[-C--:B-1----:R-:W-:Y:S08]  /*c520*/  HMMA.16816.F32.BF16 R52, R208, R212.reuse, R52 ;  /* 0x000000d4d034723c */ /* 0x082ff00000041834 */
[C---:B------:R-:W-:Y:S08]  /*c530*/  HMMA.16816.F32.BF16 R56, R204.reuse, R212, R56 ;  /* 0x000000d4cc38723c */ /* 0x040ff00000041838 */
[-C--:B------:R-:W-:Y:S07]  /*c540*/  HMMA.16816.F32.BF16 R60, R204, R214.reuse, R60 ;  /* 0x000000d6cc3c723c */ /* 0x080fee000004183c */
[C---:B------:R-:W-:Y:S01]  /*c550*/  LEA R204, P0, R2.reuse, c[0x0][0x1f8], 0x1 ;  /* 0x00007e0002cc7a11 */ /* 0x040fe200078008ff */
[----:B------:R-:W-:Y:S04]  /*c560*/  HMMA.16816.F32.BF16 R64, R208, R214, R64 ;  /* 0x000000d6d040723c */ /* 0x000fe80000041840 */
[----:B------:R-:W-:Y:S02]  /*c570*/  LEA.HI.X R205, R2, c[0x0][0x1fc], R134, 0x1, P0 ;  /* 0x00007f0002cd7a11 */ /* 0x000fe400000f0c86 */
[----:B------:R-:W-:Y:S02]  /*c580*/  LEA R206, P0, R0, c[0x0][0x1f8], 0x1 ;  /* 0x00007e0000ce7a11 */ /* 0x000fe400078008ff */
[----:B------:R-:W-:Y:S01]  /*c590*/  IADD3 R136, P1, R204, R135, RZ ;  /* 0x00000087cc887210 */ /* 0x000fe20007f3e0ff */
[----:B------:R-:W-:Y:S01]  /*c5a0*/  @!PT LDS RZ, [RZ] ;  /* 0x00000000fffff984 */ /* 0x000fe20000000800 */
[----:B------:R-:W-:Y:S01]  /*c5b0*/  @!PT LDS RZ, [RZ] ;  /* 0x00000000fffff984 */ /* 0x000fe20000000800 */
[----:B------:R-:W-:Y:S01]  /*c5c0*/  @!PT LDS RZ, [RZ] ;  /* 0x00000000fffff984 */ /* 0x000fe20000000800 */
[----:B------:R1:W-:Y:S03]  /*c5d0*/  LDGSTS.E.BYPASS.LTC128B.128 [R244+0x100], [R204.64], !P6 ;  /* 0x00100000ccf47fae */ /* 0x0003e6000f101d48 */
[----:B------:R-:W-:Y:S02]  /*c5e0*/  LEA.HI.X R207, R0, c[0x0][0x1fc], R133, 0x1, P0 ;  /* 0x00007f0000cf7a11 */ /* 0x000fe400000f0c85 */
[----:B------:R-:W-:Y:S02]  /*c5f0*/  SHF.L.U64.HI R2, R137, R219, c[0x0][0x20c] ;  /* 0x0000830089027619 */ /* 0x000fe400000102db */
[-C--:B------:R-:W-:Y:S01]  /*c600*/  IADD3 R134, P0, R136, R135.reuse, RZ ;  /* 0x0000008788867210 */ /* 0x080fe20007f1e0ff */
[----:B------:R4:W-:Y:S01]  /*c610*/  LDGSTS.E.BYPASS.LTC128B.128 [R244+0x2100], [R206.64], !P5 ;  /* 0x02100000cef47fae */ /* 0x0009e2000e901d48 */
[-C--:B------:R-:W-:Y:S07]  /*c620*/  IADD3.X R137, R205, R2.reuse, RZ, P1, !PT ;  /* 0x00000002cd897210 */ /* 0x080fee0000ffe4ff */
[----:B------:R2:W-:Y:S08]  /*c630*/  LDGSTS.E.BYPASS.LTC128B.128 [R244+0x900], [R136.64], !P6 ;  /* 0x0090000088f47fae */ /* 0x0005f0000f101d48 */
[----:B------:R2:W-:Y:S01]  /*c640*/  LDGSTS.E.BYPASS.LTC128B.128 [R244+0x2900], [R136.64+0x80], !P5 ;  /* 0x0290008088f47fae */ /* 0x0005e2000e901d48 */
[----:B-1----:R-:W-:Y:S02]  /*c650*/  IADD3 R204, P1, R134, R135, RZ ;  /* 0x0000008786cc7210 */ /* 0x002fe40007f3e0ff */
[-C--:B------:R-:W-:Y:S04]  /*c660*/  IADD3.X R135, R137, R2.reuse, RZ, P0, !PT ;  /* 0x0000000289877210 */ /* 0x080fe800007fe4ff */
[----:B------:R-:W-:Y:S01]  /*c670*/  IADD3.X R205, R135, R2, RZ, P1, !PT ;  /* 0x0000000287cd7210 */ /* 0x000fe20000ffe4ff */
[----:B------:R1:W-:Y:S08]  /*c680*/  LDGSTS.E.BYPASS.LTC128B.128 [R244+0x1100], [R134.64], !P6 ;  /* 0x0110000086f47fae */ /* 0x0003f0000f101d48 */
[----:B------:R1:W-:Y:S08]  /*c690*/  LDGSTS.E.BYPASS.LTC128B.128 [R244+0x3100], [R134.64+0x80], !P5 ;  /* 0x0310008086f47fae */ /* 0x0003f0000e901d48 */
[----:B------:R4:W-:Y:S08]  /*c6a0*/  LDGSTS.E.BYPASS.LTC128B.128 [R244+0x1900], [R204.64], !P6 ;  /* 0x01900000ccf47fae */ /* 0x0009f0000f101d48 */
[----:B------:R4:W-:Y:S08]  /*c6b0*/  LDGSTS.E.BYPASS.LTC128B.128 [R244+0x3900], [R204.64+0x80], !P5 ;  /* 0x03900080ccf47fae */ /* 0x0009f0000e901d48 */
[----:B------:R-:W-:Y:S08]  /*c6c0*/  LDSM.16.M88.4 R208, [R230] ;  /* 0x00000000e6d0783b */ /* 0x000ff00000000200 */
[----:B------:R-:W-:Y:S08]  /*c6d0*/  LDSM.16.M88.4 R212, [R232+0x2000] ;  /* 0x00200000e8d4783b */ /* 0x000ff00000000200 */
[----:B------:R-:W0:Y:S08]  /*c6e0*/  LDGDEPBAR ;  /* 0x00000000000079af */ /* 0x000e300000000000 */
[----:B----4-:R-:W4:Y:S02]  /*c6f0*/  LDSM.16.M88.4 R204, [R232] ;  /* 0x00000000e8cc783b */ /* 0x010f240000000200 */
[-C--:B----4-:R-:W-:Y:S08]  /*c700*/  HMMA.16816.F32.BF16 R4, R204, R208.reuse, R4 ;  /* 0x000000d0cc04723c */ /* 0x090ff00000041804 */
[C---:B------:R-:W-:Y:S08]  /*c710*/  HMMA.16816.F32.BF16 R8, R212.reuse, R208, R8 ;  /* 0x000000d0d408723c */ /* 0x040ff00000041808 */
[-C--:B------:R-:W-:Y:S08]  /*c720*/  HMMA.16816.F32.BF16 R12, R212, R210.reuse, R12 ;  /* 0x000000d2d40c723c */ /* 0x080ff0000004180c */
[C---:B------:R-:W-:Y:S01]  /*c730*/  HMMA.16816.F32.BF16 R16, R204.reuse, R210, R16 ;  /* 0x000000d2cc10723c */ /* 0x040fe20000041810 */
[----:B------:R-:W4:Y:S07]  /*c740*/  LDSM.16.M88.4 R208, [R230+0x800] ;  /* 0x00080000e6d0783b */ /* 0x000f2e0000000200 */
[-C--:B----4-:R-:W-:Y:S08]  /*c750*/  HMMA.16816.F32.BF16 R20, R204, R208.reuse, R20 ;  /* 0x000000d0cc14723c */ /* 0x090ff00000041814 */
[C---:B------:R-:W-:Y:S08]  /*c760*/  HMMA.16816.F32.BF16 R24, R212.reuse, R208, R24 ;  /* 0x000000d0d418723c */ /* 0x040ff00000041818 */
[-C--:B------:R-:W-:Y:S08]  /*c770*/  HMMA.16816.F32.BF16 R28, R212, R210.reuse, R28 ;  /* 0x000000d2d41c723c */ /* 0x080ff0000004181c */
[C---:B------:R-:W-:Y:S01]  /*c780*/  HMMA.16816.F32.BF16 R32, R204.reuse, R210, R32 ;  /* 0x000000d2cc20723c */ /* 0x040fe20000041820 */
[----:B------:R-:W4:Y:S03]  /*c790*/  LDSM.16.M88.4 R208, [R230+0x1000] ;  /* 0x00100000e6d0783b */ /* 0x000f260000000200 */
[C---:B--2---:R-:W-:Y:S02]  /*c7a0*/  ISETP.GT.AND P0, PT, R222.reuse, R216, PT ;  /* 0x000000d8de00720c */ /* 0x044fe40003f04270 */
[----:B------:R-:W-:Y:S02]  /*c7b0*/  IADD3 R222, R222, -0x1, RZ ;  /* 0xffffffffdede7810 */ /* 0x000fe40007ffe0ff */
[-C--:B----4-:R-:W-:Y:S08]  /*c7c0*/  HMMA.16816.F32.BF16 R36, R204, R208.reuse, R36 ;  /* 0x000000d0cc24723c */ /* 0x090ff00000041824 */
[C---:B------:R-:W-:Y:S08]  /*c7d0*/  HMMA.16816.F32.BF16 R40, R212.reuse, R208, R40 ;  /* 0x000000d0d428723c */ /* 0x040ff00000041828 */
[-C--:B------:R-:W-:Y:S08]  /*c7e0*/  HMMA.16816.F32.BF16 R44, R212, R210.reuse, R44 ;  /* 0x000000d2d42c723c */ /* 0x080ff0000004182c */
[C---:B------:R-:W-:Y:S01]  /*c7f0*/  HMMA.16816.F32.BF16 R48, R204.reuse, R210, R48 ;  /* 0x000000d2cc30723c */ /* 0x040fe20000041830 */
[----:B------:R-:W2:Y:S07]  /*c800*/  LDSM.16.M88.4 R208, [R230+0x1800] ;  /* 0x00180000e6d0783b */ /* 0x000eae0000000200 */
[-C--:B--2---:R-:W-:Y:S08]  /*c810*/  HMMA.16816.F32.BF16 R52, R204, R208.reuse, R52 ;  /* 0x000000d0cc34723c */ /* 0x084ff00000041834 */
[C---:B------:R-:W-:Y:S08]  /*c820*/  HMMA.16816.F32.BF16 R56, R212.reuse, R208, R56 ;  /* 0x000000d0d438723c */ /* 0x040ff00000041838 */
[-C--:B------:R-:W-:Y:S01]  /*c830*/  HMMA.16816.F32.BF16 R60, R212, R210.reuse, R60 ;  /* 0x000000d2d43c723c */ /* 0x080fe2000004183c */
[----:B------:R-:W-:Y:S07]  /*c840*/  LDSM.16.M88.4 R212, [R234+0x2000] ;  /* 0x00200000ead4783b */ /* 0x000fee0000000200 */
[----:B------:R-:W-:Y:S01]  /*c850*/  HMMA.16816.F32.BF16 R64, R204, R210, R64 ;  /* 0x000000d2cc40723c */ /* 0x000fe20000041840 */
[----:B------:R-:W-:Y:S08]  /*c860*/  LDSM.16.M88.4 R204, [R234] ;  /* 0x00000000eacc783b */ /* 0x000ff00000000200 */
[----:B------:R-:W2:Y:S02]  /*c870*/  LDSM.16.M88.4 R208, [R227] ;  /* 0x00000000e3d0783b */ /* 0x000ea40000000200 */
[-C--:B--2---:R-:W-:Y:S08]  /*c880*/  HMMA.16816.F32.BF16 R4, R204, R208.reuse, R4 ;  /* 0x000000d0cc04723c */ /* 0x084ff00000041804 */
[C---:B------:R-:W-:Y:S08]  /*c890*/  HMMA.16816.F32.BF16 R8, R212.reuse, R208, R8 ;  /* 0x000000d0d408723c */ /* 0x040ff00000041808 */
[-C--:B------:R-:W-:Y:S08]  /*c8a0*/  HMMA.16816.F32.BF16 R12, R212, R210.reuse, R12 ;  /* 0x000000d2d40c723c */ /* 0x080ff0000004180c */
[C---:B------:R-:W-:Y:S01]  /*c8b0*/  HMMA.16816.F32.BF16 R16, R204.reuse, R210, R16 ;  /* 0x000000d2cc10723c */ /* 0x040fe20000041810 */
[----:B------:R-:W2:Y:S07]  /*c8c0*/  LDSM.16.M88.4 R208, [R227+0x800] ;  /* 0x00080000e3d0783b */ /* 0x000eae0000000200 */
        /* <DEDUP_REMOVED lines=15> */
[----:B------:R-:W-:Y:S08]  /*c9c0*/  LDSM.16.M88.4 R204, [R231+0x4000] ;  /* 0x00400000e7cc783b */ /* 0x000ff00000000200 */
[----:B------:R-:W2:Y:S02]  /*c9d0*/  LDSM.16.M88.4 R208, [R224+0x2000] ;  /* 0x00200000e0d0783b */ /* 0x000ea40000000200 */
        /* <DEDUP_REMOVED lines=21> */
[----:B------:R-:W2:Y:S02]  /*cb30*/  LDSM.16.M88.4 R208, [R240] ;  /* 0x00000000f0d0783b */ /* 0x000ea40000000200 */
[-C--:B--2---:R-:W-:Y:S08]  /*cb40*/  HMMA.16816.F32.BF16 R4, R204, R208.reuse, R4 ;  /* 0x000000d0cc04723c */ /* 0x084ff00000041804 */
[C---:B------:R-:W-:Y:S08]  /*cb50*/  HMMA.16816.F32.BF16 R8, R212.reuse, R208, R8 ;  /* 0x000000d0d408723c */ /* 0x040ff00000041808 */
[-C--:B------:R-:W-:Y:S08]  /*cb60*/  HMMA.16816.F32.BF16 R12, R212, R210.reuse, R12 ;  /* 0x000000d2d40c723c */ /* 0x080ff0000004180c */
[C---:B------:R-:W-:Y:S01]  /*cb70*/  HMMA.16816.F32.BF16 R16, R204.reuse, R210, R16 ;  /* 0x000000d2cc10723c */ /* 0x040fe20000041810 */
[----:B------:R-:W2:Y:S07]  /*cb80*/  LDSM.16.M88.4 R208, [R239] ;  /* 0x00000000efd0783b */ /* 0x000eae0000000200 */
        /* <DEDUP_REMOVED lines=42> */
[----:B------:R-:W-:Y:S01]  /*ce30*/  FMUL.FTZ R4, R4, c[0x0][0x320] ;  /* 0x0000c80004047a20 */ /* 0x000fe20000410000 */
[C---:B------:R-:W-:Y:S03]  /*ce40*/  HMMA.16816.F32.BF16 R16, R204.reuse, R210, R16 ;  /* 0x000000d2cc10723c */ /* 0x040fe60000041810 */
[----:B-1----:R-:W1:Y:S01]  /*ce50*/  MUFU.TANH R134, R4 ;  /* 0x0000000400867308 */ /* 0x002e620000002400 */
        /* <DEDUP_REMOVED lines=18> */
[----:B------:R-:W-:Y:S01]  /*cf80*/  FMUL.FTZ R13, R13, c[0x0][0x320] ;  /* 0x0000c8000d0d7a20 */ /* 0x000fe20000410000 */
[----:B--2---:R-:W-:Y:S08]  /*cf90*/  FMNMX.FTZ R0, R208, R0, !PT ;  /* 0x00000000d0007209 */ /* 0x004ff00007810000 */
[----:B------:R-:W-:Y:S01]  /*cfa0*/  MUFU.TANH R218, R9 ;  /* 0x0000000900da7308 */ /* 0x000fe20000002400 */
[----:B----4-:R-:W2:Y:S09]  /*cfb0*/  LDL R15, [R1+0x20] ;  /* 0x00002000010f7983 */ /* 0x010eb20000100800 */
[----:B------:R4:W3:Y:S01]  /*cfc0*/  MUFU.TANH R210, R7 ;  /* 0x0000000700d27308 */ /* 0x0008e20000002400 */
[----:B-1----:R-:W-:Y:S09]  /*cfd0*/  FMNMX.FTZ R2, R209, R132, !PT ;  /* 0x00000084d1027209 */ /* 0x002ff20007810000 */
[----:B------:R-:W-:Y:S10]  /*cfe0*/  MUFU.TANH R223, R10 ;  /* 0x0000000a00df7308 */ /* 0x000ff40000002400 */
[----:B------:R-:W1:Y:S01]  /*cff0*/  MUFU.TANH R16, R16 ;  /* 0x0000001000107308 */ /* 0x000e620000002400 */
[----:B----4-:R-:W4:Y:S01]  /*d000*/  LDSM.16.M88.4 R4, [R227+0x2800] ;  /* 0x00280000e304783b */ /* 0x010f220000000200 */
[----:B---3--:R-:W-:Y:S08]  /*d010*/  FMNMX.FTZ R2, R210, R2, !PT ;  /* 0x00000002d2027209 */ /* 0x008ff00007810000 */
[----:B------:R-:W3:Y:S10]  /*d020*/  MUFU.TANH R17, R17 ;  /* 0x0000001100117308 */ /* 0x000ef40000002400 */
[----:B------:R-:W4:Y:S01]  /*d030*/  MUFU.TANH R18, R18 ;  /* 0x0000001200127308 */ /* 0x000f220000002400 */
[----:B-1----:R-:W-:Y:S09]  /*d040*/  FMNMX.FTZ R0, R16, R0, !PT ;  /* 0x0000000010007209 */ /* 0x002ff20007810000 */
[----:B------:R-:W1:Y:S01]  /*d050*/  MUFU.TANH R19, R19 ;  /* 0x0000001300137308 */ /* 0x000e620000002400 */
[----:B---3--:R-:W-:Y:S09]  /*d060*/  FMNMX.FTZ R0, R17, R0, !PT ;  /* 0x0000000011007209 */ /* 0x008ff20007810000 */
[----:B------:R-:W-:Y:S01]  /*d070*/  MUFU.TANH R211, R8 ;  /* 0x0000000800d37308 */ /* 0x000fe20000002400 */
[-C--:B----4-:R-:W-:Y:S03]  /*d080*/  HMMA.16816.F32.BF16 R20, R204, R4.reuse, R20 ;  /* 0x00000004cc14723c */ /* 0x090fe60000041814 */
[----:B------:R-:W-:Y:S06]  /*d090*/  FMNMX.FTZ R2, R18, R2, !PT ;  /* 0x0000000212027209 */ /* 0x000fec0007810000 */
[----:B------:R-:W-:Y:S01]  /*d0a0*/  MUFU.TANH R217, R12 ;  /* 0x0000000c00d97308 */ /* 0x000fe20000002400 */
[C---:B------:R-:W-:Y:S04]  /*d0b0*/  HMMA.16816.F32.BF16 R24, R212.reuse, R4, R24 ;  /* 0x00000004d418723c */ /* 0x040fe80000041818 */
[----:B-1----:R-:W-:Y:S05]  /*d0c0*/  FMNMX.FTZ R2, R19, R2, !PT ;  /* 0x0000000213027209 */ /* 0x002fea0007810000 */
[----:B------:R-:W-:Y:S01]  /*d0d0*/  MUFU.TANH R221, R13 ;  /* 0x0000000d00dd7308 */ /* 0x000fe20000002400 */
        /* <DEDUP_REMOVED lines=23> */
[----:B---3--:R-:W-:Y:S06]  /*d250*/  FMNMX.FTZ R0, R20, R0, !PT ;  /* 0x0000000014007209 */ /* 0x008fec0007810000 */
[----:B------:R-:W3:Y:S01]  /*d260*/  MUFU.TANH R32, R32 ;  /* 0x0000002000207308 */ /* 0x000ee20000002400 */
[-C--:B-1----:R-:W-:Y:S03]  /*d270*/  HMMA.16816.F32.BF16 R36, R204, R4.reuse, R36 ;  /* 0x00000004cc24723c */ /* 0x082fe60000041824 */
[----:B----4-:R-:W-:Y:S05]  /*d280*/  FMNMX.FTZ R0, R21, R0, !PT ;  /* 0x0000000015007209 */ /* 0x010fea0007810000 */
[C---:B------:R-:W-:Y:S01]  /*d290*/  HMMA.16816.F32.BF16 R40, R212.reuse, R4, R40 ;  /* 0x00000004d428723c */ /* 0x040fe20000041828 */
[----:B------:R-:W1:Y:S03]  /*d2a0*/  MUFU.TANH R23, R23 ;  /* 0x0000001700177308 */ /* 0x000e660000002400 */
[----:B------:R-:W-:Y:S04]  /*d2b0*/  FMNMX.FTZ R2, R22, R2, !PT ;  /* 0x0000000216027209 */ /* 0x000fe80007810000 */
[-C--:B------:R-:W-:Y:S03]  /*d2c0*/  HMMA.16816.F32.BF16 R44, R212, R6.reuse, R44 ;  /* 0x00000006d42c723c */ /* 0x080fe6000004182c */
[----:B------:R-:W4:Y:S01]  /*d2d0*/  MUFU.TANH R33, R33 ;  /* 0x0000002100217308 */ /* 0x000f220000002400 */
[----:B---3--:R-:W-:Y:S04]  /*d2e0*/  FMNMX.FTZ R0, R32, R0, !PT ;  /* 0x0000000020007209 */ /* 0x008fe80007810000 */
[C---:B------:R-:W-:Y:S01]  /*d2f0*/  HMMA.16816.F32.BF16 R48, R204.reuse, R6, R48 ;  /* 0x00000006cc30723c */ /* 0x040fe20000041830 */
[----:B------:R-:W3:Y:S01]  /*d300*/  LDSM.16.M88.4 R4, [R227+0x3800] ;  /* 0x00380000e304783b */ /* 0x000ee20000000200 */
[----:B------:R-:W-:Y:S04]  /*d310*/  DEPBAR.LE SB0, 0x0 ;  /* 0x000080000000791a */ /* 0x000fe80000000000 */
[----:B------:R-:W3:Y:S01]  /*d320*/  MUFU.TANH R34, R34 ;  /* 0x0000002200227308 */ /* 0x000ee20000002400 */
[----:B------:R-:W-:Y:S02]  /*d330*/  FMUL.FTZ R36, R36, c[0x0][0x320] ;  /* 0x0000c80024247a20 */ /* 0x000fe40000410000 */
[----:B------:R-:W-:Y:S03]  /*d340*/  FMUL.FTZ R37, R37, c[0x0][0x320] ;  /* 0x0000c80025257a20 */ /* 0x000fe60000410000 */
[----:B-1----:R-:W-:Y:S01]  /*d350*/  FMNMX.FTZ R2, R23, R2, !PT ;  /* 0x0000000217027209 */ /* 0x002fe20007810000 */
[----:B------:R-:W-:Y:S02]  /*d360*/  FMUL.FTZ R38, R38, c[0x0][0x320] ;  /* 0x0000c80026267a20 */ /* 0x000fe40000410000 */
[----:B------:R-:W-:Y:S01]  /*d370*/  FMUL.FTZ R39, R39, c[0x0][0x320] ;  /* 0x0000c80027277a20 */ /* 0x000fe20000410000 */
[----:B------:R-:W1:Y:S01]  /*d380*/  MUFU.TANH R36, R36 ;  /* 0x0000002400247308 */ /* 0x000e620000002400 */
[----:B------:R-:W-:Y:S01]  /*d390*/  BAR.SYNC.DEFER_BLOCKING 0x0 ;  /* 0x0000000000007b1d */ /* 0x000fe20000010000 */
[----:B------:R-:W-:Y:S01]  /*d3a0*/  FMUL.FTZ R40, R40, c[0x0][0x320] ;  /* 0x0000c80028287a20 */ /* 0x000fe20000410000 */
[----:B----4-:R-:W-:Y:S01]  /*d3b0*/  FMNMX.FTZ R0, R33, R0, !PT ;  /* 0x0000000021007209 */ /* 0x010fe20007810000 */
[----:B------:R-:W-:Y:S02]  /*d3c0*/  FMUL.FTZ R41, R41, c[0x0][0x320] ;  /* 0x0000c80029297a20 */ /* 0x000fe40000410000 */
[----:B------:R-:W-:Y:S02]  /*d3d0*/  FMUL.FTZ R44, R44, c[0x0][0x320] ;  /* 0x0000c8002c2c7a20 */ /* 0x000fe40000410000 */
[----:B------:R-:W-:Y:S02]  /*d3e0*/  FMUL.FTZ R48, R48, c[0x0][0x320] ;  /* 0x0000c80030307a20 */ /* 0x000fe40000410000 */
[----:B------:R-:W4:Y:S01]  /*d3f0*/  MUFU.TANH R35, R35 ;  /* 0x0000002300237308 */ /* 0x000f220000002400 */
[----:B------:R-:W-:Y:S02]  /*d400*/  FMUL.FTZ R49, R49, c[0x0][0x320] ;  /* 0x0000c80031317a20 */ /* 0x000fe40000410000 */
[----:B------:R-:W-:Y:S01]  /*d410*/  FMUL.FTZ R45, R45, c[0x0][0x320] ;  /* 0x0000c8002d2d7a20 */ /* 0x000fe20000410000 */
[----:B---3--:R-:W-:Y:S01]  /*d420*/  FMNMX.FTZ R2, R34, R2, !PT ;  /* 0x0000000222027209 */ /* 0x008fe20007810000 */
[----:B------:R-:W-:Y:S02]  /*d430*/  FMUL.FTZ R43, R43, c[0x0][0x320] ;  /* 0x0000c8002b2b7a20 */ /* 0x000fe40000410000 */
[----:B------:R-:W-:Y:S02]  /*d440*/  FMUL.FTZ R46, R46, c[0x0][0x320] ;  /* 0x0000c8002e2e7a20 */ /* 0x000fe40000410000 */
[----:B------:R-:W-:Y:S01]  /*d450*/  FMUL.FTZ R47, R47, c[0x0][0x320] ;  /* 0x0000c8002f2f7a20 */ /* 0x000fe20000410000 */
[----:B------:R-:W3:Y:S01]  /*d460*/  MUFU.TANH R37, R37 ;  /* 0x0000002500257308 */ /* 0x000ee20000002400 */
[----:B------:R-:W-:Y:S02]  /*d470*/  FMUL.FTZ R50, R50, c[0x0][0x320] ;  /* 0x0000c80032327a20 */ /* 0x000fe40000410000 */
[----:B------:R-:W-:Y:S01]  /*d480*/  FMUL.FTZ R51, R51, c[0x0][0x320] ;  /* 0x0000c80033337a20 */ /* 0x000fe20000410000 */
[----:B-1----:R-:W-:Y:S01]  /*d490*/  FMNMX.FTZ R0, R36, R0, !PT ;  /* 0x0000000024007209 */ /* 0x002fe20007810000 */
[-C--:B------:R-:W-:Y:S05]  /*d4a0*/  HMMA.16816.F32.BF16 R52, R204, R4.reuse, R52 ;  /* 0x00000004cc34723c */ /* 0x080fea0000041834 */
[----:B------:R-:W1:Y:S01]  /*d4b0*/  MUFU.TANH R38, R38 ;  /* 0x0000002600267308 */ /* 0x000e620000002400 */
[----:B------:R-:W-:Y:S02]  /*d4c0*/  FMUL.FTZ R42, R42, c[0x0][0x320] ;  /* 0x0000c8002a2a7a20 */ /* 0x000fe40000410000 */
[C---:B------:R-:W-:Y:S04]  /*d4d0*/  HMMA.16816.F32.BF16 R56, R212.reuse, R4, R56 ;  /* 0x00000004d438723c */ /* 0x040fe80000041838 */
[----:B----4-:R-:W-:Y:S03]  /*d4e0*/  FMNMX.FTZ R2, R35, R2, !PT ;  /* 0x0000000223027209 */ /* 0x010fe60007810000 */
[----:B------:R-:W4:Y:S01]  /*d4f0*/  MUFU.TANH R48, R48 ;  /* 0x0000003000307308 */ /* 0x000f220000002400 */
[-C--:B------:R-:W-:Y:S04]  /*d500*/  HMMA.16816.F32.BF16 R60, R212, R6.reuse, R60 ;  /* 0x00000006d43c723c */ /* 0x080fe8000004183c */
[----:B---3--:R-:W-:Y:S02]  /*d510*/  FMNMX.FTZ R0, R37, R0, !PT ;  /* 0x0000000025007209 */ /* 0x008fe40007810000 */
[----:B------:R-:W-:Y:S02]  /*d520*/  FMNMX.FTZ R4, R211, R138, !PT ;  /* 0x0000008ad3047209 */ /* 0x000fe40007810000 */
[----:B------:R-:W-:Y:S01]  /*d530*/  HMMA.16816.F32.BF16 R64, R204, R6, R64 ;  /* 0x00000006cc40723c */ /* 0x000fe20000041840 */
[----:B------:R-:W3:Y:S01]  /*d540*/  MUFU.TANH R39, R39 ;  /* 0x0000002700277308 */ /* 0x000ee20000002400 */
[----:B------:R-:W2:Y:S02]  /*d550*/  LDL.LU R206, [R1+0xc] ;  /* 0x00000c0001ce7983 */ /* 0x000ea40000300800 */
[----:B------:R-:W-:Y:S01]  /*d560*/  FMUL.FTZ R52, R52, c[0x0][0x320] ;  /* 0x0000c80034347a20 */ /* 0x000fe20000410000 */
[----:B-1----:R-:W-:Y:S01]  /*d570*/  FMNMX.FTZ R2, R38, R2, !PT ;  /* 0x0000000226027209 */ /* 0x002fe20007810000 */
[----:B------:R-:W-:Y:S01]  /*d580*/  FMUL.FTZ R53, R53, c[0x0][0x320] ;  /* 0x0000c80035357a20 */ /* 0x000fe20000410000 */
[----:B------:R-:W-:Y:S01]  /*d590*/  FMNMX.FTZ R4, R218, R4, !PT ;  /* 0x00000004da047209 */ /* 0x000fe20007810000 */
[----:B------:R-:W-:Y:S01]  /*d5a0*/  FMUL.FTZ R54, R54, c[0x0][0x320] ;  /* 0x0000c80036367a20 */ /* 0x000fe20000410000 */
[----:B------:R-:W-:Y:S02]  /*d5b0*/  FMNMX.FTZ R5, R223, R139, !PT ;  /* 0x0000008bdf057209 */ /* 0x000fe40007810000 */
[----:B------:R-:W1:Y:S01]  /*d5c0*/  MUFU.TANH R49, R49 ;  /* 0x0000003100317308 */ /* 0x000e620000002400 */
[----:B------:R-:W-:Y:S01]  /*d5d0*/  FMNMX.FTZ R4, R217, R4, !PT ;  /* 0x00000004d9047209 */ /* 0x000fe20007810000 */
[----:B------:R-:W-:Y:S01]  /*d5e0*/  FMUL.FTZ R55, R55, c[0x0][0x320] ;  /* 0x0000c80037377a20 */ /* 0x000fe20000410000 */
[----:B------:R-:W-:Y:S01]  /*d5f0*/  FMNMX.FTZ R5, R246, R5, !PT ;  /* 0x00000005f6057209 */ /* 0x000fe20007810000 */
[----:B------:R-:W-:Y:S01]  /*d600*/  FMUL.FTZ R56, R56, c[0x0][0x320] ;  /* 0x0000c80038387a20 */ /* 0x000fe20000410000 */
[----:B----4-:R-:W-:Y:S01]  /*d610*/  FMNMX.FTZ R0, R48, R0, !PT ;  /* 0x0000000030007209 */ /* 0x010fe20007810000 */
[----:B------:R-:W-:Y:S01]  /*d620*/  FMUL.FTZ R62, R62, c[0x0][0x320] ;  /* 0x0000c8003e3e7a20 */ /* 0x000fe20000410000 */
[----:B------:R-:W-:Y:S01]  /*d630*/  FMNMX.FTZ R4, R221, R4, !PT ;  /* 0x00000004dd047209 */ /* 0x000fe20007810000 */
        /* <DEDUP_REMOVED lines=12> */
[----:B------:R-:W-:Y:S05]  /*d700*/  FMUL.FTZ R61, R61, c[0x0][0x320] ;  /* 0x0000c8003d3d7a20 */ /* 0x000fea0000410000 */
[----:B------:R-:W1:Y:S01]  /*d710*/  MUFU.TANH R53, R53 ;  /* 0x0000003500357308 */ /* 0x000e620000002400 */
[----:B----4-:R-:W-:Y:S09]  /*d720*/  FMNMX.FTZ R2, R50, R2, !PT ;  /* 0x0000000232027209 */ /* 0x010ff20007810000 */
[----:B------:R-:W4:Y:S01]  /*d730*/  MUFU.TANH R51, R51 ;  /* 0x0000003300337308 */ /* 0x000f220000002400 */
[----:B---3--:R-:W-:Y:S09]  /*d740*/  FMNMX.FTZ R0, R52, R0, !PT ;  /* 0x0000000034007209 */ /* 0x008ff20007810000 */
[----:B------:R-:W3:Y:S01]  /*d750*/  MUFU.TANH R24, R24 ;  /* 0x0000001800187308 */ /* 0x000ee20000002400 */
[----:B-1----:R-:W-:Y:S09]  /*d760*/  FMNMX.FTZ R0, R53, R0, !PT ;  /* 0x0000000035007209 */ /* 0x002ff20007810000 */
        /* <DEDUP_REMOVED lines=13> */
[----:B----4-:R-:W-:Y:S05]  /*d840*/  FMNMX.FTZ R0, R65, R0, !PT ;  /* 0x0000000041007209 */ /* 0x010fea0007810000 */
[----:B------:R-:W4:Y:S04]  /*d850*/  SHFL.BFLY PT, R137, R0, 0x2, 0x1f ;  /* 0x0c401f0000897f89 */ /* 0x000f2800000e0000 */
[----:B------:R-:W4:Y:S01]  /*d860*/  MUFU.TANH R29, R29 ;  /* 0x0000001d001d7308 */ /* 0x000f220000002400 */
[----:B---3--:R-:W-:Y:S09]  /*d870*/  FMNMX.FTZ R4, R28, R4, !PT ;  /* 0x000000041c047209 */ /* 0x008ff20007810000 */
[----:B------:R-:W3:Y:S01]  /*d880*/  MUFU.TANH R67, R67 ;  /* 0x0000004300437308 */ /* 0x000ee20000002400 */
[----:B-1----:R-:W-:Y:S09]  /*d890*/  FMNMX.FTZ R2, R66, R2, !PT ;  /* 0x0000000242027209 */ /* 0x002ff20007810000 */
[----:B------:R-:W1:Y:S01]  /*d8a0*/  MUFU.TANH R40, R40 ;  /* 0x0000002800287308 */ /* 0x000e620000002400 */
[----:B----4-:R-:W-:Y:S02]  /*d8b0*/  FMNMX.FTZ R137, R0, R137, !PT ;  /* 0x0000008900897209 */ /* 0x010fe40007810000 */
[----:B------:R-:W-:Y:S03]  /*d8c0*/  FMNMX.FTZ R4, R29, R4, !PT ;  /* 0x000000041d047209 */ /* 0x000fe60007810000 */
[----:B------:R-:W4:Y:S04]  /*d8d0*/  SHFL.BFLY PT, R8, R137, 0x1, 0x1f ;  /* 0x0c201f0089087f89 */ /* 0x000f2800000e0000 */
[----:B------:R-:W4:Y:S01]  /*d8e0*/  MUFU.TANH R247, R14 ;  /* 0x0000000e00f77308 */ /* 0x000f220000002400 */
[----:B---3--:R-:W-:Y:S05]  /*d8f0*/  FMNMX.FTZ R2, R67, R2, !PT ;  /* 0x0000000243027209 */ /* 0x008fea0007810000 */
[----:B------:R-:W3:Y:S04]  /*d900*/  SHFL.BFLY PT, R136, R2, 0x2, 0x1f ;  /* 0x0c401f0002887f89 */ /* 0x000ee800000e0000 */
[----:B------:R-:W3:Y:S01]  /*d910*/  MUFU.TANH R41, R41 ;  /* 0x0000002900297308 */ /* 0x000ee20000002400 */
[----:B-1----:R-:W-:Y:S09]  /*d920*/  FMNMX.FTZ R4, R40, R4, !PT ;  /* 0x0000000428047209 */ /* 0x002ff20007810000 */
[----:B------:R-:W1:Y:S01]  /*d930*/  MUFU.TANH R26, R26 ;  /* 0x0000001a001a7308 */ /* 0x000e620000002400 */
[----:B----4-:R-:W-:Y:S02]  /*d940*/  FMNMX.FTZ R137, R137, R8, !PT ;  /* 0x0000000889897209 */ /* 0x010fe40007810000 */
[----:B------:R-:W-:Y:S03]  /*d950*/  FMNMX.FTZ R5, R247, R5, !PT ;  /* 0x00000005f7057209 */ /* 0x000fe60007810000 */
[----:B------:R-:W-:Y:S01]  /*d960*/  FMUL.FTZ R12, R137, c[0x0][0x2d0] ;  /* 0x0000b400890c7a20 */ /* 0x000fe20000410000 */
[----:B------:R-:W-:Y:S03]  /*d970*/  FMNMX.FTZ R5, R245, R5, !PT ;  /* 0x00000005f5057209 */ /* 0x000fe60007810000 */
[----:B------:R-:W4:Y:S01]  /*d980*/  MUFU.TANH R44, R44 ;  /* 0x0000002c002c7308 */ /* 0x000f220000002400 */
[--C-:B------:R-:W-:Y:S01]  /*d990*/  FFMA.FTZ R14, R134, c[0x0][0x2d0], -R12.reuse ;  /* 0x0000b400860e7a23 */ /* 0x100fe2000001080c */
[----:B---3--:R-:W-:Y:S01]  /*d9a0*/  FMNMX.FTZ R136, R2, R136, !PT ;  /* 0x0000008802887209 */ /* 0x008fe20007810000 */
[--C-:B------:R-:W-:Y:S01]  /*d9b0*/  FFMA.FTZ R52, R52, c[0x0][0x2d0], -R12.reuse ;  /* 0x0000b40034347a23 */ /* 0x100fe2000001080c */
[----:B------:R-:W-:Y:S01]  /*d9c0*/  FMNMX.FTZ R4, R41, R4, !PT ;  /* 0x0000000429047209 */ /* 0x000fe20007810000 */
[--C-:B------:R-:W-:Y:S02]  /*d9d0*/  FFMA.FTZ R248, R20, c[0x0][0x2d0], -R12.reuse ;  /* 0x0000b40014f87a23 */ /* 0x100fe4000001080c */
[----:B------:R-:W3:Y:S01]  /*d9e0*/  SHFL.BFLY PT, R7, R136, 0x1, 0x1f ;  /* 0x0c201f0088077f89 */ /* 0x000ee200000e0000 */
[--C-:B------:R-:W-:Y:S02]  /*d9f0*/  FFMA.FTZ R220, R21, c[0x0][0x2d0], -R12.reuse ;  /* 0x0000b40015dc7a23 */ /* 0x100fe4000001080c */
[----:B------:R-:W3:Y:S01]  /*da00*/  MUFU.TANH R27, R27 ;  /* 0x0000001b001b7308 */ /* 0x000ee20000002400 */
[--C-:B------:R-:W-:Y:S01]  /*da10*/  FFMA.FTZ R131, R65, c[0x0][0x2d0], -R12.reuse ;  /* 0x0000b40041837a23 */ /* 0x100fe2000001080c */
[----:B-1----:R-:W-:Y:S08]  /*da20*/  FMNMX.FTZ R5, R26, R5, !PT ;  /* 0x000000051a057209 */ /* 0x002ff00007810000 */
[----:B------:R-:W1:Y:S01]  /*da30*/  MUFU.TANH R45, R45 ;  /* 0x0000002d002d7308 */ /* 0x000e620000002400 */
[----:B----4-:R-:W-:Y:S09]  /*da40*/  FMNMX.FTZ R4, R44, R4, !PT ;  /* 0x000000042c047209 */ /* 0x010ff20007810000 */
[----:B------:R-:W4:Y:S01]  /*da50*/  MUFU.TANH R30, R30 ;  /* 0x0000001e001e7308 */ /* 0x000f220000002400 */
[----:B---3--:R-:W-:Y:S02]  /*da60*/  FMNMX.FTZ R136, R136, R7, !PT ;  /* 0x0000000788887209 */ /* 0x008fe40007810000 */
[----:B------:R-:W-:Y:S03]  /*da70*/  FMNMX.FTZ R5, R27, R5, !PT ;  /* 0x000000051b057209 */ /* 0x000fe60007810000 */
[----:B------:R-:W-:Y:S04]  /*da80*/  FMUL.FTZ R11, R136, c[0x0][0x2d0] ;  /* 0x0000b400880b7a20 */ /* 0x000fe80000410000 */
[----:B------:R-:W3:Y:S01]  /*da90*/  MUFU.TANH R56, R56 ;  /* 0x0000003800387308 */ /* 0x000ee20000002400 */
[--C-:B------:R-:W-:Y:S02]  /*daa0*/  FFMA.FTZ R13, R209, c[0x0][0x2d0], -R11.reuse ;  /* 0x0000b400d10d7a23 */ /* 0x100fe4000001080b */
[--C-:B------:R-:W-:Y:S01]  /*dab0*/  FFMA.FTZ R54, R54, c[0x0][0x2d0], -R11.reuse ;  /* 0x0000b40036367a23 */ /* 0x100fe2000001080b */
[----:B-1----:R-:W-:Y:S01]  /*dac0*/  FMNMX.FTZ R4, R45, R4, !PT ;  /* 0x000000042d047209 */ /* 0x002fe20007810000 */
[--C-:B------:R-:W-:Y:S02]  /*dad0*/  FFMA.FTZ R55, R55, c[0x0][0x2d0], -R11.reuse ;  /* 0x0000b40037377a23 */ /* 0x100fe4000001080b */
[----:B------:R-:W-:Y:S03]  /*dae0*/  FFMA.FTZ R35, R35, c[0x0][0x2d0], -R11 ;  /* 0x0000b40023237a23 */ /* 0x000fe6000001080b */
[----:B------:R-:W-:Y:S01]  /*daf0*/  MUFU.TANH R31, R31 ;  /* 0x0000001f001f7308 */ /* 0x000fe20000002400 */
[----:B----4-:R-:W-:Y:S09]  /*db00*/  FMNMX.FTZ R5, R30, R5, !PT ;  /* 0x000000051e057209 */ /* 0x010ff20007810000 */
[----:B------:R-:W1:Y:S01]  /*db10*/  MUFU.TANH R57, R57 ;  /* 0x0000003900397308 */ /* 0x000e620000002400 */
[----:B---3--:R-:W-:Y:S09]  /*db20*/  FMNMX.FTZ R4, R56, R4, !PT ;  /* 0x0000000438047209 */ /* 0x008ff20007810000 */
[----:B------:R-:W3:Y:S10]  /*db30*/  MUFU.TANH R42, R42 ;  /* 0x0000002a002a7308 */ /* 0x000ef40000002400 */
[----:B------:R-:W4:Y:S01]  /*db40*/  MUFU.TANH R60, R60 ;  /* 0x0000003c003c7308 */ /* 0x000f220000002400 */
[----:B-1----:R-:W-:Y:S02]  /*db50*/  FMNMX.FTZ R0, R57, R4, !PT ;  /* 0x0000000439007209 */ /* 0x002fe40007810000 */
[----:B------:R-:W-:Y:S07]  /*db60*/  FMNMX.FTZ R4, R31, R5, !PT ;  /* 0x000000051f047209 */ /* 0x000fee0007810000 */
[----:B------:R-:W1:Y:S01]  /*db70*/  MUFU.TANH R43, R43 ;  /* 0x0000002b002b7308 */ /* 0x000e620000002400 */
[----:B---3--:R-:W-:Y:S09]  /*db80*/  FMNMX.FTZ R4, R42, R4, !PT ;  /* 0x000000042a047209 */ /* 0x008ff20007810000 */
[----:B------:R-:W3:Y:S01]  /*db90*/  MUFU.TANH R46, R46 ;  /* 0x0000002e002e7308 */ /* 0x000ee20000002400 */
[----:B----4-:R-:W-:Y:S01]  /*dba0*/  FMNMX.FTZ R6, R60, R0, !PT ;  /* 0x000000003c067209 */ /* 0x010fe20007810000 */
[----:B------:R-:W-:Y:S08]  /*dbb0*/  FMUL.FTZ R0, R63, c[0x0][0x320] ;  /* 0x0000c8003f007a20 */ /* 0x000ff00000410000 */
[----:B------:R-:W4:Y:S01]  /*dbc0*/  MUFU.TANH R47, R47 ;  /* 0x0000002f002f7308 */ /* 0x000f220000002400 */
[----:B-1----:R-:W-:Y:S09]  /*dbd0*/  FMNMX.FTZ R2, R43, R4, !PT ;  /* 0x000000042b027209 */ /* 0x002ff20007810000 */
[----:B------:R3:W-:Y:S10]  /*dbe0*/  MUFU.TANH R4, R0 ;  /* 0x0000000000047308 */ /* 0x0007f40000002400 */
[----:B------:R-:W1:Y:S10]  /*dbf0*/  MUFU.TANH R58, R58 ;  /* 0x0000003a003a7308 */ /* 0x000e740000002400 */
[----:B------:R-:W2:Y:S01]  /*dc00*/  MUFU.TANH R59, R59 ;  /* 0x0000003b003b7308 */ /* 0x000ea20000002400 */
[----:B---3--:R-:W-:Y:S04]  /*dc10*/  FMNMX.FTZ R0, R46, R2, !PT ;  /* 0x000000022e007209 */ /* 0x008fe80007810000 */
[----:B----4-:R-:W-:Y:S05]  /*dc20*/  FMNMX.FTZ R0, R47, R0, !PT ;  /* 0x000000002f007209 */ /* 0x010fea0007810000 */
[----:B------:R-:W3:Y:S01]  /*dc30*/  MUFU.TANH R5, R62 ;  /* 0x0000003e00057308 */ /* 0x000ee20000002400 */
[----:B-1----:R-:W-:Y:S09]  /*dc40*/  FMNMX.FTZ R0, R58, R0, !PT ;  /* 0x000000003a007209 */ /* 0x002ff20007810000 */
[----:B------:R-:W1:Y:S01]  /*dc50*/  MUFU.TANH R61, R61 ;  /* 0x0000003d003d7308 */ /* 0x000e620000002400 */
[----:B--2---:R-:W-:Y:S09]  /*dc60*/  FMNMX.FTZ R0, R59, R0, !PT ;  /* 0x000000003b007209 */ /* 0x004ff20007810000 */
[----:B------:R-:W-:Y:S01]  /*dc70*/  MUFU.EX2 R14, R14 ;  /* 0x0000000e000e7308 */ /* 0x000fe20000000800 */
[----:B---3--:R-:W-:Y:S01]  /*dc80*/  FMNMX.FTZ R0, R5, R0, !PT ;  /* 0x0000000005007209 */ /* 0x008fe20007810000 */
[--C-:B------:R-:W-:Y:S02]  /*dc90*/  FFMA.FTZ R62, R37, c[0x0][0x2d0], -R12.reuse ;  /* 0x0000b400253e7a23 */ /* 0x100fe4000001080c */
[--C-:B------:R-:W-:Y:S01]  /*dca0*/  FFMA.FTZ R37, R48, c[0x0][0x2d0], -R12.reuse ;  /* 0x0000b40030257a23 */ /* 0x100fe2000001080c */
[----:B------:R-:W-:Y:S01]  /*dcb0*/  FMNMX.FTZ R2, R4, R0, !PT ;  /* 0x0000000004027209 */ /* 0x000fe20007810000 */
[----:B------:R-:W-:Y:S04]  /*dcc0*/  FADD.FTZ R0, -R137, R3 ;  /* 0x0000000389007221 */ /* 0x000fe80000010100 */
[----:B------:R-:W-:Y:S01]  /*dcd0*/  MUFU.EX2 R13, R13 ;  /* 0x0000000d000d7308 */ /* 0x000fe20000000800 */
[----:B------:R-:W-:Y:S02]  /*dce0*/  FFMA.FTZ R48, R53, c[0x0][0x2d0], -R12 ;  /* 0x0000b40035307a23 */ /* 0x000fe4000001080c */
[----:B------:R-:W-:Y:S01]  /*dcf0*/  FMUL.FTZ R0, R0, c[0x0][0x2d0] ;  /* 0x0000b40000007a20 */ /* 0x000fe20000410000 */
[----:B-1----:R-:W-:Y:S01]  /*dd00*/  FMNMX.FTZ R6, R61, R6, !PT ;  /* 0x000000063d067209 */ /* 0x002fe20007810000 */
[----:B------:R-:W-:Y:S05]  /*dd10*/  SHFL.BFLY PT, R3, R2, 0x2, 0x1f ;  /* 0x0c401f0002037f89 */ /* 0x000fea00000e0000 */
[----:B------:R1:W2:Y:S03]  /*dd20*/  MUFU.EX2 R133, R0 ;  /* 0x0000000000857308 */ /* 0x0002a60000000800 */
[----:B------:R-:W3:Y:S01]  /*dd30*/  SHFL.BFLY PT, R135, R6, 0x2, 0x1f ;  /* 0x0c401f0006877f89 */ /* 0x000ee200000e0000 */
[----:B-1----:R-:W-:Y:S02]  /*dd40*/  FADD.FTZ R0, -R136, R132 ;  /* 0x0000008488007221 */ /* 0x002fe40000010100 */
[C---:B--2---:R-:W-:Y:S01]  /*dd50*/  FFMA.FTZ R207, R133.reuse, R206, R14 ;  /* 0x000000ce85cf7223 */ /* 0x044fe2000001000e */
[----:B---3--:R-:W-:Y:S01]  /*dd60*/  FMNMX.FTZ R135, R6, R135, !PT ;  /* 0x0000008706877209 */ /* 0x008fe20007810000 */
[----:B------:R-:W-:Y:S01]  /*dd70*/  FMUL.FTZ R0, R0, c[0x0][0x2d0] ;  /* 0x0000b40000007a20 */ /* 0x000fe20000410000 */
[----:B------:R-:W-:Y:S01]  /*dd80*/  @P0 SHF.R.S32.HI R6, RZ, 0x1f, R222 ;  /* 0x0000001fff060819 */ /* 0x000fe200000114de */
[C---:B------:R-:W-:Y:S02]  /*dd90*/  FMUL.FTZ R68, R133.reuse, R68 ;  /* 0x0000004485447220 */ /* 0x040fe40000410000 */
[----:B------:R1:W2:Y:S01]  /*dda0*/  MUFU.EX2 R132, R0 ;  /* 0x0000000000847308 */ /* 0x0002a20000000800 */
[----:B------:R-:W3:Y:S01]  /*ddb0*/  SHFL.BFLY PT, R9, R135, 0x1, 0x1f ;  /* 0x0c201f0087097f89 */ /* 0x000ee200000e0000 */
[----:B------:R-:W-:Y:S02]  /*ddc0*/  @P0 IMAD R10, R6, c[0x0][0x1e0], RZ ;  /* 0x00007800060a0a24 */ /* 0x000fe400078e02ff */
[C---:B------:R-:W-:Y:S04]  /*ddd0*/  @P0 IMAD.WIDE.U32 R6, R222.reuse, c[0x0][0x1e0], RZ ;  /* 0x00007800de060a25 */ /* 0x040fe800078e00ff */
[----:B------:R-:W-:Y:S01]  /*dde0*/  @P0 IMAD R10, R222, c[0x0][0x1e4], R10 ;  /* 0x00007900de0a0a24 */ /* 0x000fe200078e020a */
[----:B------:R-:W-:Y:S01]  /*ddf0*/  @P0 SHF.L.U32 R8, R6, 0x6, RZ ;  /* 0x0000000606080819 */ /* 0x000fe200000006ff */
[C---:B------:R-:W-:Y:S02]  /*de00*/  FMUL.FTZ R69, R133.reuse, R69 ;  /* 0x0000004585457220 */ /* 0x040fe40000410000 */
[----:B------:R-:W-:Y:S01]  /*de10*/  FMUL.FTZ R80, R133, R80 ;  /* 0x0000005085507220 */ /* 0x000fe20000410000 */
[----:B------:R-:W-:Y:S01]  /*de20*/  @P0 IADD3 R10, R7, R10, RZ ;  /* 0x0000000a070a0210 */ /* 0x000fe20007ffe0ff */
[----:B------:R-:W-:Y:S02]  /*de30*/  FFMA.FTZ R7, R208, c[0x0][0x2d0], -R12 ;  /* 0x0000b400d0077a23 */ /* 0x000fe4000001080c */
[C---:B------:R-:W-:Y:S01]  /*de40*/  FMUL.FTZ R81, R133.reuse, R81 ;  /* 0x0000005185517220 */ /* 0x040fe20000410000 */
[----:B------:R-:W-:Y:S01]  /*de50*/  @P0 SHF.L.U64.HI R10, R6, 0x6, R10 ;  /* 0x00000006060a0819 */ /* 0x000fe2000001020a */
[----:B------:R4:W-:Y:S01]  /*de60*/  MUFU.EX2 R216, R7 ;  /* 0x0000000700d87308 */ /* 0x0009e20000000800 */
[C---:B------:R-:W-:Y:S02]  /*de70*/  FMUL.FTZ R84, R133.reuse, R84 ;  /* 0x0000005485547220 */ /* 0x040fe40000410000 */
[C---:B------:R-:W-:Y:S02]  /*de80*/  FMUL.FTZ R85, R133.reuse, R85 ;  /* 0x0000005585557220 */ /* 0x040fe40000410000 */
[----:B------:R-:W-:Y:S01]  /*de90*/  FMUL.FTZ R96, R133, R96 ;  /* 0x0000006085607220 */ /* 0x000fe20000410000 */
[----:B-1----:R-:W-:Y:S01]  /*dea0*/  FMNMX.FTZ R0, R2, R3, !PT ;  /* 0x0000000302007209 */ /* 0x002fe20007810000 */
[----:B--2---:R-:W-:Y:S01]  /*deb0*/  FMUL.FTZ R70, R132, R70 ;  /* 0x0000004684467220 */ /* 0x004fe20000410000 */
[----:B------:R-:W-:Y:S01]  /*dec0*/  @P0 IADD3 R2, P2, R8, R130, RZ ;  /* 0x0000008208020210 */ /* 0x000fe20007f5e0ff */
[C---:B------:R-:W-:Y:S01]  /*ded0*/  FMUL.FTZ R71, R132.reuse, R71 ;  /* 0x0000004784477220 */ /* 0x040fe20000410000 */
[----:B---3--:R-:W-:Y:S01]  /*dee0*/  FMNMX.FTZ R135, R135, R9, !PT ;  /* 0x0000000987877209 */ /* 0x008fe20007810000 */
[----:B------:R-:W-:Y:S01]  /*def0*/  FMUL.FTZ R82, R132, R82 ;  /* 0x0000005284527220 */ /* 0x000fe20000410000 */
[----:B------:R-:W-:Y:S01]  /*df00*/  @P0 LEA R6, P1, R2, c[0x0][0x1c8], 0x1 ;  /* 0x0000720002060a11 */ /* 0x000fe200078208ff */
[----:B------:R-:W-:Y:S01]  /*df10*/  FMUL.FTZ R83, R132, R83 ;  /* 0x0000005384537220 */ /* 0x000fe20000410000 */
[----:B------:R-:W-:Y:S01]  /*df20*/  @P0 IADD3.X R3, R10, R15, RZ, P2, !PT ;  /* 0x0000000f0a030210 */ /* 0x000fe200017fe4ff */
[----:B------:R-:W-:Y:S01]  /*df30*/  FMUL.FTZ R86, R132, R86 ;  /* 0x0000005684567220 */ /* 0x000fe20000410000 */
[----:B------:R-:W-:Y:S01]  /*df40*/  @P0 IADD3 R9, P3, P2, R8, 0x40, R130 ;  /* 0x0000004008090810 */ /* 0x000fe20007a7e082 */
[----:B------:R-:W-:Y:S02]  /*df50*/  FMUL.FTZ R87, R132, R87 ;  /* 0x0000005784577220 */ /* 0x000fe40000410000 */
[----:B------:R-:W-:Y:S01]  /*df60*/  FMUL.FTZ R97, R133, R97 ;  /* 0x0000006185617220 */ /* 0x000fe20000410000 */
[----:B------:R-:W-:Y:S01]  /*df70*/  @P0 IADD3.X R10, R10, RZ, R15, P3, P2 ;  /* 0x000000ff0a0a0210 */ /* 0x000fe20001fe440f */
[C---:B------:R-:W-:Y:S02]  /*df80*/  FMUL.FTZ R98, R132.reuse, R98 ;  /* 0x0000006284627220 */ /* 0x040fe40000410000 */
[----:B------:R-:W-:Y:S01]  /*df90*/  FMUL.FTZ R99, R132, R99 ;  /* 0x0000006384637220 */ /* 0x000fe20000410000 */
[----:B----4-:R-:W-:Y:S01]  /*dfa0*/  @P0 LEA.HI.X R7, R2, c[0x0][0x1cc], R3, 0x1, P1 ;  /* 0x0000730002070a11 */ /* 0x010fe200008f0c03 */
[--C-:B------:R-:W-:Y:S01]  /*dfb0*/  FFMA.FTZ R2, R210, c[0x0][0x2d0], -R11.reuse ;  /* 0x0000b400d2027a23 */ /* 0x100fe2000001080b */
[----:B------:R-:W1:Y:S01]  /*dfc0*/  SHFL.BFLY PT, R3, R0, 0x1, 0x1f ;  /* 0x0c201f0000037f89 */ /* 0x000e6200000e0000 */
[----:B------:R-:W-:Y:S01]  /*dfd0*/  @P0 LEA R8, P1, R9, c[0x0][0x1c8], 0x1 ;  /* 0x0000720009080a11 */ /* 0x000fe200078208ff */
[C---:B------:R-:W-:Y:S01]  /*dfe0*/  FMUL.FTZ R100, R133.reuse, R100 ;  /* 0x0000006485647220 */ /* 0x040fe20000410000 */
[----:B------:R2:W-:Y:S01]  /*dff0*/  MUFU.EX2 R214, R2 ;  /* 0x0000000200d67308 */ /* 0x0005e20000000800 */
[----:B------:R-:W-:Y:S01]  /*e000*/  FMUL.FTZ R101, R133, R101 ;  /* 0x0000006585657220 */ /* 0x000fe20000410000 */
[----:B------:R-:W-:Y:S01]  /*e010*/  @P0 LEA.HI.X R9, R9, c[0x0][0x1cc], R10, 0x1, P1 ;  /* 0x0000730009090a11 */ /* 0x000fe200008f0c0a */
[----:B------:R-:W-:Y:S02]  /*e020*/  FFMA.FTZ R10, R16, c[0x0][0x2d0], -R12 ;  /* 0x0000b400100a7a23 */ /* 0x000fe4000001080c */
[----:B------:R3:W-:Y:S01]  /*e030*/  @P0 LDGSTS.E.BYPASS.LTC128B.128 [R244+0x4100], [R6.64], !P6 ;  /* 0x0410000006f40fae */ /* 0x0007e2000f101d48 */
[C---:B------:R-:W-:Y:S02]  /*e040*/  FMUL.FTZ R102, R132.reuse, R102 ;  /* 0x0000006684667220 */ /* 0x040fe40000410000 */
[C---:B------:R-:W-:Y:S02]  /*e050*/  FMUL.FTZ R103, R132.reuse, R103 ;  /* 0x0000006784677220 */ /* 0x040fe40000410000 */
[----:B------:R4:W-:Y:S01]  /*e060*/  MUFU.EX2 R215, R10 ;  /* 0x0000000a00d77308 */ /* 0x0009e20000000800 */
[C---:B------:R-:W-:Y:S02]  /*e070*/  FMUL.FTZ R112, R133.reuse, R112 ;  /* 0x0000007085707220 */ /* 0x040fe40000410000 */
[----:B------:R4:W-:Y:S01]  /*e080*/  @P0 LDGSTS.E.BYPASS.LTC128B.128 [R244+0x6100], [R8.64], !P5 ;  /* 0x0610000008f40fae */ /* 0x0009e2000e901d48 */
[C---:B------:R-:W-:Y:S02]  /*e090*/  FMUL.FTZ R113, R133.reuse, R113 ;  /* 0x0000007185717220 */ /* 0x040fe40000410000 */
[C---:B------:R-:W-:Y:S02]  /*e0a0*/  FMUL.FTZ R114, R132.reuse, R114 ;  /* 0x0000007284727220 */ /* 0x040fe40000410000 */
[----:B------:R-:W-:Y:S02]  /*e0b0*/  FMUL.FTZ R115, R132, R115 ;  /* 0x0000007384737220 */ /* 0x000fe40000410000 */
[C---:B------:R-:W-:Y:S01]  /*e0c0*/  FMUL.FTZ R116, R133.reuse, R116 ;  /* 0x0000007485747220 */ /* 0x040fe20000410000 */
[----:B-1----:R-:W-:Y:S01]  /*e0d0*/  FMNMX.FTZ R134, R0, R3, !PT ;  /* 0x0000000300867209 */ /* 0x002fe20007810000 */
[----:B------:R-:W-:Y:S01]  /*e0e0*/  FMUL.FTZ R117, R133, R117 ;  /* 0x0000007585757220 */ /* 0x000fe20000410000 */
[----:B------:R-:W-:Y:S01]  /*e0f0*/  @P0 MOV R0, c[0x0][0x1e0] ;  /* 0x0000780000000a02 */ /* 0x000fe20000000f00 */
[----:B--2---:R-:W-:Y:S02]  /*e100*/  FADD.FTZ R2, -R135, R138 ;  /* 0x0000008a87027221 */ /* 0x004fe40000010100 */
[----:B------:R-:W-:Y:S01]  /*e110*/  FMUL.FTZ R118, R132, R118 ;  /* 0x0000007684767220 */ /* 0x000fe20000410000 */
[----:B------:R-:W-:Y:S01]  /*e120*/  @P0 SHF.L.U64.HI R3, R0, R219, c[0x0][0x1e4] ;  /* 0x0000790000030619 */ /* 0x000fe200000102db */
[--C-:B------:R-:W-:Y:S01]  /*e130*/  FFMA.FTZ R219, R32, c[0x0][0x2d0], -R12.reuse ;  /* 0x0000b40020db7a23 */ /* 0x100fe2000001080c */
[----:B------:R-:W-:Y:S01]  /*e140*/  @P0 SHF.L.U32 R0, R0, 0x5, RZ ;  /* 0x0000000500000819 */ /* 0x000fe200000006ff */
[--C-:B------:R-:W-:Y:S02]  /*e150*/  FFMA.FTZ R32, R64, c[0x0][0x2d0], -R12.reuse ;  /* 0x0000b40040207a23 */ /* 0x100fe4000001080c */
[----:B------:R-:W-:Y:S01]  /*e160*/  FMUL.FTZ R2, R2, c[0x0][0x2d0] ;  /* 0x0000b40002027a20 */ /* 0x000fe20000410000 */
[----:B---3--:R-:W-:Y:S01]  /*e170*/  @P0 IADD3 R6, P1, R6, R0, RZ ;  /* 0x0000000006060210 */ /* 0x008fe20007f3e0ff */
[--C-:B----4-:R-:W-:Y:S01]  /*e180*/  FFMA.FTZ R10, R39, c[0x0][0x2d0], -R11.reuse ;  /* 0x0000b400270a7a23 */ /* 0x110fe2000001080b */
[----:B------:R-:W-:Y:S01]  /*e190*/  MOV R39, R52 ;  /* 0x0000003400277202 */ /* 0x000fe20000000f00 */
[--C-:B------:R-:W-:Y:S01]  /*e1a0*/  FFMA.FTZ R64, R34, c[0x0][0x2d0], -R11.reuse ;  /* 0x0000b40022407a23 */ /* 0x100fe2000001080b */
[----:B------:R-:W-:Y:S01]  /*e1b0*/  @P0 IADD3.X R7, R7, R3, RZ, P1, !PT ;  /* 0x0000000307070210 */ /* 0x000fe20000ffe4ff */
[----:B------:R-:W1:Y:S01]  /*e1c0*/  MUFU.EX2 R2, R2 ;  /* 0x0000000200027308 */ /* 0x000e620000000800 */
[----:B------:R-:W-:Y:S02]  /*e1d0*/  FMUL.FTZ R119, R132, R119 ;  /* 0x0000007784777220 */ /* 0x000fe40000410000 */
[----:B------:R-:W-:Y:S01]  /*e1e0*/  FFMA.FTZ R8, R17, c[0x0][0x2d0], -R12 ;  /* 0x0000b40011087a23 */ /* 0x000fe2000001080c */
[----:B------:R4:W-:Y:S01]  /*e1f0*/  @P0 LDGSTS.E.BYPASS.LTC128B.128 [R244+0x4900], [R6.64], !P6 ;  /* 0x0490000006f40fae */ /* 0x0009e2000f101d48 */
[--C-:B------:R-:W-:Y:S02]  /*e200*/  FFMA.FTZ R17, R38, c[0x0][0x2d0], -R11.reuse ;  /* 0x0000b40026117a23 */ /* 0x100fe4000001080b */
[--C-:B------:R-:W-:Y:S01]  /*e210*/  FFMA.FTZ R38, R66, c[0x0][0x2d0], -R11.reuse ;  /* 0x0000b40042267a23 */ /* 0x100fe2000001080b */
[----:B------:R-:W-:Y:S01]  /*e220*/  MOV R66, R10 ;  /* 0x0000000a00427202 */ /* 0x000fe20000000f00 */
[--C-:B------:R-:W-:Y:S01]  /*e230*/  FFMA.FTZ R10, R67, c[0x0][0x2d0], -R11.reuse ;  /* 0x0000b400430a7a23 */ /* 0x100fe2000001080b */
[----:B------:R3:W4:Y:S01]  /*e240*/  MUFU.EX2 R130, R8 ;  /* 0x0000000800827308 */ /* 0x0007220000000800 */
[C---:B------:R-:W-:Y:S01]  /*e250*/  FMUL.FTZ R128, R133.reuse, R128 ;  /* 0x0000008085807220 */ /* 0x040fe20000410000 */
[----:B------:R4:W-:Y:S01]  /*e260*/  @P0 LDGSTS.E.BYPASS.LTC128B.128 [R244+0x6900], [R6.64+0x80], !P5 ;  /* 0x0690008006f40fae */ /* 0x0009e2000e901d48 */
[----:B------:R-:W-:Y:S07]  /*e270*/  FMUL.FTZ R129, R133, R129 ;  /* 0x0000008185817220 */ /* 0x000fee0000410000 */
[----:B------:R-:W4:Y:S01]  /*e280*/  LDL.LU R67, [R1+0x4] ;  /* 0x0000040001437983 */ /* 0x000f220000300800 */
[C---:B-1----:R-:W-:Y:S02]  /*e290*/  FMUL.FTZ R72, R2.reuse, R72 ;  /* 0x0000004802487220 */ /* 0x042fe40000410000 */
[C---:B------:R-:W-:Y:S02]  /*e2a0*/  FMUL.FTZ R73, R2.reuse, R73 ;  /* 0x0000004902497220 */ /* 0x040fe40000410000 */
[C---:B------:R-:W-:Y:S02]  /*e2b0*/  FMUL.FTZ R76, R2.reuse, R76 ;  /* 0x0000004c024c7220 */ /* 0x040fe40000410000 */
[C---:B------:R-:W-:Y:S02]  /*e2c0*/  FMUL.FTZ R77, R2.reuse, R77 ;  /* 0x0000004d024d7220 */ /* 0x040fe40000410000 */
[----:B------:R-:W-:Y:S02]  /*e2d0*/  FMUL.FTZ R88, R2, R88 ;  /* 0x0000005802587220 */ /* 0x000fe40000410000 */
[--C-:B---3--:R-:W-:Y:S01]  /*e2e0*/  FFMA.FTZ R8, R18, c[0x0][0x2d0], -R11.reuse ;  /* 0x0000b40012087a23 */ /* 0x108fe2000001080b */
[----:B----4-:R-:W-:Y:S01]  /*e2f0*/  MOV R53, R130 ;  /* 0x0000008200357202 */ /* 0x010fe20000000f00 */
[--C-:B------:R-:W-:Y:S01]  /*e300*/  FFMA.FTZ R18, R50, c[0x0][0x2d0], -R11.reuse ;  /* 0x0000b40032127a23 */ /* 0x100fe2000001080b */
[----:B------:R-:W-:Y:S01]  /*e310*/  MOV R50, R17 ;  /* 0x0000001100327202 */ /* 0x000fe20000000f00 */
[----:B------:R1:W-:Y:S01]  /*e320*/  MUFU.EX2 R213, R8 ;  /* 0x0000000800d57308 */ /* 0x0003e20000000800 */
[----:B------:R-:W-:Y:S01]  /*e330*/  @P0 IADD3 R6, P1, R6, R0, RZ ;  /* 0x0000000006060210 */ /* 0x000fe20007f3e0ff */
[C---:B------:R-:W-:Y:S02]  /*e340*/  FMUL.FTZ R89, R2.reuse, R89 ;  /* 0x0000005902597220 */ /* 0x040fe40000410000 */
[C---:B------:R-:W-:Y:S01]  /*e350*/  FMUL.FTZ R92, R2.reuse, R92 ;  /* 0x0000005c025c7220 */ /* 0x040fe20000410000 */
[----:B------:R-:W-:Y:S01]  /*e360*/  @P0 IADD3.X R7, R7, R3, RZ, P1, !PT ;  /* 0x0000000307070210 */ /* 0x000fe20000ffe4ff */
[C---:B------:R-:W-:Y:S02]  /*e370*/  FMUL.FTZ R93, R2.reuse, R93 ;  /* 0x0000005d025d7220 */ /* 0x040fe40000410000 */
[C---:B------:R-:W-:Y:S02]  /*e380*/  FMUL.FTZ R104, R2.reuse, R104 ;  /* 0x0000006802687220 */ /* 0x040fe40000410000 */
[----:B------:R3:W-:Y:S01]  /*e390*/  @P0 LDGSTS.E.BYPASS.LTC128B.128 [R244+0x5100], [R6.64], !P6 ;  /* 0x0510000006f40fae */ /* 0x0007e2000f101d48 */
[C---:B------:R-:W-:Y:S02]  /*e3a0*/  FMUL.FTZ R105, R2.reuse, R105 ;  /* 0x0000006902697220 */ /* 0x040fe40000410000 */
[C---:B------:R-:W-:Y:S02]  /*e3b0*/  FMUL.FTZ R108, R2.reuse, R108 ;  /* 0x0000006c026c7220 */ /* 0x040fe40000410000 */
[C---:B------:R-:W-:Y:S02]  /*e3c0*/  FMUL.FTZ R109, R2.reuse, R109 ;  /* 0x0000006d026d7220 */ /* 0x040fe40000410000 */
[C---:B------:R-:W-:Y:S01]  /*e3d0*/  FMUL.FTZ R120, R2.reuse, R120 ;  /* 0x0000007802787220 */ /* 0x040fe20000410000 */
[----:B------:R3:W-:Y:S01]  /*e3e0*/  @P0 LDGSTS.E.BYPASS.LTC128B.128 [R244+0x7100], [R6.64+0x80], !P5 ;  /* 0x0710008006f40fae */ /* 0x0007e2000e901d48 */
[C---:B------:R-:W-:Y:S02]  /*e3f0*/  FMUL.FTZ R121, R2.reuse, R121 ;  /* 0x0000007902797220 */ /* 0x040fe40000410000 */
[C---:B------:R-:W-:Y:S02]  /*e400*/  FMUL.FTZ R124, R2.reuse, R124 ;  /* 0x0000007c027c7220 */ /* 0x040fe40000410000 */
[----:B------:R-:W-:Y:S02]  /*e410*/  FMUL.FTZ R125, R2, R125 ;  /* 0x0000007d027d7220 */ /* 0x000fe40000410000 */
[--C-:B-1----:R-:W-:Y:S02]  /*e420*/  FFMA.FTZ R8, R19, c[0x0][0x2d0], -R11.reuse ;  /* 0x0000b40013087a23 */ /* 0x102fe4000001080b */
[----:B------:R-:W-:Y:S02]  /*e430*/  FFMA.FTZ R19, R51, c[0x0][0x2d0], -R11 ;  /* 0x0000b40033137a23 */ /* 0x000fe4000001080b */
[----:B------:R-:W1:Y:S01]  /*e440*/  MUFU.EX2 R63, R8 ;  /* 0x00000008003f7308 */ /* 0x000e620000000800 */
[----:B---3--:R-:W-:Y:S01]  /*e450*/  @P0 IADD3 R6, P1, R6, R0, RZ ;  /* 0x0000000006060210 */ /* 0x008fe20007f3e0ff */
[C---:B------:R-:W-:Y:S03]  /*e460*/  FADD.FTZ R0, -R134.reuse, R139 ;  /* 0x0000008b86007221 */ /* 0x040fe60000010100 */
[----:B------:R-:W-:Y:S01]  /*e470*/  @P0 IADD3.X R7, R7, R3, RZ, P1, !PT ;  /* 0x0000000307070210 */ /* 0x000fe20000ffe4ff */
[----:B------:R-:W-:Y:S02]  /*e480*/  FMUL.FTZ R3, R134, c[0x0][0x2d0] ;  /* 0x0000b40086037a20 */ /* 0x000fe40000410000 */
[----:B------:R-:W-:Y:S01]  /*e490*/  FMUL.FTZ R0, R0, c[0x0][0x2d0] ;  /* 0x0000b40000007a20 */ /* 0x000fe20000410000 */
[----:B-1----:R-:W-:Y:S01]  /*e4a0*/  MOV R52, R63 ;  /* 0x0000003f00347202 */ /* 0x002fe20000000f00 */
[----:B------:R1:W-:Y:S01]  /*e4b0*/  @P0 LDGSTS.E.BYPASS.LTC128B.128 [R244+0x5900], [R6.64], !P6 ;  /* 0x0590000006f40fae */ /* 0x0003e2000f101d48 */
[----:B------:R-:W-:Y:S02]  /*e4c0*/  FMUL.FTZ R8, R135, c[0x0][0x2d0] ;  /* 0x0000b40087087a20 */ /* 0x000fe40000410000 */
[--C-:B------:R-:W-:Y:S01]  /*e4d0*/  FFMA.FTZ R63, R5, c[0x0][0x2d0], -R3.reuse ;  /* 0x0000b400053f7a23 */ /* 0x100fe20000010803 */
[----:B------:R-:W-:Y:S01]  /*e4e0*/  MUFU.EX2 R0, R0 ;  /* 0x0000000000007308 */ /* 0x000fe20000000800 */
[--C-:B------:R-:W-:Y:S02]  /*e4f0*/  FFMA.FTZ R208, R26, c[0x0][0x2d0], -R3.reuse ;  /* 0x0000b4001ad07a23 */ /* 0x100fe40000010803 */
[--C-:B------:R-:W-:Y:S01]  /*e500*/  FFMA.FTZ R209, R27, c[0x0][0x2d0], -R3.reuse ;  /* 0x0000b4001bd17a23 */ /* 0x100fe20000010803 */
[----:B------:R1:W-:Y:S01]  /*e510*/  @P0 LDGSTS.E.BYPASS.LTC128B.128 [R244+0x7900], [R6.64+0x80], !P5 ;  /* 0x0790008006f40fae */ /* 0x0003e2000e901d48 */
[--C-:B------:R-:W-:Y:S02]  /*e520*/  FFMA.FTZ R210, R31, c[0x0][0x2d0], -R3.reuse ;  /* 0x0000b4001fd27a23 */ /* 0x100fe40000010803 */
[--C-:B------:R-:W-:Y:S02]  /*e530*/  FFMA.FTZ R58, R58, c[0x0][0x2d0], -R3.reuse ;  /* 0x0000b4003a3a7a23 */ /* 0x100fe40000010803 */
[--C-:B------:R-:W-:Y:S02]  /*e540*/  FFMA.FTZ R59, R59, c[0x0][0x2d0], -R3.reuse ;  /* 0x0000b4003b3b7a23 */ /* 0x100fe40000010803 */
[--C-:B------:R-:W-:Y:S01]  /*e550*/  FFMA.FTZ R9, R218, c[0x0][0x2d0], -R8.reuse ;  /* 0x0000b400da097a23 */ /* 0x100fe20000010808 */
[----:B------:R-:W0:Y:S01]  /*e560*/  LDGDEPBAR ;  /* 0x00000000000079af */ /* 0x000e220000000000 */
[----:B------:R-:W-:Y:S02]  /*e570*/  FFMA.FTZ R15, R211, c[0x0][0x2d0], -R8 ;  /* 0x0000b400d30f7a23 */ /* 0x000fe40000010808 */
[----:B------:R3:W-:Y:S01]  /*e580*/  MUFU.EX2 R211, R9 ;  /* 0x0000000900d37308 */ /* 0x0007e20000000800 */
[----:B------:R-:W-:Y:S02]  /*e590*/  FFMA.FTZ R218, R33, c[0x0][0x2d0], -R12 ;  /* 0x0000b40021da7a23 */ /* 0x000fe4000001080c */
[----:B------:R-:W-:Y:S01]  /*e5a0*/  FMUL.FTZ R5, R133, R141 ;  /* 0x0000008d85057220 */ /* 0x000fe20000410000 */
[----:B------:R-:W-:Y:S01]  /*e5b0*/  F2FP.BF16.PACK_AB R141, R214, R13 ;  /* 0x0000000dd68d723e */ /* 0x000fe200000010ff */
[--C-:B------:R-:W-:Y:S02]  /*e5c0*/  FFMA.FTZ R130, R40, c[0x0][0x2d0], -R8.reuse ;  /* 0x0000b40028827a23 */ /* 0x100fe40000010808 */
[--C-:B------:R-:W-:Y:S02]  /*e5d0*/  FFMA.FTZ R250, R24, c[0x0][0x2d0], -R8.reuse ;  /* 0x0000b40018fa7a23 */ /* 0x100fe40000010808 */
[--C-:B------:R-:W-:Y:S01]  /*e5e0*/  FFMA.FTZ R249, R25, c[0x0][0x2d0], -R8.reuse ;  /* 0x0000b40019f97a23 */ /* 0x100fe20000010808 */
[----:B------:R-:W-:Y:S01]  /*e5f0*/  MUFU.EX2 R15, R15 ;  /* 0x0000000f000f7308 */ /* 0x000fe20000000800 */
[--C-:B------:R-:W-:Y:S02]  /*e600*/  FFMA.FTZ R251, R29, c[0x0][0x2d0], -R8.reuse ;  /* 0x0000b4001dfb7a23 */ /* 0x100fe40000010808 */
[--C-:B------:R-:W-:Y:S02]  /*e610*/  FFMA.FTZ R17, R45, c[0x0][0x2d0], -R8.reuse ;  /* 0x0000b4002d117a23 */ /* 0x100fe40000010808 */
[--C-:B------:R-:W-:Y:S02]  /*e620*/  FFMA.FTZ R34, R60, c[0x0][0x2d0], -R8.reuse ;  /* 0x0000b4003c227a23 */ /* 0x100fe40000010808 */
[----:B-1----:R-:W-:Y:S02]  /*e630*/  FFMA.FTZ R6, R217, c[0x0][0x2d0], -R8 ;  /* 0x0000b400d9067a23 */ /* 0x002fe40000010808 */
[--C-:B------:R-:W-:Y:S02]  /*e640*/  FFMA.FTZ R7, R223, c[0x0][0x2d0], -R3.reuse ;  /* 0x0000b400df077a23 */ /* 0x100fe40000010803 */
[----:B------:R1:W-:Y:S01]  /*e650*/  MUFU.EX2 R212, R6 ;  /* 0x0000000600d47308 */ /* 0x0003e20000000800 */
[----:B------:R-:W-:Y:S01]  /*e660*/  FFMA.FTZ R223, R47, c[0x0][0x2d0], -R3 ;  /* 0x0000b4002fdf7a23 */ /* 0x000fe20000010803 */
[----:B------:R-:W-:Y:S01]  /*e670*/  MOV R47, R66 ;  /* 0x00000042002f7202 */ /* 0x000fe20000000f00 */
[--C-:B------:R-:W-:Y:S01]  /*e680*/  FFMA.FTZ R217, R22, c[0x0][0x2d0], -R11.reuse ;  /* 0x0000b40016d97a23 */ /* 0x100fe2000001080b */
[----:B------:R-:W-:Y:S01]  /*e690*/  MOV R66, R39 ;  /* 0x0000002700427202 */ /* 0x000fe20000000f00 */
[--C-:B---3--:R-:W-:Y:S02]  /*e6a0*/  FFMA.FTZ R9, R36, c[0x0][0x2d0], -R12.reuse ;  /* 0x0000b40024097a23 */ /* 0x108fe4000001080c */
[----:B------:R-:W-:Y:S01]  /*e6b0*/  FFMA.FTZ R36, R49, c[0x0][0x2d0], -R12 ;  /* 0x0000b40031247a23 */ /* 0x000fe2000001080c */
[----:B------:R-:W-:Y:S01]  /*e6c0*/  MOV R12, R62 ;  /* 0x0000003e000c7202 */ /* 0x000fe20000000f00 */
[----:B------:R-:W-:Y:S01]  /*e6d0*/  FFMA.FTZ R62, R23, c[0x0][0x2d0], -R11 ;  /* 0x0000b400173e7a23 */ /* 0x000fe2000001080b */
[----:B------:R3:W-:Y:S01]  /*e6e0*/  MUFU.EX2 R138, R7 ;  /* 0x00000007008a7308 */ /* 0x0007e20000000800 */
[----:B------:R-:W4:Y:S01]  /*e6f0*/  LDSM.16.MT88.4 R20, [R225] ;  /* 0x00000000e114783b */ /* 0x000f220000004200 */
[--C-:B------:R-:W-:Y:S02]  /*e700*/  FFMA.FTZ R252, R28, c[0x0][0x2d0], -R8.reuse ;  /* 0x0000b4001cfc7a23 */ /* 0x100fe40000010808 */
[--C-:B------:R-:W-:Y:S02]  /*e710*/  FFMA.FTZ R49, R41, c[0x0][0x2d0], -R8.reuse ;  /* 0x0000b40029317a23 */ /* 0x100fe40000010808 */
[--C-:B------:R-:W-:Y:S02]  /*e720*/  FFMA.FTZ R51, R56, c[0x0][0x2d0], -R8.reuse ;  /* 0x0000b40038337a23 */ /* 0x100fe40000010808 */
[--C-:B------:R-:W-:Y:S02]  /*e730*/  FFMA.FTZ R65, R57, c[0x0][0x2d0], -R8.reuse ;  /* 0x0000b40039417a23 */ /* 0x100fe40000010808 */
[--C-:B------:R-:W-:Y:S01]  /*e740*/  FFMA.FTZ R33, R61, c[0x0][0x2d0], -R8.reuse ;  /* 0x0000b4003d217a23 */ /* 0x100fe20000010808 */
[----:B------:R-:W-:Y:S01]  /*e750*/  MUFU.EX2 R223, R223 ;  /* 0x000000df00df7308 */ /* 0x000fe20000000800 */
[----:B------:R-:W-:Y:S02]  /*e760*/  FMUL.FTZ R24, R2, R152 ;  /* 0x0000009802187220 */ /* 0x000fe40000410000 */
[--C-:B-1----:R-:W-:Y:S02]  /*e770*/  FFMA.FTZ R6, R221, c[0x0][0x2d0], -R8.reuse ;  /* 0x0000b400dd067a23 */ /* 0x102fe40000010808 */
[--C-:B------:R-:W-:Y:S02]  /*e780*/  FFMA.FTZ R221, R30, c[0x0][0x2d0], -R3.reuse ;  /* 0x0000b4001edd7a23 */ /* 0x100fe40000010803 */
[C---:B------:R-:W-:Y:S01]  /*e790*/  FMUL.FTZ R25, R2.reuse, R153 ;  /* 0x0000009902197220 */ /* 0x040fe20000410000 */
[----:B------:R-:W-:Y:S01]  /*e7a0*/  MOV R153, R18 ;  /* 0x0000001200997202 */ /* 0x000fe20000000f00 */
[C---:B------:R-:W-:Y:S01]  /*e7b0*/  FMUL.FTZ R28, R2.reuse, R156 ;  /* 0x0000009c021c7220 */ /* 0x040fe20000410000 */
[----:B------:R-:W1:Y:S01]  /*e7c0*/  MUFU.EX2 R16, R6 ;  /* 0x0000000600107308 */ /* 0x000e620000000800 */
[----:B------:R-:W-:Y:S01]  /*e7d0*/  FMUL.FTZ R29, R2, R157 ;  /* 0x0000009d021d7220 */ /* 0x000fe20000410000 */
[----:B------:R-:W-:Y:S01]  /*e7e0*/  MOV R156, R19 ;  /* 0x00000013009c7202 */ /* 0x000fe20000000f00 */
[--C-:B---3--:R-:W-:Y:S01]  /*e7f0*/  FFMA.FTZ R7, R245, c[0x0][0x2d0], -R3.reuse ;  /* 0x0000b400f5077a23 */ /* 0x108fe20000010803 */
[----:B------:R-:W-:Y:S01]  /*e800*/  MOV R157, R47 ;  /* 0x0000002f009d7202 */ /* 0x000fe20000000f00 */
[--C-:B------:R-:W-:Y:S02]  /*e810*/  FFMA.FTZ R245, R46, c[0x0][0x2d0], -R3.reuse ;  /* 0x0000b4002ef57a23 */ /* 0x100fe40000010803 */
[C---:B------:R-:W-:Y:S02]  /*e820*/  FMUL.FTZ R40, R2.reuse, R164 ;  /* 0x000000a402287220 */ /* 0x040fe40000410000 */
[C---:B------:R-:W-:Y:S01]  /*e830*/  FMUL.FTZ R41, R2.reuse, R165 ;  /* 0x000000a502297220 */ /* 0x040fe20000410000 */
[----:B------:R3:W-:Y:S01]  /*e840*/  MUFU.EX2 R204, R7 ;  /* 0x0000000700cc7308 */ /* 0x0007e20000000800 */
[C---:B------:R-:W-:Y:S01]  /*e850*/  FMUL.FTZ R45, R2.reuse, R169 ;  /* 0x000000a9022d7220 */ /* 0x040fe20000410000 */
[----:B------:R-:W-:Y:S01]  /*e860*/  MOV R165, R34 ;  /* 0x0000002200a57202 */ /* 0x000fe20000000f00 */
[C---:B------:R-:W-:Y:S01]  /*e870*/  FMUL.FTZ R56, R2.reuse, R176 ;  /* 0x000000b002387220 */ /* 0x040fe20000410000 */
[----:B------:R-:W-:Y:S01]  /*e880*/  MOV R176, R64 ;  /* 0x0000004000b07202 */ /* 0x000fe20000000f00 */
[C---:B------:R-:W-:Y:S02]  /*e890*/  FMUL.FTZ R57, R2.reuse, R177 ;  /* 0x000000b102397220 */ /* 0x040fe40000410000 */
[C---:B------:R-:W-:Y:S01]  /*e8a0*/  FMUL.FTZ R60, R2.reuse, R180 ;  /* 0x000000b4023c7220 */ /* 0x040fe20000410000 */
[----:B------:R-:W-:Y:S01]  /*e8b0*/  MOV R180, R59 ;  /* 0x0000003b00b47202 */ /* 0x000fe20000000f00 */
[----:B------:R-:W-:Y:S01]  /*e8c0*/  FMUL.FTZ R61, R2, R181 ;  /* 0x000000b5023d7220 */ /* 0x000fe20000410000 */
[----:B------:R-:W-:Y:S01]  /*e8d0*/  MUFU.EX2 R164, R248 ;  /* 0x000000f800a47308 */ /* 0x000fe20000000800 */
[C---:B------:R-:W-:Y:S01]  /*e8e0*/  FMUL.FTZ R18, R132.reuse, R162 ;  /* 0x000000a284127220 */ /* 0x040fe20000410000 */
[----:B------:R-:W-:Y:S01]  /*e8f0*/  MOV R162, R48 ;  /* 0x0000003000a27202 */ /* 0x000fe20000000f00 */
[----:B------:R-:W-:Y:S01]  /*e900*/  FMUL.FTZ R19, R132, R163 ;  /* 0x000000a384137220 */ /* 0x000fe20000410000 */
[----:B-1----:R-:W-:Y:S01]  /*e910*/  MOV R11, R16 ;  /* 0x00000010000b7202 */ /* 0x002fe20000000f00 */
[--C-:B------:R-:W-:Y:S01]  /*e920*/  FFMA.FTZ R6, R246, c[0x0][0x2d0], -R3.reuse ;  /* 0x0000b400f6067a23 */ /* 0x100fe20000010803 */
[----:B------:R-:W-:Y:S01]  /*e930*/  MOV R163, R63 ;  /* 0x0000003f00a37202 */ /* 0x000fe20000000f00 */
[--C-:B------:R-:W-:Y:S01]  /*e940*/  FFMA.FTZ R246, R43, c[0x0][0x2d0], -R3.reuse ;  /* 0x0000b4002bf67a23 */ /* 0x100fe20000010803 */
[----:B------:R-:W-:Y:S01]  /*e950*/  MOV R43, R11 ;  /* 0x0000000b002b7202 */ /* 0x000fe20000000f00 */
[----:B------:R-:W-:Y:S01]  /*e960*/  FFMA.FTZ R16, R44, c[0x0][0x2d0], -R8 ;  /* 0x0000b4002c107a23 */ /* 0x000fe20000010808 */
[----:B------:R1:W1:Y:S01]  /*e970*/  MUFU.EX2 R139, R6 ;  /* 0x00000006008b7308 */ /* 0x0002620000000800 */
[----:B------:R-:W-:Y:S01]  /*e980*/  MOV R11, R50 ;  /* 0x00000032000b7202 */ /* 0x000fe20000000f00 */
[----:B------:R-:W-:Y:S01]  /*e990*/  FMUL.FTZ R8, R2, R144 ;  /* 0x0000009002087220 */ /* 0x000fe20000410000 */
[----:B------:R-:W-:Y:S01]  /*e9a0*/  F2FP.BF16.PACK_AB R144, R211, R15 ;  /* 0x0000000fd390723e */ /* 0x000fe200000010ff */
[----:B---3--:R-:W-:Y:S01]  /*e9b0*/  FMUL.FTZ R7, R132, R143 ;  /* 0x0000008f84077220 */ /* 0x008fe20000410000 */
[----:B------:R-:W-:Y:S01]  /*e9c0*/  F2FP.BF16.PACK_AB R143, R52, R213 ;  /* 0x000000d5348f723e */ /* 0x000fe200000010ff */
        /* <DEDUP_REMOVED lines=19> */
[----:B------:R-:W-:Y:S01]  /*eb00*/  F2FP.BF16.PACK_AB R145, R139, R138 ;  /* 0x0000008a8b91723e */ /* 0x000fe200000010ff */
[--C-:B------:R-:W-:Y:S01]  /*eb10*/  FFMA.FTZ R247, R42, c[0x0][0x2d0], -R3.reuse ;  /* 0x0000b4002af77a23 */ /* 0x100fe20000010803 */
[----:B------:R-:W-:Y:S01]  /*eb20*/  MOV R42, R10 ;  /* 0x0000000a002a7202 */ /* 0x000fe20000000f00 */
[----:B------:R-:W-:Y:S01]  /*eb30*/  FFMA.FTZ R3, R4, c[0x0][0x2d0], -R3 ;  /* 0x0000b40004037a23 */ /* 0x000fe20000010803 */
[----:B------:R1:W3:Y:S01]  /*eb40*/  MUFU.EX2 R205, R6 ;  /* 0x0000000600cd7308 */ /* 0x0002e20000000800 */
[----:B------:R-:W-:Y:S01]  /*eb50*/  FMUL.FTZ R4, R133, R140 ;  /* 0x0000008c85047220 */ /* 0x000fe20000410000 */
[----:B------:R-:W-:Y:S01]  /*eb60*/  F2FP.BF16.PACK_AB R140, R216, R14 ;  /* 0x0000000ed88c723e */ /* 0x000fe200000010ff */
[C---:B------:R-:W-:Y:S01]  /*eb70*/  FMUL.FTZ R10, R0.reuse, R146 ;  /* 0x00000092000a7220 */ /* 0x040fe20000410000 */
[----:B------:R-:W2:Y:S01]  /*eb80*/  LDL.LU R14, [R1+0x10] ;  /* 0x00001000010e7983 */ /* 0x000ea20000300800 */
[----:B------:R-:W-:Y:S01]  /*eb90*/  F2FP.BF16.PACK_AB R146, R43, R212 ;  /* 0x000000d42b92723e */ /* 0x000fe200000010ff */
        /* <DEDUP_REMOVED lines=9> */
[----:B------:R-:W-:Y:S01]  /*ec30*/  MUFU.EX2 R169, R217 ;  /* 0x000000d900a97308 */ /* 0x000fe20000000800 */
[C---:B------:R-:W-:Y:S02]  /*ec40*/  FMUL.FTZ R63, R0.reuse, R183 ;  /* 0x000000b7003f7220 */ /* 0x040fe40000410000 */
[----:B------:R-:W-:Y:S01]  /*ec50*/  FMUL.FTZ R64, R133, R200 ;  /* 0x000000c885407220 */ /* 0x000fe20000410000 */
[----:B------:R-:W-:Y:S01]  /*ec60*/  MOV R200, R157 ;  /* 0x0000009d00c87202 */ /* 0x000fe20000000f00 */
[C---:B------:R-:W-:Y:S02]  /*ec70*/  FMUL.FTZ R74, R0.reuse, R74 ;  /* 0x0000004a004a7220 */ /* 0x040fe40000410000 */
[----:B------:R-:W-:Y:S02]  /*ec80*/  FMUL.FTZ R75, R0, R75 ;  /* 0x0000004b004b7220 */ /* 0x000fe40000410000 */
[----:B-1----:R-:W-:Y:S01]  /*ec90*/  FMUL.FTZ R6, R132, R142 ;  /* 0x0000008e84067220 */ /* 0x002fe20000410000 */
[----:B------:R-:W-:Y:S01]  /*eca0*/  F2FP.BF16.PACK_AB R142, R53, R215 ;  /* 0x000000d7358e723e */ /* 0x000fe200000010ff */
[----:B------:R-:W-:Y:S01]  /*ecb0*/  MUFU.EX2 R200, R200 ;  /* 0x000000c800c87308 */ /* 0x000fe20000000800 */
[----:B---3--:R-:W-:Y:S01]  /*ecc0*/  F2FP.BF16.PACK_AB R147, R204, R205 ;  /* 0x000000cdcc93723e */ /* 0x008fe200000010ff */
[C---:B------:R-:W-:Y:S02]  /*ecd0*/  FMUL.FTZ R78, R0.reuse, R78 ;  /* 0x0000004e004e7220 */ /* 0x040fe40000410000 */
[C---:B------:R-:W-:Y:S02]  /*ece0*/  FMUL.FTZ R79, R0.reuse, R79 ;  /* 0x0000004f004f7220 */ /* 0x040fe40000410000 */
[-C--:B----4-:R-:W-:Y:S04]  /*ecf0*/  HMMA.16816.F32.BF16 R4, R140, R20.reuse, R4 ;  /* 0x000000148c04723c */ /* 0x090fe80000041804 */
[----:B------:R-:W-:Y:S01]  /*ed00*/  MUFU.EX2 R177, R220 ;  /* 0x000000dc00b17308 */ /* 0x000fe20000000800 */
[C---:B------:R-:W-:Y:S02]  /*ed10*/  FMUL.FTZ R90, R0.reuse, R90 ;  /* 0x0000005a005a7220 */ /* 0x040fe40000410000 */
[C---:B------:R-:W-:Y:S01]  /*ed20*/  FMUL.FTZ R91, R0.reuse, R91 ;  /* 0x0000005b005b7220 */ /* 0x040fe20000410000 */
[C---:B------:R-:W-:Y:S04]  /*ed30*/  HMMA.16816.F32.BF16 R8, R144.reuse, R20, R8 ;  /* 0x000000149008723c */ /* 0x040fe80000041808 */
[C---:B------:R-:W-:Y:S02]  /*ed40*/  FMUL.FTZ R94, R0.reuse, R94 ;  /* 0x0000005e005e7220 */ /* 0x040fe40000410000 */
[C---:B------:R-:W-:Y:S01]  /*ed50*/  FMUL.FTZ R95, R0.reuse, R95 ;  /* 0x0000005f005f7220 */ /* 0x040fe20000410000 */
[----:B------:R-:W-:Y:S01]  /*ed60*/  MUFU.EX2 R221, R221 ;  /* 0x000000dd00dd7308 */ /* 0x000fe20000000800 */
[C---:B------:R-:W-:Y:S01]  /*ed70*/  FMUL.FTZ R20, R133.reuse, R172 ;  /* 0x000000ac85147220 */ /* 0x040fe20000410000 */
[----:B------:R-:W-:Y:S02]  /*ed80*/  MOV R172, R54 ;  /* 0x0000003600ac7202 */ /* 0x000fe40000000f00 */
[----:B------:R-:W-:Y:S01]  /*ed90*/  LDSM.16.MT88.4 R52, [R229] ;  /* 0x00000000e534783b */ /* 0x000fe20000004200 */
[C---:B------:R-:W-:Y:S01]  /*eda0*/  FMUL.FTZ R21, R133.reuse, R173 ;  /* 0x000000ad85157220 */ /* 0x040fe20000410000 */
[----:B------:R-:W-:Y:S01]  /*edb0*/  MOV R173, R33 ;  /* 0x0000002100ad7202 */ /* 0x000fe20000000f00 */
[C---:B------:R-:W-:Y:S01]  /*edc0*/  FMUL.FTZ R33, R133.reuse, R185 ;  /* 0x000000b985217220 */ /* 0x040fe20000410000 */
[----:B------:R-:W-:Y:S01]  /*edd0*/  MOV R185, R49 ;  /* 0x0000003100b97202 */ /* 0x000fe20000000f00 */
[----:B------:R-:W-:Y:S01]  /*ede0*/  FMUL.FTZ R49, R133, R193 ;  /* 0x000000c185317220 */ /* 0x000fe20000410000 */
[----:B------:R1:W-:Y:S01]  /*edf0*/  MUFU.EX2 R179, R218 ;  /* 0x000000da00b37308 */ /* 0x0003e20000000800 */
        /* <DEDUP_REMOVED lines=8> */
[----:B------:R-:W-:Y:S05]  /*ee80*/  FMUL.FTZ R127, R0, R127 ;  /* 0x0000007f007f7220 */ /* 0x000fea0000410000 */
[----:B------:R-:W-:Y:S10]  /*ee90*/  MUFU.EX2 R247, R247 ;  /* 0x000000f700f77308 */ /* 0x000ff40000000800 */
[----:B------:R-:W-:Y:S10]  /*eea0*/  MUFU.EX2 R246, R246 ;  /* 0x000000f600f67308 */ /* 0x000ff40000000800 */
[----:B------:R-:W-:Y:S01]  /*eeb0*/  MUFU.EX2 R245, R245 ;  /* 0x000000f500f57308 */ /* 0x000fe20000000800 */
[----:B------:R-:W-:Y:S01]  /*eec0*/  FFMA.FTZ R206, R132, R67, R13 ;  /* 0x0000004384ce7223 */ /* 0x000fe2000001000d */
[----:B------:R-:W-:Y:S01]  /*eed0*/  MOV R67, R12 ;  /* 0x0000000c00437202 */ /* 0x000fe20000000f00 */
[C---:B------:R-:W-:Y:S01]  /*eee0*/  FMUL.FTZ R12, R2.reuse, R148 ;  /* 0x00000094020c7220 */ /* 0x040fe20000410000 */
[----:B------:R-:W-:Y:S01]  /*eef0*/  MOV R148, R37 ;  /* 0x0000002500947202 */ /* 0x000fe20000000f00 */
[----:B------:R-:W-:Y:S01]  /*ef00*/  FMUL.FTZ R13, R2, R149 ;  /* 0x00000095020d7220 */ /* 0x000fe20000410000 */
[----:B------:R-:W-:Y:S02]  /*ef10*/  MOV R149, R36 ;  /* 0x0000002400957202 */ /* 0x000fe40000000f00 */
[----:B------:R-:W-:Y:S02]  /*ef20*/  MOV R31, R67 ;  /* 0x00000043001f7202 */ /* 0x000fe40000000f00 */
[----:B------:R-:W-:Y:S02]  /*ef30*/  MOV R67, R38 ;  /* 0x0000002600437202 */ /* 0x000fe40000000f00 */
[----:B------:R-:W3:Y:S01]  /*ef40*/  LDSM.16.MT88.4 R36, [R226] ;  /* 0x00000000e224783b */ /* 0x000ee20000004200 */
[----:B------:R-:W-:Y:S01]  /*ef50*/  MOV R153, R31 ;  /* 0x0000001f00997202 */ /* 0x000fe20000000f00 */
[C---:B------:R-:W-:Y:S01]  /*ef60*/  FMUL.FTZ R31, R0.reuse, R159 ;  /* 0x0000009f001f7220 */ /* 0x040fe20000410000 */
[----:B------:R-:W-:Y:S02]  /*ef70*/  MOV R154, R149 ;  /* 0x00000095009a7202 */ /* 0x000fe40000000f00 */
[----:B------:R-:W-:Y:S02]  /*ef80*/  MOV R181, R148 ;  /* 0x0000009400b57202 */ /* 0x000fe40000000f00 */
[----:B------:R-:W-:Y:S01]  /*ef90*/  MOV R159, R58 ;  /* 0x0000003a009f7202 */ /* 0x000fe20000000f00 */
[----:B------:R-:W-:Y:S02]  /*efa0*/  FMUL.FTZ R58, R0, R178 ;  /* 0x000000b2003a7220 */ /* 0x000fe40000410000 */
[----:B------:R4:W-:Y:S01]  /*efb0*/  MUFU.EX2 R178, R219 ;  /* 0x000000db00b27308 */ /* 0x0009e20000000800 */
[----:B--2---:R-:W-:Y:S02]  /*efc0*/  FFMA.FTZ R2, R2, R14, R15 ;  /* 0x0000000e02027223 */ /* 0x004fe4000001000f */
[C---:B------:R-:W-:Y:S02]  /*efd0*/  FMUL.FTZ R14, R0.reuse, R150 ;  /* 0x00000096000e7220 */ /* 0x040fe40000410000 */
[----:B------:R-:W-:Y:S02]  /*efe0*/  FMUL.FTZ R15, R0, R151 ;  /* 0x00000097000f7220 */ /* 0x000fe40000410000 */
[----:B------:R-:W2:Y:S01]  /*eff0*/  LDSM.16.MT88.4 R148, [R228] ;  /* 0x00000000e494783b */ /* 0x000ea20000004200 */
[----:B------:R-:W-:Y:S04]  /*f000*/  FADD.FTZ R2, R211, R2 ;  /* 0x00000002d3027221 */ /* 0x000fe80000010000 */
[-C--:B------:R-:W-:Y:S08]  /*f010*/  HMMA.16816.F32.BF16 R12, R144, R22.reuse, R12 ;  /* 0x00000016900c723c */ /* 0x080ff0000004180c */
[C---:B------:R-:W-:Y:S07]  /*f020*/  HMMA.16816.F32.BF16 R16, R140.reuse, R22, R16 ;  /* 0x000000168c10723c */ /* 0x040fee0000041810 */
[C---:B------:R-:W-:Y:S01]  /*f030*/  FMUL.FTZ R22, R132.reuse, R174 ;  /* 0x000000ae84167220 */ /* 0x040fe20000410000 */
[----:B------:R-:W-:Y:S01]  /*f040*/  MOV R174, R62 ;  /* 0x0000003e00ae7202 */ /* 0x000fe20000000f00 */
[----:B------:R-:W-:Y:S03]  /*f050*/  FMUL.FTZ R23, R132, R175 ;  /* 0x000000af84177220 */ /* 0x000fe60000410000 */
[----:B------:R-:W-:Y:S01]  /*f060*/  FMUL.FTZ R62, R0, R182 ;  /* 0x000000b6003e7220 */ /* 0x000fe20000410000 */
[----:B------:R-:W-:Y:S01]  /*f070*/  MOV R175, R32 ;  /* 0x0000002000af7202 */ /* 0x000fe20000000f00 */
[C---:B------:R-:W-:Y:S01]  /*f080*/  FMUL.FTZ R32, R133.reuse, R184 ;  /* 0x000000b885207220 */ /* 0x040fe20000410000 */
[----:B------:R-:W-:Y:S01]  /*f090*/  MOV R184, R66 ;  /* 0x0000004200b87202 */ /* 0x000fe20000000f00 */
[-C--:B---3--:R-:W-:Y:S01]  /*f0a0*/  HMMA.16816.F32.BF16 R20, R140, R36.reuse, R20 ;  /* 0x000000248c14723c */ /* 0x088fe20000041814 */
[----:B------:R-:W-:Y:S02]  /*f0b0*/  MUFU.EX2 R174, R174 ;  /* 0x000000ae00ae7308 */ /* 0x000fe40000000800 */
[----:B------:R-:W-:Y:S05]  /*f0c0*/  FMUL.FTZ R66, R132, R202 ;  /* 0x000000ca84427220 */ /* 0x000fea0000410000 */
[C---:B------:R-:W-:Y:S03]  /*f0d0*/  HMMA.16816.F32.BF16 R24, R144.reuse, R36, R24 ;  /* 0x000000249018723c */ /* 0x040fe60000041818 */
[----:B------:R-:W-:Y:S04]  /*f0e0*/  MUFU.EX2 R184, R184 ;  /* 0x000000b800b87308 */ /* 0x000fe80000000800 */
[C---:B------:R-:W-:Y:S01]  /*f0f0*/  FMUL.FTZ R36, R133.reuse, R188 ;  /* 0x000000bc85247220 */ /* 0x040fe20000410000 */
[-C--:B------:R-:W-:Y:S04]  /*f100*/  HMMA.16816.F32.BF16 R28, R144, R38.reuse, R28 ;  /* 0x00000026901c723c */ /* 0x080fe8000004181c */
[C---:B------:R-:W-:Y:S01]  /*f110*/  FMUL.FTZ R37, R133.reuse, R189 ;  /* 0x000000bd85257220 */ /* 0x040fe20000410000 */
[----:B------:R-:W-:Y:S01]  /*f120*/  MOV R188, R43 ;  /* 0x0000002b00bc7202 */ /* 0x000fe20000000f00 */
[C---:B------:R-:W-:Y:S01]  /*f130*/  FMUL.FTZ R43, R0.reuse, R167 ;  /* 0x000000a7002b7220 */ /* 0x040fe20000410000 */
        /* <DEDUP_REMOVED lines=10> */
[C---:B------:R-:W-:Y:S01]  /*f1e0*/  FMUL.FTZ R51, R132.reuse, R195 ;  /* 0x000000c384337220 */ /* 0x040fe20000410000 */
[----:B------:R-:W-:Y:S01]  /*f1f0*/  MOV R170, R167 ;  /* 0x000000a700aa7202 */ /* 0x000fe20000000f00 */
[C---:B------:R-:W-:Y:S01]  /*f200*/  FMUL.FTZ R65, R133.reuse, R201 ;  /* 0x000000c985417220 */ /* 0x040fe20000410000 */
[----:B------:R-:W-:Y:S01]  /*f210*/  MOV R248, R191 ;  /* 0x000000bf00f87202 */ /* 0x000fe20000000f00 */
[----:B------:R-:W-:Y:S01]  /*f220*/  FMUL.FTZ R67, R132, R203 ;  /* 0x000000cb84437220 */ /* 0x000fe20000410000 */
[-C--:B------:R-:W-:Y:S03]  /*f230*/  HMMA.16816.F32.BF16 R36, R140, R52.reuse, R36 ;  /* 0x000000348c24723c */ /* 0x080fe60000041824 */
[----:B------:R-:W-:Y:S02]  /*f240*/  MOV R191, R162 ;  /* 0x000000a200bf7202 */ /* 0x000fe40000000f00 */
[----:B------:R-:W-:Y:S02]  /*f250*/  MOV R171, R170 ;  /* 0x000000aa00ab7202 */ /* 0x000fe40000000f00 */
[----:B------:R-:W-:Y:S01]  /*f260*/  MOV R167, R166 ;  /* 0x000000a600a77202 */ /* 0x000fe20000000f00 */
[C---:B------:R-:W-:Y:S01]  /*f270*/  HMMA.16816.F32.BF16 R40, R144.reuse, R52, R40 ;  /* 0x000000349028723c */ /* 0x040fe20000041828 */
[----:B------:R-:W-:Y:S03]  /*f280*/  MUFU.EX2 R191, R191 ;  /* 0x000000bf00bf7308 */ /* 0x000fe60000000800 */
[----:B------:R-:W-:Y:S02]  /*f290*/  MOV R170, R167 ;  /* 0x000000a700aa7202 */ /* 0x000fe40000000f00 */
[----:B------:R-:W-:Y:S01]  /*f2a0*/  MOV R166, R189 ;  /* 0x000000bd00a67202 */ /* 0x000fe20000000f00 */
[C---:B------:R-:W-:Y:S01]  /*f2b0*/  FMUL.FTZ R52, R133.reuse, R196 ;  /* 0x000000c485347220 */ /* 0x040fe20000410000 */
[-C--:B------:R-:W-:Y:S04]  /*f2c0*/  HMMA.16816.F32.BF16 R44, R144, R54.reuse, R44 ;  /* 0x00000036902c723c */ /* 0x080fe8000004182c */
[----:B------:R-:W-:Y:S01]  /*f2d0*/  FMUL.FTZ R53, R133, R197 ;  /* 0x000000c585357220 */ /* 0x000fe20000410000 */
[----:B------:R-:W-:Y:S01]  /*f2e0*/  MOV R192, R170 ;  /* 0x000000aa00c07202 */ /* 0x000fe20000000f00 */
[----:B------:R-:W-:Y:S01]  /*f2f0*/  FADD.FTZ R133, R216, R207 ;  /* 0x000000cfd8857221 */ /* 0x000fe20000010000 */
[----:B------:R-:W-:Y:S01]  /*f300*/  MOV R167, R166 ;  /* 0x000000a600a77202 */ /* 0x000fe20000000f00 */
[C---:B------:R-:W-:Y:S01]  /*f310*/  HMMA.16816.F32.BF16 R48, R140.reuse, R54, R48 ;  /* 0x000000368c30723c */ /* 0x040fe20000041830 */
[----:B------:R-:W-:Y:S03]  /*f320*/  MUFU.EX2 R197, R171 ;  /* 0x000000ab00c57308 */ /* 0x000fe60000000800 */
[----:B------:R-:W-:Y:S02]  /*f330*/  MOV R189, R188 ;  /* 0x000000bc00bd7202 */ /* 0x000fe40000000f00 */
[----:B------:R-:W-:Y:S01]  /*f340*/  MOV R188, R187 ;  /* 0x000000bb00bc7202 */ /* 0x000fe20000000f00 */
[C---:B------:R-:W-:Y:S01]  /*f350*/  FMUL.FTZ R54, R132.reuse, R198 ;  /* 0x000000c684367220 */ /* 0x040fe20000410000 */
[----:B------:R-:W-:Y:S01]  /*f360*/  MOV R187, R186 ;  /* 0x000000ba00bb7202 */ /* 0x000fe20000000f00 */
[----:B------:R-:W-:Y:S02]  /*f370*/  FMUL.FTZ R55, R132, R199 ;  /* 0x000000c784377220 */ /* 0x000fe40000410000 */
[----:B------:R-:W-:Y:S01]  /*f380*/  MUFU.EX2 R171, R208 ;  /* 0x000000d000ab7308 */ /* 0x000fe20000000800 */
[----:B------:R-:W-:Y:S02]  /*f390*/  MOV R199, R153 ;  /* 0x0000009900c77202 */ /* 0x000fe40000000f00 */
[----:B------:R-:W-:Y:S02]  /*f3a0*/  MOV R186, R159 ;  /* 0x0000009f00ba7202 */ /* 0x000fe40000000f00 */
[-C--:B--2---:R-:W-:Y:S03]  /*f3b0*/  HMMA.16816.F32.BF16 R52, R140, R148.reuse, R52 ;  /* 0x000000948c34723c */ /* 0x084fe60000041834 */
[----:B------:R-:W-:Y:S02]  /*f3c0*/  MOV R159, R130 ;  /* 0x00000082009f7202 */ /* 0x000fe40000000f00 */
[----:B------:R-:W2:Y:S01]  /*f3d0*/  LDL.LU R130, [R1+0x74] ;  /* 0x0000740001827983 */ /* 0x000ea20000300800 */
[----:B------:R-:W-:Y:S01]  /*f3e0*/  MOV R166, R189 ;  /* 0x000000bd00a67202 */ /* 0x000fe20000000f00 */
[----:B------:R-:W-:Y:S01]  /*f3f0*/  MUFU.EX2 R199, R199 ;  /* 0x000000c700c77308 */ /* 0x000fe20000000800 */
[C---:B------:R-:W-:Y:S04]  /*f400*/  HMMA.16816.F32.BF16 R56, R144.reuse, R148, R56 ;  /* 0x000000949038723c */ /* 0x040fe80000041838 */
[----:B------:R-:W-:Y:S02]  /*f410*/  MOV R189, R188 ;  /* 0x000000bc00bd7202 */ /* 0x000fe40000000f00 */
[----:B------:R-:W-:Y:S02]  /*f420*/  MOV R188, R187 ;  /* 0x000000bb00bc7202 */ /* 0x000fe40000000f00 */
[-C--:B------:R-:W-:Y:S04]  /*f430*/  HMMA.16816.F32.BF16 R60, R144, R150.reuse, R60 ;  /* 0x00000096903c723c */ /* 0x080fe8000004183c */
[----:B------:R-:W-:Y:S02]  /*f440*/  MOV R193, R188 ;  /* 0x000000bc00c17202 */ /* 0x000fe40000000f00 */
[----:B------:R-:W-:Y:S02]  /*f450*/  MOV R188, R180 ;  /* 0x000000b400bc7202 */ /* 0x000fe40000000f00 */
[C---:B------:R-:W-:Y:S01]  /*f460*/  HMMA.16816.F32.BF16 R64, R140.reuse, R150, R64 ;  /* 0x000000968c40723c */ /* 0x040fe20000041840 */
[----:B------:R-:W3:Y:S01]  /*f470*/  LDSM.16.MT88.4 R148, [R225+0x2000] ;  /* 0x00200000e194783b */ /* 0x000ee20000004200 */
[----:B------:R-:W-:Y:S02]  /*f480*/  MUFU.EX2 R180, R251 ;  /* 0x000000fb00b47308 */ /* 0x000fe40000000800 */
[----:B------:R-:W-:Y:S02]  /*f490*/  MOV R203, R193 ;  /* 0x000000c100cb7202 */ /* 0x000fe40000000f00 */
[----:B------:R-:W-:Y:S02]  /*f4a0*/  MOV R193, R155 ;  /* 0x0000009b00c17202 */ /* 0x000fe40000000f00 */
[----:B-1----:R-:W-:Y:S04]  /*f4b0*/  MOV R218, R203 ;  /* 0x000000cb00da7202 */ /* 0x002fe80000000f00 */
[----:B------:R-:W-:Y:S01]  /*f4c0*/  MUFU.EX2 R193, R193 ;  /* 0x000000c100c17308 */ /* 0x000fe20000000800 */
[----:B------:R-:W-:Y:S02]  /*f4d0*/  MOV R187, R186 ;  /* 0x000000ba00bb7202 */ /* 0x000fe40000000f00 */
[----:B------:R-:W-:Y:S02]  /*f4e0*/  MOV R186, R185 ;  /* 0x000000b900ba7202 */ /* 0x000fe40000000f00 */
[----:B------:R-:W-:Y:S02]  /*f4f0*/  MOV R185, R131 ;  /* 0x0000008300b97202 */ /* 0x000fe40000000f00 */
[----:B------:R-:W2:Y:S01]  /*f500*/  LDL.LU R131, [R1+0x70] ;  /* 0x0000700001837983 */ /* 0x000ea20000300800 */
[----:B------:R-:W-:Y:S02]  /*f510*/  MOV R196, R167 ;  /* 0x000000a700c47202 */ /* 0x000fe40000000f00 */
[----:B------:R-:W-:Y:S02]  /*f520*/  MOV R167, R175 ;  /* 0x000000af00a77202 */ /* 0x000fe40000000f00 */
[----:B------:R-:W-:Y:S01]  /*f530*/  MUFU.EX2 R175, R252 ;  /* 0x000000fc00af7308 */ /* 0x000fe20000000800 */
[----:B------:R-:W-:Y:S02]  /*f540*/  MOV R195, R166 ;  /* 0x000000a600c37202 */ /* 0x000fe40000000f00 */
[----:B------:R-:W-:Y:S02]  /*f550*/  MOV R166, R173 ;  /* 0x000000ad00a67202 */ /* 0x000fe40000000f00 */
[----:B------:R-:W-:Y:S02]  /*f560*/  MOV R183, R167 ;  /* 0x000000a700b77202 */ /* 0x000fe40000000f00 */
[----:B------:R-:W-:Y:S02]  /*f570*/  MOV R194, R189 ;  /* 0x000000bd00c27202 */ /* 0x000fe40000000f00 */
[----:B------:R-:W-:Y:S01]  /*f580*/  MOV R189, R172 ;  /* 0x000000ac00bd7202 */ /* 0x000fe20000000f00 */
[----:B------:R-:W-:Y:S01]  /*f590*/  MUFU.EX2 R173, R249 ;  /* 0x000000f900ad7308 */ /* 0x000fe20000000800 */
[----:B------:R-:W-:Y:S02]  /*f5a0*/  MOV R201, R194 ;  /* 0x000000c200c97202 */ /* 0x000fe40000000f00 */
[----:B------:R-:W-:Y:S02]  /*f5b0*/  MOV R167, R189 ;  /* 0x000000bd00a77202 */ /* 0x000fe40000000f00 */
[----:B------:R-:W-:Y:S01]  /*f5c0*/  MOV R189, R159 ;  /* 0x0000009f00bd7202 */ /* 0x000fe20000000f00 */
[-C--:B---3--:R-:W-:Y:S04]  /*f5d0*/  HMMA.16816.F32.BF16 R68, R140, R148.reuse, R68 ;  /* 0x000000948c44723c */ /* 0x088fe80000041844 */
[----:B------:R-:W-:Y:S01]  /*f5e0*/  MUFU.EX2 R172, R209 ;  /* 0x000000d100ac7308 */ /* 0x000fe20000000800 */
[----:B------:R-:W-:Y:S02]  /*f5f0*/  MOV R194, R181 ;  /* 0x000000b500c27202 */ /* 0x000fe40000000f00 */
[----:B------:R-:W-:Y:S01]  /*f600*/  MOV R181, R156 ;  /* 0x0000009c00b57202 */ /* 0x000fe20000000f00 */
[C---:B------:R-:W-:Y:S04]  /*f610*/  HMMA.16816.F32.BF16 R72, R144.reuse, R148, R72 ;  /* 0x000000949048723c */ /* 0x040fe80000041848 */
[----:B----4-:R-:W-:Y:S02]  /*f620*/  MOV R219, R201 ;  /* 0x000000c900db7202 */ /* 0x010fe40000000f00 */
[----:B------:R-:W-:Y:S01]  /*f630*/  MUFU.EX2 R194, R194 ;  /* 0x000000c200c27308 */ /* 0x000fe20000000800 */
[----:B------:R-:W-:Y:S01]  /*f640*/  MOV R201, R163 ;  /* 0x000000a300c97202 */ /* 0x000fe20000000f00 */
[-C--:B------:R-:W-:Y:S04]  /*f650*/  HMMA.16816.F32.BF16 R76, R144, R150.reuse, R76 ;  /* 0x00000096904c723c */ /* 0x080fe8000004184c */
[----:B------:R-:W-:Y:S02]  /*f660*/  MOV R170, R187 ;  /* 0x000000bb00aa7202 */ /* 0x000fe40000000f00 */
[----:B------:R-:W-:Y:S02]  /*f670*/  MOV R187, R168 ;  /* 0x000000a800bb7202 */ /* 0x000fe40000000f00 */
[----:B------:R-:W-:Y:S01]  /*f680*/  MUFU.EX2 R252, R210 ;  /* 0x000000d200fc7308 */ /* 0x000fe20000000800 */
[C---:B------:R-:W-:Y:S01]  /*f690*/  HMMA.16816.F32.BF16 R80, R140.reuse, R150, R80 ;  /* 0x000000968c50723c */ /* 0x040fe20000041850 */
[----:B------:R-:W1:Y:S03]  /*f6a0*/  LDSM.16.MT88.4 R148, [R226+0x2000] ;  /* 0x00200000e294783b */ /* 0x000e660000004200 */
[----:B------:R-:W-:Y:S02]  /*f6b0*/  MOV R202, R170 ;  /* 0x000000aa00ca7202 */ /* 0x000fe40000000f00 */
[----:B------:R-:W-:Y:S02]  /*f6c0*/  MOV R170, R187 ;  /* 0x000000bb00aa7202 */ /* 0x000fe40000000f00 */
[----:B------:R-:W-:Y:S01]  /*f6d0*/  MOV R187, R154 ;  /* 0x0000009a00bb7202 */ /* 0x000fe20000000f00 */
[----:B------:R-:W-:Y:S03]  /*f6e0*/  MUFU.EX2 R168, R250 ;  /* 0x000000fa00a87308 */ /* 0x000fe60000000800 */
[----:B------:R-:W-:Y:S02]  /*f6f0*/  MOV R198, R196 ;  /* 0x000000c400c67202 */ /* 0x000fe40000000f00 */
[----:B------:R-:W-:Y:S02]  /*f700*/  MOV R196, R166 ;  /* 0x000000a600c47202 */ /* 0x000fe40000000f00 */
[----:B------:R-:W-:Y:S02]  /*f710*/  MOV R166, R188 ;  /* 0x000000bc00a67202 */ /* 0x000fe40000000f00 */
[----:B------:R-:W-:Y:S01]  /*f720*/  MOV R188, R152 ;  /* 0x0000009800bc7202 */ /* 0x000fe20000000f00 */
[----:B------:R-:W-:Y:S01]  /*f730*/  MUFU.EX2 R187, R187 ;  /* 0x000000bb00bb7308 */ /* 0x000fe20000000800 */
[----:B------:R-:W-:Y:S01]  /*f740*/  LDSM.16.MT88.4 R152, [R226+0x800] ;  /* 0x00080000e298783b */ /* 0x000fe20000004200 */
[----:B------:R-:W-:Y:S02]  /*f750*/  MOV R182, R195 ;  /* 0x000000c300b67202 */ /* 0x000fe40000000f00 */
[----:B------:R-:W-:Y:S02]  /*f760*/  MOV R195, R186 ;  /* 0x000000ba00c37202 */ /* 0x000fe40000000f00 */
[----:B------:R-:W-:Y:S02]  /*f770*/  MOV R186, R158 ;  /* 0x0000009e00ba7202 */ /* 0x000fe40000000f00 */
[----:B------:R-:W-:Y:S01]  /*f780*/  MOV R220, R182 ;  /* 0x000000b600dc7202 */ /* 0x000fe20000000f00 */
[----:B------:R-:W-:Y:S01]  /*f790*/  LDSM.16.MT88.4 R156, [R229+0x800] ;  /* 0x00080000e59c783b */ /* 0x000fe20000004200 */
[----:B------:R-:W-:Y:S01]  /*f7a0*/  MUFU.EX2 R195, R195 ;  /* 0x000000c300c37308 */ /* 0x000fe20000000800 */
[----:B------:R-:W-:Y:S02]  /*f7b0*/  MOV R182, R192 ;  /* 0x000000c000b67202 */ /* 0x000fe40000000f00 */
[----:B------:R-:W-:Y:S02]  /*f7c0*/  MOV R203, R190 ;  /* 0x000000be00cb7202 */ /* 0x000fe40000000f00 */
[----:B------:R-:W-:Y:S05]  /*f7d0*/  MOV R190, R185 ;  /* 0x000000b900be7202 */ /* 0x000fea0000000f00 */
[----:B------:R-:W-:Y:S01]  /*f7e0*/  MUFU.EX2 R192, R161 ;  /* 0x000000a100c07308 */ /* 0x000fe20000000800 */
[-C--:B-1----:R-:W-:Y:S08]  /*f7f0*/  HMMA.16816.F32.BF16 R84, R140, R148.reuse, R84 ;  /* 0x000000948c54723c */ /* 0x082ff00000041854 */
[C---:B------:R-:W-:Y:S01]  /*f800*/  HMMA.16816.F32.BF16 R88, R144.reuse, R148, R88 ;  /* 0x000000949058723c */ /* 0x040fe20000041858 */
[----:B------:R1:W-:Y:S07]  /*f810*/  MUFU.EX2 R185, R160 ;  /* 0x000000a000b97308 */ /* 0x0003ee0000000800 */
[-C--:B------:R-:W-:Y:S03]  /*f820*/  HMMA.16816.F32.BF16 R92, R144, R150.reuse, R92 ;  /* 0x00000096905c723c */ /* 0x080fe6000004185c */
[----:B------:R-:W-:Y:S05]  /*f830*/  MUFU.EX2 R186, R186 ;  /* 0x000000ba00ba7308 */ /* 0x000fea0000000800 */
[C---:B------:R-:W-:Y:S01]  /*f840*/  HMMA.16816.F32.BF16 R96, R140.reuse, R150, R96 ;  /* 0x000000968c60723c */ /* 0x040fe20000041860 */
[----:B------:R-:W3:Y:S04]  /*f850*/  LDSM.16.MT88.4 R148, [R229+0x2000] ;  /* 0x00200000e594783b */ /* 0x000ee80000004200 */
[----:B------:R-:W-:Y:S04]  /*f860*/  MUFU.EX2 R181, R181 ;  /* 0x000000b500b57308 */ /* 0x000fe80000000800 */
[----:B-1----:R-:W-:Y:S06]  /*f870*/  LDSM.16.MT88.4 R160, [R226+0x1000] ;  /* 0x00100000e2a0783b */ /* 0x002fec0000004200 */
[----:B------:R-:W-:Y:S10]  /*f880*/  MUFU.EX2 R189, R189 ;  /* 0x000000bd00bd7308 */ /* 0x000ff40000000800 */
[----:B------:R-:W-:Y:S10]  /*f890*/  MUFU.EX2 R188, R188 ;  /* 0x000000bc00bc7308 */ /* 0x000ff40000000800 */
[----:B------:R-:W-:Y:S01]  /*f8a0*/  MUFU.EX2 R183, R183 ;  /* 0x000000b700b77308 */ /* 0x000fe20000000800 */
[-C--:B---3--:R-:W-:Y:S09]  /*f8b0*/  HMMA.16816.F32.BF16 R100, R140, R148.reuse, R100 ;  /* 0x000000948c64723c */ /* 0x088ff20000041864 */
[----:B------:R-:W-:Y:S01]  /*f8c0*/  MUFU.EX2 R190, R190 ;  /* 0x000000be00be7308 */ /* 0x000fe20000000800 */
[C---:B------:R-:W-:Y:S09]  /*f8d0*/  HMMA.16816.F32.BF16 R104, R144.reuse, R148, R104 ;  /* 0x000000949068723c */ /* 0x040ff20000041868 */
[----:B------:R-:W-:Y:S01]  /*f8e0*/  MUFU.EX2 R182, R182 ;  /* 0x000000b600b67308 */ /* 0x000fe20000000800 */
[-C--:B------:R-:W-:Y:S08]  /*f8f0*/  HMMA.16816.F32.BF16 R108, R144, R150.reuse, R108 ;  /* 0x00000096906c723c */ /* 0x080ff0000004186c */
[C---:B------:R-:W-:Y:S01]  /*f900*/  HMMA.16816.F32.BF16 R112, R140.reuse, R150, R112 ;  /* 0x000000968c70723c */ /* 0x040fe20000041870 */
[----:B------:R-:W1:Y:S01]  /*f910*/  LDSM.16.MT88.4 R148, [R228+0x2000] ;  /* 0x00200000e494783b */ /* 0x000e620000004200 */
[----:B------:R-:W3:Y:S02]  /*f920*/  MUFU.EX2 R198, R198 ;  /* 0x000000c600c67308 */ /* 0x000ee40000000800 */
[----:B---3--:R-:W-:Y:S04]  /*f930*/  F2FP.BF16.PACK_AB R207, R198, R182 ;  /* 0x000000b6c6cf723e */ /* 0x008fe800000010ff */
[-C--:B-1----:R-:W-:Y:S08]  /*f940*/  HMMA.16816.F32.BF16 R116, R140, R148.reuse, R116 ;  /* 0x000000948c74723c */ /* 0x082ff00000041874 */
[C---:B------:R-:W-:Y:S01]  /*f950*/  HMMA.16816.F32.BF16 R120, R144.reuse, R148, R120 ;  /* 0x000000949078723c */ /* 0x040fe20000041878 */
[----:B------:R-:W3:Y:S06]  /*f960*/  LDL.LU R148, [R1+0x14] ;  /* 0x0000140001947983 */ /* 0x000eec0000300800 */
[----:B------:R-:W-:Y:S01]  /*f970*/  F2FP.BF16.PACK_AB R149, R172, R171 ;  /* 0x000000abac95723e */ /* 0x000fe200000010ff */
[-C--:B------:R-:W-:Y:S01]  /*f980*/  HMMA.16816.F32.BF16 R124, R144, R150.reuse, R124 ;  /* 0x00000096907c723c */ /* 0x080fe2000004187c */
[----:B------:R-:W1:Y:S03]  /*f990*/  LDSM.16.MT88.4 R144, [R225+0x800] ;  /* 0x00080000e190783b */ /* 0x000e660000004200 */
[C---:B--2---:R-:W-:Y:S02]  /*f9a0*/  FMUL.FTZ R130, R132.reuse, R130 ;  /* 0x0000008284827220 */ /* 0x044fe40000410000 */
[----:B------:R-:W-:Y:S02]  /*f9b0*/  FMUL.FTZ R131, R132, R131 ;  /* 0x0000008384837220 */ /* 0x000fe40000410000 */
[----:B------:R-:W-:Y:S01]  /*f9c0*/  FADD.FTZ R132, R214, R206 ;  /* 0x000000ced6847221 */ /* 0x000fe20000010000 */
[----:B------:R-:W-:Y:S04]  /*f9d0*/  F2FP.BF16.PACK_AB R206, R190, R183 ;  /* 0x000000b7bece723e */ /* 0x000fe800000010ff */
[----:B------:R-:W-:Y:S07]  /*f9e0*/  HMMA.16816.F32.BF16 R128, R140, R150, R128 ;  /* 0x000000968c80723c */ /* 0x000fee0000041880 */
[----:B------:R-:W-:Y:S02]  /*f9f0*/  F2FP.BF16.PACK_AB R140, R177, R164 ;  /* 0x000000a4b18c723e */ /* 0x000fe400000010ff */
[----:B------:R-:W-:Y:S03]  /*fa00*/  F2FP.BF16.PACK_AB R142, R179, R178 ;  /* 0x000000b2b38e723e */ /* 0x000fe600000010ff */
[----:B------:R-:W-:Y:S02]  /*fa10*/  F2FP.BF16.PACK_AB R141, R174, R169 ;  /* 0x000000a9ae8d723e */ /* 0x000fe400000010ff */
[----:B------:R-:W-:Y:S02]  /*fa20*/  F2FP.BF16.PACK_AB R143, R197, R176 ;  /* 0x000000b0c58f723e */ /* 0x000fe400000010ff */
[----:B------:R-:W-:Y:S02]  /*fa30*/  F2FP.BF16.PACK_AB R150, R180, R175 ;  /* 0x000000afb496723e */ /* 0x000fe400000010ff */
[----:B------:R-:W-:Y:S03]  /*fa40*/  F2FP.BF16.PACK_AB R151, R252, R221 ;  /* 0x000000ddfc97723e */ /* 0x000fe600000010ff */
[-C--:B-1----:R-:W-:Y:S03]  /*fa50*/  HMMA.16816.F32.BF16 R4, R140, R144.reuse, R4 ;  /* 0x000000908c04723c */ /* 0x082fe60000041804 */
[----:B---3--:R-:W-:Y:S01]  /*fa60*/  FFMA.FTZ R0, R0, R148, R138 ;  /* 0x0000009400007223 */ /* 0x008fe2000001008a */
[----:B------:R-:W-:Y:S01]  /*fa70*/  F2FP.BF16.PACK_AB R148, R173, R168 ;  /* 0x000000a8ad94723e */ /* 0x000fe200000010ff */
[----:B------:R-:W-:Y:S02]  /*fa80*/  MUFU.EX2 R138, R201 ;  /* 0x000000c9008a7308 */ /* 0x000fe40000000800 */
[----:B------:R-:W-:Y:S02]  /*fa90*/  FADD.FTZ R139, R139, R0 ;  /* 0x000000008b8b7221 */ /* 0x000fe40000010000 */
[----:B------:R-:W-:Y:S02]  /*faa0*/  FADD.FTZ R0, R215, R133 ;  /* 0x00000085d7007221 */ /* 0x000fe40000010000 */
[C---:B------:R-:W-:Y:S04]  /*fab0*/  HMMA.16816.F32.BF16 R8, R148.reuse, R144, R8 ;  /* 0x000000909408723c */ /* 0x040fe80000041808 */
[----:B------:R-:W-:Y:S02]  /*fac0*/  FADD.FTZ R133, R213, R132 ;  /* 0x00000084d5857221 */ /* 0x000fe40000010000 */
[----:B------:R-:W-:Y:S02]  /*fad0*/  FADD.FTZ R132, R212, R2 ;  /* 0x00000002d4847221 */ /* 0x000fe40000010000 */
[-C--:B------:R-:W-:Y:S01]  /*fae0*/  HMMA.16816.F32.BF16 R12, R148, R146.reuse, R12 ;  /* 0x00000092940c723c */ /* 0x080fe2000004180c */
[----:B------:R-:W-:Y:S03]  /*faf0*/  LDSM.16.MT88.4 R212, [R225+0x3800] ;  /* 0x00380000e1d4783b */ /* 0x000fe60000004200 */
[----:B------:R-:W-:Y:S01]  /*fb00*/  FADD.FTZ R132, R220, R132 ;  /* 0x00000084dc847221 */ /* 0x000fe20000010000 */
[----:B------:R-:W-:Y:S01]  /*fb10*/  MOV R220, R248 ;  /* 0x000000f800dc7202 */ /* 0x000fe20000000f00 */
[----:B------:R-:W-:Y:S01]  /*fb20*/  FADD.FTZ R2, R205, R139 ;  /* 0x0000008bcd027221 */ /* 0x000fe20000010000 */
[----:B------:R-:W-:Y:S01]  /*fb30*/  MOV R248, R203 ;  /* 0x000000cb00f87202 */ /* 0x000fe20000000f00 */
[C---:B------:R-:W-:Y:S01]  /*fb40*/  HMMA.16816.F32.BF16 R16, R140.reuse, R146, R16 ;  /* 0x000000928c10723c */ /* 0x040fe20000041810 */
[----:B------:R-:W1:Y:S03]  /*fb50*/  LDSM.16.MT88.4 R144, [R228+0x800] ;  /* 0x00080000e490783b */ /* 0x000e660000004200 */
[----:B------:R-:W-:Y:S01]  /*fb60*/  FADD.FTZ R168, R168, R132 ;  /* 0x00000084a8a87221 */ /* 0x000fe20000010000 */
[----:B------:R-:W-:Y:S01]  /*fb70*/  MOV R203, R202 ;  /* 0x000000ca00cb7202 */ /* 0x000fe20000000f00 */
[----:B------:R2:W3:Y:S01]  /*fb80*/  MUFU.EX2 R132, R167 ;  /* 0x000000a700847308 */ /* 0x0004e20000000800 */
[----:B------:R-:W-:Y:S01]  /*fb90*/  MOV R202, R196 ;  /* 0x000000c400ca7202 */ /* 0x000fe20000000f00 */
[-C--:B------:R-:W-:Y:S04]  /*fba0*/  HMMA.16816.F32.BF16 R20, R140, R152.reuse, R20 ;  /* 0x000000988c14723c */ /* 0x080fe80000041814 */
[----:B------:R-:W-:Y:S01]  /*fbb0*/  FADD.FTZ R0, R218, R0 ;  /* 0x00000000da007221 */ /* 0x000fe20000010000 */
[----:B------:R-:W-:Y:S01]  /*fbc0*/  MOV R218, R220 ;  /* 0x000000dc00da7202 */ /* 0x000fe20000000f00 */
[----:B------:R-:W-:Y:S01]  /*fbd0*/  FADD.FTZ R133, R219, R133 ;  /* 0x00000085db857221 */ /* 0x000fe20000010000 */
[----:B------:R-:W-:Y:S01]  /*fbe0*/  MOV R219, R248 ;  /* 0x000000f800db7202 */ /* 0x000fe20000000f00 */
[C---:B------:R-:W-:Y:S01]  /*fbf0*/  HMMA.16816.F32.BF16 R24, R148.reuse, R152, R24 ;  /* 0x000000989418723c */ /* 0x040fe20000041818 */
[----:B------:R-:W-:Y:S03]  /*fc00*/  MUFU.EX2 R251, R218 ;  /* 0x000000da00fb7308 */ /* 0x000fe60000000800 */
[----:B------:R-:W-:Y:S01]  /*fc10*/  MOV R248, R166 ;  /* 0x000000a600f87202 */ /* 0x000fe20000000f00 */
[----:B------:R-:W-:Y:S01]  /*fc20*/  FADD.FTZ R169, R169, R133 ;  /* 0x00000085a9a97221 */ /* 0x000fe20000010000 */
[----:B------:R-:W-:Y:S02]  /*fc30*/  MOV R220, R203 ;  /* 0x000000cb00dc7202 */ /* 0x000fe40000000f00 */
[-C--:B------:R-:W-:Y:S03]  /*fc40*/  HMMA.16816.F32.BF16 R28, R148, R154.reuse, R28 ;  /* 0x0000009a941c723c */ /* 0x080fe6000004181c */
[----:B------:R4:W1:Y:S01]  /*fc50*/  MUFU.EX2 R250, R219 ;  /* 0x000000db00fa7308 */ /* 0x0008620000000800 */
[----:B------:R-:W-:Y:S02]  /*fc60*/  MOV R203, R165 ;  /* 0x000000a500cb7202 */ /* 0x000fe40000000f00 */
[----:B------:R-:W-:Y:S01]  /*fc70*/  MOV R196, R170 ;  /* 0x000000aa00c47202 */ /* 0x000fe20000000f00 */
[----:B------:R-:W-:Y:S01]  /*fc80*/  FADD.FTZ R170, R204, R2 ;  /* 0x00000002ccaa7221 */ /* 0x000fe20000010000 */
[C---:B------:R-:W-:Y:S01]  /*fc90*/  HMMA.16816.F32.BF16 R32, R140.reuse, R154, R32 ;  /* 0x0000009a8c20723c */ /* 0x040fe20000041820 */
[----:B------:R-:W1:Y:S03]  /*fca0*/  LDSM.16.MT88.4 R152, [R225+0x2800] ;  /* 0x00280000e198783b */ /* 0x000e660000004200 */
[----:B------:R-:W-:Y:S01]  /*fcb0*/  FADD.FTZ R2, R164, R0 ;  /* 0x00000000a4027221 */ /* 0x000fe20000010000 */
[----:B------:R-:W-:Y:S01]  /*fcc0*/  MUFU.EX2 R249, R203 ;  /* 0x000000cb00f97308 */ /* 0x000fe20000000800 */
[----:B------:R-:W-:Y:S01]  /*fcd0*/  FADD.FTZ R0, R171, R170 ;  /* 0x000000aaab007221 */ /* 0x000fe20000010000 */
[----:B------:R-:W-:Y:S01]  /*fce0*/  MOV R170, R184 ;  /* 0x000000b800aa7202 */ /* 0x000fe20000000f00 */
[-C--:B------:R-:W-:Y:S01]  /*fcf0*/  HMMA.16816.F32.BF16 R36, R140, R156.reuse, R36 ;  /* 0x0000009c8c24723c */ /* 0x080fe20000041824 */
[----:B--2---:R-:W-:Y:S03]  /*fd00*/  LDSM.16.MT88.4 R164, [R226+0x3000] ;  /* 0x00300000e2a4783b */ /* 0x004fe60000004200 */
[----:B------:R-:W-:Y:S01]  /*fd10*/  F2FP.BF16.PACK_AB R204, R191, R170 ;  /* 0x000000aabfcc723e */ /* 0x000fe200000010ff */
[----:B------:R-:W-:Y:S01]  /*fd20*/  FADD.FTZ R0, R172, R0 ;  /* 0x00000000ac007221 */ /* 0x000fe20000010000 */
[----:B---3--:R-:W-:Y:S01]  /*fd30*/  MOV R171, R132 ;  /* 0x0000008400ab7202 */ /* 0x008fe20000000f00 */
[----:B------:R-:W-:Y:S01]  /*fd40*/  MUFU.EX2 R139, R248 ;  /* 0x000000f8008b7308 */ /* 0x000fe20000000800 */
[C---:B------:R-:W-:Y:S01]  /*fd50*/  HMMA.16816.F32.BF16 R40, R148.reuse, R156, R40 ;  /* 0x0000009c9428723c */ /* 0x040fe20000041828 */
[----:B----4-:R-:W-:Y:S03]  /*fd60*/  LDSM.16.MT88.4 R216, [R226+0x3800] ;  /* 0x00380000e2d8783b */ /* 0x010fe60000004200 */
[----:B-1----:R-:W-:Y:S01]  /*fd70*/  F2FP.BF16.PACK_AB R208, R250, R251 ;  /* 0x000000fbfad0723e */ /* 0x002fe200000010ff */
[----:B------:R-:W-:Y:S02]  /*fd80*/  FADD.FTZ R132, R174, R169 ;  /* 0x000000a9ae847221 */ /* 0x000fe40000010000 */
[----:B------:R-:W-:Y:S01]  /*fd90*/  FADD.FTZ R221, R221, R0 ;  /* 0x00000000dddd7221 */ /* 0x000fe20000010000 */
[-C--:B------:R-:W-:Y:S01]  /*fda0*/  HMMA.16816.F32.BF16 R44, R148, R158.reuse, R44 ;  /* 0x0000009e942c723c */ /* 0x080fe2000004182c */
[----:B------:R-:W1:Y:S03]  /*fdb0*/  MUFU.EX2 R248, R202 ;  /* 0x000000ca00f87308 */ /* 0x000e660000000800 */
[----:B------:R-:W-:Y:S01]  /*fdc0*/  MOV R0, R197 ;  /* 0x000000c500007202 */ /* 0x000fe20000000f00 */
[----:B------:R-:W-:Y:S02]  /*fdd0*/  FADD.FTZ R132, R176, R132 ;  /* 0x00000084b0847221 */ /* 0x000fe40000010000 */
[----:B------:R-:W-:Y:S01]  /*fde0*/  FADD.FTZ R2, R177, R2 ;  /* 0x00000002b1027221 */ /* 0x000fe20000010000 */
[C---:B------:R-:W-:Y:S01]  /*fdf0*/  HMMA.16816.F32.BF16 R48, R140.reuse, R158, R48 ;  /* 0x0000009e8c30723c */ /* 0x040fe20000041830 */
[----:B------:R-:W2:Y:S02]  /*fe00*/  LDSM.16.MT88.4 R156, [R226+0x2800] ;  /* 0x00280000e29c783b */ /* 0x000ea40000004200 */
[----:B------:R-:W3:Y:S01]  /*fe10*/  MUFU.EX2 R133, R3 ;  /* 0x0000000300857308 */ /* 0x000ee20000000800 */
[----:B------:R-:W-:Y:S01]  /*fe20*/  FADD.FTZ R0, R0, R132 ;  /* 0x0000008400007221 */ /* 0x000fe20000010000 */
[----:B------:R-:W-:Y:S01]  /*fe30*/  MOV R132, R136 ;  /* 0x0000008800847202 */ /* 0x000fe20000000f00 */
[----:B------:R-:W-:Y:S02]  /*fe40*/  FADD.FTZ R2, R178, R2 ;  /* 0x00000002b2027221 */ /* 0x000fe40000010000 */
[-C--:B------:R-:W-:Y:S04]  /*fe50*/  HMMA.16816.F32.BF16 R52, R140, R144.reuse, R52 ;  /* 0x000000908c34723c */ /* 0x080fe80000041834 */
[----:B------:R-:W-:Y:S01]  /*fe60*/  FADD.FTZ R2, R179, R2 ;  /* 0x00000002b3027221 */ /* 0x000fe20000010000 */
[----:B------:R-:W4:Y:S03]  /*fe70*/  MUFU.EX2 R196, R196 ;  /* 0x000000c400c47308 */ /* 0x000f260000000800 */
[C---:B------:R-:W-:Y:S04]  /*fe80*/  HMMA.16816.F32.BF16 R56, R148.reuse, R144, R56 ;  /* 0x000000909438723c */ /* 0x040fe80000041838 */
[----:B-1----:R-:W-:Y:S03]  /*fe90*/  F2FP.BF16.PACK_AB R210, R248, R249 ;  /* 0x000000f9f8d2723e */ /* 0x002fe600000010ff */
[----:B------:R-:W1:Y:S01]  /*fea0*/  MUFU.EX2 R220, R220 ;  /* 0x000000dc00dc7308 */ /* 0x000e620000000800 */
[-C--:B------:R-:W-:Y:S04]  /*feb0*/  HMMA.16816.F32.BF16 R60, R148, R146.reuse, R60 ;  /* 0x00000092943c723c */ /* 0x080fe8000004183c */
[----:B---3--:R-:W-:Y:S01]  /*fec0*/  F2FP.BF16.PACK_AB R211, R133, R138 ;  /* 0x0000008a85d3723e */ /* 0x008fe200000010ff */
[----:B------:R-:W-:Y:S03]  /*fed0*/  FADD.FTZ R3, R173, R168 ;  /* 0x000000a8ad037221 */ /* 0x000fe60000010000 */
[C---:B------:R-:W-:Y:S01]  /*fee0*/  HMMA.16816.F32.BF16 R64, R140.reuse, R146, R64 ;  /* 0x000000928c40723c */ /* 0x040fe20000041840 */
[----:B------:R-:W3:Y:S03]  /*fef0*/  LDSM.16.MT88.4 R144, [R229+0x2800] ;  /* 0x00280000e590783b */ /* 0x000ee60000004200 */
[----:B------:R-:W-:Y:S01]  /*ff00*/  FADD.FTZ R3, R175, R3 ;  /* 0x00000003af037221 */ /* 0x000fe20000010000 */
[----:B----4-:R-:W-:Y:S03]  /*ff10*/  F2FP.BF16.PACK_AB R205, R196, R171 ;  /* 0x000000abc4cd723e */ /* 0x010fe600000010ff */
[-C--:B------:R-:W-:Y:S04]  /*ff20*/  HMMA.16816.F32.BF16 R68, R140, R152.reuse, R68 ;  /* 0x000000988c44723c */ /* 0x080fe80000041844 */
[----:B-1----:R-:W-:Y:S04]  /*ff30*/  F2FP.BF16.PACK_AB R209, R139, R220 ;  /* 0x000000dc8bd1723e */ /* 0x002fe800000010ff */
[C---:B------:R-:W-:Y:S08]  /*ff40*/  HMMA.16816.F32.BF16 R72, R148.reuse, R152, R72 ;  /* 0x000000989448723c */ /* 0x040ff00000041848 */
[-C--:B------:R-:W-:Y:S08]  /*ff50*/  HMMA.16816.F32.BF16 R76, R148, R154.reuse, R76 ;  /* 0x0000009a944c723c */ /* 0x080ff0000004184c */
[C---:B------:R-:W-:Y:S01]  /*ff60*/  HMMA.16816.F32.BF16 R80, R140.reuse, R154, R80 ;  /* 0x0000009a8c50723c */ /* 0x040fe20000041850 */
[----:B------:R-:W1:Y:S07]  /*ff70*/  LDSM.16.MT88.4 R152, [R228+0x2800] ;  /* 0x00280000e498783b */ /* 0x000e6e0000004200 */
[-C--:B--2---:R-:W-:Y:S08]  /*ff80*/  HMMA.16816.F32.BF16 R84, R140, R156.reuse, R84 ;  /* 0x0000009c8c54723c */ /* 0x084ff00000041854 */
[C---:B------:R-:W-:Y:S08]  /*ff90*/  HMMA.16816.F32.BF16 R88, R148.reuse, R156, R88 ;  /* 0x0000009c9458723c */ /* 0x040ff00000041858 */
[-C--:B------:R-:W-:Y:S08]  /*ffa0*/  HMMA.16816.F32.BF16 R92, R148, R158.reuse, R92 ;  /* 0x0000009e945c723c */ /* 0x080ff0000004185c */
[C---:B------:R-:W-:Y:S01]  /*ffb0*/  HMMA.16816.F32.BF16 R96, R140.reuse, R158, R96 ;  /* 0x0000009e8c60723c */ /* 0x040fe20000041860 */
[----:B------:R-:W2:Y:S07]  /*ffc0*/  LDSM.16.MT88.4 R156, [R225+0x1000] ;  /* 0x00100000e19c783b */ /* 0x000eae0000004200 */
[-C--:B---3--:R-:W-:Y:S08]  /*ffd0*/  HMMA.16816.F32.BF16 R100, R140, R144.reuse, R100 ;  /* 0x000000908c64723c */ /* 0x088ff00000041864 */
[C---:B------:R-:W-:Y:S07]  /*ffe0*/  HMMA.16816.F32.BF16 R104, R148.reuse, R144, R104 ;  /* 0x000000909468723c */ /* 0x040fee0000041868 */
[----:B------:R-:W-:Y:S01]  /*fff0*/  F2FP.BF16.PACK_AB R144, R195, R189 ;  /* 0x000000bdc390723e */ /* 0x000fe200000010ff */
[-C--:B------:R-:W-:Y:S04]  /*10000*/  HMMA.16816.F32.BF16 R108, R148, R146.reuse, R108 ;  /* 0x00000092946c723c */ /* 0x080fe8000004186c */
[----:B------:R-:W-:Y:S04]  /*10010*/  F2FP.BF16.PACK_AB R145, R246, R247 ;  /* 0x000000f7f691723e */ /* 0x000fe800000010ff */
[C---:B------:R-:W-:Y:S07]  /*10020*/  HMMA.16816.F32.BF16 R112, R140.reuse, R146, R112 ;  /* 0x000000928c70723c */ /* 0x040fee0000041870 */
[----:B------:R-:W-:Y:S01]  /*10030*/  F2FP.BF16.PACK_AB R146, R185, R192 ;  /* 0x000000c0b992723e */ /* 0x000fe200000010ff */
[-C--:B-1----:R-:W-:Y:S04]  /*10040*/  HMMA.16816.F32.BF16 R116, R140, R152.reuse, R116 ;  /* 0x000000988c74723c */ /* 0x082fe80000041874 */
[----:B------:R-:W-:Y:S04]  /*10050*/  F2FP.BF16.PACK_AB R147, R223, R245 ;  /* 0x000000f5df93723e */ /* 0x000fe800000010ff */
[C---:B------:R-:W-:Y:S08]  /*10060*/  HMMA.16816.F32.BF16 R120, R148.reuse, R152, R120 ;  /* 0x000000989478723c */ /* 0x040ff00000041878 */
[-C--:B------:R-:W-:Y:S01]  /*10070*/  HMMA.16816.F32.BF16 R124, R148, R154.reuse, R124 ;  /* 0x0000009a947c723c */ /* 0x080fe2000004187c */
[----:B------:R-:W1:Y:S07]  /*10080*/  LDSM.16.MT88.4 R148, [R229+0x1000] ;  /* 0x00100000e594783b */ /* 0x000e6e0000004200 */
[----:B------:R-:W-:Y:S01]  /*10090*/  HMMA.16816.F32.BF16 R128, R140, R154, R128 ;  /* 0x0000009a8c80723c */ /* 0x000fe20000041880 */
[----:B------:R-:W3:Y:S06]  /*100a0*/  LDSM.16.MT88.4 R152, [R228+0x1000] ;  /* 0x00100000e498783b */ /* 0x000eec0000004200 */
[----:B------:R-:W-:Y:S02]  /*100b0*/  F2FP.BF16.PACK_AB R141, R200, R181 ;  /* 0x000000b5c88d723e */ /* 0x000fe400000010ff */
[----:B------:R-:W-:Y:S03]  /*100c0*/  F2FP.BF16.PACK_AB R142, R187, R194 ;  /* 0x000000c2bb8e723e */ /* 0x000fe600000010ff */
[----:B------:R-:W-:Y:S02]  /*100d0*/  F2FP.BF16.PACK_AB R143, R186, R193 ;  /* 0x000000c1ba8f723e */ /* 0x000fe400000010ff */
[----:B------:R-:W-:Y:S07]  /*100e0*/  F2FP.BF16.PACK_AB R140, R199, R188 ;  /* 0x000000bcc78c723e */ /* 0x000fee00000010ff */
[-C--:B--2---:R-:W-:Y:S08]  /*100f0*/  HMMA.16816.F32.BF16 R4, R140, R156.reuse, R4 ;  /* 0x0000009c8c04723c */ /* 0x084ff00000041804 */
        /* <DEDUP_REMOVED lines=9> */
[-C--:B-1----:R-:W-:Y:S08]  /*10190*/  HMMA.16816.F32.BF16 R36, R140, R148.reuse, R36 ;  /* 0x000000948c24723c */ /* 0x082ff00000041824 */
[C---:B------:R-:W-:Y:S08]  /*101a0*/  HMMA.16816.F32.BF16 R40, R144.reuse, R148, R40 ;  /* 0x000000949028723c */ /* 0x040ff00000041828 */
[-C--:B------:R-:W-:Y:S08]  /*101b0*/  HMMA.16816.F32.BF16 R44, R144, R150.reuse, R44 ;  /* 0x00000096902c723c */ /* 0x080ff0000004182c */
[C---:B------:R-:W-:Y:S01]  /*101c0*/  HMMA.16816.F32.BF16 R48, R140.reuse, R150, R48 ;  /* 0x000000968c30723c */ /* 0x040fe20000041830 */
[----:B------:R-:W1:Y:S07]  /*101d0*/  LDSM.16.MT88.4 R148, [R228+0x3000] ;  /* 0x00300000e494783b */ /* 0x000e6e0000004200 */
[-C--:B---3--:R-:W-:Y:S08]  /*101e0*/  HMMA.16816.F32.BF16 R52, R140, R152.reuse, R52 ;  /* 0x000000988c34723c */ /* 0x088ff00000041834 */
[C---:B------:R-:W-:Y:S08]  /*101f0*/  HMMA.16816.F32.BF16 R56, R144.reuse, R152, R56 ;  /* 0x000000989038723c */ /* 0x040ff00000041838 */
[-C--:B------:R-:W-:Y:S08]  /*10200*/  HMMA.16816.F32.BF16 R60, R144, R154.reuse, R60 ;  /* 0x0000009a903c723c */ /* 0x080ff0000004183c */
[C---:B------:R-:W-:Y:S01]  /*10210*/  HMMA.16816.F32.BF16 R64, R140.reuse, R154, R64 ;  /* 0x0000009a8c40723c */ /* 0x040fe20000041840 */
[----:B------:R-:W3:Y:S07]  /*10220*/  LDSM.16.MT88.4 R152, [R225+0x1800] ;  /* 0x00180000e198783b */ /* 0x000eee0000004200 */
[-C--:B--2---:R-:W-:Y:S08]  /*10230*/  HMMA.16816.F32.BF16 R68, R140, R156.reuse, R68 ;  /* 0x0000009c8c44723c */ /* 0x084ff00000041844 */
[C---:B------:R-:W-:Y:S07]  /*10240*/  HMMA.16816.F32.BF16 R72, R144.reuse, R156, R72 ;  /* 0x0000009c9048723c */ /* 0x040fee0000041848 */
[----:B------:R-:W-:Y:S01]  /*10250*/  MOV R156, R195 ;  /* 0x000000c3009c7202 */ /* 0x000fe20000000f00 */
[-C--:B------:R-:W-:Y:S04]  /*10260*/  HMMA.16816.F32.BF16 R76, R144, R158.reuse, R76 ;  /* 0x0000009e904c723c */ /* 0x080fe8000004184c */
[----:B------:R-:W-:Y:S02]  /*10270*/  MOV R157, R200 ;  /* 0x000000c8009d7202 */ /* 0x000fe40000000f00 */
[----:B------:R-:W-:Y:S02]  /*10280*/  LDSM.16.MT88.4 R200, [R228+0x1800] ;  /* 0x00180000e4c8783b */ /* 0x000fe40000004200 */
[C---:B------:R-:W-:Y:S07]  /*10290*/  HMMA.16816.F32.BF16 R80, R140.reuse, R158, R80 ;  /* 0x0000009e8c50723c */ /* 0x040fee0000041850 */
[----:B------:R-:W-:Y:S01]  /*102a0*/  MOV R159, R194 ;  /* 0x000000c2009f7202 */ /* 0x000fe20000000f00 */
[-C--:B------:R-:W-:Y:S04]  /*102b0*/  HMMA.16816.F32.BF16 R84, R140, R164.reuse, R84 ;  /* 0x000000a48c54723c */ /* 0x080fe80000041854 */
[----:B------:R-:W-:Y:S04]  /*102c0*/  MOV R158, R193 ;  /* 0x000000c1009e7202 */ /* 0x000fe80000000f00 */
[C---:B------:R-:W-:Y:S07]  /*102d0*/  HMMA.16816.F32.BF16 R88, R144.reuse, R164, R88 ;  /* 0x000000a49058723c */ /* 0x040fee0000041858 */
[----:B------:R-:W-:Y:S01]  /*102e0*/  MOV R164, R187 ;  /* 0x000000bb00a47202 */ /* 0x000fe20000000f00 */
[-C--:B------:R-:W-:Y:S04]  /*102f0*/  HMMA.16816.F32.BF16 R92, R144, R166.reuse, R92 ;  /* 0x000000a6905c723c */ /* 0x080fe8000004185c */
[----:B------:R-:W-:Y:S02]  /*10300*/  MOV R165, R192 ;  /* 0x000000c000a57202 */ /* 0x000fe40000000f00 */
[----:B------:R-:W-:Y:S02]  /*10310*/  LDSM.16.MT88.4 R192, [R229+0x1800] ;  /* 0x00180000e5c0783b */ /* 0x000fe40000004200 */
[C---:B------:R-:W-:Y:S07]  /*10320*/  HMMA.16816.F32.BF16 R96, R140.reuse, R166, R96 ;  /* 0x000000a68c60723c */ /* 0x040fee0000041860 */
[----:B------:R-:W-:Y:S01]  /*10330*/  MOV R167, R186 ;  /* 0x000000ba00a77202 */ /* 0x000fe20000000f00 */
[-C--:B----4-:R-:W-:Y:S04]  /*10340*/  HMMA.16816.F32.BF16 R100, R140, R160.reuse, R100 ;  /* 0x000000a08c64723c */ /* 0x090fe80000041864 */
[----:B------:R-:W-:Y:S02]  /*10350*/  MOV R166, R185 ;  /* 0x000000b900a67202 */ /* 0x000fe40000000f00 */
[----:B------:R-:W2:Y:S02]  /*10360*/  LDSM.16.MT88.4 R184, [R226+0x1800] ;  /* 0x00180000e2b8783b */ /* 0x000ea40000004200 */
[C---:B------:R-:W-:Y:S08]  /*10370*/  HMMA.16816.F32.BF16 R104, R144.reuse, R160, R104 ;  /* 0x000000a09068723c */ /* 0x040ff00000041868 */
[-C--:B------:R-:W-:Y:S08]  /*10380*/  HMMA.16816.F32.BF16 R108, R144, R162.reuse, R108 ;  /* 0x000000a2906c723c */ /* 0x080ff0000004186c */
[C---:B------:R-:W-:Y:S08]  /*10390*/  HMMA.16816.F32.BF16 R112, R140.reuse, R162, R112 ;  /* 0x000000a28c70723c */ /* 0x040ff00000041870 */
[-C--:B-1----:R-:W-:Y:S08]  /*103a0*/  HMMA.16816.F32.BF16 R116, R140, R148.reuse, R116 ;  /* 0x000000948c74723c */ /* 0x082ff00000041874 */
[C---:B------:R-:W-:Y:S08]  /*103b0*/  HMMA.16816.F32.BF16 R120, R144.reuse, R148, R120 ;  /* 0x000000949078723c */ /* 0x040ff00000041878 */
[-C--:B------:R-:W-:Y:S08]  /*103c0*/  HMMA.16816.F32.BF16 R124, R144, R150.reuse, R124 ;  /* 0x00000096907c723c */ /* 0x080ff0000004187c */
[----:B------:R-:W-:Y:S08]  /*103d0*/  HMMA.16816.F32.BF16 R128, R140, R150, R128 ;  /* 0x000000968c80723c */ /* 0x000ff00000041880 */
[-C--:B---3--:R-:W-:Y:S01]  /*103e0*/  HMMA.16816.F32.BF16 R140, R204, R152.reuse, R4 ;  /* 0x00000098cc8c723c */ /* 0x088fe20000041804 */
[----:B------:R-:W1:Y:S07]  /*103f0*/  LDSM.16.MT88.4 R4, [R229+0x3800] ;  /* 0x00380000e504783b */ /* 0x000e6e0000004200 */
[C---:B------:R-:W-:Y:S01]  /*10400*/  HMMA.16816.F32.BF16 R144, R208.reuse, R152, R8 ;  /* 0x00000098d090723c */ /* 0x040fe20000041808 */
[----:B------:R-:W3:Y:S07]  /*10410*/  LDSM.16.MT88.4 R8, [R228+0x3800] ;  /* 0x00380000e408783b */ /* 0x000eee0000004200 */
[-C--:B------:R-:W-:Y:S07]  /*10420*/  HMMA.16816.F32.BF16 R148, R208, R154.reuse, R12 ;  /* 0x0000009ad094723c */ /* 0x080fee000004180c */
[----:B------:R-:W-:Y:S01]  /*10430*/  MOV R14, R190 ;  /* 0x000000be000e7202 */ /* 0x000fe20000000f00 */
[C---:B------:R-:W-:Y:S04]  /*10440*/  HMMA.16816.F32.BF16 R160, R204.reuse, R154, R16 ;  /* 0x0000009acca0723c */ /* 0x040fe80000041810 */
[----:B------:R-:W-:Y:S02]  /*10450*/  MOV R15, R198 ;  /* 0x000000c6000f7202 */ /* 0x000fe40000000f00 */
[----:B------:R-:W-:Y:S02]  /*10460*/  MOV R12, R183 ;  /* 0x000000b7000c7202 */ /* 0x000fe40000000f00 */
[-C--:B--2---:R-:W-:Y:S04]  /*10470*/  HMMA.16816.F32.BF16 R172, R204, R184.reuse, R20 ;  /* 0x000000b8ccac723c */ /* 0x084fe80000041814 */
[----:B------:R-:W-:Y:S02]  /*10480*/  MOV R13, R182 ;  /* 0x000000b6000d7202 */ /* 0x000fe40000000f00 */
[----:B------:R-:W-:Y:S02]  /*10490*/  MOV R18, R191 ;  /* 0x000000bf00127202 */ /* 0x000fe40000000f00 */
[C---:B------:R-:W-:Y:S04]  /*104a0*/  HMMA.16816.F32.BF16 R152, R208.reuse, R184, R24 ;  /* 0x000000b8d098723c */ /* 0x040fe80000041818 */
[----:B------:R-:W-:Y:S02]  /*104b0*/  MOV R23, R166 ;  /* 0x000000a600177202 */ /* 0x000fe40000000f00 */
[----:B------:R-:W-:Y:S02]  /*104c0*/  MOV R22, R167 ;  /* 0x000000a700167202 */ /* 0x000fe40000000f00 */
[----:B------:R-:W-:Y:S04]  /*104d0*/  MOV R27, R158 ;  /* 0x0000009e001b7202 */ /* 0x000fe80000000f00 */
[----:B------:R-:W-:Y:S02]  /*104e0*/  MOV R26, R159 ;  /* 0x0000009f001a7202 */ /* 0x000fe40000000f00 */
[----:B------:R-:W-:Y:S02]  /*104f0*/  MOV R25, R156 ;  /* 0x0000009c00197202 */ /* 0x000fe40000000f00 */
[----:B------:R-:W-:Y:S02]  /*10500*/  MOV R24, R157 ;  /* 0x0000009d00187202 */ /* 0x000fe40000000f00 */
[-C--:B------:R-:W-:Y:S03]  /*10510*/  HMMA.16816.F32.BF16 R156, R208, R186.reuse, R28 ;  /* 0x000000bad09c723c */ /* 0x080fe6000004181c */
[----:B------:R-:W-:Y:S02]  /*10520*/  MOV R17, R171 ;  /* 0x000000ab00117202 */ /* 0x000fe40000000f00 */
[----:B------:R-:W-:Y:S02]  /*10530*/  MOV R16, R170 ;  /* 0x000000aa00107202 */ /* 0x000fe40000000f00 */
[----:B------:R-:W-:Y:S01]  /*10540*/  MOV R19, R196 ;  /* 0x000000c400137202 */ /* 0x000fe20000000f00 */
[C---:B------:R-:W-:Y:S04]  /*10550*/  HMMA.16816.F32.BF16 R184, R204.reuse, R186, R32 ;  /* 0x000000baccb8723c */ /* 0x040fe80000041820 */
[----:B------:R-:W-:Y:S02]  /*10560*/  MOV R30, R189 ;  /* 0x000000bd001e7202 */ /* 0x000fe40000000f00 */
[----:B------:R-:W-:Y:S02]  /*10570*/  MOV R28, R188 ;  /* 0x000000bc001c7202 */ /* 0x000fe40000000f00 */
[-C--:B------:R-:W-:Y:S04]  /*10580*/  HMMA.16816.F32.BF16 R188, R204, R192.reuse, R36 ;  /* 0x000000c0ccbc723c */ /* 0x080fe80000041824 */
[----:B------:R-:W-:Y:S01]  /*10590*/  MOV R21, R164 ;  /* 0x000000a400157202 */ /* 0x000fe20000000f00 */
[----:B------:R-:W-:Y:S01]  /*105a0*/  FADD.FTZ R2, R28, R2 ;  /* 0x000000021c027221 */ /* 0x000fe20000010000 */
[----:B------:R-:W-:Y:S02]  /*105b0*/  MOV R20, R165 ;  /* 0x000000a500147202 */ /* 0x000fe40000000f00 */
[C---:B------:R-:W-:Y:S04]  /*105c0*/  HMMA.16816.F32.BF16 R164, R208.reuse, R192, R40 ;  /* 0x000000c0d0a4723c */ /* 0x040fe80000041828 */
[----:B------:R-:W-:Y:S02]  /*105d0*/  MOV R31, R199 ;  /* 0x000000c7001f7202 */ /* 0x000fe40000000f00 */
[----:B------:R-:W-:Y:S02]  /*105e0*/  MOV R29, R181 ;  /* 0x000000b5001d7202 */ /* 0x000fe40000000f00 */
[-C--:B------:R-:W-:Y:S04]  /*105f0*/  HMMA.16816.F32.BF16 R168, R208, R194.reuse, R44 ;  /* 0x000000c2d0a8723c */ /* 0x080fe8000004182c */
[----:B------:R-:W-:Y:S01]  /*10600*/  FADD.FTZ R0, R29, R0 ;  /* 0x000000001d007221 */ /* 0x000fe20000010000 */
[----:B------:R-:W-:Y:S03]  /*10610*/  MOV R35, R180 ;  /* 0x000000b400237202 */ /* 0x000fe60000000f00 */
        /* <DEDUP_REMOVED lines=14> */
[C---:B------:R-:W-:Y:S07]  /*10700*/  HMMA.16816.F32.BF16 R104, R208.reuse, R4, R104 ;  /* 0x00000004d068723c */ /* 0x040fee0000041868 */
[----:B------:R-:W-:Y:S01]  /*10710*/  FADD.FTZ R4, R35, R3 ;  /* 0x0000000323047221 */ /* 0x000fe20000010000 */
[-C--:B------:R-:W-:Y:S04]  /*10720*/  HMMA.16816.F32.BF16 R108, R208, R6.reuse, R108 ;  /* 0x00000006d06c723c */ /* 0x080fe8000004186c */
[----:B------:R-:W-:Y:S02]  /*10730*/  FADD.FTZ R3, R252, R221 ;  /* 0x000000ddfc037221 */ /* 0x000fe40000010000 */
[----:B------:R-:W-:Y:S02]  /*10740*/  FADD.FTZ R5, R31, R2 ;  /* 0x000000021f057221 */ /* 0x000fe40000010000 */
[C---:B------:R-:W-:Y:S07]  /*10750*/  HMMA.16816.F32.BF16 R112, R204.reuse, R6, R112 ;  /* 0x00000006cc70723c */ /* 0x040fee0000041870 */
[----:B------:R-:W-:Y:S01]  /*10760*/  FADD.FTZ R7, R30, R4 ;  /* 0x000000041e077221 */ /* 0x000fe20000010000 */
[-C--:B---3--:R-:W-:Y:S04]  /*10770*/  HMMA.16816.F32.BF16 R116, R204, R8.reuse, R116 ;  /* 0x00000008cc74723c */ /* 0x088fe80000041874 */
[----:B------:R-:W-:Y:S02]  /*10780*/  FADD.FTZ R6, R247, R3 ;  /* 0x00000003f7067221 */ /* 0x000fe40000010000 */
[----:B------:R-:W-:Y:S02]  /*10790*/  FADD.FTZ R4, R24, R0 ;  /* 0x0000000018047221 */ /* 0x000fe40000010000 */
[----:B------:R-:W-:Y:S01]  /*107a0*/  FADD.FTZ R3, R25, R7 ;  /* 0x0000000719037221 */ /* 0x000fe20000010000 */
[C---:B------:R-:W-:Y:S04]  /*107b0*/  HMMA.16816.F32.BF16 R120, R208.reuse, R8, R120 ;  /* 0x00000008d078723c */ /* 0x040fe80000041878 */
[----:B------:R-:W-:Y:S02]  /*107c0*/  FADD.FTZ R0, R26, R5 ;  /* 0x000000051a007221 */ /* 0x000fe40000010000 */
[----:B------:R-:W-:Y:S02]  /*107d0*/  FADD.FTZ R2, R246, R6 ;  /* 0x00000006f6027221 */ /* 0x000fe40000010000 */
[----:B------:R-:W-:Y:S01]  /*107e0*/  FADD.FTZ R7, R27, R4 ;  /* 0x000000041b077221 */ /* 0x000fe20000010000 */
[-C--:B------:R-:W-:Y:S03]  /*107f0*/  HMMA.16816.F32.BF16 R124, R208, R10.reuse, R124 ;  /* 0x0000000ad07c723c */ /* 0x080fe6000004187c */
        /* <DEDUP_REMOVED lines=23> */
[----:B------:R-:W-:Y:S01]  /*10970*/  FADD.FTZ R0, R138, R6 ;  /* 0x000000068a007221 */ /* 0x000fe20000010000 */
[----:B------:R1:W-:Y:S01]  /*10980*/  STL [R1+0x4], R3 ;  /* 0x0000040301007387 */ /* 0x0003e20000100800 */
[----:B------:R-:W-:Y:S02]  /*10990*/  MOV R138, R135 ;  /* 0x00000087008a7202 */ /* 0x000fe40000000f00 */
[----:B------:R-:W-:Y:S01]  /*109a0*/  FADD.FTZ R0, R133, R0 ;  /* 0x0000000085007221 */ /* 0x000fe20000010000 */
[----:B------:R2:W-:Y:S04]  /*109b0*/  STL [R1+0x10], R2 ;  /* 0x0000100201007387 */ /* 0x0005e80000100800 */
[----:B------:R2:W-:Y:S01]  /*109c0*/  STL [R1+0x14], R0 ;  /* 0x0000140001007387 */ /* 0x0005e20000100800 */
[----:B-1----:R-:W-:Y:S01]  /*109d0*/  MOV R3, R137 ;  /* 0x0000008900037202 */ /* 0x002fe20000000f00 */
[----:B------:R-:W-:-:S05]  /*109e0*/  @P0 BRA `(.L_x_961) ;  /* 0xffffb74000000947 */ /* 0x000fca000383ffff */
.L_x_960:
[----:B------:R-:W-:Y:S02]  /*109f0*/  MOV R10, 0x1f ;  /* 0x0000001f000a7802 */ /* 0x000fe40000000f00 */
[----:B------:R-:W-:Y:S01]  /*10a00*/  MOV R9, 0xffffffff ;  /* 0xffffffff00097802 */ /* 0x000fe20000000f00 */
[----:B------:R-:W-:Y:S05]  /*10a10*/  BRA.DIV ~URZ, `(.L_x_962) ;  /* 0x000032727f007947 */ /* 0x000fea000b800000 */
[----:B--2---:R-:W2:Y:S04]  /*10a20*/  LDL R0, [R1+0xc] ;  /* 0x00000c0001007983 */ /* 0x004ea80000100800 */
[----:B--2---:R1:W2:Y:S02]  /*10a30*/  SHFL.BFLY PT, R7, R0, 0x2, 0x1f ;  /* 0x0c401f0000077f89 */ /* 0x0042a400000e0000 */
.L_x_992:
[----:B-1----:R-:W3:Y:S02]  /*10a40*/  LDL.LU R0, [R1+0xc] ;  /* 0x00000c0001007983 */ /* 0x002ee40000300800 */
[----:B--23--:R-:W-:Y:S01]  /*10a50*/  FADD.FTZ R7, R7, R0 ;  /* 0x0000000007077221 */ /* 0x00cfe20000010000 */
[----:B------:R-:W-:Y:S05]  /*10a60*/  BRA.DIV ~URZ, `(.L_x_963) ;  /* 0x000032827f007947 */ /* 0x000fea000b800000 */
[----:B------:R-:W2:Y:S04]  /*10a70*/  LDL.LU R2, [R1+0x4] ;  /* 0x0000040001027983 */ /* 0x000ea80000300800 */
[----:B------:R-:W3:Y:S04]  /*10a80*/  LDL.LU R0, [R1+0x10] ;  /* 0x0000100001007983 */ /* 0x000ee80000300800 */
[----:B------:R-:W4:Y:S04]  /*10a90*/  LDL.LU R9, [R1+0x14] ;  /* 0x0000140001097983 */ /* 0x000f280000300800 */
[----:B--2---:R-:W1:Y:S04]  /*10aa0*/  SHFL.BFLY PT, R4, R2, 0x2, 0x1f ;  /* 0x0c401f0002047f89 */ /* 0x004e6800000e0000 */
[----:B---3--:R-:W2:Y:S04]  /*10ab0*/  SHFL.BFLY PT, R6, R0, 0x2, 0x1f ;  /* 0x0c401f0000067f89 */ /* 0x008ea800000e0000 */
[----:B----4-:R-:W3:Y:S01]  /*10ac0*/  SHFL.BFLY PT, R5, R9, 0x2, 0x1f ;  /* 0x0c401f0009057f89 */ /* 0x010ee200000e0000 */
[----:B-1----:R-:W-:-:S02]  /*10ad0*/  FADD.FTZ R4, R4, R2 ;  /* 0x0000000204047221 */ /* 0x002fc40000010000 */
[----:B--2---:R-:W-:-:S03]  /*10ae0*/  FADD.FTZ R6, R6, R0 ;  /* 0x0000000006067221 */ /* 0x004fc60000010000 */
[----:B------:R-:W1:Y:S01]  /*10af0*/  SHFL.BFLY PT, R2, R4, 0x1, 0x1f ;  /* 0x0c201f0004027f89 */ /* 0x000e6200000e0000 */
[----:B---3--:R-:W-:-:S03]  /*10b00*/  FADD.FTZ R5, R5, R9 ;  /* 0x0000000905057221 */ /* 0x008fc60000010000 */
[----:B------:R-:W2:Y:S04]  /*10b10*/  SHFL.BFLY PT, R0, R7, 0x1, 0x1f ;  /* 0x0c201f0007007f89 */ /* 0x000ea800000e0000 */
[----:B------:R-:W3:Y:S04]  /*10b20*/  SHFL.BFLY PT, R3, R6, 0x1, 0x1f ;  /* 0x0c201f0006037f89 */ /* 0x000ee800000e0000 */
[----:B------:R4:W4:Y:S01]  /*10b30*/  SHFL.BFLY PT, R8, R5, 0x1, 0x1f ;  /* 0x0c201f0005087f89 */ /* 0x00092200000e0000 */
[----:B-1----:R-:W-:Y:S02]  /*10b40*/  FADD.FTZ R4, R4, R2 ;  /* 0x0000000204047221 */ /* 0x002fe40000010000 */
[----:B--2---:R-:W-:-:S02]  /*10b50*/  FADD.FTZ R7, R7, R0 ;  /* 0x0000000007077221 */ /* 0x004fc40000010000 */
[----:B---3--:R-:W-:-:S03]  /*10b60*/  FADD.FTZ R6, R6, R3 ;  /* 0x0000000306067221 */ /* 0x008fc60000010000 */
.L_x_993:
[----:B------:R-:W-:Y:S01]  /*10b70*/  FSETP.NE.FTZ.AND P3, PT, R7, RZ, PT ;  /* 0x000000ff0700720b */ /* 0x000fe20003f75000 */
[----:B------:R-:W-:Y:S01]  /*10b80*/  CS2R R2, SRZ ;  /* 0x0000000000027805 */ /* 0x000fe2000001ff00 */
[----:B------:R-:W-:Y:S01]  /*10b90*/  MOV R0, RZ ;  /* 0x000000ff00007202 */ /* 0x000fe20000000f00 */
[----:B----4-:R-:W-:Y:S01]  /*10ba0*/  FADD.FTZ R5, R8, R5 ;  /* 0x0000000508057221 */ /* 0x010fe20000010000 */
[----:B------:R-:W-:Y:S02]  /*10bb0*/  FSETP.NE.FTZ.AND P2, PT, R4, RZ, PT ;  /* 0x000000ff0400720b */ /* 0x000fe40003f55000 */
[----:B------:R-:W-:Y:S02]  /*10bc0*/  FSETP.NE.FTZ.AND P1, PT, R6, RZ, PT ;  /* 0x000000ff0600720b */ /* 0x000fe40003f35000 */
[----:B------:R-:W-:Y:S02]  /*10bd0*/  FSETP.NE.FTZ.AND P0, PT, R5, RZ, PT ;  /* 0x000000ff0500720b */ /* 0x000fe40003f15000 */
[----:B------:R-:W-:-:S02]  /*10be0*/  MOV R21, 0xff800000 ;  /* 0xff80000000157802 */ /* 0x000fc40000000f00 */
[----:B------:R-:W-:Y:S01]  /*10bf0*/  MOV R20, 0xff800000 ;  /* 0xff80000000147802 */ /* 0x000fe20000000f00 */
[----:B------:R-:W1:Y:S01]  /*10c00*/  @P3 MUFU.RCP R0, R7 ;  /* 0x0000000700003308 */ /* 0x000e620000001000 */
[----:B------:R-:W-:Y:S02]  /*10c10*/  MOV R19, 0xff800000 ;  /* 0xff80000000137802 */ /* 0x000fe40000000f00 */
[----:B------:R-:W-:-:S03]  /*10c20*/  MOV R18, 0xff800000 ;  /* 0xff80000000127802 */ /* 0x000fc60000000f00 */
[----:B------:R-:W-:Y:S02]  /*10c30*/  @P1 MOV R10, 0x3f317218 ;  /* 0x3f317218000a1802 */ /* 0x000fe40000000f00 */
[----:B------:R-:W2:Y:S08]  /*10c40*/  @P3 MUFU.LG2 R7, R7 ;  /* 0x0000000700073308 */ /* 0x000eb00000000c00 */
[----:B------:R-:W3:Y:S01]  /*10c50*/  @P2 MUFU.RCP R3, R4 ;  /* 0x0000000400032308 */ /* 0x000ee20000001000 */
[----:B-1----:R-:W-:-:S02]  /*10c60*/  FMUL.FTZ R140, R0, R140 ;  /* 0x0000008c008c7220 */ /* 0x002fc40000410000 */
[C---:B------:R-:W-:Y:S02]  /*10c70*/  FMUL.FTZ R141, R0.reuse, R141 ;  /* 0x0000008d008d7220 */ /* 0x040fe40000410000 */
[C---:B------:R-:W-:Y:S02]  /*10c80*/  FMUL.FTZ R160, R0.reuse, R160 ;  /* 0x000000a000a07220 */ /* 0x040fe40000410000 */
[C---:B------:R-:W-:Y:S01]  /*10c90*/  FMUL.FTZ R161, R0.reuse, R161 ;  /* 0x000000a100a17220 */ /* 0x040fe20000410000 */
[----:B------:R-:W1:Y:S01]  /*10ca0*/  @P1 MUFU.RCP R2, R6 ;  /* 0x0000000600021308 */ /* 0x000e620000001000 */
[C---:B------:R-:W-:Y:S02]  /*10cb0*/  FMUL.FTZ R172, R0.reuse, R172 ;  /* 0x000000ac00ac7220 */ /* 0x040fe40000410000 */
[C---:B------:R-:W-:Y:S02]  /*10cc0*/  FMUL.FTZ R173, R0.reuse, R173 ;  /* 0x000000ad00ad7220 */ /* 0x040fe40000410000 */
[----:B------:R-:W-:-:S02]  /*10cd0*/  FMUL.FTZ R184, R0, R184 ;  /* 0x000000b800b87220 */ /* 0x000fc40000410000 */
[C---:B------:R-:W-:Y:S01]  /*10ce0*/  FMUL.FTZ R185, R0.reuse, R185 ;  /* 0x000000b900b97220 */ /* 0x040fe20000410000 */
[----:B------:R-:W4:Y:S01]  /*10cf0*/  @P2 MUFU.LG2 R4, R4 ;  /* 0x0000000400042308 */ /* 0x000f220000000c00 */
[C---:B------:R-:W-:Y:S02]  /*10d00*/  FMUL.FTZ R188, R0.reuse, R188 ;  /* 0x000000bc00bc7220 */ /* 0x040fe40000410000 */
[C---:B------:R-:W-:Y:S02]  /*10d10*/  FMUL.FTZ R189, R0.reuse, R189 ;  /* 0x000000bd00bd7220 */ /* 0x040fe40000410000 */
[C---:B------:R-:W-:Y:S02]  /*10d20*/  FMUL.FTZ R192, R0.reuse, R192 ;  /* 0x000000c000c07220 */ /* 0x040fe40000410000 */
[C---:B------:R-:W-:Y:S01]  /*10d30*/  FMUL.FTZ R193, R0.reuse, R193 ;  /* 0x000000c100c17220 */ /* 0x040fe20000410000 */
[----:B------:R-:W1:Y:S01]  /*10d40*/  @P1 MUFU.LG2 R6, R6 ;  /* 0x0000000600061308 */ /* 0x000e620000000c00 */
        /* <DEDUP_REMOVED lines=21> */
[----:B--2---:R-:W-:Y:S02]  /*10ea0*/  @P3 FMUL.FTZ R9, R7, 0.69314718246459960938 ;  /* 0x3f31721807093820 */ /* 0x004fe40000410000 */
[C---:B---3--:R-:W-:Y:S02]  /*10eb0*/  FMUL.FTZ R142, R3.reuse, R142 ;  /* 0x0000008e038e7220 */ /* 0x048fe40000410000 */
[----:B------:R-:W-:Y:S01]  /*10ec0*/  @P3 FMUL.FTZ R7, R0, c[0x0][0x2d0] ;  /* 0x0000b40000073a20 */ /* 0x000fe20000410000 */
[----:B------:R-:W-:Y:S01]  /*10ed0*/  MOV R0, RZ ;  /* 0x000000ff00007202 */ /* 0x000fe20000000f00 */
[C---:B------:R-:W-:Y:S02]  /*10ee0*/  FMUL.FTZ R143, R3.reuse, R143 ;  /* 0x0000008f038f7220 */ /* 0x040fe40000410000 */
[----:B------:R-:W-:-:S02]  /*10ef0*/  FMUL.FTZ R162, R3, R162 ;  /* 0x000000a203a27220 */ /* 0x000fc40000410000 */
[C---:B------:R-:W-:Y:S01]  /*10f00*/  FMUL.FTZ R163, R3.reuse, R163 ;  /* 0x000000a303a37220 */ /* 0x040fe20000410000 */
[----:B------:R-:W2:Y:S01]  /*10f10*/  @P0 MUFU.RCP R0, R5 ;  /* 0x0000000500000308 */ /* 0x000ea20000001000 */
        /* <DEDUP_REMOVED lines=60> */
[----:B------:R-:W-:Y:S02]  /*112e0*/  FMUL.FTZ R125, R2, R125 ;  /* 0x0000007d027d7220 */ /* 0x000fe40000410000 */
[----:B------:R-:W1:Y:S01]  /*112f0*/  @P0 MUFU.LG2 R2, R5 ;  /* 0x0000000500020308 */ /* 0x000e620000000c00 */
[----:B----4-:R-:W-:Y:S02]  /*11300*/  @P2 FMUL.FTZ R8, R4, 0.69314718246459960938 ;  /* 0x3f31721804082820 */ /* 0x010fe40000410000 */
[----:B------:R-:W-:Y:S02]  /*11310*/  @P2 FMUL.FTZ R4, R3, c[0x0][0x2d0] ;  /* 0x0000b40003042a20 */ /* 0x000fe40000410000 */
[----:B------:R-:W-:Y:S02]  /*11320*/  @P1 FMUL.FTZ R6, R6, 0.69314718246459960938 ;  /* 0x3f31721806061820 */ /* 0x000fe40000410000 */
[----:B------:R-:W-:Y:S02]  /*11330*/  @P1 FMUL.FTZ R3, R10, c[0x0][0x2d0] ;  /* 0x0000b4000a031a20 */ /* 0x000fe40000410000 */
[----:B------:R-:W-:Y:S01]  /*11340*/  @P2 FFMA.FTZ R20, R4, R136, R8 ;  /* 0x0000008804142223 */ /* 0x000fe20000010008 */
[----:B------:R-:W-:Y:S01]  /*11350*/  MOV R4, 0x1 ;  /* 0x0000000100047802 */ /* 0x000fe20000000f00 */
[----:B------:R-:W-:Y:S01]  /*11360*/  @P1 FFMA.FTZ R21, R3, R135, R6 ;  /* 0x0000008703151223 */ /* 0x000fe20000010006 */
[----:B------:R-:W-:Y:S01]  /*11370*/  @P0 MOV R3, 0x3f317218 ;  /* 0x3f31721800030802 */ /* 0x000fe20000000f00 */
[----:B--2---:R-:W-:-:S02]  /*11380*/  FMUL.FTZ R146, R0, R146 ;  /* 0x0000009200927220 */ /* 0x004fc40000410000 */
[----:B------:R-:W-:Y:S02]  /*11390*/  FMUL.FTZ R147, R0, R147 ;  /* 0x0000009300937220 */ /* 0x000fe40000410000 */
[----:B-1----:R-:W-:Y:S02]  /*113a0*/  @P0 FMUL.FTZ R2, R2, 0.69314718246459960938 ;  /* 0x3f31721802020820 */ /* 0x002fe40000410000 */
[----:B------:R-:W-:Y:S02]  /*113b0*/  @P0 FMUL.FTZ R3, R3, c[0x0][0x2d0] ;  /* 0x0000b40003030a20 */ /* 0x000fe40000410000 */
        /* <DEDUP_REMOVED lines=30> */
[----:B------:R-:W-:Y:S01]  /*115a0*/  PRMT R0, R4, 0x7610, R0 ;  /* 0x0000761004007816 */ /* 0x000fe20000000000 */
[----:B------:R-:W-:Y:S02]  /*115b0*/  @P3 FFMA.FTZ R19, R7, R137, R9 ;  /* 0x0000008907133223 */ /* 0x000fe40000010009 */
[----:B------:R-:W-:Y:S02]  /*115c0*/  @P0 FFMA.FTZ R18, R3, R134, R2 ;  /* 0x0000008603120223 */ /* 0x000fe40000010002 */
.L_x_929:
        /* <DEDUP_REMOVED lines=19> */
.L_x_965:
[----:B--2---:R-:W-:Y:S05]  /*11700*/  BSYNC B0 ;  /* 0x0000000000007941 */ /* 0x004fea0003800000 */
.L_x_964:
[----:B------:R-:W-:Y:S01]  /*11710*/  PRMT R0, R0, 0x9910, RZ ;  /* 0x0000991000007816 */ /* 0x000fe200000000ff */
[----:B------:R-:W-:Y:S01]  /*11720*/  BSSY B1, `(.L_x_966) ;  /* 0x00001d5000017945 */ /* 0x000fe20003800000 */
[----:B-----5:R-:W-:Y:S02]  /*11730*/  IMAD.MOV.U32 R44, RZ, RZ, R7 ;  /* 0x000000ffff2c7224 */ /* 0x020fe400078e0007 */
[----:B------:R-:W-:-:S13]  /*11740*/  ISETP.NE.AND P0, PT, R0, RZ, PT ;  /* 0x000000ff0000720c */ /* 0x000fda0003f05270 */
[----:B------:R-:W-:Y:S05]  /*11750*/  @!P0 BRA `(.L_x_967) ;  /* 0x00001a5000008947 */ /* 0x000fea0003800000 */
[----:B------:R-:W-:Y:S01]  /*11760*/  WARPSYNC 0xffffffff ;  /* 0xffffffff00007948 */ /* 0x000fe20003800000 */
[----:B------:R-:W-:Y:S06]  /*11770*/  BAR.SYNC.DEFER_BLOCKING 0x1, 0x80 ;  /* 0x0042000000007b1d */ /* 0x000fec0000010000 */
[----:B------:R-:W-:Y:S05]  /*11780*/  BRA.CONV ~URZ, `(.L_x_968) ;  /* 0x000000737f007947 */ /* 0x000fea000b800000 */
[----:B------:R-:W-:Y:S01]  /*11790*/  SHF.R.S32.HI R9, RZ, 0x1f, R6 ;  /* 0x0000001fff097819 */ /* 0x000fe20000011406 */
[----:B------:R-:W-:Y:S01]  /*117a0*/  IMAD.MOV.U32 R8, RZ, RZ, RZ ;  /* 0x000000ffff087224 */ /* 0x000fe200078e00ff */
[----:B------:R-:W-:Y:S01]  /*117b0*/  MOV R2, 0x11800 ;  /* 0x0001180000027802 */ /* 0x000fe20000000f00 */
[----:B------:R-:W-:Y:S01]  /*117c0*/  IMAD.MOV.U32 R3, RZ, RZ, 0x1f ;  /* 0x0000001fff037424 */ /* 0x000fe200078e00ff */
[----:B------:R-:W-:-:S04]  /*117d0*/  LEA.HI R9, R9, R6, RZ, 0x7 ;  /* 0x0000000609097211 */ /* 0x000fc800078f38ff */
[----:B------:R-:W-:Y:S02]  /*117e0*/  SHF.R.S32.HI R9, RZ, 0x7, R9 ;  /* 0x00000007ff097819 */ /* 0x000fe40000011409 */
[----:B-1----:R-:W-:Y:S05]  /*117f0*/  CALL.REL.NOINC `($__internal_19_$__cuda_sm70_shflsync_idx_p) ;  /* 0x0000280000007944 */ /* 0x002fea0003c00000 */
.L_x_968:
[----:B------:R-:W2:Y:S04]  /*11800*/  LDL R8, [R1+0x64] ;  /* 0x0000640001087983 */ /* 0x000ea80000100800 */
[----:B------:R-:W3:Y:S04]  /*11810*/  LDL.LU R5, [R1+0x44] ;  /* 0x0000440001057983 */ /* 0x000ee80000300800 */
[----:B-1----:R-:W4:Y:S04]  /*11820*/  LDL.LU R11, [R1+0x50] ;  /* 0x00005000010b7983 */ /* 0x002f280000300800 */
[----:B------:R-:W5:Y:S04]  /*11830*/  LDL.LU R17, [R1+0x54] ;  /* 0x0000540001117983 */ /* 0x000f680000300800 */
[----:B------:R-:W2:Y:S01]  /*11840*/  LDL.LU R16, [R1+0x58] ;  /* 0x0000580001107983 */ /* 0x000ea20000300800 */
[----:B------:R-:W-:-:S03]  /*11850*/  IMAD.MOV.U32 R3, RZ, RZ, 0x1 ;  /* 0x00000001ff037424 */ /* 0x000fc600078e00ff */
[----:B------:R-:W5:Y:S02]  /*11860*/  LDL R15, [R1+0x68] ;  /* 0x00006800010f7983 */ /* 0x000f640000100800 */
[----:B------:R-:W-:Y:S02]  /*11870*/  ISETP.NE.AND P1, PT, R3, c[0x0][0x4e8], PT ;  /* 0x00013a0003007a0c */ /* 0x000fe40003f25270 */
[----:B------:R-:W5:Y:S01]  /*11880*/  LDL R45, [R1+0x40] ;  /* 0x00004000012d7983 */ /* 0x000f620000100800 */
[----:B------:R-:W-:Y:S02]  /*11890*/  ULDC UR5, c[0x0][0x4e8] ;  /* 0x00013a0000057ab9 */ /* 0x000fe40000000800 */
[----:B------:R-:W-:Y:S02]  /*118a0*/  ULDC UR4, c[0x0][0x388] ;  /* 0x0000e20000047ab9 */ /* 0x000fe40000000800 */
[----:B------:R-:W-:Y:S01]  /*118b0*/  UIMAD UR4, UR5, UR4, URZ ;  /* 0x00000004050472a4 */ /* 0x000fe2000f8e023f */
[----:B------:R-:W-:Y:S01]  /*118c0*/  BSSY B0, `(.L_x_969) ;  /* 0x00000bf000007945 */ /* 0x000fe20003800000 */
[----:B---3--:R-:W-:Y:S01]  /*118d0*/  SHF.R.S32.HI R0, RZ, 0x1f, R5 ;  /* 0x0000001fff007819 */ /* 0x008fe20000011405 */
[----:B------:R-:W-:-:S04]  /*118e0*/  IMAD.WIDE.U32 R6, R5, c[0x0][0x4d0], RZ ;  /* 0x0001340005067a25 */ /* 0x000fc800078e00ff */
[C---:B------:R-:W-:Y:S02]  /*118f0*/  IMAD R2, R0.reuse, c[0x0][0x4d0], RZ ;  /* 0x0001340000027a24 */ /* 0x040fe400078e02ff */
[----:B------:R-:W-:Y:S02]  /*11900*/  IMAD R4, R0, c[0x0][0x438], RZ ;  /* 0x00010e0000047a24 */ /* 0x000fe400078e02ff */
[----:B------:R-:W-:Y:S01]  /*11910*/  IMAD R3, R5, c[0x0][0x4d4], R2 ;  /* 0x0001350005037a24 */ /* 0x000fe200078e0202 */
[----:B----4-:R-:W-:Y:S01]  /*11920*/  SHF.R.S32.HI R2, RZ, 0x1f, R11 ;  /* 0x0000001fff027819 */ /* 0x010fe2000001140b */
[----:B--2---:R-:W-:Y:S02]  /*11930*/  IMAD.IADD R0, R8, 0x1, R16 ;  /* 0x0000000108007824 */ /* 0x004fe400078e0210 */
[----:B------:R-:W-:Y:S02]  /*11940*/  IMAD.IADD R7, R7, 0x1, R3 ;  /* 0x0000000107077824 */ /* 0x000fe400078e0203 */
[----:B------:R-:W-:-:S02]  /*11950*/  IMAD R9, R2, c[0x0][0x4d8], RZ ;  /* 0x0001360002097a24 */ /* 0x000fc400078e02ff */
[----:B------:R-:W-:-:S04]  /*11960*/  IMAD.WIDE.U32 R6, R11, c[0x0][0x4d8], R6 ;  /* 0x000136000b067a25 */ /* 0x000fc800078e0006 */
[----:B------:R-:W-:Y:S02]  /*11970*/  IMAD R9, R11, c[0x0][0x4dc], R9 ;  /* 0x000137000b097a24 */ /* 0x000fe400078e0209 */
[----:B------:R-:W-:Y:S02]  /*11980*/  IMAD R8, R5, c[0x0][0x43c], R4 ;  /* 0x00010f0005087a24 */ /* 0x000fe400078e0204 */
[----:B------:R-:W-:-:S04]  /*11990*/  @P1 IMAD.HI.U32 R10, R0, c[0x0][0x4ec], RZ ;  /* 0x00013b00000a1a27 */ /* 0x000fc800078e00ff */
[----:B------:R-:W-:Y:S01]  /*119a0*/  IMAD.IADD R7, R7, 0x1, R9 ;  /* 0x0000000107077824 */ /* 0x000fe200078e0209 */
[----:B-----5:R-:W-:Y:S01]  /*119b0*/  SHF.R.S32.HI R9, RZ, 0x1f, R17 ;  /* 0x0000001fff097819 */ /* 0x020fe20000011411 */
[----:B------:R-:W-:-:S04]  /*119c0*/  IMAD.WIDE.U32 R4, R5, c[0x0][0x438], RZ ;  /* 0x00010e0005047a25 */ /* 0x000fc800078e00ff */
[----:B------:R-:W-:Y:S01]  /*119d0*/  IMAD.MOV.U32 R3, RZ, RZ, R0 ;  /* 0x000000ffff037224 */ /* 0x000fe200078e0000 */
[----:B------:R-:W-:Y:S01]  /*119e0*/  @P1 SHF.R.U32.HI R3, RZ, c[0x0][0x4f0], R10 ;  /* 0x00013c00ff031a19 */ /* 0x000fe2000001160a */
[----:B------:R-:W-:Y:S02]  /*119f0*/  IMAD.IADD R5, R5, 0x1, R8 ;  /* 0x0000000105057824 */ /* 0x000fe400078e0208 */
[----:B------:R-:W-:Y:S02]  /*11a00*/  IMAD R2, R2, c[0x0][0x440], RZ ;  /* 0x0001100002027a24 */ /* 0x000fe400078e02ff */
[----:B------:R-:W-:Y:S02]  /*11a10*/  IMAD R10, R9, c[0x0][0x4e0], RZ ;  /* 0x00013800090a7a24 */ /* 0x000fe400078e02ff */
[C---:B------:R-:W-:Y:S02]  /*11a20*/  IMAD R14, R11.reuse, c[0x0][0x444], R2 ;  /* 0x000111000b0e7a24 */ /* 0x040fe400078e0202 */
[----:B------:R-:W-:-:S04]  /*11a30*/  IMAD.WIDE.U32 R4, R11, c[0x0][0x440], R4 ;  /* 0x000110000b047a25 */ /* 0x000fc800078e0004 */
[----:B------:R-:W-:-:S04]  /*11a40*/  IMAD.WIDE.U32 R6, R17, c[0x0][0x4e0], R6 ;  /* 0x0001380011067a25 */ /* 0x000fc800078e0006 */
[----:B------:R-:W-:Y:S02]  /*11a50*/  IMAD R11, R17, c[0x0][0x4e4], R10 ;  /* 0x00013900110b7a24 */ /* 0x000fe400078e020a */
[----:B------:R-:W-:Y:S01]  /*11a60*/  @P1 IMAD.HI.U32 R10, R0, c[0x0][0x4ec], RZ ;  /* 0x00013b00000a1a27 */ /* 0x000fe200078e00ff */
[----:B------:R-:W-:Y:S02]  /*11a70*/  SHF.R.S32.HI R12, RZ, 0x1f, R3 ;  /* 0x0000001fff0c7819 */ /* 0x000fe40000011403 */
[----:B------:R-:W-:Y:S01]  /*11a80*/  IADD3 R6, P0, R3, R6, RZ ;  /* 0x0000000603067210 */ /* 0x000fe20007f1e0ff */
[----:B------:R-:W-:Y:S01]  /*11a90*/  IMAD.MOV.U32 R2, RZ, RZ, R0 ;  /* 0x000000ffff027224 */ /* 0x000fe200078e0000 */
[----:B------:R-:W-:Y:S01]  /*11aa0*/  @P1 SHF.R.U32.HI R2, RZ, c[0x0][0x4f0], R10 ;  /* 0x00013c00ff021a19 */ /* 0x000fe2000001160a */
[----:B------:R-:W-:Y:S01]  /*11ab0*/  IMAD.IADD R5, R5, 0x1, R14 ;  /* 0x0000000105057824 */ /* 0x000fe200078e020e */
[----:B------:R-:W-:Y:S01]  /*11ac0*/  IADD3.X R7, R12, R7, R11, P0, !PT ;  /* 0x000000070c077210 */ /* 0x000fe200007fe40b */
[----:B------:R-:W-:-:S02]  /*11ad0*/  IMAD.MOV R8, RZ, RZ, -R3 ;  /* 0x000000ffff087224 */ /* 0x000fc400078e0a03 */
[----:B------:R-:W-:Y:S01]  /*11ae0*/  IMAD.WIDE.U32 R10, R17, c[0x0][0x448], R4 ;  /* 0x00011200110a7a25 */ /* 0x000fe200078e0004 */
[----:B------:R-:W-:-:S03]  /*11af0*/  SHF.R.S32.HI R5, RZ, 0x1f, R2 ;  /* 0x0000001fff057819 */ /* 0x000fc60000011402 */
[----:B------:R-:W-:Y:S02]  /*11b00*/  IMAD.MOV R14, RZ, RZ, -R2 ;  /* 0x000000ffff0e7224 */ /* 0x000fe400078e0a02 */
[--C-:B------:R-:W-:Y:S02]  /*11b10*/  IMAD R8, R8, c[0x0][0x4e8], R0.reuse ;  /* 0x00013a0008087a24 */ /* 0x100fe400078e0200 */
[----:B------:R-:W-:Y:S02]  /*11b20*/  IMAD R9, R9, c[0x0][0x448], RZ ;  /* 0x0001120009097a24 */ /* 0x000fe400078e02ff */
[----:B------:R-:W-:Y:S02]  /*11b30*/  IMAD R14, R14, c[0x0][0x4e8], R0 ;  /* 0x00013a000e0e7a24 */ /* 0x000fe400078e0200 */
[----:B------:R-:W-:Y:S02]  /*11b40*/  IMAD R0, R5, c[0x0][0x430], RZ ;  /* 0x00010c0005007a24 */ /* 0x000fe400078e02ff */
[----:B------:R-:W-:-:S02]  /*11b50*/  IMAD R9, R17, c[0x0][0x44c], R9 ;  /* 0x0001130011097a24 */ /* 0x000fc400078e0209 */
[----:B------:R-:W-:Y:S02]  /*11b60*/  IMAD R17, R2, c[0x0][0x434], R0 ;  /* 0x00010d0002117a24 */ /* 0x000fe400078e0200 */
[----:B------:R-:W-:Y:S02]  /*11b70*/  IMAD.IADD R0, R15, 0x1, R16 ;  /* 0x000000010f007824 */ /* 0x000fe400078e0210 */
[----:B------:R-:W1:Y:S01]  /*11b80*/  S2R R16, SR_TID.X ;  /* 0x0000000000107919 */ /* 0x000e620000002100 */
[----:B------:R-:W-:Y:S01]  /*11b90*/  SHF.R.S32.HI R13, RZ, 0x1f, R8 ;  /* 0x0000001fff0d7819 */ /* 0x000fe20000011408 */
[----:B------:R-:W-:-:S04]  /*11ba0*/  IMAD.WIDE.U32 R6, R8, c[0x0][0x4c8], R6 ;  /* 0x0001320008067a25 */ /* 0x000fc800078e0006 */
[----:B------:R-:W-:-:S04]  /*11bb0*/  IMAD R3, R13, c[0x0][0x4c8], RZ ;  /* 0x000132000d037a24 */ /* 0x000fc800078e02ff */
[----:B------:R-:W-:Y:S01]  /*11bc0*/  IMAD R3, R8, c[0x0][0x4cc], R3 ;  /* 0x0001330008037a24 */ /* 0x000fe200078e0203 */
[----:B------:R-:W-:-:S03]  /*11bd0*/  LEA R4, P0, R6, c[0x0][0x4a8], 0x2 ;  /* 0x00012a0006047a11 */ /* 0x000fc600078010ff */
[----:B------:R-:W-:Y:S01]  /*11be0*/  IMAD.IADD R3, R7, 0x1, R3 ;  /* 0x0000000107037824 */ /* 0x000fe200078e0203 */
[----:B-1----:R-:W-:-:S04]  /*11bf0*/  SHF.R.S32.HI R15, RZ, 0x1f, R16 ;  /* 0x0000001fff0f7819 */ /* 0x002fc80000011410 */
[----:B------:R-:W-:Y:S02]  /*11c00*/  LEA.HI.X R3, R6, c[0x0][0x4ac], R3, 0x2, P0 ;  /* 0x00012b0006037a11 */ /* 0x000fe400000f1403 */
[----:B------:R-:W-:Y:S01]  /*11c10*/  LEA.HI R15, R15, R16, RZ, 0x5 ;  /* 0x000000100f0f7211 */ /* 0x000fe200078f28ff */
[----:B------:R-:W-:-:S03]  /*11c20*/  IMAD.IADD R9, R11, 0x1, R9 ;  /* 0x000000010b097824 */ /* 0x000fc600078e0209 */
[----:B------:R-:W-:Y:S01]  /*11c30*/  LOP3.LUT R15, R15, 0xffffffe0, RZ, 0xc0, !PT ;  /* 0xffffffe00f0f7812 */ /* 0x000fe200078ec0ff */
[----:B------:R-:W-:Y:S01]  /*11c40*/  IMAD.MOV.U32 R8, RZ, RZ, R10 ;  /* 0x000000ffff087224 */ /* 0x000fe200078e000a */
[----:B------:R-:W-:Y:S04]  /*11c50*/  SHFL.IDX PT, R12, R4, RZ, 0x1c1f ;  /* 0x001c1fff040c7589 */ /* 0x000fe800000e0000 */
[----:B------:R-:W1:Y:S01]  /*11c60*/  SHFL.IDX PT, R13, R3, RZ, 0x1c1f ;  /* 0x001c1fff030d7589 */ /* 0x000e6200000e0000 */
[----:B------:R-:W-:-:S03]  /*11c70*/  IMAD.IADD R15, R16, 0x1, -R15 ;  /* 0x00000001100f7824 */ /* 0x000fc600078e0a0f */
[----:B------:R-:W-:Y:S04]  /*11c80*/  SHFL.IDX PT, R10, R4, 0x1, 0x1c1f ;  /* 0x003c1f00040a7f89 */ /* 0x000fe800000e0000 */
[----:B------:R-:W2:Y:S01]  /*11c90*/  SHFL.IDX PT, R11, R3, 0x1, 0x1c1f ;  /* 0x003c1f00030b7f89 */ /* 0x000ea200000e0000 */
[----:B------:R-:W-:Y:S01]  /*11ca0*/  IMAD.WIDE.U32 R8, R2, c[0x0][0x430], R8 ;  /* 0x00010c0002087a25 */ /* 0x000fe200078e0008 */
[----:B------:R-:W-:Y:S02]  /*11cb0*/  LOP3.LUT P5, RZ, R15, 0x3, RZ, 0xc0, !PT ;  /* 0x000000030fff7812 */ /* 0x000fe400078ac0ff */
[C---:B------:R-:W-:Y:S01]  /*11cc0*/  IADD3 R2, R0.reuse, 0x8, RZ ;  /* 0x0000000800027810 */ /* 0x040fe20007ffe0ff */
[----:B------:R-:W-:Y:S01]  /*11cd0*/  SHFL.IDX PT, R6, R4, 0x2, 0x1c1f ;  /* 0x005c1f0004067f89 */ /* 0x000fe200000e0000 */
[----:B------:R-:W-:-:S03]  /*11ce0*/  ISETP.GE.OR P1, PT, R0, UR4, P5 ;  /* 0x0000000400007c0c */ /* 0x000fc6000af26670 */
[----:B------:R-:W3:Y:S01]  /*11cf0*/  SHFL.IDX PT, R7, R3, 0x2, 0x1c1f ;  /* 0x005c1f0003077f89 */ /* 0x000ee200000e0000 */
[----:B------:R-:W-:-:S03]  /*11d00*/  SHF.R.S32.HI R16, RZ, 0x1f, R14 ;  /* 0x0000001fff107819 */ /* 0x000fc6000001140e */
[----:B------:R-:W-:Y:S01]  /*11d10*/  SHFL.IDX PT, R4, R4, 0x3, 0x1c1f ;  /* 0x007c1f0004047f89 */ /* 0x000fe200000e0000 */
[----:B------:R-:W-:-:S03]  /*11d20*/  ISETP.GE.OR P4, PT, R2, UR4, P5 ;  /* 0x0000000402007c0c */ /* 0x000fc6000af86670 */
[----:B------:R4:W5:Y:S01]  /*11d30*/  SHFL.IDX PT, R5, R3, 0x3, 0x1c1f ;  /* 0x007c1f0003057f89 */ /* 0x00096200000e0000 */
[C---:B------:R-:W-:Y:S02]  /*11d40*/  IADD3 R15, R0.reuse, 0x40, RZ ;  /* 0x00000040000f7810 */ /* 0x040fe40007ffe0ff */
[----:B------:R-:W-:Y:S02]  /*11d50*/  ISETP.GE.AND P3, PT, R0, UR4, PT ;  /* 0x0000000400007c0c */ /* 0x000fe4000bf66270 */
[----:B------:R-:W-:Y:S01]  /*11d60*/  ISETP.GE.AND P2, PT, R2, UR4, PT ;  /* 0x0000000402007c0c */ /* 0x000fe2000bf46270 */
[----:B------:R-:W-:Y:S01]  /*11d70*/  IMAD.MOV.U32 R2, RZ, RZ, R8 ;  /* 0x000000ffff027224 */ /* 0x000fe200078e0008 */
[----:B------:R-:W-:Y:S02]  /*11d80*/  IADD3 R0, R0, 0x48, RZ ;  /* 0x0000004800007810 */ /* 0x000fe40007ffe0ff */
[----:B------:R-:W-:Y:S02]  /*11d90*/  ISETP.GE.OR P0, PT, R15, UR4, P5 ;  /* 0x000000040f007c0c */ /* 0x000fe4000af06670 */
[----:B------:R-:W-:Y:S01]  /*11da0*/  ISETP.GE.OR P5, PT, R0, UR4, P5 ;  /* 0x0000000400007c0c */ /* 0x000fe2000afa6670 */
[----:B-1----:R1:W-:Y:S01]  /*11db0*/  @!P1 ST.E [R12.64], R19 ;  /* 0x000000130c009985 */ /* 0x0023e2000c101908 */
[----:B----4-:R-:W-:-:S02]  /*11dc0*/  IMAD.IADD R3, R9, 0x1, R17 ;  /* 0x0000000109037824 */ /* 0x010fc400078e0211 */
[----:B------:R-:W-:Y:S02]  /*11dd0*/  IMAD R9, R16, c[0x0][0x428], RZ ;  /* 0x00010a0010097a24 */ /* 0x000fe400078e02ff */
[----:B------:R-:W-:-:S04]  /*11de0*/  IMAD.WIDE.U32 R2, R14, c[0x0][0x428], R2 ;  /* 0x00010a000e027a25 */ /* 0x000fc800078e0002 */
[----:B------:R-:W-:Y:S01]  /*11df0*/  IMAD R8, R14, c[0x0][0x42c], R9 ;  /* 0x00010b000e087a24 */ /* 0x000fe200078e0209 */
[----:B--2---:R2:W-:Y:S01]  /*11e00*/  @!P4 ST.E [R10.64], R20 ;  /* 0x000000140a00c985 */ /* 0x0045e2000c101908 */
[----:B------:R-:W-:Y:S02]  /*11e10*/  LEA R29, P4, R2, c[0x0][0x400], 0x2 ;  /* 0x00010000021d7a11 */ /* 0x000fe400078810ff */
[----:B------:R-:W-:Y:S01]  /*11e20*/  IMAD.IADD R3, R3, 0x1, R8 ;  /* 0x0000000103037824 */ /* 0x000fe200078e0208 */
[----:B---3--:R3:W-:Y:S01]  /*11e30*/  @!P0 ST.E [R6.64], R21 ;  /* 0x0000001506008985 */ /* 0x0087e2000c101908 */
[----:B------:R-:W-:-:S03]  /*11e40*/  ISETP.GE.AND P1, PT, R15, UR4, PT ;  /* 0x000000040f007c0c */ /* 0x000fc6000bf26270 */
[----:B------:R-:W-:Y:S01]  /*11e50*/  LEA.HI.X R26, R2, c[0x0][0x404], R3, 0x2, P4 ;  /* 0x00010100021a7a11 */ /* 0x000fe200020f1403 */
[----:B-----5:R4:W-:Y:S01]  /*11e60*/  @!P5 ST.E [R4.64], R18 ;  /* 0x000000120400d985 */ /* 0x0209e2000c101908 */
[----:B------:R-:W-:Y:S02]  /*11e70*/  ISETP.GE.AND P0, PT, R0, UR4, PT ;  /* 0x0000000400007c0c */ /* 0x000fe4000bf06270 */
[C---:B------:R-:W-:Y:S01]  /*11e80*/  IADD3 R17, R45.reuse, 0x8, RZ ;  /* 0x000000082d117810 */ /* 0x040fe20007ffe0ff */
[----:B------:R4:W4:Y:S01]  /*11e90*/  SHFL.IDX PT, R0, R29, RZ, 0x1c1f ;  /* 0x001c1fff1d007589 */ /* 0x00092200000e0000 */
[C---:B------:R-:W-:Y:S02]  /*11ea0*/  IADD3 R16, R45.reuse, 0x10, RZ ;  /* 0x000000102d107810 */ /* 0x040fe40007ffe0ff */
[C---:B------:R-:W-:Y:S01]  /*11eb0*/  IADD3 R15, R45.reuse, 0x18, RZ ;  /* 0x000000182d0f7810 */ /* 0x040fe20007ffe0ff */
[----:B------:R4:W4:Y:S01]  /*11ec0*/  SHFL.IDX PT, R2, R26, RZ, 0x1c1f ;  /* 0x001c1fff1a027589 */ /* 0x00092200000e0000 */
[----:B------:R-:W-:-:S02]  /*11ed0*/  IADD3 R14, R45, 0x20, RZ ;  /* 0x000000202d0e7810 */ /* 0x000fc40007ffe0ff */
[C---:B-1----:R-:W-:Y:S02]  /*11ee0*/  IADD3 R13, R45.reuse, 0x28, RZ ;  /* 0x000000282d0d7810 */ /* 0x042fe40007ffe0ff */
[C---:B------:R-:W-:Y:S02]  /*11ef0*/  IADD3 R12, R45.reuse, 0x30, RZ ;  /* 0x000000302d0c7810 */ /* 0x040fe40007ffe0ff */
[C---:B------:R-:W-:Y:S02]  /*11f00*/  IADD3 R9, R45.reuse, 0x48, RZ ;  /* 0x000000482d097810 */ /* 0x040fe40007ffe0ff */
[C---:B------:R-:W-:Y:S02]  /*11f10*/  IADD3 R8, R45.reuse, 0x50, RZ ;  /* 0x000000502d087810 */ /* 0x040fe40007ffe0ff */
[C---:B--2---:R-:W-:Y:S02]  /*11f20*/  IADD3 R11, R45.reuse, 0x38, RZ ;  /* 0x000000382d0b7810 */ /* 0x044fe40007ffe0ff */
[----:B------:R-:W-:-:S02]  /*11f30*/  IADD3 R10, R45, 0x40, RZ ;  /* 0x000000402d0a7810 */ /* 0x000fc40007ffe0ff */
[C---:B---3--:R-:W-:Y:S02]  /*11f40*/  IADD3 R7, R45.reuse, 0x58, RZ ;  /* 0x000000582d077810 */ /* 0x048fe40007ffe0ff */
[C---:B------:R-:W-:Y:S02]  /*11f50*/  IADD3 R3, R45.reuse, 0x60, RZ ;  /* 0x000000602d037810 */ /* 0x040fe40007ffe0ff */
[C---:B------:R-:W-:Y:S02]  /*11f60*/  IADD3 R6, R45.reuse, 0x68, RZ ;  /* 0x000000682d067810 */ /* 0x040fe40007ffe0ff */
[C---:B----4-:R-:W-:Y:S02]  /*11f70*/  IADD3 R5, R45.reuse, 0x70, RZ ;  /* 0x000000702d057810 */ /* 0x050fe40007ffe0ff */
[----:B------:R-:W-:Y:S02]  /*11f80*/  IADD3 R4, R45, 0x78, RZ ;  /* 0x000000782d047810 */ /* 0x000fe40007ffe0ff */
        /* <DEDUP_REMOVED lines=15> */
[----:B------:R-:W-:Y:S01]  /*12080*/  SHF.R.S32.HI R43, RZ, 0x1f, R4 ;  /* 0x0000001fff2b7819 */ /* 0x000fe20000011404 */
[----:B------:R-:W-:Y:S05]  /*12090*/  @P3 BRA `(.L_x_970) ;  /* 0x0000041000003947 */ /* 0x000fea0003800000 */
[----:B------:R-:W-:Y:S02]  /*120a0*/  ISETP.GE.AND P5, PT, R45, c[0x0][0x3c8], PT ;  /* 0x0000f2002d007a0c */ /* 0x000fe40003fa6270 */
[----:B------:R-:W-:Y:S02]  /*120b0*/  ISETP.GE.AND P4, PT, R17, c[0x0][0x3c8], PT ;  /* 0x0000f20011007a0c */ /* 0x000fe40003f86270 */
[----:B------:R-:W-:-:S09]  /*120c0*/  ISETP.GE.AND P6, PT, R6, c[0x0][0x3c8], PT ;  /* 0x0000f20006007a0c */ /* 0x000fd20003fc6270 */
[----:B------:R-:W-:-:S04]  /*120d0*/  @!P5 LEA R18, P3, R45, R0, 0x2 ;  /* 0x000000002d12d211 */ /* 0x000fc800078610ff */
[----:B------:R-:W-:Y:S02]  /*120e0*/  @!P5 LEA.HI.X R19, R45, R2, R27, 0x2, P3 ;  /* 0x000000022d13d211 */ /* 0x000fe400018f141b */
[----:B------:R-:W-:-:S03]  /*120f0*/  ISETP.GE.AND P3, PT, R16, c[0x0][0x3c8], PT ;  /* 0x0000f20010007a0c */ /* 0x000fc60003f66270 */
[----:B------:R1:W-:Y:S02]  /*12100*/  @!P5 ST.E.64 [R18.64], R140 ;  /* 0x0000008c1200d985 */ /* 0x0003e4000c101b08 */
[----:B-1----:R-:W-:-:S04]  /*12110*/  @!P4 LEA R18, P5, R17, R0, 0x2 ;  /* 0x000000001112c211 */ /* 0x002fc800078a10ff */
        /* <DEDUP_REMOVED lines=42> */
[----:B------:R1:W-:Y:S01]  /*123c0*/  @!P3 ST.E.64 [R18.64], R96 ;  /* 0x000000601200b985 */ /* 0x0003e2000c101b08 */
[----:B------:R-:W-:-:S04]  /*123d0*/  @!P5 LEA R24, P3, R3, R0, 0x2 ;  /* 0x000000000318d211 */ /* 0x000fc800078610ff */
[----:B------:R-:W-:Y:S02]  /*123e0*/  @!P5 LEA.HI.X R25, R3, R2, R40, 0x2, P3 ;  /* 0x000000020319d211 */ /* 0x000fe400018f1428 */
[----:B------:R-:W-:Y:S02]  /*123f0*/  ISETP.GE.AND P5, PT, R5, c[0x0][0x3c8], PT ;  /* 0x0000f20005007a0c */ /* 0x000fe40003fa6270 */
[----:B------:R-:W-:-:S04]  /*12400*/  @!P6 LEA R22, P3, R6, R0, 0x2 ;  /* 0x000000000616e211 */ /* 0x000fc800078610ff */
[----:B------:R-:W-:-:S07]  /*12410*/  @!P6 LEA.HI.X R23, R6, R2, R41, 0x2, P3 ;  /* 0x000000020617e211 */ /* 0x000fce00018f1429 */
[----:B------:R-:W-:-:S04]  /*12420*/  @!P5 LEA R20, P3, R5, R0, 0x2 ;  /* 0x000000000514d211 */ /* 0x000fc800078610ff */
[----:B------:R-:W-:Y:S02]  /*12430*/  @!P5 LEA.HI.X R21, R5, R2, R42, 0x2, P3 ;  /* 0x000000020515d211 */ /* 0x000fe400018f142a */
[----:B-1----:R-:W-:-:S04]  /*12440*/  @!P4 LEA R18, P3, R4, R0, 0x2 ;  /* 0x000000000412c211 */ /* 0x002fc800078610ff */
[----:B------:R-:W-:Y:S02]  /*12450*/  @!P4 LEA.HI.X R19, R4, R2, R43, 0x2, P3 ;  /* 0x000000020413c211 */ /* 0x000fe400018f142b */
[----:B------:R-:W-:-:S13]  /*12460*/  ISETP.GE.AND P3, PT, R3, c[0x0][0x3c8], PT ;  /* 0x0000f20003007a0c */ /* 0x000fda0003f66270 */
[----:B------:R1:W-:Y:S04]  /*12470*/  @!P3 ST.E.64 [R24.64], R100 ;  /* 0x000000641800b985 */ /* 0x0003e8000c101b08 */
[----:B------:R1:W-:Y:S04]  /*12480*/  @!P6 ST.E.64 [R22.64], R112 ;  /* 0x000000701600e985 */ /* 0x0003e8000c101b08 */
[----:B------:R1:W-:Y:S04]  /*12490*/  @!P5 ST.E.64 [R20.64], R116 ;  /* 0x000000741400d985 */ /* 0x0003e8000c101b08 */
[----:B------:R1:W-:Y:S02]  /*124a0*/  @!P4 ST.E.64 [R18.64], R128 ;  /* 0x000000801200c985 */ /* 0x0003e4000c101b08 */
.L_x_970:
[----:B------:R-:W-:Y:S05]  /*124b0*/  BSYNC B0 ;  /* 0x0000000000007941 */ /* 0x000fea0003800000 */
.L_x_969:
[----:B------:R2:W3:Y:S01]  /*124c0*/  SHFL.IDX PT, R2, R26, 0x1, 0x1c1f ;  /* 0x003c1f001a027f89 */ /* 0x0004e200000e0000 */
[----:B------:R-:W-:Y:S03]  /*124d0*/  BSSY B0, `(.L_x_971) ;  /* 0x0000043000007945 */ /* 0x000fe60003800000 */
[----:B------:R2:W4:Y:S01]  /*124e0*/  SHFL.IDX PT, R0, R29, 0x1, 0x1c1f ;  /* 0x003c1f001d007f89 */ /* 0x00052200000e0000 */
[----:B------:R-:W-:Y:S05]  /*124f0*/  @P2 BRA `(.L_x_972) ;  /* 0x0000040000002947 */ /* 0x000fea0003800000 */
[----:B------:R-:W-:Y:S02]  /*12500*/  ISETP.GE.AND P5, PT, R45, c[0x0][0x3c8], PT ;  /* 0x0000f2002d007a0c */ /* 0x000fe40003fa6270 */
[----:B------:R-:W-:-:S02]  /*12510*/  ISETP.GE.AND P2, PT, R17, c[0x0][0x3c8], PT ;  /* 0x0000f20011007a0c */ /* 0x000fc40003f46270 */
[----:B------:R-:W-:-:S09]  /*12520*/  ISETP.GE.AND P3, PT, R16, c[0x0][0x3c8], PT ;  /* 0x0000f20010007a0c */ /* 0x000fd20003f66270 */
[----:B-1--4-:R-:W-:-:S04]  /*12530*/  @!P5 LEA R18, P4, R45, R0, 0x2 ;  /* 0x000000002d12d211 */ /* 0x012fc800078810ff */
[----:B---3--:R-:W-:Y:S02]  /*12540*/  @!P5 LEA.HI.X R19, R45, R2, R27, 0x2, P4 ;  /* 0x000000022d13d211 */ /* 0x008fe400020f141b */
[----:B------:R-:W-:-:S03]  /*12550*/  @!P2 LEA R20, P4, R17, R0, 0x2 ;  /* 0x000000001114a211 */ /* 0x000fc600078810ff */
[----:B------:R1:W-:Y:S01]  /*12560*/  @!P5 ST.E.64 [R18.64], R142 ;  /* 0x0000008e1200d985 */ /* 0x0003e2000c101b08 */
[----:B------:R-:W-:Y:S02]  /*12570*/  ISETP.GE.AND P5, PT, R15, c[0x0][0x3c8], PT ;  /* 0x0000f2000f007a0c */ /* 0x000fe40003fa6270 */
[----:B------:R-:W-:-:S05]  /*12580*/  @!P2 LEA.HI.X R21, R17, R2, R28, 0x2, P4 ;  /* 0x000000021115a211 */ /* 0x000fca00020f141c */
[----:B------:R3:W-:Y:S01]  /*12590*/  @!P2 ST.E.64 [R20.64], R162 ;  /* 0x000000a21400a985 */ /* 0x0007e2000c101b08 */
[----:B------:R-:W-:Y:S02]  /*125a0*/  ISETP.GE.AND P2, PT, R14, c[0x0][0x3c8], PT ;  /* 0x0000f2000e007a0c */ /* 0x000fe40003f46270 */
[----:B-1----:R-:W-:-:S04]  /*125b0*/  @!P3 LEA R18, P4, R16, R0, 0x2 ;  /* 0x000000001012b211 */ /* 0x002fc800078810ff */
[----:B------:R-:W-:Y:S02]  /*125c0*/  @!P3 LEA.HI.X R19, R16, R2, R30, 0x2, P4 ;  /* 0x000000021013b211 */ /* 0x000fe400020f141e */
[----:B---3--:R-:W-:-:S03]  /*125d0*/  @!P5 LEA R20, P4, R15, R0, 0x2 ;  /* 0x000000000f14d211 */ /* 0x008fc600078810ff */
        /* <DEDUP_REMOVED lines=33> */
[----:B------:R-:W-:Y:S02]  /*127f0*/  @!P3 LEA.HI.X R21, R7, R2, R38, 0x2, P4 ;  /* 0x000000020715b211 */ /* 0x000fe400020f1426 */
[----:B------:R-:W-:-:S03]  /*12800*/  ISETP.GE.AND P4, PT, R6, c[0x0][0x3c8], PT ;  /* 0x0000f20006007a0c */ /* 0x000fc60003f86270 */
[----:B------:R3:W-:Y:S01]  /*12810*/  @!P3 ST.E.64 [R20.64], R98 ;  /* 0x000000621400b985 */ /* 0x0007e2000c101b08 */
[----:B------:R-:W-:Y:S02]  /*12820*/  ISETP.GE.AND P3, PT, R5, c[0x0][0x3c8], PT ;  /* 0x0000f20005007a0c */ /* 0x000fe40003f66270 */
[----:B-1----:R-:W-:-:S04]  /*12830*/  @!P5 LEA R18, P2, R3, R0, 0x2 ;  /* 0x000000000312d211 */ /* 0x002fc800078410ff */
[----:B------:R-:W-:Y:S02]  /*12840*/  @!P5 LEA.HI.X R19, R3, R2, R40, 0x2, P2 ;  /* 0x000000020313d211 */ /* 0x000fe400010f1428 */
[----:B------:R-:W-:-:S03]  /*12850*/  ISETP.GE.AND P2, PT, R4, c[0x0][0x3c8], PT ;  /* 0x0000f20004007a0c */ /* 0x000fc60003f46270 */
[----:B------:R1:W-:Y:S01]  /*12860*/  @!P5 ST.E.64 [R18.64], R102 ;  /* 0x000000661200d985 */ /* 0x0003e2000c101b08 */
[----:B------:R-:W-:-:S04]  /*12870*/  @!P4 LEA R22, P5, R6, R0, 0x2 ;  /* 0x000000000616c211 */ /* 0x000fc800078a10ff */
[----:B------:R-:W-:Y:S02]  /*12880*/  @!P4 LEA.HI.X R23, R6, R2, R41, 0x2, P5 ;  /* 0x000000020617c211 */ /* 0x000fe400028f1429 */
[----:B---3--:R-:W-:-:S03]  /*12890*/  @!P3 LEA R20, P5, R5, R0, 0x2 ;  /* 0x000000000514b211 */ /* 0x008fc600078a10ff */
[----:B------:R3:W-:Y:S01]  /*128a0*/  @!P4 ST.E.64 [R22.64], R114 ;  /* 0x000000721600c985 */ /* 0x0007e2000c101b08 */
[----:B------:R-:W-:-:S05]  /*128b0*/  @!P3 LEA.HI.X R21, R5, R2, R42, 0x2, P5 ;  /* 0x000000020515b211 */ /* 0x000fca00028f142a */
[----:B------:R3:W-:Y:S01]  /*128c0*/  @!P3 ST.E.64 [R20.64], R118 ;  /* 0x000000761400b985 */ /* 0x0007e2000c101b08 */
[----:B-1----:R-:W-:-:S04]  /*128d0*/  @!P2 LEA R18, P5, R4, R0, 0x2 ;  /* 0x000000000412a211 */ /* 0x002fc800078a10ff */
[----:B------:R-:W-:-:S05]  /*128e0*/  @!P2 LEA.HI.X R19, R4, R2, R43, 0x2, P5 ;  /* 0x000000020413a211 */ /* 0x000fca00028f142b */
[----:B------:R3:W-:Y:S04]  /*128f0*/  @!P2 ST.E.64 [R18.64], R130 ;  /* 0x000000821200a985 */ /* 0x0007e8000c101b08 */
.L_x_972:
[----:B------:R-:W-:Y:S05]  /*12900*/  BSYNC B0 ;  /* 0x0000000000007941 */ /* 0x000fea0003800000 */
.L_x_971:
[----:B---3--:R3:W1:Y:S01]  /*12910*/  SHFL.IDX PT, R2, R26, 0x2, 0x1c1f ;  /* 0x005c1f001a027f89 */ /* 0x00866200000e0000 */
[----:B------:R-:W-:Y:S03]  /*12920*/  BSSY B0, `(.L_x_973) ;  /* 0x0000043000007945 */ /* 0x000fe60003800000 */
[----:B----4-:R3:W4:Y:S01]  /*12930*/  SHFL.IDX PT, R0, R29, 0x2, 0x1c1f ;  /* 0x005c1f001d007f89 */ /* 0x01072200000e0000 */
[----:B------:R-:W-:Y:S05]  /*12940*/  @P1 BRA `(.L_x_974) ;  /* 0x0000040000001947 */ /* 0x000fea0003800000 */
[----:B------:R-:W-:Y:S02]  /*12950*/  ISETP.GE.AND P3, PT, R45, c[0x0][0x3c8], PT ;  /* 0x0000f2002d007a0c */ /* 0x000fe40003f66270 */
[----:B------:R-:W-:Y:S02]  /*12960*/  ISETP.GE.AND P5, PT, R17, c[0x0][0x3c8], PT ;  /* 0x0000f20011007a0c */ /* 0x000fe40003fa6270 */
[----:B------:R-:W-:Y:S02]  /*12970*/  ISETP.GE.AND P2, PT, R16, c[0x0][0x3c8], PT ;  /* 0x0000f20010007a0c */ /* 0x000fe40003f46270 */
[----:B------:R-:W-:-:S07]  /*12980*/  ISETP.GE.AND P1, PT, R15, c[0x0][0x3c8], PT ;  /* 0x0000f2000f007a0c */ /* 0x000fce0003f26270 */
[----:B-1--4-:R-:W-:-:S04]  /*12990*/  @!P3 LEA R18, P4, R45, R0, 0x2 ;  /* 0x000000002d12b211 */ /* 0x012fc800078810ff */
[----:B------:R-:W-:Y:S02]  /*129a0*/  @!P3 LEA.HI.X R19, R45, R2, R27, 0x2, P4 ;  /* 0x000000022d13b211 */ /* 0x000fe400020f141b */
        /* <DEDUP_REMOVED lines=8> */
[----:B----4-:R-:W-:-:S03]  /*12a30*/  @!P1 LEA R20, P4, R15, R0, 0x2 ;  /* 0x000000000f149211 */ /* 0x010fc600078810ff */
        /* <DEDUP_REMOVED lines=23> */
[----:B------:R-:W-:-:S03]  /*12bb0*/  @!P5 LEA R22, P4, R9, R0, 0x2 ;  /* 0x000000000916d211 */ /* 0x000fc600078810ff */
[----:B------:R1:W-:Y:S01]  /*12bc0*/  @!P3 ST.E.64 [R18.64], R72 ;  /* 0x000000481200b985 */ /* 0x0003e2000c101b08 */
[----:B------:R-:W-:Y:S02]  /*12bd0*/  @!P5 LEA.HI.X R23, R9, R2, R37, 0x2, P4 ;  /* 0x000000020917d211 */ /* 0x000fe400020f1425 */
[----:B------:R-:W-:Y:S02]  /*12be0*/  ISETP.GE.AND P4, PT, R3, c[0x0][0x3c8], PT ;  /* 0x0000f20003007a0c */ /* 0x000fe40003f86270 */
[C---:B----4-:R-:W-:Y:S01]  /*12bf0*/  @!P2 LEA R20, P3, R8.reuse, R0, 0x2 ;  /* 0x000000000814a211 */ /* 0x050fe200078610ff */
[----:B------:R4:W-:Y:S03]  /*12c00*/  @!P5 ST.E.64 [R22.64], R76 ;  /* 0x0000004c1600d985 */ /* 0x0009e6000c101b08 */
        /* <DEDUP_REMOVED lines=8> */
[----:B------:R-:W-:Y:S02]  /*12c90*/  ISETP.GE.AND P1, PT, R4, c[0x0][0x3c8], PT ;  /* 0x0000f20004007a0c */ /* 0x000fe40003f26270 */
[----:B------:R-:W-:Y:S02]  /*12ca0*/  @!P4 LEA.HI.X R25, R3, R2, R40, 0x2, P5 ;  /* 0x000000020319c211 */ /* 0x000fe400028f1428 */
[----:B----4-:R-:W-:-:S03]  /*12cb0*/  @!P3 LEA R22, P5, R6, R0, 0x2 ;  /* 0x000000000616b211 */ /* 0x010fc600078a10ff */
[----:B------:R4:W-:Y:S01]  /*12cc0*/  @!P4 ST.E.64 [R24.64], R104 ;  /* 0x000000681800c985 */ /* 0x0009e2000c101b08 */
[----:B------:R-:W-:Y:S02]  /*12cd0*/  @!P3 LEA.HI.X R23, R6, R2, R41, 0x2, P5 ;  /* 0x000000020617b211 */ /* 0x000fe400028f1429 */
[----:B-----5:R-:W-:-:S03]  /*12ce0*/  @!P2 LEA R20, P5, R5, R0, 0x2 ;  /* 0x000000000514a211 */ /* 0x020fc600078a10ff */
[----:B------:R4:W-:Y:S01]  /*12cf0*/  @!P3 ST.E.64 [R22.64], R108 ;  /* 0x0000006c1600b985 */ /* 0x0009e2000c101b08 */
[----:B------:R-:W-:-:S05]  /*12d00*/  @!P2 LEA.HI.X R21, R5, R2, R42, 0x2, P5 ;  /* 0x000000020515a211 */ /* 0x000fca00028f142a */
[----:B------:R4:W-:Y:S01]  /*12d10*/  @!P2 ST.E.64 [R20.64], R120 ;  /* 0x000000781400a985 */ /* 0x0009e2000c101b08 */
[----:B-1----:R-:W-:-:S04]  /*12d20*/  @!P1 LEA R18, P5, R4, R0, 0x2 ;  /* 0x0000000004129211 */ /* 0x002fc800078a10ff */
[----:B------:R-:W-:-:S05]  /*12d30*/  @!P1 LEA.HI.X R19, R4, R2, R43, 0x2, P5 ;  /* 0x0000000204139211 */ /* 0x000fca00028f142b */
[----:B------:R4:W-:Y:S04]  /*12d40*/  @!P1 ST.E.64 [R18.64], R124 ;  /* 0x0000007c12009985 */ /* 0x0009e8000c101b08 */
.L_x_974:
[----:B------:R-:W-:Y:S05]  /*12d50*/  BSYNC B0 ;  /* 0x0000000000007941 */ /* 0x000fea0003800000 */
.L_x_973:
[----:B-1----:R1:W2:Y:S04]  /*12d60*/  SHFL.IDX PT, R2, R26, 0x3, 0x1c1f ;  /* 0x007c1f001a027f89 */ /* 0x0022a800000e0000 */
[----:B----4-:R1:W4:Y:S01]  /*12d70*/  SHFL.IDX PT, R0, R29, 0x3, 0x1c1f ;  /* 0x007c1f001d007f89 */ /* 0x01032200000e0000 */
[----:B------:R-:W-:Y:S05]  /*12d80*/  @P0 BRA `(.L_x_975) ;  /* 0x000006e000000947 */ /* 0x000fea0003800000 */
[----:B------:R-:W-:Y:S02]  /*12d90*/  ISETP.GE.AND P3, PT, R45, c[0x0][0x3c8], PT ;  /* 0x0000f2002d007a0c */ /* 0x000fe40003f66270 */
[----:B------:R-:W-:Y:S02]  /*12da0*/  ISETP.GE.AND P2, PT, R17, c[0x0][0x3c8], PT ;  /* 0x0000f20011007a0c */ /* 0x000fe40003f46270 */
[----:B------:R-:W-:Y:S02]  /*12db0*/  ISETP.GE.AND P1, PT, R16, c[0x0][0x3c8], PT ;  /* 0x0000f20010007a0c */ /* 0x000fe40003f26270 */
[----:B------:R-:W-:-:S02]  /*12dc0*/  ISETP.GE.AND P0, PT, R15, c[0x0][0x3c8], PT ;  /* 0x0000f2000f007a0c */ /* 0x000fc40003f06270 */
[----:B------:R-:W-:-:S05]  /*12dd0*/  ISETP.GE.AND P4, PT, R14, c[0x0][0x3c8], PT ;  /* 0x0000f2000e007a0c */ /* 0x000fca0003f86270 */
[----:B----4-:R-:W-:-:S04]  /*12de0*/  @!P3 LEA R18, P5, R45, R0, 0x2 ;  /* 0x000000002d12b211 */ /* 0x010fc800078a10ff */
[----:B--2---:R-:W-:Y:S02]  /*12df0*/  @!P3 LEA.HI.X R19, R45, R2, R27, 0x2, P5 ;  /* 0x000000022d13b211 */ /* 0x004fe400028f141b */
[----:B------:R-:W-:-:S03]  /*12e00*/  @!P2 LEA R20, P5, R17, R0, 0x2 ;  /* 0x000000001114a211 */ /* 0x000fc600078a10ff */
[----:B------:R2:W-:Y:S01]  /*12e10*/  @!P3 ST.E.64 [R18.64], R146 ;  /* 0x000000921200b985 */ /* 0x0005e2000c101b08 */
[----:B------:R-:W-:Y:S02]  /*12e20*/  @!P2 LEA.HI.X R21, R17, R2, R28, 0x2, P5 ;  /* 0x000000021115a211 */ /* 0x000fe400028f141c */
[----:B------:R-:W-:-:S03]  /*12e30*/  ISETP.GE.AND P3, PT, R13, c[0x0][0x3c8], PT ;  /* 0x0000f2000d007a0c */ /* 0x000fc60003f66270 */
[----:B------:R4:W-:Y:S01]  /*12e40*/  @!P2 ST.E.64 [R20.64], R150 ;  /* 0x000000961400a985 */ /* 0x0009e2000c101b08 */
[----:B--2---:R-:W-:-:S04]  /*12e50*/  @!P1 LEA R18, P5, R16, R0, 0x2 ;  /* 0x0000000010129211 */ /* 0x004fc800078a10ff */
[----:B------:R-:W-:Y:S02]  /*12e60*/  @!P1 LEA.HI.X R19, R16, R2, R30, 0x2, P5 ;  /* 0x0000000210139211 */ /* 0x000fe400028f141e */
[CC--:B----4-:R-:W-:Y:S02]  /*12e70*/  @!P0 LEA R20, P2, R15.reuse, R0.reuse, 0x2 ;  /* 0x000000000f148211 */ /* 0x0d0fe400078410ff */
[----:B------:R-:W-:Y:S01]  /*12e80*/  @!P4 LEA R22, P5, R14, R0, 0x2 ;  /* 0x000000000e16c211 */ /* 0x000fe200078a10ff */
[----:B------:R2:W-:Y:S01]  /*12e90*/  @!P1 ST.E.64 [R18.64], R154 ;  /* 0x0000009a12009985 */ /* 0x0005e2000c101b08 */
[-C--:B------:R-:W-:Y:S02]  /*12ea0*/  @!P0 LEA.HI.X R21, R15, R2.reuse, R32, 0x2, P2 ;  /* 0x000000020f158211 */ /* 0x080fe400010f1420 */
[----:B------:R-:W-:Y:S02]  /*12eb0*/  ISETP.GE.AND P2, PT, R12, c[0x0][0x3c8], PT ;  /* 0x0000f2000c007a0c */ /* 0x000fe40003f46270 */
[----:B------:R-:W-:Y:S01]  /*12ec0*/  ISETP.GE.AND P1, PT, R11, c[0x0][0x3c8], PT ;  /* 0x0000f2000b007a0c */ /* 0x000fe20003f26270 */
[----:B------:R-:W-:Y:S01]  /*12ed0*/  @!P0 ST.E.64 [R20.64], R158 ;  /* 0x0000009e14008985 */ /* 0x000fe2000c101b08 */
[----:B------:R-:W-:-:S02]  /*12ee0*/  @!P4 LEA.HI.X R23, R14, R2, R31, 0x2, P5 ;  /* 0x000000020e17c211 */ /* 0x000fc400028f141f */
[----:B------:R-:W-:-:S03]  /*12ef0*/  ISETP.GE.AND P0, PT, R10, c[0x0][0x3c8], PT ;  /* 0x0000f2000a007a0c */ /* 0x000fc60003f06270 */
[----:B------:R-:W-:Y:S01]  /*12f00*/  @!P4 ST.E.64 [R22.64], R166 ;  /* 0x000000a61600c985 */ /* 0x000fe2000c101b08 */
[----:B--2---:R-:W-:-:S04]  /*12f10*/  @!P3 LEA R18, P5, R13, R0, 0x2 ;  /* 0x000000000d12b211 */ /* 0x004fc800078a10ff */
[----:B------:R-:W-:Y:S02]  /*12f20*/  @!P3 LEA.HI.X R19, R13, R2, R33, 0x2, P5 ;  /* 0x000000020d13b211 */ /* 0x000fe400028f1421 */
[----:B------:R-:W-:-:S03]  /*12f30*/  @!P2 LEA R16, P5, R12, R0, 0x2 ;  /* 0x000000000c10a211 */ /* 0x000fc600078a10ff */
[----:B------:R-:W-:Y:S01]  /*12f40*/  @!P3 ST.E.64 [R18.64], R170 ;  /* 0x000000aa1200b985 */ /* 0x000fe2000c101b08 */
[----:B------:R-:W-:Y:S02]  /*12f50*/  @!P2 LEA.HI.X R17, R12, R2, R34, 0x2, P5 ;  /* 0x000000020c11a211 */ /* 0x000fe400028f1422 */
        /* <DEDUP_REMOVED lines=16> */
[----:B----4-:R-:W-:Y:S02]  /*13060*/  @!P3 LEA R12, P5, R7, R0, 0x2 ;  /* 0x00000000070cb211 */ /* 0x010fe400078a10ff */
[-C--:B------:R-:W-:Y:S02]  /*13070*/  @!P4 LEA.HI.X R15, R8, R2.reuse, R39, 0x2, P0 ;  /* 0x00000002080fc211 */ /* 0x080fe400000f1427 */
[----:B------:R-:W-:Y:S02]  /*13080*/  ISETP.GE.AND P0, PT, R5, c[0x0][0x3c8], PT ;  /* 0x0000f20005007a0c */ /* 0x000fe40003f06270 */
[----:B------:R-:W-:Y:S01]  /*13090*/  @!P3 LEA.HI.X R13, R7, R2, R38, 0x2, P5 ;  /* 0x00000002070db211 */ /* 0x000fe200028f1426 */
[----:B------:R2:W-:Y:S04]  /*130a0*/  @!P4 ST.E.64 [R14.64], R90 ;  /* 0x0000005a0e00c985 */ /* 0x0005e8000c101b08 */
[----:B------:R2:W-:Y:S01]  /*130b0*/  @!P3 ST.E.64 [R12.64], R94 ;  /* 0x0000005e0c00b985 */ /* 0x0005e2000c101b08 */
[----:B-----5:R-:W-:-:S04]  /*130c0*/  @!P2 LEA R10, P5, R3, R0, 0x2 ;  /* 0x00000000030aa211 */ /* 0x020fc800078a10ff */
        /* <DEDUP_REMOVED lines=10> */
[----:B--2---:R-:W-:-:S04]  /*13170*/  LEA R6, P0, R4, R0, 0x2 ;  /* 0x0000000004067211 */ /* 0x004fc800078010ff */
[----:B------:R-:W-:-:S05]  /*13180*/  LEA.HI.X R7, R4, R2, R43, 0x2, P0 ;  /* 0x0000000204077211 */ /* 0x000fca00000f142b */
[----:B------:R2:W-:Y:S01]  /*13190*/  ST.E.64 [R6.64], R126 ;  /* 0x0000007e06007985 */ /* 0x0005e2000c101b08 */
[----:B------:R-:W-:Y:S05]  /*131a0*/  BRA `(.L_x_975) ;  /* 0x000002c000007947 */ /* 0x000fea0003800000 */
.L_x_967:
        /* <DEDUP_REMOVED lines=44> */
.L_x_975:
[----:B------:R-:W-:Y:S05]  /*13470*/  BSYNC B1 ;  /* 0x0000000000017941 */ /* 0x000fea0003800000 */
.L_x_966:
[----:B------:R-:W-:-:S13]  /*13480*/  ISETP.NE.AND P0, PT, RZ, UR6, PT ;  /* 0x00000006ff007c0c */ /* 0x000fda000bf05270 */
[----:B------:R-:W-:Y:S01]  /*13490*/  @P0 WARPSYNC 0xffffffff ;  /* 0xffffffff00000948 */ /* 0x000fe20003800000 */
[----:B------:R-:W-:Y:S06]  /*134a0*/  @P0 BAR.SYNC.DEFER_BLOCKING 0x5, 0x80 ;  /* 0x0142000000000b1d */ /* 0x000fec0000010000 */
[----:B--2-4-:R-:W2:Y:S04]  /*134b0*/  @P0 LDS R0, [0x10100] ;  /* 0x01010000ff000984 */ /* 0x014ea80000000800 */
[----:B--2---:R2:W-:Y:S04]  /*134c0*/  @P0 STL [R1+0x5c], R0 ;  /* 0x00005c0001000387 */ /* 0x0045e80000100800 */
[----:B------:R-:W-:Y:S06]  /*134d0*/  @P0 BAR.ARV 0x4, 0x80 ;  /* 0x0102000000000b1d */ /* 0x000fec0000002000 */
[----:B------:R-:W-:Y:S05]  /*134e0*/  @P0 BRA `(.L_x_976) ;  /* 0x0000009000000947 */ /* 0x000fea0003800000 */
[----:B------:R-:W-:Y:S05]  /*134f0*/  BRA.DIV ~URZ, `(.L_x_977) ;  /* 0x00000a527f007947 */ /* 0x000fea000b800000 */
[----:B--2---:R2:W4:Y:S02]  /*13500*/  SHFL.IDX PT, R0, R44, RZ, 0x1f ;  /* 0x00001fff2c007589 */ /* 0x00452400000e0000 */
.L_x_994:
[----:B------:R-:W5:Y:S01]  /*13510*/  S2R R2, SR_TID.X ;  /* 0x0000000000027919 */ /* 0x000f620000002100 */
[----:B------:R-:W-:Y:S03]  /*13520*/  WARPSYNC 0xffffffff ;  /* 0xffffffff00007948 */ /* 0x000fe60003800000 */
[----:B------:R-:W-:Y:S06]  /*13530*/  BAR.SYNC.DEFER_BLOCKING 0x4, 0x80 ;  /* 0x0102000000007b1d */ /* 0x000fec0000010000 */
[----:B----4-:R4:W-:Y:S01]  /*13540*/  STL [R1+0x5c], R0 ;  /* 0x00005c0001007387 */ /* 0x0109e20000100800 */
[----:B-----5:R-:W-:-:S13]  /*13550*/  LOP3.LUT P0, RZ, R2, 0x7f, RZ, 0xc0, !PT ;  /* 0x0000007f02ff7812 */ /* 0x020fda000780c0ff */
[----:B------:R4:W-:Y:S04]  /*13560*/  @!P0 STS [0x10100], R44 ;  /* 0x0101002cff008388 */ /* 0x0009e80000000800 */
[----:B------:R-:W-:Y:S06]  /*13570*/  BAR.ARV 0x5, 0x80 ;  /* 0x0142000000007b1d */ /* 0x000fec0000002000 */
.L_x_976:
[----:B--2-4-:R-:W2:Y:S02]  /*13580*/  LDL R0, [R1+0x5c] ;  /* 0x00005c0001007983 */ /* 0x014ea40000100800 */
[----:B--2---:R-:W-:-:S13]  /*13590*/  ISETP.GE.AND P0, PT, R0, c[0x0][0x538], PT ;  /* 0x00014e0000007a0c */ /* 0x004fda0003f06270 */
[----:B-1-3--:R-:W-:Y:S01]  /*135a0*/  @P0 CALL.REL.NOINC `(.L_x_978) ;  /* 0x0000001000000944 */ /* 0x00afe20003c00000 */
[----:B------:R-:W-:Y:S05]  /*135b0*/  BRA `(.L_x_979) ;  /* 0xfffed1c000007947 */ /* 0x000fea000383ffff */
.L_x_978:
[----:B------:R-:W-:Y:S05]  /*135c0*/  EXIT ;  /* 0x000000000000794d */ /* 0x000fea0003800000 */
.L_x_930:
[----:B-1----:R-:W-:Y:S01]  /*135d0*/  IMAD.MOV.U32 R9, RZ, RZ, R5 ;  /* 0x000000ffff097224 */ /* 0x002fe200078e0005 */
[----:B------:R-:W-:Y:S01]  /*135e0*/  MOV R8, RZ ;  /* 0x000000ff00087202 */ /* 0x000fe20000000f00 */
[----:B------:R-:W-:Y:S01]  /*135f0*/  IMAD.MOV.U32 R3, RZ, RZ, 0x181f ;  /* 0x0000181fff037424 */ /* 0x000fe200078e00ff */
[----:B------:R-:W-:Y:S02]  /*13600*/  MOV R2, 0x13620 ;  /* 0x0001362000027802 */ /* 0x000fe40000000f00 */
[----:B------:R-:W-:Y:S05]  /*13610*/  CALL.REL.NOINC `($__internal_19_$__cuda_sm70_shflsync_idx_p) ;  /* 0x000009e000007944 */ /* 0x000fea0003c00000 */
[----:B------:R-:W-:Y:S01]  /*13620*/  MOV R7, R8 ;  /* 0x0000000800077202 */ /* 0x000fe20000000f00 */
[----:B------:R-:W-:Y:S05]  /*13630*/  BRA `(.L_x_980) ;  /* 0xfffee1e000007947 */ /* 0x000fea000383ffff */
.L_x_931:
[----:B-1----:R-:W-:Y:S01]  /*13640*/  IMAD.MOV.U32 R9, RZ, RZ, R6 ;  /* 0x000000ffff097224 */ /* 0x002fe200078e0006 */
[----:B------:R-:W-:Y:S01]  /*13650*/  MOV R8, RZ ;  /* 0x000000ff00087202 */ /* 0x000fe20000000f00 */
[----:B------:R-:W-:Y:S01]  /*13660*/  IMAD.MOV.U32 R3, RZ, RZ, 0x181f ;  /* 0x0000181fff037424 */ /* 0x000fe200078e00ff */
[----:B------:R-:W-:Y:S02]  /*13670*/  MOV R2, 0x13690 ;  /* 0x0001369000027802 */ /* 0x000fe40000000f00 */
[----:B--23--:R-:W-:Y:S05]  /*13680*/  CALL.REL.NOINC `($__internal_19_$__cuda_sm70_shflsync_idx_p) ;  /* 0x0000097000007944 */ /* 0x00cfea0003c00000 */
[----:B------:R-:W-:Y:S01]  /*13690*/  MOV R3, R8 ;  /* 0x0000000800037202 */ /* 0x000fe20000000f00 */
[----:B------:R-:W-:Y:S05]  /*136a0*/  BRA `(.L_x_981) ;  /* 0xfffee19000007947 */ /* 0x000fea000383ffff */
.L_x_934:
[----:B--2---:R-:W-:Y:S01]  /*136b0*/  IMAD.MOV.U32 R9, RZ, RZ, R5 ;  /* 0x000000ffff097224 */ /* 0x004fe200078e0005 */
[----:B------:R-:W-:Y:S01]  /*136c0*/  MOV R8, 0x1 ;  /* 0x0000000100087802 */ /* 0x000fe20000000f00 */
[----:B----4-:R-:W-:Y:S01]  /*136d0*/  IMAD.MOV.U32 R3, RZ, RZ, 0x181f ;  /* 0x0000181fff037424 */ /* 0x010fe200078e00ff */
[----:B------:R-:W-:-:S02]  /*136e0*/  MOV R2, 0x13700 ;  /* 0x0001370000027802 */ /* 0x000fc40000000f00 */
[----:B-1-3--:R-:W-:Y:S05]  /*136f0*/  CALL.REL.NOINC `($__internal_19_$__cuda_sm70_shflsync_idx_p) ;  /* 0x0000090000007944 */ /* 0x00afea0003c00000 */
[----:B------:R-:W-:Y:S01]  /*13700*/  IMAD.MOV.U32 R7, RZ, RZ, R8 ;  /* 0x000000ffff077224 */ /* 0x000fe200078e0008 */
[----:B------:R-:W-:Y:S01]  /*13710*/  MOV R8, 0x1 ;  /* 0x0000000100087802 */ /* 0x000fe20000000f00 */
[----:B------:R-:W-:Y:S01]  /*13720*/  IMAD.MOV.U32 R9, RZ, RZ, R6 ;  /* 0x000000ffff097224 */ /* 0x000fe200078e0006 */
[----:B------:R-:W-:-:S02]  /*13730*/  MOV R3, 0x181f ;  /* 0x0000181f00037802 */ /* 0x000fc40000000f00 */
[----:B------:R-:W-:Y:S02]  /*13740*/  MOV R2, 0x13760 ;  /* 0x0001376000027802 */ /* 0x000fe40000000f00 */
[----:B------:R-:W-:Y:S05]  /*13750*/  CALL.REL.NOINC `($__internal_19_$__cuda_sm70_shflsync_idx_p) ;  /* 0x000008a000007944 */ /* 0x000fea0003c00000 */
[----:B------:R-:W-:Y:S01]  /*13760*/  MOV R3, R8 ;  /* 0x0000000800037202 */ /* 0x000fe20000000f00 */
[----:B------:R-:W-:Y:S05]  /*13770*/  BRA `(.L_x_982) ;  /* 0xfffee21000007947 */ /* 0x000fea000383ffff */
.L_x_937:
[----:B-1----:R-:W-:Y:S01]  /*13780*/  IMAD.MOV.U32 R9, RZ, RZ, R5 ;  /* 0x000000ffff097224 */ /* 0x002fe200078e0005 */
[----:B------:R-:W-:Y:S01]  /*13790*/  MOV R8, 0x2 ;  /* 0x0000000200087802 */ /* 0x000fe20000000f00 */
[----:B--2---:R-:W-:Y:S01]  /*137a0*/  IMAD.MOV.U32 R3, RZ, RZ, 0x181f ;  /* 0x0000181fff037424 */ /* 0x004fe200078e00ff */
[----:B------:R-:W-:Y:S02]  /*137b0*/  MOV R2, 0x137d0 ;  /* 0x000137d000027802 */ /* 0x000fe40000000f00 */
[----:B---3--:R-:W-:Y:S05]  /*137c0*/  CALL.REL.NOINC `($__internal_19_$__cuda_sm70_shflsync_idx_p) ;  /* 0x0000083000007944 */ /* 0x008fea0003c00000 */
[----:B------:R-:W-:Y:S01]  /*137d0*/  MOV R7, R8 ;  /* 0x0000000800077202 */ /* 0x000fe20000000f00 */
[----:B------:R-:W-:Y:S05]  /*137e0*/  BRA `(.L_x_983) ;  /* 0xfffee2d000007947 */ /* 0x000fea000383ffff */
.L_x_938:
[----:B------:R-:W-:Y:S01]  /*137f0*/  IMAD.MOV.U32 R9, RZ, RZ, R6 ;  /* 0x000000ffff097224 */ /* 0x000fe200078e0006 */
[----:B------:R-:W-:Y:S01]  /*13800*/  MOV R8, 0x2 ;  /* 0x0000000200087802 */ /* 0x000fe20000000f00 */
[----:B--2---:R-:W-:Y:S01]  /*13810*/  IMAD.MOV.U32 R3, RZ, RZ, 0x181f ;  /* 0x0000181fff037424 */ /* 0x004fe200078e00ff */
[----:B------:R-:W-:Y:S02]  /*13820*/  MOV R2, 0x13840 ;  /* 0x0001384000027802 */ /* 0x000fe40000000f00 */
[----:B-1-34-:R-:W-:Y:S05]  /*13830*/  CALL.REL.NOINC `($__internal_19_$__cuda_sm70_shflsync_idx_p) ;  /* 0x000007c000007944 */ /* 0x01afea0003c00000 */
[----:B------:R-:W-:Y:S01]  /*13840*/  MOV R3, R8 ;  /* 0x0000000800037202 */ /* 0x000fe20000000f00 */
[----:B------:R-:W-:Y:S05]  /*13850*/  BRA `(.L_x_984) ;  /* 0xfffee28000007947 */ /* 0x000fea000383ffff */
.L_x_941:
[----:B-1----:R-:W-:Y:S01]  /*13860*/  IMAD.MOV.U32 R9, RZ, RZ, R5 ;  /* 0x000000ffff097224 */ /* 0x002fe200078e0005 */
[----:B------:R-:W-:Y:S01]  /*13870*/  MOV R8, 0x3 ;  /* 0x0000000300087802 */ /* 0x000fe20000000f00 */
[----:B------:R-:W-:Y:S01]  /*13880*/  IMAD.MOV.U32 R3, RZ, RZ, 0x181f ;  /* 0x0000181fff037424 */ /* 0x000fe200078e00ff */
[----:B------:R-:W-:-:S02]  /*13890*/  MOV R2, 0x138b0 ;  /* 0x000138b000027802 */ /* 0x000fc40000000f00 */
[----:B--234-:R-:W-:Y:S05]  /*138a0*/  CALL.REL.NOINC `($__internal_19_$__cuda_sm70_shflsync_idx_p) ;  /* 0x0000075000007944 */ /* 0x01cfea0003c00000 */
        /* <DEDUP_REMOVED lines=8> */
.L_x_944:
[----:B-1----:R-:W-:Y:S01]  /*13930*/  IMAD.MOV.U32 R9, RZ, RZ, R5 ;  /* 0x000000ffff097224 */ /* 0x002fe200078e0005 */
[----:B------:R-:W-:Y:S01]  /*13940*/  MOV R8, 0x4 ;  /* 0x0000000400087802 */ /* 0x000fe20000000f00 */
[----:B------:R-:W-:Y:S01]  /*13950*/  IMAD.MOV.U32 R3, RZ, RZ, 0x181f ;  /* 0x0000181fff037424 */ /* 0x000fe200078e00ff */
[----:B------:R-:W-:Y:S02]  /*13960*/  MOV R2, 0x13980 ;  /* 0x0001398000027802 */ /* 0x000fe40000000f00 */
[----:B--234-:R-:W-:Y:S05]  /*13970*/  CALL.REL.NOINC `($__internal_19_$__cuda_sm70_shflsync_idx_p) ;  /* 0x0000068000007944 */ /* 0x01cfea0003c00000 */
[----:B------:R-:W-:Y:S01]  /*13980*/  MOV R7, R8 ;  /* 0x0000000800077202 */ /* 0x000fe20000000f00 */
[----:B------:R-:W-:Y:S05]  /*13990*/  BRA `(.L_x_986) ;  /* 0xfffee3b000007947 */ /* 0x000fea000383ffff */
.L_x_945:
[----:B-1----:R-:W-:Y:S01]  /*139a0*/  IMAD.MOV.U32 R9, RZ, RZ, R6 ;  /* 0x000000ffff097224 */ /* 0x002fe200078e0006 */
[----:B------:R-:W-:Y:S01]  /*139b0*/  MOV R8, 0x4 ;  /* 0x0000000400087802 */ /* 0x000fe20000000f00 */
[----:B------:R-:W-:Y:S01]  /*139c0*/  IMAD.MOV.U32 R3, RZ, RZ, 0x181f ;  /* 0x0000181fff037424 */ /* 0x000fe200078e00ff */
[----:B------:R-:W-:Y:S02]  /*139d0*/  MOV R2, 0x139f0 ;  /* 0x000139f000027802 */ /* 0x000fe40000000f00 */
[----:B--234-:R-:W-:Y:S05]  /*139e0*/  CALL.REL.NOINC `($__internal_19_$__cuda_sm70_shflsync_idx_p) ;  /* 0x0000061000007944 */ /* 0x01cfea0003c00000 */
[----:B------:R-:W-:Y:S01]  /*139f0*/  MOV R3, R8 ;  /* 0x0000000800037202 */ /* 0x000fe20000000f00 */
[----:B------:R-:W-:Y:S05]  /*13a00*/  BRA `(.L_x_987) ;  /* 0xfffee36000007947 */ /* 0x000fea000383ffff */
.L_x_948:
[----:B--2---:R-:W-:Y:S01]  /*13a10*/  IMAD.MOV.U32 R9, RZ, RZ, R5 ;  /* 0x000000ffff097224 */ /* 0x004fe200078e0005 */
[----:B------:R-:W-:Y:S01]  /*13a20*/  MOV R8, 0x5 ;  /* 0x0000000500087802 */ /* 0x000fe20000000f00 */
[----:B------:R-:W-:Y:S01]  /*13a30*/  IMAD.MOV.U32 R3, RZ, RZ, 0x181f ;  /* 0x0000181fff037424 */ /* 0x000fe200078e00ff */
[----:B------:R-:W-:-:S02]  /*13a40*/  MOV R2, 0x13a60 ;  /* 0x00013a6000027802 */ /* 0x000fc40000000f00 */
[----:B-1-34-:R-:W-:Y:S05]  /*13a50*/  CALL.REL.NOINC `($__internal_19_$__cuda_sm70_shflsync_idx_p) ;  /* 0x000005a000007944 */ /* 0x01afea0003c00000 */
        /* <DEDUP_REMOVED lines=8> */
.L_x_951:
[----:B-1----:R-:W-:Y:S01]  /*13ae0*/  IMAD.MOV.U32 R9, RZ, RZ, R5 ;  /* 0x000000ffff097224 */ /* 0x002fe200078e0005 */
[----:B------:R-:W-:Y:S01]  /*13af0*/  MOV R8, 0x6 ;  /* 0x0000000600087802 */ /* 0x000fe20000000f00 */
[----:B--2---:R-:W-:Y:S01]  /*13b00*/  IMAD.MOV.U32 R3, RZ, RZ, 0x181f ;  /* 0x0000181fff037424 */ /* 0x004fe200078e00ff */
[----:B------:R-:W-:Y:S02]  /*13b10*/  MOV R2, 0x13b30 ;  /* 0x00013b3000027802 */ /* 0x000fe40000000f00 */
[----:B---34-:R-:W-:Y:S05]  /*13b20*/  CALL.REL.NOINC `($__internal_19_$__cuda_sm70_shflsync_idx_p) ;  /* 0x000004d000007944 */ /* 0x018fea0003c00000 */
[----:B------:R-:W-:Y:S01]  /*13b30*/  MOV R7, R8 ;  /* 0x0000000800077202 */ /* 0x000fe20000000f00 */
[----:B------:R-:W-:Y:S05]  /*13b40*/  BRA `(.L_x_989) ;  /* 0xfffee49000007947 */ /* 0x000fea000383ffff */
.L_x_952:
[----:B------:R-:W-:Y:S01]  /*13b50*/  IMAD.MOV.U32 R9, RZ, RZ, R6 ;  /* 0x000000ffff097224 */ /* 0x000fe200078e0006 */
[----:B------:R-:W-:Y:S01]  /*13b60*/  MOV R8, 0x6 ;  /* 0x0000000600087802 */ /* 0x000fe20000000f00 */
[----:B--2---:R-:W-:Y:S01]  /*13b70*/  IMAD.MOV.U32 R3, RZ, RZ, 0x181f ;  /* 0x0000181fff037424 */ /* 0x004fe200078e00ff */
[----:B------:R-:W-:Y:S02]  /*13b80*/  MOV R2, 0x13ba0 ;  /* 0x00013ba000027802 */ /* 0x000fe40000000f00 */
[----:B-1-34-:R-:W-:Y:S05]  /*13b90*/  CALL.REL.NOINC `($__internal_19_$__cuda_sm70_shflsync_idx_p) ;  /* 0x0000046000007944 */ /* 0x01afea0003c00000 */
[----:B------:R-:W-:Y:S01]  /*13ba0*/  MOV R3, R8 ;  /* 0x0000000800037202 */ /* 0x000fe20000000f00 */
[----:B------:R-:W-:Y:S05]  /*13bb0*/  BRA `(.L_x_990) ;  /* 0xfffee44000007947 */ /* 0x000fea000383ffff */
.L_x_955:
        /* <DEDUP_REMOVED lines=13> */
.L_x_962:
[----:B--2---:R1:W5:Y:S01]  /*13c90*/  LDL R0, [R1+0xc] ;  /* 0x00000c0001007983 */ /* 0x0043620000100800 */
[----:B------:R-:W-:Y:S02]  /*13ca0*/  MOV R3, 0x2 ;  /* 0x0000000200037802 */ /* 0x000fe40000000f00 */
[----:B------:R-:W-:Y:S02]  /*13cb0*/  MOV R2, 0x13cd0 ;  /* 0x00013cd000027802 */ /* 0x000fe40000000f00 */
[----:B-1---5:R-:W-:Y:S05]  /*13cc0*/  CALL.REL.NOINC `($__internal_18_$__cuda_sm70_shflsync_bfly_p) ;  /* 0x000002f000007944 */ /* 0x022fea0003c00000 */
[----:B------:R-:W-:Y:S01]  /*13cd0*/  MOV R7, R8 ;  /* 0x0000000800077202 */ /* 0x000fe20000000f00 */
[----:B------:R-:W-:Y:S05]  /*13ce0*/  BRA `(.L_x_992) ;  /* 0xffffcd5000007947 */ /* 0x000fea000383ffff */
.L_x_963:
[----:B------:R-:W-:Y:S01]  /*13cf0*/  IMAD.MOV.U32 R0, RZ, RZ, R7 ;  /* 0x000000ffff007224 */ /* 0x000fe200078e0007 */
[----:B------:R-:W-:Y:S02]  /*13d00*/  MOV R3, 0x1 ;  /* 0x0000000100037802 */ /* 0x000fe40000000f00 */
[----:B------:R-:W-:Y:S02]  /*13d10*/  MOV R2, 0x13d30 ;  /* 0x00013d3000027802 */ /* 0x000fe40000000f00 */
[----:B-----5:R-:W-:Y:S05]  /*13d20*/  CALL.REL.NOINC `($__internal_18_$__cuda_sm70_shflsync_bfly_p) ;  /* 0x0000029000007944 */ /* 0x020fea0003c00000 */
[----:B------:R1:W5:Y:S01]  /*13d30*/  LDL R0, [R1+0x4] ;  /* 0x0000040001007983 */ /* 0x0003620000100800 */
[----:B------:R-:W-:Y:S01]  /*13d40*/  FADD.FTZ R7, R7, R8 ;  /* 0x0000000807077221 */ /* 0x000fe20000010000 */
[----:B------:R-:W-:-:S02]  /*13d50*/  MOV R3, 0x2 ;  /* 0x0000000200037802 */ /* 0x000fc40000000f00 */
[----:B------:R-:W-:Y:S02]  /*13d60*/  MOV R2, 0x13d80 ;  /* 0x00013d8000027802 */ /* 0x000fe40000000f00 */
[----:B-1---5:R-:W-:Y:S05]  /*13d70*/  CALL.REL.NOINC `($__internal_18_$__cuda_sm70_shflsync_bfly_p) ;  /* 0x0000024000007944 */ /* 0x022fea0003c00000 */
[----:B------:R-:W2:Y:S01]  /*13d80*/  LDL.LU R0, [R1+0x4] ;  /* 0x0000040001007983 */ /* 0x000ea20000300800 */
[----:B------:R-:W-:Y:S02]  /*13d90*/  MOV R3, 0x1 ;  /* 0x0000000100037802 */ /* 0x000fe40000000f00 */
[----:B------:R-:W-:Y:S01]  /*13da0*/  MOV R2, 0x13de0 ;  /* 0x00013de000027802 */ /* 0x000fe20000000f00 */
[----:B--2---:R-:W-:-:S05]  /*13db0*/  FADD.FTZ R4, R0, R8 ;  /* 0x0000000800047221 */ /* 0x004fca0000010000 */
[----:B------:R-:W-:Y:S02]  /*13dc0*/  MOV R0, R4 ;  /* 0x0000000400007202 */ /* 0x000fe40000000f00 */
[----:B------:R-:W-:Y:S05]  /*13dd0*/  CALL.REL.NOINC `($__internal_18_$__cuda_sm70_shflsync_bfly_p) ;  /* 0x000001e000007944 */ /* 0x000fea0003c00000 */
[----:B------:R1:W5:Y:S01]  /*13de0*/  LDL R0, [R1+0x10] ;  /* 0x0000100001007983 */ /* 0x0003620000100800 */
[----:B------:R-:W-:Y:S01]  /*13df0*/  FADD.FTZ R4, R4, R8 ;  /* 0x0000000804047221 */ /* 0x000fe20000010000 */
[----:B------:R-:W-:Y:S02]  /*13e00*/  MOV R3, 0x2 ;  /* 0x0000000200037802 */ /* 0x000fe40000000f00 */
        /* <DEDUP_REMOVED lines=19> */
[----:B------:R-:W-:Y:S05]  /*13f40*/  BRA `(.L_x_993) ;  /* 0xffffcc2000007947 */ /* 0x000fea000383ffff */
.L_x_977:
[----:B------:R-:W-:Y:S01]  /*13f50*/  IMAD.MOV.U32 R9, RZ, RZ, R44 ;  /* 0x000000ffff097224 */ /* 0x000fe200078e002c */
[----:B------:R-:W-:Y:S01]  /*13f60*/  MOV R8, RZ ;  /* 0x000000ff00087202 */ /* 0x000fe20000000f00 */
[----:B------:R-:W-:Y:S01]  /*13f70*/  IMAD.MOV.U32 R3, RZ, RZ, 0x1f ;  /* 0x0000001fff037424 */ /* 0x000fe200078e00ff */
[----:B------:R-:W-:Y:S02]  /*13f80*/  MOV R2, 0x13fa0 ;  /* 0x00013fa000027802 */ /* 0x000fe40000000f00 */
[----:B-123--:R-:W-:Y:S05]  /*13f90*/  CALL.REL.NOINC `($__internal_19_$__cuda_sm70_shflsync_idx_p) ;  /* 0x0000006000007944 */ /* 0x00efea0003c00000 */
[----:B------:R-:W-:Y:S01]  /*13fa0*/  MOV R0, R8 ;  /* 0x0000000800007202 */ /* 0x000fe20000000f00 */
[----:B------:R-:W-:Y:S05]  /*13fb0*/  BRA `(.L_x_994) ;  /* 0xfffff55000007947 */ /* 0x000fea000383ffff */
        .weak           $__internal_18_$__cuda_sm70_shflsync_bfly_p
        .type           $__internal_18_$__cuda_sm70_shflsync_bfly_p,@function
        .size           $__internal_18_$__cuda_sm70_shflsync_bfly_p,($__internal_19_$__cuda_sm70_shflsync_idx_p - $__internal_18_$__cuda_sm70_shflsync_bfly_p)
$__internal_18_$__cuda_sm70_shflsync_bfly_p:
[----:B------:R-:W-:Y:S04]  /*13fc0*/  WARPSYNC R9 ;  /* 0x0000000900007348 */ /* 0x000fe80003800000 */
[----:B------:R1:W2:Y:S02]  /*13fd0*/  SHFL.BFLY PT, R8, R0, R3, R10 ;  /* 0x0c00000300087389 */ /* 0x0002a400000e000a */
[----:B-1----:R-:W-:-:S04]  /*13fe0*/  MOV R3, 0x0 ;  /* 0x0000000000037802 */ /* 0x002fc80000000f00 */
[----:B--2---:R-:W-:Y:S05]  /*13ff0*/  RET.REL.NODEC R2 `(_ZN7cutlass13device_kernelIN5flash19enable_sm80_to_sm89INS1_16FlashAttnFwdSm80INS1_25CollectiveMainloopFwdSm80ILi4ELi1ELb0EN4cute5tupleIJNS5_1CILi128EEENS7_ILi64EEES8_EEELi128ENS_10bfloat16_tEfNS_4arch4Sm80ELb1ELb0ELb1ELb0ELb0ELb0ELb1ELb1EEENS1_21CollectiveEpilogueFwdINS6_IJS8_S8_S9_EEENS6_IJNS7_ILi1EEESH_SH_EEESB_SD_Li128ELb0ELb1ELb1ELb0EEENS1_30DynamicPersistentTileSchedulerILi128ELi128ELb1ELb1ELb0EEEEEEEEEvNT_6ParamsE) ;  /* 0xfffec00002007950 */ /* 0x004fea0003c3ffff */
        .weak           $__internal_19_$__cuda_sm70_shflsync_idx_p
        .type           $__internal_19_$__cuda_sm70_shflsync_idx_p,@function
        .size           $__internal_19_$__cuda_sm70_shflsync_idx_p,(.L_x_2699 - $__internal_19_$__cuda_sm70_shflsync_idx_p)
$__internal_19_$__cuda_sm70_shflsync_idx_p:
[----:B------:R-:W-:-:S04]  /*14000*/  MOV R12, 0xffffffff ;  /* 0xffffffff000c7802 */ /* 0x000fc80000000f00 */
[----:B------:R-:W-:Y:S04]  /*14010*/  WARPSYNC R12 ;  /* 0x0000000c00007348 */ /* 0x000fe80003800000 */
[----:B------:R1:W2:Y:S02]  /*14020*/  SHFL.IDX PT, R8, R9, R8, R3 ;  /* 0x0000000809087389 */ /* 0x0002a400000e0003 */
[----:B-1----:R-:W-:-:S04]  /*14030*/  MOV R3, 0x0 ;  /* 0x0000000000037802 */ /* 0x002fc80000000f00 */
[----:B--2---:R-:W-:Y:S05]  /*14040*/  RET.REL.NODEC R2 `(_ZN7cutlass13device_kernelIN5flash19enable_sm80_to_sm89INS1_16FlashAttnFwdSm80INS1_25CollectiveMainloopFwdSm80ILi4ELi1ELb0EN4cute5tupleIJNS5_1CILi128EEENS7_ILi64EEES8_EEELi128ENS_10bfloat16_tEfNS_4arch4Sm80ELb1ELb0ELb1ELb0ELb0ELb0ELb1ELb1EEENS1_21CollectiveEpilogueFwdINS6_IJS8_S8_S9_EEENS6_IJNS7_ILi1EEESH_SH_EEESB_SD_Li128ELb0ELb1ELb1ELb0EEENS1_30DynamicPersistentTileSchedulerILi128ELi128ELb1ELb1ELb0EEEEEEEEEvNT_6ParamsE) ;  /* 0xfffebfb002007950 */ /* 0x004fea0003c3ffff */
.L_x_995:
        /* <DEDUP_REMOVED lines=11> */
.L_x_2699:


//--------------------- .text._ZN7cutlass13device_kernelIN5flash19enable_sm80_to_sm89INS1_16FlashAttnFwdSm80INS1_25CollectiveMainloopFwdSm80ILi8ELi1ELb1EN4cute5tupleIJNS5_1CILi128EEENS7_ILi112EEES8_EEELi128ENS_10bfloat16_tEfNS_4arch4Sm80ELb1ELb0ELb1ELb1ELb0ELb0ELb1ELb1EEENS1_21CollectiveEpilogueFwdINS6_IJS8_S8_S9_EEENS6_IJNS7_ILi1EEESH_SH_EEESB_SD_Li256ELb1ELb1ELb1ELb0EEENS1_36VarlenDynamicPersistentTileSchedulerILi128ELi112ELi256ELi256ELb1ELb1ELb0ELb1ELb1ELb1EEEEEEEEEvNT_6ParamsE --------------------------
	.section	.text._ZN7cutlass13device_kernelIN5flash19enable_sm80_to_sm89INS1_16FlashAttnFwdSm80INS1_25CollectiveMainloopFwdSm80ILi8ELi1ELb1EN4cute5tupleIJNS5_1CILi128EEENS7_ILi112EEES8_EEELi128ENS_10bfloat16_tEfNS_4arch4Sm80ELb1ELb0ELb1ELb1ELb0ELb0ELb1ELb1EEENS1_21CollectiveEpilogueFwdINS6_IJS8_S8_S9_EEENS6_IJNS7_ILi1EEESH_SH_EEESB_SD_Li256ELb1ELb1ELb1ELb0EEENS1_36VarlenDynamicPersistentTileSchedulerILi128ELi112ELi256ELi256ELb1ELb1ELb0ELb1ELb1ELb1EEEEEEEEEvNT_6ParamsE,"ax",@progbits
	.sectioninfo	@"SHI_REGISTERS=255"
	.align	128
.text._ZN7cutlass13device_kernelIN5flash19enable_sm80_to_sm89INS1_16FlashAttnFwdSm80INS1_25CollectiveMainloopFwdSm80ILi8ELi1ELb1EN4cute5tupleIJNS5_1CILi128EEENS7_ILi112EEES8_EEELi128ENS_10bfloat16_tEfNS_4arch4Sm80ELb1ELb0ELb1ELb1ELb0ELb0ELb1ELb1EEENS1_21CollectiveEpilogueFwdINS6_IJS8_S8_S9_EEENS6_IJNS7_ILi1EEESH_SH_EEESB_SD_Li256ELb1ELb1ELb1ELb0EEENS1_36VarlenDynamicPersistentTileSchedulerILi128ELi112ELi256ELi256ELb1ELb1ELb0ELb1ELb1ELb1EEEEEEEEEvNT_6ParamsE:
        .type           _ZN7cutlass13device_kernelIN5flash19enable_sm80_to_sm89INS1_16FlashAttnFwdSm80INS1_25CollectiveMainloopFwdSm80ILi8ELi1ELb1EN4cute5tupleIJNS5_1CILi128EEENS7_ILi112EEES8_EEELi128ENS_10bfloat16_tEfNS_4arch4Sm80ELb1ELb0ELb1ELb1ELb0ELb0ELb1ELb1EEENS1_21CollectiveEpilogueFwdINS6_IJS8_S8_S9_EEENS6_IJNS7_ILi1EEESH_SH_EEESB_SD_Li256ELb1ELb1ELb1ELb0EEENS1_36VarlenDynamicPersistentTileSchedulerILi128ELi112ELi256ELi256ELb1ELb1ELb0ELb1ELb1ELb1EEEEEEEEEvNT_6ParamsE,@function
        .size           _ZN7cutlass13device_kernelIN5flash19enable_sm80_to_sm89INS1_16FlashAttnFwdSm80INS1_25CollectiveMainloopFwdSm80ILi8ELi1ELb1EN4cute5tupleIJNS5_1CILi128EEENS7_ILi112EEES8_EEELi128ENS_10bfloat16_tEfNS_4arch4Sm80ELb1ELb0ELb1ELb1ELb0ELb0ELb1ELb1EEENS1_21CollectiveEpilogueFwdINS6_IJS8_S8_S9_EEENS6_IJNS7_ILi1EEESH_SH_EEESB_SD_Li256ELb1ELb1ELb1ELb0EEENS1_36VarlenDynamicPersistentTileSchedulerILi128ELi112ELi256ELi256ELb1ELb1ELb0ELb1ELb1ELb1EEEEEEEEEvNT_6ParamsE,(.L_x_2702 - _ZN7cutlass13device_kernelIN5flash19enable_sm80_to_sm89INS1_16FlashAttnFwdSm80INS1_25CollectiveMainloopFwdSm80ILi8ELi1ELb1EN4cute5tupleIJNS5_1CILi128EEENS7_ILi112EEES8_EEELi128ENS_10bfloat16_tEfNS_4arch4Sm80ELb1ELb0ELb1ELb1ELb0ELb0ELb1ELb1EEENS1_21CollectiveEpilogueFwdINS6_IJS8_S8_S9_EEENS6_IJNS7_ILi1EEESH_SH_EEESB_SD_Li256ELb1ELb1ELb1ELb0EEENS1_36VarlenDynamicPersistentTileSchedulerILi128ELi112ELi256ELi256ELb1ELb1ELb0ELb1ELb1ELb1EEEEEEEEEvNT_6ParamsE)
        .other          _ZN7cutlass13device_kernelIN5flash19enable_sm80_to_sm89INS1_16FlashAttnFwdSm80INS1_25CollectiveMainloopFwdSm80ILi8ELi1ELb1EN4cute5tupleIJNS5_1CILi128EEENS7_ILi112EEES8_EEELi128ENS_10bfloat16_tEfNS_4arch4Sm80ELb1ELb0ELb1ELb1ELb0ELb0ELb1ELb1EEENS1_21CollectiveEpilogueFwdINS6_IJS8_S8_S9_EEENS6_IJNS7_ILi1EEESH_SH_EEESB_SD_Li256ELb1ELb1ELb1ELb0EEENS1_36VarlenDynamicPersistentTileSchedulerILi128ELi112ELi256ELi256ELb1ELb1ELb0ELb1ELb1ELb1EEEEEEEEEvNT_6ParamsE,@"STO_CUDA_ENTRY STV_DEFAULT"
_ZN7cutlass13device_kernelIN5flash19enable_sm80_to_sm89INS1_16FlashAttnFwdSm80INS1_25CollectiveMainloopFwdSm80ILi8ELi1ELb1EN4cute5tupleIJNS5_1CILi128EEENS7_ILi112EEES8_EEELi128ENS_10bfloat16_tEfNS_4arch4Sm80ELb1ELb0ELb1ELb1ELb0ELb0ELb1ELb1EEENS1_21CollectiveEpilogueFwdINS6_IJS8_S8_S9_EEENS6_IJNS7_ILi1EEESH_SH_EEESB_SD_Li256ELb1ELb1ELb1ELb0EEENS1_36VarlenDynamicPersistentTileSchedulerILi128ELi112ELi256ELi256ELb1ELb1ELb0ELb1ELb1ELb1EEEEEEEEEvNT_6ParamsE:
        /* <DEDUP_REMOVED lines=54> */
.L_x_1001:
        /* <DEDUP_REMOVED lines=16> */
.L_x_1092:
        /* <DEDUP_REMOVED lines=16> */
.L_x_1093:
[----:B--2---:R-:W-:-:S05]  /*0560*/  IMAD R0, R0, c[0x0][0x538], RZ ;  /* 0x00014e0000007a24 */ /* 0x004fca00078e02ff */
[----:B------:R-:W-:-:S04]  /*0570*/  IADD3 R6, R0, R6, RZ ;  /* 0x0000000600067210 */ /* 0x000fc80007ffe0ff */
[----:B------:R-:W-:-:S13]  /*0580*/  ISETP.GT.AND P0, PT, R6, UR4, PT ;  /* 0x0000000406007c0c */ /* 0x000fda000bf04270 */
[----:B-1----:R-:W-:Y:S05]  /*0590*/  @!P0 BRA `(.L_x_1001) ;  /* 0xfffffdc000008947 */ /* 0x002fea000383ffff */
.L_x_997:
[----:B------:R-:W-:-:S05]  /*05a0*/  IADD3 R11, -R0, R6, RZ ;  /* 0x00000006000b7210 */ /* 0x000fca0007ffe1ff */
[----:B------:R-:W-:-:S05]  /*05b0*/  IMAD R0, R4, c[0x0][0x538], R11 ;  /* 0x00014e0004007a24 */ /* 0x000fca00078e020b */
[----:B------:R-:W-:Y:S01]  /*05c0*/  ISETP.GT.AND P0, PT, R0, UR4, PT ;  /* 0x0000000400007c0c */ /* 0x000fe2000bf04270 */
[----:B------:R-:W-:-:S12]  /*05d0*/  BRA.DIV ~URZ, `(.L_x_1002) ;  /* 0x00012af27f007947 */ /* 0x000fd8000b800000 */
[----:B------:R-:W-:-:S04]  /*05e0*/  VOTE.ANY R10, PT, !P0 ;  /* 0x00000000000a7806 */ /* 0x000fc800040e0100 */
.L_x_1094:
[----:B------:R-:W1:Y:S02]  /*05f0*/  POPC R6, R10 ;  /* 0x0000000a00067309 */ /* 0x000e640000000000 */
[----:B-1----:R-:W-:-:S05]  /*0600*/  IADD3 R0, R6, R7, RZ ;  /* 0x0000000706007210 */ /* 0x002fca0007ffe0ff */
[----:B------:R1:W-:Y:S01]  /*0610*/  STL [R1+0x5c], R0 ;  /* 0x00005c0001007387 */ /* 0x0003e20000100800 */
[----:B------:R-:W-:Y:S05]  /*0620*/  BRA.DIV ~URZ, `(.L_x_1003) ;  /* 0x00012af27f007947 */ /* 0x000fea000b800000 */
[----:B------:R2:W3:Y:S01]  /*0630*/  SHFL.IDX PT, R12, R9, R6, 0x1f ;  /* 0x00001f06090c7589 */ /* 0x0004e200000e0000 */
[----:B------:R-:W-:-:S03]  /*0640*/  MOV R7, RZ ;  /* 0x000000ff00077202 */ /* 0x000fc60000000f00 */
[----:B------:R2:W4:Y:S04]  /*0650*/  SHFL.IDX PT, R9, R8, R6, 0x1f ;  /* 0x00001f0608097589 */ /* 0x00052800000e0000 */
.L_x_1095:
[----:B------:R-:W-:Y:S01]  /*0660*/  ISETP.NE.AND P0, PT, R10, RZ, PT ;  /* 0x000000ff0a00720c */ /* 0x000fe20003f05270 */
[----:B------:R-:W-:-:S12]  /*0670*/  BSSY B0, `(.L_x_1004) ;  /* 0x0000005000007945 */ /* 0x000fd80003800000 */
[----:B------:R-:W-:Y:S05]  /*0680*/  @!P0 BRA `(.L_x_1005) ;  /* 0x0000003000008947 */ /* 0x000fea0003800000 */
[----:B------:R-:W-:Y:S01]  /*0690*/  IADD3 R3, R6, -0x1, RZ ;  /* 0xffffffff06037810 */ /* 0x000fe20007ffe0ff */
[----:B------:R-:W-:Y:S05]  /*06a0*/  BRA.DIV ~URZ, `(.L_x_1006) ;  /* 0x00012b527f007947 */ /* 0x000fea000b800000 */
[----:B------:R1:W2:Y:S02]  /*06b0*/  SHFL.IDX PT, R7, R4, R3, 0x1f ;  /* 0x00001f0304077589 */ /* 0x0002a400000e0000 */
.L_x_1005:
[----:B------:R-:W-:Y:S05]  /*06c0*/  BSYNC B0 ;  /* 0x0000000000007941 */ /* 0x000fea0003800000 */
.L_x_1004:
        /* <DEDUP_REMOVED lines=69> */
.L_x_1008:
        /* <DEDUP_REMOVED lines=70> */
.L_x_1009:
[----:B------:R-:W-:Y:S05]  /*0f80*/  BSYNC B0 ;  /* 0x0000000000007941 */ /* 0x000fea0003800000 */
.L_x_1007:
[----:B------:R-:W-:-:S04]  /*0f90*/  LOP3.LUT R0, RZ, R0, RZ, 0x33, !PT ;  /* 0x00000000ff007212 */ /* 0x000fc800078e33ff */
[----:B------:R-:W-:-:S05]  /*0fa0*/  IADD3 R0, R0, R12, RZ ;  /* 0x0000000c00007210 */ /* 0x000fca0007ffe0ff */
[----:B------:R2:W-:Y:S01]  /*0fb0*/  STL [R1+0x54], R0 ;  /* 0x0000540001007387 */ /* 0x0005e20000100800 */
[----:B------:R-:W-:Y:S05]  /*0fc0*/  BRA `(.L_x_1010) ;  /* 0x0000006000007947 */ /* 0x000fea0003800000 */
.L_x_998:
[----:B------:R-:W-:Y:S01]  /*0fd0*/  MOV R0, UR4 ;  /* 0x0000000400007c02 */ /* 0x000fe20008000f00 */
[----:B------:R-:W-:Y:S04]  /*0fe0*/  STL [R1+0x54], RZ ;  /* 0x000054ff01007387 */ /* 0x000fe80000100800 */
[----:B------:R-:W-:Y:S04]  /*0ff0*/  STL [R1+0x58], RZ ;  /* 0x000058ff01007387 */ /* 0x000fe80000100800 */
[----:B------:R1:W-:Y:S02]  /*1000*/  STL [R1+0x50], R0 ;  /* 0x0000500001007387 */ /* 0x0003e40000100800 */
[----:B-1----:R-:W-:-:S05]  /*1010*/  MOV R0, c[0x0][0x53c] ;  /* 0x00014f0000007a02 */ /* 0x002fca0000000f00 */
[----:B------:R1:W-:Y:S02]  /*1020*/  STL [R1+0x5c], R0 ;  /* 0x00005c0001007387 */ /* 0x0003e40000100800 */
.L_x_1010:
        /* <DEDUP_REMOVED lines=8> */
.L_x_996:
        /* <DEDUP_REMOVED lines=13> */
[----:B------:R-:W-:Y:S01]  /*1180*/  LEA.HI R8, R9, R20, RZ, 0x5 ;  /* 0x0000001409087211 */ /* 0x000fe200078f28ff */
[----:B------:R-:W-:Y:S01]  /*1190*/  IMAD.IADD R13, R3, 0x1, -R0 ;  /* 0x00000001030d7824 */ /* 0x000fe200078e0a00 */
[----:B------:R-:W-:Y:S01]  /*11a0*/  LOP3.LUT R0, R2, 0xfffffff0, RZ, 0xc0, !PT ;  /* 0xfffffff002007812 */ /* 0x000fe200078ec0ff */
[----:B------:R-:W-:Y:S01]  /*11b0*/  IMAD.SHL.U32 R4, R17, 0x40, RZ ;  /* 0x0000004011047824 */ /* 0x000fe200078e00ff */
[----:B------:R-:W-:Y:S02]  /*11c0*/  SHF.R.S32.HI R2, RZ, 0x1f, R14 ;  /* 0x0000001fff027819 */ /* 0x000fe4000001140e */
[----:B------:R-:W-:Y:S01]  /*11d0*/  LOP3.LUT R3, R10, 0xfffffff8, RZ, 0xc0, !PT ;  /* 0xfffffff80a037812 */ /* 0x000fe200078ec0ff */
[----:B------:R-:W-:Y:S01]  /*11e0*/  IMAD.IADD R0, R20, 0x1, -R0 ;  /* 0x0000000114007824 */ /* 0x000fe200078e0a00 */
[----:B------:R-:W-:-:S02]  /*11f0*/  LEA.HI R2, R2, R6, RZ, 0x3 ;  /* 0x0000000602027211 */ /* 0x000fc400078f18ff */
[----:B------:R-:W-:Y:S01]  /*1200*/  SHF.R.S32.HI R210, RZ, 0x5, R8 ;  /* 0x00000005ffd27819 */ /* 0x000fe20000011408 */
[----:B------:R-:W-:Y:S01]  /*1210*/  IMAD.IADD R7, R20, 0x1, -R3 ;  /* 0x0000000114077824 */ /* 0x000fe200078e0a03 */
[----:B------:R-:W-:Y:S02]  /*1220*/  SHF.R.S32.HI R5, RZ, 0x1f, R0 ;  /* 0x0000001fff057819 */ /* 0x000fe40000011400 */
[----:B------:R-:W-:Y:S01]  /*1230*/  LOP3.LUT R3, R2, 0xfffffff8, RZ, 0xc0, !PT ;  /* 0xfffffff802037812 */ /* 0x000fe200078ec0ff */
[C---:B------:R-:W-:Y:S01]  /*1240*/  IMAD.SHL.U32 R18, R7.reuse, 0x8, RZ ;  /* 0x0000000807127824 */ /* 0x040fe200078e00ff */
[----:B------:R-:W-:Y:S01]  /*1250*/  LOP3.LUT R2, R4, 0x1c0, RZ, 0xc0, !PT ;  /* 0x000001c004027812 */ /* 0x000fe200078ec0ff */
[----:B------:R-:W-:Y:S01]  /*1260*/  IMAD.SHL.U32 R4, R7, 0x40, RZ ;  /* 0x0000004007047824 */ /* 0x000fe200078e00ff */
[----:B------:R-:W-:Y:S01]  /*1270*/  LEA.HI R11, R5, R0, RZ, 0x3 ;  /* 0x00000000050b7211 */ /* 0x000fe200078f18ff */
[----:B------:R-:W-:Y:S01]  /*1280*/  IMAD.IADD R6, R6, 0x1, -R3 ;  /* 0x0000000106067824 */ /* 0x000fe200078e0a03 */
[----:B------:R-:W-:Y:S01]  /*1290*/  SHF.R.U32.HI R5, RZ, 0x3, R2 ;  /* 0x00000003ff057819 */ /* 0x000fe20000011602 */
[----:B------:R-:W-:Y:S01]  /*12a0*/  STL [R1+0x40], R18 ;  /* 0x0000401201007387 */ /* 0x000fe20000100800 */
[----:B------:R-:W-:-:S02]  /*12b0*/  LOP3.LUT R3, R2, 0x38, R18, 0xf8, !PT ;  /* 0x0000003802037812 */ /* 0x000fc400078ef812 */
[----:B------:R-:W-:Y:S02]  /*12c0*/  LOP3.LUT R2, R11, 0xfffffff8, RZ, 0xc0, !PT ;  /* 0xfffffff80b027812 */ /* 0x000fe400078ec0ff */
[----:B------:R-:W-:Y:S02]  /*12d0*/  LOP3.LUT R7, R3, R5, RZ, 0x3c, !PT ;  /* 0x0000000503077212 */ /* 0x000fe400078e3cff */
[----:B------:R-:W-:Y:S01]  /*12e0*/  SHF.R.S32.HI R3, RZ, 0x1f, R8 ;  /* 0x0000001fff037819 */ /* 0x000fe20000011408 */
[----:B------:R-:W-:Y:S01]  /*12f0*/  IMAD.IADD R5, R0, 0x1, -R2 ;  /* 0x0000000100057824 */ /* 0x000fe200078e0a02 */
[----:B------:R-:W-:Y:S02]  /*1300*/  LOP3.LUT R2, R8, 0xffffffe0, RZ, 0xc0, !PT ;  /* 0xffffffe008027812 */ /* 0x000fe400078ec0ff */
[----:B------:R-:W-:Y:S02]  /*1310*/  LOP3.LUT R0, R4, 0x1c0, RZ, 0xc0, !PT ;  /* 0x000001c004007812 */ /* 0x000fe400078ec0ff */
[----:B------:R-:W-:Y:S01]  /*1320*/  LEA.HI R8, R9, R20, RZ, 0x6 ;  /* 0x0000001409087211 */ /* 0x000fe200078f30ff */
[----:B------:R-:W-:Y:S01]  /*1330*/  IMAD.IADD R16, R20, 0x1, -R2 ;  /* 0x0000000114107824 */ /* 0x000fe200078e0a02 */
[----:B------:R-:W-:-:S02]  /*1340*/  LOP3.LUT R4, R0, 0x8, R10, 0xf8, !PT ;  /* 0x0000000800047812 */ /* 0x000fc400078ef80a */
[----:B------:R-:W-:Y:S02]  /*1350*/  SHF.R.U32.HI R2, RZ, 0x3, R0 ;  /* 0x00000003ff027819 */ /* 0x000fe40000011600 */
[----:B------:R-:W-:Y:S02]  /*1360*/  LEA.HI R0, R3, R210, RZ, 0x3 ;  /* 0x000000d203007211 */ /* 0x000fe400078f18ff */
[----:B------:R-:W-:Y:S02]  /*1370*/  SHF.R.S32.HI R9, RZ, 0x1f, R16 ;  /* 0x0000001fff097819 */ /* 0x000fe40000011410 */
[----:B------:R-:W-:Y:S01]  /*1380*/  LOP3.LUT R12, R4, R2, RZ, 0x3c, !PT ;  /* 0x00000002040c7212 */ /* 0x000fe200078e3cff */
[----:B------:R-:W-:Y:S01]  /*1390*/  IMAD.SHL.U32 R2, R8, 0x8, RZ ;  /* 0x0000000808027824 */ /* 0x000fe200078e00ff */
[----:B------:R-:W-:Y:S02]  /*13a0*/  LOP3.LUT R0, R0, 0xffffff8, RZ, 0xc0, !PT ;  /* 0x0ffffff800007812 */ /* 0x000fe400078ec0ff */
[----:B------:R-:W-:-:S02]  /*13b0*/  LEA.HI R9, R9, R16, RZ, 0x2 ;  /* 0x0000001009097211 */ /* 0x000fc400078f10ff */
[----:B------:R-:W-:Y:S02]  /*13c0*/  LOP3.LUT R3, R6, 0x1, RZ, 0xc0, !PT ;  /* 0x0000000106037812 */ /* 0x000fe400078ec0ff */
[----:B------:R-:W-:Y:S01]  /*13d0*/  LOP3.LUT R214, R7, 0x7ffffe00, R2, 0xf8, !PT ;  /* 0x7ffffe0007d67812 */ /* 0x000fe200078ef802 */
[----:B------:R-:W-:Y:S01]  /*13e0*/  IMAD.IADD R2, R210, 0x1, -R0 ;  /* 0x00000001d2027824 */ /* 0x000fe200078e0a00 */
[----:B------:R-:W-:Y:S02]  /*13f0*/  SHF.R.S32.HI R0, RZ, 0x2, R9 ;  /* 0x00000002ff007819 */ /* 0x000fe40000011409 */
[----:B------:R-:W-:Y:S01]  /*1400*/  ISETP.NE.U32.AND P4, PT, R3, 0x1, PT ;  /* 0x000000010300780c */ /* 0x000fe20003f85070 */
[C---:B------:R-:W-:Y:S01]  /*1410*/  IMAD.SHL.U32 R3, R5.reuse, 0x40, RZ ;  /* 0x0000004005037824 */ /* 0x040fe200078e00ff */
[----:B------:R-:W-:Y:S01]  /*1420*/  LOP3.LUT R4, R14, 0xfffffffc, RZ, 0xc0, !PT ;  /* 0xfffffffc0e047812 */ /* 0x000fe200078ec0ff */
[----:B------:R-:W-:Y:S01]  /*1430*/  IMAD R15, R2, 0x10, R0 ;  /* 0x00000010020f7824 */ /* 0x000fe200078e0200 */
[----:B------:R-:W-:Y:S01]  /*1440*/  LOP3.LUT P3, RZ, R5, 0x2, RZ, 0xc0, !PT ;  /* 0x0000000205ff7812 */ /* 0x000fe2000786c0ff */
[----:B------:R-:W-:Y:S01]  /*1450*/  IMAD.SHL.U32 R2, R13, 0x8, RZ ;  /* 0x000000080d027824 */ /* 0x000fe200078e00ff */
[----:B------:R-:W-:Y:S01]  /*1460*/  LOP3.LUT R0, R3, 0x1c0, RZ, 0xc0, !PT ;  /* 0x000001c003007812 */ /* 0x000fe200078ec0ff */
[----:B------:R-:W-:Y:S01]  /*1470*/  IMAD.IADD R3, R20, 0x1, -R4 ;  /* 0x0000000114037824 */ /* 0x000fe200078e0a04 */
[----:B------:R-:W-:Y:S01]  /*1480*/  LOP3.LUT P0, RZ, R5, 0x4, RZ, 0xc0, !PT ;  /* 0x0000000405ff7812 */ /* 0x000fe2000780c0ff */
[----:B------:R-:W-:Y:S01]  /*1490*/  IMAD.SHL.U32 R4, R6, 0x40, RZ ;  /* 0x0000004006047824 */ /* 0x000fe200078e00ff */
[----:B------:R-:W-:Y:S01]  /*14a0*/  LOP3.LUT R5, R0, 0x8, R2, 0xf8, !PT ;  /* 0x0000000800057812 */ /* 0x000fe200078ef802 */
[----:B------:R-:W-:Y:S01]  /*14b0*/  IMAD.MOV.U32 R14, RZ, RZ, 0x20 ;  /* 0x00000020ff0e7424 */ /* 0x000fe200078e00ff */
[----:B------:R-:W-:Y:S01]  /*14c0*/  SHF.R.U32.HI R2, RZ, 0x3, R0 ;  /* 0x00000003ff027819 */ /* 0x000fe20000011600 */
[----:B------:R-:W-:Y:S01]  /*14d0*/  STL [R1+0x9c], R15 ;  /* 0x00009c0f01007387 */ /* 0x000fe20000100800 */
[----:B------:R-:W-:Y:S01]  /*14e0*/  LEA.HI R0, R3, R3, RZ, 0x1 ;  /* 0x0000000303007211 */ /* 0x000fe200078f08ff */
[----:B------:R-:W-:Y:S01]  /*14f0*/  IMAD.SHL.U32 R214, R214, 0x2, RZ ;  /* 0x00000002d6d67824 */ /* 0x000fe200078e00ff */
[----:B------:R-:W-:Y:S01]  /*1500*/  LOP3.LUT R7, R5, R2, RZ, 0x3c, !PT ;  /* 0x0000000205077212 */ /* 0x000fe200078e3cff */
[----:B------:R-:W-:Y:S01]  /*1510*/  IMAD R5, R210, 0x200, R3 ;  /* 0x00000200d2057824 */ /* 0x000fe200078e0203 */
[----:B------:R-:W-:-:S02]  /*1520*/  LOP3.LUT R2, R4, 0x1c0, RZ, 0xc0, !PT ;  /* 0x000001c004027812 */ /* 0x000fc400078ec0ff */
[----:B------:R-:W-:Y:S01]  /*1530*/  R2P PR, R6, 0x6 ;  /* 0x0000000606007804 */ /* 0x000fe20000000000 */
[----:B------:R-:W-:Y:S01]  /*1540*/  IMAD.MOV.U32 R6, RZ, RZ, 0x10 ;  /* 0x00000010ff067424 */ /* 0x000fe200078e00ff */
[----:B------:R-:W-:Y:S02]  /*1550*/  LOP3.LUT R0, R0, 0x1ffffffe, RZ, 0xc0, !PT ;  /* 0x1ffffffe00007812 */ /* 0x000fe400078ec0ff */
[----:B------:R-:W-:Y:S02]  /*1560*/  LEA.HI R2, R2, R2, RZ, 0x1d ;  /* 0x0000000202027211 */ /* 0x000fe400078fe8ff */
[----:B------:R-:W-:Y:S01]  /*1570*/  SEL R4, R6, 0xfffffff0, !P3 ;  /* 0xfffffff006047807 */ /* 0x000fe20005800000 */
[----:B------:R-:W-:Y:S01]  /*1580*/  IMAD.IADD R10, R3, 0x1, -R0 ;  /* 0x00000001030a7824 */ /* 0x000fe200078e0a00 */
[----:B------:R-:W-:Y:S01]  /*1590*/  SEL R3, R14, 0xffffffe0, !P0 ;  /* 0xffffffe00e037807 */ /* 0x000fe20004000000 */
[----:B------:R-:W-:Y:S01]  /*15a0*/  IMAD.U32 R8, R5, 0x2, R2 ;  /* 0x0000000205087824 */ /* 0x000fe200078e0002 */
[----:B------:R-:W-:Y:S01]  /*15b0*/  LOP3.LUT R2, R9, 0x7ffffffc, RZ, 0xc0, !PT ;  /* 0x7ffffffc09027812 */ /* 0x000fe200078ec0ff */
[----:B------:R-:W-:Y:S01]  /*15c0*/  IMAD.SHL.U32 R6, R11, 0x40, RZ ;  /* 0x000000400b067824 */ /* 0x000fe200078e00ff */
[----:B------:R-:W-:Y:S01]  /*15d0*/  IADD3 R5, R18, 0x40, RZ ;  /* 0x0000004012057810 */ /* 0x000fe20007ffe0ff */
[----:B------:R-:W-:Y:S01]  /*15e0*/  IMAD.IADD R4, R4, 0x1, R3 ;  /* 0x0000000104047824 */ /* 0x000fe200078e0203 */
[----:B------:R-:W-:Y:S01]  /*15f0*/  LEA R11, R8, 0x80, 0x1 ;  /* 0x00000080080b7811 */ /* 0x000fe200078e08ff */
[----:B------:R-:W-:Y:S01]  /*1600*/  IMAD.IADD R2, R16, 0x1, -R2 ;  /* 0x0000000110027824 */ /* 0x000fe200078e0a02 */
[----:B------:R-:W-:Y:S01]  /*1610*/  LOP3.LUT R3, R7, 0x7ffffe00, R6, 0xf8, !PT ;  /* 0x7ffffe0007037812 */ /* 0x000fe200078ef806 */
[----:B------:R-:W-:Y:S01]  /*1620*/  IMAD.MOV.U32 R7, RZ, RZ, 0x40 ;  /* 0x00000040ff077424 */ /* 0x000fe200078e00ff */
[----:B------:R-:W-:Y:S01]  /*1630*/  SEL R6, R14, 0xffffffe0, !P1 ;  /* 0xffffffe00e067807 */ /* 0x000fe20004800000 */
[----:B------:R-:W-:Y:S01]  /*1640*/  IMAD R0, R13, 0x200, R12 ;  /* 0x000002000d007824 */ /* 0x000fe200078e020c */
[----:B------:R1:W-:Y:S01]  /*1650*/  STL [R1+0x3c], R5 ;  /* 0x00003c0501007387 */ /* 0x0003e20000100800 */
[----:B------:R-:W-:Y:S01]  /*1660*/  IMAD.SHL.U32 R8, R2, 0x2, RZ ;  /* 0x0000000202087824 */ /* 0x000fe200078e00ff */
[----:B------:R-:W-:Y:S01]  /*1670*/  LEA R191, R3, 0x100, 0x1 ;  /* 0x0000010003bf7811 */ /* 0x000fe200078e08ff */
[----:B------:R-:W-:Y:S01]  /*1680*/  IMAD R2, R10, 0x8, R15 ;  /* 0x000000080a027824 */ /* 0x000fe200078e020f */
[----:B------:R-:W-:Y:S01]  /*1690*/  LEA R188, R0, 0x8100, 0x1 ;  /* 0x0000810000bc7811 */ /* 0x000fe200078e08ff */
[----:B------:R-:W-:Y:S01]  /*16a0*/  IMAD.IADD R9, R11, 0x1, R6 ;  /* 0x000000010b097824 */ /* 0x000fe200078e0206 */
[----:B------:R2:W-:Y:S01]  /*16b0*/  STL [R1+0x48], R8 ;  /* 0x0000480801007387 */ /* 0x0005e20000100800 */
[----:B------:R-:W-:Y:S01]  /*16c0*/  SEL R0, R7, 0xffffffc0, !P0 ;  /* 0xffffffc007007807 */ /* 0x000fe20004000000 */
[--C-:B------:R-:W-:Y:S01]  /*16d0*/  IMAD R210, R210, 0x800, R191.reuse ;  /* 0x00000800d2d27824 */ /* 0x100fe200078e02bf */
[----:B------:R-:W-:Y:S01]  /*16e0*/  IADD3 R228, -R17, 0x70, RZ ;  /* 0x0000007011e47810 */ /* 0x000fe20007ffe1ff */
[----:B------:R-:W-:Y:S01]  /*16f0*/  STL [R1+0x70], R11 ;  /* 0x0000700b01007387 */ /* 0x000fe20000100800 */
[----:B------:R-:W-:-:S02]  /*1700*/  IMAD R196, R4, 0x2, R191 ;  /* 0x0000000204c47824 */ /* 0x000fc400078e02bf */
[----:B------:R-:W-:Y:S01]  /*1710*/  IMAD.IADD R192, R191, 0x1, R0 ;  /* 0x00000001bfc07824 */ /* 0x000fe200078e0200 */
[----:B------:R3:W-:Y:S01]  /*1720*/  STL [R1+0x94], R2 ;  /* 0x0000940201007387 */ /* 0x0007e20000100800 */
[----:B------:R-:W-:-:S03]  /*1730*/  IMAD.IADD R213, R0, 0x1, R210 ;  /* 0x0000000100d57824 */ /* 0x000fc600078e02d2 */
[----:B------:R-:W-:Y:S01]  /*1740*/  STL [R1+0x7c], R9 ;  /* 0x00007c0901007387 */ /* 0x000fe20000100800 */
[----:B-1----:R-:W-:-:S05]  /*1750*/  SEL R5, R7, 0xffffffc0, !P2 ;  /* 0xffffffc007057807 */ /* 0x002fca0005000000 */
[C---:B------:R-:W-:Y:S01]  /*1760*/  IMAD.IADD R7, R11.reuse, 0x1, R5 ;  /* 0x000000010b077824 */ /* 0x040fe200078e0205 */
[C---:B--2---:R-:W-:Y:S02]  /*1770*/  IADD3 R8, R11.reuse, -0x10, RZ ;  /* 0xfffffff00b087810 */ /* 0x044fe40007ffe0ff */
[----:B------:R-:W-:Y:S02]  /*1780*/  @P4 IADD3 R8, R11, 0x10, RZ ;  /* 0x000000100b084810 */ /* 0x000fe40007ffe0ff */
[----:B------:R1:W-:Y:S03]  /*1790*/  STL [R1+0x8c], R7 ;  /* 0x00008c0701007387 */ /* 0x0003e60000100800 */
[--C-:B------:R-:W-:Y:S01]  /*17a0*/  IMAD.IADD R3, R6, 0x1, R8.reuse ;  /* 0x0000000106037824 */ /* 0x100fe200078e0208 */
[----:B---3--:R-:W-:Y:S01]  /*17b0*/  SEL R2, R14, 0xffffffe0, !P3 ;  /* 0xffffffe00e027807 */ /* 0x008fe20005800000 */
[----:B------:R-:W-:Y:S01]  /*17c0*/  IMAD.IADD R6, R5, 0x1, R8 ;  /* 0x0000000105067824 */ /* 0x000fe200078e0208 */
[----:B------:R2:W-:Y:S02]  /*17d0*/  STL [R1+0x74], R8 ;  /* 0x0000740801007387 */ /* 0x0005e40000100800 */
[--C-:B------:R-:W-:Y:S01]  /*17e0*/  IADD3 R194, R0, R191, R2.reuse ;  /* 0x000000bf00c27210 */ /* 0x100fe20007ffe002 */
[----:B------:R-:W-:-:S02]  /*17f0*/  IMAD.IADD R193, R191, 0x1, R2 ;  /* 0x00000001bfc17824 */ /* 0x000fc400078e0202 */
[----:B------:R-:W-:Y:S02]  /*1800*/  IMAD.IADD R211, R2, 0x1, R210 ;  /* 0x0000000102d37824 */ /* 0x000fe400078e02d2 */
[----:B------:R-:W-:Y:S02]  /*1810*/  IMAD.IADD R2, R3, 0x1, R5 ;  /* 0x0000000103027824 */ /* 0x000fe400078e0205 */
[----:B------:R-:W-:Y:S02]  /*1820*/  IMAD.IADD R212, R0, 0x1, R211 ;  /* 0x0000000100d47824 */ /* 0x000fe400078e02d3 */
[----:B-1----:R-:W-:-:S05]  /*1830*/  IMAD.IADD R7, R9, 0x1, R5 ;  /* 0x0000000109077824 */ /* 0x002fca00078e0205 */
[----:B------:R2:W-:Y:S04]  /*1840*/  STL [R1+0x88], R7 ;  /* 0x0000880701007387 */ /* 0x0005e80000100800 */
[----:B------:R2:W-:Y:S04]  /*1850*/  STL [R1+0x84], R6 ;  /* 0x0000840601007387 */ /* 0x0005e80000100800 */
[----:B------:R2:W-:Y:S04]  /*1860*/  STL [R1+0x78], R3 ;  /* 0x0000780301007387 */ /* 0x0005e80000100800 */
[----:B------:R2:W-:Y:S02]  /*1870*/  STL [R1+0x80], R2 ;  /* 0x0000800201007387 */ /* 0x0005e40000100800 */
.L_x_1091:
[----:B------:R-:W3:Y:S01]  /*1880*/  LDL R0, [R1+0x5c] ;  /* 0x00005c0001007983 */ /* 0x000ee20000100800 */
[----:B------:R-:W-:Y:S01]  /*1890*/  IMAD.MOV.U32 R12, RZ, RZ, 0x4 ;  /* 0x00000004ff0c7424 */ /* 0x000fe200078e00ff */
[----:B------:R-:W-:-:S02]  /*18a0*/  ISETP.NE.U32.AND P0, PT, RZ, c[0x0][0x370], PT ;  /* 0x0000dc00ff007a0c */ /* 0x000fc40003f05070 */
[----:B------:R-:W-:Y:S01]  /*18b0*/  ISETP.NE.U32.AND P3, PT, RZ, c[0x0][0x360], PT ;  /* 0x0000d800ff007a0c */ /* 0x000fe20003f65070 */
[----:B------:R-:W4:Y:S01]  /*18c0*/  LDL R10, [R1+0x58] ;  /* 0x00005800010a7983 */ /* 0x000f220000100800 */
[----:B------:R-:W-:Y:S01]  /*18d0*/  ISETP.NE.AND.EX P1, PT, RZ, c[0x0][0x374], PT, P0 ;  /* 0x0000dd00ff007a0c */ /* 0x000fe20003f25300 */
[----:B--23--:R-:W-:-:S05]  /*18e0*/  IMAD.WIDE R2, R0, R12, c[0x0][0x588] ;  /* 0x0001620000027625 */ /* 0x00cfca00078e020c */
[----:B------:R-:W2:Y:S01]  /*18f0*/  LDG.E R17, [R2.64] ;  /* 0x0000000602117981 */ /* 0x000ea2000c1e1900 */
[----:B------:R-:W-:Y:S01]  /*1900*/  ISETP.NE.AND.EX P3, PT, RZ, c[0x0][0x364], PT, P3 ;  /* 0x0000d900ff007a0c */ /* 0x000fe20003f65330 */
[----:B------:R-:W-:Y:S01]  /*1910*/  CS2R R8, SRZ ;  /* 0x0000000000087805 */ /* 0x000fe2000001ff00 */
[----:B------:R-:W-:Y:S02]  /*1920*/  ISETP.NE.U32.AND P4, PT, RZ, c[0x0][0x348], PT ;  /* 0x0000d200ff007a0c */ /* 0x000fe40003f85070 */
        /* <DEDUP_REMOVED lines=8> */
[C---:B------:R-:W-:Y:S02]  /*19b0*/  @P3 LEA R6, P0, R17.reuse, c[0x0][0x360], 0x2 ;  /* 0x0000d80011063a11 */ /* 0x040fe400078010ff */
[C---:B------:R-:W-:Y:S01]  /*19c0*/  LEA R4, P2, R17.reuse, c[0x0][0x348], 0x2 ;  /* 0x0000d20011047a11 */ /* 0x040fe200078410ff */
[----:B------:R2:W5:Y:S01]  /*19d0*/  @P1 LDG.E R8, [R2.64] ;  /* 0x0000000602081981 */ /* 0x000562000c1e1900 */
[C-C-:B------:R-:W-:Y:S02]  /*19e0*/  @P3 LEA.HI.X R7, R17.reuse, c[0x0][0x364], R13.reuse, 0x2, P0 ;  /* 0x0000d90011073a11 */ /* 0x140fe400000f140d */
[----:B------:R-:W-:-:S03]  /*19f0*/  LEA.HI.X R5, R17, c[0x0][0x34c], R13, 0x2, P2 ;  /* 0x0000d30011057a11 */ /* 0x000fc600010f140d */
[----:B------:R-:W3:Y:S04]  /*1a00*/  @P3 LDG.E R0, [R6.64] ;  /* 0x0000000606003981 */ /* 0x000ee8000c1e1900 */
[----:B------:R1:W5:Y:S01]  /*1a10*/  @P4 LDG.E R11, [R4.64] ;  /* 0x00000006040b4981 */ /* 0x000362000c1e1900 */
[----:B--2---:R-:W-:-:S04]  /*1a20*/  LEA R2, P1, R17, c[0x0][0x350], 0x2 ;  /* 0x0000d40011027a11 */ /* 0x004fc800078210ff */
[----:B------:R-:W-:-:S05]  /*1a30*/  LEA.HI.X R3, R17, c[0x0][0x354], R13, 0x2, P1 ;  /* 0x0000d50011037a11 */ /* 0x000fca00008f140d */
[----:B------:R1:W5:Y:S01]  /*1a40*/  @P6 LDG.E R9, [R2.64] ;  /* 0x0000000602096981 */ /* 0x000362000c1e1900 */
[----:B----4-:R-:W-:-:S05]  /*1a50*/  LOP3.LUT R26, R10, 0xffff, RZ, 0xc0, !PT ;  /* 0x0000ffff0a1a7812 */ /* 0x010fca00078ec0ff */
[----:B------:R1:W-:Y:S01]  /*1a60*/  STL [R1+0x64], R26 ;  /* 0x0000641a01007387 */ /* 0x0003e20000100800 */
[----:B------:R-:W-:Y:S03]  /*1a70*/  YIELD ;  /* 0x0000000000007946 */ /* 0x000fe60003800000 */
[----:B---3--:R1:W-:Y:S01]  /*1a80*/  @P3 STL [R1+0x2c], R0 ;  /* 0x00002c0001003387 */ /* 0x0083e20000100800 */
        /* <DEDUP_REMOVED lines=8> */
.L_x_1011:
[----:B------:R-:W-:-:S04]  /*1b10*/  ISETP.NE.U32.AND P0, PT, RZ, c[0x0][0x368], PT ;  /* 0x0000da00ff007a0c */ /* 0x000fc80003f05070 */
[----:B------:R-:W-:-:S13]  /*1b20*/  ISETP.NE.AND.EX P0, PT, RZ, c[0x0][0x36c], PT, P0 ;  /* 0x0000db00ff007a0c */ /* 0x000fda0003f05300 */
[----:B------:R-:W-:Y:S05]  /*1b30*/  @!P0 BRA `(.L_x_1012) ;  /* 0x0000004000008947 */ /* 0x000fea0003800000 */
[----:B-1----:R-:W-:-:S04]  /*1b40*/  LEA R2, P0, R17, c[0x0][0x368], 0x2 ;  /* 0x0000da0011027a11 */ /* 0x002fc800078010ff */
[----:B------:R-:W-:-:S05]  /*1b50*/  LEA.HI.X R3, R17, c[0x0][0x36c], R13, 0x2, P0 ;  /* 0x0000db0011037a11 */ /* 0x000fca00000f140d */
[----:B------:R1:W5:Y:S01]  /*1b60*/  LDG.E R0, [R2.64] ;  /* 0x0000000602007981 */ /* 0x000362000c1e1900 */
[----:B------:R-:W-:Y:S05]  /*1b70*/  BRA `(.L_x_1013) ;  /* 0x0000005000007947 */ /* 0x000fea0003800000 */
.L_x_1012:
[----:B-1----:R-:W-:Y:S01]  /*1b80*/  MOV R0, c[0x0][0x1d0] ;  /* 0x0000740000007a02 */ /* 0x002fe20000000f00 */
[----:B------:R-:W-:Y:S05]  /*1b90*/  @!P6 BRA `(.L_x_1013) ;  /* 0x000000300000e947 */ /* 0x000fea0003800000 */
[----:B------:R-:W2:Y:S04]  /*1ba0*/  LDG.E R4, [R2.64] ;  /* 0x0000000602047981 */ /* 0x000ea8000c1e1900 */
[----:B------:R-:W2:Y:S02]  /*1bb0*/  LDG.E R0, [R2.64+0x4] ;  /* 0x0000040602007981 */ /* 0x000ea4000c1e1900 */
[----:B--2---:R-:W-:Y:S02]  /*1bc0*/  IADD3 R0, -R4, R0, RZ ;  /* 0x0000000004007210 */ /* 0x004fe40007ffe1ff */
.L_x_1013:
[----:B------:R-:W2:Y:S04]  /*1bd0*/  LDL R5, [R1+0x2c] ;  /* 0x00002c0001057983 */ /* 0x000ea80000100800 */
[----:B-1----:R-:W3:Y:S04]  /*1be0*/  LDL.LU R2, [R1+0x54] ;  /* 0x0000540001027983 */ /* 0x002ee80000300800 */
[----:B------:R-:W4:Y:S01]  /*1bf0*/  LDL.LU R3, [R1+0x90] ;  /* 0x0000900001037983 */ /* 0x000f220000300800 */
[----:B------:R-:W-:Y:S01]  /*1c00*/  IMAD.MOV.U32 R143, RZ, RZ, c[0x0][0x2c4] ;  /* 0x0000b100ff8f7624 */ /* 0x000fe200078e00ff */
[----:B------:R-:W-:Y:S01]  /*1c10*/  BSSY B0, `(.L_x_1014) ;  /* 0x0000043000007945 */ /* 0x000fe20003800000 */
[----:B-----5:R-:W-:-:S02]  /*1c20*/  IMAD.IADD R153, R0, 0x1, -R8 ;  /* 0x0000000100997824 */ /* 0x020fc400078e0a08 */
[----:B------:R-:W-:Y:S01]  /*1c30*/  IMAD.MOV.U32 R4, RZ, RZ, RZ ;  /* 0x000000ffff047224 */ /* 0x000fe200078e00ff */
[----:B------:R-:W-:Y:S01]  /*1c40*/  ISETP.NE.AND P3, PT, R143, 0x1, PT ;  /* 0x000000018f00780c */ /* 0x000fe20003f65270 */
[----:B------:R-:W-:Y:S02]  /*1c50*/  IMAD.IADD R16, R9, 0x1, R8 ;  /* 0x0000000109107824 */ /* 0x000fe400078e0208 */
[----:B--2---:R-:W-:Y:S01]  /*1c60*/  IMAD.MOV.U32 R151, RZ, RZ, R5 ;  /* 0x000000ffff977224 */ /* 0x004fe200078e0005 */
[----:B------:R-:W-:Y:S01]  /*1c70*/  IADD3 R5, R153, 0x6f, RZ ;  /* 0x0000006f99057810 */ /* 0x000fe20007ffe0ff */
[----:B---3--:R-:W-:Y:S01]  /*1c80*/  IMAD.SHL.U32 R142, R2, 0x80, RZ ;  /* 0x00000080028e7824 */ /* 0x008fe200078e00ff */
[----:B----4-:R-:W-:-:S04]  /*1c90*/  LOP3.LUT R3, R3, 0xfffffffd, RZ, 0xc0, !PT ;  /* 0xfffffffd03037812 */ /* 0x010fc800078ec0ff */
[----:B------:R-:W-:Y:S01]  /*1ca0*/  STL [R1+0x68], R142 ;  /* 0x0000688e01007387 */ /* 0x000fe20000100800 */
[----:B------:R-:W-:Y:S02]  /*1cb0*/  IADD3 R2, R142, 0x7f, RZ ;  /* 0x0000007f8e027810 */ /* 0x000fe40007ffe0ff */
[----:B------:R-:W-:Y:S01]  /*1cc0*/  @P3 LOP3.LUT R3, R3, 0x2, RZ, 0xfc, !PT ;  /* 0x0000000203033812 */ /* 0x000fe200078efcff */
[----:B------:R-:W-:Y:S02]  /*1cd0*/  STL [R1+0x54], R153 ;  /* 0x0000549901007387 */ /* 0x000fe40000100800 */
[----:B------:R-:W-:Y:S02]  /*1ce0*/  @P3 IMAD.HI.U32 R0, R2, c[0x0][0x2c8], RZ ;  /* 0x0000b20002003a27 */ /* 0x000fe400078e00ff */
[----:B------:R1:W-:Y:S03]  /*1cf0*/  STL [R1+0x90], R3 ;  /* 0x0000900301007387 */ /* 0x0003e60000100800 */
[----:B------:R-:W-:Y:S01]  /*1d00*/  @P3 SHF.R.U32.HI R2, RZ, c[0x0][0x2cc], R0 ;  /* 0x0000b300ff023a19 */ /* 0x000fe20000011600 */
[----:B------:R-:W-:-:S05]  /*1d10*/  IMAD.HI R0, R5, -0x6db6db6d, R4 ;  /* 0x9249249305007827 */ /* 0x000fca00078e0204 */
[----:B------:R-:W-:-:S04]  /*1d20*/  SHF.R.U32.HI R4, RZ, 0x1f, R0 ;  /* 0x0000001fff047819 */ /* 0x000fc80000011600 */
[----:B------:R-:W-:Y:S02]  /*1d30*/  LEA.HI.SX32 R4, R0, R4, 0x1a ;  /* 0x0000000400047211 */ /* 0x000fe400078fd2ff */
[----:B------:R-:W-:-:S04]  /*1d40*/  LOP3.LUT R0, R10, 0xff000000, RZ, 0xc0, !PT ;  /* 0xff0000000a007812 */ /* 0x000fc800078ec0ff */
[----:B------:R-:W-:Y:S02]  /*1d50*/  SHF.R.U32.HI R0, RZ, 0x8, R0 ;  /* 0x00000008ff007819 */ /* 0x000fe40000011600 */
[----:B-1----:R-:W-:-:S05]  /*1d60*/  IADD3 R3, R153, 0x70, -R151 ;  /* 0x0000007099037810 */ /* 0x002fca0007ffe897 */
[----:B------:R-:W-:Y:S02]  /*1d70*/  IMAD.IADD R3, R3, 0x1, R2 ;  /* 0x0000000103037824 */ /* 0x000fe400078e0202 */
[----:B------:R-:W-:-:S04]  /*1d80*/  IMAD.MOV.U32 R2, RZ, RZ, RZ ;  /* 0x000000ffff027224 */ /* 0x000fc800078e00ff */
[----:B------:R-:W-:-:S05]  /*1d90*/  IMAD.HI R2, R3, -0x6db6db6d, R2 ;  /* 0x9249249303027827 */ /* 0x000fca00078e0202 */
[----:B------:R-:W-:-:S04]  /*1da0*/  SHF.R.U32.HI R3, RZ, 0x1f, R2 ;  /* 0x0000001fff037819 */ /* 0x000fc80000011602 */
[----:B------:R-:W-:Y:S02]  /*1db0*/  LEA.HI.SX32 R2, R2, R3, 0x1a ;  /* 0x0000000302027211 */ /* 0x000fe400078fd2ff */
[----:B------:R-:W-:Y:S02]  /*1dc0*/  LOP3.LUT R3, R10, 0xff0000, RZ, 0xc0, !PT ;  /* 0x00ff00000a037812 */ /* 0x000fe400078ec0ff */
[----:B------:R-:W-:Y:S01]  /*1dd0*/  IMNMX R6, R4, R2, PT ;  /* 0x0000000204067217 */ /* 0x000fe20003800200 */
[----:B------:R-:W-:Y:S01]  /*1de0*/  IMAD.MOV.U32 R2, RZ, RZ, RZ ;  /* 0x000000ffff027224 */ /* 0x000fe200078e00ff */
[----:B------:R-:W-:Y:S02]  /*1df0*/  LEA.HI R3, R3, R0, RZ, 0x10 ;  /* 0x0000000003037211 */ /* 0x000fe400078f80ff */
[----:B------:R-:W-:Y:S02]  /*1e00*/  ISETP.GE.AND P0, PT, R6, 0x1, PT ;  /* 0x000000010600780c */ /* 0x000fe40003f06270 */
[----:B------:R-:W-:-:S02]  /*1e10*/  LOP3.LUT R14, R3, 0xff, RZ, 0xc0, !PT ;  /* 0x000000ff030e7812 */ /* 0x000fc400078ec0ff */
        /* <DEDUP_REMOVED lines=34> */
.L_x_1015:
[----:B------:R-:W-:Y:S05]  /*2040*/  BSYNC B0 ;  /* 0x0000000000007941 */ /* 0x000fea0003800000 */
.L_x_1014:
[----:B------:R-:W-:Y:S01]  /*2050*/  IMAD R148, R14, R2, RZ ;  /* 0x000000020e947224 */ /* 0x000fe200078e02ff */
[----:B------:R-:W-:Y:S01]  /*2060*/  PRMT R0, RZ, 0x7610, R0 ;  /* 0x00007610ff007816 */ /* 0x000fe20000000000 */
[----:B------:R-:W-:Y:S01]  /*2070*/  IMAD.MOV.U32 R20, RZ, RZ, RZ ;  /* 0x000000ffff147224 */ /* 0x000fe200078e00ff */
[----:B------:R-:W-:Y:S01]  /*2080*/  MOV R15, RZ ;  /* 0x000000ff000f7202 */ /* 0x000fe20000000f00 */
        /* <DEDUP_REMOVED lines=37> */
[----:B--2---:R-:W2:Y:S01]  /*22e0*/  LDL.64 R8, [R1+0x40] ;  /* 0x0000400001087983 */ /* 0x004ea20000100a00 */
[----:B------:R-:W-:-:S03]  /*22f0*/  ISETP.NE.U32.AND P2, PT, RZ, c[0x0][0x340], PT ;  /* 0x0000d000ff007a0c */ /* 0x000fc60003f45070 */
[----:B------:R3:W2:Y:S01]  /*2300*/  LDL.64 R28, [R1+0x40] ;  /* 0x00004000011c7983 */ /* 0x0006a20000100a00 */
[----:B------:R-:W-:-:S03]  /*2310*/  ISETP.NE.AND.EX P2, PT, RZ, c[0x0][0x344], PT, P2 ;  /* 0x0000d100ff007a0c */ /* 0x000fc60003f45320 */
[----:B------:R-:W4:Y:S04]  /*2320*/  LDL R27, [R1+0x3c] ;  /* 0x00003c00011b7983 */ /* 0x000f280000100800 */
[----:B------:R-:W5:Y:S06]  /*2330*/  S2R R4, SR_TID.X ;  /* 0x0000000000047919 */ /* 0x000f6c0000002100 */
[----:B------:R-:W-:-:S05]  /*2340*/  @P2 IMAD.WIDE R2, R17, R12, c[0x0][0x340] ;  /* 0x0000d00011022625 */ /* 0x000fca00078e020c */
[----:B-1----:R1:W3:Y:S01]  /*2350*/  @P2 LDG.E R14, [R2.64] ;  /* 0x00000006020e2981 */ /* 0x0022e2000c1e1900 */
[----:B------:R-:W-:Y:S02]  /*2360*/  SHF.R.S32.HI R0, RZ, 0x1f, R11 ;  /* 0x0000001fff007819 */ /* 0x000fe4000001140b */
[--C-:B-----5:R-:W-:Y:S02]  /*2370*/  SHF.R.S32.HI R106, RZ, 0x1f, R4.reuse ;  /* 0x0000001fff6a7819 */ /* 0x120fe40000011404 */
[----:B------:R-:W-:Y:S02]  /*2380*/  SHF.R.S32.HI R25, RZ, 0x1f, R4 ;  /* 0x0000001fff197819 */ /* 0x000fe40000011404 */
[-C--:B------:R-:W-:Y:S02]  /*2390*/  LEA.HI R106, R106, R4.reuse, RZ, 0x3 ;  /* 0x000000046a6a7211 */ /* 0x080fe400078f18ff */
[----:B------:R-:W-:Y:S02]  /*23a0*/  LEA.HI R25, R25, R4, RZ, 0x3 ;  /* 0x0000000419197211 */ /* 0x000fe400078f18ff */
[----:B------:R-:W-:Y:S01]  /*23b0*/  LOP3.LUT R106, R106, 0xfffffff8, RZ, 0xc0, !PT ;  /* 0xfffffff86a6a7812 */ /* 0x000fe200078ec0ff */
[----:B------:R-:W-:Y:S01]  /*23c0*/  IMAD R0, R0, c[0x0][0x178], RZ ;  /* 0x00005e0000007a24 */ /* 0x000fe200078e02ff */
[----:B------:R-:W-:-:S03]  /*23d0*/  SHF.R.S32.HI R25, RZ, 0x3, R25 ;  /* 0x00000003ff197819 */ /* 0x000fc60000011419 */
[----:B------:R-:W-:Y:S02]  /*23e0*/  IMAD.IADD R106, R4, 0x1, -R106 ;  /* 0x00000001046a7824 */ /* 0x000fe400078e0a6a */
[----:B-1----:R-:W-:-:S04]  /*23f0*/  IMAD.WIDE.U32 R2, R11, c[0x0][0x178], RZ ;  /* 0x00005e000b027a25 */ /* 0x002fc800078e00ff */
[----:B------:R-:W-:Y:S02]  /*2400*/  IMAD R0, R11, c[0x0][0x17c], R0 ;  /* 0x00005f000b007a24 */ /* 0x000fe400078e0200 */
[----:B------:R-:W-:-:S03]  /*2410*/  IMAD R5, R106, 0x20, R25 ;  /* 0x000000206a057824 */ /* 0x000fc600078e0219 */
[----:B------:R-:W-:Y:S01]  /*2420*/  IADD3 R3, R3, R0, RZ ;  /* 0x0000000003037210 */ /* 0x000fe20007ffe0ff */
[----:B------:R-:W-:Y:S01]  /*2430*/  IMAD.IADD R5, R142, 0x1, R5 ;  /* 0x000000018e057824 */ /* 0x000fe200078e0205 */
[----:B------:R-:W-:-:S03]  /*2440*/  SEL R6, R13, RZ, !P4 ;  /* 0x000000ff0d067207 */ /* 0x000fc60006000000 */
[----:B------:R-:W-:Y:S01]  /*2450*/  IMAD.WIDE.U32 R2, R26, c[0x0][0x1b8], R2 ;  /* 0x00006e001a027a25 */ /* 0x000fe200078e0002 */
[----:B------:R-:W-:-:S03]  /*2460*/  SEL R4, R17, RZ, !P4 ;  /* 0x000000ff11047207 */ /* 0x000fc60006000000 */
[----:B------:R-:W-:-:S04]  /*2470*/  @P3 IMAD.HI.U32 R7, R5, c[0x0][0x2c8], RZ ;  /* 0x0000b20005073a27 */ /* 0x000fc800078e00ff */
[----:B------:R-:W-:Y:S01]  /*2480*/  IMAD.MOV.U32 R0, RZ, RZ, R5 ;  /* 0x000000ffff007224 */ /* 0x000fe200078e0005 */
[----:B------:R-:W-:Y:S01]  /*2490*/  @P3 SHF.R.U32.HI R0, RZ, c[0x0][0x2cc], R7 ;  /* 0x0000b300ff003a19 */ /* 0x000fe20000011607 */
[----:B------:R-:W-:Y:S02]  /*24a0*/  IMAD R3, R26, c[0x0][0x1bc], R3 ;  /* 0x00006f001a037a24 */ /* 0x000fe400078e0203 */
[----:B------:R-:W-:Y:S02]  /*24b0*/  IMAD R6, R6, c[0x0][0x1c0], RZ ;  /* 0x0000700006067a24 */ /* 0x000fe400078e02ff */
[----:B------:R-:W-:Y:S01]  /*24c0*/  IMAD.WIDE.U32 R2, R4, c[0x0][0x1c0], R2 ;  /* 0x0000700004027a25 */ /* 0x000fe200078e0002 */
[----:B------:R-:W-:-:S03]  /*24d0*/  SHF.R.S32.HI R7, RZ, 0x1f, R0 ;  /* 0x0000001fff077819 */ /* 0x000fc60000011400 */
[----:B------:R-:W-:Y:S01]  /*24e0*/  IMAD R6, R4, c[0x0][0x1c4], R6 ;  /* 0x0000710004067a24 */ /* 0x000fe200078e0206 */
[----:B------:R-:W-:-:S05]  /*24f0*/  IADD3 R4, -R0, RZ, RZ ;  /* 0x000000ff00047210 */ /* 0x000fca0007ffe1ff */
        /* <DEDUP_REMOVED lines=9> */
[----:B------:R-:W-:Y:S01]  /*2590*/  IMAD.WIDE.U32 R4, R4, c[0x0][0x1a8], R2 ;  /* 0x00006a0004047a25 */ /* 0x000fe200078e0002 */
[----:B------:R-:W-:Y:S01]  /*25a0*/  WARPSYNC 0xffffffff ;  /* 0xffffffff00007948 */ /* 0x000fe20003800000 */
[----:B------:R-:W-:Y:S03]  /*25b0*/  BAR.SYNC.DEFER_BLOCKING 0x0 ;  /* 0x0000000000007b1d */ /* 0x000fe60000010000 */
[----:B------:R-:W-:-:S02]  /*25c0*/  IADD3 R0, R5, R0, RZ ;  /* 0x0000000005007210 */ /* 0x000fc40007ffe0ff */
[C---:B------:R-:W-:Y:S01]  /*25d0*/  LEA R2, P0, R4.reuse, c[0x0][0x160], 0x1 ;  /* 0x0000580004027a11 */ /* 0x040fe200078008ff */
[----:B------:R-:W-:Y:S02]  /*25e0*/  IMAD R11, R151, c[0x0][0x2c4], RZ ;  /* 0x0000b100970b7a24 */ /* 0x000fe400078e02ff */
[----:B------:R-:W-:Y:S01]  /*25f0*/  IMAD.MOV.U32 R23, RZ, RZ, 0x70 ;  /* 0x00000070ff177424 */ /* 0x000fe200078e00ff */
[----:B------:R-:W-:Y:S01]  /*2600*/  LEA.HI.X R0, R4, c[0x0][0x164], R0, 0x1, P0 ;  /* 0x0000590004007a11 */ /* 0x000fe200000f0c00 */
[----:B------:R-:W-:Y:S01]  /*2610*/  IMAD.IADD R3, R25, 0x1, R142 ;  /* 0x0000000119037824 */ /* 0x000fe200078e028e */
[----:B------:R-:W1:Y:S01]  /*2620*/  SHFL.IDX PT, R4, R2, RZ, 0x181f ;  /* 0x00181fff02047589 */ /* 0x000e6200000e0000 */
[----:B------:R-:W-:Y:S01]  /*2630*/  IADD3 R141, R152, -0x1, RZ ;  /* 0xffffffff988d7810 */ /* 0x000fe20007ffe0ff */
[----:B------:R-:W-:Y:S01]  /*2640*/  IMAD.MOV.U32 R76, RZ, RZ, 0x40 ;  /* 0x00000040ff4c7424 */ /* 0x000fe200078e00ff */
[----:B------:R-:W-:Y:S01]  /*2650*/  ULDC.64 UR4, c[0x0][0x208] ;  /* 0x0000820000047ab9 */ /* 0x000fe20000000a00 */
[----:B------:R-:W5:Y:S01]  /*2660*/  SHFL.IDX PT, R5, R0, RZ, 0x181f ;  /* 0x00181fff00057589 */ /* 0x000f6200000e0000 */
[----:B------:R-:W-:-:S03]  /*2670*/  ISETP.GE.AND P0, PT, R3, R11, PT ;  /* 0x0000000b0300720c */ /* 0x000fc60003f06270 */
[----:B------:R-:W1:Y:S04]  /*2680*/  SHFL.IDX PT, R10, R2, 0x1, 0x181f ;  /* 0x00381f00020a7f89 */ /* 0x000e6800000e0000 */
[----:B------:R-:W-:Y:S04]  /*2690*/  SHFL.IDX PT, R12, R2, 0x2, 0x181f ;  /* 0x00581f00020c7f89 */ /* 0x000fe800000e0000 */
[----:B------:R-:W-:Y:S01]  /*26a0*/  SHFL.IDX PT, R18, R0, 0x2, 0x181f ;  /* 0x00581f0000127f89 */ /* 0x000fe200000e0000 */
[----:B------:R-:W-:Y:S01]  /*26b0*/  IADD3 R15, R3, 0x60, RZ ;  /* 0x00000060030f7810 */ /* 0x000fe20007ffe0ff */
[----:B------:R-:W-:-:S05]  /*26c0*/  IMAD R23, R152, -0x70, R23 ;  /* 0xffffff9098177824 */ /* 0x000fca00078e0217 */
[----:B------:R-:W-:Y:S02]  /*26d0*/  IADD3 R140, R153, R23, RZ ;  /* 0x00000017998c7210 */ /* 0x000fe40007ffe0ff */
[----:B------:R-:W-:Y:S01]  /*26e0*/  SHF.R.S32.HI R24, RZ, 0x1f, R141 ;  /* 0x0000001fff187819 */ /* 0x000fe2000001148d */
[----:B--2---:R-:W-:-:S05]  /*26f0*/  IMAD.MOV.U32 R28, RZ, RZ, R8 ;  /* 0x000000ffff1c7224 */ /* 0x004fca00078e0008 */
[C---:B------:R-:W-:Y:S02]  /*2700*/  ISETP.GE.AND P5, PT, R28.reuse, c[0x0][0x198], PT ;  /* 0x000066001c007a0c */ /* 0x040fe40003fa6270 */
[----:B------:R-:W-:Y:S02]  /*2710*/  SHF.R.S32.HI R29, RZ, 0x1f, R28 ;  /* 0x0000001fff1d7819 */ /* 0x000fe4000001141c */
[C---:B-1----:R-:W-:Y:S02]  /*2720*/  @!P0 LEA R6, P1, R28.reuse, R4, 0x1 ;  /* 0x000000041c068211 */ /* 0x042fe400078208ff */
[----:B----4-:R-:W-:Y:S02]  /*2730*/  ISETP.GE.AND P3, PT, R27, c[0x0][0x198], PT ;  /* 0x000066001b007a0c */ /* 0x010fe40003f66270 */
[----:B-----5:R-:W-:Y:S02]  /*2740*/  @!P0 LEA.HI.X R7, R28, R5, R29, 0x1, P1 ;  /* 0x000000051c078211 */ /* 0x020fe400008f0c1d */
[----:B------:R-:W-:-:S02]  /*2750*/  SHF.R.S32.HI R19, RZ, 0x1f, R27 ;  /* 0x0000001fff137819 */ /* 0x000fc4000001141b */
[----:B------:R-:W-:Y:S01]  /*2760*/  @!P0 LEA R4, P1, R27, R4, 0x1 ;  /* 0x000000041b048211 */ /* 0x000fe200078208ff */
[----:B------:R1:W-:Y:S01]  /*2770*/  @!P0 LDGSTS.E.BYPASS.LTC128B.128 [R214+0x100], [R6.64], !P5 ;  /* 0x0010000006d68fae */ /* 0x0003e2000e901d46 */
[----:B------:R-:W-:Y:S02]  /*2780*/  IADD3 R8, R3, 0x20, RZ ;  /* 0x0000002003087810 */ /* 0x000fe40007ffe0ff */
[----:B------:R-:W-:Y:S02]  /*2790*/  @!P0 LEA.HI.X R5, R27, R5, R19, 0x1, P1 ;  /* 0x000000051b058211 */ /* 0x000fe400008f0c13 */
[----:B------:R-:W-:-:S03]  /*27a0*/  ISETP.GE.AND P1, PT, R8, R11, PT ;  /* 0x0000000b0800720c */ /* 0x000fc60003f26270 */
[----:B------:R2:W-:Y:S01]  /*27b0*/  @!P0 LDGSTS.E.BYPASS.LTC128B.128 [R214+0x4100], [R4.64], !P3 ;  /* 0x0410000004d68fae */ /* 0x0005e2000d901d46 */
[----:B------:R-:W-:-:S03]  /*27c0*/  IADD3 R8, R3, 0x40, RZ ;  /* 0x0000004003087810 */ /* 0x000fc60007ffe0ff */
[----:B-1----:R-:W1:Y:S01]  /*27d0*/  SHFL.IDX PT, R7, R0, 0x1, 0x181f ;  /* 0x00381f0000077f89 */ /* 0x002e6200000e0000 */
[----:B------:R-:W-:Y:S02]  /*27e0*/  SHF.R.S32.HI R6, RZ, 0x1f, R16 ;  /* 0x0000001fff067819 */ /* 0x000fe40000011410 */
[C---:B--2---:R-:W-:Y:S02]  /*27f0*/  IADD3 R4, P0, R25.reuse, R16, RZ ;  /* 0x0000001019047210 */ /* 0x044fe40007f1e0ff */
[----:B---3--:R-:W-:Y:S02]  /*2800*/  @P2 SHF.R.S32.HI R5, RZ, 0x1f, R14 ;  /* 0x0000001fff052819 */ /* 0x008fe4000001140e */
[----:B------:R-:W-:Y:S02]  /*2810*/  @!P2 MOV R5, R13 ;  /* 0x0000000d0005a202 */ /* 0x000fe40000000f00 */
[----:B------:R-:W-:Y:S01]  /*2820*/  LEA.HI.X.SX32 R6, R25, R6, 0x1, P0 ;  /* 0x0000000619067211 */ /* 0x000fe200000f0eff */
[----:B------:R2:W3:Y:S01]  /*2830*/  SHFL.IDX PT, R13, R2, 0x3, 0x181f ;  /* 0x00781f00020d7f89 */ /* 0x0004e200000e0000 */
[----:B------:R-:W-:-:S03]  /*2840*/  ISETP.GE.AND P0, PT, R8, R11, PT ;  /* 0x0000000b0800720c */ /* 0x000fc60003f06270 */
[----:B------:R-:W4:Y:S01]  /*2850*/  SHFL.IDX PT, R0, R0, 0x3, 0x181f ;  /* 0x00781f0000007f89 */ /* 0x000f2200000e0000 */
[----:B------:R-:W-:Y:S01]  /*2860*/  @!P2 IMAD.MOV.U32 R14, RZ, RZ, R17 ;  /* 0x000000ffff0ea224 */ /* 0x000fe200078e0011 */
[----:B------:R-:W-:Y:S01]  /*2870*/  @!P1 LEA R8, P2, R28, R10, 0x1 ;  /* 0x0000000a1c089211 */ /* 0x000fe200078408ff */
[----:B------:R-:W-:Y:S01]  /*2880*/  IMAD R9, R6, c[0x0][0x1e0], RZ ;  /* 0x0000780006097a24 */ /* 0x000fe200078e02ff */
[----:B------:R-:W-:Y:S02]  /*2890*/  SEL R20, R5, RZ, !P6 ;  /* 0x000000ff05147207 */ /* 0x000fe40007000000 */
[----:B------:R-:W-:Y:S01]  /*28a0*/  ISETP.GE.AND P3, PT, R15, R11, PT ;  /* 0x0000000b0f00720c */ /* 0x000fe20003f66270 */
[----:B------:R-:W-:Y:S01]  /*28b0*/  IMAD R5, R4, c[0x0][0x1e4], R9 ;  /* 0x0000790004057a24 */ /* 0x000fe200078e0209 */
[----:B------:R-:W-:Y:S01]  /*28c0*/  SEL R21, R14, RZ, !P6 ;  /* 0x000000ff0e157207 */ /* 0x000fe20007000000 */
[----:B------:R-:W-:Y:S01]  /*28d0*/  IMAD R6, R6, c[0x0][0x208], RZ ;  /* 0x0000820006067a24 */ /* 0x000fe200078e02ff */
[----:B-1----:R-:W-:-:S02]  /*28e0*/  @!P1 LEA.HI.X R9, R28, R7, R29, 0x1, P2 ;  /* 0x000000071c099211 */ /* 0x002fc400010f0c1d */
[----:B------:R-:W-:Y:S01]  /*28f0*/  @!P0 LEA R14, P2, R28, R12, 0x1 ;  /* 0x0000000c1c0e8211 */ /* 0x000fe200078408ff */
[C---:B------:R-:W-:Y:S01]  /*2900*/  IMAD R22, R4.reuse, c[0x0][0x20c], R6 ;  /* 0x0000830004167a24 */ /* 0x040fe200078e0206 */
[C---:B------:R-:W-:Y:S01]  /*2910*/  @!P1 LEA R10, P4, R27.reuse, R10, 0x1 ;  /* 0x0000000a1b0a9211 */ /* 0x040fe200078808ff */
[--C-:B------:R-:W-:Y:S01]  /*2920*/  IMAD.WIDE.U32 R16, R4, c[0x0][0x208], R28.reuse ;  /* 0x0000820004107a25 */ /* 0x100fe200078e001c */
[--C-:B------:R-:W-:Y:S01]  /*2930*/  @!P0 LEA.HI.X R15, R28, R18, R29.reuse, 0x1, P2 ;  /* 0x000000121c0f8211 */ /* 0x100fe200010f0c1d */
[----:B------:R1:W-:Y:S01]  /*2940*/  @!P1 LDGSTS.E.BYPASS.LTC128B.128 [R214+0x1100], [R8.64], !P5 ;  /* 0x0110000008d69fae */ /* 0x0003e2000e901d46 */
[C---:B------:R-:W-:Y:S01]  /*2950*/  @!P0 LEA R6, P2, R27.reuse, R12, 0x1 ;  /* 0x0000000c1b068211 */ /* 0x040fe200078408ff */
[----:B--2---:R-:W-:Y:S01]  /*2960*/  IMAD.WIDE.U32 R2, R4, c[0x0][0x1e0], R28 ;  /* 0x0000780004027a25 */ /* 0x004fe200078e001c */
[C-C-:B------:R-:W-:Y:S02]  /*2970*/  @!P1 LEA.HI.X R11, R27.reuse, R7, R19.reuse, 0x1, P4 ;  /* 0x000000071b0b9211 */ /* 0x140fe400020f0c13 */
[----:B------:R-:W-:-:S02]  /*2980*/  @!P0 LEA.HI.X R7, R27, R18, R19, 0x1, P2 ;  /* 0x000000121b078211 */ /* 0x000fc400010f0c13 */
[C---:B---3--:R-:W-:Y:S02]  /*2990*/  @!P3 LEA R4, P2, R28.reuse, R13, 0x1 ;  /* 0x0000000d1c04b211 */ /* 0x048fe400078408ff */
[----:B------:R-:W-:Y:S02]  /*29a0*/  ISETP.GE.AND P6, PT, R27, c[0x0][0x198], PT ;  /* 0x000066001b007a0c */ /* 0x000fe40003fc6270 */
[----:B------:R-:W-:Y:S02]  /*29b0*/  IADD3 R3, R3, R5, RZ ;  /* 0x0000000503037210 */ /* 0x000fe40007ffe0ff */
[----:B----4-:R-:W-:Y:S02]  /*29c0*/  @!P3 LEA.HI.X R5, R28, R0, R29, 0x1, P2 ;  /* 0x000000001c05b211 */ /* 0x010fe400010f0c1d */
[----:B------:R-:W-:Y:S01]  /*29d0*/  @!P3 LEA R12, P2, R27, R13, 0x1 ;  /* 0x0000000d1b0cb211 */ /* 0x000fe200078408ff */
[----:B------:R-:W-:-:S03]  /*29e0*/  IMAD.WIDE.U32 R2, R26, c[0x0][0x1e8], R2 ;  /* 0x00007a001a027a25 */ /* 0x000fc600078e0002 */
[C---:B------:R-:W-:Y:S02]  /*29f0*/  @!P3 LEA.HI.X R13, R27.reuse, R0, R19, 0x1, P2 ;  /* 0x000000001b0db211 */ /* 0x040fe400010f0c13 */
[----:B------:R-:W-:Y:S01]  /*2a00*/  IMNMX R0, R140, 0x70, PT ;  /* 0x000000708c007817 */ /* 0x000fe20003800200 */
[----:B------:R-:W-:Y:S01]  /*2a10*/  IMAD R3, R26, c[0x0][0x1ec], R3 ;  /* 0x00007b001a037a24 */ /* 0x000fe200078e0203 */
[----:B------:R2:W-:Y:S01]  /*2a20*/  @!P1 LDGSTS.E.BYPASS.LTC128B.128 [R214+0x5100], [R10.64], !P6 ;  /* 0x051000000ad69fae */ /* 0x0005e2000f101d46 */
[----:B------:R-:W-:Y:S01]  /*2a30*/  IMAD R18, R20, c[0x0][0x1f0], RZ ;  /* 0x00007c0014127a24 */ /* 0x000fe200078e02ff */
[----:B------:R-:W-:Y:S01]  /*2a40*/  ISETP.GE.AND P1, PT, R27, c[0x0][0x198], PT ;  /* 0x000066001b007a0c */ /* 0x000fe20003f26270 */
[----:B------:R-:W-:Y:S01]  /*2a50*/  IMAD.IADD R0, R0, 0x1, -R25 ;  /* 0x0000000100007824 */ /* 0x000fe200078e0a19 */
[----:B------:R3:W-:Y:S01]  /*2a60*/  @!P0 LDGSTS.E.BYPASS.LTC128B.128 [R214+0x2100], [R14.64], !P5 ;  /* 0x021000000ed68fae */ /* 0x0007e2000e901d46 */
[----:B------:R-:W-:Y:S02]  /*2a70*/  IMAD R19, R24, c[0x0][0x1e0], RZ ;  /* 0x0000780018137a24 */ /* 0x000fe400078e02ff */
[----:B------:R-:W-:-:S02]  /*2a80*/  IMAD R18, R21, c[0x0][0x1f4], R18 ;  /* 0x00007d0015127a24 */ /* 0x000fc400078e0212 */
[----:B------:R-:W-:Y:S01]  /*2a90*/  IMAD.WIDE.U32 R146, R21, c[0x0][0x1f0], R2 ;  /* 0x00007c0015927a25 */ /* 0x000fe200078e0002 */
[----:B------:R-:W-:-:S03]  /*2aa0*/  ISETP.GE.AND P4, PT, R0, 0x1, PT ;  /* 0x000000010000780c */ /* 0x000fc60003f86270 */
[----:B------:R-:W-:Y:S01]  /*2ab0*/  IMAD.WIDE.U32 R2, R141, c[0x0][0x1e0], RZ ;  /* 0x000078008d027a25 */ /* 0x000fe200078e00ff */
[----:B------:R-:W-:Y:S01]  /*2ac0*/  IADD3 R145, R147, R18, RZ ;  /* 0x0000001293917210 */ /* 0x000fe20007ffe0ff */
[----:B------:R4:W-:Y:S02]  /*2ad0*/  @!P0 LDGSTS.E.BYPASS.LTC128B.128 [R214+0x6100], [R6.64], !P1 ;  /* 0x0610000006d68fae */ /* 0x0009e4000c901d46 */
[----:B-1----:R-:W-:Y:S01]  /*2ae0*/  IMAD R8, R141, c[0x0][0x1e4], R19 ;  /* 0x000079008d087a24 */ /* 0x002fe200078e0213 */
[----:B------:R-:W-:Y:S01]  /*2af0*/  MOV R144, R146 ;  /* 0x0000009200907202 */ /* 0x000fe20000000f00 */
[----:B------:R1:W-:Y:S02]  /*2b00*/  @!P3 LDGSTS.E.BYPASS.LTC128B.128 [R214+0x3100], [R4.64], !P5 ;  /* 0x0310000004d6bfae */ /* 0x0003e4000e901d46 */
[----:B------:R-:W-:Y:S01]  /*2b10*/  IMAD.IADD R8, R3, 0x1, R8 ;  /* 0x0000000103087824 */ /* 0x000fe200078e0208 */
[----:B------:R-:W-:Y:S01]  /*2b20*/  ISETP.GE.AND P6, PT, R28, c[0x0][0x1d4], PT ;  /* 0x000075001c007a0c */ /* 0x000fe20003fc6270 */
[----:B------:R-:W-:Y:S01]  /*2b30*/  IMAD.WIDE.U32 R2, R2, 0x70, R144 ;  /* 0x0000007002027825 */ /* 0x000fe200078e0090 */
[----:B------:R-:W-:Y:S01]  /*2b40*/  ISETP.GE.AND P5, PT, R27, c[0x0][0x1d4], PT ;  /* 0x000075001b007a0c */ /* 0x000fe20003fa6270 */
[----:B------:R5:W-:Y:S02]  /*2b50*/  @!P3 LDGSTS.E.BYPASS.LTC128B.128 [R214+0x7100], [R12.64], !P1 ;  /* 0x071000000cd6bfae */ /* 0x000be4000c901d46 */
[----:B------:R-:W-:Y:S01]  /*2b60*/  IMAD R8, R8, 0x70, RZ ;  /* 0x0000007008087824 */ /* 0x000fe200078e02ff */
[----:B------:R-:W-:Y:S01]  /*2b70*/  ISETP.GE.AND P2, PT, R0, 0x21, PT ;  /* 0x000000210000780c */ /* 0x000fe20003f46270 */
[----:B------:R-:W0:Y:S01]  /*2b80*/  LDGDEPBAR ;  /* 0x00000000000079af */ /* 0x000e220000000000 */
[----:B--2---:R-:W-:-:S02]  /*2b90*/  MOV R10, 0x20 ;  /* 0x00000020000a7802 */ /* 0x004fc40000000f00 */
[----:B------:R-:W-:-:S03]  /*2ba0*/  IADD3 R3, R3, R8, RZ ;  /* 0x0000000803037210 */ /* 0x000fc60007ffe0ff */
[----:B------:R-:W-:Y:S01]  /*2bb0*/  IMAD.WIDE.U32 R8, R10, c[0x0][0x1e0], RZ ;  /* 0x000078000a087a25 */ /* 0x000fe200078e00ff */
[----:B----4-:R-:W-:-:S04]  /*2bc0*/  @P4 LEA R6, P0, R2, c[0x0][0x1c8], 0x1 ;  /* 0x0000720002064a11 */ /* 0x010fc800078008ff */
[----:B------:R-:W-:Y:S02]  /*2bd0*/  @P4 LEA.HI.X R7, R2, c[0x0][0x1cc], R3, 0x1, P0 ;  /* 0x0000730002074a11 */ /* 0x000fe400000f0c03 */
[C---:B------:R-:W-:Y:S02]  /*2be0*/  ISETP.GE.AND P1, PT, R0.reuse, 0x41, PT ;  /* 0x000000410000780c */ /* 0x040fe40003f26270 */
[----:B------:R-:W-:Y:S01]  /*2bf0*/  ISETP.GE.AND P0, PT, R0, 0x61, PT ;  /* 0x000000610000780c */ /* 0x000fe20003f06270 */
[----:B------:R2:W-:Y:S01]  /*2c00*/  @P4 LDGSTS.E.BYPASS.LTC128B.128 [R214+0x8100], [R6.64], !P6 ;  /* 0x0810000006d64fae */ /* 0x0005e2000f101d46 */
[----:B------:R-:W-:-:S03]  /*2c10*/  @P2 IADD3 R0, P3, R2, R8, RZ ;  /* 0x0000000802002210 */ /* 0x000fc60007f7e0ff */
[----:B------:R2:W-:Y:S01]  /*2c20*/  @P4 LDGSTS.E.BYPASS.LTC128B.128 [R214+0xb900], [R6.64+0x80], !P5 ;  /* 0x0b90008006d64fae */ /* 0x0005e2000e901d46 */
[----:B-1----:R-:W-:Y:S02]  /*2c30*/  IMAD.IADD R5, R17, 0x1, R22 ;  /* 0x0000000111057824 */ /* 0x002fe400078e0216 */
[----:B------:R-:W-:-:S04]  /*2c40*/  IMAD.MOV.U32 R4, RZ, RZ, R16 ;  /* 0x000000ffff047224 */ /* 0x000fc800078e0010 */
[----:B------:R-:W-:-:S04]  /*2c50*/  IMAD.WIDE.U32 R4, R26, c[0x0][0x210], R4 ;  /* 0x000084001a047a25 */ /* 0x000fc800078e0004 */
[----:B------:R-:W-:Y:S02]  /*2c60*/  IMAD R5, R26, c[0x0][0x214], R5 ;  /* 0x000085001a057a24 */ /* 0x000fe400078e0205 */
[----:B-----5:R-:W-:Y:S02]  /*2c70*/  IMAD R13, R76, c[0x0][0x1e4], RZ ;  /* 0x000079004c0d7a24 */ /* 0x020fe400078e02ff */
[----:B--2---:R-:W-:-:S05]  /*2c80*/  IMAD R6, R10, c[0x0][0x1e4], RZ ;  /* 0x000079000a067a24 */ /* 0x004fca00078e02ff */
[----:B------:R-:W-:Y:S01]  /*2c90*/  @P2 IADD3.X R6, R3, R9, R6, P3, !PT ;  /* 0x0000000903062210 */ /* 0x000fe20001ffe406 */
[----:B------:R-:W-:Y:S01]  /*2ca0*/  IMAD.WIDE.U32 R8, R76, c[0x0][0x1e0], RZ ;  /* 0x000078004c087a25 */ /* 0x000fe200078e00ff */
[----:B------:R-:W-:-:S04]  /*2cb0*/  @P2 LEA R10, P3, R0, c[0x0][0x1c8], 0x1 ;  /* 0x00007200000a2a11 */ /* 0x000fc800078608ff */
[----:B------:R-:W-:Y:S01]  /*2cc0*/  @P2 LEA.HI.X R11, R0, c[0x0][0x1cc], R6, 0x1, P3 ;  /* 0x00007300000b2a11 */ /* 0x000fe200018f0c06 */
[----:B------:R-:W-:Y:S01]  /*2cd0*/  IMAD R6, R20, c[0x0][0x218], RZ ;  /* 0x0000860014067a24 */ /* 0x000fe200078e02ff */
[----:B------:R-:W-:Y:S02]  /*2ce0*/  @P1 IADD3 R7, P3, R2, R8, RZ ;  /* 0x0000000802071210 */ /* 0x000fe40007f7e0ff */
[----:B------:R-:W-:Y:S01]  /*2cf0*/  @P0 MOV R0, 0x60 ;  /* 0x0000006000000802 */ /* 0x000fe20000000f00 */
[----:B------:R-:W-:Y:S01]  /*2d00*/  IMAD.WIDE.U32 R16, R21, c[0x0][0x218], R4 ;  /* 0x0000860015107a25 */ /* 0x000fe200078e0004 */
[----:B------:R-:W-:Y:S01]  /*2d10*/  @P1 IADD3.X R4, R3, R9, R13, P3, !PT ;  /* 0x0000000903041210 */ /* 0x000fe20001ffe40d */
[----:B------:R1:W-:Y:S02]  /*2d20*/  @P2 LDGSTS.E.BYPASS.LTC128B.128 [R214+0x9100], [R10.64], !P6 ;  /* 0x091000000ad62fae */ /* 0x0003e4000f101d46 */
[----:B------:R-:W-:Y:S01]  /*2d30*/  IMAD R12, R21, c[0x0][0x21c], R6 ;  /* 0x00008700150c7a24 */ /* 0x000fe200078e0206 */
[----:B------:R-:W-:Y:S01]  /*2d40*/  @P1 LEA R6, P3, R7, c[0x0][0x1c8], 0x1 ;  /* 0x0000720007061a11 */ /* 0x000fe200078608ff */
[----:B------:R-:W-:Y:S01]  /*2d50*/  @P0 IMAD.WIDE.U32 R2, R0, c[0x0][0x1e0], R2 ;  /* 0x0000780000020a25 */ /* 0x000fe200078e0002 */
[----:B------:R1:W-:Y:S03]  /*2d60*/  @P2 LDGSTS.E.BYPASS.LTC128B.128 [R214+0xc900], [R10.64+0x80], !P5 ;  /* 0x0c9000800ad62fae */ /* 0x0003e6000e901d46 */
[----:B------:R-:W-:-:S02]  /*2d70*/  IMAD R5, R24, c[0x0][0x208], RZ ;  /* 0x0000820018057a24 */ /* 0x000fc400078e02ff */
[----:B------:R-:W-:Y:S01]  /*2d80*/  @P0 IMAD R0, R0, c[0x0][0x1e4], RZ ;  /* 0x0000790000000a24 */ /* 0x000fe200078e02ff */
[----:B------:R-:W-:Y:S01]  /*2d90*/  @P1 LEA.HI.X R7, R7, c[0x0][0x1cc], R4, 0x1, P3 ;  /* 0x0000730007071a11 */ /* 0x000fe200018f0c04 */
[----:B------:R-:W-:Y:S01]  /*2da0*/  IMAD.WIDE.U32 R8, R141, c[0x0][0x208], RZ ;  /* 0x000082008d087a25 */ /* 0x000fe200078e00ff */
[C---:B------:R-:W-:Y:S02]  /*2db0*/  @P0 LEA R4, P3, R2.reuse, c[0x0][0x1c8], 0x1 ;  /* 0x0000720002040a11 */ /* 0x040fe400078608ff */
[----:B------:R-:W-:Y:S01]  /*2dc0*/  @P0 IADD3 R0, R3, R0, RZ ;  /* 0x0000000003000210 */ /* 0x000fe20007ffe0ff */
[----:B------:R-:W-:Y:S01]  /*2dd0*/  IMAD R5, R141, c[0x0][0x20c], R5 ;  /* 0x000083008d057a24 */ /* 0x000fe200078e0205 */
[----:B------:R2:W-:Y:S03]  /*2de0*/  @P1 LDGSTS.E.BYPASS.LTC128B.128 [R214+0xa100], [R6.64], !P6 ;  /* 0x0a10000006d61fae */ /* 0x0005e6000f101d46 */
[----:B------:R-:W-:Y:S01]  /*2df0*/  IMAD.IADD R3, R9, 0x1, R5 ;  /* 0x0000000109037824 */ /* 0x000fe200078e0205 */
[----:B------:R-:W-:Y:S01]  /*2e00*/  @P0 LEA.HI.X R5, R2, c[0x0][0x1cc], R0, 0x1, P3 ;  /* 0x0000730002050a11 */ /* 0x000fe200018f0c00 */
[----:B------:R2:W-:Y:S04]  /*2e10*/  @P1 LDGSTS.E.BYPASS.LTC128B.128 [R214+0xd900], [R6.64+0x80], !P5 ;  /* 0x0d90008006d61fae */ /* 0x0005e8000e901d46 */
[----:B------:R4:W-:Y:S04]  /*2e20*/  @P0 LDGSTS.E.BYPASS.LTC128B.128 [R214+0xb100], [R4.64], !P6 ;  /* 0x0b10000004d60fae */ /* 0x0009e8000f101d46 */
[----:B------:R4:W-:Y:S04]  /*2e30*/  @P0 LDGSTS.E.BYPASS.LTC128B.128 [R214+0xe900], [R4.64+0x80], !P5 ;  /* 0x0e90008004d60fae */ /* 0x0009e8000e901d46 */
[----:B------:R-:W0:Y:S01]  /*2e40*/  LDGDEPBAR ;  /* 0x00000000000079af */ /* 0x000e220000000000 */
[----:B---3--:R-:W-:Y:S01]  /*2e50*/  IMAD.IADD R15, R17, 0x1, R12 ;  /* 0x00000001110f7824 */ /* 0x008fe200078e020c */
[----:B------:R-:W-:-:S02]  /*2e60*/  MOV R14, R16 ;  /* 0x00000010000e7202 */ /* 0x000fc40000000f00 */
[----:B------:R-:W-:Y:S01]  /*2e70*/  STL [R1+0x44], R29 ;  /* 0x0000441d01007387 */ /* 0x000fe20000100800 */
[----:B------:R-:W-:-:S04]  /*2e80*/  DEPBAR.LE SB0, 0x1 ;  /* 0x000080400000791a */ /* 0x000fc80000000000 */
[----:B------:R-:W-:Y:S01]  /*2e90*/  BAR.SYNC.DEFER_BLOCKING 0x0 ;  /* 0x0000000000007b1d */ /* 0x000fe20000010000 */
[----:B------:R-:W-:-:S05]  /*2ea0*/  IMAD.WIDE.U32 R8, R8, 0x70, R14 ;  /* 0x0000007008087825 */ /* 0x000fca00078e000e */
[----:B------:R-:W-:Y:S04]  /*2eb0*/  STL.64 [R1+0x18], R146 ;  /* 0x0000189201007387 */ /* 0x000fe80000100a00 */
[----:B------:R-:W-:Y:S04]  /*2ec0*/  STL.64 [R1+0x10], R144 ;  /* 0x0000109001007387 */ /* 0x000fe80000100a00 */
[----:B------:R-:W-:Y:S04]  /*2ed0*/  STL.64 [R1+0x8], R16 ;  /* 0x0000081001007387 */ /* 0x000fe80000100a00 */
[----:B------:R3:W-:Y:S04]  /*2ee0*/  STL.64 [R1], R14 ;  /* 0x0000000e01007387 */ /* 0x0007e80000100a00 */
[----:B------:R-:W-:Y:S04]  /*2ef0*/  LDSM.16.M88.4 R128, [R210] ;  /* 0x00000000d280783b */ /* 0x000fe80000000200 */
[----:B------:R-:W-:Y:S04]  /*2f00*/  LDSM.16.M88.4 R132, [R211] ;  /* 0x00000000d384783b */ /* 0x000fe80000000200 */
[----:B------:R-:W-:Y:S04]  /*2f10*/  LDSM.16.M88.4 R164, [R213] ;  /* 0x00000000d5a4783b */ /* 0x000fe80000000200 */
[----:B------:R-:W-:Y:S04]  /*2f20*/  LDSM.16.M88.4 R168, [R212] ;  /* 0x00000000d4a8783b */ /* 0x000fe80000000200 */
[----:B------:R-:W-:Y:S04]  /*2f30*/  LDSM.16.M88.4 R172, [R210+0x4000] ;  /* 0x00400000d2ac783b */ /* 0x000fe80000000200 */
[----:B------:R-:W-:Y:S04]  /*2f40*/  LDSM.16.M88.4 R176, [R211+0x4000] ;  /* 0x00400000d3b0783b */ /* 0x000fe80000000200 */
[----:B---3--:R-:W3:Y:S04]  /*2f50*/  S2R R14, SR_TID.X ;  /* 0x00000000000e7919 */ /* 0x008ee80000002100 */
[----:B------:R-:W-:Y:S04]  /*2f60*/  LDSM.16.M88.4 R180, [R213+0x4000] ;  /* 0x00400000d5b4783b */ /* 0x000fe80000000200 */
[----:B------:R-:W-:Y:S04]  /*2f70*/  LDSM.16.M88.4 R184, [R212+0x4000] ;  /* 0x00400000d4b8783b */ /* 0x000fe80000000200 */
[----:B------:R-:W-:Y:S01]  /*2f80*/  BAR.SYNC.DEFER_BLOCKING 0x0 ;  /* 0x0000000000007b1d */ /* 0x000fe20000010000 */
[----:B------:R-:W-:Y:S01]  /*2f90*/  IMAD R0, R3, 0x70, RZ ;  /* 0x0000007003007824 */ /* 0x000fe200078e02ff */
[----:B------:R-:W-:Y:S01]  /*2fa0*/  USHF.L.U32 UR9, UR4, 0x6, URZ ;  /* 0x0000000604097899 */ /* 0x000fe2000800063f */
[----:B-1----:R-:W-:-:S02]  /*2fb0*/  LEA R10, P0, R8, c[0x0][0x1f8], 0x1 ;  /* 0x00007e00080a7a11 */ /* 0x002fc400078008ff */
[----:B------:R-:W-:Y:S01]  /*2fc0*/  IMAD.IADD R0, R9, 0x1, R0 ;  /* 0x0000000109007824 */ /* 0x000fe200078e0200 */
[----:B------:R-:W-:Y:S01]  /*2fd0*/  UMOV UR8, 0x6 ;  /* 0x0000000600087882 */ /* 0x000fe20000000000 */
[----:B------:R-:W-:Y:S01]  /*2fe0*/  LOP3.LUT P1, RZ, R106, 0x2, RZ, 0xc0, !PT ;  /* 0x000000026aff7812 */ /* 0x000fe2000782c0ff */
[----:B------:R-:W-:Y:S02]  /*2ff0*/  USHF.L.U64.HI UR5, UR4, UR8, UR5 ;  /* 0x0000000804057299 */ /* 0x000fe40008010205 */
[----:B------:R-:W-:Y:S02]  /*3000*/  LEA.HI.X R11, R8, c[0x0][0x1fc], R0, 0x1, P0 ;  /* 0x00007f00080b7a11 */ /* 0x000fe400000f0c00 */
[----:B---3--:R-:W-:Y:S02]  /*3010*/  ISETP.GT.AND P3, PT, R14, 0x7f, PT ;  /* 0x0000007f0e00780c */ /* 0x008fe40003f64270 */
[----:B----4-:R-:W-:Y:S02]  /*3020*/  IADD3 R4, P0, R10, UR9, RZ ;  /* 0x000000090a047c10 */ /* 0x010fe4000ff1e0ff */
[----:B------:R-:W-:-:S02]  /*3030*/  SEL R2, RZ, 0x1, P6 ;  /* 0x00000001ff027807 */ /* 0x000fc40003000000 */
[----:B------:R-:W-:Y:S02]  /*3040*/  SEL R0, RZ, 0x2, P5 ;  /* 0x00000002ff007807 */ /* 0x000fe40002800000 */
[----:B------:R-:W-:Y:S01]  /*3050*/  IADD3.X R5, R11, UR5, RZ, P0, !PT ;  /* 0x000000050b057c10 */ /* 0x000fe200087fe4ff */
[----:B------:R-:W-:-:S04]  /*3060*/  DEPBAR.LE SB0, 0x0 ;  /* 0x000080000000791a */ /* 0x000fc80000000000 */
[----:B------:R-:W-:Y:S01]  /*3070*/  BAR.SYNC.DEFER_BLOCKING 0x0 ;  /* 0x0000000000007b1d */ /* 0x000fe20000010000 */
[----:B--2---:R-:W-:Y:S02]  /*3080*/  IADD3 R6, P0, R4, UR9, RZ ;  /* 0x0000000904067c10 */ /* 0x004fe4000ff1e0ff */
[----:B------:R-:W-:Y:S02]  /*3090*/  IADD3 R0, R2, R0, RZ ;  /* 0x0000000002007210 */ /* 0x000fe40007ffe0ff */
[C---:B------:R-:W-:Y:S02]  /*30a0*/  IADD3 R195, R188.reuse, 0x20, RZ ;  /* 0x00000020bcc37810 */ /* 0x040fe40007ffe0ff */
[----:B------:R-:W-:Y:S02]  /*30b0*/  IADD3.X R7, R5, UR5, RZ, P0, !PT ;  /* 0x0000000505077c10 */ /* 0x000fe400087fe4ff */
[----:B------:R-:W-:Y:S02]  /*30c0*/  @P1 IADD3 R195, R188, -0x20, RZ ;  /* 0xffffffe0bcc31810 */ /* 0x000fe40007ffe0ff */
[----:B------:R-:W-:-:S02]  /*30d0*/  @!P3 IADD3 R8, P0, R6, UR9, RZ ;  /* 0x000000090608bc10 */ /* 0x000fc4000ff1e0ff */
[----:B------:R-:W-:Y:S02]  /*30e0*/  LOP3.LUT P1, RZ, R0, 0x1, RZ, 0xc0, !PT ;  /* 0x0000000100ff7812 */ /* 0x000fe4000782c0ff */
[----:B------:R-:W-:Y:S02]  /*30f0*/  IADD3 R2, R23, R153, -R25 ;  /* 0x0000009917027210 */ /* 0x000fe40007ffe819 */
[----:B------:R-:W-:Y:S02]  /*3100*/  @!P3 IADD3.X R9, R7, UR5, RZ, P0, !PT ;  /* 0x000000050709bc10 */ /* 0x000fe400087fe4ff */
[----:B------:R-:W-:Y:S02]  /*3110*/  ISETP.LT.OR P0, PT, R2, 0x1, !P1 ;  /* 0x000000010200780c */ /* 0x000fe40004f01670 */
[----:B------:R-:W-:Y:S01]  /*3120*/  LOP3.LUT P2, RZ, R0, 0x2, RZ, 0xc0, !PT ;  /* 0x0000000200ff7812 */ /* 0x000fe2000784c0ff */
[----:B------:R-:W1:Y:S04]  /*3130*/  LDSM.16.M88.4 R20, [R188] ;  /* 0x00000000bc14783b */ /* 0x000e680000000200 */
[----:B------:R-:W-:Y:S04]  /*3140*/  LDSM.16.M88.4 R16, [R188+0x800] ;  /* 0x00080000bc10783b */ /* 0x000fe80000000200 */
[----:B------:R-:W2:Y:S04]  /*3150*/  LDSM.16.M88.4 R12, [R188+0x1000] ;  /* 0x00100000bc0c783b */ /* 0x000ea80000000200 */
[----:B------:R-:W-:Y:S04]  /*3160*/  LDSM.16.M88.4 R32, [R188+0x1800] ;  /* 0x00180000bc20783b */ /* 0x000fe80000000200 */
[----:B------:R-:W3:Y:S04]  /*3170*/  LDSM.16.M88.4 R52, [R188+0x2000] ;  /* 0x00200000bc34783b */ /* 0x000ee80000000200 */
[----:B------:R-:W-:Y:S04]  /*3180*/  LDSM.16.M88.4 R72, [R188+0x2800] ;  /* 0x00280000bc48783b */ /* 0x000fe80000000200 */
[----:B------:R-:W-:Y:S04]  /*3190*/  LDSM.16.M88.4 R84, [R188+0x3000] ;  /* 0x00300000bc54783b */ /* 0x000fe80000000200 */
[----:B------:R-:W4:Y:S04]  /*31a0*/  LDSM.16.M88.4 R56, [R195] ;  /* 0x00000000c338783b */ /* 0x000f280000000200 */
[----:B------:R-:W-:Y:S04]  /*31b0*/  LDSM.16.M88.4 R68, [R195+0x800] ;  /* 0x00080000c344783b */ /* 0x000fe80000000200 */
[----:B------:R-:W5:Y:S04]  /*31c0*/  LDSM.16.M88.4 R64, [R195+0x1000] ;  /* 0x00100000c340783b */ /* 0x000f680000000200 */
[----:B------:R-:W-:Y:S04]  /*31d0*/  LDSM.16.M88.4 R60, [R195+0x1800] ;  /* 0x00180000c33c783b */ /* 0x000fe80000000200 */
[----:B------:R-:W1:Y:S04]  /*31e0*/  LDSM.16.M88.4 R88, [R195+0x2000] ;  /* 0x00200000c358783b */ /* 0x000e680000000200 */
[----:B------:R-:W-:Y:S04]  /*31f0*/  LDSM.16.M88.4 R116, [R195+0x2800] ;  /* 0x00280000c374783b */ /* 0x000fe80000000200 */
[----:B------:R-:W-:Y:S04]  /*3200*/  LDSM.16.M88.4 R120, [R195+0x3000] ;  /* 0x00300000c378783b */ /* 0x000fe80000000200 */
[----:B------:R-:W-:Y:S01]  /*3210*/  @!PT LDS RZ, [RZ] ;  /* 0x00000000fffff984 */ /* 0x000fe20000000800 */
[----:B------:R-:W-:Y:S01]  /*3220*/  @!PT LDS RZ, [RZ] ;  /* 0x00000000fffff984 */ /* 0x000fe20000000800 */
[----:B------:R-:W-:Y:S01]  /*3230*/  @!PT LDS RZ, [RZ] ;  /* 0x00000000fffff984 */ /* 0x000fe20000000800 */
[----:B------:R1:W-:Y:S01]  /*3240*/  LDGSTS.E.BYPASS.LTC128B.128 [R214+0x100], [R10.64], !P0 ;  /* 0x001000000ad67fae */ /* 0x0003e2000c101d46 */
[----:B------:R-:W-:-:S13]  /*3250*/  ISETP.LT.OR P0, PT, R2, 0x1, !P2 ;  /* 0x000000010200780c */ /* 0x000fda0005701670 */
[----:B------:R1:W-:Y:S01]  /*3260*/  LDGSTS.E.BYPASS.LTC128B.128 [R214+0x3900], [R10.64+0x80], !P0 ;  /* 0x039000800ad67fae */ /* 0x0003e2000c101d46 */
[C---:B------:R-:W-:Y:S02]  /*3270*/  ISETP.LT.OR P0, PT, R2.reuse, 0x21, !P1 ;  /* 0x000000210200780c */ /* 0x040fe40004f01670 */
[----:B------:R-:W-:-:S11]  /*3280*/  ISETP.LT.OR P1, PT, R2, 0x41, !P1 ;  /* 0x000000410200780c */ /* 0x000fd60004f21670 */
[----:B------:R2:W-:Y:S01]  /*3290*/  LDGSTS.E.BYPASS.LTC128B.128 [R214+0x1100], [R4.64], !P0 ;  /* 0x0110000004d67fae */ /* 0x0005e2000c101d46 */
[C---:B------:R-:W-:Y:S02]  /*32a0*/  ISETP.LT.OR P0, PT, R2.reuse, 0x21, !P2 ;  /* 0x000000210200780c */ /* 0x040fe40005701670 */
[----:B------:R-:W-:-:S11]  /*32b0*/  ISETP.LT.OR P2, PT, R2, 0x41, !P2 ;  /* 0x000000410200780c */ /* 0x000fd60005741670 */
[----:B------:R3:W-:Y:S01]  /*32c0*/  LDGSTS.E.BYPASS.LTC128B.128 [R214+0x4900], [R4.64+0x80], !P0 ;  /* 0x0490008004d67fae */ /* 0x0007e2000c101d46 */
[----:B------:R-:W-:-:S03]  /*32d0*/  LOP3.LUT P0, RZ, R106, 0x4, RZ, 0xc0, !PT ;  /* 0x000000046aff7812 */ /* 0x000fc6000780c0ff */
[----:B------:R3:W-:Y:S01]  /*32e0*/  LDGSTS.E.BYPASS.LTC128B.128 [R214+0x2100], [R6.64], !P1 ;  /* 0x0210000006d67fae */ /* 0x0007e2000c901d46 */
[----:B------:R-:W-:Y:S02]  /*32f0*/  SEL R0, R76, 0xffffffc0, !P0 ;  /* 0xffffffc04c007807 */ /* 0x000fe40004000000 */
[C---:B------:R-:W-:Y:S01]  /*3300*/  @!P3 ISETP.LT.OR P1, PT, R2.reuse, 0x61, P6 ;  /* 0x000000610200b80c */ /* 0x040fe20003721670 */
[C---:B-1----:R-:W-:Y:S01]  /*3310*/  HMMA.16816.F32.BF16 R48, R128.reuse, R20, RZ ;  /* 0x000000148030723c */ /* 0x042fe200000418ff */
[----:B------:R-:W-:Y:S01]  /*3320*/  @!P3 ISETP.LT.OR P0, PT, R2, 0x61, P5 ;  /* 0x000000610200b80c */ /* 0x000fe20002f01670 */
[----:B------:R-:W-:Y:S01]  /*3330*/  IMAD.IADD R190, R188, 0x1, R0 ;  /* 0x00000001bcbe7824 */ /* 0x000fe200078e0200 */
[----:B------:R1:W-:Y:S05]  /*3340*/  LDGSTS.E.BYPASS.LTC128B.128 [R214+0x5900], [R6.64+0x80], !P2 ;  /* 0x0590008006d67fae */ /* 0x0003ea000d101d46 */
[C---:B--2---:R-:W-:Y:S04]  /*3350*/  HMMA.16816.F32.BF16 R28, R128.reuse, R12, RZ ;  /* 0x0000000c801c723c */ /* 0x044fe800000418ff */
[----:B------:R2:W-:Y:S04]  /*3360*/  @!P3 LDGSTS.E.BYPASS.LTC128B.128 [R214+0x3100], [R8.64], !P1 ;  /* 0x0310000008d6bfae */ /* 0x0005e8000c901d46 */
[----:B------:R2:W-:Y:S04]  /*3370*/  @!P3 LDGSTS.E.BYPASS.LTC128B.128 [R214+0x6900], [R8.64+0x80], !P0 ;  /* 0x0690008008d6bfae */ /* 0x0005e8000c101d46 */
[----:B------:R-:W1:Y:S01]  /*3380*/  LDSM.16.M88.4 R76, [R190] ;  /* 0x00000000be4c783b */ /* 0x000e620000000200 */
[----:B------:R-:W-:Y:S01]  /*3390*/  HMMA.16816.F32.BF16 R44, R128, R22, RZ ;  /* 0x00000016802c723c */ /* 0x000fe200000418ff */
[----:B------:R-:W-:-:S02]  /*33a0*/  IADD3 R189, R195, R0, RZ ;  /* 0x00000000c3bd7210 */ /* 0x000fc40007ffe0ff */
[----:B------:R-:W0:Y:S05]  /*33b0*/  LDGDEPBAR ;  /* 0x00000000000079af */ /* 0x000e2a0000000000 */
[C---:B------:R-:W-:Y:S08]  /*33c0*/  HMMA.16816.F32.BF16 R24, R128.reuse, R14, RZ ;  /* 0x0000000e8018723c */ /* 0x040ff000000418ff */
[----:B---3--:R-:W-:Y:S08]  /*33d0*/  HMMA.16816.F32.BF16 R12, R128, R52, RZ ;  /* 0x00000034800c723c */ /* 0x008ff000000418ff */
[----:B----4-:R-:W-:Y:S08]  /*33e0*/  HMMA.16816.F32.BF16 R48, R132, R56, R48 ;  /* 0x000000388430723c */ /* 0x010ff00000041830 */
[----:B------:R-:W-:Y:S08]  /*33f0*/  HMMA.16816.F32.BF16 R40, R128, R16, RZ ;  /* 0x000000108028723c */ /* 0x000ff000000418ff */
[----:B-----5:R-:W-:Y:S01]  /*3400*/  HMMA.16816.F32.BF16 R96, R132, R64, R28 ;  /* 0x000000408460723c */ /* 0x020fe2000004181c */
[----:B------:R-:W3:Y:S07]  /*3410*/  LDSM.16.M88.4 R28, [R189] ;  /* 0x00000000bd1c783b */ /* 0x000eee0000000200 */
[C---:B------:R-:W-:Y:S08]  /*3420*/  HMMA.16816.F32.BF16 R20, R128.reuse, R32, RZ ;  /* 0x000000208014723c */ /* 0x040ff000000418ff */
[C---:B------:R-:W-:Y:S08]  /*3430*/  HMMA.16816.F32.BF16 R36, R128.reuse, R18, RZ ;  /* 0x000000128024723c */ /* 0x040ff000000418ff */
[C---:B------:R-:W-:Y:S01]  /*3440*/  HMMA.16816.F32.BF16 R16, R128.reuse, R34, RZ ;  /* 0x000000228010723c */ /* 0x040fe200000418ff */
[----:B------:R-:W4:Y:S07]  /*3450*/  LDSM.16.M88.4 R32, [R190+0x800] ;  /* 0x00080000be20783b */ /* 0x000f2e0000000200 */
[----:B-1----:R-:W-:Y:S08]  /*3460*/  HMMA.16816.F32.BF16 R4, R128, R86, RZ ;  /* 0x000000568004723c */ /* 0x002ff000000418ff */
[C---:B------:R-:W-:Y:S08]  /*3470*/  HMMA.16816.F32.BF16 R80, R132.reuse, R58, R44 ;  /* 0x0000003a8450723c */ /* 0x040ff0000004182c */
[C---:B------:R-:W-:Y:S08]  /*3480*/  HMMA.16816.F32.BF16 R108, R132.reuse, R88, R12 ;  /* 0x00000058846c723c */ /* 0x040ff0000004180c */
[----:B------:R-:W-:Y:S08]  /*3490*/  HMMA.16816.F32.BF16 R92, R132, R66, R24 ;  /* 0x00000042845c723c */ /* 0x000ff00000041818 */
[----:B------:R-:W-:Y:S08]  /*34a0*/  HMMA.16816.F32.BF16 R12, R128, R74, RZ ;  /* 0x0000004a800c723c */ /* 0x000ff000000418ff */
[----:B------:R-:W-:Y:S01]  /*34b0*/  HMMA.16816.F32.BF16 R24, R164, R76, R48 ;  /* 0x0000004ca418723c */ /* 0x000fe20000041830 */
[----:B------:R-:W-:Y:S07]  /*34c0*/  LDSM.16.M88.4 R48, [R188+0x3800] ;  /* 0x00380000bc30783b */ /* 0x000fee0000000200 */
[----:B------:R-:W-:Y:S01]  /*34d0*/  HMMA.16816.F32.BF16 R100, R132, R68, R40 ;  /* 0x000000448464723c */ /* 0x000fe20000041828 */
[----:B------:R-:W1:Y:S07]  /*34e0*/  LDSM.16.M88.4 R40, [R190+0x1000] ;  /* 0x00100000be28783b */ /* 0x000e6e0000000200 */
[----:B--2---:R-:W-:Y:S08]  /*34f0*/  HMMA.16816.F32.BF16 R8, R128, R84, RZ ;  /* 0x000000548008723c */ /* 0x004ff000000418ff */
[----:B------:R-:W-:Y:S08]  /*3500*/  HMMA.16816.F32.BF16 R64, R132, R60, R20 ;  /* 0x0000003c8440723c */ /* 0x000ff00000041814 */
[----:B------:R-:W-:Y:S01]  /*3510*/  HMMA.16816.F32.BF16 R20, R128, R54, RZ ;  /* 0x000000368014723c */ /* 0x000fe200000418ff */
[----:B------:R-:W2:Y:S07]  /*3520*/  LDSM.16.M88.4 R52, [R190+0x1800] ;  /* 0x00180000be34783b */ /* 0x000eae0000000200 */
[----:B------:R-:W-:Y:S08]  /*3530*/  HMMA.16816.F32.BF16 R112, R132, R62, R16 ;  /* 0x0000003e8470723c */ /* 0x000ff00000041810 */
[----:B------:R-:W-:Y:S08]  /*3540*/  HMMA.16816.F32.BF16 R16, R128, R72, RZ ;  /* 0x000000488010723c */ /* 0x000ff000000418ff */
[C---:B------:R-:W-:Y:S01]  /*3550*/  HMMA.16816.F32.BF16 R104, R132.reuse, R70, R36 ;  /* 0x000000468468723c */ /* 0x040fe20000041824 */
[----:B------:R-:W5:Y:S04]  /*3560*/  LDSM.16.M88.4 R36, [R189+0x800] ;  /* 0x00080000bd24783b */ /* 0x000f680000000200 */
[----:B------:R-:W-:Y:S03]  /*3570*/  LDSM.16.M88.4 R68, [R195+0x3800] ;  /* 0x00380000c344783b */ /* 0x000fe60000000200 */
[----:B------:R-:W-:Y:S08]  /*3580*/  HMMA.16816.F32.BF16 R72, R132, R122, R4 ;  /* 0x0000007a8448723c */ /* 0x000ff00000041804 */
[----:B------:R-:W-:Y:S01]  /*3590*/  HMMA.16816.F32.BF16 R4, R164, R78, R80 ;  /* 0x0000004ea404723c */ /* 0x000fe20000041850 */
[----:B------:R-:W-:Y:S07]  /*35a0*/  LDSM.16.M88.4 R76, [R188+0x4000] ;  /* 0x00400000bc4c783b */ /* 0x000fee0000000200 */
[----:B------:R-:W-:Y:S08]  /*35b0*/  HMMA.16816.F32.BF16 R124, R132, R118, R12 ;  /* 0x00000076847c723c */ /* 0x000ff0000004180c */
[----:B---3--:R-:W-:Y:S08]  /*35c0*/  HMMA.16816.F32.BF16 R12, R168, R28, R24 ;  /* 0x0000001ca80c723c */ /* 0x008ff00000041818 */
[C---:B------:R-:W-:Y:S01]  /*35d0*/  HMMA.16816.F32.BF16 R136, R132.reuse, R120, R8 ;  /* 0x000000788488723c */ /* 0x040fe20000041808 */
[----:B------:R-:W3:Y:S07]  /*35e0*/  LDSM.16.M88.4 R8, [R190+0x2000] ;  /* 0x00200000be08783b */ /* 0x000eee0000000200 */
[----:B------:R-:W-:Y:S08]  /*35f0*/  HMMA.16816.F32.BF16 R44, R132, R116, R16 ;  /* 0x00000074842c723c */ /* 0x000ff00000041810 */
[C---:B----4-:R-:W-:Y:S01]  /*3600*/  HMMA.16816.F32.BF16 R16, R164.reuse, R32, R100 ;  /* 0x00000020a410723c */ /* 0x050fe20000041864 */
[----:B------:R-:W-:Y:S07]  /*3610*/  LDSM.16.M88.4 R100, [R189+0x3800] ;  /* 0x00380000bd64783b */ /* 0x000fee0000000200 */
[----:B------:R-:W-:Y:S01]  /*3620*/  HMMA.16816.F32.BF16 R60, R164, R34, R104 ;  /* 0x00000022a43c723c */ /* 0x000fe20000041868 */
[----:B------:R-:W-:Y:S07]  /*3630*/  LDSM.16.M88.4 R32, [R189+0x2800] ;  /* 0x00280000bd20783b */ /* 0x000fee0000000200 */
[----:B------:R-:W-:Y:S01]  /*3640*/  HMMA.16816.F32.BF16 R56, R132, R90, R20 ;  /* 0x0000005a8438723c */ /* 0x000fe20000041814 */
[----:B------:R-:W4:Y:S04]  /*3650*/  LDSM.16.M88.4 R20, [R190+0x2800] ;  /* 0x00280000be14783b */ /* 0x000f280000000200 */
[----:B------:R-:W-:Y:S03]  /*3660*/  LDSM.16.M88.4 R88, [R195+0x4000] ;  /* 0x00400000c358783b */ /* 0x000fe60000000200 */
[C---:B-1----:R-:W-:Y:S08]  /*3670*/  HMMA.16816.F32.BF16 R84, R164.reuse, R40, R96 ;  /* 0x00000028a454723c */ /* 0x042ff00000041860 */
[----:B------:R-:W-:Y:S01]  /*3680*/  HMMA.16816.F32.BF16 R104, R164, R42, R92 ;  /* 0x0000002aa468723c */ /* 0x000fe2000004185c */
[----:B------:R-:W1:Y:S04]  /*3690*/  LDSM.16.M88.4 R40, [R190+0x3000] ;  /* 0x00300000be28783b */ /* 0x000e680000000200 */
[----:B------:R-:W-:Y:S03]  /*36a0*/  LDSM.16.M88.4 R92, [R190+0x3800] ;  /* 0x00380000be5c783b */ /* 0x000fe60000000200 */
[----:B------:R-:W-:Y:S08]  /*36b0*/  HMMA.16816.F32.BF16 R4, R168, R30, R4 ;  /* 0x0000001ea804723c */ /* 0x000ff00000041804 */
[----:B------:R-:W-:Y:S08]  /*36c0*/  HMMA.16816.F32.BF16 R12, R172, R48, R12 ;  /* 0x00000030ac0c723c */ /* 0x000ff0000004180c */
[----:B--2---:R-:W-:Y:S01]  /*36d0*/  HMMA.16816.F32.BF16 R116, R164, R52, R64 ;  /* 0x00000034a474723c */ /* 0x004fe20000041840 */
[----:B------:R-:W2:Y:S07]  /*36e0*/  LDSM.16.M88.4 R64, [R189+0x1000] ;  /* 0x00100000bd40783b */ /* 0x000eae0000000200 */
[----:B-----5:R-:W-:Y:S08]  /*36f0*/  HMMA.16816.F32.BF16 R16, R168, R36, R16 ;  /* 0x00000024a810723c */ /* 0x020ff00000041810 */
[----:B---3--:R-:W-:Y:S01]  /*3700*/  HMMA.16816.F32.BF16 R96, R164, R10, R56 ;  /* 0x0000000aa460723c */ /* 0x008fe20000041838 */
[----:B------:R-:W3:Y:S07]  /*3710*/  LDSM.16.M88.4 R56, [R189+0x3000] ;  /* 0x00300000bd38783b */ /* 0x000eee0000000200 */
[----:B------:R-:W-:Y:S01]  /*3720*/  HMMA.16816.F32.BF16 R4, R172, R50, R4 ;  /* 0x00000032ac04723c */ /* 0x000fe20000041804 */
[----:B------:R-:W5:Y:S07]  /*3730*/  LDSM.16.M88.4 R48, [R189+0x1800] ;  /* 0x00180000bd30783b */ /* 0x000f6e0000000200 */
[----:B------:R-:W-:Y:S08]  /*3740*/  HMMA.16816.F32.BF16 R12, R176, R68, R12 ;  /* 0x00000044b00c723c */ /* 0x000ff0000004180c */
[C---:B----4-:R-:W-:Y:S01]  /*3750*/  HMMA.16816.F32.BF16 R80, R164.reuse, R20, R44 ;  /* 0x00000014a450723c */ /* 0x050fe2000004182c */
[----:B------:R-:W-:Y:S07]  /*3760*/  LDSM.16.M88.4 R44, [R189+0x2000] ;  /* 0x00200000bd2c783b */ /* 0x000fee0000000200 */
[C---:B------:R-:W-:Y:S08]  /*3770*/  HMMA.16816.F32.BF16 R28, R164.reuse, R22, R124 ;  /* 0x00000016a41c723c */ /* 0x040ff0000004187c */
[----:B-1----:R-:W-:Y:S08]  /*3780*/  HMMA.16816.F32.BF16 R24, R164, R40, R136 ;  /* 0x00000028a418723c */ /* 0x002ff00000041888 */
[----:B------:R-:W-:Y:S01]  /*3790*/  HMMA.16816.F32.BF16 R20, R168, R38, R60 ;  /* 0x00000026a814723c */ /* 0x000fe2000004183c */
[----:B------:R-:W1:Y:S07]  /*37a0*/  LDSM.16.M88.4 R36, [R188+0x4800] ;  /* 0x00480000bc24783b */ /* 0x000e6e0000000200 */
[----:B------:R-:W-:Y:S08]  /*37b0*/  HMMA.16816.F32.BF16 R16, R172, R76, R16 ;  /* 0x0000004cac10723c */ /* 0x000ff00000041810 */
[C---:B------:R-:W-:Y:S08]  /*37c0*/  HMMA.16816.F32.BF16 R112, R164.reuse, R54, R112 ;  /* 0x00000036a470723c */ /* 0x040ff00000041870 */
[----:B------:R-:W-:Y:S08]  /*37d0*/  HMMA.16816.F32.BF16 R108, R164, R8, R108 ;  /* 0x00000008a46c723c */ /* 0x000ff0000004186c */
[----:B------:R-:W-:Y:S01]  /*37e0*/  HMMA.16816.F32.BF16 R8, R176, R70, R4 ;  /* 0x00000046b008723c */ /* 0x000fe20000041804 */
[----:B------:R-:W-:Y:S07]  /*37f0*/  LDSM.16.M88.4 R68, [R188+0x5000] ;  /* 0x00500000bc44783b */ /* 0x000fee0000000200 */
[----:B------:R-:W-:Y:S08]  /*3800*/  HMMA.16816.F32.BF16 R72, R164, R42, R72 ;  /* 0x0000002aa448723c */ /* 0x000ff00000041848 */
[C---:B--2---:R-:W-:Y:S08]  /*3810*/  HMMA.16816.F32.BF16 R60, R168.reuse, R64, R84 ;  /* 0x00000040a83c723c */ /* 0x044ff00000041854 */
[----:B------:R-:W-:Y:S01]  /*3820*/  HMMA.16816.F32.BF16 R40, R168, R66, R104 ;  /* 0x00000042a828723c */ /* 0x000fe20000041868 */
[----:B------:R-:W2:Y:S07]  /*3830*/  LDSM.16.M88.4 R64, [R190+0x4000] ;  /* 0x00400000be40783b */ /* 0x000eae0000000200 */
[----:B------:R-:W-:Y:S08]  /*3840*/  HMMA.16816.F32.BF16 R4, R180, R92, R12 ;  /* 0x0000005cb404723c */ /* 0x000ff0000004180c */
[----:B---3--:R-:W-:Y:S08]  /*3850*/  HMMA.16816.F32.BF16 R104, R168, R56, R24 ;  /* 0x00000038a868723c */ /* 0x008ff00000041818 */
[----:B------:R-:W-:Y:S08]  /*3860*/  HMMA.16816.F32.BF16 R24, R172, R78, R20 ;  /* 0x0000004eac18723c */ /* 0x000ff00000041814 */
[----:B------:R-:W-:Y:S08]  /*3870*/  HMMA.16816.F32.BF16 R20, R176, R88, R16 ;  /* 0x00000058b014723c */ /* 0x000ff00000041810 */
[C---:B-----5:R-:W-:Y:S08]  /*3880*/  HMMA.16816.F32.BF16 R52, R168.reuse, R48, R116 ;  /* 0x00000030a834723c */ /* 0x060ff00000041874 */
[C---:B------:R-:W-:Y:S08]  /*3890*/  HMMA.16816.F32.BF16 R48, R168.reuse, R50, R112 ;  /* 0x00000032a830723c */ /* 0x040ff00000041870 */
[C---:B------:R-:W-:Y:S08]  /*38a0*/  HMMA.16816.F32.BF16 R80, R168.reuse, R32, R80 ;  /* 0x00000020a850723c */ /* 0x040ff00000041850 */
[----:B------:R-:W-:Y:S01]  /*38b0*/  HMMA.16816.F32.BF16 R84, R168, R34, R28 ;  /* 0x00000022a854723c */ /* 0x000fe2000004181c */
[----:B------:R-:W3:Y:S04]  /*38c0*/  LDSM.16.M88.4 R32, [R195+0x4800] ;  /* 0x00480000c320783b */ /* 0x000ee80000000200 */
[----:B------:R-:W-:Y:S03]  /*38d0*/  LDSM.16.M88.4 R28, [R195+0x5000] ;  /* 0x00500000c31c783b */ /* 0x000fe60000000200 */
[----:B------:R-:W-:Y:S08]  /*38e0*/  HMMA.16816.F32.BF16 R16, R180, R94, R8 ;  /* 0x0000005eb410723c */ /* 0x000ff00000041808 */
[----:B------:R-:W-:Y:S01]  /*38f0*/  HMMA.16816.F32.BF16 R92, R168, R58, R72 ;  /* 0x0000003aa85c723c */ /* 0x000fe20000041848 */
[----:B------:R-:W4:Y:S07]  /*3900*/  LDSM.16.M88.4 R56, [R189+0x4000] ;  /* 0x00400000bd38783b */ /* 0x000f2e0000000200 */
[----:B------:R-:W-:Y:S08]  /*3910*/  HMMA.16816.F32.BF16 R4, R184, R100, R4 ;  /* 0x00000064b804723c */ /* 0x000ff00000041804 */
[----:B-1----:R-:W-:Y:S08]  /*3920*/  HMMA.16816.F32.BF16 R12, R172, R36, R60 ;  /* 0x00000024ac0c723c */ /* 0x002ff0000004183c */
[----:B--2---:R-:W-:Y:S08]  /*3930*/  HMMA.16816.F32.BF16 R8, R180, R64, R20 ;  /* 0x00000040b408723c */ /* 0x004ff00000041814 */
[----:B------:R-:W-:Y:S01]  /*3940*/  HMMA.16816.F32.BF16 R24, R176, R90, R24 ;  /* 0x0000005ab018723c */ /* 0x000fe20000041818 */
[----:B------:R-:W-:-:S07]  /*3950*/  FMUL.FTZ R0, R4, c[0x0][0x320] ;  /* 0x0000c80004007a20 */ /* 0x000fce0000410000 */
[----:B------:R-:W-:Y:S01]  /*3960*/  HMMA.16816.F32.BF16 R76, R172, R70, R48 ;  /* 0x00000046ac4c723c */ /* 0x000fe20000041830 */
[----:B------:R-:W1:Y:S07]  /*3970*/  LDSM.16.M88.4 R48, [R190+0x4800] ;  /* 0x00480000be30783b */ /* 0x000e6e0000000200 */
[----:B------:R-:W-:Y:S01]  /*3980*/  HMMA.16816.F32.BF16 R16, R184, R102, R16 ;  /* 0x00000066b810723c */ /* 0x000fe20000041810 */
[----:B------:R2:W1:Y:S07]  /*3990*/  MUFU.TANH R113, R0 ;  /* 0x0000000000717308 */ /* 0x00046e0000002400 */
[----:B------:R-:W-:Y:S01]  /*39a0*/  HMMA.16816.F32.BF16 R108, R168, R44, R108 ;  /* 0x0000002ca86c723c */ /* 0x000fe2000004186c */
[----:B--2---:R-:W-:-:S07]  /*39b0*/  FMUL.FTZ R0, R5, c[0x0][0x320] ;  /* 0x0000c80005007a20 */ /* 0x004fce0000410000 */
[----:B------:R-:W-:Y:S01]  /*39c0*/  HMMA.16816.F32.BF16 R96, R168, R46, R96 ;  /* 0x0000002ea860723c */ /* 0x000fe20000041860 */
[----:B------:R2:W1:Y:S07]  /*39d0*/  MUFU.TANH R112, R0 ;  /* 0x0000000000707308 */ /* 0x00046e0000002400 */
[----:B------:R-:W-:Y:S01]  /*39e0*/  HMMA.16816.F32.BF16 R44, R172, R38, R40 ;  /* 0x00000026ac2c723c */ /* 0x000fe20000041828 */
[----:B------:R-:W5:Y:S04]  /*39f0*/  LDSM.16.M88.4 R40, [R188+0x5800] ;  /* 0x00580000bc28783b */ /* 0x000f680000000200 */
[----:B------:R-:W1:Y:S03]  /*3a00*/  LDSM.16.M88.4 R36, [R189+0x4800] ;  /* 0x00480000bd24783b */ /* 0x000e660000000200 */
[----:B---3--:R-:W-:Y:S01]  /*3a10*/  HMMA.16816.F32.BF16 R12, R176, R32, R12 ;  /* 0x00000020b00c723c */ /* 0x008fe2000004180c */
[----:B--2---:R-:W-:-:S04]  /*3a20*/  FMUL.FTZ R0, R6, c[0x0][0x320] ;  /* 0x0000c80006007a20 */ /* 0x004fc80000410000 */
[----:B------:R2:W3:Y:S02]  /*3a30*/  MUFU.TANH R115, R0 ;  /* 0x0000000000737308 */ /* 0x0004e40000002400 */
[----:B--2---:R-:W-:Y:S02]  /*3a40*/  FMUL.FTZ R0, R7, c[0x0][0x320] ;  /* 0x0000c80007007a20 */ /* 0x004fe40000410000 */
[----:B----4-:R-:W-:Y:S04]  /*3a50*/  HMMA.16816.F32.BF16 R4, R184, R56, R8 ;  /* 0x00000038b804723c */ /* 0x010fe80000041808 */
[----:B------:R2:W4:Y:S04]  /*3a60*/  MUFU.TANH R114, R0 ;  /* 0x0000000000727308 */ /* 0x0005280000002400 */
[----:B------:R-:W-:Y:S01]  /*3a70*/  HMMA.16816.F32.BF16 R8, R180, R66, R24 ;  /* 0x00000042b408723c */ /* 0x000fe20000041818 */
[----:B--2---:R-:W-:-:S04]  /*3a80*/  FMUL.FTZ R0, R16, c[0x0][0x320] ;  /* 0x0000c80010007a20 */ /* 0x004fc80000410000 */
[----:B------:R2:W1:Y:S03]  /*3a90*/  MUFU.TANH R101, R0 ;  /* 0x0000000000657308 */ /* 0x0004660000002400 */
[----:B------:R-:W-:Y:S01]  /*3aa0*/  HMMA.16816.F32.BF16 R20, R176, R34, R44 ;  /* 0x00000022b014723c */ /* 0x000fe2000004182c */
[----:B------:R-:W-:Y:S04]  /*3ab0*/  LDSM.16.M88.4 R32, [R190+0x5000] ;  /* 0x00500000be20783b */ /* 0x000fe80000000200 */
[----:B------:R-:W-:Y:S01]  /*3ac0*/  LDSM.16.M88.4 R44, [R190+0x5800] ;  /* 0x00580000be2c783b */ /* 0x000fe20000000200 */
[----:B--2---:R-:W-:-:S04]  /*3ad0*/  FMUL.FTZ R0, R17, c[0x0][0x320] ;  /* 0x0000c80011007a20 */ /* 0x004fc80000410000 */
[----:B------:R2:W1:Y:S01]  /*3ae0*/  MUFU.TANH R100, R0 ;  /* 0x0000000000647308 */ /* 0x0004620000002400 */
[----:B------:R-:W-:Y:S01]  /*3af0*/  HMMA.16816.F32.BF16 R72, R172, R68, R52 ;  /* 0x00000044ac48723c */ /* 0x000fe20000041834 */
[----:B------:R-:W3:Y:S01]  /*3b00*/  LDSM.16.M88.4 R52, [R188+0x6000] ;  /* 0x00600000bc34783b */ /* 0x000ee20000000200 */
[----:B--2---:R-:W-:-:S05]  /*3b10*/  FMUL.FTZ R0, R18, c[0x0][0x320] ;  /* 0x0000c80012007a20 */ /* 0x004fca0000410000 */
[----:B------:R2:W1:Y:S02]  /*3b20*/  MUFU.TANH R103, R0 ;  /* 0x0000000000677308 */ /* 0x0004640000002400 */
[----:B--2---:R-:W-:Y:S02]  /*3b30*/  FMUL.FTZ R0, R19, c[0x0][0x320] ;  /* 0x0000c80013007a20 */ /* 0x004fe40000410000 */
[----:B-1----:R-:W-:Y:S04]  /*3b40*/  HMMA.16816.F32.BF16 R16, R180, R48, R12 ;  /* 0x00000030b410723c */ /* 0x002fe8000004180c */
[----:B------:R1:W2:Y:S04]  /*3b50*/  MUFU.TANH R102, R0 ;  /* 0x0000000000667308 */ /* 0x0002a80000002400 */
[----:B------:R-:W-:Y:S01]  /*3b60*/  HMMA.16816.F32.BF16 R12, R184, R58, R8 ;  /* 0x0000003ab80c723c */ /* 0x000fe20000041808 */
[----:B------:R-:W-:Y:S01]  /*3b70*/  LDSM.16.M88.4 R56, [R188+0x6800] ;  /* 0x00680000bc38783b */ /* 0x000fe20000000200 */
[----:B-1----:R-:W-:-:S04]  /*3b80*/  FMUL.FTZ R0, R4, c[0x0][0x320] ;  /* 0x0000c80004007a20 */ /* 0x002fc80000410000 */
[----:B------:R1:W1:Y:S02]  /*3b90*/  MUFU.TANH R91, R0 ;  /* 0x00000000005b7308 */ /* 0x0002640000002400 */
[----:B-----5:R-:W-:Y:S01]  /*3ba0*/  HMMA.16816.F32.BF16 R60, R172, R42, R96 ;  /* 0x0000002aac3c723c */ /* 0x020fe20000041860 */
[----:B-1----:R-:W-:-:S05]  /*3bb0*/  FMUL.FTZ R0, R5, c[0x0][0x320] ;  /* 0x0000c80005007a20 */ /* 0x002fca0000410000 */
[----:B------:R1:W1:Y:S02]  /*3bc0*/  MUFU.TANH R90, R0 ;  /* 0x00000000005a7308 */ /* 0x0002640000002400 */
        /* <DEDUP_REMOVED lines=14> */
[----:B---3--:R-:W-:Y:S01]  /*3cb0*/  HMMA.16816.F32.BF16 R68, R172, R52, R80 ;  /* 0x00000034ac44723c */ /* 0x008fe20000041850 */
[----:B--2---:R-:W-:-:S05]  /*3cc0*/  FMUL.FTZ R0, R13, c[0x0][0x320] ;  /* 0x0000c8000d007a20 */ /* 0x004fca0000410000 */
[----:B------:R2:W3:Y:S02]  /*3cd0*/  MUFU.TANH R88, R0 ;  /* 0x0000000000587308 */ /* 0x0004e40000002400 */
[----:B------:R-:W-:Y:S01]  /*3ce0*/  HMMA.16816.F32.BF16 R4, R184, R38, R4 ;  /* 0x00000026b804723c */ /* 0x000fe20000041804 */
[----:B------:R-:W1:Y:S07]  /*3cf0*/  LDSM.16.M88.4 R36, [R189+0x5800] ;  /* 0x00580000bd24783b */ /* 0x000e6e0000000200 */
[----:B------:R-:W-:Y:S01]  /*3d00*/  HMMA.16816.F32.BF16 R16, R180, R32, R8 ;  /* 0x00000020b410723c */ /* 0x000fe20000041808 */
[----:B--2---:R-:W-:-:S04]  /*3d10*/  FMUL.FTZ R0, R14, c[0x0][0x320] ;  /* 0x0000c8000e007a20 */ /* 0x004fc80000410000 */
[----:B------:R2:W1:Y:S02]  /*3d20*/  MUFU.TANH R80, R0 ;  /* 0x0000000000507308 */ /* 0x0004640000002400 */
[----:B--2---:R-:W-:-:S06]  /*3d30*/  FMUL.FTZ R0, R15, c[0x0][0x320] ;  /* 0x0000c8000f007a20 */ /* 0x004fcc0000410000 */
[----:B------:R2:W1:Y:S01]  /*3d40*/  MUFU.TANH R78, R0 ;  /* 0x00000000004e7308 */ /* 0x0004620000002400 */
[----:B------:R-:W-:Y:S01]  /*3d50*/  HMMA.16816.F32.BF16 R8, R180, R34, R20 ;  /* 0x00000022b408723c */ /* 0x000fe20000041814 */
[----:B--2---:R-:W-:-:S06]  /*3d60*/  FMUL.FTZ R0, R24, c[0x0][0x320] ;  /* 0x0000c80018007a20 */ /* 0x004fcc0000410000 */
[----:B------:R2:W1:Y:S01]  /*3d70*/  MUFU.TANH R75, R0 ;  /* 0x00000000004b7308 */ /* 0x0004620000002400 */
[----:B-----5:R-:W-:Y:S01]  /*3d80*/  HMMA.16816.F32.BF16 R12, R176, R40, R64 ;  /* 0x00000028b00c723c */ /* 0x020fe20000041840 */
[----:B--2---:R-:W-:-:S06]  /*3d90*/  FMUL.FTZ R0, R25, c[0x0][0x320] ;  /* 0x0000c80019007a20 */ /* 0x004fcc0000410000 */
        /* <DEDUP_REMOVED lines=119> */
[----:B------:R-:W-:Y:S01]  /*4510*/  IADD3 R197, R195, 0x4000, RZ ;  /* 0x00004000c3c57810 */ /* 0x000fe20007ffe0ff */
[----:B------:R-:W-:Y:S06]  /*4520*/  BAR.SYNC.DEFER_BLOCKING 0x0 ;  /* 0x0000000000007b1d */ /* 0x000fec0000010000 */
[----:B------:R-:W-:Y:S05]  /*4530*/  @!P0 BRA `(.L_x_1018) ;  /* 0x0000034000008947 */ /* 0x000fea0003800000 */
[----:B-1234-:R-:W-:Y:S02]  /*4540*/  IADD3 R0, R152, -0x2, RZ ;  /* 0xfffffffe98007810 */ /* 0x01efe40007ffe0ff */
[----:B------:R-:W-:Y:S02]  /*4550*/  ISETP.GE.AND P0, PT, R228, 0x1, PT ;  /* 0x00000001e400780c */ /* 0x000fe40003f06270 */
[----:B------:R-:W-:-:S02]  /*4560*/  SHF.R.S32.HI R2, RZ, 0x1f, R0 ;  /* 0x0000001fff027819 */ /* 0x000fc40000011400 */
[----:B------:R-:W-:-:S03]  /*4570*/  ISETP.GE.AND P2, PT, R228, 0x21, PT ;  /* 0x00000021e400780c */ /* 0x000fc60003f46270 */
        /* <DEDUP_REMOVED lines=8> */
[----:B------:R-:W-:Y:S01]  /*4600*/  IMAD.IADD R3, R3, 0x1, R4 ;  /* 0x0000000103037824 */ /* 0x000fe200078e0204 */
[----:B------:R-:W-:Y:S01]  /*4610*/  @P0 LEA R4, P4, R0, c[0x0][0x1c8], 0x1 ;  /* 0x0000720000040a11 */ /* 0x000fe200078808ff */
[----:B------:R-:W-:Y:S01]  /*4620*/  @P2 IMAD.MOV.U32 R8, RZ, RZ, c[0x0][0x1e4] ;  /* 0x00007900ff082624 */ /* 0x000fe200078e00ff */
[----:B------:R-:W-:Y:S01]  /*4630*/  @P2 LEA R7, P3, R6, R2, 0x5 ;  /* 0x0000000206072211 */ /* 0x000fe200078628ff */
[----:B------:R-:W-:Y:S01]  /*4640*/  @P0 IMAD.X R5, R3, 0x1, R145, P1 ;  /* 0x0000000103050824 */ /* 0x000fe200008e0691 */
[----:B------:R-:W-:Y:S02]  /*4650*/  ISETP.GE.AND P1, PT, R228, 0x41, PT ;  /* 0x00000041e400780c */ /* 0x000fe40003f26270 */
[----:B------:R-:W-:-:S02]  /*4660*/  @P2 LEA.HI.X R6, R6, R3, R8, 0x5, P3 ;  /* 0x0000000306062211 */ /* 0x000fc400018f2c08 */
[----:B------:R-:W-:Y:S02]  /*4670*/  @P0 LEA.HI.X R5, R0, c[0x0][0x1cc], R5, 0x1, P4 ;  /* 0x0000730000050a11 */ /* 0x000fe400020f0c05 */
[----:B------:R-:W-:-:S03]  /*4680*/  @P2 IADD3 R0, P3, R7, R146, RZ ;  /* 0x0000009207002210 */ /* 0x000fc60007f7e0ff */
[----:B------:R-:W-:Y:S01]  /*4690*/  @!PT LDS RZ, [RZ] ;  /* 0x00000000fffff984 */ /* 0x000fe20000000800 */
[----:B------:R-:W-:Y:S01]  /*46a0*/  @!PT LDS RZ, [RZ] ;  /* 0x00000000fffff984 */ /* 0x000fe20000000800 */
[----:B------:R-:W-:Y:S01]  /*46b0*/  @!PT LDS RZ, [RZ] ;  /* 0x00000000fffff984 */ /* 0x000fe20000000800 */
[----:B------:R1:W-:Y:S04]  /*46c0*/  @P0 LDGSTS.E.BYPASS.LTC128B.128 [R214+0x8100], [R4.64], !P6 ;  /* 0x0810000004d60fae */ /* 0x0003e8000f101d46 */
[----:B------:R1:W-:Y:S01]  /*46d0*/  @P0 LDGSTS.E.BYPASS.LTC128B.128 [R214+0xb900], [R4.64+0x80], !P5 ;  /* 0x0b90008004d60fae */ /* 0x0003e2000e901d46 */
[----:B------:R-:W-:-:S13]  /*46e0*/  ISETP.GE.AND P0, PT, R228, 0x61, PT ;  /* 0x00000061e400780c */ /* 0x000fda0003f06270 */
[----:B------:R-:W-:Y:S02]  /*46f0*/  @P0 IMAD.MOV.U32 R9, RZ, RZ, c[0x0][0x1e0] ;  /* 0x00007800ff090624 */ /* 0x000fe400078e00ff */
[----:B------:R-:W-:-:S04]  /*4700*/  @P0 IMAD.MOV.U32 R8, RZ, RZ, c[0x0][0x1e4] ;  /* 0x00007900ff080624 */ /* 0x000fc800078e00ff */
[----:B------:R-:W-:Y:S02]  /*4710*/  @P0 IMAD R8, R8, 0x60, RZ ;  /* 0x0000006008080824 */ /* 0x000fe400078e02ff */
[----:B-1----:R-:W-:Y:S01]  /*4720*/  @P2 IMAD.X R4, R6, 0x1, R145, P3 ;  /* 0x0000000106042824 */ /* 0x002fe200018e0691 */
[----:B------:R-:W-:Y:S01]  /*4730*/  @P2 LEA R6, P3, R0, c[0x0][0x1c8], 0x1 ;  /* 0x0000720000062a11 */ /* 0x000fe200078608ff */
[----:B------:R-:W-:-:S03]  /*4740*/  @P1 IMAD.MOV.U32 R5, RZ, RZ, c[0x0][0x1e0] ;  /* 0x00007800ff051624 */ /* 0x000fc600078e00ff */
[----:B------:R-:W-:Y:S01]  /*4750*/  @P2 LEA.HI.X R7, R0, c[0x0][0x1cc], R4, 0x1, P3 ;  /* 0x0000730000072a11 */ /* 0x000fe200018f0c04 */
[----:B------:R-:W-:Y:S01]  /*4760*/  @P1 IMAD.MOV.U32 R4, RZ, RZ, c[0x0][0x1e4] ;  /* 0x00007900ff041624 */ /* 0x000fe200078e00ff */
[----:B------:R-:W-:-:S03]  /*4770*/  @P1 LEA R0, P3, R5, R2, 0x6 ;  /* 0x0000000205001211 */ /* 0x000fc600078630ff */
[----:B------:R1:W-:Y:S01]  /*4780*/  @P2 LDGSTS.E.BYPASS.LTC128B.128 [R214+0x9100], [R6.64], !P6 ;  /* 0x0910000006d62fae */ /* 0x0003e2000f101d46 */
[----:B------:R-:W-:Y:S01]  /*4790*/  @P1 LEA.HI.X R4, R5, R3, R4, 0x6, P3 ;  /* 0x0000000305041211 */ /* 0x000fe200018f3404 */
[----:B------:R-:W-:Y:S01]  /*47a0*/  @P0 IMAD.WIDE.U32 R2, R9, 0x60, R2 ;  /* 0x0000006009020825 */ /* 0x000fe200078e0002 */
[----:B------:R-:W-:Y:S01]  /*47b0*/  @P1 IADD3 R0, P3, R0, R146, RZ ;  /* 0x0000009200001210 */ /* 0x000fe20007f7e0ff */
[----:B------:R1:W-:Y:S04]  /*47c0*/  @P2 LDGSTS.E.BYPASS.LTC128B.128 [R214+0xc900], [R6.64+0x80], !P5 ;  /* 0x0c90008006d62fae */ /* 0x0003e8000e901d46 */
[----:B------:R-:W-:Y:S01]  /*47d0*/  @P1 IMAD.X R5, R4, 0x1, R145, P3 ;  /* 0x0000000104051824 */ /* 0x000fe200018e0691 */
[----:B------:R-:W-:-:S04]  /*47e0*/  @P1 LEA R4, P3, R0, c[0x0][0x1c8], 0x1 ;  /* 0x0000720000041a11 */ /* 0x000fc800078608ff */
[----:B------:R-:W-:Y:S02]  /*47f0*/  @P1 LEA.HI.X R5, R0, c[0x0][0x1cc], R5, 0x1, P3 ;  /* 0x0000730000051a11 */ /* 0x000fe400018f0c05 */
        /* <DEDUP_REMOVED lines=8> */
.L_x_1018:
[----:B-1234-:R-:W-:Y:S05]  /*4880*/  BSYNC B0 ;  /* 0x0000000000007941 */ /* 0x01efea0003800000 */
.L_x_1017:
[----:B------:R-:W2:Y:S04]  /*4890*/  LDL R0, [R1+0x94] ;  /* 0x0000940001007983 */ /* 0x000ea80000100800 */
[----:B------:R-:W3:Y:S01]  /*48a0*/  LDL R3, [R1+0x48] ;  /* 0x0000480001037983 */ /* 0x000ee20000100800 */
[----:B------:R-:W-:-:S03]  /*48b0*/  ISETP.NE.AND P0, PT, R143, 0x1, PT ;  /* 0x000000018f00780c */ /* 0x000fc60003f05270 */
[----:B------:R-:W0:Y:S01]  /*48c0*/  LDGDEPBAR ;  /* 0x00000000000079af */ /* 0x000e220000000000 */
[----:B--2---:R-:W-:-:S09]  /*48d0*/  IMAD.IADD R0, R0, 0x1, R142 ;  /* 0x0000000100007824 */ /* 0x004fd200078e028e */
[----:B------:R-:W-:-:S05]  /*48e0*/  @P0 IMAD.HI.U32 R2, R0, c[0x0][0x2c8], RZ ;  /* 0x0000b20000020a27 */ /* 0x000fca00078e00ff */
[----:B------:R-:W-:-:S05]  /*48f0*/  @P0 SHF.R.U32.HI R0, RZ, c[0x0][0x2cc], R2 ;  /* 0x0000b300ff000a19 */ /* 0x000fca0000011602 */
[----:B------:R-:W1:Y:S04]  /*4900*/  SHFL.IDX PT, R4, R0, RZ, 0x1c1f ;  /* 0x001c1fff00047589 */ /* 0x000e6800000e0000 */
[----:B------:R3:W2:Y:S02]  /*4910*/  SHFL.IDX PT, R2, R0, 0x1, 0x1c1f ;  /* 0x003c1f0000027f89 */ /* 0x0006a400000e0000 */
[----:B---3--:R-:W-:Y:S01]  /*4920*/  IADD3 R0, -R3, 0x1, R140 ;  /* 0x0000000103007810 */ /* 0x008fe20007ffe18c */
[----:B------:R-:W-:-:S04]  /*4930*/  IMAD.IADD R3, R140, 0x1, -R3 ;  /* 0x000000018c037824 */ /* 0x000fc800078e0a03 */
[----:B------:R-:W-:-:S04]  /*4940*/  IMAD.IADD R0, R0, 0x1, -R151 ;  /* 0x0000000100007824 */ /* 0x000fc800078e0a97 */
[C---:B-1----:R-:W-:Y:S02]  /*4950*/  IMAD.IADD R4, R0.reuse, 0x1, R4 ;  /* 0x0000000100047824 */ /* 0x042fe400078e0204 */
[----:B--2---:R-:W-:-:S03]  /*4960*/  IMAD.IADD R0, R0, 0x1, R2 ;  /* 0x0000000100007824 */ /* 0x004fc600078e0202 */
        /* <DEDUP_REMOVED lines=31> */
[----:B------:R-:W-:Y:S02]  /*4b60*/  FMNMX.FTZ R3, R6, R7, !PT ;  /* 0x0000000706037209 */ /* 0x000fe40007810000 */
[----:B------:R-:W-:Y:S02]  /*4b70*/  ISETP.GT.AND P2, PT, R2, 0x48, PT ;  /* 0x000000480200780c */ /* 0x000fe40003f44270 */
[----:B------:R-:W-:Y:S02]  /*4b80*/  FSEL R146, R49, -INF , P0 ;  /* 0xff80000031927808 */ /* 0x000fe40000000000 */
[----:B------:R-:W-:Y:S02]  /*4b90*/  FSEL R147, R48, -INF , P1 ;  /* 0xff80000030937808 */ /* 0x000fe40000800000 */
[----:B------:R-:W-:-:S02]  /*4ba0*/  ISETP.GT.AND P0, PT, R2, 0x50, PT ;  /* 0x000000500200780c */ /* 0x000fc40003f04270 */
[----:B------:R-:W-:Y:S02]  /*4bb0*/  ISETP.GT.AND P1, PT, R2, 0x51, PT ;  /* 0x000000510200780c */ /* 0x000fe40003f24270 */
[----:B------:R-:W-:Y:S02]  /*4bc0*/  FSEL R38, R88, -INF , P3 ;  /* 0xff80000058267808 */ /* 0x000fe40001800000 */
[C---:B------:R-:W-:Y:S02]  /*4bd0*/  ISETP.GT.AND P3, PT, R2.reuse, 0x29, PT ;  /* 0x000000290200780c */ /* 0x040fe40003f64270 */
[----:B------:R-:W-:Y:S02]  /*4be0*/  FMNMX.FTZ R3, R9, R3, !PT ;  /* 0x0000000309037209 */ /* 0x000fe40007810000 */
[----:B------:R-:W-:Y:S02]  /*4bf0*/  FSEL R155, R37, -INF , P2 ;  /* 0xff800000259b7808 */ /* 0x000fe40001000000 */
[----:B------:R-:W-:-:S02]  /*4c00*/  ISETP.GT.AND P2, PT, R2, 0x58, PT ;  /* 0x000000580200780c */ /* 0x000fc40003f44270 */
[----:B------:R-:W-:Y:S02]  /*4c10*/  FSEL R220, R24, -INF , P0 ;  /* 0xff80000018dc7808 */ /* 0x000fe40000000000 */
[----:B------:R-:W-:Y:S02]  /*4c20*/  FSEL R221, R20, -INF , P1 ;  /* 0xff80000014dd7808 */ /* 0x000fe40000800000 */
[C---:B------:R-:W-:Y:S02]  /*4c30*/  ISETP.GT.AND P0, PT, R2.reuse, 0x60, PT ;  /* 0x000000600200780c */ /* 0x040fe40003f04270 */
[----:B------:R-:W-:Y:S02]  /*4c40*/  ISETP.GT.AND P1, PT, R2, 0x61, PT ;  /* 0x000000610200780c */ /* 0x000fe40003f24270 */
[----:B------:R-:W-:Y:S02]  /*4c50*/  FSEL R93, R64, -INF , P3 ;  /* 0xff800000405d7808 */ /* 0x000fe40001800000 */
[----:B------:R-:W-:-:S02]  /*4c60*/  FMNMX.FTZ R3, R10, R3, !PT ;  /* 0x000000030a037209 */ /* 0x000fc40007810000 */
[C---:B------:R-:W-:Y:S02]  /*4c70*/  ISETP.GT.AND P3, PT, R2.reuse, 0x39, PT ;  /* 0x000000390200780c */ /* 0x040fe40003f64270 */
[----:B------:R-:W-:Y:S02]  /*4c80*/  FSEL R222, R15, -INF , P2 ;  /* 0xff8000000fde7808 */ /* 0x000fe40001000000 */
[----:B------:R-:W-:Y:S02]  /*4c90*/  ISETP.GT.AND P2, PT, R2, 0x68, PT ;  /* 0x000000680200780c */ /* 0x000fe40003f44270 */
[----:B------:R-:W-:Y:S02]  /*4ca0*/  FSEL R250, R13, -INF , P0 ;  /* 0xff8000000dfa7808 */ /* 0x000fe40000000000 */
[----:B------:R-:W-:Y:S02]  /*4cb0*/  FSEL R252, R12, -INF , P1 ;  /* 0xff8000000cfc7808 */ /* 0x000fe40000800000 */
[----:B------:R-:W-:-:S02]  /*4cc0*/  ISETP.GT.AND P0, PT, R0, RZ, PT ;  /* 0x000000ff0000720c */ /* 0x000fc40003f04270 */
[----:B------:R-:W-:Y:S02]  /*4cd0*/  ISETP.GT.AND P1, PT, R0, 0x1, PT ;  /* 0x000000010000780c */ /* 0x000fe40003f24270 */
[----:B------:R-:W-:Y:S02]  /*4ce0*/  FMNMX.FTZ R3, R19, R3, !PT ;  /* 0x0000000313037209 */ /* 0x000fe40007810000 */
[----:B------:R-:W-:Y:S02]  /*4cf0*/  FSEL R143, R56, -INF , P3 ;  /* 0xff800000388f7808 */ /* 0x000fe40001800000 */
[----:B------:R-:W-:Y:S02]  /*4d00*/  ISETP.GT.AND P3, PT, R2, 0x49, PT ;  /* 0x000000490200780c */ /* 0x000fe40003f64270 */
[----:B------:R-:W-:Y:S02]  /*4d10*/  FSEL R251, R11, -INF , P2 ;  /* 0xff8000000bfb7808 */ /* 0x000fe40001000000 */
[----:B------:R-:W-:-:S02]  /*4d20*/  ISETP.GT.AND P2, PT, R0, 0x8, PT ;  /* 0x000000080000780c */ /* 0x000fc40003f44270 */
[----:B------:R-:W-:Y:S02]  /*4d30*/  FSEL R8, R115, -INF , P0 ;  /* 0xff80000073087808 */ /* 0x000fe40000000000 */
[----:B------:R-:W-:Y:S02]  /*4d40*/  FSEL R18, R114, -INF , P1 ;  /* 0xff80000072127808 */ /* 0x000fe40000800000 */
[----:B------:R-:W-:Y:S02]  /*4d50*/  FMNMX.FTZ R3, R32, R3, !PT ;  /* 0x0000000320037209 */ /* 0x000fe40007810000 */
[----:B------:R-:W-:Y:S02]  /*4d60*/  FSEL R159, R36, -INF , P3 ;  /* 0xff800000249f7808 */ /* 0x000fe40001800000 */
[C---:B------:R-:W-:Y:S02]  /*4d70*/  ISETP.GT.AND P3, PT, R2.reuse, 0x59, PT ;  /* 0x000000590200780c */ /* 0x040fe40003f64270 */
[----:B------:R-:W-:-:S02]  /*4d80*/  ISETP.GT.AND P4, PT, R2, 0x69, PT ;  /* 0x000000690200780c */ /* 0x000fc40003f84270 */
        /* <DEDUP_REMOVED lines=44> */
[----:B------:R-:W-:Y:S02]  /*5050*/  FSEL R223, R14, -INF , P3 ;  /* 0xff8000000edf7808 */ /* 0x000fe40001800000 */
[----:B------:R-:W-:Y:S01]  /*5060*/  ISETP.GT.AND P3, PT, R0, 0x38, PT ;  /* 0x000000380000780c */ /* 0x000fe20003f64270 */
[----:B------:R-:W-:Y:S01]  /*5070*/  LDSM.16.MT88.4 R12, [R193] ;  /* 0x00000000c10c783b */ /* 0x000fe20000004200 */
        /* <DEDUP_REMOVED lines=38> */
[----:B------:R-:W-:Y:S01]  /*52e0*/  FMNMX.FTZ R2, R163, R2, !PT ;  /* 0x00000002a3027209 */ /* 0x000fe20007810000 */
[----:B------:R-:W-:Y:S01]  /*52f0*/  LDSM.16.MT88.4 R28, [R196] ;  /* 0x00000000c41c783b */ /* 0x000fe20000004200 */
[----:B------:R-:W-:Y:S02]  /*5300*/  FMNMX.FTZ R3, R251, R3, !PT ;  /* 0x00000003fb037209 */ /* 0x000fe40007810000 */
[----:B------:R-:W-:Y:S02]  /*5310*/  ISETP.GT.AND P0, PT, R0, 0x60, PT ;  /* 0x000000600000780c */ /* 0x000fe40003f04270 */
[----:B------:R-:W-:Y:S02]  /*5320*/  FSEL R215, R27, -INF , P1 ;  /* 0xff8000001bd77808 */ /* 0x000fe40000800000 */
[----:B------:R-:W-:Y:S02]  /*5330*/  FMNMX.FTZ R2, R162, R2, !PT ;  /* 0x00000002a2027209 */ /* 0x000fe40007810000 */
[----:B------:R-:W-:-:S02]  /*5340*/  FMNMX.FTZ R3, R230, R3, !PT ;  /* 0x00000003e6037209 */ /* 0x000fc40007810000 */
[----:B------:R-:W-:Y:S02]  /*5350*/  ISETP.GT.AND P2, PT, R0, 0x61, PT ;  /* 0x000000610000780c */ /* 0x000fe40003f44270 */
[----:B------:R-:W-:Y:S01]  /*5360*/  FSEL R229, R26, -INF , P0 ;  /* 0xff8000001ae57808 */ /* 0x000fe20000000000 */
[----:B------:R-:W1:Y:S01]  /*5370*/  SHFL.BFLY PT, R5, R3, 0x2, 0x1f ;  /* 0x0c401f0003057f89 */ /* 0x000e6200000e0000 */
[----:B------:R-:W-:Y:S02]  /*5380*/  FMNMX.FTZ R2, R215, R2, !PT ;  /* 0x00000002d7027209 */ /* 0x000fe40007810000 */
[C---:B------:R-:W-:Y:S02]  /*5390*/  ISETP.GT.AND P1, PT, R0.reuse, 0x68, PT ;  /* 0x000000680000780c */ /* 0x040fe40003f24270 */
[----:B------:R-:W-:Y:S02]  /*53a0*/  FSEL R233, R25, -INF , P2 ;  /* 0xff80000019e97808 */ /* 0x000fe40001000000 */
[----:B------:R-:W-:Y:S01]  /*53b0*/  FMNMX.FTZ R2, R229, R2, !PT ;  /* 0x00000002e5027209 */ /* 0x000fe20007810000 */
[----:B------:R-:W-:Y:S01]  /*53c0*/  LDSM.16.MT88.4 R24, [R191+0x3800] ;  /* 0x00380000bf18783b */ /* 0x000fe20000004200 */
[----:B------:R-:W-:-:S02]  /*53d0*/  ISETP.GT.AND P0, PT, R0, 0x69, PT ;  /* 0x000000690000780c */ /* 0x000fc40003f04270 */
[----:B------:R-:W-:Y:S02]  /*53e0*/  FSEL R232, R23, -INF , P1 ;  /* 0xff80000017e87808 */ /* 0x000fe40000800000 */
[----:B------:R-:W-:Y:S02]  /*53f0*/  FMNMX.FTZ R2, R233, R2, !PT ;  /* 0x00000002e9027209 */ /* 0x000fe40007810000 */
[----:B------:R-:W-:Y:S02]  /*5400*/  FSEL R231, R22, -INF , P0 ;  /* 0xff80000016e77808 */ /* 0x000fe40000000000 */
[----:B------:R-:W-:Y:S01]  /*5410*/  FMNMX.FTZ R2, R232, R2, !PT ;  /* 0x00000002e8027209 */ /* 0x000fe20007810000 */
[----:B------:R-:W-:Y:S03]  /*5420*/  LDSM.16.MT88.4 R20, [R192] ;  /* 0x00000000c014783b */ /* 0x000fe60000004200 */
[----:B------:R-:W-:-:S02]  /*5430*/  FMNMX.FTZ R2, R231, R2, !PT ;  /* 0x00000002e7027209 */ /* 0x000fc40007810000 */
        /* <DEDUP_REMOVED lines=9> */
[----:B------:R-:W-:-:S04]  /*54d0*/  FFMA.FTZ R0, R6, c[0x0][0x2d0], -R2 ;  /* 0x0000b40006007a23 */ /* 0x000fc80000010802 */
[----:B------:R2:W-:Y:S01]  /*54e0*/  MUFU.EX2 R248, R0 ;  /* 0x0000000000f87308 */ /* 0x0005e20000000800 */
[----:B-1----:R-:W-:Y:S01]  /*54f0*/  FMNMX.FTZ R68, R3, R4, !PT ;  /* 0x0000000403447209 */ /* 0x002fe20007810000 */
[----:B------:R-:W-:-:S03]  /*5500*/  FFMA.FTZ R3, R9, c[0x0][0x2d0], -R2 ;  /* 0x0000b40009037a23 */ /* 0x000fc60000010802 */
[----:B------:R-:W-:-:S03]  /*5510*/  FSETP.NEU.FTZ.AND P0, PT, R68, -INF , PT ;  /* 0xff8000004400780b */ /* 0x000fc60003f1d000 */
[----:B------:R1:W-:Y:S01]  /*5520*/  MUFU.EX2 R246, R3 ;  /* 0x0000000300f67308 */ /* 0x0003e20000000800 */
[----:B--2---:R-:W-:-:S07]  /*5530*/  FFMA.FTZ R0, R7, c[0x0][0x2d0], -R2 ;  /* 0x0000b40007007a23 */ /* 0x004fce0000010802 */
[----:B------:R2:W3:Y:S01]  /*5540*/  MUFU.EX2 R247, R0 ;  /* 0x0000000000f77308 */ /* 0x0004e20000000800 */
[----:B-1----:R-:W-:-:S07]  /*5550*/  FFMA.FTZ R3, R10, c[0x0][0x2d0], -R2 ;  /* 0x0000b4000a037a23 */ /* 0x002fce0000010802 */
[----:B------:R1:W4:Y:S01]  /*5560*/  MUFU.EX2 R249, R3 ;  /* 0x0000000300f97308 */ /* 0x0003220000000800 */
[----:B--2---:R-:W-:Y:S01]  /*5570*/  FMUL.FTZ R0, R68, c[0x0][0x2d0] ;  /* 0x0000b40044007a20 */ /* 0x004fe20000410000 */
[----:B---3--:R-:W-:-:S04]  /*5580*/  F2FP.BF16.PACK_AB R4, R247, R248 ;  /* 0x000000f8f704723e */ /* 0x008fc800000010ff */
[----:B------:R-:W-:-:S05]  /*5590*/  FSEL R0, R0, RZ, P0 ;  /* 0x000000ff00007208 */ /* 0x000fca0000000000 */
[--C-:B-1----:R-:W-:Y:S01]  /*55a0*/  FFMA.FTZ R3, R8, c[0x0][0x2d0], -R0.reuse ;  /* 0x0000b40008037a23 */ /* 0x102fe20000010800 */
[----:B----4-:R-:W-:Y:S01]  /*55b0*/  F2FP.BF16.PACK_AB R6, R249, R246 ;  /* 0x000000f6f906723e */ /* 0x010fe200000010ff */
[----:B------:R-:W1:Y:S02]  /*55c0*/  LDSM.16.MT88.4 R8, [R191] ;  /* 0x00000000bf08783b */ /* 0x000e640000004200 */
[----:B------:R2:W-:Y:S02]  /*55d0*/  MUFU.EX2 R242, R3 ;  /* 0x0000000300f27308 */ /* 0x0005e40000000800 */
[----:B--2---:R-:W-:-:S06]  /*55e0*/  FFMA.FTZ R3, R18, c[0x0][0x2d0], -R0 ;  /* 0x0000b40012037a23 */ /* 0x004fcc0000010800 */
[----:B------:R2:W3:Y:S02]  /*55f0*/  MUFU.EX2 R239, R3 ;  /* 0x0000000300ef7308 */ /* 0x0004e40000000800 */
[----:B--2---:R-:W-:Y:S01]  /*5600*/  FFMA.FTZ R3, R17, c[0x0][0x2d0], -R0 ;  /* 0x0000b40011037a23 */ /* 0x004fe20000010800 */
[----:B---3--:R-:W-:-:S05]  /*5610*/  F2FP.BF16.PACK_AB R5, R239, R242 ;  /* 0x000000f2ef05723e */ /* 0x008fca00000010ff */
[----:B------:R2:W-:Y:S02]  /*5620*/  MUFU.EX2 R238, R3 ;  /* 0x0000000300ee7308 */ /* 0x0005e40000000800 */
[----:B--2---:R-:W-:-:S06]  /*5630*/  FFMA.FTZ R3, R16, c[0x0][0x2d0], -R0 ;  /* 0x0000b40010037a23 */ /* 0x004fcc0000010800 */
[----:B------:R-:W2:Y:S02]  /*5640*/  MUFU.EX2 R245, R3 ;  /* 0x0000000300f57308 */ /* 0x000ea40000000800 */
[----:B--2---:R-:W-:Y:S01]  /*5650*/  F2FP.BF16.PACK_AB R7, R245, R238 ;  /* 0x000000eef507723e */ /* 0x004fe200000010ff */
[--C-:B------:R-:W-:Y:S02]  /*5660*/  FFMA.FTZ R3, R19, c[0x0][0x2d0], -R2.reuse ;  /* 0x0000b40013037a23 */ /* 0x100fe40000010802 */
[----:B------:R-:W-:Y:S03]  /*5670*/  LDSM.16.MT88.4 R16, [R193+0x3800] ;  /* 0x00380000c110783b */ /* 0x000fe60000004200 */
[----:B------:R2:W-:Y:S01]  /*5680*/  MUFU.EX2 R241, R3 ;  /* 0x0000000300f17308 */ /* 0x0005e20000000800 */
[C---:B------:R-:W-:Y:S08]  /*5690*/  HMMA.16816.F32.BF16 R80, R4.reuse, R12, RZ ;  /* 0x0000000c0450723c */ /* 0x040ff000000418ff */
[----:B------:R-:W-:Y:S01]  /*56a0*/  HMMA.16816.F32.BF16 R72, R4, R14, RZ ;  /* 0x0000000e0448723c */ /* 0x000fe200000418ff */
[----:B------:R-:W3:Y:S01]  /*56b0*/  LDSM.16.MT88.4 R12, [R192+0x3800] ;  /* 0x00380000c00c783b */ /* 0x000ee20000004200 */
[----:B--2---:R-:W-:-:S06]  /*56c0*/  FFMA.FTZ R3, R32, c[0x0][0x2d0], -R2 ;  /* 0x0000b40020037a23 */ /* 0x004fcc0000010802 */
[C---:B-1----:R-:W-:Y:S01]  /*56d0*/  HMMA.16816.F32.BF16 R60, R4.reuse, R8, RZ ;  /* 0x00000008043c723c */ /* 0x042fe200000418ff */
[----:B------:R1:W2:Y:S07]  /*56e0*/  MUFU.EX2 R243, R3 ;  /* 0x0000000300f37308 */ /* 0x0002ae0000000800 */
[C---:B------:R-:W-:Y:S01]  /*56f0*/  HMMA.16816.F32.BF16 R76, R4.reuse, R10, RZ ;  /* 0x0000000a044c723c */ /* 0x040fe200000418ff */
[----:B------:R-:W4:Y:S07]  /*5700*/  LDSM.16.MT88.4 R8, [R194+0x3800] ;  /* 0x00380000c208783b */ /* 0x000f2e0000004200 */
[----:B------:R-:W-:Y:S01]  /*5710*/  HMMA.16816.F32.BF16 R40, R4, R24, RZ ;  /* 0x000000180428723c */ /* 0x000fe200000418ff */
[----:B-1----:R-:W-:-:S04]  /*5720*/  FFMA.FTZ R3, R33, c[0x0][0x2d0], -R2 ;  /* 0x0000b40021037a23 */ /* 0x002fc80000010802 */
[----:B------:R1:W-:Y:S03]  /*5730*/  MUFU.EX2 R240, R3 ;  /* 0x0000000300f07308 */ /* 0x0003e60000000800 */
[C---:B------:R-:W-:Y:S08]  /*5740*/  HMMA.16816.F32.BF16 R64, R4.reuse, R20, RZ ;  /* 0x000000140440723c */ /* 0x040ff000000418ff */
[----:B------:R-:W-:Y:S01]  /*5750*/  HMMA.16816.F32.BF16 R56, R4, R22, RZ ;  /* 0x000000160438723c */ /* 0x000fe200000418ff */
[----:B------:R-:W-:Y:S01]  /*5760*/  LDSM.16.MT88.4 R20, [R191+0x800] ;  /* 0x00080000bf14783b */ /* 0x000fe20000004200 */
[----:B-1----:R-:W-:-:S06]  /*5770*/  FFMA.FTZ R3, R38, c[0x0][0x2d0], -R2 ;  /* 0x0000b40026037a23 */ /* 0x002fcc0000010802 */
[C---:B---3--:R-:W-:Y:S01]  /*5780*/  HMMA.16816.F32.BF16 R52, R4.reuse, R14, RZ ;  /* 0x0000000e0434723c */ /* 0x048fe200000418ff */
[----:B------:R1:W-:Y:S07]  /*5790*/  MUFU.EX2 R244, R3 ;  /* 0x0000000300f47308 */ /* 0x0003ee0000000800 */
[C---:B------:R-:W-:Y:S08]  /*57a0*/  HMMA.16816.F32.BF16 R48, R4.reuse, R28, RZ ;  /* 0x0000001c0430723c */ /* 0x040ff000000418ff */
[----:B----4-:R-:W-:Y:S01]  /*57b0*/  HMMA.16816.F32.BF16 R112, R4, R8, RZ ;  /* 0x000000080470723c */ /* 0x010fe200000418ff */
[----:B-1----:R-:W-:-:S04]  /*57c0*/  FFMA.FTZ R3, R34, c[0x0][0x2d0], -R0 ;  /* 0x0000b40022037a23 */ /* 0x002fc80000010800 */
[----:B------:R1:W-:Y:S03]  /*57d0*/  MUFU.EX2 R235, R3 ;  /* 0x0000000300eb7308 */ /* 0x0003e60000000800 */
[C---:B------:R-:W-:Y:S01]  /*57e0*/  HMMA.16816.F32.BF16 R104, R4.reuse, R10, RZ ;  /* 0x0000000a0468723c */ /* 0x040fe200000418ff */
[----:B------:R-:W3:Y:S07]  /*57f0*/  LDSM.16.MT88.4 R8, [R192+0x800] ;  /* 0x00080000c008783b */ /* 0x000eee0000004200 */
[----:B------:R-:W-:Y:S01]  /*5800*/  HMMA.16816.F32.BF16 R44, R4, R30, RZ ;  /* 0x0000001e042c723c */ /* 0x000fe200000418ff */
[----:B-1----:R-:W-:-:S07]  /*5810*/  FFMA.FTZ R3, R37, c[0x0][0x2d0], -R0 ;  /* 0x0000b40025037a23 */ /* 0x002fce0000010800 */
[----:B------:R-:W-:Y:S01]  /*5820*/  HMMA.16816.F32.BF16 R28, R4, R18, RZ ;  /* 0x00000012041c723c */ /* 0x000fe200000418ff */
[----:B------:R1:W4:Y:S02]  /*5830*/  MUFU.EX2 R236, R3 ;  /* 0x0000000300ec7308 */ /* 0x0003240000000800 */
[----:B-1----:R-:W-:-:S05]  /*5840*/  FFMA.FTZ R3, R36, c[0x0][0x2d0], -R0 ;  /* 0x0000b40024037a23 */ /* 0x002fca0000010800 */
[C---:B------:R-:W-:Y:S01]  /*5850*/  HMMA.16816.F32.BF16 R36, R4.reuse, R26, RZ ;  /* 0x0000001a0424723c */ /* 0x040fe200000418ff */
[----:B------:R1:W-:Y:S07]  /*5860*/  MUFU.EX2 R234, R3 ;  /* 0x0000000300ea7308 */ /* 0x0003ee0000000800 */
[----:B------:R-:W-:Y:S01]  /*5870*/  HMMA.16816.F32.BF16 R24, R4, R12, RZ ;  /* 0x0000000c0418723c */ /* 0x000fe200000418ff */
[----:B------:R-:W5:Y:S01]  /*5880*/  LDSM.16.MT88.4 R12, [R193+0x800] ;  /* 0x00080000c10c783b */ /* 0x000f620000004200 */
[----:B-1----:R-:W-:-:S06]  /*5890*/  FFMA.FTZ R3, R35, c[0x0][0x2d0], -R0 ;  /* 0x0000b40023037a23 */ /* 0x002fcc0000010800 */
[----:B------:R-:W-:Y:S01]  /*58a0*/  HMMA.16816.F32.BF16 R32, R4, R16, RZ ;  /* 0x000000100420723c */ /* 0x000fe200000418ff */
[----:B------:R-:W1:Y:S01]  /*58b0*/  LDSM.16.MT88.4 R16, [R194+0x800] ;  /* 0x00080000c210783b */ /* 0x000e620000004200 */
[----:B------:R-:W3:Y:S05]  /*58c0*/  MUFU.EX2 R237, R3 ;  /* 0x0000000300ed7308 */ /* 0x000eea0000000800 */
[----:B--2---:R-:W-:Y:S02]  /*58d0*/  F2FP.BF16.PACK_AB R4, R243, R241 ;  /* 0x000000f1f304723e */ /* 0x004fe400000010ff */
[----:B----4-:R-:W-:Y:S02]  /*58e0*/  F2FP.BF16.PACK_AB R5, R236, R235 ;  /* 0x000000ebec05723e */ /* 0x010fe400000010ff */
[----:B------:R-:W-:-:S02]  /*58f0*/  F2FP.BF16.PACK_AB R6, R244, R240 ;  /* 0x000000f0f406723e */ /* 0x000fc400000010ff */
[----:B---3--:R-:W-:Y:S01]  /*5900*/  F2FP.BF16.PACK_AB R7, R237, R234 ;  /* 0x000000eaed07723e */ /* 0x008fe200000010ff */
[----:B------:R-:W-:-:S04]  /*5910*/  FFMA.FTZ R3, R85, c[0x0][0x2d0], -R2 ;  /* 0x0000b40055037a23 */ /* 0x000fc80000010802 */
[----:B------:R2:W-:Y:S02]  /*5920*/  MUFU.EX2 R225, R3 ;  /* 0x0000000300e17308 */ /* 0x0005e40000000800 */
[C---:B------:R-:W-:Y:S08]  /*5930*/  HMMA.16816.F32.BF16 R124, R4.reuse, R8, R64 ;  /* 0x00000008047c723c */ /* 0x040ff00000041840 */
[----:B-----5:R-:W-:Y:S01]  /*5940*/  HMMA.16816.F32.BF16 R120, R4, R14, R72 ;  /* 0x0000000e0478723c */ /* 0x020fe20000041848 */
[----:B--2---:R-:W-:-:S07]  /*5950*/  FFMA.FTZ R3, R86, c[0x0][0x2d0], -R2 ;  /* 0x0000b40056037a23 */ /* 0x004fce0000010802 */
[C---:B------:R-:W-:Y:S01]  /*5960*/  HMMA.16816.F32.BF16 R72, R4.reuse, R10, R56 ;  /* 0x0000000a0448723c */ /* 0x040fe20000041838 */
[----:B------:R-:W2:Y:S01]  /*5970*/  LDSM.16.MT88.4 R8, [R193+0x4000] ;  /* 0x00400000c108783b */ /* 0x000ea20000004200 */
[----:B------:R3:W4:Y:S06]  /*5980*/  MUFU.EX2 R227, R3 ;  /* 0x0000000300e37308 */ /* 0x00072c0000000800 */
[C---:B------:R-:W-:Y:S08]  /*5990*/  HMMA.16816.F32.BF16 R108, R4.reuse, R20, R60 ;  /* 0x00000014046c723c */ /* 0x040ff0000004183c */
[----:B------:R-:W-:Y:S01]  /*59a0*/  HMMA.16816.F32.BF16 R100, R4, R22, R76 ;  /* 0x000000160464723c */ /* 0x000fe2000004184c */
[----:B------:R-:W5:Y:S01]  /*59b0*/  LDSM.16.MT88.4 R20, [R191+0x4000] ;  /* 0x00400000bf14783b */ /* 0x000f620000004200 */
[----:B---3--:R-:W-:-:S04]  /*59c0*/  FFMA.FTZ R3, R92, c[0x0][0x2d0], -R2 ;  /* 0x0000b4005c037a23 */ /* 0x008fc80000010802 */
[----:B------:R3:W-:Y:S02]  /*59d0*/  MUFU.EX2 R224, R3 ;  /* 0x0000000300e07308 */ /* 0x0007e40000000800 */
[C---:B------:R-:W-:Y:S01]  /*59e0*/  HMMA.16816.F32.BF16 R88, R4.reuse, R12, R80 ;  /* 0x0000000c0458723c */ /* 0x040fe20000041850 */
[----:B------:R-:W4:Y:S07]  /*59f0*/  LDSM.16.MT88.4 R12, [R192+0x4000] ;  /* 0x00400000c00c783b */ /* 0x000f2e0000004200 */
[----:B-1----:R-:W-:Y:S01]  /*5a00*/  HMMA.16816.F32.BF16 R116, R4, R16, R48 ;  /* 0x000000100474723c */ /* 0x002fe20000041830 */
[----:B---3--:R-:W-:-:S07]  /*5a10*/  FFMA.FTZ R3, R93, c[0x0][0x2d0], -R2 ;  /* 0x0000b4005d037a23 */ /* 0x008fce0000010802 */
[C---:B------:R-:W-:Y:S01]  /*5a20*/  HMMA.16816.F32.BF16 R96, R4.reuse, R18, R44 ;  /* 0x000000120460723c */ /* 0x040fe2000004182c */
[----:B------:R-:W-:Y:S01]  /*5a30*/  LDSM.16.MT88.4 R16, [R191+0x4800] ;  /* 0x00480000bf10783b */ /* 0x000fe20000004200 */
[----:B------:R1:W-:Y:S06]  /*5a40*/  MUFU.EX2 R226, R3 ;  /* 0x0000000300e27308 */ /* 0x0003ec0000000800 */
[C---:B--2---:R-:W-:Y:S08]  /*5a50*/  HMMA.16816.F32.BF16 R64, R4.reuse, R8, R32 ;  /* 0x000000080440723c */ /* 0x044ff00000041820 */
[----:B------:R-:W-:Y:S01]  /*5a60*/  HMMA.16816.F32.BF16 R60, R4, R10, R28 ;  /* 0x0000000a043c723c */ /* 0x000fe2000004181c */
[----:B------:R-:W2:Y:S01]  /*5a70*/  LDSM.16.MT88.4 R8, [R194+0x4000] ;  /* 0x00400000c208783b */ /* 0x000ea20000004200 */
[----:B-1----:R-:W-:-:S02]  /*5a80*/  FFMA.FTZ R3, R70, c[0x0][0x2d0], -R0 ;  /* 0x0000b40046037a23 */ /* 0x002fc40000010800 */
[----:B------:R-:W-:Y:S02]  /*5a90*/  IMAD.MOV.U32 R70, RZ, RZ, R151 ;  /* 0x000000ffff467224 */ /* 0x000fe400078e0097 */
[----:B------:R1:W-:Y:S02]  /*5aa0*/  MUFU.EX2 R219, R3 ;  /* 0x0000000300db7308 */ /* 0x0003e40000000800 */
[C---:B-----5:R-:W-:Y:S08]  /*5ab0*/  HMMA.16816.F32.BF16 R80, R4.reuse, R20, R40 ;  /* 0x000000140450723c */ /* 0x060ff00000041828 */
[----:B----4-:R-:W-:Y:S01]  /*5ac0*/  HMMA.16816.F32.BF16 R40, R4, R12, R24 ;  /* 0x0000000c0428723c */ /* 0x010fe20000041818 */
[----:B-1----:R-:W-:-:S07]  /*5ad0*/  FFMA.FTZ R3, R84, c[0x0][0x2d0], -R0 ;  /* 0x0000b40054037a23 */ /* 0x002fce0000010800 */
[C---:B------:R-:W-:Y:S01]  /*5ae0*/  HMMA.16816.F32.BF16 R32, R4.reuse, R14, R52 ;  /* 0x0000000e0420723c */ /* 0x040fe20000041834 */
[----:B------:R-:W1:Y:S01]  /*5af0*/  LDSM.16.MT88.4 R12, [R191+0x1000] ;  /* 0x00100000bf0c783b */ /* 0x000e620000004200 */
[----:B------:R3:W4:Y:S06]  /*5b00*/  MUFU.EX2 R217, R3 ;  /* 0x0000000300d97308 */ /* 0x00072c0000000800 */
[C---:B------:R-:W-:Y:S01]  /*5b10*/  HMMA.16816.F32.BF16 R76, R4.reuse, R22, R36 ;  /* 0x00000016044c723c */ /* 0x040fe20000041824 */
[----:B------:R-:W5:Y:S07]  /*5b20*/  LDSM.16.MT88.4 R20, [R193+0x1000] ;  /* 0x00100000c114783b */ /* 0x000f6e0000004200 */
[----:B--2---:R-:W-:Y:S01]  /*5b30*/  HMMA.16816.F32.BF16 R28, R4, R8, R112 ;  /* 0x00000008041c723c */ /* 0x004fe20000041870 */
[----:B---3--:R-:W-:-:S02]  /*5b40*/  FFMA.FTZ R3, R71, c[0x0][0x2d0], -R0 ;  /* 0x0000b40047037a23 */ /* 0x008fc40000010800 */
[----:B------:R-:W-:Y:S02]  /*5b50*/  IMAD.MOV.U32 R71, RZ, RZ, R153 ;  /* 0x000000ffff477224 */ /* 0x000fe400078e0099 */
[----:B------:R2:W-:Y:S03]  /*5b60*/  MUFU.EX2 R216, R3 ;  /* 0x0000000300d87308 */ /* 0x0005e60000000800 */
[----:B------:R-:W-:Y:S01]  /*5b70*/  HMMA.16816.F32.BF16 R24, R4, R10, R104 ;  /* 0x0000000a0418723c */ /* 0x000fe20000041868 */
[----:B------:R-:W3:Y:S06]  /*5b80*/  LDSM.16.MT88.4 R8, [R194+0x1000] ;  /* 0x00100000c208783b */ /* 0x000eec0000004200 */
[----:B------:R-:W-:-:S02]  /*5b90*/  F2FP.BF16.PACK_AB R4, R227, R225 ;  /* 0x000000e1e304723e */ /* 0x000fc400000010ff */
[----:B----4-:R-:W-:Y:S02]  /*5ba0*/  F2FP.BF16.PACK_AB R5, R217, R219 ;  /* 0x000000dbd905723e */ /* 0x010fe400000010ff */
[----:B------:R-:W-:Y:S01]  /*5bb0*/  F2FP.BF16.PACK_AB R6, R226, R224 ;  /* 0x000000e0e206723e */ /* 0x000fe200000010ff */
[----:B--2---:R-:W-:-:S04]  /*5bc0*/  FFMA.FTZ R3, R87, c[0x0][0x2d0], -R0 ;  /* 0x0000b40057037a23 */ /* 0x004fc80000010800 */
[----:B------:R-:W2:Y:S02]  /*5bd0*/  MUFU.EX2 R218, R3 ;  /* 0x0000000300da7308 */ /* 0x000ea40000000800 */
[----:B--2---:R-:W-:Y:S01]  /*5be0*/  F2FP.BF16.PACK_AB R7, R218, R216 ;  /* 0x000000d8da07723e */ /* 0x004fe200000010ff */
[----:B------:R-:W-:-:S05]  /*5bf0*/  FFMA.FTZ R3, R140, c[0x0][0x2d0], -R2 ;  /* 0x0000b4008c037a23 */ /* 0x000fca0000010802 */
[----:B------:R2:W-:Y:S01]  /*5c00*/  MUFU.EX2 R160, R3 ;  /* 0x0000000300a07308 */ /* 0x0005e20000000800 */
[C---:B-1----:R-:W-:Y:S08]  /*5c10*/  HMMA.16816.F32.BF16 R56, R4.reuse, R12, R108 ;  /* 0x0000000c0438723c */ /* 0x042ff0000004186c */
[----:B------:R-:W-:Y:S01]  /*5c20*/  HMMA.16816.F32.BF16 R52, R4, R14, R100 ;  /* 0x0000000e0434723c */ /* 0x000fe20000041864 */
[----:B------:R-:W1:Y:S01]  /*5c30*/  LDSM.16.MT88.4 R12, [R192+0x1000] ;  /* 0x00100000c00c783b */ /* 0x000e620000004200 */
[----:B--2---:R-:W-:-:S06]  /*5c40*/  FFMA.FTZ R3, R142, c[0x0][0x2d0], -R2 ;  /* 0x0000b4008e037a23 */ /* 0x004fcc0000010802 */
[C---:B-----5:R-:W-:Y:S01]  /*5c50*/  HMMA.16816.F32.BF16 R48, R4.reuse, R20, R88 ;  /* 0x000000140430723c */ /* 0x060fe20000041858 */
[----:B------:R2:W4:Y:S07]  /*5c60*/  MUFU.EX2 R158, R3 ;  /* 0x00000003009e7308 */ /* 0x00052e0000000800 */
[C---:B------:R-:W-:Y:S01]  /*5c70*/  HMMA.16816.F32.BF16 R44, R4.reuse, R22, R120 ;  /* 0x00000016042c723c */ /* 0x040fe20000041878 */
[----:B------:R-:W5:Y:S07]  /*5c80*/  LDSM.16.MT88.4 R20, [R193+0x4800] ;  /* 0x00480000c114783b */ /* 0x000f6e0000004200 */
[----:B---3--:R-:W-:Y:S01]  /*5c90*/  HMMA.16816.F32.BF16 R120, R4, R8, R116 ;  /* 0x000000080478723c */ /* 0x008fe20000041874 */
[----:B--2---:R-:W-:-:S04]  /*5ca0*/  FFMA.FTZ R3, R141, c[0x0][0x2d0], -R2 ;  /* 0x0000b4008d037a23 */ /* 0x004fc80000010802 */
[----:B------:R2:W-:Y:S03]  /*5cb0*/  MUFU.EX2 R157, R3 ;  /* 0x00000003009d7308 */ /* 0x0005e60000000800 */
[C---:B------:R-:W-:Y:S01]  /*5cc0*/  HMMA.16816.F32.BF16 R112, R4.reuse, R10, R96 ;  /* 0x0000000a0470723c */ /* 0x040fe20000041860 */
[----:B------:R-:W3:Y:S07]  /*5cd0*/  LDSM.16.MT88.4 R8, [R192+0x4800] ;  /* 0x00480000c008783b */ /* 0x000eee0000004200 */
[----:B------:R-:W-:Y:S01]  /*5ce0*/  HMMA.16816.F32.BF16 R100, R4, R16, R80 ;  /* 0x000000100464723c */ /* 0x000fe20000041850 */
[----:B--2---:R-:W-:-:S07]  /*5cf0*/  FFMA.FTZ R3, R143, c[0x0][0x2d0], -R2 ;  /* 0x0000b4008f037a23 */ /* 0x004fce0000010802 */
[C---:B-1----:R-:W-:Y:S01]  /*5d00*/  HMMA.16816.F32.BF16 R36, R4.reuse, R12, R124 ;  /* 0x0000000c0424723c */ /* 0x042fe2000004187c */
[----:B------:R1:W-:Y:S06]  /*5d10*/  MUFU.EX2 R156, R3 ;  /* 0x00000003009c7308 */ /* 0x0003ec0000000800 */
[----:B------:R-:W-:Y:S01]  /*5d20*/  IMAD.MOV.U32 R127, RZ, RZ, R152 ;  /* 0x000000ffff7f7224 */ /* 0x000fe200078e0098 */
[----:B------:R-:W-:Y:S01]  /*5d30*/  HMMA.16816.F32.BF16 R72, R4, R14, R72 ;  /* 0x0000000e0448723c */ /* 0x000fe20000041848 */
[----:B------:R-:W2:Y:S01]  /*5d40*/  LDSM.16.MT88.4 R12, [R194+0x4800] ;  /* 0x00480000c20c783b */ /* 0x000ea20000004200 */
[----:B------:R-:W-:-:S06]  /*5d50*/  IMAD.MOV.U32 R126, RZ, RZ, R148 ;  /* 0x000000ffff7e7224 */ /* 0x000fcc00078e0094 */
[----:B-----5:R-:W-:Y:S01]  /*5d60*/  HMMA.16816.F32.BF16 R88, R4, R20, R64 ;  /* 0x000000140458723c */ /* 0x020fe20000041840 */
[----:B-1----:R-:W-:-:S04]  /*5d70*/  FFMA.FTZ R3, R137, c[0x0][0x2d0], -R0 ;  /* 0x0000b40089037a23 */ /* 0x002fc80000010800 */
[----:B------:R1:W-:Y:S03]  /*5d80*/  MUFU.EX2 R154, R3 ;  /* 0x00000003009a7308 */ /* 0x0003e60000000800 */
[C---:B------:R-:W-:Y:S01]  /*5d90*/  HMMA.16816.F32.BF16 R92, R4.reuse, R18, R76 ;  /* 0x00000012045c723c */ /* 0x040fe2000004184c */
[----:B------:R-:W-:Y:S07]  /*5da0*/  LDSM.16.MT88.4 R16, [R191+0x1800] ;  /* 0x00180000bf10783b */ /* 0x000fee0000004200 */
[----:B---3--:R-:W-:Y:S01]  /*5db0*/  HMMA.16816.F32.BF16 R64, R4, R8, R40 ;  /* 0x000000080440723c */ /* 0x008fe20000041828 */
[----:B-1----:R-:W-:-:S07]  /*5dc0*/  FFMA.FTZ R3, R136, c[0x0][0x2d0], -R0 ;  /* 0x0000b40088037a23 */ /* 0x002fce0000010800 */
[C---:B------:R-:W-:Y:S01]  /*5dd0*/  HMMA.16816.F32.BF16 R80, R4.reuse, R10, R32 ;  /* 0x0000000a0450723c */ /* 0x040fe20000041820 */
[----:B------:R-:W1:Y:S01]  /*5de0*/  LDSM.16.MT88.4 R8, [R193+0x1800] ;  /* 0x00180000c108783b */ /* 0x000e620000004200 */
[----:B------:R3:W5:Y:S06]  /*5df0*/  MUFU.EX2 R151, R3 ;  /* 0x0000000300977308 */ /* 0x00076c0000000800 */
[C---:B------:R-:W-:Y:S01]  /*5e00*/  HMMA.16816.F32.BF16 R84, R4.reuse, R22, R60 ;  /* 0x000000160454723c */ /* 0x040fe2000004183c */
[----:B------:R-:W1:Y:S07]  /*5e10*/  LDSM.16.MT88.4 R20, [R192+0x1800] ;  /* 0x00180000c014783b */ /* 0x000e6e0000004200 */
[----:B--2---:R-:W-:Y:S01]  /*5e20*/  HMMA.16816.F32.BF16 R96, R4, R12, R28 ;  /* 0x0000000c0460723c */ /* 0x004fe2000004181c */
[----:B---3--:R-:W-:-:S04]  /*5e30*/  FFMA.FTZ R3, R139, c[0x0][0x2d0], -R0 ;  /* 0x0000b4008b037a23 */ /* 0x008fc80000010800 */
[----:B------:R2:W-:Y:S03]  /*5e40*/  MUFU.EX2 R153, R3 ;  /* 0x0000000300997308 */ /* 0x0005e60000000800 */
[----:B------:R-:W-:Y:S01]  /*5e50*/  HMMA.16816.F32.BF16 R76, R4, R14, R24 ;  /* 0x0000000e044c723c */ /* 0x000fe20000041818 */
[----:B------:R-:W3:Y:S06]  /*5e60*/  LDSM.16.MT88.4 R12, [R194+0x1800] ;  /* 0x00180000c20c783b */ /* 0x000eec0000004200 */
[----:B----4-:R-:W-:-:S02]  /*5e70*/  F2FP.BF16.PACK_AB R4, R158, R160 ;  /* 0x000000a09e04723e */ /* 0x010fc400000010ff */
[----:B-----5:R-:W-:Y:S02]  /*5e80*/  F2FP.BF16.PACK_AB R5, R151, R154 ;  /* 0x0000009a9705723e */ /* 0x020fe400000010ff */
[----:B------:R-:W-:Y:S01]  /*5e90*/  F2FP.BF16.PACK_AB R6, R156, R157 ;  /* 0x0000009d9c06723e */ /* 0x000fe200000010ff */
[----:B--2---:R-:W-:-:S04]  /*5ea0*/  FFMA.FTZ R3, R138, c[0x0][0x2d0], -R0 ;  /* 0x0000b4008a037a23 */ /* 0x004fc80000010800 */
[----:B------:R-:W2:Y:S02]  /*5eb0*/  MUFU.EX2 R152, R3 ;  /* 0x0000000300987308 */ /* 0x000ea40000000800 */
[----:B--2---:R-:W-:Y:S01]  /*5ec0*/  F2FP.BF16.PACK_AB R7, R152, R153 ;  /* 0x000000999807723e */ /* 0x004fe200000010ff */
[----:B------:R-:W-:-:S06]  /*5ed0*/  FFMA.FTZ R3, R146, c[0x0][0x2d0], -R2 ;  /* 0x0000b40092037a23 */ /* 0x000fcc0000010802 */
[C---:B-1----:R-:W-:Y:S08]  /*5ee0*/  HMMA.16816.F32.BF16 R116, R4.reuse, R8, R48 ;  /* 0x000000080474723c */ /* 0x042ff00000041830 */
[C---:B------:R-:W-:Y:S01]  /*5ef0*/  HMMA.16816.F32.BF16 R104, R4.reuse, R10, R44 ;  /* 0x0000000a0468723c */ /* 0x040fe2000004182c */
[----:B------:R-:W1:Y:S07]  /*5f00*/  LDSM.16.MT88.4 R8, [R191+0x5000] ;  /* 0x00500000bf08783b */ /* 0x000e6e0000004200 */
[C---:B------:R-:W-:Y:S08]  /*5f10*/  HMMA.16816.F32.BF16 R44, R4.reuse, R20, R36 ;  /* 0x00000014042c723c */ /* 0x040ff00000041824 */
[C---:B------:R-:W-:Y:S01]  /*5f20*/  HMMA.16816.F32.BF16 R40, R4.reuse, R22, R72 ;  /* 0x000000160428723c */ /* 0x040fe20000041848 */
[----:B------:R-:W2:Y:S07]  /*5f30*/  LDSM.16.MT88.4 R20, [R192+0x5000] ;  /* 0x00500000c014783b */ /* 0x000eae0000004200 */
[C---:B------:R-:W-:Y:S08]  /*5f40*/  HMMA.16816.F32.BF16 R60, R4.reuse, R16, R56 ;  /* 0x00000010043c723c */ /* 0x040ff00000041838 */
[C---:B------:R-:W-:Y:S01]  /*5f50*/  HMMA.16816.F32.BF16 R108, R4.reuse, R18, R52 ;  /* 0x00000012046c723c */ /* 0x040fe20000041834 */
[----:B------:R-:W4:Y:S07]  /*5f60*/  LDSM.16.MT88.4 R16, [R193+0x5000] ;  /* 0x00500000c110783b */ /* 0x000f2e0000004200 */
[C---:B---3--:R-:W-:Y:S01]  /*5f70*/  HMMA.16816.F32.BF16 R28, R4.reuse, R12, R120 ;  /* 0x0000000c041c723c */ /* 0x048fe20000041878 */
[----:B------:R3:W-:Y:S07]  /*5f80*/  MUFU.EX2 R120, R3 ;  /* 0x0000000300787308 */ /* 0x0007ee0000000800 */
[C---:B-1----:R-:W-:Y:S08]  /*5f90*/  HMMA.16816.F32.BF16 R24, R4.reuse, R8, R100 ;  /* 0x000000080418723c */ /* 0x042ff00000041864 */
[----:B------:R-:W-:Y:S01]  /*5fa0*/  HMMA.16816.F32.BF16 R32, R4, R10, R92 ;  /* 0x0000000a0420723c */ /* 0x000fe2000004185c */
[----:B------:R-:W1:Y:S01]  /*5fb0*/  LDSM.16.MT88.4 R8, [R194+0x5000] ;  /* 0x00500000c208783b */ /* 0x000e620000004200 */
[----:B---3--:R-:W-:-:S04]  /*5fc0*/  FFMA.FTZ R3, R147, c[0x0][0x2d0], -R2 ;  /* 0x0000b40093037a23 */ /* 0x008fc80000010802 */
[----:B------:R3:W5:Y:S02]  /*5fd0*/  MUFU.EX2 R148, R3 ;  /* 0x0000000300947308 */ /* 0x0007640000000800 */
[C---:B--2---:R-:W-:Y:S08]  /*5fe0*/  HMMA.16816.F32.BF16 R56, R4.reuse, R20, R64 ;  /* 0x000000140438723c */ /* 0x044ff00000041840 */
[----:B------:R-:W-:Y:S01]  /*5ff0*/  HMMA.16816.F32.BF16 R36, R4, R14, R112 ;  /* 0x0000000e0424723c */ /* 0x000fe20000041870 */
[----:B------:R-:W-:Y:S01]  /*6000*/  LDSM.16.MT88.4 R12, [R193+0x2000] ;  /* 0x00200000c10c783b */ /* 0x000fe20000004200 */
[----:B---3--:R-:W-:-:S06]  /*6010*/  FFMA.FTZ R3, R155, c[0x0][0x2d0], -R2 ;  /* 0x0000b4009b037a23 */ /* 0x008fcc0000010802 */
[C---:B----4-:R-:W-:Y:S01]  /*6020*/  HMMA.16816.F32.BF16 R48, R4.reuse, R16, R88 ;  /* 0x000000100430723c */ /* 0x050fe20000041858 */
[----:B------:R-:W-:Y:S01]  /*6030*/  IMAD.MOV.U32 R155, RZ, RZ, R126 ;  /* 0x000000ffff9b7224 */ /* 0x000fe200078e007e */
[----:B------:R2:W-:Y:S06]  /*6040*/  MUFU.EX2 R146, R3 ;  /* 0x0000000300927308 */ /* 0x0005ec0000000800 */
[----:B------:R-:W-:Y:S01]  /*6050*/  HMMA.16816.F32.BF16 R52, R4, R18, R84 ;  /* 0x000000120434723c */ /* 0x000fe20000041854 */
[----:B------:R-:W-:Y:S01]  /*6060*/  LDSM.16.MT88.4 R16, [R194+0x2000] ;  /* 0x00200000c210783b */ /* 0x000fe20000004200 */
[----:B--2---:R-:W-:-:S03]  /*6070*/  FFMA.FTZ R3, R159, c[0x0][0x2d0], -R2 ;  /* 0x0000b4009f037a23 */ /* 0x004fc60000010802 */
[----:B------:R-:W2:Y:S03]  /*6080*/  LDL R159, [R1+0x68] ;  /* 0x00006800019f7983 */ /* 0x000ea60000100800 */
[C---:B------:R-:W-:Y:S01]  /*6090*/  HMMA.16816.F32.BF16 R64, R4.reuse, R22, R80 ;  /* 0x000000160440723c */ /* 0x040fe20000041850 */
[----:B------:R3:W4:Y:S01]  /*60a0*/  MUFU.EX2 R147, R3 ;  /* 0x0000000300937308 */ /* 0x0007220000000800 */
[----:B------:R-:W4:Y:S06]  /*60b0*/  LDSM.16.MT88.4 R20, [R191+0x2000] ;  /* 0x00200000bf14783b */ /* 0x000f2c0000004200 */
[C---:B-1----:R-:W-:Y:S08]  /*60c0*/  HMMA.16816.F32.BF16 R88, R4.reuse, R8, R96 ;  /* 0x000000080458723c */ /* 0x042ff00000041860 */
[----:B------:R-:W-:Y:S01]  /*60d0*/  HMMA.16816.F32.BF16 R76, R4, R10, R76 ;  /* 0x0000000a044c723c */ /* 0x000fe2000004184c */
[----:B---3--:R-:W-:Y:S01]  /*60e0*/  FFMA.FTZ R3, R144, c[0x0][0x2d0], -R0 ;  /* 0x0000b40090037a23 */ /* 0x008fe20000010800 */
[----:B------:R-:W1:Y:S03]  /*60f0*/  LDSM.16.MT88.4 R8, [R192+0x2000] ;  /* 0x00200000c008783b */ /* 0x000e660000004200 */
[----:B------:R3:W-:Y:S02]  /*6100*/  MUFU.EX2 R142, R3 ;  /* 0x00000003008e7308 */ /* 0x0007e40000000800 */
[----:B-----5:R-:W-:-:S02]  /*6110*/  F2FP.BF16.PACK_AB R4, R148, R120 ;  /* 0x000000789404723e */ /* 0x020fc400000010ff */
[----:B----4-:R-:W-:Y:S01]  /*6120*/  F2FP.BF16.PACK_AB R6, R147, R146 ;  /* 0x000000929306723e */ /* 0x010fe200000010ff */
[--C-:B---3--:R-:W-:Y:S02]  /*6130*/  FFMA.FTZ R3, R150, c[0x0][0x2d0], -R0.reuse ;  /* 0x0000b40096037a23 */ /* 0x108fe40000010800 */
[----:B------:R-:W-:Y:S02]  /*6140*/  IMAD.MOV.U32 R150, RZ, RZ, R127 ;  /* 0x000000ffff967224 */ /* 0x000fe400078e007f */
[----:B------:R3:W4:Y:S01]  /*6150*/  MUFU.EX2 R143, R3 ;  /* 0x00000003008f7308 */ /* 0x0007220000000800 */
[----:B------:R-:W-:Y:S01]  /*6160*/  LDSM.16.MT88.4 R124, [R192+0x6800] ;  /* 0x00680000c07c783b */ /* 0x000fe20000004200 */
[----:B---3--:R-:W-:Y:S01]  /*6170*/  FFMA.FTZ R3, R149, c[0x0][0x2d0], -R0 ;  /* 0x0000b40095037a23 */ /* 0x008fe20000010800 */
[----:B----4-:R-:W-:Y:S01]  /*6180*/  F2FP.BF16.PACK_AB R5, R143, R142 ;  /* 0x0000008e8f05723e */ /* 0x010fe200000010ff */
[----:B------:R-:W-:-:S04]  /*6190*/  IMAD.MOV.U32 R149, RZ, RZ, R71 ;  /* 0x000000ffff957224 */ /* 0x000fc800078e0047 */
[----:B------:R3:W-:Y:S02]  /*61a0*/  MUFU.EX2 R144, R3 ;  /* 0x0000000300907308 */ /* 0x0007e40000000800 */
[----:B---3--:R-:W-:-:S06]  /*61b0*/  FFMA.FTZ R3, R145, c[0x0][0x2d0], -R0 ;  /* 0x0000b40091037a23 */ /* 0x008fcc0000010800 */
[----:B------:R-:W3:Y:S02]  /*61c0*/  MUFU.EX2 R145, R3 ;  /* 0x0000000300917308 */ /* 0x000ee40000000800 */
[----:B---3--:R-:W-:Y:S01]  /*61d0*/  F2FP.BF16.PACK_AB R7, R145, R144 ;  /* 0x000000909107723e */ /* 0x008fe200000010ff */
[----:B------:R-:W-:Y:S02]  /*61e0*/  FFMA.FTZ R3, R220, c[0x0][0x2d0], -R2 ;  /* 0x0000b400dc037a23 */ /* 0x000fe40000010802 */
[----:B------:R-:W-:-:S03]  /*61f0*/  IMAD.MOV.U32 R220, RZ, RZ, R70 ;  /* 0x000000ffffdc7224 */ /* 0x000fc600078e0046 */
[----:B------:R3:W-:Y:S01]  /*6200*/  MUFU.EX2 R138, R3 ;  /* 0x00000003008a7308 */ /* 0x0007e20000000800 */
[C---:B------:R-:W-:Y:S08]  /*6210*/  HMMA.16816.F32.BF16 R72, R4.reuse, R20, R60 ;  /* 0x000000140448723c */ /* 0x040ff0000004183c */
[----:B------:R-:W-:Y:S01]  /*6220*/  HMMA.16816.F32.BF16 R80, R4, R22, R108 ;  /* 0x000000160450723c */ /* 0x000fe2000004186c */
[----:B------:R-:W4:Y:S01]  /*6230*/  LDSM.16.MT88.4 R20, [R191+0x5800] ;  /* 0x00580000bf14783b */ /* 0x000f220000004200 */
[----:B---3--:R-:W-:-:S06]  /*6240*/  FFMA.FTZ R3, R221, c[0x0][0x2d0], -R2 ;  /* 0x0000b400dd037a23 */ /* 0x008fcc0000010802 */
[C---:B-1----:R-:W-:Y:S01]  /*6250*/  HMMA.16816.F32.BF16 R108, R4.reuse, R8, R44 ;  /* 0x00000008046c723c */ /* 0x042fe2000004182c */
[----:B------:R-:W-:Y:S01]  /*6260*/  IMAD.MOV.U32 R221, RZ, RZ, c[0x0][0x2c4] ;  /* 0x0000b100ffdd7624 */ /* 0x000fe200078e00ff */
[----:B------:R1:W3:Y:S04]  /*6270*/  MUFU.EX2 R140, R3 ;  /* 0x00000003008c7308 */ /* 0x0002e80000000800 */
[----:B------:R-:W-:Y:S02]  /*6280*/  ISETP.NE.AND P3, PT, R221, 0x1, PT ;  /* 0x00000001dd00780c */ /* 0x000fe40003f65270 */
[C---:B------:R-:W-:Y:S01]  /*6290*/  HMMA.16816.F32.BF16 R96, R4.reuse, R10, R40 ;  /* 0x0000000a0460723c */ /* 0x040fe20000041828 */
[----:B------:R-:W5:Y:S07]  /*62a0*/  LDSM.16.MT88.4 R8, [R193+0x5800] ;  /* 0x00580000c108783b */ /* 0x000f6e0000004200 */
[----:B------:R-:W-:Y:S01]  /*62b0*/  HMMA.16816.F32.BF16 R92, R4, R18, R36 ;  /* 0x00000012045c723c */ /* 0x000fe20000041824 */
[----:B-1----:R-:W-:-:S04]  /*62c0*/  FFMA.FTZ R3, R222, c[0x0][0x2d0], -R2 ;  /* 0x0000b400de037a23 */ /* 0x002fc80000010802 */
[----:B------:R1:W-:Y:S03]  /*62d0*/  MUFU.EX2 R139, R3 ;  /* 0x00000003008b7308 */ /* 0x0003e60000000800 */
[C---:B------:R-:W-:Y:S01]  /*62e0*/  HMMA.16816.F32.BF16 R84, R4.reuse, R12, R116 ;  /* 0x0000000c0454723c */ /* 0x040fe20000041874 */
[----:B------:R-:W-:Y:S07]  /*62f0*/  LDSM.16.MT88.4 R116, [R193+0x6800] ;  /* 0x00680000c174783b */ /* 0x000fee0000004200 */
[----:B------:R-:W-:Y:S01]  /*6300*/  HMMA.16816.F32.BF16 R100, R4, R14, R104 ;  /* 0x0000000e0464723c */ /* 0x000fe20000041868 */
[----:B------:R-:W3:Y:S01]  /*6310*/  LDSM.16.MT88.4 R12, [R192+0x5800] ;  /* 0x00580000c00c783b */ /* 0x000ee20000004200 */
[----:B-1----:R-:W-:-:S06]  /*6320*/  FFMA.FTZ R3, R223, c[0x0][0x2d0], -R2 ;  /* 0x0000b400df037a23 */ /* 0x002fcc0000010802 */
[C---:B----4-:R-:W-:Y:S01]  /*6330*/  HMMA.16816.F32.BF16 R60, R4.reuse, R20, R24 ;  /* 0x00000014043c723c */ /* 0x050fe20000041818 */
[----:B------:R1:W-:Y:S07]  /*6340*/  MUFU.EX2 R141, R3 ;  /* 0x00000003008d7308 */ /* 0x0003ee0000000800 */
[C---:B------:R-:W-:Y:S01]  /*6350*/  HMMA.16816.F32.BF16 R40, R4.reuse, R22, R32 ;  /* 0x000000160428723c */ /* 0x040fe20000041820 */
[----:B------:R-:W-:Y:S07]  /*6360*/  LDSM.16.MT88.4 R20, [R193+0x2800] ;  /* 0x00280000c114783b */ /* 0x000fee0000004200 */
[----:B-----5:R-:W-:Y:S01]  /*6370*/  HMMA.16816.F32.BF16 R36, R4, R8, R48 ;  /* 0x000000080424723c */ /* 0x020fe20000041830 */
[----:B-1----:R-:W-:-:S04]  /*6380*/  FFMA.FTZ R3, R161, c[0x0][0x2d0], -R0 ;  /* 0x0000b400a1037a23 */ /* 0x002fc80000010800 */
[----:B------:R1:W-:Y:S03]  /*6390*/  MUFU.EX2 R137, R3 ;  /* 0x0000000300897308 */ /* 0x0003e60000000800 */
[C---:B------:R-:W-:Y:S01]  /*63a0*/  HMMA.16816.F32.BF16 R24, R4.reuse, R10, R52 ;  /* 0x0000000a0418723c */ /* 0x040fe20000041834 */
[----:B------:R-:W4:Y:S07]  /*63b0*/  LDSM.16.MT88.4 R8, [R194+0x5800] ;  /* 0x00580000c208783b */ /* 0x000f2e0000004200 */
[----:B------:R-:W-:Y:S01]  /*63c0*/  HMMA.16816.F32.BF16 R104, R4, R16, R28 ;  /* 0x000000100468723c */ /* 0x000fe2000004181c */
[----:B------:R-:W5:Y:S01]  /*63d0*/  LDSM.16.MT88.4 R16, [R192+0x2800] ;  /* 0x00280000c010783b */ /* 0x000f620000004200 */
[----:B-1----:R-:W-:-:S06]  /*63e0*/  FFMA.FTZ R3, R163, c[0x0][0x2d0], -R0 ;  /* 0x0000b400a3037a23 */ /* 0x002fcc0000010800 */
[C---:B---3--:R-:W-:Y:S01]  /*63f0*/  HMMA.16816.F32.BF16 R44, R4.reuse, R12, R56 ;  /* 0x0000000c042c723c */ /* 0x048fe20000041838 */
[----:B------:R1:W3:Y:S07]  /*6400*/  MUFU.EX2 R71, R3 ;  /* 0x0000000300477308 */ /* 0x0002ee0000000800 */
[----:B------:R-:W-:Y:S01]  /*6410*/  HMMA.16816.F32.BF16 R28, R4, R14, R64 ;  /* 0x0000000e041c723c */ /* 0x000fe20000041840 */
[----:B------:R-:W5:Y:S01]  /*6420*/  LDSM.16.MT88.4 R12, [R191+0x2800] ;  /* 0x00280000bf0c783b */ /* 0x000f620000004200 */
[----:B-1----:R-:W-:-:S04]  /*6430*/  FFMA.FTZ R3, R162, c[0x0][0x2d0], -R0 ;  /* 0x0000b400a2037a23 */ /* 0x002fc80000010800 */
[----:B------:R1:W-:Y:S02]  /*6440*/  MUFU.EX2 R70, R3 ;  /* 0x0000000300467308 */ /* 0x0003e40000000800 */
[C---:B----4-:R-:W-:Y:S08]  /*6450*/  HMMA.16816.F32.BF16 R48, R4.reuse, R8, R88 ;  /* 0x000000080430723c */ /* 0x050ff00000041858 */
[----:B------:R-:W-:Y:S01]  /*6460*/  HMMA.16816.F32.BF16 R32, R4, R10, R76 ;  /* 0x0000000a0420723c */ /* 0x000fe2000004184c */
[----:B------:R-:W4:Y:S01]  /*6470*/  LDSM.16.MT88.4 R8, [R191+0x6000] ;  /* 0x00600000bf08783b */ /* 0x000f220000004200 */
[----:B-1----:R-:W-:-:S03]  /*6480*/  FFMA.FTZ R3, R215, c[0x0][0x2d0], -R0 ;  /* 0x0000b400d7037a23 */ /* 0x002fc60000010800 */
[----:B------:R-:W-:Y:S02]  /*6490*/  LDSM.16.MT88.4 R76, [R191+0x3000] ;  /* 0x00300000bf4c783b */ /* 0x000fe40000004200 */
[----:B------:R-:W-:Y:S01]  /*64a0*/  F2FP.BF16.PACK_AB R4, R140, R138 ;  /* 0x0000008a8c04723e */ /* 0x000fe200000010ff */
[----:B------:R-:W1:Y:S01]  /*64b0*/  MUFU.EX2 R136, R3 ;  /* 0x0000000300887308 */ /* 0x000e620000000800 */
[----:B---3--:R-:W-:Y:S02]  /*64c0*/  F2FP.BF16.PACK_AB R5, R71, R137 ;  /* 0x000000894705723e */ /* 0x008fe400000010ff */
[----:B------:R-:W-:Y:S02]  /*64d0*/  F2FP.BF16.PACK_AB R6, R141, R139 ;  /* 0x0000008b8d06723e */ /* 0x000fe400000010ff */
[----:B-1----:R-:W-:Y:S01]  /*64e0*/  F2FP.BF16.PACK_AB R7, R136, R70 ;  /* 0x000000468807723e */ /* 0x002fe200000010ff */
[----:B------:R-:W-:-:S06]  /*64f0*/  FFMA.FTZ R3, R250, c[0x0][0x2d0], -R2 ;  /* 0x0000b400fa037a23 */ /* 0x000fcc0000010802 */
[C---:B-----5:R-:W-:Y:S01]  /*6500*/  HMMA.16816.F32.BF16 R88, R4.reuse, R16, R108 ;  /* 0x000000100458723c */ /* 0x060fe2000004186c */
[----:B------:R1:W-:Y:S01]  /*6510*/  MUFU.EX2 R17, R3 ;  /* 0x0000000300117308 */ /* 0x0003e20000000800 */
[----:B------:R-:W-:Y:S06]  /*6520*/  LDSM.16.MT88.4 R108, [R191+0x6800] ;  /* 0x00680000bf6c783b */ /* 0x000fec0000004200 */
[C---:B------:R-:W-:Y:S08]  /*6530*/  HMMA.16816.F32.BF16 R52, R4.reuse, R14, R80 ;  /* 0x0000000e0434723c */ /* 0x040ff00000041850 */
[----:B----4-:R-:W-:Y:S01]  /*6540*/  HMMA.16816.F32.BF16 R60, R4, R8, R60 ;  /* 0x00000008043c723c */ /* 0x010fe2000004183c */
[----:B-1----:R-:W-:-:S07]  /*6550*/  FFMA.FTZ R3, R252, c[0x0][0x2d0], -R2 ;  /* 0x0000b400fc037a23 */ /* 0x002fce0000010802 */
[C---:B------:R-:W-:Y:S01]  /*6560*/  HMMA.16816.F32.BF16 R40, R4.reuse, R10, R40 ;  /* 0x0000000a0428723c */ /* 0x040fe20000041828 */
[----:B------:R-:W1:Y:S07]  /*6570*/  LDSM.16.MT88.4 R8, [R192+0x6000] ;  /* 0x00600000c008783b */ /* 0x000e6e0000004200 */
[C---:B------:R-:W-:Y:S01]  /*6580*/  HMMA.16816.F32.BF16 R80, R4.reuse, R20, R84 ;  /* 0x000000140450723c */ /* 0x040fe20000041854 */
[----:B------:R-:W-:Y:S07]  /*6590*/  LDSM.16.MT88.4 R84, [R193+0x3000] ;  /* 0x00300000c154783b */ /* 0x000fee0000004200 */
[C---:B------:R-:W-:Y:S01]  /*65a0*/  HMMA.16816.F32.BF16 R56, R4.reuse, R22, R100 ;  /* 0x000000160438723c */ /* 0x040fe20000041864 */
[----:B------:R-:W3:Y:S04]  /*65b0*/  LDSM.16.MT88.4 R20, [R193+0x6000] ;  /* 0x00600000c114783b */ /* 0x000ee80000004200 */
[----:B------:R-:W-:Y:S03]  /*65c0*/  LDSM.16.MT88.4 R100, [R194+0x3000] ;  /* 0x00300000c264783b */ /* 0x000fe60000004200 */
[C---:B------:R-:W-:Y:S01]  /*65d0*/  HMMA.16816.F32.BF16 R96, R4.reuse, R18, R96 ;  /* 0x000000120460723c */ /* 0x040fe20000041860 */
[----:B------:R4:W5:Y:S07]  /*65e0*/  MUFU.EX2 R18, R3 ;  /* 0x0000000300127308 */ /* 0x00096e0000000800 */
[----:B------:R-:W-:Y:S01]  /*65f0*/  HMMA.16816.F32.BF16 R72, R4, R12, R72 ;  /* 0x0000000c0448723c */ /* 0x000fe20000041848 */
[----:B------:R-:W2:Y:S01]  /*6600*/  LDSM.16.MT88.4 R12, [R194+0x2800] ;  /* 0x00280000c20c783b */ /* 0x000ea20000004200 */
[----:B----4-:R-:W-:-:S06]  /*6610*/  FFMA.FTZ R3, R251, c[0x0][0x2d0], -R2 ;  /* 0x0000b400fb037a23 */ /* 0x010fcc0000010802 */
[----:B-1----:R-:W-:Y:S01]  /*6620*/  HMMA.16816.F32.BF16 R44, R4, R8, R44 ;  /* 0x00000008042c723c */ /* 0x002fe2000004182c */
[----:B------:R-:W-:Y:S01]  /*6630*/  FFMA.FTZ R2, R230, c[0x0][0x2d0], -R2 ;  /* 0x0000b400e6027a23 */ /* 0x000fe20000010802 */
[----:B-----5:R-:W-:-:S03]  /*6640*/  F2FP.BF16.PACK_AB R64, R18, R17 ;  /* 0x000000111240723e */ /* 0x020fc600000010ff */
[----:B------:R1:W-:Y:S03]  /*6650*/  MUFU.EX2 R19, R2 ;  /* 0x0000000200137308 */ /* 0x0003e60000000800 */
[C---:B------:R-:W-:Y:S08]  /*6660*/  HMMA.16816.F32.BF16 R28, R4.reuse, R10, R28 ;  /* 0x0000000a041c723c */ /* 0x040ff0000004181c */
[----:B---3--:R-:W-:Y:S01]  /*6670*/  HMMA.16816.F32.BF16 R36, R4, R20, R36 ;  /* 0x000000140424723c */ /* 0x008fe20000041824 */
[----:B------:R-:W3:Y:S01]  /*6680*/  MUFU.EX2 R20, R3 ;  /* 0x0000000300147308 */ /* 0x000ee20000000800 */
[----:B-1----:R-:W-:-:S06]  /*6690*/  FFMA.FTZ R2, R229, c[0x0][0x2d0], -R0 ;  /* 0x0000b400e5027a23 */ /* 0x002fcc0000010800 */
[C---:B------:R-:W-:Y:S01]  /*66a0*/  HMMA.16816.F32.BF16 R24, R4.reuse, R22, R24 ;  /* 0x000000160418723c */ /* 0x040fe20000041818 */
[----:B------:R1:W-:Y:S07]  /*66b0*/  MUFU.EX2 R16, R2 ;  /* 0x0000000200107308 */ /* 0x0003ee0000000800 */
[----:B--2---:R-:W-:Y:S01]  /*66c0*/  HMMA.16816.F32.BF16 R104, R4, R12, R104 ;  /* 0x0000000c0468723c */ /* 0x004fe20000041868 */
[----:B---3--:R-:W-:-:S07]  /*66d0*/  F2FP.BF16.PACK_AB R66, R19, R20 ;  /* 0x000000141342723e */ /* 0x008fce00000010ff */
[----:B------:R-:W-:Y:S01]  /*66e0*/  HMMA.16816.F32.BF16 R112, R4, R14, R92 ;  /* 0x0000000e0470723c */ /* 0x000fe2000004185c */
[--C-:B-1----:R-:W-:Y:S01]  /*66f0*/  FFMA.FTZ R2, R233, c[0x0][0x2d0], -R0.reuse ;  /* 0x0000b400e9027a23 */ /* 0x102fe20000010800 */
[----:B------:R-:W1:Y:S03]  /*6700*/  LDSM.16.MT88.4 R12, [R194+0x6000] ;  /* 0x00600000c20c783b */ /* 0x000e660000004200 */
[----:B------:R2:W3:Y:S01]  /*6710*/  MUFU.EX2 R9, R2 ;  /* 0x0000000200097308 */ /* 0x0004e20000000800 */
[----:B------:R-:W4:Y:S01]  /*6720*/  LDSM.16.MT88.4 R92, [R192+0x3000] ;  /* 0x00300000c05c783b */ /* 0x000f220000004200 */
[--C-:B--2---:R-:W-:Y:S01]  /*6730*/  FFMA.FTZ R2, R232, c[0x0][0x2d0], -R0.reuse ;  /* 0x0000b400e8027a23 */ /* 0x104fe20000010800 */
[----:B---3--:R-:W-:Y:S01]  /*6740*/  F2FP.BF16.PACK_AB R65, R9, R16 ;  /* 0x000000100941723e */ /* 0x008fe200000010ff */
[----:B------:R-:W-:-:S04]  /*6750*/  FFMA.FTZ R0, R231, c[0x0][0x2d0], -R0 ;  /* 0x0000b400e7007a23 */ /* 0x000fc80000010800 */
[----:B------:R2:W-:Y:S08]  /*6760*/  MUFU.EX2 R10, R2 ;  /* 0x00000002000a7308 */ /* 0x0005f00000000800 */
[----:B------:R3:W5:Y:S01]  /*6770*/  MUFU.EX2 R8, R0 ;  /* 0x0000000000087308 */ /* 0x0007620000000800 */
[----:B--2---:R-:W-:Y:S01]  /*6780*/  FADD.FTZ R2, R248, R247 ;  /* 0x000000f7f8027221 */ /* 0x004fe20000010000 */
[----:B-1----:R-:W-:Y:S03]  /*6790*/  HMMA.16816.F32.BF16 R48, R4, R12, R48 ;  /* 0x0000000c0430723c */ /* 0x002fe60000041830 */
[----:B------:R-:W-:-:S02]  /*67a0*/  FADD.FTZ R2, R246, R2 ;  /* 0x00000002f6027221 */ /* 0x000fc40000010000 */
[----:B---3--:R-:W-:-:S03]  /*67b0*/  FADD.FTZ R0, R242, R239 ;  /* 0x000000eff2007221 */ /* 0x008fc60000010000 */
[----:B------:R-:W-:Y:S01]  /*67c0*/  HMMA.16816.F32.BF16 R32, R4, R14, R32 ;  /* 0x0000000e0420723c */ /* 0x000fe20000041820 */
[----:B------:R-:W-:Y:S01]  /*67d0*/  FADD.FTZ R2, R249, R2 ;  /* 0x00000002f9027221 */ /* 0x000fe20000010000 */
[----:B------:R-:W1:Y:S01]  /*67e0*/  LDSM.16.MT88.4 R12, [R194+0x6800] ;  /* 0x00680000c20c783b */ /* 0x000e620000004200 */
[----:B------:R-:W-:Y:S01]  /*67f0*/  FADD.FTZ R0, R238, R0 ;  /* 0x00000000ee007221 */ /* 0x000fe20000010000 */
[----:B-----5:R-:W-:Y:S01]  /*6800*/  F2FP.BF16.PACK_AB R67, R8, R10 ;  /* 0x0000000a0843723e */ /* 0x020fe200000010ff */
[----:B------:R-:W-:Y:S02]  /*6810*/  FADD.FTZ R2, R241, R2 ;  /* 0x00000002f1027221 */ /* 0x000fe40000010000 */
[----:B------:R-:W-:Y:S02]  /*6820*/  FADD.FTZ R0, R245, R0 ;  /* 0x00000000f5007221 */ /* 0x000fe40000010000 */
[----:B------:R-:W-:Y:S02]  /*6830*/  FADD.FTZ R2, R243, R2 ;  /* 0x00000002f3027221 */ /* 0x000fe40000010000 */
[----:B------:R-:W-:Y:S01]  /*6840*/  FADD.FTZ R0, R235, R0 ;  /* 0x00000000eb007221 */ /* 0x000fe20000010000 */
[----:B----4-:R-:W-:Y:S01]  /*6850*/  HMMA.16816.F32.BF16 R88, R64, R92, R88 ;  /* 0x0000005c4058723c */ /* 0x010fe20000041858 */
[----:B------:R-:W-:-:S02]  /*6860*/  FADD.FTZ R3, R240, R2 ;  /* 0x00000002f0037221 */ /* 0x000fc40000010000 */
[----:B------:R-:W-:Y:S02]  /*6870*/  FADD.FTZ R0, R236, R0 ;  /* 0x00000000ec007221 */ /* 0x000fe40000010000 */
[----:B------:R-:W-:-:S03]  /*6880*/  @P3 IMAD.HI.U32 R4, R159, c[0x0][0x2c8], RZ ;  /* 0x0000b2009f043a27 */ /* 0x000fc600078e00ff */
[C---:B------:R-:W-:Y:S01]  /*6890*/  HMMA.16816.F32.BF16 R92, R64.reuse, R94, R96 ;  /* 0x0000005e405c723c */ /* 0x040fe20000041860 */
[----:B------:R-:W-:Y:S02]  /*68a0*/  FADD.FTZ R2, R234, R0 ;  /* 0x00000000ea027221 */ /* 0x000fe40000010000 */
[----:B------:R-:W-:Y:S02]  /*68b0*/  FADD.FTZ R0, R244, R3 ;  /* 0x00000003f4007221 */ /* 0x000fe40000010000 */
[----:B------:R-:W-:Y:S02]  /*68c0*/  FADD.FTZ R2, R237, R2 ;  /* 0x00000002ed027221 */ /* 0x000fe40000010000 */
[----:B------:R-:W-:Y:S01]  /*68d0*/  FADD.FTZ R0, R225, R0 ;  /* 0x00000000e1007221 */ /* 0x000fe20000010000 */
[----:B------:R-:W-:Y:S01]  /*68e0*/  HMMA.16816.F32.BF16 R96, R64, R100, R104 ;  /* 0x000000644060723c */ /* 0x000fe20000041868 */
[----:B------:R-:W-:Y:S02]  /*68f0*/  FADD.FTZ R2, R219, R2 ;  /* 0x00000002db027221 */ /* 0x000fe40000010000 */
[----:B------:R-:W-:-:S02]  /*6900*/  FADD.FTZ R0, R227, R0 ;  /* 0x00000000e3007221 */ /* 0x000fc40000010000 */
[----:B------:R-:W-:Y:S02]  /*6910*/  FADD.FTZ R2, R217, R2 ;  /* 0x00000002d9027221 */ /* 0x000fe40000010000 */
[----:B------:R-:W-:Y:S01]  /*6920*/  FADD.FTZ R0, R224, R0 ;  /* 0x00000000e0007221 */ /* 0x000fe20000010000 */
[C---:B------:R-:W-:Y:S01]  /*6930*/  HMMA.16816.F32.BF16 R100, R64.reuse, R102, R112 ;  /* 0x000000664064723c */ /* 0x040fe20000041870 */
[----:B------:R-:W-:Y:S01]  /*6940*/  FADD.FTZ R2, R216, R2 ;  /* 0x00000002d8027221 */ /* 0x000fe20000010000 */
[----:B------:R-:W-:Y:S01]  /*6950*/  IADD3 R216, R150, -0x2, RZ ;  /* 0xfffffffe96d87810 */ /* 0x000fe20007ffe0ff */
        /* <DEDUP_REMOVED lines=19> */
[----:B------:R-:W-:Y:S01]  /*6a90*/  IMAD.MOV.U32 R0, RZ, RZ, R159 ;  /* 0x000000ffff007224 */ /* 0x000fe200078e009f */
[----:B------:R-:W-:Y:S01]  /*6aa0*/  @P3 SHF.R.U32.HI R0, RZ, c[0x0][0x2cc], R4 ;  /* 0x0000b300ff003a19 */ /* 0x000fe20000011604 */
[----:B------:R-:W-:-:S02]  /*6ab0*/  FADD.FTZ R2, R147, R2 ;  /* 0x0000000293027221 */ /* 0x000fc40000010000 */
[----:B------:R-:W-:Y:S02]  /*6ac0*/  FADD.FTZ R3, R144, R3 ;  /* 0x0000000390037221 */ /* 0x000fe40000010000 */
[----:B------:R-:W-:Y:S01]  /*6ad0*/  FADD.FTZ R2, R138, R2 ;  /* 0x000000028a027221 */ /* 0x000fe20000010000 */
[C---:B------:R-:W-:Y:S01]  /*6ae0*/  HMMA.16816.F32.BF16 R120, R64.reuse, R124, R44 ;  /* 0x0000007c4078723c */ /* 0x040fe2000004182c */
[----:B------:R-:W-:Y:S01]  /*6af0*/  FADD.FTZ R4, R145, R3 ;  /* 0x0000000391047221 */ /* 0x000fe20000010000 */
[----:B------:R-:W-:Y:S01]  /*6b00*/  IADD3 R3, R0, R149, -R220 ;  /* 0x0000009500037210 */ /* 0x000fe20007ffe8dc */
[----:B------:R-:W-:Y:S02]  /*6b10*/  FADD.FTZ R0, R140, R2 ;  /* 0x000000028c007221 */ /* 0x000fe40000010000 */
[----:B------:R-:W-:Y:S02]  /*6b20*/  IMAD.MOV.U32 R2, RZ, RZ, RZ ;  /* 0x000000ffff027224 */ /* 0x000fe400078e00ff */
[----:B------:R-:W-:Y:S01]  /*6b30*/  FADD.FTZ R4, R137, R4 ;  /* 0x0000000489047221 */ /* 0x000fe20000010000 */
[----:B------:R-:W-:Y:S01]  /*6b40*/  HMMA.16816.F32.BF16 R76, R64, R78, R52 ;  /* 0x0000004e404c723c */ /* 0x000fe20000041834 */
[----:B------:R-:W-:-:S04]  /*6b50*/  IMAD.HI R2, R3, -0x6db6db6d, R2 ;  /* 0x9249249303027827 */ /* 0x000fc800078e0202 */
[----:B------:R-:W-:Y:S02]  /*6b60*/  FADD.FTZ R3, R71, R4 ;  /* 0x0000000447037221 */ /* 0x000fe40000010000 */
[----:B------:R-:W-:Y:S01]  /*6b70*/  FADD.FTZ R0, R139, R0 ;  /* 0x000000008b007221 */ /* 0x000fe20000010000 */
[----:B------:R-:W-:Y:S01]  /*6b80*/  HMMA.16816.F32.BF16 R84, R64, R86, R56 ;  /* 0x000000564054723c */ /* 0x000fe20000041838 */
[----:B------:R-:W-:Y:S02]  /*6b90*/  FADD.FTZ R3, R70, R3 ;  /* 0x0000000346037221 */ /* 0x000fe40000010000 */
[----:B------:R-:W-:Y:S01]  /*6ba0*/  FADD.FTZ R4, R141, R0 ;  /* 0x000000008d047221 */ /* 0x000fe20000010000 */
[----:B------:R-:W-:Y:S01]  /*6bb0*/  SHF.R.U32.HI R0, RZ, 0x1f, R2 ;  /* 0x0000001fff007819 */ /* 0x000fe20000011602 */
[----:B------:R-:W-:-:S03]  /*6bc0*/  FADD.FTZ R3, R136, R3 ;  /* 0x0000000388037221 */ /* 0x000fc60000010000 */
[----:B------:R-:W-:Y:S01]  /*6bd0*/  LEA.HI.SX32 R2, R2, R0, 0x1a ;  /* 0x0000000002027211 */ /* 0x000fe200078fd2ff */
[----:B------:R-:W-:Y:S01]  /*6be0*/  FADD.FTZ R0, R17, R4 ;  /* 0x0000000411007221 */ /* 0x000fe20000010000 */
[C---:B------:R-:W-:Y:S01]  /*6bf0*/  HMMA.16816.F32.BF16 R108, R64.reuse, R110, R40 ;  /* 0x0000006e406c723c */ /* 0x040fe20000041828 */
[----:B------:R-:W-:Y:S01]  /*6c00*/  FADD.FTZ R3, R16, R3 ;  /* 0x0000000310037221 */ /* 0x000fe20000010000 */
[----:B------:R-:W-:Y:S01]  /*6c10*/  IMNMX R4, R155, R2, !PT ;  /* 0x000000029b047217 */ /* 0x000fe20007800200 */
[----:B------:R-:W-:Y:S02]  /*6c20*/  FADD.FTZ R0, R18, R0 ;  /* 0x0000000012007221 */ /* 0x000fe40000010000 */
[----:B------:R-:W-:Y:S01]  /*6c30*/  FADD.FTZ R2, R9, R3 ;  /* 0x0000000309027221 */ /* 0x000fe20000010000 */
[----:B------:R-:W-:Y:S01]  /*6c40*/  ISETP.GE.AND P0, PT, R216, R4, PT ;  /* 0x00000004d800720c */ /* 0x000fe20003f06270 */
[----:B------:R-:W-:Y:S01]  /*6c50*/  FADD.FTZ R0, R20, R0 ;  /* 0x0000000014007221 */ /* 0x000fe20000010000 */
[----:B------:R2:W-:Y:S01]  /*6c60*/  STL [R1+0x24], R4 ;  /* 0x0000240401007387 */ /* 0x0005e20000100800 */
[----:B------:R-:W-:Y:S01]  /*6c70*/  FADD.FTZ R2, R10, R2 ;  /* 0x000000020a027221 */ /* 0x000fe20000010000 */
[----:B------:R-:W-:Y:S01]  /*6c80*/  HMMA.16816.F32.BF16 R116, R64, R118, R24 ;  /* 0x000000764074723c */ /* 0x000fe20000041818 */
[----:B------:R-:W-:-:S02]  /*6c90*/  FADD.FTZ R3, R19, R0 ;  /* 0x0000000013037221 */ /* 0x000fc40000010000 */
[----:B------:R-:W-:-:S05]  /*6ca0*/  FADD.FTZ R0, R8, R2 ;  /* 0x0000000208007221 */ /* 0x000fca0000010000 */
[----:B------:R2:W-:Y:S01]  /*6cb0*/  STL [R1+0x30], R0 ;  /* 0x0000300001007387 */ /* 0x0005e20000100800 */
[C---:B------:R-:W-:Y:S03]  /*6cc0*/  HMMA.16816.F32.BF16 R124, R64.reuse, R126, R28 ;  /* 0x0000007e407c723c */ /* 0x040fe6000004181c */
[----:B------:R2:W-:Y:S05]  /*6cd0*/  STL [R1+0x34], R3 ;  /* 0x0000340301007387 */ /* 0x0005ea0000100800 */
[C---:B-1----:R-:W-:Y:S08]  /*6ce0*/  HMMA.16816.F32.BF16 R60, R64.reuse, R12, R48 ;  /* 0x0000000c403c723c */ /* 0x042ff00000041830 */
[----:B------:R-:W-:Y:S01]  /*6cf0*/  HMMA.16816.F32.BF16 R64, R64, R14, R32 ;  /* 0x0000000e4040723c */ /* 0x000fe20000041820 */
[----:B------:R-:W-:Y:S07]  /*6d00*/  @!P0 BRA `(.L_x_1019) ;  /* 0x000042e000008947 */ /* 0x000fee0003800000 */
[----:B------:R-:W3:Y:S01]  /*6d10*/  LDL R155, [R1+0x94] ;  /* 0x00009400019b7983 */ /* 0x000ee20000100800 */
[----:B------:R-:W-:Y:S01]  /*6d20*/  IMAD.MOV.U32 R70, RZ, RZ, R68 ;  /* 0x000000ffff467224 */ /* 0x000fe200078e0044 */
[----:B--2---:R-:W-:-:S02]  /*6d30*/  MOV R3, R69 ;  /* 0x0000004500037202 */ /* 0x004fc40000000f00 */
[----:B------:R-:W-:Y:S01]  /*6d40*/  MOV R215, R216 ;  /* 0x000000d800d77202 */ /* 0x000fe20000000f00 */
[----:B---3--:R-:W-:-:S05]  /*6d50*/  IMAD.IADD R0, R155, 0x1, R159 ;  /* 0x000000019b007824 */ /* 0x008fca00078e029f */
[----:B------:R1:W-:Y:S02]  /*6d60*/  STL [R1+0x20], R0 ;  /* 0x0000200001007387 */ /* 0x0003e40000100800 */
[----:B-1----:R-:W-:-:S05]  /*6d70*/  @P3 IMAD.HI.U32 R0, R0, c[0x0][0x2c8], RZ ;  /* 0x0000b20000003a27 */ /* 0x002fca00078e00ff */
[----:B------:R-:W-:-:S05]  /*6d80*/  @P3 SHF.R.U32.HI R0, RZ, c[0x0][0x2cc], R0 ;  /* 0x0000b300ff003a19 */ /* 0x000fca0000011600 */
[----:B------:R1:W-:Y:S02]  /*6d90*/  @P3 STL [R1+0x28], R0 ;  /* 0x0000280001003387 */ /* 0x0003e40000100800 */
.L_x_1024:
[----:B------:R-:W2:Y:S01]  /*6da0*/  LDL R216, [R1+0x38] ;  /* 0x0000380001d87983 */ /* 0x000ea20000100800 */
[----:B------:R-:W-:Y:S04]  /*6db0*/  DEPBAR.LE SB0, 0x0 ;  /* 0x000080000000791a */ /* 0x000fe80000000000 */
[----:B------:R-:W-:Y:S01]  /*6dc0*/  WARPSYNC 0xffffffff ;  /* 0xffffffff00007948 */ /* 0x000fe20003800000 */
[----:B------:R-:W-:Y:S06]  /*6dd0*/  BAR.SYNC.DEFER_BLOCKING 0x0 ;  /* 0x0000000000007b1d */ /* 0x000fec0000010000 */
[----:B------:R3:W4:Y:S01]  /*6de0*/  LDSM.16.M88.4 R8, [R188] ;  /* 0x00000000bc08783b */ /* 0x0007220000000200 */
[----:B------:R-:W-:Y:S03]  /*6df0*/  BSSY B0, `(.L_x_1020) ;  /* 0x000004b000007945 */ /* 0x000fe60003800000 */
[----:B------:R3:W1:Y:S04]  /*6e00*/  LDSM.16.M88.4 R16, [R188+0x800] ;  /* 0x00080000bc10783b */ /* 0x0006680000000200 */
[----:B------:R3:W1:Y:S04]  /*6e10*/  LDSM.16.M88.4 R24, [R188+0x1000] ;  /* 0x00100000bc18783b */ /* 0x0006680000000200 */
[----:B------:R3:W1:Y:S04]  /*6e20*/  LDSM.16.M88.4 R32, [R188+0x1800] ;  /* 0x00180000bc20783b */ /* 0x0006680000000200 */
[----:B------:R3:W1:Y:S04]  /*6e30*/  LDSM.16.M88.4 R40, [R188+0x2000] ;  /* 0x00200000bc28783b */ /* 0x0006680000000200 */
[----:B------:R3:W1:Y:S04]  /*6e40*/  LDSM.16.M88.4 R48, [R188+0x2800] ;  /* 0x00280000bc30783b */ /* 0x0006680000000200 */
[----:B------:R3:W1:Y:S04]  /*6e50*/  LDSM.16.M88.4 R56, [R188+0x3000] ;  /* 0x00300000bc38783b */ /* 0x0006680000000200 */
[----:B------:R3:W1:Y:S04]  /*6e60*/  LDSM.16.M88.4 R136, [R195] ;  /* 0x00000000c388783b */ /* 0x0006680000000200 */
[----:B------:R3:W1:Y:S04]  /*6e70*/  LDSM.16.M88.4 R140, [R204] ;  /* 0x00000000cc8c783b */ /* 0x0006680000000200 */
[----:B------:R3:W1:Y:S04]  /*6e80*/  LDSM.16.M88.4 R144, [R205] ;  /* 0x00000000cd90783b */ /* 0x0006680000000200 */
[----:B------:R3:W1:Y:S04]  /*6e90*/  LDSM.16.M88.4 R148, [R206] ;  /* 0x00000000ce94783b */ /* 0x0006680000000200 */
[----:B------:R3:W1:Y:S04]  /*6ea0*/  LDSM.16.M88.4 R152, [R207] ;  /* 0x00000000cf98783b */ /* 0x0006680000000200 */
[----:B------:R3:W1:Y:S04]  /*6eb0*/  LDSM.16.M88.4 R156, [R208] ;  /* 0x00000000d09c783b */ /* 0x0006680000000200 */
[----:B------:R3:W1:Y:S01]  /*6ec0*/  LDSM.16.M88.4 R160, [R209] ;  /* 0x00000000d1a0783b */ /* 0x0006620000000200 */
[----:B--2---:R-:W-:Y:S11]  /*6ed0*/  ISETP.GT.AND P0, PT, R216, R215, PT ;  /* 0x000000d7d800720c */ /* 0x004ff60003f04270 */
[----:B------:R-:W-:Y:S02]  /*6ee0*/  @!UPT UIADD3 URZ, URZ, URZ, URZ ;  /* 0x0000003f3f3ff290 */ /* 0x000fe4000fffe03f */
[----:B------:R-:W-:-:S05]  /*6ef0*/  @P0 BRA `(.L_x_1021) ;  /* 0x000003a000000947 */ /* 0x000fca0003800000 */
[C---:B-1-34-:R-:W-:Y:S01]  /*6f00*/  IMAD.WIDE.U32 R22, R215.reuse, c[0x0][0x208], RZ ;  /* 0x00008200d7167a25 */ /* 0x05afe200078e00ff */
[----:B------:R-:W2:Y:S01]  /*6f10*/  LDL.64 R30, [R1+0x8] ;  /* 0x00000800011e7983 */ /* 0x000ea20000100a00 */
[----:B------:R-:W-:Y:S01]  /*6f20*/  ULDC.64 UR4, c[0x0][0x208] ;  /* 0x0000820000047ab9 */ /* 0x000fe20000000a00 */
[----:B------:R-:W-:Y:S01]  /*6f30*/  SHF.R.S32.HI R0, RZ, 0x1f, R215 ;  /* 0x0000001fff007819 */ /* 0x000fe200000114d7 */
[----:B------:R-:W-:Y:S01]  /*6f40*/  USHF.L.U32 UR9, UR4, 0x5, URZ ;  /* 0x0000000504097899 */ /* 0x000fe2000800063f */
[----:B------:R-:W3:Y:S01]  /*6f50*/  LDL.64 R28, [R1] ;  /* 0x00000000011c7983 */ /* 0x000ee20000100a00 */
[----:B------:R-:W-:Y:S02]  /*6f60*/  UMOV UR8, 0x5 ;  /* 0x0000000500087882 */ /* 0x000fe40000000000 */
[----:B------:R-:W-:Y:S01]  /*6f70*/  IMAD R0, R0, c[0x0][0x208], RZ ;  /* 0x0000820000007a24 */ /* 0x000fe200078e02ff */
[----:B------:R-:W1:Y:S01]  /*6f80*/  S2R R12, SR_TID.X ;  /* 0x00000000000c7919 */ /* 0x000e620000002100 */
[----:B------:R-:W-:Y:S01]  /*6f90*/  USHF.L.U64.HI UR5, UR4, UR8, UR5 ;  /* 0x0000000804057299 */ /* 0x000fe20008010205 */
[----:B------:R-:W-:Y:S01]  /*6fa0*/  IMAD.U32 R4, RZ, RZ, UR9 ;  /* 0x00000009ff047e24 */ /* 0x000fe2000f8e00ff */
[----:B------:R-:W-:Y:S01]  /*6fb0*/  UIADD3 UR8, UP0, UR9, UR9, URZ ;  /* 0x0000000909087290 */ /* 0x000fe2000ff1e03f */
[----:B------:R-:W-:Y:S03]  /*6fc0*/  IMAD R0, R215, c[0x0][0x20c], R0 ;  /* 0x00008300d7007a24 */ /* 0x000fe600078e0200 */
[----:B------:R-:W-:Y:S01]  /*6fd0*/  IMAD.U32 R5, RZ, RZ, UR5 ;  /* 0x00000005ff057e24 */ /* 0x000fe2000f8e00ff */
[----:B------:R-:W-:Y:S01]  /*6fe0*/  UIADD3.X UR4, UR5, UR5, URZ, UP0, !UPT ;  /* 0x0000000505047290 */ /* 0x000fe200087fe43f */
[----:B------:R-:W-:Y:S02]  /*6ff0*/  IMAD.IADD R0, R23, 0x1, R0 ;  /* 0x0000000117007824 */ /* 0x000fe400078e0200 */
[----:B------:R-:W-:Y:S04]  /*7000*/  IMAD.WIDE.U32 R6, R22, 0x70, R4 ;  /* 0x0000007016067825 */ /* 0x000fe800078e0004 */
[----:B------:R-:W-:Y:S01]  /*7010*/  IMAD R21, R0, 0x70, RZ ;  /* 0x0000007000157824 */ /* 0x000fe200078e02ff */
[----:B------:R-:W-:Y:S01]  /*7020*/  IADD3 R20, P1, R6, UR9, RZ ;  /* 0x0000000906147c10 */ /* 0x000fe2000ff3e0ff */
[----:B------:R-:W-:Y:S02]  /*7030*/  IMAD.U32 R14, RZ, RZ, UR8 ;  /* 0x00000008ff0e7e24 */ /* 0x000fe4000f8e00ff */
[----:B------:R-:W-:Y:S02]  /*7040*/  IMAD.IADD R0, R21, 0x1, R7 ;  /* 0x0000000115007824 */ /* 0x000fe400078e0207 */
[----:B------:R-:W-:Y:S01]  /*7050*/  IMAD.U32 R15, RZ, RZ, UR4 ;  /* 0x00000004ff0f7e24 */ /* 0x000fe2000f8e00ff */
[----:B-1----:R-:W-:Y:S03]  /*7060*/  ISETP.GT.AND P3, PT, R12, 0x7f, PT ;  /* 0x0000007f0c00780c */ /* 0x002fe60003f64270 */
[----:B------:R-:W-:Y:S01]  /*7070*/  IMAD.WIDE.U32 R14, R22, 0x70, R14 ;  /* 0x00000070160e7825 */ /* 0x000fe200078e000e */
[----:B--2---:R-:W-:Y:S03]  /*7080*/  IADD3 R2, P0, R30, R6, RZ ;  /* 0x000000061e027210 */ /* 0x004fe60007f1e0ff */
[----:B------:R-:W-:Y:S02]  /*7090*/  IMAD.MOV.U32 R4, RZ, RZ, R30 ;  /* 0x000000ffff047224 */ /* 0x000fe400078e001e */
[--C-:B---3--:R-:W-:Y:S02]  /*70a0*/  IMAD.MOV.U32 R5, RZ, RZ, R29.reuse ;  /* 0x000000ffff057224 */ /* 0x108fe400078e001d */
[----:B------:R-:W-:Y:S01]  /*70b0*/  IMAD.X R7, R0, 0x1, R29, P0 ;  /* 0x0000000100077824 */ /* 0x000fe200000e061d */
[----:B------:R-:W-:Y:S01]  /*70c0*/  LEA R6, P0, R2, c[0x0][0x1f8], 0x1 ;  /* 0x00007e0002067a11 */ /* 0x000fe200078008ff */
[----:B------:R-:W-:Y:S01]  /*70d0*/  IMAD.WIDE.U32 R4, R22, 0x70, R4 ;  /* 0x0000007016047825 */ /* 0x000fe200078e0004 */
[----:B------:R-:W-:Y:S02]  /*70e0*/  IADD3.X R0, R0, UR5, RZ, P1, !PT ;  /* 0x0000000500007c10 */ /* 0x000fe40008ffe4ff */
[----:B------:R-:W-:Y:S01]  /*70f0*/  LEA.HI.X R7, R2, c[0x0][0x1fc], R7, 0x1, P0 ;  /* 0x00007f0002077a11 */ /* 0x000fe200000f0c07 */
[----:B------:R-:W-:Y:S01]  /*7100*/  IMAD.IADD R5, R5, 0x1, R21 ;  /* 0x0000000105057824 */ /* 0x000fe200078e0215 */
[C---:B------:R-:W-:Y:S04]  /*7110*/  LEA R12, P2, R4.reuse, c[0x0][0x1f8], 0x1 ;  /* 0x00007e00040c7a11 */ /* 0x040fe800078408ff */
[----:B------:R-:W-:Y:S02]  /*7120*/  LEA.HI.X R13, R4, c[0x0][0x1fc], R5, 0x1, P2 ;  /* 0x00007f00040d7a11 */ /* 0x000fe400010f0c05 */
[----:B------:R-:W-:Y:S02]  /*7130*/  IADD3 R2, P2, R20, R30, RZ ;  /* 0x0000001e14027210 */ /* 0x000fe40007f5e0ff */
[----:B------:R-:W-:Y:S01]  /*7140*/  @!P3 IADD3 R5, P1, P0, R30, UR9, R20 ;  /* 0x000000091e05bc10 */ /* 0x000fe2000f83e014 */
[----:B------:R-:W-:Y:S01]  /*7150*/  @!PT LDS RZ, [RZ] ;  /* 0x00000000fffff984 */ /* 0x000fe20000000800 */
[----:B------:R-:W-:Y:S01]  /*7160*/  @!PT LDS RZ, [RZ] ;  /* 0x00000000fffff984 */ /* 0x000fe20000000800 */
[----:B------:R-:W-:Y:S01]  /*7170*/  @!PT LDS RZ, [RZ] ;  /* 0x00000000fffff984 */ /* 0x000fe20000000800 */
[----:B------:R1:W-:Y:S02]  /*7180*/  LDGSTS.E.BYPASS.LTC128B.128 [R214+0x100], [R12.64], !P6 ;  /* 0x001000000cd67fae */ /* 0x0003e4000f101d46 */
[----:B------:R-:W-:Y:S01]  /*7190*/  IMAD.X R23, R0, 0x1, R29, P2 ;  /* 0x0000000100177824 */ /* 0x000fe200010e061d */
[----:B------:R-:W-:Y:S01]  /*71a0*/  LEA R20, P2, R2, c[0x0][0x1f8], 0x1 ;  /* 0x00007e0002147a11 */ /* 0x000fe200078408ff */
[----:B------:R1:W-:Y:S01]  /*71b0*/  LDGSTS.E.BYPASS.LTC128B.128 [R214+0x3900], [R12.64+0x80], !P5 ;  /* 0x039000800cd67fae */ /* 0x0003e2000e901d46 */
[----:B------:R-:W-:Y:S02]  /*71c0*/  @!P3 IADD3.X R22, R29, UR5, R0, P1, P0 ;  /* 0x000000051d16bc10 */ /* 0x000fe40008fe0400 */
[C---:B------:R-:W-:Y:S01]  /*71d0*/  @!P3 LEA R4, P0, R5.reuse, c[0x0][0x1f8], 0x1 ;  /* 0x00007e000504ba11 */ /* 0x040fe200078008ff */
[----:B------:R1:W-:Y:S01]  /*71e0*/  LDGSTS.E.BYPASS.LTC128B.128 [R214+0x1100], [R6.64], !P6 ;  /* 0x0110000006d67fae */ /* 0x0003e2000f101d46 */
[----:B------:R-:W-:Y:S02]  /*71f0*/  IADD3 R0, P1, R30, R14, RZ ;  /* 0x0000000e1e007210 */ /* 0x000fe40007f3e0ff */
[----:B------:R-:W-:Y:S01]  /*7200*/  @!P3 LEA.HI.X R5, R5, c[0x0][0x1fc], R22, 0x1, P0 ;  /* 0x00007f000505ba11 */ /* 0x000fe200000f0c16 */
[----:B------:R1:W-:Y:S01]  /*7210*/  LDGSTS.E.BYPASS.LTC128B.128 [R214+0x4900], [R6.64+0x80], !P5 ;  /* 0x0490008006d67fae */ /* 0x0003e2000e901d46 */
[----:B------:R-:W-:Y:S02]  /*7220*/  LEA R14, P0, R0, c[0x0][0x1f8], 0x1 ;  /* 0x00007e00000e7a11 */ /* 0x000fe400078008ff */
[----:B------:R-:W-:Y:S02]  /*7230*/  IADD3.X R15, R29, R21, R15, P1, !PT ;  /* 0x000000151d0f7210 */ /* 0x000fe40000ffe40f */
[----:B------:R-:W-:Y:S02]  /*7240*/  LEA.HI.X R21, R2, c[0x0][0x1fc], R23, 0x1, P2 ;  /* 0x00007f0002157a11 */ /* 0x000fe400010f0c17 */
[----:B------:R-:W-:Y:S03]  /*7250*/  LEA.HI.X R15, R0, c[0x0][0x1fc], R15, 0x1, P0 ;  /* 0x00007f00000f7a11 */ /* 0x000fe600000f0c0f */
[----:B------:R1:W-:Y:S04]  /*7260*/  LDGSTS.E.BYPASS.LTC128B.128 [R214+0x2100], [R20.64], !P6 ;  /* 0x0210000014d67fae */ /* 0x0003e8000f101d46 */
[----:B------:R1:W-:Y:S04]  /*7270*/  LDGSTS.E.BYPASS.LTC128B.128 [R214+0x5900], [R14.64+0x80], !P5 ;  /* 0x059000800ed67fae */ /* 0x0003e8000e901d46 */
[----:B------:R1:W-:Y:S04]  /*7280*/  @!P3 LDGSTS.E.BYPASS.LTC128B.128 [R214+0x3100], [R4.64], !P6 ;  /* 0x0310000004d6bfae */ /* 0x0003e8000f101d46 */
[----:B------:R1:W-:Y:S02]  /*7290*/  @!P3 LDGSTS.E.BYPASS.LTC128B.128 [R214+0x6900], [R4.64+0x80], !P5 ;  /* 0x0690008004d6bfae */ /* 0x0003e4000e901d46 */
.L_x_1021:
[----:B-1-34-:R-:W-:Y:S05]  /*72a0*/  BSYNC B0 ;  /* 0x0000000000007941 */ /* 0x01afea0003800000 */
.L_x_1020:
[C---:B------:R-:W-:Y:S01]  /*72b0*/  HMMA.16816.F32.BF16 R4, R128.reuse, R8, RZ ;  /* 0x000000088004723c */ /* 0x040fe200000418ff */
[----:B------:R-:W0:Y:S01]  /*72c0*/  LDGDEPBAR ;  /* 0x00000000000079af */ /* 0x000e220000000000 */
[----:B------:R-:W-:Y:S01]  /*72d0*/  BSSY B0, `(.L_x_1022) ;  /* 0x0000144000007945 */ /* 0x000fe20003800000 */
[----:B------:R-:W-:Y:S05]  /*72e0*/  ISETP.GT.AND P0, PT, R215, R216, PT ;  /* 0x000000d8d700720c */ /* 0x000fea0003f04270 */
[C---:B------:R-:W-:Y:S08]  /*72f0*/  HMMA.16816.F32.BF16 R8, R128.reuse, R10, RZ ;  /* 0x0000000a8008723c */ /* 0x040ff000000418ff */
        /* <DEDUP_REMOVED lines=11> */
[----:B------:R-:W-:Y:S08]  /*73b0*/  HMMA.16816.F32.BF16 R56, R128, R58, RZ ;  /* 0x0000003a8038723c */ /* 0x000ff000000418ff */
[C---:B------:R-:W-:Y:S08]  /*73c0*/  HMMA.16816.F32.BF16 R4, R132.reuse, R136, R4 ;  /* 0x000000888404723c */ /* 0x040ff00000041804 */
[C---:B------:R-:W-:Y:S01]  /*73d0*/  HMMA.16816.F32.BF16 R8, R132.reuse, R138, R8 ;  /* 0x0000008a8408723c */ /* 0x040fe20000041808 */
[----:B------:R-:W1:Y:S07]  /*73e0*/  LDSM.16.M88.4 R136, [R190] ;  /* 0x00000000be88783b */ /* 0x000e6e0000000200 */
[C---:B------:R-:W-:Y:S08]  /*73f0*/  HMMA.16816.F32.BF16 R12, R132.reuse, R140, R12 ;  /* 0x0000008c840c723c */ /* 0x040ff0000004180c */
[C---:B------:R-:W-:Y:S01]  /*7400*/  HMMA.16816.F32.BF16 R16, R132.reuse, R142, R16 ;  /* 0x0000008e8410723c */ /* 0x040fe20000041810 */
[----:B------:R-:W2:Y:S07]  /*7410*/  LDSM.16.M88.4 R140, [R190+0x800] ;  /* 0x00080000be8c783b */ /* 0x000eae0000000200 */
[C---:B------:R-:W-:Y:S08]  /*7420*/  HMMA.16816.F32.BF16 R20, R132.reuse, R144, R20 ;  /* 0x000000908414723c */ /* 0x040ff00000041814 */
[C---:B------:R-:W-:Y:S01]  /*7430*/  HMMA.16816.F32.BF16 R24, R132.reuse, R146, R24 ;  /* 0x000000928418723c */ /* 0x040fe20000041818 */
[----:B------:R-:W3:Y:S07]  /*7440*/  LDSM.16.M88.4 R144, [R190+0x1000] ;  /* 0x00100000be90783b */ /* 0x000eee0000000200 */
        /* <DEDUP_REMOVED lines=8> */
[----:B------:R-:W3:Y:S07]  /*74d0*/  LDSM.16.M88.4 R156, [R190+0x2800] ;  /* 0x00280000be9c783b */ /* 0x000eee0000000200 */
[C---:B------:R-:W-:Y:S08]  /*74e0*/  HMMA.16816.F32.BF16 R52, R132.reuse, R160, R52 ;  /* 0x000000a08434723c */ /* 0x040ff00000041834 */
[----:B------:R-:W-:Y:S08]  /*74f0*/  HMMA.16816.F32.BF16 R56, R132, R162, R56 ;  /* 0x000000a28438723c */ /* 0x000ff00000041838 */
[C---:B-1----:R-:W-:Y:S08]  /*7500*/  HMMA.16816.F32.BF16 R4, R164.reuse, R136, R4 ;  /* 0x00000088a404723c */ /* 0x042ff00000041804 */
[C---:B------:R-:W-:Y:S01]  /*7510*/  HMMA.16816.F32.BF16 R8, R164.reuse, R138, R8 ;  /* 0x0000008aa408723c */ /* 0x040fe20000041808 */
[----:B------:R-:W1:Y:S07]  /*7520*/  LDSM.16.M88.4 R136, [R190+0x3000] ;  /* 0x00300000be88783b */ /* 0x000e6e0000000200 */
[C---:B--2---:R-:W-:Y:S08]  /*7530*/  HMMA.16816.F32.BF16 R12, R164.reuse, R140, R12 ;  /* 0x0000008ca40c723c */ /* 0x044ff0000004180c */
[C---:B------:R-:W-:Y:S01]  /*7540*/  HMMA.16816.F32.BF16 R16, R164.reuse, R142, R16 ;  /* 0x0000008ea410723c */ /* 0x040fe20000041810 */
[----:B------:R-:W2:Y:S07]  /*7550*/  LDSM.16.M88.4 R140, [R189] ;  /* 0x00000000bd8c783b */ /* 0x000eae0000000200 */
        /* <DEDUP_REMOVED lines=11> */
[----:B------:R-:W4:Y:S07]  /*7610*/  LDSM.16.M88.4 R156, [R189+0x2000] ;  /* 0x00200000bd9c783b */ /* 0x000f2e0000000200 */
[C---:B-1----:R-:W-:Y:S08]  /*7620*/  HMMA.16816.F32.BF16 R52, R164.reuse, R136, R52 ;  /* 0x00000088a434723c */ /* 0x042ff00000041834 */
[----:B------:R-:W-:Y:S01]  /*7630*/  HMMA.16816.F32.BF16 R56, R164, R138, R56 ;  /* 0x0000008aa438723c */ /* 0x000fe20000041838 */
[----:B------:R-:W1:Y:S07]  /*7640*/  LDSM.16.M88.4 R136, [R189+0x2800] ;  /* 0x00280000bd88783b */ /* 0x000e6e0000000200 */
        /* <DEDUP_REMOVED lines=16> */
[C---:B------:R-:W-:Y:S01]  /*7750*/  HMMA.16816.F32.BF16 R48, R168.reuse, R138, R48 ;  /* 0x0000008aa830723c */ /* 0x040fe20000041830 */
[----:B------:R-:W1:Y:S07]  /*7760*/  LDSM.16.M88.4 R136, [R188+0x5800] ;  /* 0x00580000bc88783b */ /* 0x000e6e0000000200 */
[C---:B--2---:R-:W-:Y:S08]  /*7770*/  HMMA.16816.F32.BF16 R52, R168.reuse, R140, R52 ;  /* 0x0000008ca834723c */ /* 0x044ff00000041834 */
[----:B------:R-:W-:Y:S01]  /*7780*/  HMMA.16816.F32.BF16 R56, R168, R142, R56 ;  /* 0x0000008ea838723c */ /* 0x000fe20000041838 */
[----:B------:R-:W2:Y:S07]  /*7790*/  LDSM.16.M88.4 R140, [R188+0x6000] ;  /* 0x00600000bc8c783b */ /* 0x000eae0000000200 */
[C---:B---3--:R-:W-:Y:S08]  /*77a0*/  HMMA.16816.F32.BF16 R4, R172.reuse, R144, R4 ;  /* 0x00000090ac04723c */ /* 0x048ff00000041804 */
[C---:B------:R-:W-:Y:S01]  /*77b0*/  HMMA.16816.F32.BF16 R8, R172.reuse, R146, R8 ;  /* 0x00000092ac08723c */ /* 0x040fe20000041808 */
[----:B------:R-:W3:Y:S07]  /*77c0*/  LDSM.16.M88.4 R144, [R188+0x6800] ;  /* 0x00680000bc90783b */ /* 0x000eee0000000200 */
[C---:B----4-:R-:W-:Y:S08]  /*77d0*/  HMMA.16816.F32.BF16 R12, R172.reuse, R148, R12 ;  /* 0x00000094ac0c723c */ /* 0x050ff0000004180c */
[C---:B------:R-:W-:Y:S01]  /*77e0*/  HMMA.16816.F32.BF16 R16, R172.reuse, R150, R16 ;  /* 0x00000096ac10723c */ /* 0x040fe20000041810 */
[----:B------:R-:W4:Y:S07]  /*77f0*/  LDSM.16.M88.4 R148, [R203] ;  /* 0x00000000cb94783b */ /* 0x000f2e0000000200 */
[C---:B-----5:R-:W-:Y:S08]  /*7800*/  HMMA.16816.F32.BF16 R20, R172.reuse, R152, R20 ;  /* 0x00000098ac14723c */ /* 0x060ff00000041814 */
[C---:B------:R-:W-:Y:S01]  /*7810*/  HMMA.16816.F32.BF16 R24, R172.reuse, R154, R24 ;  /* 0x0000009aac18723c */ /* 0x040fe20000041818 */
[----:B------:R-:W5:Y:S07]  /*7820*/  LDSM.16.M88.4 R152, [R197] ;  /* 0x00000000c598783b */ /* 0x000f6e0000000200 */
[C---:B------:R-:W-:Y:S08]  /*7830*/  HMMA.16816.F32.BF16 R28, R172.reuse, R156, R28 ;  /* 0x0000009cac1c723c */ /* 0x040ff0000004181c */
[C---:B------:R-:W-:Y:S01]  /*7840*/  HMMA.16816.F32.BF16 R32, R172.reuse, R158, R32 ;  /* 0x0000009eac20723c */ /* 0x040fe20000041820 */
[----:B------:R-:W4:Y:S07]  /*7850*/  LDSM.16.M88.4 R156, [R198] ;  /* 0x00000000c69c783b */ /* 0x000f2e0000000200 */
[C---:B-1----:R-:W-:Y:S08]  /*7860*/  HMMA.16816.F32.BF16 R36, R172.reuse, R136, R36 ;  /* 0x00000088ac24723c */ /* 0x042ff00000041824 */
[C---:B------:R-:W-:Y:S01]  /*7870*/  HMMA.16816.F32.BF16 R40, R172.reuse, R138, R40 ;  /* 0x0000008aac28723c */ /* 0x040fe20000041828 */
[----:B------:R-:W1:Y:S07]  /*7880*/  LDSM.16.M88.4 R136, [R199] ;  /* 0x00000000c788783b */ /* 0x000e6e0000000200 */
[C---:B--2---:R-:W-:Y:S08]  /*7890*/  HMMA.16816.F32.BF16 R44, R172.reuse, R140, R44 ;  /* 0x0000008cac2c723c */ /* 0x044ff0000004182c */
[C---:B------:R-:W-:Y:S01]  /*78a0*/  HMMA.16816.F32.BF16 R48, R172.reuse, R142, R48 ;  /* 0x0000008eac30723c */ /* 0x040fe20000041830 */
[----:B------:R-:W2:Y:S07]  /*78b0*/  LDSM.16.M88.4 R140, [R200] ;  /* 0x00000000c88c783b */ /* 0x000eae0000000200 */
[C---:B---3--:R-:W-:Y:S08]  /*78c0*/  HMMA.16816.F32.BF16 R52, R172.reuse, R144, R52 ;  /* 0x00000090ac34723c */ /* 0x048ff00000041834 */
[----:B------:R-:W-:Y:S01]  /*78d0*/  HMMA.16816.F32.BF16 R56, R172, R146, R56 ;  /* 0x00000092ac38723c */ /* 0x000fe20000041838 */
[----:B------:R-:W3:Y:S07]  /*78e0*/  LDSM.16.M88.4 R144, [R201] ;  /* 0x00000000c990783b */ /* 0x000eee0000000200 */
[C---:B----4-:R-:W-:Y:S08]  /*78f0*/  HMMA.16816.F32.BF16 R4, R176.reuse, R148, R4 ;  /* 0x00000094b004723c */ /* 0x050ff00000041804 */
[C---:B------:R-:W-:Y:S01]  /*7900*/  HMMA.16816.F32.BF16 R8, R176.reuse, R150, R8 ;  /* 0x00000096b008723c */ /* 0x040fe20000041808 */
[----:B------:R-:W4:Y:S07]  /*7910*/  LDSM.16.M88.4 R148, [R202] ;  /* 0x00000000ca94783b */ /* 0x000f2e0000000200 */
        /* <DEDUP_REMOVED lines=16> */
[----:B------:R-:W-:Y:S01]  /*7a20*/  HMMA.16816.F32.BF16 R56, R176, R150, R56 ;  /* 0x00000096b038723c */ /* 0x000fe20000041838 */
        /* <DEDUP_REMOVED lines=11> */
[C---:B------:R-:W-:Y:S08]  /*7ae0*/  HMMA.16816.F32.BF16 R32, R180.reuse, R142, R32 ;  /* 0x0000008eb420723c */ /* 0x040ff00000041820 */
[C---:B---3--:R-:W-:Y:S08]  /*7af0*/  HMMA.16816.F32.BF16 R36, R180.reuse, R144, R36 ;  /* 0x00000090b424723c */ /* 0x048ff00000041824 */
[C---:B------:R-:W-:Y:S08]  /*7b00*/  HMMA.16816.F32.BF16 R40, R180.reuse, R146, R40 ;  /* 0x00000092b428723c */ /* 0x040ff00000041828 */
[C---:B----4-:R-:W-:Y:S08]  /*7b10*/  HMMA.16816.F32.BF16 R44, R180.reuse, R148, R44 ;  /* 0x00000094b42c723c */ /* 0x050ff0000004182c */
[C---:B------:R-:W-:Y:S08]  /*7b20*/  HMMA.16816.F32.BF16 R48, R180.reuse, R150, R48 ;  /* 0x00000096b430723c */ /* 0x040ff00000041830 */
[C---:B-----5:R-:W-:Y:S08]  /*7b30*/  HMMA.16816.F32.BF16 R52, R180.reuse, R152, R52 ;  /* 0x00000098b434723c */ /* 0x060ff00000041834 */
        /* <DEDUP_REMOVED lines=11> */
[----:B---3--:R-:W-:Y:S02]  /*7bf0*/  FMUL.FTZ R2, R19, c[0x0][0x320] ;  /* 0x0000c80013027a20 */ /* 0x008fe40000410000 */
[----:B-1----:R-:W-:Y:S07]  /*7c00*/  FMUL.FTZ R0, R6, c[0x0][0x320] ;  /* 0x0000c80006007a20 */ /* 0x002fee0000410000 */
[----:B------:R1:W3:Y:S02]  /*7c10*/  MUFU.TANH R159, R0 ;  /* 0x00000000009f7308 */ /* 0x0002e40000002400 */
        /* <DEDUP_REMOVED lines=9> */
[----:B------:R1:W1:Y:S04]  /*7cb0*/  MUFU.TANH R158, R0 ;  /* 0x00000000009e7308 */ /* 0x0002680000002400 */
[----:B-1----:R-:W-:Y:S02]  /*7cc0*/  FMUL.FTZ R0, R10, c[0x0][0x320] ;  /* 0x0000c8000a007a20 */ /* 0x002fe40000410000 */
[----:B------:R-:W1:Y:S04]  /*7cd0*/  LDSM.16.M88.4 R8, [R189+0x5000] ;  /* 0x00500000bd08783b */ /* 0x000e680000000200 */
[----:B------:R5:W1:Y:S02]  /*7ce0*/  MUFU.TANH R151, R0 ;  /* 0x0000000000977308 */ /* 0x000a640000002400 */
[----:B-----5:R-:W-:Y:S08]  /*7cf0*/  FMUL.FTZ R0, R12, c[0x0][0x320] ;  /* 0x0000c8000c007a20 */ /* 0x020ff00000410000 */
[----:B------:R5:W2:Y:S10]  /*7d00*/  MUFU.TANH R12, R2 ;  /* 0x00000002000c7308 */ /* 0x000ab40000002400 */
[----:B------:R2:W2:Y:S01]  /*7d10*/  MUFU.TANH R156, R0 ;  /* 0x00000000009c7308 */ /* 0x0004a20000002400 */
[C---:B-1----:R-:W-:Y:S08]  /*7d20*/  HMMA.16816.F32.BF16 R28, R184.reuse, R8, R28 ;  /* 0x00000008b81c723c */ /* 0x042ff0000004181c */
[C---:B------:R-:W-:Y:S01]  /*7d30*/  HMMA.16816.F32.BF16 R32, R184.reuse, R10, R32 ;  /* 0x0000000ab820723c */ /* 0x040fe20000041820 */
[----:B------:R-:W1:Y:S03]  /*7d40*/  LDSM.16.M88.4 R8, [R189+0x6000] ;  /* 0x00600000bd08783b */ /* 0x000e660000000200 */
[----:B-----5:R-:W-:Y:S04]  /*7d50*/  FMUL.FTZ R2, R27, c[0x0][0x320] ;  /* 0x0000c8001b027a20 */ /* 0x020fe80000410000 */
[----:B------:R5:W1:Y:S01]  /*7d60*/  MUFU.TANH R137, R2 ;  /* 0x0000000200897308 */ /* 0x000a620000002400 */
[C---:B------:R-:W-:Y:S03]  /*7d70*/  HMMA.16816.F32.BF16 R36, R184.reuse, R4, R36 ;  /* 0x00000004b824723c */ /* 0x040fe60000041824 */
[----:B--2---:R-:W-:Y:S05]  /*7d80*/  FMUL.FTZ R0, R13, c[0x0][0x320] ;  /* 0x0000c8000d007a20 */ /* 0x004fea0000410000 */
[C---:B------:R-:W-:Y:S01]  /*7d90*/  HMMA.16816.F32.BF16 R40, R184.reuse, R6, R40 ;  /* 0x00000006b828723c */ /* 0x040fe20000041828 */
[----:B------:R2:W2:Y:S01]  /*7da0*/  MUFU.TANH R153, R0 ;  /* 0x0000000000997308 */ /* 0x0004a20000002400 */
[----:B------:R-:W3:Y:S01]  /*7db0*/  LDSM.16.M88.4 R4, [R189+0x6800] ;  /* 0x00680000bd04783b */ /* 0x000ee20000000200 */
[----:B------:R-:W-:Y:S07]  /*7dc0*/  DEPBAR.LE SB0, 0x0 ;  /* 0x000080000000791a */ /* 0x000fee0000000000 */
[----:B------:R-:W-:Y:S02]  /*7dd0*/  BAR.SYNC.DEFER_BLOCKING 0x0 ;  /* 0x0000000000007b1d */ /* 0x000fe40000010000 */
[----:B-----5:R-:W-:Y:S01]  /*7de0*/  FMUL.FTZ R2, R35, c[0x0][0x320] ;  /* 0x0000c80023027a20 */ /* 0x020fe20000410000 */
[C---:B-1----:R-:W-:Y:S05]  /*7df0*/  HMMA.16816.F32.BF16 R44, R184.reuse, R8, R44 ;  /* 0x00000008b82c723c */ /* 0x042fea000004182c */
[----:B--2---:R-:W-:Y:S03]  /*7e00*/  FMUL.FTZ R0, R14, c[0x0][0x320] ;  /* 0x0000c8000e007a20 */ /* 0x004fe60000410000 */
[C---:B------:R-:W-:Y:S01]  /*7e10*/  HMMA.16816.F32.BF16 R48, R184.reuse, R10, R48 ;  /* 0x0000000ab830723c */ /* 0x040fe20000041830 */
[----:B------:R1:W2:Y:S07]  /*7e20*/  MUFU.TANH R146, R0 ;  /* 0x0000000000927308 */ /* 0x0002ae0000002400 */
[C---:B---3--:R-:W-:Y:S08]  /*7e30*/  HMMA.16816.F32.BF16 R52, R184.reuse, R4, R52 ;  /* 0x00000004b834723c */ /* 0x048ff00000041834 */
[----:B------:R-:W-:Y:S04]  /*7e40*/  HMMA.16816.F32.BF16 R56, R184, R6, R56 ;  /* 0x00000006b838723c */ /* 0x000fe80000041838 */
[----:B-1----:R-:W-:Y:S04]  /*7e50*/  FMUL.FTZ R0, R15, c[0x0][0x320] ;  /* 0x0000c8000f007a20 */ /* 0x002fe80000410000 */
[----:B------:R1:W3:Y:S04]  /*7e60*/  MUFU.TANH R143, R0 ;  /* 0x00000000008f7308 */ /* 0x0002e80000002400 */
[----:B-1----:R-:W-:Y:S06]  /*7e70*/  FMUL.FTZ R0, R16, c[0x0][0x320] ;  /* 0x0000c80010007a20 */ /* 0x002fec0000410000 */
        /* <DEDUP_REMOVED lines=30> */
[----:B-1----:R-:W-:Y:S09]  /*8060*/  FMUL.FTZ R2, R43, c[0x0][0x320] ;  /* 0x0000c8002b027a20 */ /* 0x002ff20000410000 */
[----:B------:R-:W1:Y:S01]  /*8070*/  MUFU.TANH R25, R2 ;  /* 0x0000000200197308 */ /* 0x000e620000002400 */
[----:B-----5:R-:W-:Y:S09]  /*8080*/  FMUL.FTZ R0, R33, c[0x0][0x320] ;  /* 0x0000c80021007a20 */ /* 0x020ff20000410000 */
[----:B------:R5:W1:Y:S02]  /*8090*/  MUFU.TANH R139, R0 ;  /* 0x00000000008b7308 */ /* 0x000a640000002400 */
[----:B-----5:R-:W-:Y:S08]  /*80a0*/  FMUL.FTZ R0, R34, c[0x0][0x320] ;  /* 0x0000c80022007a20 */ /* 0x020ff00000410000 */
        /* <DEDUP_REMOVED lines=46> */
[----:B------:R1:W1:Y:S01]  /*8390*/  MUFU.TANH R15, R0 ;  /* 0x00000000000f7308 */ /* 0x0002620000002400 */
[----:B------:R-:W-:-:S05]  /*83a0*/  @!P0 BRA `(.L_x_1023) ;  /* 0x0000036000008947 */ /* 0x000fca0003800000 */
[----:B-1234-:R-:W-:Y:S01]  /*83b0*/  IADD3 R0, R215, -0x1, RZ ;  /* 0xffffffffd7007810 */ /* 0x01efe20007ffe0ff */
[----:B------:R-:W2:Y:S01]  /*83c0*/  LDL.64 R218, [R1+0x18] ;  /* 0x0000180001da7983 */ /* 0x000ea20000100a00 */
[----:B------:R-:W-:Y:S02]  /*83d0*/  ISETP.GE.AND P2, PT, R228, 0x21, PT ;  /* 0x00000021e400780c */ /* 0x000fe40003f46270 */
[----:B------:R-:W-:Y:S01]  /*83e0*/  SHF.R.S32.HI R2, RZ, 0x1f, R0 ;  /* 0x0000001fff027819 */ /* 0x000fe20000011400 */
[----:B------:R-:W-:Y:S01]  /*83f0*/  IMAD.WIDE.U32 R4, R0, c[0x0][0x1e0], RZ ;  /* 0x0000780000047a25 */ /* 0x000fe200078e00ff */
[C---:B------:R-:W-:Y:S01]  /*8400*/  ISETP.GE.AND P1, PT, R228.reuse, 0x41, PT ;  /* 0x00000041e400780c */ /* 0x040fe20003f26270 */
[----:B------:R-:W3:Y:S01]  /*8410*/  LDL.64 R216, [R1+0x10] ;  /* 0x0000100001d87983 */ /* 0x000ee20000100a00 */
[----:B------:R-:W-:Y:S01]  /*8420*/  ISETP.GE.AND P3, PT, R228, 0x1, PT ;  /* 0x00000001e400780c */ /* 0x000fe20003f66270 */
[----:B------:R-:W-:Y:S04]  /*8430*/  IMAD R2, R2, c[0x0][0x1e0], RZ ;  /* 0x0000780002027a24 */ /* 0x000fe800078e02ff */
[----:B------:R-:W-:Y:S02]  /*8440*/  IMAD R0, R0, c[0x0][0x1e4], R2 ;  /* 0x0000790000007a24 */ /* 0x000fe400078e0202 */
[----:B------:R-:W-:Y:S02]  /*8450*/  @P2 IMAD.MOV.U32 R2, RZ, RZ, c[0x0][0x1e0] ;  /* 0x00007800ff022624 */ /* 0x000fe400078e00ff */
[----:B------:R-:W-:Y:S02]  /*8460*/  IMAD.IADD R0, R5, 0x1, R0 ;  /* 0x0000000105007824 */ /* 0x000fe400078e0200 */
[----:B------:R-:W-:Y:S04]  /*8470*/  IMAD.WIDE.U32 R4, R4, 0x70, RZ ;  /* 0x0000007004047825 */ /* 0x000fe800078e00ff */
[----:B------:R-:W-:Y:S01]  /*8480*/  IMAD R0, R0, 0x70, RZ ;  /* 0x0000007000007824 */ /* 0x000fe200078e02ff */
[CC--:B------:R-:W-:Y:S01]  /*8490*/  @P2 LEA R7, P0, R2.reuse, R4.reuse, 0x5 ;  /* 0x0000000402072211 */ /* 0x0c0fe200078028ff */
        /* <DEDUP_REMOVED lines=8> */
[--C-:B---3--:R-:W-:Y:S01]  /*8520*/  @P3 IMAD.X R2, R5, 0x1, R217.reuse, P0 ;  /* 0x0000000105023824 */ /* 0x108fe200000e06d9 */
        /* <DEDUP_REMOVED lines=25> */
[----:B------:R-:W-:Y:S02]  /*86c0*/  @P0 IADD3.X R2, R217, R2, R5, P4, !PT ;  /* 0x00000002d9020210 */ /* 0x000fe400027fe405 */
[C---:B------:R-:W-:Y:S04]  /*86d0*/  @P0 LEA R4, P4, R0.reuse, c[0x0][0x1c8], 0x1 ;  /* 0x0000720000040a11 */ /* 0x040fe800078808ff */
[----:B------:R-:W-:Y:S05]  /*86e0*/  @P0 LEA.HI.X R5, R0, c[0x0][0x1cc], R2, 0x1, P4 ;  /* 0x0000730000050a11 */ /* 0x000fea00020f0c02 */
[----:B------:R1:W-:Y:S04]  /*86f0*/  @P0 LDGSTS.E.BYPASS.LTC128B.128 [R214+0xb100], [R4.64], !P6 ;  /* 0x0b10000004d60fae */ /* 0x0003e8000f101d46 */
[----:B------:R1:W-:Y:S02]  /*8700*/  @P0 LDGSTS.E.BYPASS.LTC128B.128 [R214+0xe900], [R4.64+0x80], !P5 ;  /* 0x0e90008004d60fae */ /* 0x0003e4000e901d46 */
.L_x_1023:
[----:B--234-:R-:W-:Y:S05]  /*8710*/  BSYNC B0 ;  /* 0x0000000000007941 */ /* 0x01cfea0003800000 */
.L_x_1022:
[----:B-1----:R-:W-:Y:S01]  /*8720*/  IMAD.MOV.U32 R0, RZ, RZ, c[0x0][0x2c4] ;  /* 0x0000b100ff007624 */ /* 0x002fe200078e00ff */
[----:B------:R-:W2:Y:S04]  /*8730*/  LDL R2, [R1+0x28] ;  /* 0x0000280001027983 */ /* 0x000ea80000100800 */
[----:B------:R-:W-:Y:S01]  /*8740*/  ISETP.NE.AND P0, PT, R0, 0x1, PT ;  /* 0x000000010000780c */ /* 0x000fe20003f05270 */
[----:B------:R-:W3:Y:S04]  /*8750*/  LDL R8, [R1+0x48] ;  /* 0x0000480001087983 */ /* 0x000ee80000100800 */
[----:B------:R1:W2:Y:S04]  /*8760*/  LDL R0, [R1+0x20] ;  /* 0x0000200001007983 */ /* 0x0002a80000100800 */
[----:B------:R-:W4:Y:S04]  /*8770*/  LDL R7, [R1+0x54] ;  /* 0x0000540001077983 */ /* 0x000f280000100800 */
[----:B------:R-:W4:Y:S04]  /*8780*/  LDL R6, [R1+0x2c] ;  /* 0x00002c0001067983 */ /* 0x000f280000100800 */
[----:B------:R-:W-:Y:S08]  /*8790*/  LDSM.16.MT88.4 R44, [R191+0x3800] ;  /* 0x00380000bf2c783b */ /* 0x000ff00000004200 */
[----:B------:R-:W-:Y:S08]  /*87a0*/  LDSM.16.MT88.4 R52, [R193+0x3800] ;  /* 0x00380000c134783b */ /* 0x000ff00000004200 */
[----:B------:R-:W0:Y:S01]  /*87b0*/  LDGDEPBAR ;  /* 0x00000000000079af */ /* 0x000e220000000000 */
[----:B--2---:R-:W-:Y:S02]  /*87c0*/  @P0 IMAD.MOV.U32 R0, RZ, RZ, R2 ;  /* 0x000000ffff000224 */ /* 0x004fe400078e0002 */
[----:B------:R-:W-:Y:S05]  /*87d0*/  IMAD R2, R215, -0x70, RZ ;  /* 0xffffff90d7027824 */ /* 0x000fea00078e02ff */
[----:B------:R-:W2:Y:S01]  /*87e0*/  SHFL.IDX PT, R4, R0, 0x1, 0x1c1f ;  /* 0x003c1f0000047f89 */ /* 0x000ea200000e0000 */
[----:B---3--:R-:W-:Y:S04]  /*87f0*/  IADD3 R2, -R8, 0x1, R2 ;  /* 0x0000000108027810 */ /* 0x008fe80007ffe102 */
[----:B----4-:R-:W-:Y:S03]  /*8800*/  IADD3 R2, -R6, R2, R7 ;  /* 0x0000000206027210 */ /* 0x010fe60007ffe107 */
[----:B------:R2:W3:Y:S02]  /*8810*/  SHFL.IDX PT, R5, R0, RZ, 0x1c1f ;  /* 0x001c1fff00057589 */ /* 0x0004e400000e0000 */
[C---:B--2---:R-:W-:Y:S02]  /*8820*/  IMAD.IADD R0, R2.reuse, 0x1, R4 ;  /* 0x0000000102007824 */ /* 0x044fe400078e0204 */
[----:B---3--:R-:W-:Y:S03]  /*8830*/  IMAD.IADD R4, R2, 0x1, R5 ;  /* 0x0000000102047824 */ /* 0x008fe600078e0205 */
[C---:B------:R-:W-:Y:S02]  /*8840*/  ISETP.GT.AND P1, PT, R0.reuse, RZ, PT ;  /* 0x000000ff0000720c */ /* 0x040fe40003f24270 */
[C---:B------:R-:W-:Y:S02]  /*8850*/  ISETP.GT.AND P0, PT, R0.reuse, 0x1, PT ;  /* 0x000000010000780c */ /* 0x040fe40003f04270 */
[----:B------:R-:W-:Y:S02]  /*8860*/  FSEL R5, R159, -INF , P1 ;  /* 0xff8000009f057808 */ /* 0x000fe40000800000 */
[----:B------:R-:W-:Y:S02]  /*8870*/  FSEL R7, R157, -INF , P0 ;  /* 0xff8000009d077808 */ /* 0x000fe40000000000 */
[----:B------:R-:W-:Y:S02]  /*8880*/  FMNMX.FTZ R2, R5, R70, !PT ;  /* 0x0000004605027209 */ /* 0x000fe40007810000 */
[C---:B------:R-:W-:Y:S02]  /*8890*/  ISETP.GT.AND P4, PT, R0.reuse, 0x8, PT ;  /* 0x000000080000780c */ /* 0x040fe40003f84270 */
[----:B------:R-:W-:Y:S02]  /*88a0*/  FMNMX.FTZ R2, R7, R2, !PT ;  /* 0x0000000207027209 */ /* 0x000fe40007810000 */
[----:B------:R-:W-:Y:S02]  /*88b0*/  FSEL R8, R151, -INF , P4 ;  /* 0xff80000097087808 */ /* 0x000fe40002000000 */
[----:B------:R-:W-:Y:S02]  /*88c0*/  ISETP.GT.AND P3, PT, R0, 0x9, PT ;  /* 0x000000090000780c */ /* 0x000fe40003f64270 */
[----:B------:R-:W-:Y:S02]  /*88d0*/  FMNMX.FTZ R2, R8, R2, !PT ;  /* 0x0000000208027209 */ /* 0x000fe40007810000 */
[----:B------:R-:W-:Y:S02]  /*88e0*/  FSEL R10, R150, -INF , P3 ;  /* 0xff800000960a7808 */ /* 0x000fe40001800000 */
[----:B------:R-:W-:Y:S02]  /*88f0*/  ISETP.GT.AND P2, PT, R0, 0x10, PT ;  /* 0x000000100000780c */ /* 0x000fe40003f44270 */
[----:B------:R-:W-:Y:S02]  /*8900*/  FMNMX.FTZ R2, R10, R2, !PT ;  /* 0x000000020a027209 */ /* 0x000fe40007810000 */
[----:B------:R-:W-:Y:S02]  /*8910*/  ISETP.GT.AND P0, PT, R0, 0x11, PT ;  /* 0x000000110000780c */ /* 0x000fe40003f04270 */
[----:B------:R-:W-:Y:S02]  /*8920*/  FSEL R48, R146, -INF , P2 ;  /* 0xff80000092307808 */ /* 0x000fe40001000000 */
[----:B------:R-:W-:Y:S02]  /*8930*/  ISETP.GT.AND P4, PT, R4, RZ, PT ;  /* 0x000000ff0400720c */ /* 0x000fe40003f84270 */
[----:B------:R-:W-:Y:S02]  /*8940*/  FSEL R49, R143, -INF , P0 ;  /* 0xff8000008f317808 */ /* 0x000fe40000000000 */
[----:B------:R-:W-:Y:S02]  /*8950*/  ISETP.GT.AND P1, PT, R0, 0x18, PT ;  /* 0x000000180000780c */ /* 0x000fe40003f24270 */
[----:B------:R-:W-:Y:S02]  /*8960*/  FMNMX.FTZ R2, R48, R2, !PT ;  /* 0x0000000230027209 */ /* 0x000fe40007810000 */
[----:B------:R-:W-:Y:S02]  /*8970*/  FSEL R6, R162, -INF , P4 ;  /* 0xff800000a2067808 */ /* 0x000fe40002000000 */
[----:B------:R-:W-:Y:S02]  /*8980*/  ISETP.GT.AND P2, PT, R4, 0x1, PT ;  /* 0x000000010400780c */ /* 0x000fe40003f44270 */
[----:B------:R-:W-:Y:S02]  /*8990*/  FSEL R142, R142, -INF , P1 ;  /* 0xff8000008e8e7808 */ /* 0x000fe40000800000 */
[----:B------:R-:W-:Y:S02]  /*89a0*/  FMNMX.FTZ R2, R49, R2, !PT ;  /* 0x0000000231027209 */ /* 0x000fe40007810000 */
[----:B------:R-:W-:Y:S02]  /*89b0*/  ISETP.GT.AND P0, PT, R0, 0x19, PT ;  /* 0x000000190000780c */ /* 0x000fe40003f04270 */
[----:B------:R-:W-:Y:S02]  /*89c0*/  ISETP.GT.AND P3, PT, R4, 0x8, PT ;  /* 0x000000080400780c */ /* 0x000fe40003f64270 */
[----:B------:R-:W-:Y:S02]  /*89d0*/  FSEL R11, R161, -INF , P2 ;  /* 0xff800000a10b7808 */ /* 0x000fe40001000000 */
[----:B------:R-:W-:Y:S02]  /*89e0*/  FMNMX.FTZ R9, R6, R3, !PT ;  /* 0x0000000306097209 */ /* 0x000fe40007810000 */
[----:B------:R-:W-:Y:S02]  /*89f0*/  FSEL R143, R12, -INF , P0 ;  /* 0xff8000000c8f7808 */ /* 0x000fe40000000000 */
[----:B------:R-:W-:Y:S02]  /*8a00*/  FMNMX.FTZ R2, R142, R2, !PT ;  /* 0x000000028e027209 */ /* 0x000fe40007810000 */
[----:B------:R-:W-:Y:S02]  /*8a10*/  ISETP.GT.AND P1, PT, R0, 0x20, PT ;  /* 0x000000200000780c */ /* 0x000fe40003f24270 */
[----:B------:R-:W-:Y:S02]  /*8a20*/  FSEL R12, R160, -INF , P3 ;  /* 0xff800000a00c7808 */ /* 0x000fe40001800000 */
[----:B------:R-:W-:Y:S02]  /*8a30*/  ISETP.GT.AND P2, PT, R4, 0x9, PT ;  /* 0x000000090400780c */ /* 0x000fe40003f44270 */
[----:B------:R-:W-:Y:S02]  /*8a40*/  FMNMX.FTZ R9, R11, R9, !PT ;  /* 0x000000090b097209 */ /* 0x000fe40007810000 */
[----:B------:R-:W-:Y:S02]  /*8a50*/  FSEL R146, R13, -INF , P1 ;  /* 0xff8000000d927808 */ /* 0x000fe40000800000 */
[----:B------:R-:W-:Y:S02]  /*8a60*/  FMNMX.FTZ R2, R143, R2, !PT ;  /* 0x000000028f027209 */ /* 0x000fe40007810000 */
[----:B------:R-:W-:Y:S02]  /*8a70*/  ISETP.GT.AND P0, PT, R0, 0x21, PT ;  /* 0x000000210000780c */ /* 0x000fe40003f04270 */
[----:B------:R-:W-:Y:S02]  /*8a80*/  FSEL R13, R158, -INF , P2 ;  /* 0xff8000009e0d7808 */ /* 0x000fe40001000000 */
[----:B------:R-:W-:Y:S02]  /*8a90*/  FMNMX.FTZ R9, R12, R9, !PT ;  /* 0x000000090c097209 */ /* 0x000fe40007810000 */
[----:B------:R-:W-:Y:S02]  /*8aa0*/  ISETP.GT.AND P3, PT, R4, 0x10, PT ;  /* 0x000000100400780c */ /* 0x000fe40003f64270 */
[----:B------:R-:W-:Y:S02]  /*8ab0*/  FMNMX.FTZ R2, R146, R2, !PT ;  /* 0x0000000292027209 */ /* 0x000fe40007810000 */
[----:B------:R-:W-:Y:S02]  /*8ac0*/  ISETP.GT.AND P1, PT, R0, 0x28, PT ;  /* 0x000000280000780c */ /* 0x000fe40003f24270 */
[----:B------:R-:W-:Y:S02]  /*8ad0*/  FSEL R150, R144, -INF , P0 ;  /* 0xff80000090967808 */ /* 0x000fe40000000000 */
[----:B------:R-:W-:Y:S02]  /*8ae0*/  FMNMX.FTZ R9, R13, R9, !PT ;  /* 0x000000090d097209 */ /* 0x000fe40007810000 */
[----:B------:R-:W-:Y:S02]  /*8af0*/  FSEL R40, R156, -INF , P3 ;  /* 0xff8000009c287808 */ /* 0x000fe40001800000 */
[----:B------:R-:W-:Y:S02]  /*8b00*/  ISETP.GT.AND P2, PT, R4, 0x11, PT ;  /* 0x000000110400780c */ /* 0x000fe40003f44270 */
[----:B------:R-:W-:Y:S02]  /*8b10*/  FSEL R151, R138, -INF , P1 ;  /* 0xff8000008a977808 */ /* 0x000fe40000800000 */
[----:B------:R-:W-:Y:S02]  /*8b20*/  FMNMX.FTZ R2, R150, R2, !PT ;  /* 0x0000000296027209 */ /* 0x000fe40007810000 */
[----:B------:R-:W-:Y:S02]  /*8b30*/  ISETP.GT.AND P0, PT, R0, 0x29, PT ;  /* 0x000000290000780c */ /* 0x000fe40003f04270 */
[----:B------:R-:W-:Y:S02]  /*8b40*/  FSEL R41, R153, -INF , P2 ;  /* 0xff80000099297808 */ /* 0x000fe40001000000 */
[----:B------:R-:W-:Y:S02]  /*8b50*/  FMNMX.FTZ R9, R40, R9, !PT ;  /* 0x0000000928097209 */ /* 0x000fe40007810000 */
        /* <DEDUP_REMOVED lines=10> */
[----:B------:R-:W-:Y:S02]  /*8c00*/  ISETP.GT.AND P3, PT, R4, 0x20, PT ;  /* 0x000000200400780c */ /* 0x000fe40003f64270 */
[----:B------:R-:W-:Y:S02]  /*8c10*/  FSEL R57, R154, -INF , P2 ;  /* 0xff8000009a397808 */ /* 0x000fe40001000000 */
[----:B------:R-:W-:Y:S02]  /*8c20*/  FMNMX.FTZ R9, R56, R9, !PT ;  /* 0x0000000938097209 */ /* 0x000fe40007810000 */
[----:B------:R-:W-:Y:S02]  /*8c30*/  ISETP.GT.AND P1, PT, R0, 0x38, PT ;  /* 0x000000380000780c */ /* 0x000fe40003f24270 */
[----:B------:R-:W-:Y:S02]  /*8c40*/  FSEL R157, R68, -INF , P0 ;  /* 0xff800000449d7808 */ /* 0x000fe40000000000 */
[----:B------:R-:W-:Y:S02]  /*8c50*/  FMNMX.FTZ R2, R156, R2, !PT ;  /* 0x000000029c027209 */ /* 0x000fe40007810000 */
[----:B------:R-:W-:Y:S02]  /*8c60*/  FSEL R145, R145, -INF , P3 ;  /* 0xff80000091917808 */ /* 0x000fe40001800000 */
[----:B------:R-:W-:Y:S02]  /*8c70*/  FMNMX.FTZ R9, R57, R9, !PT ;  /* 0x0000000939097209 */ /* 0x000fe40007810000 */
[----:B------:R-:W-:Y:S02]  /*8c80*/  ISETP.GT.AND P2, PT, R4, 0x21, PT ;  /* 0x000000210400780c */ /* 0x000fe40003f44270 */
[----:B------:R-:W-:Y:S02]  /*8c90*/  ISETP.GT.AND P0, PT, R0, 0x39, PT ;  /* 0x000000390000780c */ /* 0x000fe40003f04270 */
[----:B------:R-:W-:Y:S02]  /*8ca0*/  FSEL R158, R33, -INF , P1 ;  /* 0xff800000219e7808 */ /* 0x000fe40000800000 */
[----:B------:R-:W-:Y:S02]  /*8cb0*/  FMNMX.FTZ R2, R157, R2, !PT ;  /* 0x000000029d027209 */ /* 0x000fe40007810000 */
[----:B------:R-:W-:Y:S02]  /*8cc0*/  FMNMX.FTZ R9, R145, R9, !PT ;  /* 0x0000000991097209 */ /* 0x000fe40007810000 */
[----:B------:R-:W-:Y:S02]  /*8cd0*/  FSEL R144, R152, -INF , P2 ;  /* 0xff80000098907808 */ /* 0x000fe40001000000 */
[----:B------:R-:W-:Y:S02]  /*8ce0*/  ISETP.GT.AND P3, PT, R4, 0x28, PT ;  /* 0x000000280400780c */ /* 0x000fe40003f64270 */
[----:B------:R-:W-:Y:S02]  /*8cf0*/  ISETP.GT.AND P1, PT, R0, 0x40, PT ;  /* 0x000000400000780c */ /* 0x000fe40003f24270 */
[----:B------:R-:W-:Y:S02]  /*8d00*/  FSEL R159, R32, -INF , P0 ;  /* 0xff800000209f7808 */ /* 0x000fe40000000000 */
[----:B------:R-:W-:Y:S02]  /*8d10*/  FMNMX.FTZ R2, R158, R2, !PT ;  /* 0x000000029e027209 */ /* 0x000fe40007810000 */
[----:B------:R-:W-:Y:S02]  /*8d20*/  FSEL R148, R148, -INF , P3 ;  /* 0xff80000094947808 */ /* 0x000fe40001800000 */
[----:B------:R-:W-:Y:S02]  /*8d30*/  ISETP.GT.AND P2, PT, R4, 0x29, PT ;  /* 0x000000290400780c */ /* 0x000fe40003f44270 */
        /* <DEDUP_REMOVED lines=8> */
[----:B------:R-:W-:Y:S02]  /*8dc0*/  ISETP.GT.AND P1, PT, R0, 0x48, PT ;  /* 0x000000480000780c */ /* 0x000fe40003f24270 */
[----:B------:R-:W-:Y:S02]  /*8dd0*/  FMNMX.FTZ R2, R222, R2, !PT ;  /* 0x00000002de027209 */ /* 0x000fe40007810000 */
[----:B------:R-:W-:Y:S02]  /*8de0*/  FSEL R152, R141, -INF , P3 ;  /* 0xff8000008d987808 */ /* 0x000fe40001800000 */
[----:B------:R-:W-:Y:S02]  /*8df0*/  FMNMX.FTZ R9, R149, R9, !PT ;  /* 0x0000000995097209 */ /* 0x000fe40007810000 */
[----:B------:R-:W-:Y:S02]  /*8e00*/  ISETP.GT.AND P2, PT, R4, 0x31, PT ;  /* 0x000000310400780c */ /* 0x000fe40003f44270 */
[----:B------:R-:W-:Y:S02]  /*8e10*/  FSEL R233, R21, -INF , P1 ;  /* 0xff80000015e97808 */ /* 0x000fe40000800000 */
[----:B------:R-:W-:Y:S02]  /*8e20*/  ISETP.GT.AND P0, PT, R0, 0x49, PT ;  /* 0x000000490000780c */ /* 0x000fe40003f04270 */
        /* <DEDUP_REMOVED lines=23> */
[----:B------:R-:W-:Y:S02]  /*8fa0*/  ISETP.GT.AND P3, PT, R4, 0x48, PT ;  /* 0x000000480400780c */ /* 0x000fe40003f64270 */
[----:B------:R-:W-:Y:S02]  /*8fb0*/  FSEL R244, R18, -INF , P1 ;  /* 0xff80000012f47808 */ /* 0x000fe40000800000 */
[----:B------:R-:W-:Y:S02]  /*8fc0*/  FMNMX.FTZ R2, R242, R2, !PT ;  /* 0x00000002f2027209 */ /* 0x000fe40007810000 */
[----:B------:R-:W-:Y:S02]  /*8fd0*/  FSEL R216, R136, -INF , P2 ;  /* 0xff80000088d87808 */ /* 0x000fe40001000000 */
[----:B------:R-:W-:Y:S02]  /*8fe0*/  FMNMX.FTZ R9, R163, R9, !PT ;  /* 0x00000009a3097209 */ /* 0x000fe40007810000 */
[----:B------:R-:W-:Y:S02]  /*8ff0*/  FSEL R246, R20, -INF , P0 ;  /* 0xff80000014f67808 */ /* 0x000fe40000000000 */
[----:B------:R-:W-:Y:S02]  /*9000*/  FSEL R218, R37, -INF , P3 ;  /* 0xff80000025da7808 */ /* 0x000fe40001800000 */
[C---:B------:R-:W-:Y:S02]  /*9010*/  ISETP.GT.AND P1, PT, R0.reuse, 0x60, PT ;  /* 0x000000600000780c */ /* 0x040fe40003f24270 */
[C---:B------:R-:W-:Y:S02]  /*9020*/  ISETP.GT.AND P3, PT, R0.reuse, 0x69, PT ;  /* 0x000000690000780c */ /* 0x040fe40003f64270 */
[C---:B------:R-:W-:Y:S02]  /*9030*/  ISETP.GT.AND P0, PT, R0.reuse, 0x61, PT ;  /* 0x000000610000780c */ /* 0x040fe40003f04270 */
[----:B------:R-:W-:Y:S02]  /*9040*/  ISETP.GT.AND P4, PT, R0, 0x68, PT ;  /* 0x000000680000780c */ /* 0x000fe40003f84270 */
[----:B------:R-:W-:Y:S02]  /*9050*/  FMNMX.FTZ R0, R244, R2, !PT ;  /* 0x00000002f4007209 */ /* 0x000fe40007810000 */
[----:B------:R-:W-:Y:S02]  /*9060*/  ISETP.GT.AND P2, PT, R4, 0x49, PT ;  /* 0x000000490400780c */ /* 0x000fe40003f44270 */
[----:B------:R-:W-:Y:S02]  /*9070*/  FMNMX.FTZ R2, R216, R9, !PT ;  /* 0x00000009d8027209 */ /* 0x000fe40007810000 */
[----:B------:R-:W-:Y:S02]  /*9080*/  FSEL R249, R14, -INF , P1 ;  /* 0xff8000000ef97808 */ /* 0x000fe40000800000 */
[----:B------:R-:W-:Y:S02]  /*9090*/  FMNMX.FTZ R0, R246, R0, !PT ;  /* 0x00000000f6007209 */ /* 0x000fe40007810000 */
[----:B------:R-:W-:Y:S02]  /*90a0*/  FSEL R217, R36, -INF , P2 ;  /* 0xff80000024d97808 */ /* 0x000fe40001000000 */
[----:B------:R-:W-:Y:S01]  /*90b0*/  ISETP.GT.AND P1, PT, R4, 0x50, PT ;  /* 0x000000500400780c */ /* 0x000fe20003f24270 */
[----:B------:R-:W-:Y:S01]  /*90c0*/  LDSM.16.MT88.4 R36, [R196] ;  /* 0x00000000c424783b */ /* 0x000fe20000004200 */
[----:B------:R-:W-:Y:S02]  /*90d0*/  FMNMX.FTZ R2, R218, R2, !PT ;  /* 0x00000002da027209 */ /* 0x000fe40007810000 */
        /* <DEDUP_REMOVED lines=12> */
[----:B------:R-:W-:Y:S02]  /*91a0*/  FSEL R229, R31, -INF , P1 ;  /* 0xff8000001fe57808 */ /* 0x000fe40000800000 */
[----:B------:R-:W-:Y:S02]  /*91b0*/  FMNMX.FTZ R2, R230, R2, !PT ;  /* 0x00000002e6027209 */ /* 0x000fe40007810000 */
[----:B------:R-:W-:Y:S02]  /*91c0*/  FMNMX.FTZ R0, R71, R0, !PT ;  /* 0x0000000047007209 */ /* 0x000fe40007810000 */
[----:B------:R-:W-:Y:S02]  /*91d0*/  FMNMX.FTZ R9, R229, R2, !PT ;  /* 0x00000002e5097209 */ /* 0x000fe40007810000 */
[C---:B------:R-:W-:Y:S01]  /*91e0*/  ISETP.GT.AND P0, PT, R4.reuse, 0x59, PT ;  /* 0x000000590400780c */ /* 0x040fe20003f04270 */
[----:B------:R-:W2:Y:S01]  /*91f0*/  SHFL.BFLY PT, R2, R0, 0x2, 0x1f ;  /* 0x0c401f0000027f89 */ /* 0x000ea200000e0000 */
[----:B------:R-:W-:Y:S02]  /*9200*/  ISETP.GT.AND P1, PT, R4, 0x60, PT ;  /* 0x000000600400780c */ /* 0x000fe40003f24270 */
[----:B------:R-:W-:Y:S02]  /*9210*/  FSEL R226, R30, -INF , P0 ;  /* 0xff8000001ee27808 */ /* 0x000fe40000000000 */
[----:B------:R-:W-:Y:S02]  /*9220*/  ISETP.GT.AND P0, PT, R4, 0x61, PT ;  /* 0x000000610400780c */ /* 0x000fe40003f04270 */
[----:B------:R-:W-:Y:S02]  /*9230*/  FSEL R224, R29, -INF , P1 ;  /* 0xff8000001de07808 */ /* 0x000fe40000800000 */
[----:B------:R-:W-:Y:S01]  /*9240*/  FSEL R223, R26, -INF , P0 ;  /* 0xff8000001adf7808 */ /* 0x000fe20000000000 */
[----:B------:R-:W-:Y:S01]  /*9250*/  LDSM.16.MT88.4 R28, [R192] ;  /* 0x00000000c01c783b */ /* 0x000fe20000004200 */
[----:B------:R-:W-:Y:S02]  /*9260*/  ISETP.GT.AND P0, PT, R4, 0x69, PT ;  /* 0x000000690400780c */ /* 0x000fe40003f04270 */
[----:B------:R-:W-:Y:S02]  /*9270*/  FMNMX.FTZ R9, R226, R9, !PT ;  /* 0x00000009e2097209 */ /* 0x000fe40007810000 */
[----:B------:R-:W-:Y:S02]  /*9280*/  FSEL R220, R22, -INF , P0 ;  /* 0xff80000016dc7808 */ /* 0x000fe40000000000 */
[----:B------:R-:W-:Y:S01]  /*9290*/  ISETP.GT.AND P1, PT, R4, 0x68, PT ;  /* 0x000000680400780c */ /* 0x000fe20003f24270 */
[----:B------:R-:W-:Y:S01]  /*92a0*/  LDSM.16.MT88.4 R20, [R193] ;  /* 0x00000000c114783b */ /* 0x000fe20000004200 */
[----:B------:R-:W-:Y:S02]  /*92b0*/  FMNMX.FTZ R9, R224, R9, !PT ;  /* 0x00000009e0097209 */ /* 0x000fe40007810000 */
[----:B------:R-:W-:Y:S02]  /*92c0*/  FSEL R221, R24, -INF , P1 ;  /* 0xff80000018dd7808 */ /* 0x000fe40000800000 */
[----:B------:R-:W-:Y:S02]  /*92d0*/  FMNMX.FTZ R4, R223, R9, !PT ;  /* 0x00000009df047209 */ /* 0x000fe40007810000 */
[----:B--2---:R-:W-:Y:S02]  /*92e0*/  FMNMX.FTZ R0, R0, R2, !PT ;  /* 0x0000000200007209 */ /* 0x004fe40007810000 */
[----:B------:R-:W-:Y:S03]  /*92f0*/  FMNMX.FTZ R4, R221, R4, !PT ;  /* 0x00000004dd047209 */ /* 0x000fe60007810000 */
[----:B------:R-:W2:Y:S01]  /*9300*/  SHFL.BFLY PT, R2, R0, 0x1, 0x1f ;  /* 0x0c201f0000027f89 */ /* 0x000ea200000e0000 */
[----:B------:R-:W-:Y:S07]  /*9310*/  FMNMX.FTZ R4, R220, R4, !PT ;  /* 0x00000004dc047209 */ /* 0x000fee0007810000 */
[----:B------:R-:W3:Y:S01]  /*9320*/  SHFL.BFLY PT, R9, R4, 0x2, 0x1f ;  /* 0x0c401f0004097f89 */ /* 0x000ee200000e0000 */
[----:B--2---:R-:W-:Y:S04]  /*9330*/  FMNMX.FTZ R68, R0, R2, !PT ;  /* 0x0000000200447209 */ /* 0x004fe80007810000 */
[C---:B------:R-:W-:Y:S01]  /*9340*/  FSETP.NEU.FTZ.AND P0, PT, R68.reuse, -INF , PT ;  /* 0xff8000004400780b */ /* 0x040fe20003f1d000 */
[----:B------:R-:W-:Y:S01]  /*9350*/  FMUL.FTZ R0, R68, c[0x0][0x2d0] ;  /* 0x0000b40044007a20 */ /* 0x000fe20000410000 */
[----:B---3--:R-:W-:Y:S04]  /*9360*/  FMNMX.FTZ R4, R4, R9, !PT ;  /* 0x0000000904047209 */ /* 0x008fe80007810000 */
[----:B------:R-:W-:Y:S01]  /*9370*/  FSEL R141, R0, RZ, P0 ;  /* 0x000000ff008d7208 */ /* 0x000fe20000000000 */
[----:B------:R-:W2:Y:S04]  /*9380*/  SHFL.BFLY PT, R2, R4, 0x1, 0x1f ;  /* 0x0c201f0004027f89 */ /* 0x000ea800000e0000 */
[--C-:B------:R-:W-:Y:S04]  /*9390*/  FFMA.FTZ R0, R5, c[0x0][0x2d0], -R141.reuse ;  /* 0x0000b40005007a23 */ /* 0x100fe8000001088d */
[----:B------:R3:W-:Y:S01]  /*93a0*/  MUFU.EX2 R237, R0 ;  /* 0x0000000000ed7308 */ /* 0x0007e20000000800 */
[----:B--2---:R-:W-:Y:S04]  /*93b0*/  FMNMX.FTZ R69, R4, R2, !PT ;  /* 0x0000000204457209 */ /* 0x004fe80007810000 */
[C---:B------:R-:W-:Y:S01]  /*93c0*/  FSETP.NEU.FTZ.AND P1, PT, R69.reuse, -INF , PT ;  /* 0xff8000004500780b */ /* 0x040fe20003f3d000 */
[----:B------:R-:W-:Y:S02]  /*93d0*/  FMUL.FTZ R2, R69, c[0x0][0x2d0] ;  /* 0x0000b40045027a20 */ /* 0x000fe40000410000 */
[--C-:B---3--:R-:W-:Y:S03]  /*93e0*/  FFMA.FTZ R0, R7, c[0x0][0x2d0], -R141.reuse ;  /* 0x0000b40007007a23 */ /* 0x108fe6000001088d */
[----:B------:R-:W-:Y:S01]  /*93f0*/  FSEL R140, R2, RZ, P1 ;  /* 0x000000ff028c7208 */ /* 0x000fe20000800000 */
[----:B------:R2:W3:Y:S04]  /*9400*/  MUFU.EX2 R239, R0 ;  /* 0x0000000000ef7308 */ /* 0x0004e80000000800 */
[--C-:B------:R-:W-:Y:S02]  /*9410*/  FFMA.FTZ R2, R13, c[0x0][0x2d0], -R140.reuse ;  /* 0x0000b4000d027a23 */ /* 0x100fe4000001088c */
[--C-:B------:R-:W-:Y:S04]  /*9420*/  FFMA.FTZ R4, R11, c[0x0][0x2d0], -R140.reuse ;  /* 0x0000b4000b047a23 */ /* 0x100fe8000001088c */
[----:B------:R4:W-:Y:S10]  /*9430*/  MUFU.EX2 R42, R2 ;  /* 0x00000002002a7308 */ /* 0x0009f40000000800 */
[----:B------:R-:W-:Y:S01]  /*9440*/  MUFU.EX2 R252, R4 ;  /* 0x0000000400fc7308 */ /* 0x000fe20000000800 */
[--C-:B--2---:R-:W-:Y:S01]  /*9450*/  FFMA.FTZ R0, R8, c[0x0][0x2d0], -R141.reuse ;  /* 0x0000b40008007a23 */ /* 0x104fe2000001088d */
[----:B---3--:R-:W-:Y:S08]  /*9460*/  F2FP.BF16.PACK_AB R137, R239, R237 ;  /* 0x000000edef89723e */ /* 0x008ff000000010ff */
[----:B------:R2:W-:Y:S01]  /*9470*/  MUFU.EX2 R51, R0 ;  /* 0x0000000000337308 */ /* 0x0005e20000000800 */
[----:B----4-:R-:W-:Y:S01]  /*9480*/  FSEL R2, R68, RZ, P0 ;  /* 0x000000ff44027208 */ /* 0x010fe20000000000 */
[----:B--2---:R-:W-:Y:S08]  /*9490*/  FFMA.FTZ R0, R10, c[0x0][0x2d0], -R141 ;  /* 0x0000b4000a007a23 */ /* 0x004ff0000001088d */
[----:B------:R2:W3:Y:S02]  /*94a0*/  MUFU.EX2 R43, R0 ;  /* 0x00000000002b7308 */ /* 0x0004e40000000800 */
[--C-:B--2---:R-:W-:Y:S01]  /*94b0*/  FFMA.FTZ R0, R6, c[0x0][0x2d0], -R140.reuse ;  /* 0x0000b40006007a23 */ /* 0x104fe2000001088c */
[----:B---3--:R-:W-:Y:S07]  /*94c0*/  F2FP.BF16.PACK_AB R139, R43, R51 ;  /* 0x000000332b8b723e */ /* 0x008fee00000010ff */
[----:B------:R2:W3:Y:S02]  /*94d0*/  MUFU.EX2 R238, R0 ;  /* 0x0000000000ee7308 */ /* 0x0004e40000000800 */
[----:B--2---:R-:W-:Y:S01]  /*94e0*/  FFMA.FTZ R0, R12, c[0x0][0x2d0], -R140 ;  /* 0x0000b4000c007a23 */ /* 0x004fe2000001088c */
[----:B---3--:R-:W-:Y:S01]  /*94f0*/  F2FP.BF16.PACK_AB R136, R252, R238 ;  /* 0x000000eefc88723e */ /* 0x008fe200000010ff */
[----:B------:R-:W2:Y:S06]  /*9500*/  LDSM.16.MT88.4 R12, [R191] ;  /* 0x00000000bf0c783b */ /* 0x000eac0000004200 */
[----:B------:R3:W4:Y:S02]  /*9510*/  MUFU.EX2 R50, R0 ;  /* 0x0000000000327308 */ /* 0x0007240000000800 */
[----:B---3--:R-:W-:Y:S02]  /*9520*/  FSEL R0, R69, RZ, P1 ;  /* 0x000000ff45007208 */ /* 0x008fe40000800000 */
[----:B----4-:R-:W-:Y:S03]  /*9530*/  F2FP.BF16.PACK_AB R138, R42, R50 ;  /* 0x000000322a8a723e */ /* 0x010fe600000010ff */
[----:B------:R-:W-:Y:S04]  /*9540*/  FADD.FTZ R0, -R0, R3 ;  /* 0x0000000300007221 */ /* 0x000fe80000010100 */
[----:B------:R-:W-:Y:S04]  /*9550*/  FMUL.FTZ R0, R0, c[0x0][0x2d0] ;  /* 0x0000b40000007a20 */ /* 0x000fe80000410000 */
[----:B------:R3:W4:Y:S02]  /*9560*/  MUFU.EX2 R3, R0 ;  /* 0x0000000000037308 */ /* 0x0007240000000800 */
[----:B---3--:R-:W-:Y:S02]  /*9570*/  FADD.FTZ R0, -R2, R70 ;  /* 0x0000004602007221 */ /* 0x008fe40000010100 */
[--C-:B------:R-:W-:Y:S02]  /*9580*/  FFMA.FTZ R2, R40, c[0x0][0x2d0], -R140.reuse ;  /* 0x0000b40028027a23 */ /* 0x100fe4000001088c */
[C---:B----4-:R-:W-:Y:S04]  /*9590*/  FMUL.FTZ R40, R3.reuse, R108 ;  /* 0x0000006c03287220 */ /* 0x050fe80000410000 */
[----:B------:R3:W-:Y:S01]  /*95a0*/  MUFU.EX2 R251, R2 ;  /* 0x0000000200fb7308 */ /* 0x0007e20000000800 */
[----:B------:R-:W-:Y:S02]  /*95b0*/  FMUL.FTZ R0, R0, c[0x0][0x2d0] ;  /* 0x0000b40000007a20 */ /* 0x000fe40000410000 */
[C---:B------:R-:W-:Y:S02]  /*95c0*/  FMUL.FTZ R4, R3.reuse, R72 ;  /* 0x0000004803047220 */ /* 0x040fe40000410000 */
[C---:B------:R-:W-:Y:S02]  /*95d0*/  FMUL.FTZ R5, R3.reuse, R73 ;  /* 0x0000004903057220 */ /* 0x040fe40000410000 */
[C---:B------:R-:W-:Y:S02]  /*95e0*/  FMUL.FTZ R8, R3.reuse, R76 ;  /* 0x0000004c03087220 */ /* 0x040fe40000410000 */
[C---:B------:R-:W-:Y:S01]  /*95f0*/  FMUL.FTZ R9, R3.reuse, R77 ;  /* 0x0000004d03097220 */ /* 0x040fe20000410000 */
[----:B------:R-:W4:Y:S01]  /*9600*/  MUFU.EX2 R0, R0 ;  /* 0x0000000000007308 */ /* 0x000f220000000800 */
[C---:B------:R-:W-:Y:S02]  /*9610*/  FMUL.FTZ R16, R3.reuse, R84 ;  /* 0x0000005403107220 */ /* 0x040fe40000410000 */
[C---:B------:R-:W-:Y:S02]  /*9620*/  FMUL.FTZ R17, R3.reuse, R85 ;  /* 0x0000005503117220 */ /* 0x040fe40000410000 */
[C---:B------:R-:W-:Y:S02]  /*9630*/  FMUL.FTZ R24, R3.reuse, R92 ;  /* 0x0000005c03187220 */ /* 0x040fe40000410000 */
[C---:B------:R-:W-:Y:S02]  /*9640*/  FMUL.FTZ R25, R3.reuse, R93 ;  /* 0x0000005d03197220 */ /* 0x040fe40000410000 */
[C---:B------:R-:W-:Y:S02]  /*9650*/  FMUL.FTZ R32, R3.reuse, R100 ;  /* 0x0000006403207220 */ /* 0x040fe40000410000 */
[----:B------:R-:W-:Y:S02]  /*9660*/  FMUL.FTZ R33, R3, R101 ;  /* 0x0000006503217220 */ /* 0x000fe40000410000 */
[--C-:B------:R-:W-:Y:S02]  /*9670*/  FFMA.FTZ R92, R229, c[0x0][0x2d0], -R140.reuse ;  /* 0x0000b400e55c7a23 */ /* 0x100fe4000001088c */
[--C-:B---3--:R-:W-:Y:S02]  /*9680*/  FFMA.FTZ R2, R41, c[0x0][0x2d0], -R140.reuse ;  /* 0x0000b40029027a23 */ /* 0x108fe4000001088c */
[--C-:B------:R-:W-:Y:S02]  /*9690*/  FFMA.FTZ R93, R226, c[0x0][0x2d0], -R140.reuse ;  /* 0x0000b400e25d7a23 */ /* 0x100fe4000001088c */
[----:B------:R3:W-:Y:S01]  /*96a0*/  MUFU.EX2 R250, R2 ;  /* 0x0000000200fa7308 */ /* 0x0007e20000000800 */
[----:B------:R-:W-:Y:S02]  /*96b0*/  FFMA.FTZ R101, R224, c[0x0][0x2d0], -R140 ;  /* 0x0000b400e0657a23 */ /* 0x000fe4000001088c */
[--C-:B------:R-:W-:Y:S02]  /*96c0*/  FFMA.FTZ R100, R247, c[0x0][0x2d0], -R141.reuse ;  /* 0x0000b400f7647a23 */ /* 0x100fe4000001088d */
[C---:B----4-:R-:W-:Y:S02]  /*96d0*/  FMUL.FTZ R6, R0.reuse, R74 ;  /* 0x0000004a00067220 */ /* 0x050fe40000410000 */
[C---:B------:R-:W-:Y:S02]  /*96e0*/  FMUL.FTZ R7, R0.reuse, R75 ;  /* 0x0000004b00077220 */ /* 0x040fe40000410000 */
[----:B------:R-:W4:Y:S01]  /*96f0*/  LDSM.16.MT88.4 R72, [R192+0x3800] ;  /* 0x00380000c048783b */ /* 0x000f220000004200 */
[C---:B------:R-:W-:Y:S02]  /*9700*/  FMUL.FTZ R10, R0.reuse, R78 ;  /* 0x0000004e000a7220 */ /* 0x040fe40000410000 */
[C---:B------:R-:W-:Y:S02]  /*9710*/  FMUL.FTZ R11, R0.reuse, R79 ;  /* 0x0000004f000b7220 */ /* 0x040fe40000410000 */
[C---:B--2---:R-:W-:Y:S03]  /*9720*/  HMMA.16816.F32.BF16 R4, R136.reuse, R12, R4 ;  /* 0x0000000c8804723c */ /* 0x044fe60000041804 */
[----:B------:R-:W2:Y:S02]  /*9730*/  LDSM.16.MT88.4 R76, [R194+0x3800] ;  /* 0x00380000c24c783b */ /* 0x000ea40000004200 */
[----:B------:R-:W-:Y:S02]  /*9740*/  FMUL.FTZ R18, R0, R86 ;  /* 0x0000005600127220 */ /* 0x000fe40000410000 */
[C---:B------:R-:W-:Y:S01]  /*9750*/  FMUL.FTZ R12, R3.reuse, R80 ;  /* 0x00000050030c7220 */ /* 0x040fe20000410000 */
[C---:B------:R-:W-:Y:S04]  /*9760*/  HMMA.16816.F32.BF16 R8, R136.reuse, R14, R8 ;  /* 0x0000000e8808723c */ /* 0x040fe80000041808 */
[--C-:B---3--:R-:W-:Y:S02]  /*9770*/  FFMA.FTZ R2, R48, c[0x0][0x2d0], -R141.reuse ;  /* 0x0000b40030027a23 */ /* 0x108fe4000001088d */
[C---:B------:R-:W-:Y:S02]  /*9780*/  FMUL.FTZ R13, R3.reuse, R81 ;  /* 0x00000051030d7220 */ /* 0x040fe40000410000 */
[----:B------:R3:W-:Y:S01]  /*9790*/  MUFU.EX2 R108, R2 ;  /* 0x00000002006c7308 */ /* 0x0007e20000000800 */
[C---:B------:R-:W-:Y:S03]  /*97a0*/  FMUL.FTZ R14, R0.reuse, R82 ;  /* 0x00000052000e7220 */ /* 0x040fe60000410000 */
[C---:B------:R-:W-:Y:S02]  /*97b0*/  FMUL.FTZ R15, R0.reuse, R83 ;  /* 0x00000053000f7220 */ /* 0x040fe40000410000 */
[----:B------:R-:W2:Y:S01]  /*97c0*/  LDSM.16.MT88.4 R80, [R191+0x800] ;  /* 0x00080000bf50783b */ /* 0x000ea20000004200 */
[C---:B------:R-:W-:Y:S02]  /*97d0*/  FMUL.FTZ R19, R0.reuse, R87 ;  /* 0x0000005700137220 */ /* 0x040fe40000410000 */
[C---:B------:R-:W-:Y:S02]  /*97e0*/  FMUL.FTZ R58, R0.reuse, R126 ;  /* 0x0000007e003a7220 */ /* 0x040fe40000410000 */
[C---:B------:R-:W-:Y:S03]  /*97f0*/  HMMA.16816.F32.BF16 R12, R136.reuse, R20, R12 ;  /* 0x00000014880c723c */ /* 0x040fe6000004180c */
[----:B------:R-:W1:Y:S01]  /*9800*/  LDSM.16.MT88.4 R84, [R193+0x800] ;  /* 0x00080000c154783b */ /* 0x000e620000004200 */
[C---:B------:R-:W-:Y:S02]  /*9810*/  FMUL.FTZ R59, R0.reuse, R127 ;  /* 0x0000007f003b7220 */ /* 0x040fe40000410000 */
[C---:B------:R-:W-:Y:S02]  /*9820*/  FMUL.FTZ R26, R0.reuse, R94 ;  /* 0x0000005e001a7220 */ /* 0x040fe40000410000 */
[C---:B------:R-:W-:Y:S04]  /*9830*/  HMMA.16816.F32.BF16 R16, R136.reuse, R22, R16 ;  /* 0x000000168810723c */ /* 0x040fe80000041810 */
[----:B------:R-:W-:Y:S02]  /*9840*/  FMUL.FTZ R20, R3, R88 ;  /* 0x0000005803147220 */ /* 0x000fe40000410000 */
[----:B---3--:R-:W-:Y:S02]  /*9850*/  FFMA.FTZ R2, R49, c[0x0][0x2d0], -R141 ;  /* 0x0000b40031027a23 */ /* 0x008fe4000001088d */
[C---:B------:R-:W-:Y:S02]  /*9860*/  FMUL.FTZ R21, R3.reuse, R89 ;  /* 0x0000005903157220 */ /* 0x040fe40000410000 */
[----:B------:R3:W1:Y:S02]  /*9870*/  MUFU.EX2 R245, R2 ;  /* 0x0000000200f57308 */ /* 0x0006640000000800 */
[C---:B------:R-:W-:Y:S02]  /*9880*/  FMUL.FTZ R22, R0.reuse, R90 ;  /* 0x0000005a00167220 */ /* 0x040fe40000410000 */
[C---:B------:R-:W-:Y:S02]  /*9890*/  FMUL.FTZ R23, R0.reuse, R91 ;  /* 0x0000005b00177220 */ /* 0x040fe40000410000 */
[----:B------:R-:W1:Y:S01]  /*98a0*/  LDSM.16.MT88.4 R88, [R192+0x800] ;  /* 0x00080000c058783b */ /* 0x000e620000004200 */
[----:B------:R-:W-:Y:S02]  /*98b0*/  IMAD.MOV.U32 R94, RZ, RZ, R51 ;  /* 0x000000ffff5e7224 */ /* 0x000fe400078e0033 */
[C---:B------:R-:W-:Y:S02]  /*98c0*/  FMUL.FTZ R49, R3.reuse, R117 ;  /* 0x0000007503317220 */ /* 0x040fe40000410000 */
[C---:B------:R-:W-:Y:S03]  /*98d0*/  HMMA.16816.F32.BF16 R20, R136.reuse, R28, R20 ;  /* 0x0000001c8814723c */ /* 0x040fe60000041814 */
[C---:B------:R-:W-:Y:S02]  /*98e0*/  FMUL.FTZ R27, R0.reuse, R95 ;  /* 0x0000005f001b7220 */ /* 0x040fe40000410000 */
[----:B------:R-:W-:Y:S02]  /*98f0*/  IMAD.MOV.U32 R95, RZ, RZ, R50 ;  /* 0x000000ffff5f7224 */ /* 0x000fe400078e0032 */
[C---:B------:R-:W-:Y:S02]  /*9900*/  FMUL.FTZ R50, R0.reuse, R118 ;  /* 0x0000007600327220 */ /* 0x040fe40000410000 */
[----:B------:R-:W-:Y:S01]  /*9910*/  FMUL.FTZ R51, R0, R119 ;  /* 0x0000007700337220 */ /* 0x000fe20000410000 */
[C---:B------:R-:W-:Y:S03]  /*9920*/  HMMA.16816.F32.BF16 R24, R136.reuse, R30, R24 ;  /* 0x0000001e8818723c */ /* 0x040fe60000041818 */
[----:B---3--:R-:W-:Y:S02]  /*9930*/  FFMA.FTZ R2, R56, c[0x0][0x2d0], -R140 ;  /* 0x0000b40038027a23 */ /* 0x008fe4000001088c */
[C---:B------:R-:W-:Y:S02]  /*9940*/  FMUL.FTZ R56, R3.reuse, R124 ;  /* 0x0000007c03387220 */ /* 0x040fe40000410000 */
[----:B------:R3:W-:Y:S01]  /*9950*/  MUFU.EX2 R243, R2 ;  /* 0x0000000200f37308 */ /* 0x0007e20000000800 */
[C---:B------:R-:W-:Y:S02]  /*9960*/  FMUL.FTZ R30, R0.reuse, R98 ;  /* 0x00000062001e7220 */ /* 0x040fe40000410000 */
[----:B------:R-:W5:Y:S02]  /*9970*/  LDL.LU R98, [R1+0x34] ;  /* 0x0000340001627983 */ /* 0x000f640000300800 */
[C---:B------:R-:W-:Y:S02]  /*9980*/  FMUL.FTZ R31, R0.reuse, R99 ;  /* 0x00000063001f7220 */ /* 0x040fe40000410000 */
[C---:B------:R-:W-:Y:S01]  /*9990*/  FMUL.FTZ R28, R3.reuse, R96 ;  /* 0x00000060031c7220 */ /* 0x040fe20000410000 */
[----:B------:R-:W5:Y:S01]  /*99a0*/  LDL.LU R99, [R1+0x30] ;  /* 0x0000300001637983 */ /* 0x000f620000300800 */
[----:B------:R-:W-:Y:S02]  /*99b0*/  FMUL.FTZ R29, R3, R97 ;  /* 0x00000061031d7220 */ /* 0x000fe40000410000 */
[----:B------:R-:W-:Y:S02]  /*99c0*/  IMAD.MOV.U32 R96, RZ, RZ, R43 ;  /* 0x000000ffff607224 */ /* 0x000fe400078e002b */
[----:B------:R-:W-:Y:S02]  /*99d0*/  IMAD.MOV.U32 R97, RZ, RZ, R42 ;  /* 0x000000ffff617224 */ /* 0x000fe400078e002a */
[C---:B------:R-:W-:Y:S01]  /*99e0*/  FMUL.FTZ R34, R0.reuse, R102 ;  /* 0x0000006600227220 */ /* 0x040fe20000410000 */
[C---:B------:R-:W-:Y:S03]  /*99f0*/  HMMA.16816.F32.BF16 R28, R136.reuse, R36, R28 ;  /* 0x00000024881c723c */ /* 0x040fe6000004181c */
[C---:B------:R-:W-:Y:S02]  /*9a00*/  FMUL.FTZ R35, R0.reuse, R103 ;  /* 0x0000006700237220 */ /* 0x040fe40000410000 */
[--C-:B------:R-:W-:Y:S02]  /*9a10*/  FFMA.FTZ R102, R223, c[0x0][0x2d0], -R140.reuse ;  /* 0x0000b400df667a23 */ /* 0x100fe4000001088c */
[--C-:B------:R-:W-:Y:S02]  /*9a20*/  FFMA.FTZ R103, R221, c[0x0][0x2d0], -R140.reuse ;  /* 0x0000b400dd677a23 */ /* 0x100fe4000001088c */
[----:B---3--:R-:W-:Y:S01]  /*9a30*/  FFMA.FTZ R2, R57, c[0x0][0x2d0], -R140 ;  /* 0x0000b40039027a23 */ /* 0x008fe2000001088c */
[C---:B------:R-:W-:Y:S03]  /*9a40*/  HMMA.16816.F32.BF16 R32, R136.reuse, R38, R32 ;  /* 0x000000268820723c */ /* 0x040fe60000041820 */
[----:B------:R3:W-:Y:S01]  /*9a50*/  MUFU.EX2 R241, R2 ;  /* 0x0000000200f17308 */ /* 0x0007e20000000800 */
[C---:B------:R-:W-:Y:S02]  /*9a60*/  FMUL.FTZ R57, R3.reuse, R125 ;  /* 0x0000007d03397220 */ /* 0x040fe40000410000 */
[C---:B------:R-:W-:Y:S02]  /*9a70*/  FMUL.FTZ R37, R3.reuse, R105 ;  /* 0x0000006903257220 */ /* 0x040fe40000410000 */
[C---:B------:R-:W-:Y:S04]  /*9a80*/  FMUL.FTZ R38, R0.reuse, R106 ;  /* 0x0000006a00267220 */ /* 0x040fe80000410000 */
[C---:B------:R-:W-:Y:S02]  /*9a90*/  FMUL.FTZ R39, R0.reuse, R107 ;  /* 0x0000006b00277220 */ /* 0x040fe40000410000 */
[C---:B------:R-:W-:Y:S02]  /*9aa0*/  FMUL.FTZ R36, R3.reuse, R104 ;  /* 0x0000006803247220 */ /* 0x040fe40000410000 */
[C---:B------:R-:W-:Y:S02]  /*9ab0*/  FMUL.FTZ R41, R3.reuse, R109 ;  /* 0x0000006d03297220 */ /* 0x040fe40000410000 */
[----:B------:R-:W-:Y:S02]  /*9ac0*/  IMAD.MOV.U32 R109, RZ, RZ, R97 ;  /* 0x000000ffff6d7224 */ /* 0x000fe400078e0061 */
[C---:B------:R-:W-:Y:S01]  /*9ad0*/  FMUL.FTZ R42, R0.reuse, R110 ;  /* 0x0000006e002a7220 */ /* 0x040fe20000410000 */
[C---:B------:R-:W-:Y:S03]  /*9ae0*/  HMMA.16816.F32.BF16 R36, R136.reuse, R44, R36 ;  /* 0x0000002c8824723c */ /* 0x040fe60000041824 */
[----:B------:R-:W-:Y:S02]  /*9af0*/  FMUL.FTZ R43, R0, R111 ;  /* 0x0000006f002b7220 */ /* 0x000fe40000410000 */
[----:B------:R-:W-:Y:S02]  /*9b00*/  IMAD.MOV.U32 R111, RZ, RZ, R95 ;  /* 0x000000ffff6f7224 */ /* 0x000fe400078e005f */
[--C-:B---3--:R-:W-:Y:S02]  /*9b10*/  FFMA.FTZ R2, R142, c[0x0][0x2d0], -R141.reuse ;  /* 0x0000b4008e027a23 */ /* 0x108fe4000001088d */
[----:B------:R-:W-:Y:S01]  /*9b20*/  IMAD.MOV.U32 R110, RZ, RZ, R96 ;  /* 0x000000ffff6e7224 */ /* 0x000fe200078e0060 */
[C---:B------:R-:W-:Y:S01]  /*9b30*/  HMMA.16816.F32.BF16 R40, R136.reuse, R46, R40 ;  /* 0x0000002e8828723c */ /* 0x040fe20000041828 */
[----:B------:R3:W-:Y:S02]  /*9b40*/  MUFU.EX2 R125, R2 ;  /* 0x00000002007d7308 */ /* 0x0007e40000000800 */
[C---:B------:R-:W-:Y:S02]  /*9b50*/  FMUL.FTZ R44, R3.reuse, R112 ;  /* 0x00000070032c7220 */ /* 0x040fe40000410000 */
[C---:B------:R-:W-:Y:S02]  /*9b60*/  FMUL.FTZ R45, R3.reuse, R113 ;  /* 0x00000071032d7220 */ /* 0x040fe40000410000 */
[C---:B------:R-:W-:Y:S02]  /*9b70*/  FMUL.FTZ R47, R0.reuse, R115 ;  /* 0x00000073002f7220 */ /* 0x040fe40000410000 */
[C---:B------:R-:W-:Y:S02]  /*9b80*/  FMUL.FTZ R46, R0.reuse, R114 ;  /* 0x00000072002e7220 */ /* 0x040fe40000410000 */
[----:B------:R-:W-:Y:S01]  /*9b90*/  MUFU.EX2 R142, R103 ;  /* 0x00000067008e7308 */ /* 0x000fe20000000800 */
[C---:B------:R-:W-:Y:S02]  /*9ba0*/  FMUL.FTZ R48, R3.reuse, R116 ;  /* 0x0000007403307220 */ /* 0x040fe40000410000 */
[----:B------:R-:W-:Y:S02]  /*9bb0*/  IMAD.MOV.U32 R116, RZ, RZ, R94 ;  /* 0x000000ffff747224 */ /* 0x000fe400078e005e */
[C---:B------:R-:W-:Y:S03]  /*9bc0*/  HMMA.16816.F32.BF16 R44, R136.reuse, R52, R44 ;  /* 0x00000034882c723c */ /* 0x040fe6000004182c */
[C---:B------:R-:W-:Y:S02]  /*9bd0*/  FMUL.FTZ R60, R3.reuse, R60 ;  /* 0x0000003c033c7220 */ /* 0x040fe40000410000 */
[----:B------:R-:W-:Y:S02]  /*9be0*/  FMUL.FTZ R61, R3, R61 ;  /* 0x0000003d033d7220 */ /* 0x000fe40000410000 */
[C---:B------:R-:W-:Y:S01]  /*9bf0*/  FMUL.FTZ R62, R0.reuse, R62 ;  /* 0x0000003e003e7220 */ /* 0x040fe20000410000 */
[C---:B------:R-:W-:Y:S04]  /*9c00*/  HMMA.16816.F32.BF16 R48, R136.reuse, R54, R48 ;  /* 0x000000368830723c */ /* 0x040fe80000041830 */
[--C-:B---3--:R-:W-:Y:S02]  /*9c10*/  FFMA.FTZ R2, R143, c[0x0][0x2d0], -R141.reuse ;  /* 0x0000b4008f027a23 */ /* 0x108fe4000001088d */
[C---:B------:R-:W-:Y:S02]  /*9c20*/  FMUL.FTZ R52, R3.reuse, R120 ;  /* 0x0000007803347220 */ /* 0x040fe40000410000 */
[----:B------:R3:W2:Y:S01]  /*9c30*/  MUFU.EX2 R124, R2 ;  /* 0x00000002007c7308 */ /* 0x0006a20000000800 */
[C---:B------:R-:W-:Y:S03]  /*9c40*/  FMUL.FTZ R54, R0.reuse, R122 ;  /* 0x0000007a00367220 */ /* 0x040fe60000410000 */
[C---:B------:R-:W-:Y:S02]  /*9c50*/  FMUL.FTZ R55, R0.reuse, R123 ;  /* 0x0000007b00377220 */ /* 0x040fe40000410000 */
[C---:B------:R-:W-:Y:S02]  /*9c60*/  FMUL.FTZ R53, R3.reuse, R121 ;  /* 0x0000007903357220 */ /* 0x040fe40000410000 */
[C---:B------:R-:W-:Y:S02]  /*9c70*/  FMUL.FTZ R63, R0.reuse, R63 ;  /* 0x0000003f003f7220 */ /* 0x040fe40000410000 */
[C---:B------:R-:W-:Y:S02]  /*9c80*/  FMUL.FTZ R64, R3.reuse, R64 ;  /* 0x0000004003407220 */ /* 0x040fe40000410000 */
[----:B------:R-:W-:Y:S01]  /*9c90*/  FMUL.FTZ R65, R3, R65 ;  /* 0x0000004103417220 */ /* 0x000fe20000410000 */
[C---:B----4-:R-:W-:Y:S03]  /*9ca0*/  HMMA.16816.F32.BF16 R52, R136.reuse, R72, R52 ;  /* 0x000000488834723c */ /* 0x050fe60000041834 */
[C---:B------:R-:W-:Y:S02]  /*9cb0*/  FMUL.FTZ R66, R0.reuse, R66 ;  /* 0x0000004200427220 */ /* 0x040fe40000410000 */
[----:B------:R-:W-:Y:S02]  /*9cc0*/  FMUL.FTZ R67, R0, R67 ;  /* 0x0000004300437220 */ /* 0x000fe40000410000 */
[----:B-1----:R-:W-:Y:S01]  /*9cd0*/  F2FP.BF16.PACK_AB R73, R245, R108 ;  /* 0x0000006cf549723e */ /* 0x002fe200000010ff */
[C---:B------:R-:W-:Y:S04]  /*9ce0*/  HMMA.16816.F32.BF16 R56, R136.reuse, R74, R56 ;  /* 0x0000004a8838723c */ /* 0x040fe80000041838 */
[--C-:B---3--:R-:W-:Y:S01]  /*9cf0*/  FFMA.FTZ R2, R145, c[0x0][0x2d0], -R140.reuse ;  /* 0x0000b40091027a23 */ /* 0x108fe2000001088c */
[----:B------:R-:W-:Y:S01]  /*9d00*/  F2FP.BF16.PACK_AB R72, R250, R251 ;  /* 0x000000fbfa48723e */ /* 0x000fe200000010ff */
[----:B------:R-:W-:Y:S01]  /*9d10*/  MUFU.EX2 R145, R101 ;  /* 0x0000006500917308 */ /* 0x000fe20000000800 */
[----:B--2---:R-:W-:Y:S01]  /*9d20*/  F2FP.BF16.PACK_AB R75, R124, R125 ;  /* 0x0000007d7c4b723e */ /* 0x004fe200000010ff */
[C---:B------:R-:W-:Y:S04]  /*9d30*/  HMMA.16816.F32.BF16 R60, R136.reuse, R76, R60 ;  /* 0x0000004c883c723c */ /* 0x040fe8000004183c */
[----:B------:R-:W-:Y:S01]  /*9d40*/  F2FP.BF16.PACK_AB R74, R241, R243 ;  /* 0x000000f3f14a723e */ /* 0x000fe200000010ff */
[--C-:B------:R-:W-:Y:S03]  /*9d50*/  FFMA.FTZ R70, R225, c[0x0][0x2d0], -R141.reuse ;  /* 0x0000b400e1467a23 */ /* 0x100fe6000001088d */
[----:B------:R-:W-:Y:S01]  /*9d60*/  HMMA.16816.F32.BF16 R64, R136, R78, R64 ;  /* 0x0000004e8840723c */ /* 0x000fe20000041840 */
[----:B------:R1:W-:Y:S01]  /*9d70*/  MUFU.EX2 R235, R2 ;  /* 0x0000000200eb7308 */ /* 0x0003e20000000800 */
[----:B------:R-:W2:Y:S06]  /*9d80*/  LDSM.16.MT88.4 R76, [R194+0x800] ;  /* 0x00080000c24c783b */ /* 0x000eac0000004200 */
[C---:B------:R-:W-:Y:S03]  /*9d90*/  HMMA.16816.F32.BF16 R4, R72.reuse, R80, R4 ;  /* 0x000000504804723c */ /* 0x040fe60000041804 */
[----:B------:R3:W-:Y:S05]  /*9da0*/  MUFU.EX2 R121, R70 ;  /* 0x0000004600797308 */ /* 0x0007ea0000000800 */
[C---:B------:R-:W-:Y:S01]  /*9db0*/  HMMA.16816.F32.BF16 R8, R72.reuse, R82, R8 ;  /* 0x000000524808723c */ /* 0x040fe20000041808 */
[----:B------:R-:W4:Y:S07]  /*9dc0*/  LDSM.16.MT88.4 R80, [R191+0x4000] ;  /* 0x00400000bf50783b */ /* 0x000f2e0000004200 */
[C---:B------:R-:W-:Y:S04]  /*9dd0*/  HMMA.16816.F32.BF16 R12, R72.reuse, R84, R12 ;  /* 0x00000054480c723c */ /* 0x040fe8000004180c */
[--C-:B-1----:R-:W-:Y:S04]  /*9de0*/  FFMA.FTZ R2, R144, c[0x0][0x2d0], -R140.reuse ;  /* 0x0000b40090027a23 */ /* 0x102fe8000001088c */
[C---:B------:R-:W-:Y:S01]  /*9df0*/  HMMA.16816.F32.BF16 R16, R72.reuse, R86, R16 ;  /* 0x000000564810723c */ /* 0x040fe20000041810 */
[----:B------:R1:W-:Y:S01]  /*9e00*/  MUFU.EX2 R234, R2 ;  /* 0x0000000200ea7308 */ /* 0x0003e20000000800 */
[----:B------:R-:W4:Y:S02]  /*9e10*/  LDSM.16.MT88.4 R84, [R193+0x4000] ;  /* 0x00400000c154783b */ /* 0x000f240000004200 */
[--C-:B---3--:R-:W-:Y:S04]  /*9e20*/  FFMA.FTZ R70, R230, c[0x0][0x2d0], -R140.reuse ;  /* 0x0000b400e6467a23 */ /* 0x108fe8000001088c */
[C---:B------:R-:W-:Y:S08]  /*9e30*/  HMMA.16816.F32.BF16 R20, R72.reuse, R88, R20 ;  /* 0x000000584814723c */ /* 0x040ff00000041814 */
[C---:B------:R-:W-:Y:S01]  /*9e40*/  HMMA.16816.F32.BF16 R24, R72.reuse, R90, R24 ;  /* 0x0000005a4818723c */ /* 0x040fe20000041818 */
[----:B------:R-:W3:Y:S07]  /*9e50*/  LDSM.16.MT88.4 R88, [R192+0x4000] ;  /* 0x00400000c058783b */ /* 0x000eee0000004200 */
[C---:B--2---:R-:W-:Y:S04]  /*9e60*/  HMMA.16816.F32.BF16 R28, R72.reuse, R76, R28 ;  /* 0x0000004c481c723c */ /* 0x044fe8000004181c */
[--C-:B-1----:R-:W-:Y:S02]  /*9e70*/  FFMA.FTZ R2, R146, c[0x0][0x2d0], -R141.reuse ;  /* 0x0000b40092027a23 */ /* 0x102fe4000001088d */
[----:B------:R-:W1:Y:S02]  /*9e80*/  MUFU.EX2 R146, R102 ;  /* 0x0000006600927308 */ /* 0x000e640000000800 */
[C---:B------:R-:W-:Y:S01]  /*9e90*/  HMMA.16816.F32.BF16 R32, R72.reuse, R78, R32 ;  /* 0x0000004e4820723c */ /* 0x040fe20000041820 */
[----:B------:R-:W2:Y:S07]  /*9ea0*/  LDSM.16.MT88.4 R76, [R194+0x4000] ;  /* 0x00400000c24c783b */ /* 0x000eae0000004200 */
[C---:B----4-:R-:W-:Y:S01]  /*9eb0*/  HMMA.16816.F32.BF16 R36, R72.reuse, R80, R36 ;  /* 0x000000504824723c */ /* 0x050fe20000041824 */
[----:B------:R4:W-:Y:S07]  /*9ec0*/  MUFU.EX2 R106, R2 ;  /* 0x00000002006a7308 */ /* 0x0009ee0000000800 */
[C---:B------:R-:W-:Y:S01]  /*9ed0*/  HMMA.16816.F32.BF16 R40, R72.reuse, R82, R40 ;  /* 0x000000524828723c */ /* 0x040fe20000041828 */
[----:B------:R-:W5:Y:S03]  /*9ee0*/  LDSM.16.MT88.4 R80, [R191+0x1000] ;  /* 0x00100000bf50783b */ /* 0x000f660000004200 */
[----:B-1----:R-:W-:Y:S04]  /*9ef0*/  F2FP.BF16.PACK_AB R136, R146, R145 ;  /* 0x000000919288723e */ /* 0x002fe800000010ff */
[C---:B------:R-:W-:Y:S08]  /*9f00*/  HMMA.16816.F32.BF16 R44, R72.reuse, R84, R44 ;  /* 0x00000054482c723c */ /* 0x040ff0000004182c */
[C---:B------:R-:W-:Y:S01]  /*9f10*/  HMMA.16816.F32.BF16 R48, R72.reuse, R86, R48 ;  /* 0x000000564830723c */ /* 0x040fe20000041830 */
[----:B------:R-:W1:Y:S03]  /*9f20*/  LDSM.16.MT88.4 R84, [R193+0x1000] ;  /* 0x00100000c154783b */ /* 0x000e660000004200 */
[----:B----4-:R-:W-:Y:S04]  /*9f30*/  FFMA.FTZ R2, R150, c[0x0][0x2d0], -R141 ;  /* 0x0000b40096027a23 */ /* 0x010fe8000001088d */
[C---:B---3--:R-:W-:Y:S01]  /*9f40*/  HMMA.16816.F32.BF16 R52, R72.reuse, R88, R52 ;  /* 0x000000584834723c */ /* 0x048fe20000041834 */
[----:B------:R3:W4:Y:S07]  /*9f50*/  MUFU.EX2 R107, R2 ;  /* 0x00000002006b7308 */ /* 0x00072e0000000800 */
[C---:B------:R-:W-:Y:S01]  /*9f60*/  HMMA.16816.F32.BF16 R56, R72.reuse, R90, R56 ;  /* 0x0000005a4838723c */ /* 0x040fe20000041838 */
[----:B------:R-:W1:Y:S07]  /*9f70*/  LDSM.16.MT88.4 R88, [R192+0x1000] ;  /* 0x00100000c058783b */ /* 0x000e6e0000004200 */
[C---:B--2---:R-:W-:Y:S08]  /*9f80*/  HMMA.16816.F32.BF16 R60, R72.reuse, R76, R60 ;  /* 0x0000004c483c723c */ /* 0x044ff0000004183c */
[----:B------:R-:W-:Y:S01]  /*9f90*/  HMMA.16816.F32.BF16 R64, R72, R78, R64 ;  /* 0x0000004e4840723c */ /* 0x000fe20000041840 */
[----:B------:R-:W2:Y:S03]  /*9fa0*/  LDSM.16.MT88.4 R76, [R194+0x1000] ;  /* 0x00100000c24c783b */ /* 0x000ea60000004200 */
[--C-:B---3--:R-:W-:Y:S03]  /*9fb0*/  FFMA.FTZ R2, R148, c[0x0][0x2d0], -R140.reuse ;  /* 0x0000b40094027a23 */ /* 0x108fe6000001088c */
[----:B------:R-:W-:Y:S01]  /*9fc0*/  F2FP.BF16.PACK_AB R72, R234, R235 ;  /* 0x000000ebea48723e */ /* 0x000fe200000010ff */
[----:B------:R3:W-:Y:S01]  /*9fd0*/  MUFU.EX2 R231, R2 ;  /* 0x0000000200e77308 */ /* 0x0007e20000000800 */
[----:B----4-:R-:W-:Y:S03]  /*9fe0*/  F2FP.BF16.PACK_AB R73, R107, R106 ;  /* 0x0000006a6b49723e */ /* 0x010fe600000010ff */
[----:B---3--:R-:W-:Y:S06]  /*9ff0*/  FFMA.FTZ R2, R149, c[0x0][0x2d0], -R140 ;  /* 0x0000b40095027a23 */ /* 0x008fec000001088c */
[----:B------:R3:W4:Y:S01]  /*a000*/  MUFU.EX2 R227, R2 ;  /* 0x0000000200e37308 */ /* 0x0007220000000800 */
[----:B-----5:R-:W-:Y:S02]  /*a010*/  FFMA.FTZ R104, R3, R98, R238 ;  /* 0x0000006203687223 */ /* 0x020fe400000100ee */
[----:B------:R-:W-:Y:S02]  /*a020*/  FFMA.FTZ R0, R0, R99, R237 ;  /* 0x0000006300007223 */ /* 0x000fe400000100ed */
[----:B------:R-:W-:Y:S02]  /*a030*/  LDSM.16.MT88.4 R96, [R193+0x6000] ;  /* 0x00600000c160783b */ /* 0x000fe40000004200 */
[----:B------:R-:W-:Y:S02]  /*a040*/  FADD.FTZ R0, R239, R0 ;  /* 0x00000000ef007221 */ /* 0x000fe40000010000 */
[--C-:B---3--:R-:W-:Y:S01]  /*a050*/  FFMA.FTZ R2, R151, c[0x0][0x2d0], -R141.reuse ;  /* 0x0000b40097027a23 */ /* 0x108fe2000001088d */
[----:B----4-:R-:W-:Y:S01]  /*a060*/  F2FP.BF16.PACK_AB R74, R227, R231 ;  /* 0x000000e7e34a723e */ /* 0x010fe200000010ff */
[----:B------:R-:W-:Y:S01]  /*a070*/  MUFU.EX2 R151, R93 ;  /* 0x0000005d00977308 */ /* 0x000fe20000000800 */
[----:B------:R-:W-:Y:S02]  /*a080*/  FADD.FTZ R0, R116, R0 ;  /* 0x0000000074007221 */ /* 0x000fe40000010000 */
[----:B------:R-:W-:Y:S02]  /*a090*/  LDSM.16.MT88.4 R116, [R193+0x6800] ;  /* 0x00680000c174783b */ /* 0x000fe40000004200 */
[----:B------:R-:W-:Y:S04]  /*a0a0*/  FADD.FTZ R0, R110, R0 ;  /* 0x000000006e007221 */ /* 0x000fe80000010000 */
[----:B------:R-:W-:Y:S01]  /*a0b0*/  FADD.FTZ R0, R108, R0 ;  /* 0x000000006c007221 */ /* 0x000fe20000010000 */
[----:B------:R3:W4:Y:S03]  /*a0c0*/  MUFU.EX2 R105, R2 ;  /* 0x0000000200697308 */ /* 0x0007260000000800 */
[----:B------:R-:W-:Y:S04]  /*a0d0*/  FADD.FTZ R0, R245, R0 ;  /* 0x00000000f5007221 */ /* 0x000fe80000010000 */
[----:B------:R-:W-:Y:S04]  /*a0e0*/  FADD.FTZ R0, R125, R0 ;  /* 0x000000007d007221 */ /* 0x000fe80000010000 */
[----:B------:R-:W-:Y:S02]  /*a0f0*/  FADD.FTZ R0, R124, R0 ;  /* 0x000000007c007221 */ /* 0x000fe40000010000 */
[----:B------:R-:W-:Y:S02]  /*a100*/  LDSM.16.MT88.4 R124, [R192+0x6800] ;  /* 0x00680000c07c783b */ /* 0x000fe40000004200 */
[----:B------:R-:W-:Y:S04]  /*a110*/  FADD.FTZ R0, R106, R0 ;  /* 0x000000006a007221 */ /* 0x000fe80000010000 */
[----:B------:R-:W-:Y:S02]  /*a120*/  FADD.FTZ R0, R107, R0 ;  /* 0x000000006b007221 */ /* 0x000fe40000010000 */
[--C-:B---3--:R-:W-:Y:S02]  /*a130*/  FFMA.FTZ R2, R153, c[0x0][0x2d0], -R141.reuse ;  /* 0x0000b40099027a23 */ /* 0x108fe4000001088d */
[----:B------:R3:W-:Y:S01]  /*a140*/  MUFU.EX2 R153, R70 ;  /* 0x0000004600997308 */ /* 0x0007e20000000800 */
[----:B----4-:R-:W-:Y:S09]  /*a150*/  FADD.FTZ R0, R105, R0 ;  /* 0x0000000069007221 */ /* 0x010ff20000010000 */
[----:B------:R4:W5:Y:S01]  /*a160*/  MUFU.EX2 R219, R2 ;  /* 0x0000000200db7308 */ /* 0x0009620000000800 */
[--C-:B---3--:R-:W-:Y:S09]  /*a170*/  FFMA.FTZ R70, R248, c[0x0][0x2d0], -R141.reuse ;  /* 0x0000b400f8467a23 */ /* 0x108ff2000001088d */
[----:B------:R-:W-:Y:S01]  /*a180*/  MUFU.EX2 R143, R70 ;  /* 0x00000046008f7308 */ /* 0x000fe20000000800 */
[----:B----4-:R-:W-:Y:S01]  /*a190*/  FFMA.FTZ R2, R152, c[0x0][0x2d0], -R140 ;  /* 0x0000b40098027a23 */ /* 0x010fe2000001088c */
[C---:B-----5:R-:W-:Y:S01]  /*a1a0*/  F2FP.BF16.PACK_AB R75, R219.reuse, R105 ;  /* 0x00000069db4b723e */ /* 0x060fe200000010ff */
[----:B------:R-:W-:Y:S07]  /*a1b0*/  FADD.FTZ R0, R219, R0 ;  /* 0x00000000db007221 */ /* 0x000fee0000010000 */
[----:B------:R3:W-:Y:S01]  /*a1c0*/  MUFU.EX2 R162, R2 ;  /* 0x0000000200a27308 */ /* 0x0007e20000000800 */
[C---:B------:R-:W-:Y:S09]  /*a1d0*/  HMMA.16816.F32.BF16 R4, R72.reuse, R80, R4 ;  /* 0x000000504804723c */ /* 0x040ff20000041804 */
[----:B------:R4:W-:Y:S01]  /*a1e0*/  MUFU.EX2 R152, R92 ;  /* 0x0000005c00987308 */ /* 0x0009e20000000800 */
[C---:B------:R-:W-:Y:S01]  /*a1f0*/  HMMA.16816.F32.BF16 R8, R72.reuse, R82, R8 ;  /* 0x000000524808723c */ /* 0x040fe20000041808 */
[----:B------:R-:W5:Y:S07]  /*a200*/  LDSM.16.MT88.4 R80, [R191+0x4800] ;  /* 0x00480000bf50783b */ /* 0x000f6e0000004200 */
[C---:B-1----:R-:W-:Y:S01]  /*a210*/  HMMA.16816.F32.BF16 R12, R72.reuse, R84, R12 ;  /* 0x00000054480c723c */ /* 0x042fe2000004180c */
[----:B------:R1:W-:Y:S03]  /*a220*/  MUFU.EX2 R70, R100 ;  /* 0x0000006400467308 */ /* 0x0003e60000000800 */
[----:B---3--:R-:W-:Y:S04]  /*a230*/  FFMA.FTZ R2, R147, c[0x0][0x2d0], -R140 ;  /* 0x0000b40093027a23 */ /* 0x008fe8000001088c */
[C---:B------:R-:W-:Y:S01]  /*a240*/  HMMA.16816.F32.BF16 R16, R72.reuse, R86, R16 ;  /* 0x000000564810723c */ /* 0x040fe20000041810 */
[----:B------:R-:W3:Y:S02]  /*a250*/  LDSM.16.MT88.4 R84, [R193+0x4800] ;  /* 0x00480000c154783b */ /* 0x000ee40000004200 */
[----:B------:R5:W-:Y:S05]  /*a260*/  MUFU.EX2 R115, R2 ;  /* 0x0000000200737308 */ /* 0x000bea0000000800 */
[C---:B------:R-:W-:Y:S01]  /*a270*/  HMMA.16816.F32.BF16 R20, R72.reuse, R88, R20 ;  /* 0x000000584814723c */ /* 0x040fe20000041814 */
[----:B----4-:R-:W-:Y:S07]  /*a280*/  LDSM.16.MT88.4 R92, [R191+0x6000] ;  /* 0x00600000bf5c783b */ /* 0x010fee0000004200 */
[C---:B------:R-:W-:Y:S01]  /*a290*/  HMMA.16816.F32.BF16 R24, R72.reuse, R90, R24 ;  /* 0x0000005a4818723c */ /* 0x040fe20000041818 */
[----:B------:R-:W4:Y:S07]  /*a2a0*/  LDSM.16.MT88.4 R88, [R192+0x4800] ;  /* 0x00480000c058783b */ /* 0x000f2e0000004200 */
[C---:B--2---:R-:W-:Y:S01]  /*a2b0*/  HMMA.16816.F32.BF16 R28, R72.reuse, R76, R28 ;  /* 0x0000004c481c723c */ /* 0x044fe2000004181c */
[----:B-1----:R-:W-:Y:S03]  /*a2c0*/  LDSM.16.MT88.4 R100, [R194+0x3000] ;  /* 0x00300000c264783b */ /* 0x002fe60000004200 */
[--C-:B-----5:R-:W-:Y:S04]  /*a2d0*/  FFMA.FTZ R2, R156, c[0x0][0x2d0], -R141.reuse ;  /* 0x0000b4009c027a23 */ /* 0x120fe8000001088d */
[C---:B------:R-:W-:Y:S01]  /*a2e0*/  HMMA.16816.F32.BF16 R32, R72.reuse, R78, R32 ;  /* 0x0000004e4820723c */ /* 0x040fe20000041820 */
[----:B------:R1:W2:Y:S01]  /*a2f0*/  MUFU.EX2 R113, R2 ;  /* 0x0000000200717308 */ /* 0x0002a20000000800 */
[----:B------:R-:W5:Y:S06]  /*a300*/  LDSM.16.MT88.4 R76, [R194+0x4800] ;  /* 0x00480000c24c783b */ /* 0x000f6c0000004200 */
[C---:B------:R-:W-:Y:S08]  /*a310*/  HMMA.16816.F32.BF16 R36, R72.reuse, R80, R36 ;  /* 0x000000504824723c */ /* 0x040ff00000041824 */
[C---:B------:R-:W-:Y:S01]  /*a320*/  HMMA.16816.F32.BF16 R40, R72.reuse, R82, R40 ;  /* 0x000000524828723c */ /* 0x040fe20000041828 */
[----:B------:R-:W5:Y:S07]  /*a330*/  LDSM.16.MT88.4 R80, [R191+0x1800] ;  /* 0x00180000bf50783b */ /* 0x000f6e0000004200 */
[C---:B---3--:R-:W-:Y:S04]  /*a340*/  HMMA.16816.F32.BF16 R44, R72.reuse, R84, R44 ;  /* 0x00000054482c723c */ /* 0x048fe8000004182c */
[--C-:B-1----:R-:W-:Y:S02]  /*a350*/  FFMA.FTZ R2, R157, c[0x0][0x2d0], -R141.reuse ;  /* 0x0000b4009d027a23 */ /* 0x102fe4000001088d */
[----:B--2---:R-:W-:Y:S02]  /*a360*/  FADD.FTZ R0, R113, R0 ;  /* 0x0000000071007221 */ /* 0x004fe40000010000 */
[C---:B------:R-:W-:Y:S01]  /*a370*/  HMMA.16816.F32.BF16 R48, R72.reuse, R86, R48 ;  /* 0x000000564830723c */ /* 0x040fe20000041830 */
[----:B------:R1:W2:Y:S01]  /*a380*/  MUFU.EX2 R114, R2 ;  /* 0x0000000200727308 */ /* 0x0002a20000000800 */
[----:B------:R-:W3:Y:S06]  /*a390*/  LDSM.16.MT88.4 R84, [R193+0x1800] ;  /* 0x00180000c154783b */ /* 0x000eec0000004200 */
[C---:B----4-:R-:W-:Y:S08]  /*a3a0*/  HMMA.16816.F32.BF16 R52, R72.reuse, R88, R52 ;  /* 0x000000584834723c */ /* 0x050ff00000041834 */
[C---:B------:R-:W-:Y:S01]  /*a3b0*/  HMMA.16816.F32.BF16 R56, R72.reuse, R90, R56 ;  /* 0x0000005a4838723c */ /* 0x040fe20000041838 */
[----:B------:R-:W4:Y:S07]  /*a3c0*/  LDSM.16.MT88.4 R88, [R192+0x1800] ;  /* 0x00180000c058783b */ /* 0x000f2e0000004200 */
[C---:B-----5:R-:W-:Y:S04]  /*a3d0*/  HMMA.16816.F32.BF16 R60, R72.reuse, R76, R60 ;  /* 0x0000004c483c723c */ /* 0x060fe8000004183c */
[----:B-1----:R-:W-:Y:S02]  /*a3e0*/  FFMA.FTZ R2, R155, c[0x0][0x2d0], -R140 ;  /* 0x0000b4009b027a23 */ /* 0x002fe4000001088c */
[C---:B--2---:R-:W-:Y:S02]  /*a3f0*/  FADD.FTZ R0, R114.reuse, R0 ;  /* 0x0000000072007221 */ /* 0x044fe40000010000 */
[----:B------:R-:W-:Y:S01]  /*a400*/  HMMA.16816.F32.BF16 R64, R72, R78, R64 ;  /* 0x0000004e4840723c */ /* 0x000fe20000041840 */
[----:B------:R1:W-:Y:S01]  /*a410*/  MUFU.EX2 R161, R2 ;  /* 0x0000000200a17308 */ /* 0x0003e20000000800 */
[----:B------:R-:W2:Y:S05]  /*a420*/  LDSM.16.MT88.4 R76, [R194+0x1800] ;  /* 0x00180000c24c783b */ /* 0x000eaa0000004200 */
[----:B------:R-:W-:Y:S02]  /*a430*/  F2FP.BF16.PACK_AB R72, R115, R162 ;  /* 0x000000a27348723e */ /* 0x000fe400000010ff */
[----:B------:R-:W-:Y:S03]  /*a440*/  F2FP.BF16.PACK_AB R73, R114, R113 ;  /* 0x000000717249723e */ /* 0x000fe600000010ff */
[----:B-1----:R-:W-:Y:S04]  /*a450*/  FFMA.FTZ R2, R154, c[0x0][0x2d0], -R140 ;  /* 0x0000b4009a027a23 */ /* 0x002fe8000001088c */
[----:B------:R1:W5:Y:S02]  /*a460*/  MUFU.EX2 R160, R2 ;  /* 0x0000000200a07308 */ /* 0x0003640000000800 */
[--C-:B-1----:R-:W-:Y:S01]  /*a470*/  FFMA.FTZ R2, R158, c[0x0][0x2d0], -R141.reuse ;  /* 0x0000b4009e027a23 */ /* 0x102fe2000001088d */
[----:B-----5:R-:W-:Y:S07]  /*a480*/  F2FP.BF16.PACK_AB R74, R160, R161 ;  /* 0x000000a1a04a723e */ /* 0x020fee00000010ff */
[----:B------:R1:W5:Y:S02]  /*a490*/  MUFU.EX2 R112, R2 ;  /* 0x0000000200707308 */ /* 0x0003640000000800 */
[--C-:B-1----:R-:W-:Y:S02]  /*a4a0*/  FFMA.FTZ R2, R159, c[0x0][0x2d0], -R141.reuse ;  /* 0x0000b4009f027a23 */ /* 0x102fe4000001088d */
[----:B-----5:R-:W-:Y:S06]  /*a4b0*/  FADD.FTZ R0, R112, R0 ;  /* 0x0000000070007221 */ /* 0x020fec0000010000 */
[----:B------:R1:W5:Y:S02]  /*a4c0*/  MUFU.EX2 R159, R2 ;  /* 0x00000002009f7308 */ /* 0x0003640000000800 */
[----:B-1----:R-:W-:Y:S01]  /*a4d0*/  FFMA.FTZ R2, R163, c[0x0][0x2d0], -R140 ;  /* 0x0000b400a3027a23 */ /* 0x002fe2000001088c */
[C---:B-----5:R-:W-:Y:S01]  /*a4e0*/  F2FP.BF16.PACK_AB R75, R159.reuse, R112 ;  /* 0x000000709f4b723e */ /* 0x060fe200000010ff */
[----:B------:R-:W-:Y:S06]  /*a4f0*/  FADD.FTZ R0, R159, R0 ;  /* 0x000000009f007221 */ /* 0x000fec0000010000 */
[----:B------:R1:W-:Y:S01]  /*a500*/  MUFU.EX2 R158, R2 ;  /* 0x00000002009e7308 */ /* 0x0003e20000000800 */
[C---:B------:R-:W-:Y:S08]  /*a510*/  HMMA.16816.F32.BF16 R4, R72.reuse, R80, R4 ;  /* 0x000000504804723c */ /* 0x040ff00000041804 */
[C---:B------:R-:W-:Y:S01]  /*a520*/  HMMA.16816.F32.BF16 R8, R72.reuse, R82, R8 ;  /* 0x000000524808723c */ /* 0x040fe20000041808 */
[----:B------:R-:W5:Y:S07]  /*a530*/  LDSM.16.MT88.4 R80, [R191+0x5000] ;  /* 0x00500000bf50783b */ /* 0x000f6e0000004200 */
[C---:B---3--:R-:W-:Y:S04]  /*a540*/  HMMA.16816.F32.BF16 R12, R72.reuse, R84, R12 ;  /* 0x00000054480c723c */ /* 0x048fe8000004180c */
[--C-:B-1----:R-:W-:Y:S01]  /*a550*/  FFMA.FTZ R2, R216, c[0x0][0x2d0], -R140.reuse ;  /* 0x0000b400d8027a23 */ /* 0x102fe2000001088c */
[----:B------:R-:W-:Y:S03]  /*a560*/  IADD3 R216, R215, -0x1, RZ ;  /* 0xffffffffd7d87810 */ /* 0x000fe60007ffe0ff */
[C---:B------:R-:W-:Y:S01]  /*a570*/  HMMA.16816.F32.BF16 R16, R72.reuse, R86, R16 ;  /* 0x000000564810723c */ /* 0x040fe20000041810 */
[----:B------:R1:W-:Y:S01]  /*a580*/  MUFU.EX2 R123, R2 ;  /* 0x00000002007b7308 */ /* 0x0003e20000000800 */
[----:B------:R-:W3:Y:S06]  /*a590*/  LDSM.16.MT88.4 R84, [R193+0x5000] ;  /* 0x00500000c154783b */ /* 0x000eec0000004200 */
[C---:B----4-:R-:W-:Y:S08]  /*a5a0*/  HMMA.16816.F32.BF16 R20, R72.reuse, R88, R20 ;  /* 0x000000584814723c */ /* 0x050ff00000041814 */
[C---:B------:R-:W-:Y:S01]  /*a5b0*/  HMMA.16816.F32.BF16 R24, R72.reuse, R90, R24 ;  /* 0x0000005a4818723c */ /* 0x040fe20000041818 */
[----:B------:R-:W4:Y:S07]  /*a5c0*/  LDSM.16.MT88.4 R88, [R192+0x5000] ;  /* 0x00500000c058783b */ /* 0x000f2e0000004200 */
[C---:B--2---:R-:W-:Y:S04]  /*a5d0*/  HMMA.16816.F32.BF16 R28, R72.reuse, R76, R28 ;  /* 0x0000004c481c723c */ /* 0x044fe8000004181c */
[--C-:B-1----:R-:W-:Y:S04]  /*a5e0*/  FFMA.FTZ R2, R222, c[0x0][0x2d0], -R141.reuse ;  /* 0x0000b400de027a23 */ /* 0x102fe8000001088d */
[C---:B------:R-:W-:Y:S01]  /*a5f0*/  HMMA.16816.F32.BF16 R32, R72.reuse, R78, R32 ;  /* 0x0000004e4820723c */ /* 0x040fe20000041820 */
[----:B------:R1:W2:Y:S01]  /*a600*/  MUFU.EX2 R122, R2 ;  /* 0x00000002007a7308 */ /* 0x0002a20000000800 */
[----:B------:R-:W4:Y:S06]  /*a610*/  LDSM.16.MT88.4 R76, [R194+0x5000] ;  /* 0x00500000c24c783b */ /* 0x000f2c0000004200 */
[C---:B-----5:R-:W-:Y:S08]  /*a620*/  HMMA.16816.F32.BF16 R36, R72.reuse, R80, R36 ;  /* 0x000000504824723c */ /* 0x060ff00000041824 */
[C---:B------:R-:W-:Y:S01]  /*a630*/  HMMA.16816.F32.BF16 R40, R72.reuse, R82, R40 ;  /* 0x000000524828723c */ /* 0x040fe20000041828 */
[----:B------:R-:W5:Y:S07]  /*a640*/  LDSM.16.MT88.4 R80, [R191+0x2000] ;  /* 0x00200000bf50783b */ /* 0x000f6e0000004200 */
[C---:B---3--:R-:W-:Y:S04]  /*a650*/  HMMA.16816.F32.BF16 R44, R72.reuse, R84, R44 ;  /* 0x00000054482c723c */ /* 0x048fe8000004182c */
[----:B-1----:R-:W-:Y:S02]  /*a660*/  FFMA.FTZ R2, R218, c[0x0][0x2d0], -R140 ;  /* 0x0000b400da027a23 */ /* 0x002fe4000001088c */
[----:B--2---:R-:W-:Y:S02]  /*a670*/  FADD.FTZ R0, R122, R0 ;  /* 0x000000007a007221 */ /* 0x004fe40000010000 */
[C---:B------:R-:W-:Y:S01]  /*a680*/  HMMA.16816.F32.BF16 R48, R72.reuse, R86, R48 ;  /* 0x000000564830723c */ /* 0x040fe20000041830 */
[----:B------:R1:W-:Y:S01]  /*a690*/  MUFU.EX2 R157, R2 ;  /* 0x00000002009d7308 */ /* 0x0003e20000000800 */
[----:B------:R-:W2:Y:S02]  /*a6a0*/  LDSM.16.MT88.4 R84, [R193+0x2000] ;  /* 0x00200000c154783b */ /* 0x000ea40000004200 */
[----:B------:R-:W-:Y:S04]  /*a6b0*/  FADD.FTZ R0, R121, R0 ;  /* 0x0000000079007221 */ /* 0x000fe80000010000 */
[C---:B----4-:R-:W-:Y:S08]  /*a6c0*/  HMMA.16816.F32.BF16 R52, R72.reuse, R88, R52 ;  /* 0x000000584834723c */ /* 0x050ff00000041834 */
[C---:B------:R-:W-:Y:S01]  /*a6d0*/  HMMA.16816.F32.BF16 R56, R72.reuse, R90, R56 ;  /* 0x0000005a4838723c */ /* 0x040fe20000041838 */
[----:B------:R-:W-:Y:S07]  /*a6e0*/  LDSM.16.MT88.4 R88, [R194+0x2000] ;  /* 0x00200000c258783b */ /* 0x000fee0000004200 */
[C---:B------:R-:W-:Y:S04]  /*a6f0*/  HMMA.16816.F32.BF16 R60, R72.reuse, R76, R60 ;  /* 0x0000004c483c723c */ /* 0x040fe8000004183c */
[----:B-1----:R-:W-:Y:S04]  /*a700*/  FFMA.FTZ R2, R217, c[0x0][0x2d0], -R140 ;  /* 0x0000b400d9027a23 */ /* 0x002fe8000001088c */
[----:B------:R-:W-:Y:S01]  /*a710*/  HMMA.16816.F32.BF16 R64, R72, R78, R64 ;  /* 0x0000004e4840723c */ /* 0x000fe20000041840 */
[----:B------:R1:W3:Y:S01]  /*a720*/  MUFU.EX2 R156, R2 ;  /* 0x00000002009c7308 */ /* 0x0002e20000000800 */
[----:B------:R-:W4:Y:S05]  /*a730*/  LDSM.16.MT88.4 R76, [R192+0x2000] ;  /* 0x00200000c04c783b */ /* 0x000f2a0000004200 */
[----:B------:R-:W-:Y:S02]  /*a740*/  F2FP.BF16.PACK_AB R72, R123, R158 ;  /* 0x0000009e7b48723e */ /* 0x000fe400000010ff */
[----:B------:R-:W-:Y:S03]  /*a750*/  F2FP.BF16.PACK_AB R73, R121, R122 ;  /* 0x0000007a7949723e */ /* 0x000fe600000010ff */
[--C-:B-1----:R-:W-:Y:S01]  /*a760*/  FFMA.FTZ R2, R233, c[0x0][0x2d0], -R141.reuse ;  /* 0x0000b400e9027a23 */ /* 0x102fe2000001088d */
[----:B---3--:R-:W-:Y:S03]  /*a770*/  F2FP.BF16.PACK_AB R74, R156, R157 ;  /* 0x0000009d9c4a723e */ /* 0x008fe600000010ff */
[----:B------:R1:W3:Y:S02]  /*a780*/  MUFU.EX2 R120, R2 ;  /* 0x0000000200787308 */ /* 0x0002e40000000800 */
[--C-:B-1----:R-:W-:Y:S02]  /*a790*/  FFMA.FTZ R2, R236, c[0x0][0x2d0], -R141.reuse ;  /* 0x0000b400ec027a23 */ /* 0x102fe4000001088d */
[----:B---3--:R-:W-:Y:S06]  /*a7a0*/  FADD.FTZ R0, R120, R0 ;  /* 0x0000000078007221 */ /* 0x008fec0000010000 */
[----:B------:R1:W3:Y:S02]  /*a7b0*/  MUFU.EX2 R155, R2 ;  /* 0x00000002009b7308 */ /* 0x0002e40000000800 */
[--C-:B-1----:R-:W-:Y:S01]  /*a7c0*/  FFMA.FTZ R2, R232, c[0x0][0x2d0], -R140.reuse ;  /* 0x0000b400e8027a23 */ /* 0x102fe2000001088c */
[C---:B---3--:R-:W-:Y:S01]  /*a7d0*/  F2FP.BF16.PACK_AB R75, R155.reuse, R120 ;  /* 0x000000789b4b723e */ /* 0x048fe200000010ff */
[----:B------:R-:W-:Y:S06]  /*a7e0*/  FFMA.FTZ R140, R220, c[0x0][0x2d0], -R140 ;  /* 0x0000b400dc8c7a23 */ /* 0x000fec000001088c */
[----:B------:R1:W-:Y:S01]  /*a7f0*/  MUFU.EX2 R154, R2 ;  /* 0x00000002009a7308 */ /* 0x0003e20000000800 */
[----:B------:R-:W-:Y:S01]  /*a800*/  FADD.FTZ R0, R155, R0 ;  /* 0x000000009b007221 */ /* 0x000fe20000010000 */
[C---:B-----5:R-:W-:Y:S08]  /*a810*/  HMMA.16816.F32.BF16 R4, R72.reuse, R80, R4 ;  /* 0x000000504804723c */ /* 0x060ff00000041804 */
[C---:B------:R-:W-:Y:S01]  /*a820*/  HMMA.16816.F32.BF16 R8, R72.reuse, R82, R8 ;  /* 0x000000524808723c */ /* 0x040fe20000041808 */
[----:B------:R-:W3:Y:S07]  /*a830*/  LDSM.16.MT88.4 R80, [R191+0x5800] ;  /* 0x00580000bf50783b */ /* 0x000eee0000004200 */
[C---:B--2---:R-:W-:Y:S04]  /*a840*/  HMMA.16816.F32.BF16 R12, R72.reuse, R84, R12 ;  /* 0x00000054480c723c */ /* 0x044fe8000004180c */
[--C-:B-1----:R-:W-:Y:S04]  /*a850*/  FFMA.FTZ R2, R240, c[0x0][0x2d0], -R141.reuse ;  /* 0x0000b400f0027a23 */ /* 0x102fe8000001088d */
[C---:B------:R-:W-:Y:S01]  /*a860*/  HMMA.16816.F32.BF16 R16, R72.reuse, R86, R16 ;  /* 0x000000564810723c */ /* 0x040fe20000041810 */
[----:B------:R1:W2:Y:S01]  /*a870*/  MUFU.EX2 R149, R2 ;  /* 0x0000000200957308 */ /* 0x0002a20000000800 */
[----:B------:R-:W5:Y:S06]  /*a880*/  LDSM.16.MT88.4 R84, [R193+0x5800] ;  /* 0x00580000c154783b */ /* 0x000f6c0000004200 */
[C---:B----4-:R-:W-:Y:S08]  /*a890*/  HMMA.16816.F32.BF16 R20, R72.reuse, R76, R20 ;  /* 0x0000004c4814723c */ /* 0x050ff00000041814 */
[C---:B------:R-:W-:Y:S01]  /*a8a0*/  HMMA.16816.F32.BF16 R24, R72.reuse, R78, R24 ;  /* 0x0000004e4818723c */ /* 0x040fe20000041818 */
[----:B------:R-:W4:Y:S07]  /*a8b0*/  LDSM.16.MT88.4 R76, [R192+0x5800] ;  /* 0x00580000c04c783b */ /* 0x000f2e0000004200 */
[C---:B------:R-:W-:Y:S04]  /*a8c0*/  HMMA.16816.F32.BF16 R28, R72.reuse, R88, R28 ;  /* 0x00000058481c723c */ /* 0x040fe8000004181c */
        /* <DEDUP_REMOVED lines=14> */
[C---:B----4-:R-:W-:Y:S08]  /*a9b0*/  HMMA.16816.F32.BF16 R52, R72.reuse, R76, R52 ;  /* 0x0000004c4834723c */ /* 0x050ff00000041834 */
[C---:B------:R-:W-:Y:S01]  /*a9c0*/  HMMA.16816.F32.BF16 R56, R72.reuse, R78, R56 ;  /* 0x0000004e4838723c */ /* 0x040fe20000041838 */
[----:B------:R-:W5:Y:S07]  /*a9d0*/  LDSM.16.MT88.4 R76, [R192+0x2800] ;  /* 0x00280000c04c783b */ /* 0x000f6e0000004200 */
[C---:B------:R-:W-:Y:S04]  /*a9e0*/  HMMA.16816.F32.BF16 R60, R72.reuse, R88, R60 ;  /* 0x00000058483c723c */ /* 0x040fe8000004183c */
[--C-:B-1----:R-:W-:Y:S02]  /*a9f0*/  FFMA.FTZ R2, R246, c[0x0][0x2d0], -R141.reuse ;  /* 0x0000b400f6027a23 */ /* 0x102fe4000001088d */
[----:B--2---:R-:W-:Y:S02]  /*aa00*/  FADD.FTZ R0, R148, R0 ;  /* 0x0000000094007221 */ /* 0x004fe40000010000 */
[----:B------:R-:W-:Y:S01]  /*aa10*/  HMMA.16816.F32.BF16 R64, R72, R90, R64 ;  /* 0x0000005a4840723c */ /* 0x000fe20000041840 */
[----:B------:R1:W2:Y:S01]  /*aa20*/  MUFU.EX2 R147, R2 ;  /* 0x0000000200937308 */ /* 0x0002a20000000800 */
[----:B------:R-:W5:Y:S05]  /*aa30*/  LDSM.16.MT88.4 R88, [R194+0x2800] ;  /* 0x00280000c258783b */ /* 0x000f6a0000004200 */
[----:B------:R-:W-:Y:S02]  /*aa40*/  F2FP.BF16.PACK_AB R72, R153, R154 ;  /* 0x0000009a9948723e */ /* 0x000fe400000010ff */
[----:B------:R-:W-:Y:S03]  /*aa50*/  F2FP.BF16.PACK_AB R73, R150, R149 ;  /* 0x000000959649723e */ /* 0x000fe600000010ff */
[----:B------:R-:W-:Y:S01]  /*aa60*/  F2FP.BF16.PACK_AB R74, R151, R152 ;  /* 0x00000098974a723e */ /* 0x000fe200000010ff */
[--C-:B-1----:R-:W-:Y:S01]  /*aa70*/  FFMA.FTZ R2, R249, c[0x0][0x2d0], -R141.reuse ;  /* 0x0000b400f9027a23 */ /* 0x102fe2000001088d */
[----:B--2---:R-:W-:Y:S01]  /*aa80*/  F2FP.BF16.PACK_AB R75, R147, R148 ;  /* 0x00000094934b723e */ /* 0x004fe200000010ff */
[----:B------:R-:W-:Y:S02]  /*aa90*/  FFMA.FTZ R141, R71, c[0x0][0x2d0], -R141 ;  /* 0x0000b400478d7a23 */ /* 0x000fe4000001088d */
[----:B------:R1:W2:Y:S01]  /*aaa0*/  MUFU.EX2 R71, R140 ;  /* 0x0000008c00477308 */ /* 0x0002a20000000800 */
[----:B------:R-:W-:Y:S03]  /*aab0*/  FADD.FTZ R0, R147, R0 ;  /* 0x0000000093007221 */ /* 0x000fe60000010000 */
[C---:B---3--:R-:W-:Y:S06]  /*aac0*/  HMMA.16816.F32.BF16 R4, R72.reuse, R80, R4 ;  /* 0x000000504804723c */ /* 0x048fec0000041804 */
[----:B------:R-:W3:Y:S02]  /*aad0*/  MUFU.EX2 R3, R141 ;  /* 0x0000008d00037308 */ /* 0x000ee40000000800 */
[C---:B------:R-:W-:Y:S01]  /*aae0*/  HMMA.16816.F32.BF16 R8, R72.reuse, R82, R8 ;  /* 0x000000524808723c */ /* 0x040fe20000041808 */
[----:B------:R-:W5:Y:S07]  /*aaf0*/  LDSM.16.MT88.4 R80, [R192+0x6000] ;  /* 0x00600000c050783b */ /* 0x000f6e0000004200 */
[C---:B-----5:R-:W-:Y:S01]  /*ab00*/  HMMA.16816.F32.BF16 R12, R72.reuse, R84, R12 ;  /* 0x00000054480c723c */ /* 0x060fe2000004180c */
[----:B------:R5:W5:Y:S01]  /*ab10*/  MUFU.EX2 R144, R2 ;  /* 0x0000000200907308 */ /* 0x000b620000000800 */
[----:B-1----:R-:W4:Y:S02]  /*ab20*/  LDL R140, [R1+0x24] ;  /* 0x00002400018c7983 */ /* 0x002f240000100800 */
[----:B--2---:R-:W-:Y:S04]  /*ab30*/  F2FP.BF16.PACK_AB R138, R71, R142 ;  /* 0x0000008e478a723e */ /* 0x004fe800000010ff */
[C---:B------:R-:W-:Y:S01]  /*ab40*/  HMMA.16816.F32.BF16 R16, R72.reuse, R86, R16 ;  /* 0x000000564810723c */ /* 0x040fe20000041810 */
[----:B------:R-:W1:Y:S03]  /*ab50*/  LDSM.16.MT88.4 R84, [R194+0x6000] ;  /* 0x00600000c254783b */ /* 0x000e660000004200 */
[----:B---3--:R-:W-:Y:S04]  /*ab60*/  F2FP.BF16.PACK_AB R139, R3, R70 ;  /* 0x00000046038b723e */ /* 0x008fe800000010ff */
[C---:B-----5:R-:W-:Y:S08]  /*ab70*/  HMMA.16816.F32.BF16 R20, R72.reuse, R76, R20 ;  /* 0x0000004c4814723c */ /* 0x060ff00000041814 */
[C---:B------:R-:W-:Y:S01]  /*ab80*/  HMMA.16816.F32.BF16 R24, R72.reuse, R78, R24 ;  /* 0x0000004e4818723c */ /* 0x040fe20000041818 */
[----:B------:R-:W2:Y:S03]  /*ab90*/  LDSM.16.MT88.4 R76, [R191+0x3000] ;  /* 0x00300000bf4c783b */ /* 0x000ea60000004200 */
[----:B------:R-:W-:Y:S01]  /*aba0*/  FADD.FTZ R2, R252, R104 ;  /* 0x00000068fc027221 */ /* 0x000fe20000010000 */
[----:B------:R-:W-:Y:S01]  /*abb0*/  F2FP.BF16.PACK_AB R137, R143, R144 ;  /* 0x000000908f89723e */ /* 0x000fe200000010ff */
[----:B------:R-:W-:Y:S02]  /*abc0*/  FADD.FTZ R0, R144, R0 ;  /* 0x0000000090007221 */ /* 0x000fe40000010000 */
[C---:B------:R-:W-:Y:S04]  /*abd0*/  HMMA.16816.F32.BF16 R28, R72.reuse, R88, R28 ;  /* 0x00000058481c723c */ /* 0x040fe8000004181c */
[----:B------:R-:W-:Y:S02]  /*abe0*/  FADD.FTZ R2, R111, R2 ;  /* 0x000000026f027221 */ /* 0x000fe40000010000 */
[----:B------:R-:W-:Y:S02]  /*abf0*/  FADD.FTZ R0, R143, R0 ;  /* 0x000000008f007221 */ /* 0x000fe40000010000 */
[C---:B------:R-:W-:Y:S01]  /*ac00*/  HMMA.16816.F32.BF16 R32, R72.reuse, R90, R32 ;  /* 0x0000005a4820723c */ /* 0x040fe20000041820 */
[----:B------:R-:W3:Y:S03]  /*ac10*/  LDSM.16.MT88.4 R88, [R193+0x3000] ;  /* 0x00300000c158783b */ /* 0x000ee60000004200 */
        /* <DEDUP_REMOVED lines=8> */
[----:B------:R-:W-:Y:S02]  /*aca0*/  FADD.FTZ R2, R250, R2 ;  /* 0x00000002fa027221 */ /* 0x000fe40000010000 */
[----:B------:R-:W-:Y:S02]  /*acb0*/  IMAD.MOV.U32 R70, RZ, RZ, R68 ;  /* 0x000000ffff467224 */ /* 0x000fe400078e0044 */
[C---:B------:R-:W-:Y:S01]  /*acc0*/  HMMA.16816.F32.BF16 R44, R72.reuse, R96, R44 ;  /* 0x00000060482c723c */ /* 0x040fe2000004182c */
[----:B------:R1:W-:Y:S03]  /*acd0*/  STL [R1+0x30], R3 ;  /* 0x0000300301007387 */ /* 0x0003e60000100800 */
[----:B------:R-:W-:Y:S04]  /*ace0*/  FADD.FTZ R2, R243, R2 ;  /* 0x00000002f3027221 */ /* 0x000fe80000010000 */
[C---:B------:R-:W-:Y:S04]  /*acf0*/  HMMA.16816.F32.BF16 R48, R72.reuse, R98, R48 ;  /* 0x000000624830723c */ /* 0x040fe80000041830 */
[----:B------:R-:W-:Y:S04]  /*ad00*/  FADD.FTZ R2, R241, R2 ;  /* 0x00000002f1027221 */ /* 0x000fe80000010000 */
[C---:B------:R-:W-:Y:S04]  /*ad10*/  HMMA.16816.F32.BF16 R52, R72.reuse, R80, R52 ;  /* 0x000000504834723c */ /* 0x040fe80000041834 */
[----:B------:R-:W-:Y:S04]  /*ad20*/  FADD.FTZ R2, R235, R2 ;  /* 0x00000002eb027221 */ /* 0x000fe80000010000 */
[C---:B------:R-:W-:Y:S04]  /*ad30*/  HMMA.16816.F32.BF16 R56, R72.reuse, R82, R56 ;  /* 0x000000524838723c */ /* 0x040fe80000041838 */
[----:B------:R-:W-:Y:S02]  /*ad40*/  FADD.FTZ R2, R234, R2 ;  /* 0x00000002ea027221 */ /* 0x000fe40000010000 */
[----:B-1----:R-:W-:Y:S02]  /*ad50*/  IMAD.MOV.U32 R3, RZ, RZ, R69 ;  /* 0x000000ffff037224 */ /* 0x002fe400078e0045 */
[C---:B------:R-:W-:Y:S04]  /*ad60*/  HMMA.16816.F32.BF16 R60, R72.reuse, R84, R60 ;  /* 0x00000054483c723c */ /* 0x040fe8000004183c */
[----:B------:R-:W-:Y:S04]  /*ad70*/  FADD.FTZ R2, R231, R2 ;  /* 0x00000002e7027221 */ /* 0x000fe80000010000 */
[----:B------:R-:W-:Y:S04]  /*ad80*/  HMMA.16816.F32.BF16 R64, R72, R86, R64 ;  /* 0x000000564840723c */ /* 0x000fe80000041840 */
[----:B------:R-:W-:Y:S04]  /*ad90*/  FADD.FTZ R2, R227, R2 ;  /* 0x00000002e3027221 */ /* 0x000fe80000010000 */
[C---:B--2---:R-:W-:Y:S01]  /*ada0*/  HMMA.16816.F32.BF16 R72, R136.reuse, R76, R4 ;  /* 0x0000004c8848723c */ /* 0x044fe20000041804 */
[----:B------:R-:W1:Y:S04]  /*adb0*/  LDSM.16.MT88.4 R4, [R194+0x6800] ;  /* 0x00680000c204783b */ /* 0x000e680000004200 */
[----:B------:R-:W-:Y:S03]  /*adc0*/  FADD.FTZ R2, R162, R2 ;  /* 0x00000002a2027221 */ /* 0x000fe60000010000 */
[C---:B------:R-:W-:Y:S04]  /*add0*/  HMMA.16816.F32.BF16 R76, R136.reuse, R78, R8 ;  /* 0x0000004e884c723c */ /* 0x040fe80000041808 */
[----:B------:R-:W-:Y:S04]  /*ade0*/  FADD.FTZ R2, R115, R2 ;  /* 0x0000000273027221 */ /* 0x000fe80000010000 */
[C---:B---3--:R-:W-:Y:S04]  /*adf0*/  HMMA.16816.F32.BF16 R80, R136.reuse, R88, R12 ;  /* 0x000000588850723c */ /* 0x048fe8000004180c */
[----:B------:R-:W-:Y:S04]  /*ae00*/  FADD.FTZ R2, R161, R2 ;  /* 0x00000002a1027221 */ /* 0x000fe80000010000 */
[C---:B------:R-:W-:Y:S04]  /*ae10*/  HMMA.16816.F32.BF16 R84, R136.reuse, R90, R16 ;  /* 0x0000005a8854723c */ /* 0x040fe80000041810 */
[----:B------:R-:W-:Y:S04]  /*ae20*/  FADD.FTZ R2, R160, R2 ;  /* 0x00000002a0027221 */ /* 0x000fe80000010000 */
[C---:B-----5:R-:W-:Y:S04]  /*ae30*/  HMMA.16816.F32.BF16 R88, R136.reuse, R92, R20 ;  /* 0x0000005c8858723c */ /* 0x060fe80000041814 */
        /* <DEDUP_REMOVED lines=19> */
[C---:B-1----:R-:W-:Y:S04]  /*af70*/  HMMA.16816.F32.BF16 R60, R136.reuse, R4, R60 ;  /* 0x00000004883c723c */ /* 0x042fe8000004183c */
[----:B------:R-:W-:Y:S04]  /*af80*/  FADD.FTZ R2, R142, R2 ;  /* 0x000000028e027221 */ /* 0x000fe80000010000 */
[----:B------:R-:W-:Y:S04]  /*af90*/  HMMA.16816.F32.BF16 R64, R136, R6, R64 ;  /* 0x000000068840723c */ /* 0x000fe80000041840 */
[----:B------:R-:W-:Y:S05]  /*afa0*/  FADD.FTZ R0, R71, R2 ;  /* 0x0000000247007221 */ /* 0x000fea0000010000 */
[----:B------:R1:W-:Y:S01]  /*afb0*/  STL [R1+0x34], R0 ;  /* 0x0000340001007387 */ /* 0x0003e20000100800 */
[----:B----4-:R-:W-:Y:S02]  /*afc0*/  ISETP.GT.AND P0, PT, R215, R140, PT ;  /* 0x0000008cd700720c */ /* 0x010fe40003f04270 */
[----:B------:R-:W-:Y:S11]  /*afd0*/  IMAD.MOV.U32 R215, RZ, RZ, R216 ;  /* 0x000000ffffd77224 */ /* 0x000ff600078e00d8 */
[----:B-1----:R-:W-:-:S05]  /*afe0*/  @P0 BRA `(.L_x_1024) ;  /* 0xffffbdb000000947 */ /* 0x002fca000383ffff */
.L_x_1019:
[----:B--2---:R-:W2:Y:S02]  /*aff0*/  LDL R0, [R1+0x38] ;  /* 0x0000380001007983 */ /* 0x004ea40000100800 */
[----:B--2---:R-:W-:-:S13]  /*b000*/  ISETP.GE.AND P0, PT, R216, R0, PT ;  /* 0x00000000d800720c */ /* 0x004fda0003f06270 */
[----:B------:R-:W-:Y:S05]  /*b010*/  @!P0 BRA `(.L_x_1025) ;  /* 0x000039f000008947 */ /* 0x000fea0003800000 */
.L_x_1028:
[----:B------:R-:W2:Y:S01]  /*b020*/  LDL.64 R218, [R1+0x8] ;  /* 0x0000080001da7983 */ /* 0x000ea20000100a00 */
[----:B------:R-:W-:Y:S04]  /*b030*/  DEPBAR.LE SB0, 0x0 ;  /* 0x000080000000791a */ /* 0x000fe80000000000 */
[----:B------:R-:W-:Y:S01]  /*b040*/  WARPSYNC 0xffffffff ;  /* 0xffffffff00007948 */ /* 0x000fe20003800000 */
[----:B------:R-:W3:Y:S01]  /*b050*/  LDL.64 R70, [R1] ;  /* 0x0000000001467983 */ /* 0x000ee20000100a00 */
[----:B-1----:R-:W-:Y:S01]  /*b060*/  SHF.R.S32.HI R0, RZ, 0x1f, R216 ;  /* 0x0000001fff007819 */ /* 0x002fe200000114d8 */
[----:B------:R-:W-:Y:S01]  /*b070*/  IMAD.WIDE.U32 R28, R216, c[0x0][0x208], RZ ;  /* 0x00008200d81c7a25 */ /* 0x000fe200078e00ff */
[----:B------:R-:W-:Y:S01]  /*b080*/  ULDC.64 UR4, c[0x0][0x208] ;  /* 0x0000820000047ab9 */ /* 0x000fe20000000a00 */
[----:B------:R-:W-:Y:S02]  /*b090*/  BSSY B0, `(.L_x_1026) ;  /* 0x0000192000007945 */ /* 0x000fe40003800000 */
[----:B------:R-:W4:Y:S01]  /*b0a0*/  LDL.64 R44, [R1+0x40] ;  /* 0x00004000012c7983 */ /* 0x000f220000100a00 */
[----:B------:R-:W-:Y:S02]  /*b0b0*/  IMAD R0, R0, c[0x0][0x208], RZ ;  /* 0x0000820000007a24 */ /* 0x000fe400078e02ff */
[----:B------:R-:W-:Y:S02]  /*b0c0*/  UMOV UR9, 0x5 ;  /* 0x0000000500097882 */ /* 0x000fe40000000000 */
[----:B------:R-:W-:Y:S01]  /*b0d0*/  IMAD R0, R216, c[0x0][0x20c], R0 ;  /* 0x00008300d8007a24 */ /* 0x000fe200078e0200 */
[----:B------:R-:W5:Y:S01]  /*b0e0*/  LDL R31, [R1+0x3c] ;  /* 0x00003c00011f7983 */ /* 0x000f620000100800 */
[----:B------:R-:W-:Y:S02]  /*b0f0*/  USHF.L.U32 UR8, UR4, 0x5, URZ ;  /* 0x0000000504087899 */ /* 0x000fe4000800063f */
[----:B------:R-:W-:Y:S01]  /*b100*/  USHF.L.U64.HI UR9, UR4, UR9, UR5 ;  /* 0x0000000904097299 */ /* 0x000fe20008010205 */
[----:B------:R-:W-:Y:S01]  /*b110*/  BAR.SYNC.DEFER_BLOCKING 0x0 ;  /* 0x0000000000007b1d */ /* 0x000fe20000010000 */
[----:B------:R-:W-:Y:S01]  /*b120*/  IADD3 R0, R29, R0, RZ ;  /* 0x000000001d007210 */ /* 0x000fe20007ffe0ff */
[----:B------:R-:W-:Y:S01]  /*b130*/  UIADD3 UR5, UP0, UR8, UR8, URZ ;  /* 0x0000000808057290 */ /* 0x000fe2000ff1e03f */
[----:B------:R-:W-:Y:S02]  /*b140*/  MOV R20, UR8 ;  /* 0x0000000800147c02 */ /* 0x000fe40008000f00 */
[----:B------:R-:W-:Y:S01]  /*b150*/  MOV R21, UR9 ;  /* 0x0000000900157c02 */ /* 0x000fe20008000f00 */
[----:B------:R-:W-:Y:S01]  /*b160*/  IMAD R47, R0, 0x70, RZ ;  /* 0x00000070002f7824 */ /* 0x000fe200078e02ff */
[----:B------:R-:W-:Y:S03]  /*b170*/  UIADD3.X UR4, UR9, UR9, URZ, UP0, !UPT ;  /* 0x0000000909047290 */ /* 0x000fe600087fe43f */
[----:B------:R-:W-:Y:S01]  /*b180*/  IMAD.WIDE.U32 R20, R28, 0x70, R20 ;  /* 0x000000701c147825 */ /* 0x000fe200078e0014 */
[----:B------:R-:W1:Y:S08]  /*b190*/  LDSM.16.M88.4 R8, [R188] ;  /* 0x00000000bc08783b */ /* 0x000e700000000200 */
[----:B------:R-:W1:Y:S08]  /*b1a0*/  LDSM.16.M88.4 R16, [R188+0x800] ;  /* 0x00080000bc10783b */ /* 0x000e700000000200 */
[----:B------:R-:W2:Y:S08]  /*b1b0*/  LDSM.16.M88.4 R24, [R188+0x1000] ;  /* 0x00100000bc18783b */ /* 0x000eb00000000200 */
[----:B------:R-:W5:Y:S04]  /*b1c0*/  LDL R244, [R1+0x38] ;  /* 0x0000380001f47983 */ /* 0x000f680000100800 */
[----:B------:R-:W2:Y:S08]  /*b1d0*/  LDSM.16.M88.4 R32, [R188+0x1800] ;  /* 0x00180000bc20783b */ /* 0x000eb00000000200 */
[----:B------:R-:W2:Y:S01]  /*b1e0*/  LDSM.16.M88.4 R40, [R188+0x2000] ;  /* 0x00200000bc28783b */ /* 0x000ea20000000200 */
[C---:B-1----:R-:W-:Y:S07]  /*b1f0*/  HMMA.16816.F32.BF16 R4, R128.reuse, R8, RZ ;  /* 0x000000088004723c */ /* 0x042fee00000418ff */
[----:B------:R-:W1:Y:S01]  /*b200*/  LDSM.16.M88.4 R48, [R188+0x2800] ;  /* 0x00280000bc30783b */ /* 0x000e620000000200 */
[C---:B------:R-:W-:Y:S07]  /*b210*/  HMMA.16816.F32.BF16 R8, R128.reuse, R10, RZ ;  /* 0x0000000a8008723c */ /* 0x040fee00000418ff */
[----:B------:R-:W1:Y:S01]  /*b220*/  LDSM.16.M88.4 R56, [R188+0x3000] ;  /* 0x00300000bc38783b */ /* 0x000e620000000200 */
[C---:B------:R-:W-:Y:S07]  /*b230*/  HMMA.16816.F32.BF16 R12, R128.reuse, R16, RZ ;  /* 0x00000010800c723c */ /* 0x040fee00000418ff */
[----:B------:R-:W1:Y:S01]  /*b240*/  LDSM.16.M88.4 R136, [R195] ;  /* 0x00000000c388783b */ /* 0x000e620000000200 */
[C---:B------:R-:W-:Y:S07]  /*b250*/  HMMA.16816.F32.BF16 R16, R128.reuse, R18, RZ ;  /* 0x000000128010723c */ /* 0x040fee00000418ff */
[----:B------:R-:W1:Y:S08]  /*b260*/  LDSM.16.M88.4 R140, [R204] ;  /* 0x00000000cc8c783b */ /* 0x000e700000000200 */
[----:B------:R-:W1:Y:S08]  /*b270*/  LDSM.16.M88.4 R144, [R205] ;  /* 0x00000000cd90783b */ /* 0x000e700000000200 */
[----:B------:R-:W1:Y:S08]  /*b280*/  LDSM.16.M88.4 R148, [R206] ;  /* 0x00000000ce94783b */ /* 0x000e700000000200 */
[----:B------:R-:W1:Y:S08]  /*b290*/  LDSM.16.M88.4 R152, [R207] ;  /* 0x00000000cf98783b */ /* 0x000e700000000200 */
[----:B------:R-:W1:Y:S08]  /*b2a0*/  LDSM.16.M88.4 R156, [R208] ;  /* 0x00000000d09c783b */ /* 0x000e700000000200 */
[----:B------:R-:W1:Y:S08]  /*b2b0*/  LDSM.16.M88.4 R160, [R209] ;  /* 0x00000000d1a0783b */ /* 0x000e700000000200 */
[----:B------:R-:W1:Y:S02]  /*b2c0*/  S2R R30, SR_TID.X ;  /* 0x00000000001e7919 */ /* 0x000e640000002100 */
[----:B-1----:R-:W-:Y:S02]  /*b2d0*/  ISETP.GT.AND P4, PT, R30, 0x7f, PT ;  /* 0x0000007f1e00780c */ /* 0x002fe40003f84270 */
[----:B--2---:R-:W-:Y:S02]  /*b2e0*/  MOV R2, R218 ;  /* 0x000000da00027202 */ /* 0x004fe40000000f00 */
[----:B------:R-:W-:Y:S02]  /*b2f0*/  IADD3 R38, P1, R218, R20, RZ ;  /* 0x00000014da267210 */ /* 0x000fe40007f3e0ff */
[----:B---3--:R-:W-:Y:S05]  /*b300*/  MOV R3, R71 ;  /* 0x0000004700037202 */ /* 0x008fea0000000f00 */
[----:B------:R-:W-:Y:S01]  /*b310*/  IMAD.WIDE.U32 R2, R28, 0x70, R2 ;  /* 0x000000701c027825 */ /* 0x000fe200078e0002 */
[----:B----4-:R-:W-:Y:S04]  /*b320*/  ISETP.GE.AND P5, PT, R44, c[0x0][0x1d4], PT ;  /* 0x000075002c007a0c */ /* 0x010fe80003fa6270 */
[C---:B------:R-:W-:Y:S02]  /*b330*/  LEA R36, P0, R2.reuse, c[0x0][0x1f8], 0x1 ;  /* 0x00007e0002247a11 */ /* 0x040fe400078008ff */
[----:B------:R-:W-:Y:S02]  /*b340*/  IADD3 R0, R3, R47, RZ ;  /* 0x0000002f03007210 */ /* 0x000fe40007ffe0ff */
[----:B-----5:R-:W-:Y:S02]  /*b350*/  ISETP.GE.AND P6, PT, R31, c[0x0][0x1d4], PT ;  /* 0x000075001f007a0c */ /* 0x020fe40003fc6270 */
[----:B------:R-:W-:Y:S02]  /*b360*/  LEA.HI.X R37, R2, c[0x0][0x1fc], R0, 0x1, P0 ;  /* 0x00007f0002257a11 */ /* 0x000fe400000f0c00 */
[----:B------:R-:W-:Y:S02]  /*b370*/  IADD3 R0, R47, R21, RZ ;  /* 0x000000152f007210 */ /* 0x000fe40007ffe0ff */
[----:B------:R-:W-:Y:S01]  /*b380*/  IADD3 R39, P0, R20, UR8, RZ ;  /* 0x0000000814277c10 */ /* 0x000fe2000ff1e0ff */
[----:B------:R-:W-:Y:S01]  /*b390*/  @!PT LDS RZ, [RZ] ;  /* 0x00000000fffff984 */ /* 0x000fe20000000800 */
[----:B------:R-:W-:Y:S01]  /*b3a0*/  @!PT LDS RZ, [RZ] ;  /* 0x00000000fffff984 */ /* 0x000fe20000000800 */
[----:B------:R-:W-:Y:S01]  /*b3b0*/  @!PT LDS RZ, [RZ] ;  /* 0x00000000fffff984 */ /* 0x000fe20000000800 */
[----:B------:R1:W-:Y:S01]  /*b3c0*/  LDGSTS.E.BYPASS.LTC128B.128 [R214+0x100], [R36.64], !P5 ;  /* 0x0010000024d67fae */ /* 0x0003e2000e901d46 */
[C---:B------:R-:W-:Y:S01]  /*b3d0*/  HMMA.16816.F32.BF16 R20, R128.reuse, R24, RZ ;  /* 0x000000188014723c */ /* 0x040fe200000418ff */
[----:B------:R-:W-:Y:S02]  /*b3e0*/  MOV R2, UR5 ;  /* 0x0000000500027c02 */ /* 0x000fe40008000f00 */
[----:B------:R-:W-:Y:S02]  /*b3f0*/  MOV R3, UR4 ;  /* 0x0000000400037c02 */ /* 0x000fe40008000f00 */
[----:B------:R-:W-:Y:S02]  /*b400*/  IADD3.X R44, R0, UR9, RZ, P0, !PT ;  /* 0x00000009002c7c10 */ /* 0x000fe400087fe4ff */
[----:B------:R1:W-:Y:S01]  /*b410*/  LDGSTS.E.BYPASS.LTC128B.128 [R214+0x3900], [R36.64+0x80], !P6 ;  /* 0x0390008024d67fae */ /* 0x0003e2000f101d46 */
[C---:B------:R-:W-:Y:S01]  /*b420*/  HMMA.16816.F32.BF16 R24, R128.reuse, R26, RZ ;  /* 0x0000001a8018723c */ /* 0x040fe200000418ff */
[----:B------:R-:W-:Y:S03]  /*b430*/  IMAD.WIDE.U32 R52, R28, 0x70, R2 ;  /* 0x000000701c347825 */ /* 0x000fe600078e0002 */
[----:B------:R-:W-:Y:S02]  /*b440*/  IADD3.X R3, R0, R71, RZ, P1, !PT ;  /* 0x0000004700037210 */ /* 0x000fe40000ffe4ff */
[C---:B------:R-:W-:Y:S02]  /*b450*/  LEA R2, P1, R38.reuse, c[0x0][0x1f8], 0x1 ;  /* 0x00007e0026027a11 */ /* 0x040fe400078208ff */
[C---:B------:R-:W-:Y:S01]  /*b460*/  HMMA.16816.F32.BF16 R28, R128.reuse, R32, RZ ;  /* 0x00000020801c723c */ /* 0x040fe200000418ff */
[----:B------:R-:W-:Y:S03]  /*b470*/  IADD3 R0, P0, R39, R218, RZ ;  /* 0x000000da27007210 */ /* 0x000fe60007f1e0ff */
[----:B------:R-:W-:Y:S02]  /*b480*/  LEA.HI.X R3, R38, c[0x0][0x1fc], R3, 0x1, P1 ;  /* 0x00007f0026037a11 */ /* 0x000fe400008f0c03 */
[----:B------:R-:W-:Y:S02]  /*b490*/  LEA R54, P2, R0, c[0x0][0x1f8], 0x1 ;  /* 0x00007e0000367a11 */ /* 0x000fe400078408ff */
[C---:B------:R-:W-:Y:S01]  /*b4a0*/  HMMA.16816.F32.BF16 R32, R128.reuse, R34, RZ ;  /* 0x000000228020723c */ /* 0x040fe200000418ff */
[----:B------:R2:W-:Y:S03]  /*b4b0*/  LDGSTS.E.BYPASS.LTC128B.128 [R214+0x1100], [R2.64], !P5 ;  /* 0x0110000002d67fae */ /* 0x0005e6000e901d46 */
[----:B------:R-:W-:Y:S04]  /*b4c0*/  IADD3 R45, P3, R218, R52, RZ ;  /* 0x00000034da2d7210 */ /* 0x000fe80007f7e0ff */
[C---:B------:R-:W-:Y:S01]  /*b4d0*/  IADD3.X R47, R71.reuse, R47, R53, P3, !PT ;  /* 0x0000002f472f7210 */ /* 0x040fe20001ffe435 */
[----:B------:R2:W-:Y:S03]  /*b4e0*/  LDGSTS.E.BYPASS.LTC128B.128 [R214+0x4900], [R2.64+0x80], !P6 ;  /* 0x0490008002d67fae */ /* 0x0005e6000f101d46 */
[----:B-1----:R-:W-:Y:S02]  /*b4f0*/  IADD3.X R36, R44, R71, RZ, P0, !PT ;  /* 0x000000472c247210 */ /* 0x002fe400007fe4ff */
[----:B------:R-:W-:Y:S02]  /*b500*/  @!P4 IADD3 R46, P1, P0, R218, UR8, R39 ;  /* 0x00000008da2ecc10 */ /* 0x000fe4000f83e027 */
[----:B------:R-:W-:Y:S02]  /*b510*/  LEA.HI.X R55, R0, c[0x0][0x1fc], R36, 0x1, P2 ;  /* 0x00007f0000377a11 */ /* 0x000fe400010f0c24 */
[C---:B------:R-:W-:Y:S01]  /*b520*/  HMMA.16816.F32.BF16 R36, R128.reuse, R40, RZ ;  /* 0x000000288024723c */ /* 0x040fe200000418ff */
[----:B------:R-:W-:Y:S02]  /*b530*/  @!P4 IADD3.X R0, R71, UR9, R44, P1, P0 ;  /* 0x000000094700cc10 */ /* 0x000fe40008fe042c */
[C---:B------:R-:W-:Y:S01]  /*b540*/  LEA R52, P1, R45.reuse, c[0x0][0x1f8], 0x1 ;  /* 0x00007e002d347a11 */ /* 0x040fe200078208ff */
[----:B------:R1:W-:Y:S01]  /*b550*/  LDGSTS.E.BYPASS.LTC128B.128 [R214+0x2100], [R54.64], !P5 ;  /* 0x0210000036d67fae */ /* 0x0003e2000e901d46 */
[C---:B------:R-:W-:Y:S02]  /*b560*/  @!P4 LEA R70, P0, R46.reuse, c[0x0][0x1f8], 0x1 ;  /* 0x00007e002e46ca11 */ /* 0x040fe400078008ff */
[----:B------:R-:W-:Y:S01]  /*b570*/  LEA.HI.X R53, R45, c[0x0][0x1fc], R47, 0x1, P1 ;  /* 0x00007f002d357a11 */ /* 0x000fe200008f0c2f */
[C---:B------:R-:W-:Y:S01]  /*b580*/  HMMA.16816.F32.BF16 R40, R128.reuse, R42, RZ ;  /* 0x0000002a8028723c */ /* 0x040fe200000418ff */
[----:B------:R-:W-:Y:S02]  /*b590*/  @!P4 LEA.HI.X R71, R46, c[0x0][0x1fc], R0, 0x1, P0 ;  /* 0x00007f002e47ca11 */ /* 0x000fe400000f0c00 */
[----:B------:R-:W-:Y:S01]  /*b5a0*/  ISETP.GT.AND P3, PT, R216, R244, PT ;  /* 0x000000f4d800720c */ /* 0x000fe20003f64270 */
[----:B------:R1:W-:Y:S04]  /*b5b0*/  LDGSTS.E.BYPASS.LTC128B.128 [R214+0x5900], [R52.64+0x80], !P6 ;  /* 0x0590008034d67fae */ /* 0x0003e8000f101d46 */
[C---:B------:R-:W-:Y:S04]  /*b5c0*/  HMMA.16816.F32.BF16 R44, R128.reuse, R48, RZ ;  /* 0x00000030802c723c */ /* 0x040fe800000418ff */
[----:B------:R3:W-:Y:S04]  /*b5d0*/  @!P4 LDGSTS.E.BYPASS.LTC128B.128 [R214+0x3100], [R70.64], !P5 ;  /* 0x0310000046d6cfae */ /* 0x0007e8000e901d46 */
[C---:B------:R-:W-:Y:S04]  /*b5e0*/  HMMA.16816.F32.BF16 R48, R128.reuse, R50, RZ ;  /* 0x000000328030723c */ /* 0x040fe800000418ff */
[----:B------:R3:W-:Y:S08]  /*b5f0*/  @!P4 LDGSTS.E.BYPASS.LTC128B.128 [R214+0x6900], [R70.64+0x80], !P6 ;  /* 0x0690008046d6cfae */ /* 0x0007f0000f101d46 */
[----:B------:R-:W0:Y:S01]  /*b600*/  LDGDEPBAR ;  /* 0x00000000000079af */ /* 0x000e220000000000 */
[C---:B-1----:R-:W-:Y:S08]  /*b610*/  HMMA.16816.F32.BF16 R52, R128.reuse, R56, RZ ;  /* 0x000000388034723c */ /* 0x042ff000000418ff */
[----:B------:R-:W-:Y:S08]  /*b620*/  HMMA.16816.F32.BF16 R56, R128, R58, RZ ;  /* 0x0000003a8038723c */ /* 0x000ff000000418ff */
[C---:B------:R-:W-:Y:S08]  /*b630*/  HMMA.16816.F32.BF16 R4, R132.reuse, R136, R4 ;  /* 0x000000888404723c */ /* 0x040ff00000041804 */
[C---:B------:R-:W-:Y:S01]  /*b640*/  HMMA.16816.F32.BF16 R8, R132.reuse, R138, R8 ;  /* 0x0000008a8408723c */ /* 0x040fe20000041808 */
[----:B------:R-:W1:Y:S07]  /*b650*/  LDSM.16.M88.4 R136, [R190] ;  /* 0x00000000be88783b */ /* 0x000e6e0000000200 */
        /* <DEDUP_REMOVED lines=8> */
[----:B------:R-:W1:Y:S07]  /*b6e0*/  LDSM.16.M88.4 R148, [R190+0x1800] ;  /* 0x00180000be94783b */ /* 0x000e6e0000000200 */
        /* <DEDUP_REMOVED lines=9> */
[C---:B-1----:R-:W-:Y:S08]  /*b780*/  HMMA.16816.F32.BF16 R4, R164.reuse, R136, R4 ;  /* 0x00000088a404723c */ /* 0x042ff00000041804 */
[C---:B------:R-:W-:Y:S01]  /*b790*/  HMMA.16816.F32.BF16 R8, R164.reuse, R138, R8 ;  /* 0x0000008aa408723c */ /* 0x040fe20000041808 */
[----:B------:R-:W1:Y:S07]  /*b7a0*/  LDSM.16.M88.4 R136, [R189] ;  /* 0x00000000bd88783b */ /* 0x000e6e0000000200 */
        /* <DEDUP_REMOVED lines=8> */
[----:B------:R-:W1:Y:S07]  /*b830*/  LDSM.16.M88.4 R148, [R189+0x1800] ;  /* 0x00180000bd94783b */ /* 0x000e6e0000000200 */
        /* <DEDUP_REMOVED lines=11> */
[----:B------:R-:W1:Y:S07]  /*b8f0*/  LDSM.16.M88.4 R136, [R188+0x3800] ;  /* 0x00380000bc88783b */ /* 0x000e6e0000000200 */
        /* <DEDUP_REMOVED lines=29> */
[----:B------:R-:W1:Y:S07]  /*bad0*/  LDSM.16.M88.4 R148, [R199] ;  /* 0x00000000c794783b */ /* 0x000e6e0000000200 */
[C---:B--2---:R-:W-:Y:S08]  /*bae0*/  HMMA.16816.F32.BF16 R36, R172.reuse, R152, R36 ;  /* 0x00000098ac24723c */ /* 0x044ff00000041824 */
[C---:B------:R-:W-:Y:S01]  /*baf0*/  HMMA.16816.F32.BF16 R40, R172.reuse, R154, R40 ;  /* 0x0000009aac28723c */ /* 0x040fe20000041828 */
[----:B------:R-:W2:Y:S07]  /*bb00*/  LDSM.16.M88.4 R152, [R200] ;  /* 0x00000000c898783b */ /* 0x000eae0000000200 */
[C---:B------:R-:W-:Y:S08]  /*bb10*/  HMMA.16816.F32.BF16 R44, R172.reuse, R156, R44 ;  /* 0x0000009cac2c723c */ /* 0x040ff0000004182c */
[C---:B------:R-:W-:Y:S01]  /*bb20*/  HMMA.16816.F32.BF16 R48, R172.reuse, R158, R48 ;  /* 0x0000009eac30723c */ /* 0x040fe20000041830 */
[----:B------:R-:W2:Y:S07]  /*bb30*/  LDSM.16.M88.4 R156, [R201] ;  /* 0x00000000c99c783b */ /* 0x000eae0000000200 */
[C---:B------:R-:W-:Y:S08]  /*bb40*/  HMMA.16816.F32.BF16 R52, R172.reuse, R160, R52 ;  /* 0x000000a0ac34723c */ /* 0x040ff00000041834 */
[----:B------:R-:W-:Y:S01]  /*bb50*/  HMMA.16816.F32.BF16 R56, R172, R162, R56 ;  /* 0x000000a2ac38723c */ /* 0x000fe20000041838 */
[----:B------:R-:W2:Y:S07]  /*bb60*/  LDSM.16.M88.4 R160, [R202] ;  /* 0x00000000caa0783b */ /* 0x000eae0000000200 */
        /* <DEDUP_REMOVED lines=28> */
[C---:B------:R-:W-:Y:S08]  /*bd30*/  HMMA.16816.F32.BF16 R24, R180.reuse, R146, R24 ;  /* 0x00000092b418723c */ /* 0x040ff00000041818 */
[C---:B------:R-:W-:Y:S08]  /*bd40*/  HMMA.16816.F32.BF16 R28, R180.reuse, R148, R28 ;  /* 0x00000094b41c723c */ /* 0x040ff0000004181c */
[C---:B------:R-:W-:Y:S08]  /*bd50*/  HMMA.16816.F32.BF16 R32, R180.reuse, R150, R32 ;  /* 0x00000096b420723c */ /* 0x040ff00000041820 */
[C---:B--2---:R-:W-:Y:S08]  /*bd60*/  HMMA.16816.F32.BF16 R36, R180.reuse, R152, R36 ;  /* 0x00000098b424723c */ /* 0x044ff00000041824 */
[C---:B------:R-:W-:Y:S08]  /*bd70*/  HMMA.16816.F32.BF16 R40, R180.reuse, R154, R40 ;  /* 0x0000009ab428723c */ /* 0x040ff00000041828 */
[C---:B------:R-:W-:Y:S08]  /*bd80*/  HMMA.16816.F32.BF16 R44, R180.reuse, R156, R44 ;  /* 0x0000009cb42c723c */ /* 0x040ff0000004182c */
[C---:B------:R-:W-:Y:S08]  /*bd90*/  HMMA.16816.F32.BF16 R48, R180.reuse, R158, R48 ;  /* 0x0000009eb430723c */ /* 0x040ff00000041830 */
[C---:B------:R-:W-:Y:S08]  /*bda0*/  HMMA.16816.F32.BF16 R52, R180.reuse, R160, R52 ;  /* 0x000000a0b434723c */ /* 0x040ff00000041834 */
[----:B------:R-:W-:Y:S08]  /*bdb0*/  HMMA.16816.F32.BF16 R56, R180, R162, R56 ;  /* 0x000000a2b438723c */ /* 0x000ff00000041838 */
[C---:B-1----:R-:W-:Y:S08]  /*bdc0*/  HMMA.16816.F32.BF16 R4, R184.reuse, R136, R4 ;  /* 0x00000088b804723c */ /* 0x042ff00000041804 */
[C---:B------:R-:W-:Y:S08]  /*bdd0*/  HMMA.16816.F32.BF16 R8, R184.reuse, R138, R8 ;  /* 0x0000008ab808723c */ /* 0x040ff00000041808 */
[C---:B----4-:R-:W-:Y:S08]  /*bde0*/  HMMA.16816.F32.BF16 R12, R184.reuse, R140, R12 ;  /* 0x0000008cb80c723c */ /* 0x050ff0000004180c */
[----:B------:R-:W-:Y:S01]  /*bdf0*/  FMUL.FTZ R0, R4, c[0x0][0x320] ;  /* 0x0000c80004007a20 */ /* 0x000fe20000410000 */
[C---:B------:R-:W-:Y:S03]  /*be00*/  HMMA.16816.F32.BF16 R16, R184.reuse, R142, R16 ;  /* 0x0000008eb810723c */ /* 0x040fe60000041810 */
[----:B------:R1:W2:Y:S04]  /*be10*/  MUFU.TANH R145, R0 ;  /* 0x0000000000917308 */ /* 0x0002a80000002400 */
[----:B------:R-:W-:Y:S02]  /*be20*/  FMUL.FTZ R10, R10, c[0x0][0x320] ;  /* 0x0000c8000a0a7a20 */ /* 0x000fe40000410000 */
[----:B------:R-:W-:Y:S04]  /*be30*/  FMUL.FTZ R3, R11, c[0x0][0x320] ;  /* 0x0000c8000b037a20 */ /* 0x000fe80000410000 */
[----:B------:R-:W4:Y:S02]  /*be40*/  MUFU.TANH R138, R10 ;  /* 0x0000000a008a7308 */ /* 0x000f240000002400 */
[----:B------:R-:W-:Y:S01]  /*be50*/  FMUL.FTZ R2, R12, c[0x0][0x320] ;  /* 0x0000c8000c027a20 */ /* 0x000fe20000410000 */
[----:B------:R-:W-:Y:S07]  /*be60*/  P2R R12, PR, RZ, 0x8 ;  /* 0x00000008ff0c7803 */ /* 0x000fee0000000000 */
[----:B------:R5:W2:Y:S01]  /*be70*/  MUFU.TANH R141, R2 ;  /* 0x00000002008d7308 */ /* 0x000aa20000002400 */
[----:B-1----:R-:W-:Y:S09]  /*be80*/  FMUL.FTZ R0, R5, c[0x0][0x320] ;  /* 0x0000c80005007a20 */ /* 0x002ff20000410000 */
[----:B------:R1:W1:Y:S10]  /*be90*/  MUFU.TANH R144, R0 ;  /* 0x0000000000907308 */ /* 0x0002740000002400 */
[----:B------:R-:W2:Y:S01]  /*bea0*/  MUFU.TANH R140, R3 ;  /* 0x00000003008c7308 */ /* 0x000ea20000002400 */
[----:B-----5:R-:W-:Y:S09]  /*beb0*/  FMUL.FTZ R2, R19, c[0x0][0x320] ;  /* 0x0000c80013027a20 */ /* 0x020ff20000410000 */
[----:B------:R-:W2:Y:S01]  /*bec0*/  MUFU.TANH R152, R2 ;  /* 0x0000000200987308 */ /* 0x000ea20000002400 */
        /* <DEDUP_REMOVED lines=124> */
[----:B------:R-:W3:Y:S01]  /*c690*/  LDL.64 R244, [R1+0x10] ;  /* 0x0000100001f47983 */ /* 0x000ee20000100a00 */
        /* <DEDUP_REMOVED lines=49> */
.L_x_1027:
[----:B---34-:R-:W-:Y:S05]  /*c9b0*/  BSYNC B0 ;  /* 0x0000000000007941 */ /* 0x018fea0003800000 */
.L_x_1026:
        /* <DEDUP_REMOVED lines=16> */
[----:B------:R-:W-:Y:S01]  /*cac0*/  LDSM.16.MT88.4 R44, [R191+0x3800] ;  /* 0x00380000bf2c783b */ /* 0x000fe20000004200 */
        /* <DEDUP_REMOVED lines=40> */
[----:B------:R-:W-:Y:S02]  /*cd50*/  ISETP.NE.AND P0, PT, R12, RZ, PT ;  /* 0x000000ff0c00720c */ /* 0x000fe40003f05270 */
[----:B------:R-:W-:Y:S01]  /*cd60*/  FMNMX.FTZ R3, R242, R0, !PT ;  /* 0x00000000f2037209 */ /* 0x000fe20007810000 */
[----:B------:R-:W-:Y:S01]  /*cd70*/  LDSM.16.MT88.4 R12, [R191] ;  /* 0x00000000bf0c783b */ /* 0x000fe20000004200 */
        /* <DEDUP_REMOVED lines=22> */
[----:B-1----:R-:W-:Y:S09]  /*cee0*/  FFMA.FTZ R4, R144, c[0x0][0x2d0], -R148 ;  /* 0x0000b40090047a23 */ /* 0x002ff20000010894 */
[----:B------:R1:W4:Y:S01]  /*cef0*/  MUFU.EX2 R8, R4 ;  /* 0x0000000400087308 */ /* 0x0003220000000800 */
[C---:B--2---:R-:W-:Y:S02]  /*cf00*/  FADD.FTZ R0, -R3.reuse, R68 ;  /* 0x0000004403007221 */ /* 0x044fe40000010100 */
[----:B------:R-:W-:Y:S02]  /*cf10*/  FMUL.FTZ R68, R3, c[0x0][0x2d0] ;  /* 0x0000b40003447a20 */ /* 0x000fe40000410000 */
[----:B------:R-:W-:Y:S02]  /*cf20*/  FMUL.FTZ R0, R0, c[0x0][0x2d0] ;  /* 0x0000b40000007a20 */ /* 0x000fe40000410000 */
[----:B------:R-:W-:Y:S03]  /*cf30*/  FFMA.FTZ R6, R137, c[0x0][0x2d0], -R68 ;  /* 0x0000b40089067a23 */ /* 0x000fe60000010844 */
[----:B------:R2:W-:Y:S01]  /*cf40*/  MUFU.EX2 R250, R48 ;  /* 0x0000003000fa7308 */ /* 0x0005e20000000800 */
[C---:B---3--:R-:W-:Y:S02]  /*cf50*/  FMUL.FTZ R5, R2.reuse, R73 ;  /* 0x0000004902057220 */ /* 0x048fe40000410000 */
[C---:B------:R-:W-:Y:S02]  /*cf60*/  FMUL.FTZ R9, R2.reuse, R77 ;  /* 0x0000004d02097220 */ /* 0x040fe40000410000 */
[C---:B------:R-:W-:Y:S02]  /*cf70*/  FMUL.FTZ R16, R2.reuse, R84 ;  /* 0x0000005402107220 */ /* 0x040fe40000410000 */
[C---:B------:R-:W-:Y:S02]  /*cf80*/  FMUL.FTZ R17, R2.reuse, R85 ;  /* 0x0000005502117220 */ /* 0x040fe40000410000 */
[C---:B------:R-:W-:Y:S01]  /*cf90*/  FMUL.FTZ R24, R2.reuse, R92 ;  /* 0x0000005c02187220 */ /* 0x040fe20000410000 */
[----:B------:R-:W3:Y:S01]  /*cfa0*/  MUFU.EX2 R0, R0 ;  /* 0x0000000000007308 */ /* 0x000ee20000000800 */
[----:B------:R-:W-:Y:S02]  /*cfb0*/  FMUL.FTZ R25, R2, R93 ;  /* 0x0000005d02197220 */ /* 0x000fe40000410000 */
[----:B-1----:R-:W-:Y:S01]  /*cfc0*/  FFMA.FTZ R4, R139, c[0x0][0x2d0], -R148 ;  /* 0x0000b4008b047a23 */ /* 0x002fe20000010894 */
[----:B----4-:R-:W-:Y:S01]  /*cfd0*/  MOV R139, R8 ;  /* 0x00000008008b7202 */ /* 0x010fe20000000f00 */
[--C-:B------:R-:W-:Y:S02]  /*cfe0*/  FFMA.FTZ R8, R146, c[0x0][0x2d0], -R68.reuse ;  /* 0x0000b40092087a23 */ /* 0x100fe40000010844 */
[C---:B------:R-:W-:Y:S02]  /*cff0*/  FMUL.FTZ R32, R2.reuse, R100 ;  /* 0x0000006402207220 */ /* 0x040fe40000410000 */
[C---:B------:R-:W-:Y:S01]  /*d000*/  FMUL.FTZ R33, R2.reuse, R101 ;  /* 0x0000006502217220 */ /* 0x040fe20000410000 */
[----:B------:R1:W4:Y:S01]  /*d010*/  MUFU.EX2 R59, R4 ;  /* 0x00000004003b7308 */ /* 0x0003220000000800 */
[--C-:B------:R-:W-:Y:S01]  /*d020*/  FFMA.FTZ R40, R143, c[0x0][0x2d0], -R68.reuse ;  /* 0x0000b4008f287a23 */ /* 0x100fe20000010844 */
[----:B------:R-:W5:Y:S01]  /*d030*/  LDL.LU R101, [R1+0x34] ;  /* 0x0000340001657983 */ /* 0x000f620000300800 */
[C---:B------:R-:W-:Y:S02]  /*d040*/  FMUL.FTZ R41, R2.reuse, R109 ;  /* 0x0000006d02297220 */ /* 0x040fe40000410000 */
[----:B------:R-:W-:Y:S01]  /*d050*/  FFMA.FTZ R56, R151, c[0x0][0x2d0], -R68 ;  /* 0x0000b40097387a23 */ /* 0x000fe20000010844 */
[----:B------:R-:W5:Y:S01]  /*d060*/  LDL.LU R100, [R1+0x30] ;  /* 0x0000300001647983 */ /* 0x000f620000300800 */
[C---:B--2---:R-:W-:Y:S02]  /*d070*/  FMUL.FTZ R48, R2.reuse, R116 ;  /* 0x0000007402307220 */ /* 0x044fe40000410000 */
[C---:B------:R-:W-:Y:S01]  /*d080*/  FMUL.FTZ R49, R2.reuse, R117 ;  /* 0x0000007502317220 */ /* 0x040fe20000410000 */
[----:B------:R2:W-:Y:S01]  /*d090*/  MUFU.EX2 R137, R6 ;  /* 0x0000000600897308 */ /* 0x0005e20000000800 */
[C---:B------:R-:W-:Y:S02]  /*d0a0*/  FMUL.FTZ R57, R2.reuse, R125 ;  /* 0x0000007d02397220 */ /* 0x040fe40000410000 */
[----:B------:R-:W-:Y:S02]  /*d0b0*/  FMUL.FTZ R60, R2, R60 ;  /* 0x0000003c023c7220 */ /* 0x000fe40000410000 */
[C---:B---3--:R-:W-:Y:S02]  /*d0c0*/  FMUL.FTZ R10, R0.reuse, R78 ;  /* 0x0000004e000a7220 */ /* 0x048fe40000410000 */
[C---:B------:R-:W-:Y:S02]  /*d0d0*/  FMUL.FTZ R11, R0.reuse, R79 ;  /* 0x0000004f000b7220 */ /* 0x040fe40000410000 */
[C---:B------:R-:W-:Y:S01]  /*d0e0*/  FMUL.FTZ R18, R0.reuse, R86 ;  /* 0x0000005600127220 */ /* 0x040fe20000410000 */
[----:B------:R3:W-:Y:S01]  /*d0f0*/  MUFU.EX2 R252, R40 ;  /* 0x0000002800fc7308 */ /* 0x0007e20000000800 */
[C---:B------:R-:W-:Y:S02]  /*d100*/  FMUL.FTZ R19, R0.reuse, R87 ;  /* 0x0000005700137220 */ /* 0x040fe40000410000 */
[----:B------:R-:W-:Y:S01]  /*d110*/  FMUL.FTZ R26, R0, R94 ;  /* 0x0000005e001a7220 */ /* 0x000fe20000410000 */
[----:B------:R-:W-:Y:S01]  /*d120*/  LDSM.16.MT88.4 R84, [R191+0x800] ;  /* 0x00080000bf54783b */ /* 0x000fe20000004200 */
[----:B-1----:R-:W-:Y:S02]  /*d130*/  FFMA.FTZ R4, R136, c[0x0][0x2d0], -R148 ;  /* 0x0000b40088047a23 */ /* 0x002fe40000010894 */
[C---:B------:R-:W-:Y:S02]  /*d140*/  FMUL.FTZ R27, R0.reuse, R95 ;  /* 0x0000005f001b7220 */ /* 0x040fe40000410000 */
[C---:B------:R-:W-:Y:S01]  /*d150*/  FMUL.FTZ R34, R0.reuse, R102 ;  /* 0x0000006600227220 */ /* 0x040fe20000410000 */
[----:B------:R-:W1:Y:S01]  /*d160*/  MUFU.EX2 R145, R4 ;  /* 0x0000000400917308 */ /* 0x000e620000000800 */
[C---:B------:R-:W-:Y:S01]  /*d170*/  FMUL.FTZ R35, R0.reuse, R103 ;  /* 0x0000006700237220 */ /* 0x040fe20000410000 */
[----:B------:R-:W-:Y:S01]  /*d180*/  LDSM.16.MT88.4 R92, [R194+0x800] ;  /* 0x00080000c25c783b */ /* 0x000fe20000004200 */
[C---:B------:R-:W-:Y:S02]  /*d190*/  FMUL.FTZ R42, R0.reuse, R110 ;  /* 0x0000006e002a7220 */ /* 0x040fe40000410000 */
[C---:B--2---:R-:W-:Y:S02]  /*d1a0*/  FMUL.FTZ R6, R0.reuse, R74 ;  /* 0x0000004a00067220 */ /* 0x044fe40000410000 */
[C---:B------:R-:W-:Y:S02]  /*d1b0*/  FMUL.FTZ R43, R0.reuse, R111 ;  /* 0x0000006f002b7220 */ /* 0x040fe40000410000 */
[C---:B------:R-:W-:Y:S01]  /*d1c0*/  FMUL.FTZ R50, R0.reuse, R118 ;  /* 0x0000007600327220 */ /* 0x040fe20000410000 */
[----:B------:R-:W2:Y:S01]  /*d1d0*/  MUFU.EX2 R136, R8 ;  /* 0x0000000800887308 */ /* 0x000ea20000000800 */
[----:B------:R-:W-:Y:S01]  /*d1e0*/  FMUL.FTZ R51, R0, R119 ;  /* 0x0000007700337220 */ /* 0x000fe20000410000 */
[----:B----4-:R-:W-:Y:S01]  /*d1f0*/  MOV R119, R59 ;  /* 0x0000003b00777202 */ /* 0x010fe20000000f00 */
[C---:B------:R-:W-:Y:S02]  /*d200*/  FMUL.FTZ R61, R2.reuse, R61 ;  /* 0x0000003d023d7220 */ /* 0x040fe40000410000 */
[----:B---3--:R-:W-:Y:S02]  /*d210*/  FMUL.FTZ R40, R2, R108 ;  /* 0x0000006c02287220 */ /* 0x008fe40000410000 */
[C---:B------:R-:W-:Y:S01]  /*d220*/  FMUL.FTZ R62, R0.reuse, R62 ;  /* 0x0000003e003e7220 */ /* 0x040fe20000410000 */
[----:B------:R-:W-:Y:S01]  /*d230*/  LDSM.16.MT88.4 R108, [R191+0x6800] ;  /* 0x00680000bf6c783b */ /* 0x000fe20000004200 */
[----:B------:R-:W-:Y:S01]  /*d240*/  FMUL.FTZ R63, R0, R63 ;  /* 0x0000003f003f7220 */ /* 0x000fe20000410000 */
[----:B------:R3:W-:Y:S01]  /*d250*/  MUFU.EX2 R248, R56 ;  /* 0x0000003800f87308 */ /* 0x0007e20000000800 */
[C---:B------:R-:W-:Y:S02]  /*d260*/  FMUL.FTZ R64, R2.reuse, R64 ;  /* 0x0000004002407220 */ /* 0x040fe40000410000 */
[----:B------:R-:W-:Y:S01]  /*d270*/  FMUL.FTZ R65, R2, R65 ;  /* 0x0000004102417220 */ /* 0x000fe20000410000 */
[----:B-1----:R-:W-:Y:S01]  /*d280*/  F2FP.BF16.PACK_AB R74, R145, R59 ;  /* 0x0000003b914a723e */ /* 0x002fe200000010ff */
[--C-:B------:R-:W-:Y:S01]  /*d290*/  FFMA.FTZ R4, R138, c[0x0][0x2d0], -R68.reuse ;  /* 0x0000b4008a047a23 */ /* 0x100fe20000010844 */
[----:B------:R-:W-:Y:S01]  /*d2a0*/  MOV R138, R7 ;  /* 0x00000007008a7202 */ /* 0x000fe20000000f00 */
[C---:B------:R-:W-:Y:S01]  /*d2b0*/  FMUL.FTZ R7, R0.reuse, R75 ;  /* 0x0000004b00077220 */ /* 0x040fe20000410000 */
[----:B------:R-:W-:Y:S01]  /*d2c0*/  MOV R117, R145 ;  /* 0x0000009100757202 */ /* 0x000fe20000000f00 */
[C---:B------:R-:W-:Y:S01]  /*d2d0*/  FMUL.FTZ R59, R0.reuse, R127 ;  /* 0x0000007f003b7220 */ /* 0x040fe20000410000 */
[----:B------:R1:W4:Y:S01]  /*d2e0*/  MUFU.EX2 R144, R4 ;  /* 0x0000000400907308 */ /* 0x0003220000000800 */
[C---:B------:R-:W-:Y:S02]  /*d2f0*/  FMUL.FTZ R66, R0.reuse, R66 ;  /* 0x0000004200427220 */ /* 0x040fe40000410000 */
[----:B------:R-:W-:Y:S01]  /*d300*/  FMUL.FTZ R67, R0, R67 ;  /* 0x0000004300437220 */ /* 0x000fe20000410000 */
[----:B--2---:R-:W-:Y:S01]  /*d310*/  F2FP.BF16.PACK_AB R73, R136, R137 ;  /* 0x000000898849723e */ /* 0x004fe200000010ff */
[----:B------:R-:W-:Y:S02]  /*d320*/  FMUL.FTZ R8, R2, R76 ;  /* 0x0000004c02087220 */ /* 0x000fe40000410000 */
[----:B------:R-:W2:Y:S01]  /*d330*/  LDSM.16.MT88.4 R76, [R192+0x3800] ;  /* 0x00380000c04c783b */ /* 0x000ea20000004200 */
[--C-:B------:R-:W-:Y:S02]  /*d340*/  FFMA.FTZ R70, R70, c[0x0][0x2d0], -R68.reuse ;  /* 0x0000b40046467a23 */ /* 0x100fe40000010844 */
[----:B---3--:R-:W-:Y:S04]  /*d350*/  FMUL.FTZ R56, R2, R124 ;  /* 0x0000007c02387220 */ /* 0x008fe80000410000 */
[----:B------:R-:W-:Y:S01]  /*d360*/  MUFU.EX2 R70, R70 ;  /* 0x0000004600467308 */ /* 0x000fe20000000800 */
[--C-:B-1----:R-:W-:Y:S01]  /*d370*/  FFMA.FTZ R4, R140, c[0x0][0x2d0], -R68.reuse ;  /* 0x0000b4008c047a23 */ /* 0x102fe20000010844 */
[----:B----4-:R-:W-:Y:S08]  /*d380*/  MOV R118, R144 ;  /* 0x0000009000767202 */ /* 0x010ff00000000f00 */
[----:B------:R1:W3:Y:S02]  /*d390*/  MUFU.EX2 R146, R4 ;  /* 0x0000000400927308 */ /* 0x0002e40000000800 */
[----:B-1----:R-:W-:Y:S01]  /*d3a0*/  FMUL.FTZ R4, R2, R72 ;  /* 0x0000004802047220 */ /* 0x002fe20000410000 */
[----:B------:R-:W-:Y:S02]  /*d3b0*/  F2FP.BF16.PACK_AB R72, R139, R138 ;  /* 0x0000008a8b48723e */ /* 0x000fe400000010ff */
[----:B---3--:R-:W-:Y:S02]  /*d3c0*/  F2FP.BF16.PACK_AB R75, R146, R144 ;  /* 0x00000090924b723e */ /* 0x008fe400000010ff */
[----:B------:R-:W-:Y:S05]  /*d3d0*/  MOV R116, R146 ;  /* 0x0000009200747202 */ /* 0x000fea0000000f00 */
        /* <DEDUP_REMOVED lines=13> */
[----:B------:R-:W3:Y:S05]  /*d4b0*/  LDSM.16.MT88.4 R88, [R193+0x800] ;  /* 0x00080000c158783b */ /* 0x000eea0000004200 */
[C---:B------:R-:W-:Y:S07]  /*d4c0*/  HMMA.16816.F32.BF16 R20, R72.reuse, R28, R20 ;  /* 0x0000001c4814723c */ /* 0x040fee0000041814 */
[C---:B------:R-:W-:Y:S01]  /*d4d0*/  FMUL.FTZ R29, R2.reuse, R97 ;  /* 0x00000061021d7220 */ /* 0x040fe20000410000 */
[C---:B------:R-:W-:Y:S04]  /*d4e0*/  HMMA.16816.F32.BF16 R24, R72.reuse, R30, R24 ;  /* 0x0000001e4818723c */ /* 0x040fe80000041818 */
[----:B------:R-:W-:Y:S02]  /*d4f0*/  FMUL.FTZ R28, R2, R96 ;  /* 0x00000060021c7220 */ /* 0x000fe40000410000 */
[----:B------:R-:W-:Y:S02]  /*d500*/  FFMA.FTZ R96, R160, c[0x0][0x2d0], -R68 ;  /* 0x0000b400a0607a23 */ /* 0x000fe40000010844 */
[C---:B------:R-:W-:Y:S04]  /*d510*/  FMUL.FTZ R30, R0.reuse, R98 ;  /* 0x00000062001e7220 */ /* 0x040fe80000410000 */
[----:B------:R-:W-:Y:S07]  /*d520*/  FMUL.FTZ R31, R0, R99 ;  /* 0x00000063001f7220 */ /* 0x000fee0000410000 */
[C---:B------:R-:W-:Y:S07]  /*d530*/  HMMA.16816.F32.BF16 R28, R72.reuse, R36, R28 ;  /* 0x00000024481c723c */ /* 0x040fee000004181c */
[----:B------:R-:W-:Y:S01]  /*d540*/  FFMA.FTZ R36, R142, c[0x0][0x2d0], -R148 ;  /* 0x0000b4008e247a23 */ /* 0x000fe20000010894 */
[C---:B------:R-:W-:Y:S03]  /*d550*/  HMMA.16816.F32.BF16 R32, R72.reuse, R38, R32 ;  /* 0x000000264820723c */ /* 0x040fe60000041820 */
[----:B------:R4:W1:Y:S01]  /*d560*/  MUFU.EX2 R58, R36 ;  /* 0x00000024003a7308 */ /* 0x0008620000000800 */
[----:B------:R-:W-:Y:S03]  /*d570*/  FMUL.FTZ R37, R2, R105 ;  /* 0x0000006902257220 */ /* 0x000fe60000410000 */
[C---:B------:R-:W-:Y:S02]  /*d580*/  FMUL.FTZ R38, R0.reuse, R106 ;  /* 0x0000006a00267220 */ /* 0x040fe40000410000 */
[----:B------:R-:W-:Y:S03]  /*d590*/  FMUL.FTZ R39, R0, R107 ;  /* 0x0000006b00277220 */ /* 0x000fe60000410000 */
[----:B----4-:R-:W-:Y:S01]  /*d5a0*/  FMUL.FTZ R36, R2, R104 ;  /* 0x0000006802247220 */ /* 0x010fe20000410000 */
[----:B-1----:R-:W-:Y:S01]  /*d5b0*/  MOV R125, R58 ;  /* 0x0000003a007d7202 */ /* 0x002fe20000000f00 */
[----:B------:R-:W-:Y:S01]  /*d5c0*/  FMUL.FTZ R58, R0, R126 ;  /* 0x0000007e003a7220 */ /* 0x000fe20000410000 */
[----:B------:R-:W-:Y:S02]  /*d5d0*/  MOV R126, R244 ;  /* 0x000000f4007e7202 */ /* 0x000fe40000000f00 */
[----:B------:R1:W-:Y:S02]  /*d5e0*/  MUFU.EX2 R244, R96 ;  /* 0x0000006000f47308 */ /* 0x0003e40000000800 */
[C---:B------:R-:W-:Y:S07]  /*d5f0*/  HMMA.16816.F32.BF16 R36, R72.reuse, R44, R36 ;  /* 0x0000002c4824723c */ /* 0x040fee0000041824 */
[--C-:B------:R-:W-:Y:S01]  /*d600*/  FFMA.FTZ R44, R147, c[0x0][0x2d0], -R68.reuse ;  /* 0x0000b400932c7a23 */ /* 0x100fe20000010844 */
[C---:B------:R-:W-:Y:S03]  /*d610*/  HMMA.16816.F32.BF16 R40, R72.reuse, R46, R40 ;  /* 0x0000002e4828723c */ /* 0x040fe60000041828 */
[----:B------:R4:W2:Y:S01]  /*d620*/  MUFU.EX2 R251, R44 ;  /* 0x0000002c00fb7308 */ /* 0x0008a20000000800 */
[----:B------:R-:W-:Y:S03]  /*d630*/  FMUL.FTZ R45, R2, R113 ;  /* 0x00000071022d7220 */ /* 0x000fe60000410000 */
[C---:B------:R-:W-:Y:S02]  /*d640*/  FMUL.FTZ R46, R0.reuse, R114 ;  /* 0x00000072002e7220 */ /* 0x040fe40000410000 */
[----:B------:R-:W-:Y:S03]  /*d650*/  FMUL.FTZ R47, R0, R115 ;  /* 0x00000073002f7220 */ /* 0x000fe60000410000 */
[----:B-1----:R-:W-:Y:S02]  /*d660*/  FFMA.FTZ R96, R220, c[0x0][0x2d0], -R68 ;  /* 0x0000b400dc607a23 */ /* 0x002fe40000010844 */
[----:B----4-:R-:W-:Y:S07]  /*d670*/  FMUL.FTZ R44, R2, R112 ;  /* 0x00000070022c7220 */ /* 0x010fee0000410000 */
[C---:B------:R-:W-:Y:S07]  /*d680*/  HMMA.16816.F32.BF16 R44, R72.reuse, R52, R44 ;  /* 0x00000034482c723c */ /* 0x040fee000004182c */
[----:B------:R-:W-:Y:S01]  /*d690*/  FFMA.FTZ R52, R150, c[0x0][0x2d0], -R148 ;  /* 0x0000b40096347a23 */ /* 0x000fe20000010894 */
[C---:B------:R-:W-:Y:S03]  /*d6a0*/  HMMA.16816.F32.BF16 R48, R72.reuse, R54, R48 ;  /* 0x000000364830723c */ /* 0x040fe60000041830 */
[----:B------:R1:W-:Y:S01]  /*d6b0*/  MUFU.EX2 R249, R52 ;  /* 0x0000003400f97308 */ /* 0x0003e20000000800 */
[----:B------:R-:W-:Y:S03]  /*d6c0*/  FMUL.FTZ R53, R2, R121 ;  /* 0x0000007902357220 */ /* 0x000fe60000410000 */
[C---:B------:R-:W-:Y:S02]  /*d6d0*/  FMUL.FTZ R54, R0.reuse, R122 ;  /* 0x0000007a00367220 */ /* 0x040fe40000410000 */
[C---:B------:R-:W-:Y:S03]  /*d6e0*/  FMUL.FTZ R55, R0.reuse, R123 ;  /* 0x0000007b00377220 */ /* 0x040fe60000410000 */
[----:B-----5:R-:W-:Y:S04]  /*d6f0*/  FFMA.FTZ R0, R0, R100, R137 ;  /* 0x0000006400007223 */ /* 0x020fe80000010089 */
[----:B------:R-:W-:Y:S04]  /*d700*/  FADD.FTZ R0, R136, R0 ;  /* 0x0000000088007221 */ /* 0x000fe80000010000 */
[----:B------:R-:W-:Y:S02]  /*d710*/  FADD.FTZ R0, R118, R0 ;  /* 0x0000000076007221 */ /* 0x000fe40000010000 */
[C---:B-1----:R-:W-:Y:S02]  /*d720*/  FMUL.FTZ R52, R2.reuse, R120 ;  /* 0x0000007802347220 */ /* 0x042fe40000410000 */
[----:B------:R-:W-:Y:S02]  /*d730*/  FFMA.FTZ R2, R2, R101, R138 ;  /* 0x0000006502027223 */ /* 0x000fe4000001008a */
[----:B------:R-:W-:Y:S01]  /*d740*/  LDSM.16.MT88.4 R100, [R194+0x3000] ;  /* 0x00300000c264783b */ /* 0x000fe20000004200 */
[----:B------:R-:W-:Y:S02]  /*d750*/  FADD.FTZ R0, R116, R0 ;  /* 0x0000000074007221 */ /* 0x000fe40000010000 */
[C---:B--2---:R-:W-:Y:S03]  /*d760*/  HMMA.16816.F32.BF16 R52, R72.reuse, R76, R52 ;  /* 0x0000004c4834723c */ /* 0x044fe60000041834 */
[----:B------:R-:W-:Y:S02]  /*d770*/  FADD.FTZ R2, R139, R2 ;  /* 0x000000028b027221 */ /* 0x000fe40000010000 */
[----:B------:R-:W-:Y:S02]  /*d780*/  FADD.FTZ R0, R252, R0 ;  /* 0x00000000fc007221 */ /* 0x000fe40000010000 */
[----:B------:R-:W-:Y:S01]  /*d790*/  FFMA.FTZ R76, R152, c[0x0][0x2d0], -R68 ;  /* 0x0000b400984c7a23 */ /* 0x000fe20000010844 */
[C---:B------:R-:W-:Y:S03]  /*d7a0*/  HMMA.16816.F32.BF16 R56, R72.reuse, R78, R56 ;  /* 0x0000004e4838723c */ /* 0x040fe60000041838 */
[----:B------:R-:W1:Y:S01]  /*d7b0*/  MUFU.EX2 R124, R76 ;  /* 0x0000004c007c7308 */ /* 0x000e620000000800 */
[----:B------:R-:W-:Y:S02]  /*d7c0*/  FADD.FTZ R2, R119, R2 ;  /* 0x0000000277027221 */ /* 0x000fe40000010000 */
[----:B------:R-:W-:Y:S02]  /*d7d0*/  FADD.FTZ R0, R251, R0 ;  /* 0x00000000fb007221 */ /* 0x000fe40000010000 */
[C---:B------:R-:W-:Y:S04]  /*d7e0*/  HMMA.16816.F32.BF16 R60, R72.reuse, R80, R60 ;  /* 0x00000050483c723c */ /* 0x040fe8000004183c */
[----:B------:R-:W-:Y:S02]  /*d7f0*/  FADD.FTZ R2, R117, R2 ;  /* 0x0000000275027221 */ /* 0x000fe40000010000 */
[----:B------:R-:W-:Y:S01]  /*d800*/  LDSM.16.MT88.4 R116, [R193+0x6800] ;  /* 0x00680000c174783b */ /* 0x000fe20000004200 */
[----:B------:R-:W-:Y:S01]  /*d810*/  FADD.FTZ R0, R248, R0 ;  /* 0x00000000f8007221 */ /* 0x000fe20000010000 */
[----:B------:R-:W-:Y:S04]  /*d820*/  HMMA.16816.F32.BF16 R64, R72, R82, R64 ;  /* 0x000000524840723c */ /* 0x000fe80000041840 */
[----:B------:R-:W-:Y:S02]  /*d830*/  FADD.FTZ R2, R126, R2 ;  /* 0x000000027e027221 */ /* 0x000fe40000010000 */
[----:B------:R-:W-:Y:S01]  /*d840*/  LDSM.16.MT88.4 R80, [R191+0x4000] ;  /* 0x00400000bf50783b */ /* 0x000fe20000004200 */
[C---:B------:R-:W-:Y:S01]  /*d850*/  F2FP.BF16.PACK_AB R72, R125.reuse, R126 ;  /* 0x0000007e7d48723e */ /* 0x040fe200000010ff */
[----:B------:R-:W-:Y:S01]  /*d860*/  FADD.FTZ R2, R125, R2 ;  /* 0x000000027d027221 */ /* 0x000fe20000010000 */
[----:B------:R-:W-:Y:S03]  /*d870*/  F2FP.BF16.PACK_AB R73, R251, R252 ;  /* 0x000000fcfb49723e */ /* 0x000fe600000010ff */
[C---:B-1----:R-:W-:Y:S01]  /*d880*/  F2FP.BF16.PACK_AB R75, R124.reuse, R248 ;  /* 0x000000f87c4b723e */ /* 0x042fe200000010ff */
[----:B------:R-:W-:Y:S01]  /*d890*/  FADD.FTZ R0, R124, R0 ;  /* 0x000000007c007221 */ /* 0x000fe20000010000 */
[----:B------:R-:W1:Y:S01]  /*d8a0*/  LDSM.16.MT88.4 R76, [R192+0x800] ;  /* 0x00080000c04c783b */ /* 0x000e620000004200 */
[C---:B------:R-:W-:Y:S01]  /*d8b0*/  F2FP.BF16.PACK_AB R74, R249.reuse, R250 ;  /* 0x000000faf94a723e */ /* 0x040fe200000010ff */
[----:B------:R-:W-:Y:S04]  /*d8c0*/  FADD.FTZ R2, R250, R2 ;  /* 0x00000002fa027221 */ /* 0x000fe80000010000 */
[----:B------:R-:W-:Y:S02]  /*d8d0*/  FADD.FTZ R2, R249, R2 ;  /* 0x00000002f9027221 */ /* 0x000fe40000010000 */
[C---:B------:R-:W-:Y:S01]  /*d8e0*/  HMMA.16816.F32.BF16 R4, R72.reuse, R84, R4 ;  /* 0x000000544804723c */ /* 0x040fe20000041804 */
[----:B------:R-:W-:Y:S06]  /*d8f0*/  LDSM.16.MT88.4 R124, [R192+0x6800] ;  /* 0x00680000c07c783b */ /* 0x000fec0000004200 */
[--C-:B------:R-:W-:Y:S01]  /*d900*/  FFMA.FTZ R84, R153, c[0x0][0x2d0], -R148.reuse ;  /* 0x0000b40099547a23 */ /* 0x100fe20000010894 */
[C---:B------:R-:W-:Y:S03]  /*d910*/  HMMA.16816.F32.BF16 R8, R72.reuse, R86, R8 ;  /* 0x000000564808723c */ /* 0x040fe60000041808 */
[----:B------:R2:W4:Y:S05]  /*d920*/  MUFU.EX2 R107, R84 ;  /* 0x00000054006b7308 */ /* 0x00052a0000000800 */
[C---:B---3--:R-:W-:Y:S08]  /*d930*/  HMMA.16816.F32.BF16 R12, R72.reuse, R88, R12 ;  /* 0x00000058480c723c */ /* 0x048ff0000004180c */
[C---:B------:R-:W-:Y:S01]  /*d940*/  HMMA.16816.F32.BF16 R16, R72.reuse, R90, R16 ;  /* 0x0000005a4810723c */ /* 0x040fe20000041810 */
[----:B------:R-:W-:Y:S07]  /*d950*/  LDSM.16.MT88.4 R88, [R194+0x4000] ;  /* 0x00400000c258783b */ /* 0x000fee0000004200 */
[C---:B-1----:R-:W-:Y:S04]  /*d960*/  HMMA.16816.F32.BF16 R20, R72.reuse, R76, R20 ;  /* 0x0000004c4814723c */ /* 0x042fe80000041814 */
[----:B--2---:R-:W-:Y:S02]  /*d970*/  FFMA.FTZ R84, R154, c[0x0][0x2d0], -R148 ;  /* 0x0000b4009a547a23 */ /* 0x004fe40000010894 */
[----:B----4-:R-:W-:Y:S02]  /*d980*/  FADD.FTZ R2, R107, R2 ;  /* 0x000000026b027221 */ /* 0x010fe40000010000 */
[C---:B------:R-:W-:Y:S01]  /*d990*/  HMMA.16816.F32.BF16 R24, R72.reuse, R78, R24 ;  /* 0x0000004e4818723c */ /* 0x040fe20000041818 */
[----:B------:R1:W2:Y:S03]  /*d9a0*/  MUFU.EX2 R106, R84 ;  /* 0x00000054006a7308 */ /* 0x0002a60000000800 */
[----:B------:R-:W-:Y:S04]  /*d9b0*/  FFMA.FTZ R76, R155, c[0x0][0x2d0], -R68 ;  /* 0x0000b4009b4c7a23 */ /* 0x000fe80000010844 */
[C---:B------:R-:W-:Y:S03]  /*d9c0*/  HMMA.16816.F32.BF16 R28, R72.reuse, R92, R28 ;  /* 0x0000005c481c723c */ /* 0x040fe6000004181c */
[----:B------:R3:W4:Y:S04]  /*d9d0*/  MUFU.EX2 R105, R76 ;  /* 0x0000004c00697308 */ /* 0x0007280000000800 */
[----:B------:R-:W-:Y:S01]  /*d9e0*/  FFMA.FTZ R92, R158, c[0x0][0x2d0], -R148 ;  /* 0x0000b4009e5c7a23 */ /* 0x000fe20000010894 */
[C---:B------:R-:W-:Y:S05]  /*d9f0*/  HMMA.16816.F32.BF16 R32, R72.reuse, R94, R32 ;  /* 0x0000005e4820723c */ /* 0x040fea0000041820 */
[----:B------:R5:W-:Y:S03]  /*da00*/  MUFU.EX2 R246, R92 ;  /* 0x0000005c00f67308 */ /* 0x000be60000000800 */
[C---:B------:R-:W-:Y:S01]  /*da10*/  HMMA.16816.F32.BF16 R36, R72.reuse, R80, R36 ;  /* 0x000000504824723c */ /* 0x040fe20000041824 */
[----:B-1----:R-:W1:Y:S03]  /*da20*/  LDSM.16.MT88.4 R84, [R193+0x4000] ;  /* 0x00400000c154783b */ /* 0x002e660000004200 */
[----:B--2---:R-:W-:Y:S03]  /*da30*/  FADD.FTZ R2, R106, R2 ;  /* 0x000000026a027221 */ /* 0x004fe60000010000 */
[--C-:B------:R-:W-:Y:S01]  /*da40*/  FFMA.FTZ R80, R159, c[0x0][0x2d0], -R68.reuse ;  /* 0x0000b4009f507a23 */ /* 0x100fe20000010844 */
[C---:B------:R-:W-:Y:S01]  /*da50*/  HMMA.16816.F32.BF16 R40, R72.reuse, R82, R40 ;  /* 0x000000524828723c */ /* 0x040fe20000041828 */
[----:B------:R2:W-:Y:S03]  /*da60*/  MUFU.EX2 R159, R96 ;  /* 0x00000060009f7308 */ /* 0x0005e60000000800 */
[----:B---3--:R-:W-:Y:S02]  /*da70*/  FFMA.FTZ R76, R156, c[0x0][0x2d0], -R68 ;  /* 0x0000b4009c4c7a23 */ /* 0x008fe40000010844 */
[----:B----4-:R-:W-:Y:S05]  /*da80*/  FADD.FTZ R0, R105, R0 ;  /* 0x0000000069007221 */ /* 0x010fea0000010000 */
[----:B------:R3:W4:Y:S01]  /*da90*/  MUFU.EX2 R104, R76 ;  /* 0x0000004c00687308 */ /* 0x0007220000000800 */
[----:B-----5:R-:W-:Y:S09]  /*daa0*/  LDSM.16.MT88.4 R92, [R193+0x1000] ;  /* 0x00100000c15c783b */ /* 0x020ff20000004200 */
[----:B------:R-:W5:Y:S01]  /*dab0*/  MUFU.EX2 R245, R80 ;  /* 0x0000005000f57308 */ /* 0x000f620000000800 */
[----:B--2---:R-:W-:Y:S01]  /*dac0*/  LDSM.16.MT88.4 R96, [R192+0x3000] ;  /* 0x00300000c060783b */ /* 0x004fe20000004200 */
[C---:B-1----:R-:W-:Y:S03]  /*dad0*/  HMMA.16816.F32.BF16 R44, R72.reuse, R84, R44 ;  /* 0x00000054482c723c */ /* 0x042fe6000004182c */
[----:B---3--:R-:W-:Y:S02]  /*dae0*/  FFMA.FTZ R76, R157, c[0x0][0x2d0], -R148 ;  /* 0x0000b4009d4c7a23 */ /* 0x008fe40000010894 */
[----:B----4-:R-:W-:Y:S03]  /*daf0*/  FADD.FTZ R0, R104, R0 ;  /* 0x0000000068007221 */ /* 0x010fe60000010000 */
[----:B------:R1:W2:Y:S01]  /*db00*/  MUFU.EX2 R247, R76 ;  /* 0x0000004c00f77308 */ /* 0x0002a20000000800 */
[C---:B------:R-:W-:Y:S01]  /*db10*/  HMMA.16816.F32.BF16 R48, R72.reuse, R86, R48 ;  /* 0x000000564830723c */ /* 0x040fe20000041830 */
[----:B------:R-:W-:Y:S02]  /*db20*/  LDSM.16.MT88.4 R84, [R192+0x1000] ;  /* 0x00100000c054783b */ /* 0x000fe40000004200 */
[----:B-----5:R-:W-:Y:S04]  /*db30*/  FADD.FTZ R0, R245, R0 ;  /* 0x00000000f5007221 */ /* 0x020fe80000010000 */
[----:B------:R-:W-:Y:S02]  /*db40*/  FADD.FTZ R0, R244, R0 ;  /* 0x00000000f4007221 */ /* 0x000fe40000010000 */
[----:B------:R-:W-:Y:S08]  /*db50*/  LDSM.16.MT88.4 R80, [R191+0x1000] ;  /* 0x00100000bf50783b */ /* 0x000ff00000004200 */
[----:B-1----:R-:W1:Y:S01]  /*db60*/  LDSM.16.MT88.4 R76, [R192+0x4000] ;  /* 0x00400000c04c783b */ /* 0x002e620000004200 */
[----:B--2---:R-:W-:Y:S04]  /*db70*/  FADD.FTZ R2, R247, R2 ;  /* 0x00000002f7027221 */ /* 0x004fe80000010000 */
[----:B------:R-:W-:Y:S01]  /*db80*/  FADD.FTZ R2, R246, R2 ;  /* 0x00000002f6027221 */ /* 0x000fe20000010000 */
[C---:B-1----:R-:W-:Y:S08]  /*db90*/  HMMA.16816.F32.BF16 R52, R72.reuse, R76, R52 ;  /* 0x0000004c4834723c */ /* 0x042ff00000041834 */
[C---:B------:R-:W-:Y:S01]  /*dba0*/  HMMA.16816.F32.BF16 R56, R72.reuse, R78, R56 ;  /* 0x0000004e4838723c */ /* 0x040fe20000041838 */
[----:B------:R-:W1:Y:S07]  /*dbb0*/  LDSM.16.MT88.4 R76, [R194+0x1000] ;  /* 0x00100000c24c783b */ /* 0x000e6e0000004200 */
[C---:B------:R-:W-:Y:S07]  /*dbc0*/  HMMA.16816.F32.BF16 R60, R72.reuse, R88, R60 ;  /* 0x00000058483c723c */ /* 0x040fee000004183c */
[--C-:B------:R-:W-:Y:S01]  /*dbd0*/  FFMA.FTZ R88, R161, c[0x0][0x2d0], -R148.reuse ;  /* 0x0000b400a1587a23 */ /* 0x100fe20000010894 */
[----:B------:R-:W-:Y:S03]  /*dbe0*/  HMMA.16816.F32.BF16 R64, R72, R90, R64 ;  /* 0x0000005a4840723c */ /* 0x000fe60000041840 */
[----:B------:R2:W3:Y:S04]  /*dbf0*/  MUFU.EX2 R115, R88 ;  /* 0x0000005800737308 */ /* 0x0004e80000000800 */
[----:B------:R-:W-:Y:S02]  /*dc00*/  F2FP.BF16.PACK_AB R72, R106, R107 ;  /* 0x0000006b6a48723e */ /* 0x000fe400000010ff */
[----:B------:R-:W-:Y:S03]  /*dc10*/  F2FP.BF16.PACK_AB R73, R104, R105 ;  /* 0x000000696849723e */ /* 0x000fe600000010ff */
[----:B------:R-:W-:Y:S02]  /*dc20*/  F2FP.BF16.PACK_AB R74, R246, R247 ;  /* 0x000000f7f64a723e */ /* 0x000fe400000010ff */
[----:B------:R-:W-:Y:S07]  /*dc30*/  F2FP.BF16.PACK_AB R75, R244, R245 ;  /* 0x000000f5f44b723e */ /* 0x000fee00000010ff */
[C---:B------:R-:W-:Y:S03]  /*dc40*/  HMMA.16816.F32.BF16 R4, R72.reuse, R80, R4 ;  /* 0x000000504804723c */ /* 0x040fe60000041804 */
[----:B--2---:R-:W-:Y:S05]  /*dc50*/  FFMA.FTZ R88, R162, c[0x0][0x2d0], -R148 ;  /* 0x0000b400a2587a23 */ /* 0x004fea0000010894 */
[C---:B------:R-:W-:Y:S01]  /*dc60*/  HMMA.16816.F32.BF16 R8, R72.reuse, R82, R8 ;  /* 0x000000524808723c */ /* 0x040fe20000041808 */
[----:B------:R-:W2:Y:S01]  /*dc70*/  LDSM.16.MT88.4 R80, [R191+0x4800] ;  /* 0x00480000bf50783b */ /* 0x000ea20000004200 */
[----:B------:R4:W5:Y:S02]  /*dc80*/  MUFU.EX2 R114, R88 ;  /* 0x0000005800727308 */ /* 0x0009640000000800 */
[----:B---3--:R-:W-:Y:S04]  /*dc90*/  FADD.FTZ R2, R115, R2 ;  /* 0x0000000273027221 */ /* 0x008fe80000010000 */
[C---:B------:R-:W-:Y:S07]  /*dca0*/  HMMA.16816.F32.BF16 R12, R72.reuse, R92, R12 ;  /* 0x0000005c480c723c */ /* 0x040fee000004180c */
[----:B------:R-:W-:Y:S01]  /*dcb0*/  FFMA.FTZ R92, R218, c[0x0][0x2d0], -R148 ;  /* 0x0000b400da5c7a23 */ /* 0x000fe20000010894 */
[C---:B------:R-:W-:Y:S03]  /*dcc0*/  HMMA.16816.F32.BF16 R16, R72.reuse, R94, R16 ;  /* 0x0000005e4810723c */ /* 0x040fe60000041810 */
[----:B------:R3:W-:Y:S05]  /*dcd0*/  MUFU.EX2 R161, R92 ;  /* 0x0000005c00a17308 */ /* 0x0007ea0000000800 */
[C---:B------:R-:W-:Y:S01]  /*dce0*/  HMMA.16816.F32.BF16 R20, R72.reuse, R84, R20 ;  /* 0x000000544814723c */ /* 0x040fe20000041814 */
[----:B----4-:R-:W4:Y:S03]  /*dcf0*/  LDSM.16.MT88.4 R88, [R193+0x4800] ;  /* 0x00480000c158783b */ /* 0x010f260000004200 */
[----:B-----5:R-:W-:Y:S03]  /*dd00*/  FADD.FTZ R2, R114, R2 ;  /* 0x0000000272027221 */ /* 0x020fe60000010000 */
[----:B------:R-:W-:Y:S01]  /*dd10*/  FFMA.FTZ R84, R163, c[0x0][0x2d0], -R68 ;  /* 0x0000b400a3547a23 */ /* 0x000fe20000010844 */
[C---:B------:R-:W-:Y:S03]  /*dd20*/  HMMA.16816.F32.BF16 R24, R72.reuse, R86, R24 ;  /* 0x000000564818723c */ /* 0x040fe60000041818 */
[----:B------:R5:W5:Y:S05]  /*dd30*/  MUFU.EX2 R113, R84 ;  /* 0x0000005400717308 */ /* 0x000b6a0000000800 */
[C---:B-1----:R-:W-:Y:S01]  /*dd40*/  HMMA.16816.F32.BF16 R28, R72.reuse, R76, R28 ;  /* 0x0000004c481c723c */ /* 0x042fe2000004181c */
[----:B---3--:R-:W-:Y:S06]  /*dd50*/  LDSM.16.MT88.4 R92, [R193+0x1800] ;  /* 0x00180000c15c783b */ /* 0x008fec0000004200 */
[----:B------:R-:W-:Y:S01]  /*dd60*/  FFMA.FTZ R76, R217, c[0x0][0x2d0], -R148 ;  /* 0x0000b400d94c7a23 */ /* 0x000fe20000010894 */
[C---:B------:R-:W-:Y:S03]  /*dd70*/  HMMA.16816.F32.BF16 R32, R72.reuse, R78, R32 ;  /* 0x0000004e4820723c */ /* 0x040fe60000041820 */
[----:B------:R1:W3:Y:S05]  /*dd80*/  MUFU.EX2 R162, R76 ;  /* 0x0000004c00a27308 */ /* 0x0002ea0000000800 */
[C---:B--2---:R-:W-:Y:S04]  /*dd90*/  HMMA.16816.F32.BF16 R36, R72.reuse, R80, R36 ;  /* 0x000000504824723c */ /* 0x044fe80000041824 */
[----:B-----5:R-:W-:Y:S02]  /*dda0*/  FFMA.FTZ R84, R215, c[0x0][0x2d0], -R68 ;  /* 0x0000b400d7547a23 */ /* 0x020fe40000010844 */
[----:B------:R-:W-:Y:S02]  /*ddb0*/  FADD.FTZ R0, R113, R0 ;  /* 0x0000000071007221 */ /* 0x000fe40000010000 */
[C---:B------:R-:W-:Y:S01]  /*ddc0*/  HMMA.16816.F32.BF16 R40, R72.reuse, R82, R40 ;  /* 0x000000524828723c */ /* 0x040fe20000041828 */
[----:B------:R-:W2:Y:S03]  /*ddd0*/  MUFU.EX2 R112, R84 ;  /* 0x0000005400707308 */ /* 0x000ea60000000800 */
[----:B------:R-:W-:Y:S04]  /*dde0*/  FFMA.FTZ R80, R219, c[0x0][0x2d0], -R68 ;  /* 0x0000b400db507a23 */ /* 0x000fe80000010844 */
[C---:B----4-:R-:W-:Y:S03]  /*ddf0*/  HMMA.16816.F32.BF16 R44, R72.reuse, R88, R44 ;  /* 0x00000058482c723c */ /* 0x050fe6000004182c */
[----:B------:R-:W4:Y:S01]  /*de00*/  MUFU.EX2 R160, R80 ;  /* 0x0000005000a07308 */ /* 0x000f220000000800 */
[----:B-1----:R-:W-:Y:S01]  /*de10*/  LDSM.16.MT88.4 R76, [R194+0x4800] ;  /* 0x00480000c24c783b */ /* 0x002fe20000004200 */
[----:B---3--:R-:W-:Y:S03]  /*de20*/  FADD.FTZ R2, R162, R2 ;  /* 0x00000002a2027221 */ /* 0x008fe60000010000 */
[C---:B------:R-:W-:Y:S04]  /*de30*/  HMMA.16816.F32.BF16 R48, R72.reuse, R90, R48 ;  /* 0x0000005a4830723c */ /* 0x040fe80000041830 */
[----:B------:R-:W-:Y:S01]  /*de40*/  LDSM.16.MT88.4 R88, [R192+0x1800] ;  /* 0x00180000c058783b */ /* 0x000fe20000004200 */
[----:B------:R-:W-:Y:S02]  /*de50*/  FADD.FTZ R2, R161, R2 ;  /* 0x00000002a1027221 */ /* 0x000fe40000010000 */
[----:B--2---:R-:W-:Y:S05]  /*de60*/  FADD.FTZ R0, R112, R0 ;  /* 0x0000000070007221 */ /* 0x004fea0000010000 */
[----:B------:R-:W1:Y:S01]  /*de70*/  LDSM.16.MT88.4 R84, [R192+0x4800] ;  /* 0x00480000c054783b */ /* 0x000e620000004200 */
[----:B----4-:R-:W-:Y:S07]  /*de80*/  FADD.FTZ R0, R160, R0 ;  /* 0x00000000a0007221 */ /* 0x010fee0000010000 */
[----:B------:R-:W2:Y:S01]  /*de90*/  LDSM.16.MT88.4 R80, [R191+0x1800] ;  /* 0x00180000bf50783b */ /* 0x000ea20000004200 */
[----:B------:R-:W-:Y:S01]  /*dea0*/  FADD.FTZ R0, R159, R0 ;  /* 0x000000009f007221 */ /* 0x000fe20000010000 */
[C---:B-1----:R-:W-:Y:S08]  /*deb0*/  HMMA.16816.F32.BF16 R52, R72.reuse, R84, R52 ;  /* 0x000000544834723c */ /* 0x042ff00000041834 */
[C---:B------:R-:W-:Y:S01]  /*dec0*/  HMMA.16816.F32.BF16 R56, R72.reuse, R86, R56 ;  /* 0x000000564838723c */ /* 0x040fe20000041838 */
[----:B------:R-:W1:Y:S07]  /*ded0*/  LDSM.16.MT88.4 R84, [R194+0x1800] ;  /* 0x00180000c254783b */ /* 0x000e6e0000004200 */
[C---:B------:R-:W-:Y:S08]  /*dee0*/  HMMA.16816.F32.BF16 R60, R72.reuse, R76, R60 ;  /* 0x0000004c483c723c */ /* 0x040ff0000004183c */
[----:B------:R-:W-:Y:S01]  /*def0*/  HMMA.16816.F32.BF16 R64, R72, R78, R64 ;  /* 0x0000004e4840723c */ /* 0x000fe20000041840 */
[----:B------:R-:W3:Y:S06]  /*df00*/  LDSM.16.MT88.4 R76, [R191+0x5000] ;  /* 0x00500000bf4c783b */ /* 0x000eec0000004200 */
[----:B------:R-:W-:Y:S02]  /*df10*/  F2FP.BF16.PACK_AB R72, R114, R115 ;  /* 0x000000737248723e */ /* 0x000fe400000010ff */
[----:B------:R-:W-:Y:S03]  /*df20*/  F2FP.BF16.PACK_AB R73, R112, R113 ;  /* 0x000000717049723e */ /* 0x000fe600000010ff */
[----:B------:R-:W-:Y:S02]  /*df30*/  F2FP.BF16.PACK_AB R74, R161, R162 ;  /* 0x000000a2a14a723e */ /* 0x000fe400000010ff */
[----:B------:R-:W-:Y:S07]  /*df40*/  F2FP.BF16.PACK_AB R75, R159, R160 ;  /* 0x000000a09f4b723e */ /* 0x000fee00000010ff */
[C---:B--2---:R-:W-:Y:S07]  /*df50*/  HMMA.16816.F32.BF16 R4, R72.reuse, R80, R4 ;  /* 0x000000504804723c */ /* 0x044fee0000041804 */
[----:B------:R-:W-:Y:S01]  /*df60*/  FFMA.FTZ R80, R221, c[0x0][0x2d0], -R148 ;  /* 0x0000b400dd507a23 */ /* 0x000fe20000010894 */
[C---:B------:R-:W-:Y:S03]  /*df70*/  HMMA.16816.F32.BF16 R8, R72.reuse, R82, R8 ;  /* 0x000000524808723c */ /* 0x040fe60000041808 */
[----:B------:R2:W4:Y:S05]  /*df80*/  MUFU.EX2 R123, R80 ;  /* 0x00000050007b7308 */ /* 0x00052a0000000800 */
[C---:B------:R-:W-:Y:S08]  /*df90*/  HMMA.16816.F32.BF16 R12, R72.reuse, R92, R12 ;  /* 0x0000005c480c723c */ /* 0x040ff0000004180c */
[C---:B------:R-:W-:Y:S01]  /*dfa0*/  HMMA.16816.F32.BF16 R16, R72.reuse, R94, R16 ;  /* 0x0000005e4810723c */ /* 0x040fe20000041810 */
[----:B------:R-:W-:Y:S07]  /*dfb0*/  LDSM.16.MT88.4 R92, [R194+0x5000] ;  /* 0x00500000c25c783b */ /* 0x000fee0000004200 */
[C---:B------:R-:W-:Y:S01]  /*dfc0*/  HMMA.16816.F32.BF16 R20, R72.reuse, R88, R20 ;  /* 0x000000584814723c */ /* 0x040fe20000041814 */
[----:B--2---:R-:W2:Y:S03]  /*dfd0*/  LDSM.16.MT88.4 R80, [R193+0x5000] ;  /* 0x00500000c150783b */ /* 0x004ea60000004200 */
[----:B----4-:R-:W-:Y:S03]  /*dfe0*/  FADD.FTZ R2, R123, R2 ;  /* 0x000000027b027221 */ /* 0x010fe60000010000 */
[----:B------:R-:W-:Y:S01]  /*dff0*/  FFMA.FTZ R88, R222, c[0x0][0x2d0], -R148 ;  /* 0x0000b400de587a23 */ /* 0x000fe20000010894 */
[C---:B------:R-:W-:Y:S03]  /*e000*/  HMMA.16816.F32.BF16 R24, R72.reuse, R90, R24 ;  /* 0x0000005a4818723c */ /* 0x040fe60000041818 */
[----:B------:R4:W5:Y:S05]  /*e010*/  MUFU.EX2 R122, R88 ;  /* 0x00000058007a7308 */ /* 0x00096a0000000800 */
[C---:B-1----:R-:W-:Y:S07]  /*e020*/  HMMA.16816.F32.BF16 R28, R72.reuse, R84, R28 ;  /* 0x00000054481c723c */ /* 0x042fee000004181c */
[--C-:B------:R-:W-:Y:S01]  /*e030*/  FFMA.FTZ R84, R224, c[0x0][0x2d0], -R68.reuse ;  /* 0x0000b400e0547a23 */ /* 0x100fe20000010844 */
[C---:B------:R-:W-:Y:S03]  /*e040*/  HMMA.16816.F32.BF16 R32, R72.reuse, R86, R32 ;  /* 0x000000564820723c */ /* 0x040fe60000041820 */
[----:B------:R1:W-:Y:S05]  /*e050*/  MUFU.EX2 R120, R84 ;  /* 0x0000005400787308 */ /* 0x0003ea0000000800 */
[C---:B---3--:R-:W-:Y:S04]  /*e060*/  HMMA.16816.F32.BF16 R36, R72.reuse, R76, R36 ;  /* 0x0000004c4824723c */ /* 0x048fe80000041824 */
[----:B----4-:R-:W-:Y:S02]  /*e070*/  FFMA.FTZ R88, R223, c[0x0][0x2d0], -R68 ;  /* 0x0000b400df587a23 */ /* 0x010fe40000010844 */
[----:B-----5:R-:W-:Y:S02]  /*e080*/  FADD.FTZ R2, R122, R2 ;  /* 0x000000027a027221 */ /* 0x020fe40000010000 */
[C---:B------:R-:W-:Y:S01]  /*e090*/  HMMA.16816.F32.BF16 R40, R72.reuse, R78, R40 ;  /* 0x0000004e4828723c */ /* 0x040fe20000041828 */
[----:B------:R3:W4:Y:S03]  /*e0a0*/  MUFU.EX2 R121, R88 ;  /* 0x0000005800797308 */ /* 0x0007260000000800 */
[--C-:B------:R-:W-:Y:S04]  /*e0b0*/  FFMA.FTZ R76, R225, c[0x0][0x2d0], -R148.reuse ;  /* 0x0000b400e14c7a23 */ /* 0x100fe80000010894 */
[C---:B--2---:R-:W-:Y:S03]  /*e0c0*/  HMMA.16816.F32.BF16 R44, R72.reuse, R80, R44 ;  /* 0x00000050482c723c */ /* 0x044fe6000004182c */
[----:B------:R2:W-:Y:S01]  /*e0d0*/  MUFU.EX2 R157, R76 ;  /* 0x0000004c009d7308 */ /* 0x0005e20000000800 */
[----:B-1----:R-:W-:Y:S03]  /*e0e0*/  FFMA.FTZ R84, R227, c[0x0][0x2d0], -R148 ;  /* 0x0000b400e3547a23 */ /* 0x002fe60000010894 */
[----:B------:R-:W-:Y:S01]  /*e0f0*/  FFMA.FTZ R80, R229, c[0x0][0x2d0], -R68 ;  /* 0x0000b400e5507a23 */ /* 0x000fe20000010844 */
[C---:B------:R-:W-:Y:S05]  /*e100*/  HMMA.16816.F32.BF16 R48, R72.reuse, R82, R48 ;  /* 0x000000524830723c */ /* 0x040fea0000041830 */
[----:B------:R1:W5:Y:S01]  /*e110*/  MUFU.EX2 R158, R84 ;  /* 0x00000054009e7308 */ /* 0x0003620000000800 */
[----:B---3--:R-:W3:Y:S01]  /*e120*/  LDSM.16.MT88.4 R88, [R192+0x5000] ;  /* 0x00500000c058783b */ /* 0x008ee20000004200 */
[----:B----4-:R-:W-:Y:S08]  /*e130*/  FADD.FTZ R0, R121, R0 ;  /* 0x0000000079007221 */ /* 0x010ff00000010000 */
[----:B------:R4:W-:Y:S01]  /*e140*/  MUFU.EX2 R155, R80 ;  /* 0x00000050009b7308 */ /* 0x0009e20000000800 */
[----:B------:R-:W-:Y:S02]  /*e150*/  FADD.FTZ R0, R120, R0 ;  /* 0x0000000078007221 */ /* 0x000fe40000010000 */
[----:B--2---:R-:W-:Y:S07]  /*e160*/  FFMA.FTZ R76, R226, c[0x0][0x2d0], -R68 ;  /* 0x0000b400e24c7a23 */ /* 0x004fee0000010844 */
[----:B------:R2:W2:Y:S01]  /*e170*/  MUFU.EX2 R156, R76 ;  /* 0x0000004c009c7308 */ /* 0x0004a20000000800 */
[----:B-1----:R-:W-:Y:S01]  /*e180*/  LDSM.16.MT88.4 R84, [R193+0x2000] ;  /* 0x00200000c154783b */ /* 0x002fe20000004200 */
[----:B-----5:R-:W-:Y:S04]  /*e190*/  FADD.FTZ R2, R158, R2 ;  /* 0x000000029e027221 */ /* 0x020fe80000010000 */
[----:B------:R-:W-:Y:S03]  /*e1a0*/  FADD.FTZ R2, R157, R2 ;  /* 0x000000029d027221 */ /* 0x000fe60000010000 */
[----:B----4-:R-:W-:Y:S01]  /*e1b0*/  LDSM.16.MT88.4 R80, [R192+0x2000] ;  /* 0x00200000c050783b */ /* 0x010fe20000004200 */
[C---:B---3--:R-:W-:Y:S07]  /*e1c0*/  HMMA.16816.F32.BF16 R52, R72.reuse, R88, R52 ;  /* 0x000000584834723c */ /* 0x048fee0000041834 */
[----:B--2---:R-:W1:Y:S01]  /*e1d0*/  LDSM.16.MT88.4 R76, [R191+0x2000] ;  /* 0x00200000bf4c783b */ /* 0x004e620000004200 */
[----:B------:R-:W-:Y:S04]  /*e1e0*/  FADD.FTZ R0, R156, R0 ;  /* 0x000000009c007221 */ /* 0x000fe80000010000 */
[----:B------:R-:W-:Y:S01]  /*e1f0*/  FADD.FTZ R0, R155, R0 ;  /* 0x000000009b007221 */ /* 0x000fe20000010000 */
[C---:B------:R-:W-:Y:S02]  /*e200*/  HMMA.16816.F32.BF16 R56, R72.reuse, R90, R56 ;  /* 0x0000005a4838723c */ /* 0x040fe40000041838 */
[----:B------:R-:W2:Y:S06]  /*e210*/  LDSM.16.MT88.4 R88, [R194+0x2000] ;  /* 0x00200000c258783b */ /* 0x000eac0000004200 */
        /* <DEDUP_REMOVED lines=8> */
[C---:B-1----:R-:W-:Y:S01]  /*e2a0*/  HMMA.16816.F32.BF16 R4, R72.reuse, R76, R4 ;  /* 0x0000004c4804723c */ /* 0x042fe20000041804 */
[----:B---3--:R-:W-:Y:S06]  /*e2b0*/  LDSM.16.MT88.4 R92, [R193+0x2800] ;  /* 0x00280000c15c783b */ /* 0x008fec0000004200 */
[--C-:B------:R-:W-:Y:S01]  /*e2c0*/  FFMA.FTZ R76, R230, c[0x0][0x2d0], -R148.reuse ;  /* 0x0000b400e64c7a23 */ /* 0x100fe20000010894 */
[C---:B------:R-:W-:Y:S03]  /*e2d0*/  HMMA.16816.F32.BF16 R8, R72.reuse, R78, R8 ;  /* 0x0000004e4808723c */ /* 0x040fe60000041808 */
[----:B------:R1:W3:Y:S05]  /*e2e0*/  MUFU.EX2 R154, R76 ;  /* 0x0000004c009a7308 */ /* 0x0002ea0000000800 */
[C---:B------:R-:W-:Y:S07]  /*e2f0*/  HMMA.16816.F32.BF16 R12, R72.reuse, R84, R12 ;  /* 0x00000054480c723c */ /* 0x040fee000004180c */
[----:B------:R-:W-:Y:S01]  /*e300*/  FFMA.FTZ R84, R231, c[0x0][0x2d0], -R148 ;  /* 0x0000b400e7547a23 */ /* 0x000fe20000010894 */
[C---:B------:R-:W-:Y:S03]  /*e310*/  HMMA.16816.F32.BF16 R16, R72.reuse, R86, R16 ;  /* 0x000000564810723c */ /* 0x040fe60000041810 */
[----:B------:R4:W5:Y:S05]  /*e320*/  MUFU.EX2 R153, R84 ;  /* 0x0000005400997308 */ /* 0x00096a0000000800 */
[C---:B------:R-:W-:Y:S01]  /*e330*/  HMMA.16816.F32.BF16 R20, R72.reuse, R80, R20 ;  /* 0x000000504814723c */ /* 0x040fe20000041814 */
[----:B-1----:R-:W1:Y:S03]  /*e340*/  LDSM.16.MT88.4 R76, [R191+0x5800] ;  /* 0x00580000bf4c783b */ /* 0x002e660000004200 */
[----:B---3--:R-:W-:Y:S03]  /*e350*/  FADD.FTZ R2, R154, R2 ;  /* 0x000000029a027221 */ /* 0x008fe60000010000 */
[----:B------:R-:W-:Y:S01]  /*e360*/  FFMA.FTZ R80, R233, c[0x0][0x2d0], -R68 ;  /* 0x0000b400e9507a23 */ /* 0x000fe20000010844 */
[C---:B------:R-:W-:Y:S03]  /*e370*/  HMMA.16816.F32.BF16 R24, R72.reuse, R82, R24 ;  /* 0x000000524818723c */ /* 0x040fe60000041818 */
[----:B------:R3:W3:Y:S05]  /*e380*/  MUFU.EX2 R152, R80 ;  /* 0x0000005000987308 */ /* 0x0006ea0000000800 */
[C---:B--2---:R-:W-:Y:S01]  /*e390*/  HMMA.16816.F32.BF16 R28, R72.reuse, R88, R28 ;  /* 0x00000058481c723c */ /* 0x044fe2000004181c */
[----:B----4-:R-:W2:Y:S03]  /*e3a0*/  LDSM.16.MT88.4 R84, [R193+0x5800] ;  /* 0x00580000c154783b */ /* 0x010ea60000004200 */
[----:B-----5:R-:W-:Y:S04]  /*e3b0*/  FADD.FTZ R2, R153, R2 ;  /* 0x0000000299027221 */ /* 0x020fe80000010000 */
[C---:B------:R-:W-:Y:S01]  /*e3c0*/  HMMA.16816.F32.BF16 R32, R72.reuse, R90, R32 ;  /* 0x0000005a4820723c */ /* 0x040fe20000041820 */
[----:B------:R-:W-:Y:S03]  /*e3d0*/  LDSM.16.MT88.4 R88, [R194+0x5800] ;  /* 0x00580000c258783b */ /* 0x000fe60000004200 */
[----:B---3--:R-:W-:Y:S02]  /*e3e0*/  FFMA.FTZ R80, R234, c[0x0][0x2d0], -R68 ;  /* 0x0000b400ea507a23 */ /* 0x008fe40000010844 */
[----:B------:R-:W-:Y:S02]  /*e3f0*/  FADD.FTZ R0, R152, R0 ;  /* 0x0000000098007221 */ /* 0x000fe40000010000 */
[----:B------:R3:W4:Y:S01]  /*e400*/  MUFU.EX2 R151, R80 ;  /* 0x0000005000977308 */ /* 0x0007220000000800 */
[C---:B-1----:R-:W-:Y:S07]  /*e410*/  HMMA.16816.F32.BF16 R36, R72.reuse, R76, R36 ;  /* 0x0000004c4824723c */ /* 0x042fee0000041824 */
[----:B------:R-:W-:Y:S01]  /*e420*/  FFMA.FTZ R76, R236, c[0x0][0x2d0], -R68 ;  /* 0x0000b400ec4c7a23 */ /* 0x000fe20000010844 */
[C---:B------:R-:W-:Y:S03]  /*e430*/  HMMA.16816.F32.BF16 R40, R72.reuse, R78, R40 ;  /* 0x0000004e4828723c */ /* 0x040fe60000041828 */
[----:B------:R1:W5:Y:S05]  /*e440*/  MUFU.EX2 R147, R76 ;  /* 0x0000004c00937308 */ /* 0x00036a0000000800 */
[C---:B--2---:R-:W-:Y:S04]  /*e450*/  HMMA.16816.F32.BF16 R44, R72.reuse, R84, R44 ;  /* 0x00000054482c723c */ /* 0x044fe8000004182c */
[----:B---3--:R-:W-:Y:S03]  /*e460*/  FFMA.FTZ R80, R232, c[0x0][0x2d0], -R148 ;  /* 0x0000b400e8507a23 */ /* 0x008fe60000010894 */
[----:B------:R-:W-:Y:S01]  /*e470*/  FFMA.FTZ R84, R237, c[0x0][0x2d0], -R68 ;  /* 0x0000b400ed547a23 */ /* 0x000fe20000010844 */
[C---:B------:R-:W-:Y:S01]  /*e480*/  HMMA.16816.F32.BF16 R48, R72.reuse, R86, R48 ;  /* 0x000000564830723c */ /* 0x040fe20000041830 */
[----:B------:R2:W3:Y:S03]  /*e490*/  MUFU.EX2 R150, R80 ;  /* 0x0000005000967308 */ /* 0x0004e60000000800 */
[----:B----4-:R-:W-:Y:S01]  /*e4a0*/  FADD.FTZ R0, R151, R0 ;  /* 0x0000000097007221 */ /* 0x010fe20000010000 */
[----:B-1----:R-:W-:Y:S06]  /*e4b0*/  LDSM.16.MT88.4 R76, [R191+0x2800] ;  /* 0x00280000bf4c783b */ /* 0x002fec0000004200 */
[----:B------:R1:W4:Y:S01]  /*e4c0*/  MUFU.EX2 R146, R84 ;  /* 0x0000005400927308 */ /* 0x0003220000000800 */
[----:B-----5:R-:W-:Y:S01]  /*e4d0*/  FADD.FTZ R0, R147, R0 ;  /* 0x0000000093007221 */ /* 0x020fe20000010000 */
[----:B--2---:R-:W2:Y:S01]  /*e4e0*/  LDSM.16.MT88.4 R80, [R192+0x5800] ;  /* 0x00580000c050783b */ /* 0x004ea20000004200 */
[----:B---3--:R-:W-:Y:S07]  /*e4f0*/  FADD.FTZ R2, R150, R2 ;  /* 0x0000000296027221 */ /* 0x008fee0000010000 */
[----:B-1----:R-:W1:Y:S01]  /*e500*/  LDSM.16.MT88.4 R84, [R192+0x2800] ;  /* 0x00280000c054783b */ /* 0x002e620000004200 */
[C---:B--2---:R-:W-:Y:S08]  /*e510*/  HMMA.16816.F32.BF16 R52, R72.reuse, R80, R52 ;  /* 0x000000504834723c */ /* 0x044ff00000041834 */
        /* <DEDUP_REMOVED lines=9> */
[----:B----4-:R-:W-:Y:S07]  /*e5b0*/  F2FP.BF16.PACK_AB R75, R146, R147 ;  /* 0x00000093924b723e */ /* 0x010fee00000010ff */
[C---:B------:R-:W-:Y:S01]  /*e5c0*/  HMMA.16816.F32.BF16 R4, R72.reuse, R76, R4 ;  /* 0x0000004c4804723c */ /* 0x040fe20000041804 */
[----:B---3--:R-:W-:Y:S07]  /*e5d0*/  LDSM.16.MT88.4 R88, [R193+0x6000] ;  /* 0x00600000c158783b */ /* 0x008fee0000004200 */
[C---:B------:R-:W-:Y:S01]  /*e5e0*/  HMMA.16816.F32.BF16 R8, R72.reuse, R78, R8 ;  /* 0x0000004e4808723c */ /* 0x040fe20000041808 */
[----:B------:R-:W3:Y:S07]  /*e5f0*/  LDSM.16.MT88.4 R76, [R191+0x6000] ;  /* 0x00600000bf4c783b */ /* 0x000eee0000004200 */
[C---:B------:R-:W-:Y:S07]  /*e600*/  HMMA.16816.F32.BF16 R12, R72.reuse, R92, R12 ;  /* 0x0000005c480c723c */ /* 0x040fee000004180c */
[--C-:B------:R-:W-:Y:S01]  /*e610*/  FFMA.FTZ R92, R242, c[0x0][0x2d0], -R148.reuse ;  /* 0x0000b400f25c7a23 */ /* 0x100fe20000010894 */
[C---:B------:R-:W-:Y:S03]  /*e620*/  HMMA.16816.F32.BF16 R16, R72.reuse, R94, R16 ;  /* 0x0000005e4810723c */ /* 0x040fe60000041810 */
[----:B------:R4:W-:Y:S05]  /*e630*/  MUFU.EX2 R141, R92 ;  /* 0x0000005c008d7308 */ /* 0x0009ea0000000800 */
[C---:B-1----:R-:W-:Y:S07]  /*e640*/  HMMA.16816.F32.BF16 R20, R72.reuse, R84, R20 ;  /* 0x000000544814723c */ /* 0x042fee0000041814 */
[----:B------:R-:W-:Y:S01]  /*e650*/  FFMA.FTZ R84, R239, c[0x0][0x2d0], -R148 ;  /* 0x0000b400ef547a23 */ /* 0x000fe20000010894 */
[C---:B------:R-:W-:Y:S03]  /*e660*/  HMMA.16816.F32.BF16 R24, R72.reuse, R86, R24 ;  /* 0x000000564818723c */ /* 0x040fe60000041818 */
[----:B------:R1:W5:Y:S05]  /*e670*/  MUFU.EX2 R144, R84 ;  /* 0x0000005400907308 */ /* 0x00036a0000000800 */
[C---:B--2---:R-:W-:Y:S01]  /*e680*/  HMMA.16816.F32.BF16 R28, R72.reuse, R80, R28 ;  /* 0x00000050481c723c */ /* 0x044fe2000004181c */
[----:B----4-:R-:W-:Y:S06]  /*e690*/  LDSM.16.MT88.4 R92, [R193+0x3000] ;  /* 0x00300000c15c783b */ /* 0x010fec0000004200 */
[--C-:B------:R-:W-:Y:S01]  /*e6a0*/  FFMA.FTZ R80, R241, c[0x0][0x2d0], -R68.reuse ;  /* 0x0000b400f1507a23 */ /* 0x100fe20000010844 */
[C---:B------:R-:W-:Y:S03]  /*e6b0*/  HMMA.16816.F32.BF16 R32, R72.reuse, R82, R32 ;  /* 0x000000524820723c */ /* 0x040fe60000041820 */
[----:B------:R2:W-:Y:S05]  /*e6c0*/  MUFU.EX2 R142, R80 ;  /* 0x00000050008e7308 */ /* 0x0005ea0000000800 */
[C---:B---3--:R-:W-:Y:S04]  /*e6d0*/  HMMA.16816.F32.BF16 R36, R72.reuse, R76, R36 ;  /* 0x0000004c4824723c */ /* 0x048fe80000041824 */
[--C-:B-1----:R-:W-:Y:S01]  /*e6e0*/  FFMA.FTZ R84, R240, c[0x0][0x2d0], -R68.reuse ;  /* 0x0000b400f0547a23 */ /* 0x102fe20000010844 */
[----:B-----5:R-:W-:Y:S01]  /*e6f0*/  F2FP.BF16.PACK_AB R136, R144, R145 ;  /* 0x000000919088723e */ /* 0x020fe200000010ff */
[----:B------:R-:W-:Y:S02]  /*e700*/  FFMA.FTZ R68, R71, c[0x0][0x2d0], -R68 ;  /* 0x0000b40047447a23 */ /* 0x000fe40000010844 */
[C---:B------:R-:W-:Y:S01]  /*e710*/  HMMA.16816.F32.BF16 R40, R72.reuse, R78, R40 ;  /* 0x0000004e4828723c */ /* 0x040fe20000041828 */
[----:B------:R1:W3:Y:S03]  /*e720*/  MUFU.EX2 R143, R84 ;  /* 0x00000054008f7308 */ /* 0x0002e60000000800 */
[----:B------:R-:W-:Y:S04]  /*e730*/  FFMA.FTZ R76, R243, c[0x0][0x2d0], -R148 ;  /* 0x0000b400f34c7a23 */ /* 0x000fe80000010894 */
[C---:B------:R-:W-:Y:S03]  /*e740*/  HMMA.16816.F32.BF16 R44, R72.reuse, R88, R44 ;  /* 0x00000058482c723c */ /* 0x040fe6000004182c */
[----:B------:R4:W5:Y:S01]  /*e750*/  MUFU.EX2 R140, R76 ;  /* 0x0000004c008c7308 */ /* 0x0009620000000800 */
[----:B--2---:R-:W-:Y:S04]  /*e760*/  LDSM.16.MT88.4 R80, [R194+0x6000] ;  /* 0x00600000c250783b */ /* 0x004fe80000004200 */
[C---:B------:R-:W-:Y:S05]  /*e770*/  HMMA.16816.F32.BF16 R48, R72.reuse, R90, R48 ;  /* 0x0000005a4830723c */ /* 0x040fea0000041830 */
[----:B------:R-:W2:Y:S01]  /*e780*/  MUFU.EX2 R68, R68 ;  /* 0x0000004400447308 */ /* 0x000ea20000000800 */
[----:B-1----:R-:W1:Y:S01]  /*e790*/  LDSM.16.MT88.4 R84, [R192+0x6000] ;  /* 0x00600000c054783b */ /* 0x002e620000004200 */
[----:B---3--:R-:W-:Y:S07]  /*e7a0*/  F2FP.BF16.PACK_AB R137, R142, R143 ;  /* 0x0000008f8e89723e */ /* 0x008fee00000010ff */
[----:B----4-:R-:W3:Y:S01]  /*e7b0*/  LDSM.16.MT88.4 R76, [R191+0x3000] ;  /* 0x00300000bf4c783b */ /* 0x010ee20000004200 */
[----:B-----5:R-:W-:Y:S02]  /*e7c0*/  F2FP.BF16.PACK_AB R138, R140, R141 ;  /* 0x0000008d8c8a723e */ /* 0x020fe400000010ff */
[----:B--2---:R-:W-:Y:S01]  /*e7d0*/  F2FP.BF16.PACK_AB R139, R68, R70 ;  /* 0x00000046448b723e */ /* 0x004fe200000010ff */
[C---:B-1----:R-:W-:Y:S08]  /*e7e0*/  HMMA.16816.F32.BF16 R52, R72.reuse, R84, R52 ;  /* 0x000000544834723c */ /* 0x042ff00000041834 */
[C---:B------:R-:W-:Y:S08]  /*e7f0*/  HMMA.16816.F32.BF16 R56, R72.reuse, R86, R56 ;  /* 0x000000564838723c */ /* 0x040ff00000041838 */
[C---:B------:R-:W-:Y:S08]  /*e800*/  HMMA.16816.F32.BF16 R60, R72.reuse, R80, R60 ;  /* 0x00000050483c723c */ /* 0x040ff0000004183c */
[----:B------:R-:W-:Y:S08]  /*e810*/  HMMA.16816.F32.BF16 R64, R72, R82, R64 ;  /* 0x000000524840723c */ /* 0x000ff00000041840 */
[C---:B---3--:R-:W-:Y:S01]  /*e820*/  HMMA.16816.F32.BF16 R72, R136.reuse, R76, R4 ;  /* 0x0000004c8848723c */ /* 0x048fe20000041804 */
        /* <DEDUP_REMOVED lines=30> */
.L_x_1025:
[----:B------:R-:W-:Y:S02]  /*ea10*/  MOV R7, 0x1f ;  /* 0x0000001f00077802 */ /* 0x000fe40000000f00 */
[----:B------:R-:W-:Y:S01]  /*ea20*/  MOV R6, 0xffffffff ;  /* 0xffffffff00067802 */ /* 0x000fe20000000f00 */
[----:B------:R-:W-:Y:S05]  /*ea30*/  BRA.DIV ~URZ, `(.L_x_1029) ;  /* 0x000048227f007947 */ /* 0x000fea000b800000 */
[----:B-1----:R-:W2:Y:S04]  /*ea40*/  LDL R2, [R1+0x34] ;  /* 0x0000340001027983 */ /* 0x002ea80000100800 */
[----:B--2---:R1:W2:Y:S02]  /*ea50*/  SHFL.BFLY PT, R0, R2, 0x2, 0x1f ;  /* 0x0c401f0002007f89 */ /* 0x0042a400000e0000 */
.L_x_1096:
        /* <DEDUP_REMOVED lines=9> */
.L_x_1097:
        /* <DEDUP_REMOVED lines=85> */
.L_x_1016:
        /* <DEDUP_REMOVED lines=19> */
.L_x_1032:
[----:B--2---:R-:W-:Y:S05]  /*f170*/  BSYNC B0 ;  /* 0x0000000000007941 */ /* 0x004fea0003800000 */
.L_x_1031:
        /* <DEDUP_REMOVED lines=106> */
.L_x_1035:
        /* <DEDUP_REMOVED lines=8> */
[----:B------:R1:W1:Y:S08]  /*f8a0*/  LDC.64 R4, c[0x0][R2+0x170] ;  /* 0x00005c0002047b82 */ /* 0x0002700000000a00 */
[----:B------:R1:W3:Y:S08]  /*f8b0*/  LDC.64 R12, c[0x0][R2+0x168] ;  /* 0x00005a00020c7b82 */ /* 0x0002f00000000a00 */
[----:B------:R1:W2:Y:S08]  /*f8c0*/  LDC.64 R16, c[0x0][R2+0x178] ;  /* 0x00005e0002107b82 */ /* 0x0002b00000000a00 */
[----:B------:R1:W2:Y:S01]  /*f8d0*/  LDC.64 R18, c[0x0][R2+0x160] ;  /* 0x0000580002127b82 */ /* 0x0002a20000000a00 */
[----:B------:R-:W-:-:S04]  /*f8e0*/  ISETP.NE.U32.AND P0, PT, RZ, c[0x0][0x500], PT ;  /* 0x00014000ff007a0c */ /* 0x000fc80003f05070 */
[----:B------:R-:W-:-:S04]  /*f8f0*/  ISETP.NE.AND.EX P0, PT, RZ, c[0x0][0x504], PT, P0 ;  /* 0x00014100ff007a0c */ /* 0x000fc80003f05300 */
[----:B------:R-:W-:Y:S02]  /*f900*/  SEL R8, R8, RZ, !P0 ;  /* 0x000000ff08087207 */ /* 0x000fe40004000000 */
[----:B------:R-:W-:Y:S01]  /*f910*/  SEL R3, R7, RZ, !P0 ;  /* 0x000000ff07037207 */ /* 0x000fe20004000000 */
[----:B-1----:R-:W-:-:S05]  /*f920*/  IMAD.MOV.U32 R2, RZ, RZ, c[0x0][0x4e8] ;  /* 0x00013a00ff027624 */ /* 0x002fca00078e00ff */
[----:B------:R-:W-:Y:S01]  /*f930*/  ISETP.NE.AND P3, PT, R2, 0x1, PT ;  /* 0x000000010200780c */ /* 0x000fe20003f65270 */
[----:B------:R-:W-:-:S04]  /*f940*/  IMAD R2, R5, R8, RZ ;  /* 0x0000000805027224 */ /* 0x000fc800078e02ff */
[C---:B------:R-:W-:Y:S02]  /*f950*/  IMAD R11, R4.reuse, R3, R2 ;  /* 0x00000003040b7224 */ /* 0x040fe400078e0202 */
[----:B------:R-:W-:Y:S01]  /*f960*/  IMAD.WIDE.U32 R4, R4, R8, RZ ;  /* 0x0000000804047225 */ /* 0x000fe200078e00ff */
[----:B------:R-:W1:Y:S03]  /*f970*/  S2R R24, SR_TID.X ;  /* 0x0000000000187919 */ /* 0x000e660000002100 */
[----:B--2---:R-:W-:-:S04]  /*f980*/  IMAD.IADD R9, R6, 0x1, R43 ;  /* 0x0000000106097824 */ /* 0x004fc800078e022b */
        /* <DEDUP_REMOVED lines=26> */
[----:B-1----:R-:W-:Y:S01]  /*fb30*/  SHF.R.S32.HI R22, RZ, 0x1f, R24 ;  /* 0x0000001fff167819 */ /* 0x002fe20000011418 */
        /* <DEDUP_REMOVED lines=9> */
[----:B------:R-:W-:Y:S01]  /*fbd0*/  SHFL.IDX PT, R4, R4, 0x1, 0x1c1f ;  /* 0x003c1f0004047f89 */ /* 0x000fe200000e0000 */
[----:B------:R-:W-:-:S03]  /*fbe0*/  IMAD R11, R14, c[0x0][0x4e8], RZ ;  /* 0x00013a000e0b7a24 */ /* 0x000fc600078e02ff */
[----:B------:R2:W3:Y:S01]  /*fbf0*/  SHFL.IDX PT, R5, R2, 0x1, 0x1c1f ;  /* 0x003c1f0002057f89 */ /* 0x0004e200000e0000 */
[----:B------:R-:W-:Y:S01]  /*fc00*/  LOP3.LUT P0, RZ, R22, 0x3, RZ, 0xc0, !PT ;  /* 0x0000000316ff7812 */ /* 0x000fe2000780c0ff */
[----:B--2---:R-:W-:-:S05]  /*fc10*/  IMAD.IADD R2, R23, 0x1, R43 ;  /* 0x0000000117027824 */ /* 0x004fca00078e022b */
        /* <DEDUP_REMOVED lines=37> */
[----:B------:R-:W-:-:S05]  /*fe70*/  IADD3 R4, R43, R4, RZ ;  /* 0x000000042b047210 */ /* 0x000fca0007ffe0ff */
        /* <DEDUP_REMOVED lines=9> */
[----:B------:R-:W-:Y:S02]  /*ff10*/  IADD3 R6, R42, R43, RZ ;  /* 0x0000002b2a067210 */ /* 0x000fe40007ffe0ff */
        /* <DEDUP_REMOVED lines=10> */
.L_x_1098:
[----:B------:R-:W-:Y:S05]  /*ffc0*/  BRA.DIV ~URZ, `(.L_x_1038) ;  /* 0x000034727f007947 */ /* 0x000fea000b800000 */
[----:B------:R3:W4:Y:S02]  /*ffd0*/  SHFL.IDX PT, R0, R8, RZ, 0x181f ;  /* 0x00181fff08007589 */ /* 0x00072400000e0000 */
.L_x_1099:
        /* <DEDUP_REMOVED lines=13> */
.L_x_1040:
[----:B------:R-:W-:Y:S05]  /*100b0*/  BSYNC B0 ;  /* 0x0000000000007941 */ /* 0x000fea0003800000 */
.L_x_1039:
[----:B------:R-:W-:Y:S05]  /*100c0*/  BRA.DIV ~URZ, `(.L_x_1041) ;  /* 0x000033d27f007947 */ /* 0x000fea000b800000 */
[----:B--2---:R2:W1:Y:S04]  /*100d0*/  SHFL.IDX PT, R9, R7, 0x1, 0x181f ;  /* 0x00381f0007097f89 */ /* 0x00446800000e0000 */
[----:B----4-:R2:W4:Y:S02]  /*100e0*/  SHFL.IDX PT, R0, R8, 0x1, 0x181f ;  /* 0x00381f0008007f89 */ /* 0x01052400000e0000 */
.L_x_1100:
        /* <DEDUP_REMOVED lines=14> */
.L_x_1043:
[----:B------:R-:W-:Y:S05]  /*101d0*/  BSYNC B0 ;  /* 0x0000000000007941 */ /* 0x000fea0003800000 */
.L_x_1042:
[----:B------:R-:W-:Y:S05]  /*101e0*/  BRA.DIV ~URZ, `(.L_x_1044) ;  /* 0x000033727f007947 */ /* 0x000fea000b800000 */
[----:B-1----:R1:W2:Y:S02]  /*101f0*/  SHFL.IDX PT, R9, R7, 0x2, 0x181f ;  /* 0x00581f0007097f89 */ /* 0x0022a400000e0000 */
.L_x_1101:
[----:B------:R-:W-:Y:S05]  /*10200*/  BRA.DIV ~URZ, `(.L_x_1045) ;  /* 0x000033c27f007947 */ /* 0x000fea000b800000 */
[----:B----4-:R4:W1:Y:S02]  /*10210*/  SHFL.IDX PT, R0, R8, 0x2, 0x181f ;  /* 0x00581f0008007f89 */ /* 0x01086400000e0000 */
.L_x_1102:
        /* <DEDUP_REMOVED lines=14> */
.L_x_1047:
[----:B------:R-:W-:Y:S05]  /*10300*/  BSYNC B0 ;  /* 0x0000000000007941 */ /* 0x000fea0003800000 */
.L_x_1046:
[----:B------:R-:W-:Y:S05]  /*10310*/  BRA.DIV ~URZ, `(.L_x_1048) ;  /* 0x000033127f007947 */ /* 0x000fea000b800000 */
[----:B-12---:R-:W1:Y:S04]  /*10320*/  SHFL.IDX PT, R7, R7, 0x3, 0x181f ;  /* 0x00781f0007077f89 */ /* 0x006e6800000e0000 */
[----:B------:R2:W3:Y:S02]  /*10330*/  SHFL.IDX PT, R0, R8, 0x3, 0x181f ;  /* 0x00781f0008007f89 */ /* 0x0004e400000e0000 */
.L_x_1103:
        /* <DEDUP_REMOVED lines=15> */
.L_x_1036:
        /* <DEDUP_REMOVED lines=34> */
.L_x_1104:
[----:B------:R-:W-:Y:S05]  /*10650*/  BRA.DIV ~URZ, `(.L_x_1051) ;  /* 0x000031027f007947 */ /* 0x000fea000b800000 */
[----:B------:R3:W4:Y:S02]  /*10660*/  SHFL.IDX PT, R0, R28, RZ, 0x1c1f ;  /* 0x001c1fff1c007589 */ /* 0x00072400000e0000 */
.L_x_1105:
        /* <DEDUP_REMOVED lines=98> */
.L_x_1053:
[----:B------:R-:W-:Y:S05]  /*10c90*/  BSYNC B0 ;  /* 0x0000000000007941 */ /* 0x000fea0003800000 */
.L_x_1052:
[----:B------:R-:W-:Y:S05]  /*10ca0*/  BRA.DIV ~URZ, `(.L_x_1054) ;  /* 0x00002b127f007947 */ /* 0x000fea000b800000 */
[----:B--2---:R2:W1:Y:S04]  /*10cb0*/  SHFL.IDX PT, R4, R14, 0x1, 0x1c1f ;  /* 0x003c1f000e047f89 */ /* 0x00446800000e0000 */
[----:B----4-:R2:W4:Y:S02]  /*10cc0*/  SHFL.IDX PT, R0, R28, 0x1, 0x1c1f ;  /* 0x003c1f001c007f89 */ /* 0x01052400000e0000 */
.L_x_1106:
        /* <DEDUP_REMOVED lines=8> */
[C---:B------:R-:W-:Y:S02]  /*10d50*/  @!P0 LEA R2, P3, R12.reuse, R0, 0x2 ;  /* 0x000000000c028211 */ /* 0x040fe400078610ff */
        /* <DEDUP_REMOVED lines=62> */
.L_x_1034:
        /* <DEDUP_REMOVED lines=21> */
.L_x_1055:
        /* <DEDUP_REMOVED lines=57> */
.L_x_1057:
[----:B------:R-:W-:Y:S05]  /*11620*/  BSYNC B0 ;  /* 0x0000000000007941 */ /* 0x000fea0003800000 */
.L_x_1056:
        /* <DEDUP_REMOVED lines=20> */
[----:B------:R-:W-:-:S03]  /*11770*/  IMAD.IADD R4, R11, 0x1, R4 ;  /* 0x000000010b047824 */ /* 0x000fc600078e0204 */
[----:B------:R-:W-:Y:S01]  /*11780*/  IADD3 R3, R3, R8, RZ ;  /* 0x0000000803037210 */ /* 0x000fe20007ffe0ff */
[----:B------:R-:W-:Y:S01]  /*11790*/  @P0 IMAD.HI.U32 R6, R4, c[0x0][0x4ec], RZ ;  /* 0x00013b0004060a27 */ /* 0x000fe200078e00ff */
[----:B------:R-:W-:-:S03]  /*117a0*/  IADD3 R8, R10, R11, RZ ;  /* 0x0000000b0a087210 */ /* 0x000fc60007ffe0ff */
        /* <DEDUP_REMOVED lines=23> */
.L_x_1107:
[----:B------:R-:W-:Y:S05]  /*11920*/  BRA.DIV ~URZ, `(.L_x_1059) ;  /* 0x00001fc27f007947 */ /* 0x000fea000b800000 */
[----:B------:R3:W4:Y:S02]  /*11930*/  SHFL.IDX PT, R0, R9, RZ, 0x181f ;  /* 0x00181fff09007589 */ /* 0x00072400000e0000 */
.L_x_1108:
        /* <DEDUP_REMOVED lines=14> */
.L_x_1061:
[----:B------:R-:W-:Y:S05]  /*11a20*/  BSYNC B0 ;  /* 0x0000000000007941 */ /* 0x000fea0003800000 */
.L_x_1060:
[----:B------:R-:W-:Y:S05]  /*11a30*/  BRA.DIV ~URZ, `(.L_x_1062) ;  /* 0x00001f127f007947 */ /* 0x000fea000b800000 */
[----:B--2---:R2:W1:Y:S04]  /*11a40*/  SHFL.IDX PT, R10, R6, 0x1, 0x181f ;  /* 0x00381f00060a7f89 */ /* 0x00446800000e0000 */
[----:B----4-:R2:W4:Y:S02]  /*11a50*/  SHFL.IDX PT, R0, R9, 0x1, 0x181f ;  /* 0x00381f0009007f89 */ /* 0x01052400000e0000 */
.L_x_1109:
        /* <DEDUP_REMOVED lines=14> */
.L_x_1064:
[----:B------:R-:W-:Y:S05]  /*11b40*/  BSYNC B0 ;  /* 0x0000000000007941 */ /* 0x000fea0003800000 */
.L_x_1063:
[----:B------:R-:W-:Y:S05]  /*11b50*/  BRA.DIV ~URZ, `(.L_x_1065) ;  /* 0x00001eb27f007947 */ /* 0x000fea000b800000 */
[----:B-1----:R1:W2:Y:S02]  /*11b60*/  SHFL.IDX PT, R10, R6, 0x2, 0x181f ;  /* 0x00581f00060a7f89 */ /* 0x0022a400000e0000 */
.L_x_1110:
[----:B------:R-:W-:Y:S05]  /*11b70*/  BRA.DIV ~URZ, `(.L_x_1066) ;  /* 0x00001f027f007947 */ /* 0x000fea000b800000 */
[----:B----4-:R4:W1:Y:S02]  /*11b80*/  SHFL.IDX PT, R0, R9, 0x2, 0x181f ;  /* 0x00581f0009007f89 */ /* 0x01086400000e0000 */
.L_x_1111:
        /* <DEDUP_REMOVED lines=14> */
.L_x_1068:
[----:B------:R-:W-:Y:S05]  /*11c70*/  BSYNC B0 ;  /* 0x0000000000007941 */ /* 0x000fea0003800000 */
.L_x_1067:
[----:B------:R-:W-:Y:S05]  /*11c80*/  BRA.DIV ~URZ, `(.L_x_1069) ;  /* 0x00001e527f007947 */ /* 0x000fea000b800000 */
[----:B-12---:R-:W1:Y:S04]  /*11c90*/  SHFL.IDX PT, R6, R6, 0x3, 0x181f ;  /* 0x00781f0006067f89 */ /* 0x006e6800000e0000 */
[----:B------:R2:W3:Y:S02]  /*11ca0*/  SHFL.IDX PT, R0, R9, 0x3, 0x181f ;  /* 0x00781f0009007f89 */ /* 0x0004e400000e0000 */
.L_x_1112:
        /* <DEDUP_REMOVED lines=13> */
.L_x_1049:
[----:B------:R-:W-:Y:S05]  /*11d80*/  BSYNC B1 ;  /* 0x0000000000017941 */ /* 0x000fea0003800000 */
.L_x_1033:
        /* <DEDUP_REMOVED lines=15> */
.L_x_1113:
[----:B------:R-:W-:Y:S05]  /*11e80*/  BRA.DIV ~URZ, `(.L_x_1072) ;  /* 0x00001d827f007947 */ /* 0x000fea000b800000 */
[----:B------:R3:W4:Y:S02]  /*11e90*/  SHFL.IDX PT, R8, R67, 0x1, 0x1f ;  /* 0x00201f0043087f89 */ /* 0x00072400000e0000 */
.L_x_1114:
        /* <DEDUP_REMOVED lines=19> */
.L_x_1115:
        /* <DEDUP_REMOVED lines=16> */
.L_x_1116:
[----:B---3--:R-:W-:Y:S01]  /*120d0*/  IMAD R0, R0, c[0x0][0x538], RZ ;  /* 0x00014e0000007a24 */ /* 0x008fe200078e02ff */
[----:B------:R-:W-:Y:S04]  /*120e0*/  BSSY B1, `(.L_x_1075) ;  /* 0x00000cf000017945 */ /* 0x000fe80003800000 */
[----:B----4-:R-:W-:-:S04]  /*120f0*/  IADD3 R8, R0, R8, RZ ;  /* 0x0000000800087210 */ /* 0x010fc80007ffe0ff */
[----:B--2---:R-:W-:-:S13]  /*12100*/  ISETP.GT.AND P0, PT, R8, R9, PT ;  /* 0x000000090800720c */ /* 0x004fda0003f04270 */
[----:B------:R-:W-:Y:S05]  /*12110*/  @P0 BRA `(.L_x_1076) ;  /* 0x0000025000000947 */ /* 0x000fea0003800000 */
.L_x_1080:
        /* <DEDUP_REMOVED lines=17> */
.L_x_1117:
        /* <DEDUP_REMOVED lines=16> */
.L_x_1118:
[----:B--2---:R-:W-:-:S05]  /*12330*/  IMAD R0, R0, c[0x0][0x538], RZ ;  /* 0x00014e0000007a24 */ /* 0x004fca00078e02ff */
[----:B------:R-:W-:-:S04]  /*12340*/  IADD3 R8, R0, R8, RZ ;  /* 0x0000000800087210 */ /* 0x000fc80007ffe0ff */
[----:B------:R-:W-:-:S13]  /*12350*/  ISETP.GT.AND P0, PT, R8, R9, PT ;  /* 0x000000090800720c */ /* 0x000fda0003f04270 */
[----:B-1----:R-:W-:Y:S05]  /*12360*/  @!P0 BRA `(.L_x_1080) ;  /* 0xfffffdb000008947 */ /* 0x002fea000383ffff */
.L_x_1076:
[----:B------:R-:W-:-:S05]  /*12370*/  IADD3 R11, -R0, R8, RZ ;  /* 0x00000008000b7210 */ /* 0x000fca0007ffe1ff */
[----:B------:R-:W-:-:S05]  /*12380*/  IMAD R0, R4, c[0x0][0x538], R11 ;  /* 0x00014e0004007a24 */ /* 0x000fca00078e020b */
[----:B------:R-:W-:Y:S01]  /*12390*/  ISETP.GT.AND P0, PT, R0, R9, PT ;  /* 0x000000090000720c */ /* 0x000fe20003f04270 */
[----:B------:R-:W-:-:S12]  /*123a0*/  BRA.DIV ~URZ, `(.L_x_1081) ;  /* 0x00001ca27f007947 */ /* 0x000fd8000b800000 */
[----:B------:R-:W-:-:S03]  /*123b0*/  VOTE.ANY R10, PT, !P0 ;  /* 0x00000000000a7806 */ /* 0x000fc600040e0100 */
.L_x_1119:
[----:B------:R-:W2:Y:S01]  /*123c0*/  LDL.LU R0, [R1+0x5c] ;  /* 0x00005c0001007983 */ /* 0x000ea20000300800 */
[----:B------:R-:W2:Y:S02]  /*123d0*/  POPC R8, R10 ;  /* 0x0000000a00087309 */ /* 0x000ea40000000000 */
[----:B--2---:R-:W-:-:S05]  /*123e0*/  IADD3 R0, R8, R0, RZ ;  /* 0x0000000008007210 */ /* 0x004fca0007ffe0ff */
[----:B------:R2:W-:Y:S01]  /*123f0*/  STL [R1+0x5c], R0 ;  /* 0x00005c0001007387 */ /* 0x0005e20000100800 */
[----:B------:R-:W-:Y:S05]  /*12400*/  BRA.DIV ~URZ, `(.L_x_1082) ;  /* 0x00001c927f007947 */ /* 0x000fea000b800000 */
[----:B------:R3:W4:Y:S04]  /*12410*/  SHFL.IDX PT, R12, R6, R8, 0x1f ;  /* 0x00001f08060c7589 */ /* 0x00072800000e0000 */
[----:B------:R3:W1:Y:S02]  /*12420*/  SHFL.IDX PT, R7, R7, R8, 0x1f ;  /* 0x00001f0807077589 */ /* 0x00066400000e0000 */
.L_x_1120:
[----:B------:R-:W-:Y:S01]  /*12430*/  ISETP.NE.AND P0, PT, R10, RZ, PT ;  /* 0x000000ff0a00720c */ /* 0x000fe20003f05270 */
[----:B------:R-:W-:-:S12]  /*12440*/  BSSY B0, `(.L_x_1083) ;  /* 0x0000005000007945 */ /* 0x000fd80003800000 */
[----:B------:R-:W-:Y:S05]  /*12450*/  @!P0 BRA `(.L_x_1084) ;  /* 0x0000003000008947 */ /* 0x000fea0003800000 */
[----:B------:R-:W-:Y:S01]  /*12460*/  IADD3 R3, R8, -0x1, RZ ;  /* 0xffffffff08037810 */ /* 0x000fe20007ffe0ff */
[----:B------:R-:W-:Y:S05]  /*12470*/  BRA.DIV ~URZ, `(.L_x_1085) ;  /* 0x00001cf27f007947 */ /* 0x000fea000b800000 */
[----:B------:R2:W3:Y:S02]  /*12480*/  SHFL.IDX PT, R13, R4, R3, 0x1f ;  /* 0x00001f03040d7589 */ /* 0x0004e400000e0000 */
.L_x_1084:
[----:B------:R-:W-:Y:S05]  /*12490*/  BSYNC B0 ;  /* 0x0000000000007941 */ /* 0x000fea0003800000 */
.L_x_1083:
        /* <DEDUP_REMOVED lines=68> */
.L_x_1087:
        /* <DEDUP_REMOVED lines=17> */
[----:B------:R-:W-:-:S04]  /*129f0*/  IMAD.MOV.U32 R6, RZ, RZ, R0 ;  /* 0x000000ffff067224 */ /* 0x000fc800078e0000 */
        /* <DEDUP_REMOVED lines=11> */
[----:B------:R-:W-:-:S05]  /*12ab0*/  @P2 IADD3 R0, R0, 0x1, RZ ;  /* 0x0000000100002810 */ /* 0x000fca0007ffe0ff */
[----:B------:R-:W-:-:S05]  /*12ac0*/  IMAD.MOV.U32 R2, RZ, RZ, R0 ;  /* 0x000000ffff027224 */ /* 0x000fca00078e0000 */
        /* <DEDUP_REMOVED lines=16> */
[----:B------:R-:W-:Y:S01]  /*12bd0*/  IMAD R7, R6, R4, RZ ;  /* 0x0000000406077224 */ /* 0x000fe200078e02ff */
[----:B------:R-:W-:Y:S01]  /*12be0*/  MOV R6, R2 ;  /* 0x0000000200067202 */ /* 0x000fe20000000f00 */
[----:B------:R-:W-:-:S04]  /*12bf0*/  IMAD.MOV.U32 R2, RZ, RZ, RZ ;  /* 0x000000ffff027224 */ /* 0x000fc800078e00ff */
[----:B------:R-:W-:-:S04]  /*12c00*/  IMAD.HI.U32 R7, R3, R7, R2 ;  /* 0x0000000703077227 */ /* 0x000fc800078e0002 */
[----:B------:R-:W-:-:S04]  /*12c10*/  IMAD.MOV R2, RZ, RZ, -R8 ;  /* 0x000000ffff027224 */ /* 0x000fc800078e0a08 */
        /* <DEDUP_REMOVED lines=17> */
.L_x_1088:
[----:B------:R-:W-:Y:S05]  /*12d30*/  BSYNC B0 ;  /* 0x0000000000007941 */ /* 0x000fea0003800000 */
.L_x_1086:
[----:B------:R-:W-:-:S04]  /*12d40*/  LOP3.LUT R2, RZ, R2, RZ, 0x33, !PT ;  /* 0x00000002ff027212 */ /* 0x000fc800078e33ff */
[----:B-1----:R-:W-:-:S05]  /*12d50*/  IADD3 R0, R2, R12, RZ ;  /* 0x0000000c02007210 */ /* 0x002fca0007ffe0ff */
[----:B------:R1:W-:Y:S01]  /*12d60*/  STL [R1+0x54], R0 ;  /* 0x0000540001007387 */ /* 0x0003e20000100800 */
[----:B------:R-:W-:Y:S05]  /*12d70*/  BRA `(.L_x_1089) ;  /* 0x0000005000007947 */ /* 0x000fea0003800000 */
.L_x_1077:
[----:B------:R-:W-:Y:S01]  /*12d80*/  MOV R0, c[0x0][0x53c] ;  /* 0x00014f0000007a02 */ /* 0x000fe20000000f00 */
[----:B------:R2:W-:Y:S04]  /*12d90*/  STL [R1+0x50], R9 ;  /* 0x0000500901007387 */ /* 0x0005e80000100800 */
[----:B------:R2:W-:Y:S04]  /*12da0*/  STL [R1+0x54], RZ ;  /* 0x000054ff01007387 */ /* 0x0005e80000100800 */
[----:B------:R2:W-:Y:S04]  /*12db0*/  STL [R1+0x58], RZ ;  /* 0x000058ff01007387 */ /* 0x0005e80000100800 */
[----:B------:R2:W-:Y:S02]  /*12dc0*/  STL [R1+0x5c], R0 ;  /* 0x00005c0001007387 */ /* 0x0005e40000100800 */
.L_x_1089:
[----:B------:R-:W-:Y:S05]  /*12dd0*/  BSYNC B1 ;  /* 0x0000000000017941 */ /* 0x000fea0003800000 */
.L_x_1075:
        /* <DEDUP_REMOVED lines=9> */
.L_x_1070:
[----:B--2---:R-:W2:Y:S02]  /*12e70*/  LDL R0, [R1+0x5c] ;  /* 0x00005c0001007983 */ /* 0x004ea40000100800 */
[----:B--2---:R-:W-:-:S13]  /*12e80*/  ISETP.GE.AND P0, PT, R0, c[0x0][0x53c], PT ;  /* 0x00014f0000007a0c */ /* 0x004fda0003f06270 */
[----:B-1----:R-:W-:Y:S01]  /*12e90*/  @P0 CALL.REL.NOINC `(.L_x_1090) ;  /* 0x0000001000000944 */ /* 0x002fe20003c00000 */
[----:B------:R-:W-:Y:S05]  /*12ea0*/  BRA `(.L_x_1091) ;  /* 0xfffee9d000007947 */ /* 0x000fea000383ffff */
.L_x_1090:
[----:B------:R-:W-:Y:S05]  /*12eb0*/  EXIT ;  /* 0x000000000000794d */ /* 0x000fea0003800000 */
.L_x_999:
[----:B------:R-:W-:Y:S01]  /*12ec0*/  IMAD.MOV.U32 R0, RZ, RZ, R5 ;  /* 0x000000ffff007224 */ /* 0x000fe200078e0005 */
[----:B------:R-:W-:Y:S02]  /*12ed0*/  MOV R2, 0x1 ;  /* 0x0000000100027802 */ /* 0x000fe40000000f00 */
[----:B------:R-:W-:Y:S02]  /*12ee0*/  MOV R3, 0x12f00 ;  /* 0x00012f0000037802 */ /* 0x000fe40000000f00 */
[----:B------:R-:W-:Y:S05]  /*12ef0*/  CALL.REL.NOINC `($__internal_22_$__cuda_sm70_shflsync_up_p) ;  /* 0x0000136000007944 */ /* 0x000fea0003c00000 */
[----:B------:R-:W-:Y:S01]  /*12f00*/  MOV R0, R4 ;  /* 0x0000000400007202 */ /* 0x000fe20000000f00 */
[----:B------:R-:W-:Y:S05]  /*12f10*/  BRA `(.L_x_1092) ;  /* 0xfffed54000007947 */ /* 0x000fea000383ffff */
.L_x_1000:
[----:B------:R-:W-:Y:S01]  /*12f20*/  IMAD.MOV.U32 R0, RZ, RZ, R5 ;  /* 0x000000ffff007224 */ /* 0x000fe200078e0005 */
[----:B------:R-:W-:Y:S02]  /*12f30*/  MOV R2, 0x2 ;  /* 0x0000000200027802 */ /* 0x000fe40000000f00 */
[----:B------:R-:W-:Y:S02]  /*12f40*/  MOV R3, 0x12f60 ;  /* 0x00012f6000037802 */ /* 0x000fe40000000f00 */
[----:B------:R-:W-:Y:S05]  /*12f50*/  CALL.REL.NOINC `($__internal_22_$__cuda_sm70_shflsync_up_p) ;  /* 0x0000130000007944 */ /* 0x000fea0003c00000 */
[----:B------:R-:W-:Y:S01]  /*12f60*/  SEL R0, R4, RZ, P4 ;  /* 0x000000ff04007207 */ /* 0x000fe20002000000 */
[----:B------:R-:W-:Y:S01]  /*12f70*/  IMAD.MOV.U32 R2, RZ, RZ, 0x4 ;  /* 0x00000004ff027424 */ /* 0x000fe200078e00ff */
[----:B------:R-:W-:-:S03]  /*12f80*/  MOV R3, 0x12fb0 ;  /* 0x00012fb000037802 */ /* 0x000fc60000000f00 */
[----:B------:R-:W-:Y:S02]  /*12f90*/  IMAD.IADD R0, R5, 0x1, R0 ;  /* 0x0000000105007824 */ /* 0x000fe400078e0200 */
        /* <DEDUP_REMOVED lines=14> */
[----:B------:R-:W-:Y:S01]  /*13080*/  IMAD.IADD R4, R0, 0x1, R4 ;  /* 0x0000000100047824 */ /* 0x000fe200078e0204 */
[----:B------:R-:W-:-:S03]  /*13090*/  MOV R0, 0x1f ;  /* 0x0000001f00007802 */ /* 0x000fc60000000f00 */
[----:B------:R-:W-:Y:S02]  /*130a0*/  IMAD.MOV.U32 R5, RZ, RZ, R4 ;  /* 0x000000ffff057224 */ /* 0x000fe400078e0004 */
[----:B------:R-:W-:Y:S05]  /*130b0*/  CALL.REL.NOINC `($__internal_21_$__cuda_sm70_shflsync_idx_p) ;  /* 0x0000115000007944 */ /* 0x000fea0003c00000 */
[----:B------:R-:W-:Y:S05]  /*130c0*/  BRA `(.L_x_1093) ;  /* 0xfffed49000007947 */ /* 0x000fea000383ffff */
.L_x_1002:
[----:B------:R-:W-:Y:S02]  /*130d0*/  SEL R0, RZ, 0x1, P0 ;  /* 0x00000001ff007807 */ /* 0x000fe40000000000 */
[----:B------:R-:W-:Y:S02]  /*130e0*/  MOV R2, 0x13100 ;  /* 0x0001310000027802 */ /* 0x000fe40000000f00 */
[----:B------:R-:W-:Y:S05]  /*130f0*/  CALL.REL.NOINC `($__internal_23_$__cuda_sm70_votesync_ballot) ;  /* 0x000011d000007944 */ /* 0x000fea0003c00000 */
[----:B------:R-:W-:Y:S01]  /*13100*/  MOV R10, R0 ;  /* 0x00000000000a7202 */ /* 0x000fe20000000f00 */
[----:B------:R-:W-:Y:S05]  /*13110*/  BRA `(.L_x_1094) ;  /* 0xfffed4d000007947 */ /* 0x000fea000383ffff */
.L_x_1003:
[----:B------:R-:W-:Y:S01]  /*13120*/  IMAD.MOV.U32 R5, RZ, RZ, R9 ;  /* 0x000000ffff057224 */ /* 0x000fe200078e0009 */
[----:B------:R-:W-:Y:S01]  /*13130*/  MOV R3, R6 ;  /* 0x0000000600037202 */ /* 0x000fe20000000f00 */
[----:B-1----:R-:W-:Y:S01]  /*13140*/  IMAD.MOV.U32 R0, RZ, RZ, 0x1f ;  /* 0x0000001fff007424 */ /* 0x002fe200078e00ff */
[----:B------:R-:W-:Y:S02]  /*13150*/  MOV R2, 0x13170 ;  /* 0x0001317000027802 */ /* 0x000fe40000000f00 */
[----:B------:R-:W-:Y:S05]  /*13160*/  CALL.REL.NOINC `($__internal_21_$__cuda_sm70_shflsync_idx_p) ;  /* 0x000010a000007944 */ /* 0x000fea0003c00000 */
[----:B------:R-:W-:Y:S01]  /*13170*/  IMAD.MOV.U32 R12, RZ, RZ, R0 ;  /* 0x000000ffff0c7224 */ /* 0x000fe200078e0000 */
[----:B------:R-:W-:Y:S01]  /*13180*/  MOV R5, R8 ;  /* 0x0000000800057202 */ /* 0x000fe20000000f00 */
[----:B------:R-:W-:Y:S01]  /*13190*/  IMAD.MOV.U32 R7, RZ, RZ, RZ ;  /* 0x000000ffff077224 */ /* 0x000fe200078e00ff */
[----:B------:R-:W-:Y:S01]  /*131a0*/  MOV R3, R6 ;  /* 0x0000000600037202 */ /* 0x000fe20000000f00 */
[----:B------:R-:W-:Y:S01]  /*131b0*/  IMAD.MOV.U32 R0, RZ, RZ, 0x1f ;  /* 0x0000001fff007424 */ /* 0x000fe200078e00ff */
[----:B------:R-:W-:-:S02]  /*131c0*/  MOV R2, 0x131e0 ;  /* 0x000131e000027802 */ /* 0x000fc40000000f00 */
[----:B------:R-:W-:Y:S05]  /*131d0*/  CALL.REL.NOINC `($__internal_21_$__cuda_sm70_shflsync_idx_p) ;  /* 0x0000103000007944 */ /* 0x000fea0003c00000 */
[----:B------:R-:W-:Y:S01]  /*131e0*/  MOV R9, R0 ;  /* 0x0000000000097202 */ /* 0x000fe20000000f00 */
[----:B------:R-:W-:Y:S05]  /*131f0*/  BRA `(.L_x_1095) ;  /* 0xfffed46000007947 */ /* 0x000fea000383ffff */
.L_x_1006:
[----:B------:R-:W-:Y:S01]  /*13200*/  IMAD.MOV.U32 R5, RZ, RZ, R4 ;  /* 0x000000ffff057224 */ /* 0x000fe200078e0004 */
[----:B-1----:R-:W-:-:S02]  /*13210*/  MOV R0, 0x1f ;  /* 0x0000001f00007802 */ /* 0x002fc40000000f00 */
[----:B------:R-:W-:Y:S02]  /*13220*/  MOV R2, 0x13240 ;  /* 0x0001324000027802 */ /* 0x000fe40000000f00 */
[----:B--234-:R-:W-:Y:S05]  /*13230*/  CALL.REL.NOINC `($__internal_21_$__cuda_sm70_shflsync_idx_p) ;  /* 0x00000fd000007944 */ /* 0x01cfea0003c00000 */
[----:B------:R-:W-:Y:S01]  /*13240*/  MOV R7, R0 ;  /* 0x0000000000077202 */ /* 0x000fe20000000f00 */
[----:B------:R-:W-:Y:S05]  /*13250*/  BRA `(.L_x_1005) ;  /* 0xfffed46000007947 */ /* 0x000fea000383ffff */
.L_x_1029:
[----:B-1----:R1:W5:Y:S01]  /*13260*/  LDL R2, [R1+0x34] ;  /* 0x0000340001027983 */ /* 0x0023620000100800 */
[----:B------:R-:W-:Y:S02]  /*13270*/  MOV R5, 0x2 ;  /* 0x0000000200057802 */ /* 0x000fe40000000f00 */
[----:B------:R-:W-:Y:S02]  /*13280*/  MOV R4, 0x132a0 ;  /* 0x000132a000047802 */ /* 0x000fe40000000f00 */
[----:B-1---5:R-:W-:Y:S05]  /*13290*/  CALL.REL.NOINC `($__internal_20_$__cuda_sm70_shflsync_bfly_p) ;  /* 0x00000f3000007944 */ /* 0x022fea0003c00000 */
[----:B------:R-:W-:Y:S01]  /*132a0*/  MOV R0, R2 ;  /* 0x0000000200007202 */ /* 0x000fe20000000f00 */
[----:B------:R-:W-:Y:S05]  /*132b0*/  BRA `(.L_x_1096) ;  /* 0xffffb7a000007947 */ /* 0x000fea000383ffff */
.L_x_1030:
[----:B------:R-:W-:Y:S01]  /*132c0*/  IMAD.MOV.U32 R2, RZ, RZ, R0 ;  /* 0x000000ffff027224 */ /* 0x000fe200078e0000 */
[----:B------:R-:W-:Y:S02]  /*132d0*/  MOV R5, 0x1 ;  /* 0x0000000100057802 */ /* 0x000fe40000000f00 */
[----:B------:R-:W-:Y:S02]  /*132e0*/  MOV R4, 0x13300 ;  /* 0x0001330000047802 */ /* 0x000fe40000000f00 */
[----:B------:R-:W-:Y:S05]  /*132f0*/  CALL.REL.NOINC `($__internal_20_$__cuda_sm70_shflsync_bfly_p) ;  /* 0x00000ed000007944 */ /* 0x000fea0003c00000 */
[----:B------:R-:W-:Y:S02]  /*13300*/  FADD.FTZ R0, R0, R2 ;  /* 0x0000000200007221 */ /* 0x000fe40000010000 */
[----:B------:R1:W5:Y:S01]  /*13310*/  LDL R2, [R1+0x30] ;  /* 0x0000300001027983 */ /* 0x0003620000100800 */
[----:B------:R-:W-:-:S02]  /*13320*/  MOV R5, 0x2 ;  /* 0x0000000200057802 */ /* 0x000fc40000000f00 */
[----:B------:R-:W-:Y:S02]  /*13330*/  MOV R4, 0x13350 ;  /* 0x0001335000047802 */ /* 0x000fe40000000f00 */
[----:B-1---5:R-:W-:Y:S05]  /*13340*/  CALL.REL.NOINC `($__internal_20_$__cuda_sm70_shflsync_bfly_p) ;  /* 0x00000e8000007944 */ /* 0x022fea0003c00000 */
[----:B------:R-:W2:Y:S01]  /*13350*/  LDL.LU R3, [R1+0x30] ;  /* 0x0000300001037983 */ /* 0x000ea20000300800 */
[----:B------:R-:W-:Y:S02]  /*13360*/  MOV R5, 0x1 ;  /* 0x0000000100057802 */ /* 0x000fe40000000f00 */
[----:B------:R-:W-:Y:S01]  /*13370*/  MOV R4, 0x133b0 ;  /* 0x000133b000047802 */ /* 0x000fe20000000f00 */
[----:B--2---:R-:W-:-:S05]  /*13380*/  FADD.FTZ R3, R3, R2 ;  /* 0x0000000203037221 */ /* 0x004fca0000010000 */
[----:B------:R-:W-:Y:S02]  /*13390*/  MOV R2, R3 ;  /* 0x0000000300027202 */ /* 0x000fe40000000f00 */
[----:B------:R-:W-:Y:S05]  /*133a0*/  CALL.REL.NOINC `($__internal_20_$__cuda_sm70_shflsync_bfly_p) ;  /* 0x00000e2000007944 */ /* 0x000fea0003c00000 */
[----:B------:R-:W-:Y:S01]  /*133b0*/  MOV R4, R2 ;  /* 0x0000000200047202 */ /* 0x000fe20000000f00 */
[----:B------:R-:W-:Y:S05]  /*133c0*/  BRA `(.L_x_1097) ;  /* 0xffffb72000007947 */ /* 0x000fea000383ffff */
.L_x_1037:
[----:B-1234-:R-:W-:Y:S01]  /*133d0*/  IMAD.MOV.U32 R5, RZ, RZ, R7 ;  /* 0x000000ffff057224 */ /* 0x01efe200078e0007 */
[----:B------:R-:W-:Y:S01]  /*133e0*/  MOV R3, RZ ;  /* 0x000000ff00037202 */ /* 0x000fe20000000f00 */
[----:B------:R-:W-:Y:S01]  /*133f0*/  IMAD.MOV.U32 R0, RZ, RZ, 0x181f ;  /* 0x0000181fff007424 */ /* 0x000fe200078e00ff */
[----:B------:R-:W-:Y:S02]  /*13400*/  MOV R2, 0x13420 ;  /* 0x0001342000027802 */ /* 0x000fe40000000f00 */
[----:B------:R-:W-:Y:S05]  /*13410*/  CALL.REL.NOINC `($__internal_21_$__cuda_sm70_shflsync_idx_p) ;  /* 0x00000df000007944 */ /* 0x000fea0003c00000 */
[----:B------:R-:W-:Y:S01]  /*13420*/  MOV R9, R0 ;  /* 0x0000000000097202 */ /* 0x000fe20000000f00 */
[----:B------:R-:W-:Y:S05]  /*13430*/  BRA `(.L_x_1098) ;  /* 0xffffcb8000007947 */ /* 0x000fea000383ffff */
.L_x_1038:
[----:B------:R-:W-:Y:S01]  /*13440*/  IMAD.MOV.U32 R5, RZ, RZ, R8 ;  /* 0x000000ffff057224 */ /* 0x000fe200078e0008 */
[----:B------:R-:W-:Y:S01]  /*13450*/  MOV R3, RZ ;  /* 0x000000ff00037202 */ /* 0x000fe20000000f00 */
[----:B------:R-:W-:Y:S01]  /*13460*/  IMAD.MOV.U32 R0, RZ, RZ, 0x181f ;  /* 0x0000181fff007424 */ /* 0x000fe200078e00ff */
[----:B------:R-:W-:Y:S02]  /*13470*/  MOV R2, 0x13490 ;  /* 0x0001349000027802 */ /* 0x000fe40000000f00 */
[----:B-12---:R-:W-:Y:S05]  /*13480*/  CALL.REL.NOINC `($__internal_21_$__cuda_sm70_shflsync_idx_p) ;  /* 0x00000d8000007944 */ /* 0x006fea0003c00000 */
[----:B------:R-:W-:Y:S05]  /*13490*/  BRA `(.L_x_1099) ;  /* 0xffffcb4000007947 */ /* 0x000fea000383ffff */
.L_x_1041:
[----:B--2---:R-:W-:Y:S01]  /*134a0*/  IMAD.MOV.U32 R5, RZ, RZ, R7 ;  /* 0x000000ffff057224 */ /* 0x004fe200078e0007 */
[----:B------:R-:W-:Y:S01]  /*134b0*/  MOV R3, 0x1 ;  /* 0x0000000100037802 */ /* 0x000fe20000000f00 */
[----:B----4-:R-:W-:Y:S01]  /*134c0*/  IMAD.MOV.U32 R0, RZ, RZ, 0x181f ;  /* 0x0000181fff007424 */ /* 0x010fe200078e00ff */
[----:B------:R-:W-:-:S02]  /*134d0*/  MOV R2, 0x134f0 ;  /* 0x000134f000027802 */ /* 0x000fc40000000f00 */
[----:B-1-3--:R-:W-:Y:S05]  /*134e0*/  CALL.REL.NOINC `($__internal_21_$__cuda_sm70_shflsync_idx_p) ;  /* 0x00000d2000007944 */ /* 0x00afea0003c00000 */
[----:B------:R-:W-:Y:S01]  /*134f0*/  IMAD.MOV.U32 R9, RZ, RZ, R0 ;  /* 0x000000ffff097224 */ /* 0x000fe200078e0000 */
[----:B------:R-:W-:Y:S01]  /*13500*/  MOV R3, 0x1 ;  /* 0x0000000100037802 */ /* 0x000fe20000000f00 */
[----:B------:R-:W-:Y:S01]  /*13510*/  IMAD.MOV.U32 R5, RZ, RZ, R8 ;  /* 0x000000ffff057224 */ /* 0x000fe200078e0008 */
[----:B------:R-:W-:-:S02]  /*13520*/  MOV R0, 0x181f ;  /* 0x0000181f00007802 */ /* 0x000fc40000000f00 */
[----:B------:R-:W-:Y:S02]  /*13530*/  MOV R2, 0x13550 ;  /* 0x0001355000027802 */ /* 0x000fe40000000f00 */
[----:B------:R-:W-:Y:S05]  /*13540*/  CALL.REL.NOINC `($__internal_21_$__cuda_sm70_shflsync_idx_p) ;  /* 0x00000cc000007944 */ /* 0x000fea0003c00000 */
[----:B------:R-:W-:Y:S05]  /*13550*/  BRA `(.L_x_1100) ;  /* 0xffffcb9000007947 */ /* 0x000fea000383ffff */
.L_x_1044:
[----:B-1----:R-:W-:Y:S01]  /*13560*/  IMAD.MOV.U32 R5, RZ, RZ, R7 ;  /* 0x000000ffff057224 */ /* 0x002fe200078e0007 */
[----:B------:R-:W-:Y:S01]  /*13570*/  MOV R3, 0x2 ;  /* 0x0000000200037802 */ /* 0x000fe20000000f00 */
[----:B----4-:R-:W-:Y:S01]  /*13580*/  IMAD.MOV.U32 R0, RZ, RZ, 0x181f ;  /* 0x0000181fff007424 */ /* 0x010fe200078e00ff */
[----:B------:R-:W-:Y:S02]  /*13590*/  MOV R2, 0x135b0 ;  /* 0x000135b000027802 */ /* 0x000fe40000000f00 */
[----:B--23--:R-:W-:Y:S05]  /*135a0*/  CALL.REL.NOINC `($__internal_21_$__cuda_sm70_shflsync_idx_p) ;  /* 0x00000c6000007944 */ /* 0x00cfea0003c00000 */
[----:B------:R-:W-:Y:S01]  /*135b0*/  MOV R9, R0 ;  /* 0x0000000000097202 */ /* 0x000fe20000000f00 */
[----:B------:R-:W-:Y:S05]  /*135c0*/  BRA `(.L_x_1101) ;  /* 0xffffcc3000007947 */ /* 0x000fea000383ffff */
.L_x_1045:
[----:B------:R-:W-:Y:S01]  /*135d0*/  IMAD.MOV.U32 R5, RZ, RZ, R8 ;  /* 0x000000ffff057224 */ /* 0x000fe200078e0008 */
[----:B------:R-:W-:Y:S01]  /*135e0*/  MOV R3, 0x2 ;  /* 0x0000000200037802 */ /* 0x000fe20000000f00 */
[----:B----4-:R-:W-:Y:S01]  /*135f0*/  IMAD.MOV.U32 R0, RZ, RZ, 0x181f ;  /* 0x0000181fff007424 */ /* 0x010fe200078e00ff */
[----:B------:R-:W-:Y:S02]  /*13600*/  MOV R2, 0x13620 ;  /* 0x0001362000027802 */ /* 0x000fe40000000f00 */
[----:B-123--:R-:W-:Y:S05]  /*13610*/  CALL.REL.NOINC `($__internal_21_$__cuda_sm70_shflsync_idx_p) ;  /* 0x00000bf000007944 */ /* 0x00efea0003c00000 */
[----:B------:R-:W-:Y:S05]  /*13620*/  BRA `(.L_x_1102) ;  /* 0xffffcbf000007947 */ /* 0x000fea000383ffff */
.L_x_1048:
[----:B-1----:R-:W-:Y:S01]  /*13630*/  IMAD.MOV.U32 R5, RZ, RZ, R7 ;  /* 0x000000ffff057224 */ /* 0x002fe200078e0007 */
[----:B------:R-:W-:Y:S01]  /*13640*/  MOV R3, 0x3 ;  /* 0x0000000300037802 */ /* 0x000fe20000000f00 */
[----:B------:R-:W-:Y:S01]  /*13650*/  IMAD.MOV.U32 R0, RZ, RZ, 0x181f ;  /* 0x0000181fff007424 */ /* 0x000fe200078e00ff */
[----:B------:R-:W-:-:S02]  /*13660*/  MOV R2, 0x13680 ;  /* 0x0001368000027802 */ /* 0x000fc40000000f00 */
[----:B--234-:R-:W-:Y:S05]  /*13670*/  CALL.REL.NOINC `($__internal_21_$__cuda_sm70_shflsync_idx_p) ;  /* 0x00000b9000007944 */ /* 0x01cfea0003c00000 */
[----:B------:R-:W-:Y:S01]  /*13680*/  IMAD.MOV.U32 R7, RZ, RZ, R0 ;  /* 0x000000ffff077224 */ /* 0x000fe200078e0000 */
[----:B------:R-:W-:Y:S01]  /*13690*/  MOV R3, 0x3 ;  /* 0x0000000300037802 */ /* 0x000fe20000000f00 */
[----:B------:R-:W-:Y:S01]  /*136a0*/  IMAD.MOV.U32 R5, RZ, RZ, R8 ;  /* 0x000000ffff057224 */ /* 0x000fe200078e0008 */
[----:B------:R-:W-:-:S02]  /*136b0*/  MOV R0, 0x181f ;  /* 0x0000181f00007802 */ /* 0x000fc40000000f00 */
[----:B------:R-:W-:Y:S02]  /*136c0*/  MOV R2, 0x136e0 ;  /* 0x000136e000027802 */ /* 0x000fe40000000f00 */
[----:B------:R-:W-:Y:S05]  /*136d0*/  CALL.REL.NOINC `($__internal_21_$__cuda_sm70_shflsync_idx_p) ;  /* 0x00000b3000007944 */ /* 0x000fea0003c00000 */
[----:B------:R-:W-:Y:S05]  /*136e0*/  BRA `(.L_x_1103) ;  /* 0xffffcc5000007947 */ /* 0x000fea000383ffff */
.L_x_1050:
[----:B------:R-:W-:Y:S01]  /*136f0*/  IMAD.MOV.U32 R5, RZ, RZ, R14 ;  /* 0x000000ffff057224 */ /* 0x000fe200078e000e */
[----:B------:R-:W-:Y:S01]  /*13700*/  MOV R3, RZ ;  /* 0x000000ff00037202 */ /* 0x000fe20000000f00 */
[----:B------:R-:W-:Y:S01]  /*13710*/  IMAD.MOV.U32 R0, RZ, RZ, 0x1c1f ;  /* 0x00001c1fff007424 */ /* 0x000fe200078e00ff */
[----:B------:R-:W-:Y:S02]  /*13720*/  MOV R2, 0x13740 ;  /* 0x0001374000027802 */ /* 0x000fe40000000f00 */
[----:B------:R-:W-:Y:S05]  /*13730*/  CALL.REL.NOINC `($__internal_21_$__cuda_sm70_shflsync_idx_p) ;  /* 0x00000ad000007944 */ /* 0x000fea0003c00000 */
[----:B------:R-:W-:Y:S01]  /*13740*/  MOV R4, R0 ;  /* 0x0000000000047202 */ /* 0x000fe20000000f00 */
[----:B------:R-:W-:Y:S05]  /*13750*/  BRA `(.L_x_1104) ;  /* 0xffffcef000007947 */ /* 0x000fea000383ffff */
.L_x_1051:
[----:B------:R-:W-:Y:S01]  /*13760*/  IMAD.MOV.U32 R5, RZ, RZ, R28 ;  /* 0x000000ffff057224 */ /* 0x000fe200078e001c */
[----:B------:R-:W-:Y:S01]  /*13770*/  MOV R3, RZ ;  /* 0x000000ff00037202 */ /* 0x000fe20000000f00 */
[----:B------:R-:W-:Y:S01]  /*13780*/  IMAD.MOV.U32 R0, RZ, RZ, 0x1c1f ;  /* 0x00001c1fff007424 */ /* 0x000fe200078e00ff */
[----:B------:R-:W-:Y:S02]  /*13790*/  MOV R2, 0x137b0 ;  /* 0x000137b000027802 */ /* 0x000fe40000000f00 */
[----:B-12---:R-:W-:Y:S05]  /*137a0*/  CALL.REL.NOINC `($__internal_21_$__cuda_sm70_shflsync_idx_p) ;  /* 0x00000a6000007944 */ /* 0x006fea0003c00000 */
[----:B------:R-:W-:Y:S05]  /*137b0*/  BRA `(.L_x_1105) ;  /* 0xffffceb000007947 */ /* 0x000fea000383ffff */
.L_x_1054:
[----:B------:R-:W-:Y:S01]  /*137c0*/  IMAD.MOV.U32 R5, RZ, RZ, R14 ;  /* 0x000000ffff057224 */ /* 0x000fe200078e000e */
[----:B----4-:R-:W-:Y:S01]  /*137d0*/  MOV R3, 0x1 ;  /* 0x0000000100037802 */ /* 0x010fe20000000f00 */
[----:B------:R-:W-:Y:S01]  /*137e0*/  IMAD.MOV.U32 R0, RZ, RZ, 0x1c1f ;  /* 0x00001c1fff007424 */ /* 0x000fe200078e00ff */
[----:B------:R-:W-:-:S02]  /*137f0*/  MOV R2, 0x13810 ;  /* 0x0001381000027802 */ /* 0x000fc40000000f00 */
[----:B-123--:R-:W-:Y:S05]  /*13800*/  CALL.REL.NOINC `($__internal_21_$__cuda_sm70_shflsync_idx_p) ;  /* 0x00000a0000007944 */ /* 0x00efea0003c00000 */
[----:B------:R-:W-:Y:S01]  /*13810*/  IMAD.MOV.U32 R4, RZ, RZ, R0 ;  /* 0x000000ffff047224 */ /* 0x000fe200078e0000 */
[----:B------:R-:W-:Y:S01]  /*13820*/  MOV R3, 0x1 ;  /* 0x0000000100037802 */ /* 0x000fe20000000f00 */
[----:B------:R-:W-:Y:S01]  /*13830*/  IMAD.MOV.U32 R5, RZ, RZ, R28 ;  /* 0x000000ffff057224 */ /* 0x000fe200078e001c */
[----:B------:R-:W-:-:S02]  /*13840*/  MOV R0, 0x1c1f ;  /* 0x00001c1f00007802 */ /* 0x000fc40000000f00 */
[----:B------:R-:W-:Y:S02]  /*13850*/  MOV R2, 0x13870 ;  /* 0x0001387000027802 */ /* 0x000fe40000000f00 */
[----:B------:R-:W-:Y:S05]  /*13860*/  CALL.REL.NOINC `($__internal_21_$__cuda_sm70_shflsync_idx_p) ;  /* 0x000009a000007944 */ /* 0x000fea0003c00000 */
[----:B------:R-:W-:Y:S05]  /*13870*/  BRA `(.L_x_1106) ;  /* 0xffffd45000007947 */ /* 0x000fea000383ffff */
.L_x_1058:
[----:B------:R-:W-:Y:S01]  /*13880*/  IMAD.MOV.U32 R5, RZ, RZ, R6 ;  /* 0x000000ffff057224 */ /* 0x000fe200078e0006 */
[----:B------:R-:W-:Y:S01]  /*13890*/  MOV R3, RZ ;  /* 0x000000ff00037202 */ /* 0x000fe20000000f00 */
[----:B------:R-:W-:Y:S01]  /*138a0*/  IMAD.MOV.U32 R0, RZ, RZ, 0x181f ;  /* 0x0000181fff007424 */ /* 0x000fe200078e00ff */
[----:B------:R-:W-:Y:S02]  /*138b0*/  MOV R2, 0x138d0 ;  /* 0x000138d000027802 */ /* 0x000fe40000000f00 */
[----:B------:R-:W-:Y:S05]  /*138c0*/  CALL.REL.NOINC `($__internal_21_$__cuda_sm70_shflsync_idx_p) ;  /* 0x0000094000007944 */ /* 0x000fea0003c00000 */
[----:B------:R-:W-:Y:S01]  /*138d0*/  MOV R10, R0 ;  /* 0x00000000000a7202 */ /* 0x000fe20000000f00 */
[----:B------:R-:W-:Y:S05]  /*138e0*/  BRA `(.L_x_1107) ;  /* 0xffffe03000007947 */ /* 0x000fea000383ffff */
.L_x_1059:
[----:B------:R-:W-:Y:S01]  /*138f0*/  IMAD.MOV.U32 R5, RZ, RZ, R9 ;  /* 0x000000ffff057224 */ /* 0x000fe200078e0009 */
[----:B------:R-:W-:Y:S01]  /*13900*/  MOV R3, RZ ;  /* 0x000000ff00037202 */ /* 0x000fe20000000f00 */
[----:B------:R-:W-:Y:S01]  /*13910*/  IMAD.MOV.U32 R0, RZ, RZ, 0x181f ;  /* 0x0000181fff007424 */ /* 0x000fe200078e00ff */
[----:B------:R-:W-:Y:S02]  /*13920*/  MOV R2, 0x13940 ;  /* 0x0001394000027802 */ /* 0x000fe40000000f00 */
[----:B-12---:R-:W-:Y:S05]  /*13930*/  CALL.REL.NOINC `($__internal_21_$__cuda_sm70_shflsync_idx_p) ;  /* 0x000008d000007944 */ /* 0x006fea0003c00000 */
[----:B------:R-:W-:Y:S05]  /*13940*/  BRA `(.L_x_1108) ;  /* 0xffffdff000007947 */ /* 0x000fea000383ffff */
.L_x_1062:
        /* <DEDUP_REMOVED lines=12> */
.L_x_1065:
[----:B-1----:R-:W-:Y:S01]  /*13a10*/  IMAD.MOV.U32 R5, RZ, RZ, R6 ;  /* 0x000000ffff057224 */ /* 0x002fe200078e0006 */
[----:B------:R-:W-:Y:S01]  /*13a20*/  MOV R3, 0x2 ;  /* 0x0000000200037802 */ /* 0x000fe20000000f00 */
[----:B----4-:R-:W-:Y:S01]  /*13a30*/  IMAD.MOV.U32 R0, RZ, RZ, 0x181f ;  /* 0x0000181fff007424 */ /* 0x010fe200078e00ff */
[----:B------:R-:W-:Y:S02]  /*13a40*/  MOV R2, 0x13a60 ;  /* 0x00013a6000027802 */ /* 0x000fe40000000f00 */
[----:B--23--:R-:W-:Y:S05]  /*13a50*/  CALL.REL.NOINC `($__internal_21_$__cuda_sm70_shflsync_idx_p) ;  /* 0x000007b000007944 */ /* 0x00cfea0003c00000 */
[----:B------:R-:W-:Y:S01]  /*13a60*/  MOV R10, R0 ;  /* 0x00000000000a7202 */ /* 0x000fe20000000f00 */
[----:B------:R-:W-:Y:S05]  /*13a70*/  BRA `(.L_x_1110) ;  /* 0xffffe0f000007947 */ /* 0x000fea000383ffff */
.L_x_1066:
[----:B------:R-:W-:Y:S01]  /*13a80*/  IMAD.MOV.U32 R5, RZ, RZ, R9 ;  /* 0x000000ffff057224 */ /* 0x000fe200078e0009 */
[----:B------:R-:W-:Y:S01]  /*13a90*/  MOV R3, 0x2 ;  /* 0x0000000200037802 */ /* 0x000fe20000000f00 */
[----:B----4-:R-:W-:Y:S01]  /*13aa0*/  IMAD.MOV.U32 R0, RZ, RZ, 0x181f ;  /* 0x0000181fff007424 */ /* 0x010fe200078e00ff */
[----:B------:R-:W-:Y:S02]  /*13ab0*/  MOV R2, 0x13ad0 ;  /* 0x00013ad000027802 */ /* 0x000fe40000000f00 */
[----:B-123--:R-:W-:Y:S05]  /*13ac0*/  CALL.REL.NOINC `($__internal_21_$__cuda_sm70_shflsync_idx_p) ;  /* 0x0000074000007944 */ /* 0x00efea0003c00000 */
[----:B------:R-:W-:Y:S05]  /*13ad0*/  BRA `(.L_x_1111) ;  /* 0xffffe0b000007947 */ /* 0x000fea000383ffff */
.L_x_1069:
        /* <DEDUP_REMOVED lines=12> */
.L_x_1071:
[----:B------:R-:W-:Y:S01]  /*13ba0*/  IMAD.MOV.U32 R5, RZ, RZ, R67 ;  /* 0x000000ffff057224 */ /* 0x000fe200078e0043 */
[----:B------:R-:W-:Y:S01]  /*13bb0*/  MOV R3, RZ ;  /* 0x000000ff00037202 */ /* 0x000fe20000000f00 */
[----:B------:R-:W-:Y:S01]  /*13bc0*/  IMAD.MOV.U32 R0, RZ, RZ, 0x1f ;  /* 0x0000001fff007424 */ /* 0x000fe200078e00ff */
[----:B------:R-:W-:Y:S02]  /*13bd0*/  MOV R2, 0x13bf0 ;  /* 0x00013bf000027802 */ /* 0x000fe40000000f00 */
[----:B------:R-:W-:Y:S05]  /*13be0*/  CALL.REL.NOINC `($__internal_21_$__cuda_sm70_shflsync_idx_p) ;  /* 0x0000062000007944 */ /* 0x000fea0003c00000 */
[----:B------:R-:W-:Y:S01]  /*13bf0*/  MOV R9, R0 ;  /* 0x0000000000097202 */ /* 0x000fe20000000f00 */
[----:B------:R-:W-:Y:S05]  /*13c00*/  BRA `(.L_x_1113) ;  /* 0xffffe27000007947 */ /* 0x000fea000383ffff */
.L_x_1072:
[----:B------:R-:W-:Y:S01]  /*13c10*/  IMAD.MOV.U32 R5, RZ, RZ, R67 ;  /* 0x000000ffff057224 */ /* 0x000fe200078e0043 */
[----:B------:R-:W-:Y:S01]  /*13c20*/  MOV R3, 0x1 ;  /* 0x0000000100037802 */ /* 0x000fe20000000f00 */
[----:B------:R-:W-:Y:S01]  /*13c30*/  IMAD.MOV.U32 R0, RZ, RZ, 0x1f ;  /* 0x0000001fff007424 */ /* 0x000fe200078e00ff */
[----:B------:R-:W-:Y:S02]  /*13c40*/  MOV R2, 0x13c60 ;  /* 0x00013c6000027802 */ /* 0x000fe40000000f00 */
[----:B-12---:R-:W-:Y:S05]  /*13c50*/  CALL.REL.NOINC `($__internal_21_$__cuda_sm70_shflsync_idx_p) ;  /* 0x000005b000007944 */ /* 0x006fea0003c00000 */
[----:B------:R-:W-:Y:S01]  /*13c60*/  MOV R8, R0 ;  /* 0x0000000000087202 */ /* 0x000fe20000000f00 */
[----:B------:R-:W-:Y:S05]  /*13c70*/  BRA `(.L_x_1114) ;  /* 0xffffe22000007947 */ /* 0x000fea000383ffff */
.L_x_1073:
[----:B------:R-:W-:Y:S02]  /*13c80*/  MOV R2, 0x1 ;  /* 0x0000000100027802 */ /* 0x000fe40000000f00 */
[----:B------:R-:W-:-:S02]  /*13c90*/  MOV R3, 0x13cb0 ;  /* 0x00013cb000037802 */ /* 0x000fc40000000f00 */
[----:B-1234-:R-:W-:Y:S05]  /*13ca0*/  CALL.REL.NOINC `($__internal_22_$__cuda_sm70_shflsync_up_p) ;  /* 0x000005b000007944 */ /* 0x01efea0003c00000 */
[----:B------:R-:W-:Y:S05]  /*13cb0*/  BRA `(.L_x_1115) ;  /* 0xffffe31000007947 */ /* 0x000fea000383ffff */
.L_x_1074:
[----:B------:R-:W-:Y:S02]  /*13cc0*/  MOV R2, 0x2 ;  /* 0x0000000200027802 */ /* 0x000fe40000000f00 */
[----:B------:R-:W-:-:S02]  /*13cd0*/  MOV R3, 0x13cf0 ;  /* 0x00013cf000037802 */ /* 0x000fc40000000f00 */
[----:B--2-4-:R-:W-:Y:S05]  /*13ce0*/  CALL.REL.NOINC `($__internal_22_$__cuda_sm70_shflsync_up_p) ;  /* 0x0000057000007944 */ /* 0x014fea0003c00000 */
[----:B------:R-:W-:Y:S01]  /*13cf0*/  SEL R3, R4, RZ, P1 ;  /* 0x000000ff04037207 */ /* 0x000fe20000800000 */
[----:B------:R-:W-:-:S04]  /*13d00*/  IMAD.MOV.U32 R2, RZ, RZ, 0x4 ;  /* 0x00000004ff027424 */ /* 0x000fc800078e00ff */
[----:B------:R-:W-:Y:S01]  /*13d10*/  IMAD.IADD R0, R0, 0x1, R3 ;  /* 0x0000000100007824 */ /* 0x000fe200078e0203 */
        /* <DEDUP_REMOVED lines=20> */
.L_x_1078:
[----:B------:R-:W-:Y:S02]  /*13e60*/  MOV R2, 0x1 ;  /* 0x0000000100027802 */ /* 0x000fe40000000f00 */
[----:B------:R-:W-:Y:S02]  /*13e70*/  MOV R3, 0x13e90 ;  /* 0x00013e9000037802 */ /* 0x000fe40000000f00 */
[----:B------:R-:W-:Y:S05]  /*13e80*/  CALL.REL.NOINC `($__internal_22_$__cuda_sm70_shflsync_up_p) ;  /* 0x000003d000007944 */ /* 0x000fea0003c00000 */
[----:B------:R-:W-:Y:S01]  /*13e90*/  MOV R2, R4 ;  /* 0x0000000400027202 */ /* 0x000fe20000000f00 */
[----:B------:R-:W-:Y:S05]  /*13ea0*/  BRA `(.L_x_1117) ;  /* 0xffffe38000007947 */ /* 0x000fea000383ffff */
.L_x_1079:
        /* <DEDUP_REMOVED lines=26> */
.L_x_1081:
[----:B------:R-:W-:Y:S02]  /*14050*/  SEL R0, RZ, 0x1, P0 ;  /* 0x00000001ff007807 */ /* 0x000fe40000000000 */
[----:B------:R-:W-:Y:S02]  /*14060*/  MOV R2, 0x14080 ;  /* 0x0001408000027802 */ /* 0x000fe40000000f00 */
[----:B-1----:R-:W-:Y:S05]  /*14070*/  CALL.REL.NOINC `($__internal_23_$__cuda_sm70_votesync_ballot) ;  /* 0x0000025000007944 */ /* 0x002fea0003c00000 */
[----:B------:R-:W-:Y:S01]  /*14080*/  MOV R10, R0 ;  /* 0x00000000000a7202 */ /* 0x000fe20000000f00 */
[----:B------:R-:W-:Y:S05]  /*14090*/  BRA `(.L_x_1119) ;  /* 0xffffe32000007947 */ /* 0x000fea000383ffff */
.L_x_1082:
[----:B------:R-:W-:Y:S01]  /*140a0*/  IMAD.MOV.U32 R5, RZ, RZ, R6 ;  /* 0x000000ffff057224 */ /* 0x000fe200078e0006 */
[----:B------:R-:W-:Y:S01]  /*140b0*/  MOV R3, R8 ;  /* 0x0000000800037202 */ /* 0x000fe20000000f00 */
[----:B--2---:R-:W-:Y:S01]  /*140c0*/  IMAD.MOV.U32 R0, RZ, RZ, 0x1f ;  /* 0x0000001fff007424 */ /* 0x004fe200078e00ff */
[----:B------:R-:W-:Y:S02]  /*140d0*/  MOV R2, 0x140f0 ;  /* 0x000140f000027802 */ /* 0x000fe40000000f00 */
[----:B-1----:R-:W-:Y:S05]  /*140e0*/  CALL.REL.NOINC `($__internal_21_$__cuda_sm70_shflsync_idx_p) ;  /* 0x0000012000007944 */ /* 0x002fea0003c00000 */
[----:B------:R-:W-:Y:S01]  /*140f0*/  IMAD.MOV.U32 R12, RZ, RZ, R0 ;  /* 0x000000ffff0c7224 */ /* 0x000fe200078e0000 */
[----:B------:R-:W-:Y:S01]  /*14100*/  MOV R3, R8 ;  /* 0x0000000800037202 */ /* 0x000fe20000000f00 */
[----:B------:R-:W-:Y:S01]  /*14110*/  IMAD.MOV.U32 R5, RZ, RZ, R7 ;  /* 0x000000ffff057224 */ /* 0x000fe200078e0007 */
[----:B------:R-:W-:Y:S02]  /*14120*/  MOV R0, 0x1f ;  /* 0x0000001f00007802 */ /* 0x000fe40000000f00 */
[----:B------:R-:W-:-:S02]  /*14130*/  MOV R2, 0x14150 ;  /* 0x0001415000027802 */ /* 0x000fc40000000f00 */
[----:B------:R-:W-:Y:S05]  /*14140*/  CALL.REL.NOINC `($__internal_21_$__cuda_sm70_shflsync_idx_p) ;  /* 0x000000c000007944 */ /* 0x000fea0003c00000 */
[----:B------:R-:W-:Y:S01]  /*14150*/  MOV R7, R0 ;  /* 0x0000000000077202 */ /* 0x000fe20000000f00 */
[----:B------:R-:W-:Y:S05]  /*14160*/  BRA `(.L_x_1120) ;  /* 0xffffe2c000007947 */ /* 0x000fea000383ffff */
.L_x_1085:
[----:B------:R-:W-:Y:S01]  /*14170*/  IMAD.MOV.U32 R5, RZ, RZ, R4 ;  /* 0x000000ffff057224 */ /* 0x000fe200078e0004 */
[----:B--2---:R-:W-:-:S02]  /*14180*/  MOV R0, 0x1f ;  /* 0x0000001f00007802 */ /* 0x004fc40000000f00 */
[----:B------:R-:W-:Y:S02]  /*14190*/  MOV R2, 0x141b0 ;  /* 0x000141b000027802 */ /* 0x000fe40000000f00 */
[----:B-1-34-:R-:W-:Y:S05]  /*141a0*/  CALL.REL.NOINC `($__internal_21_$__cuda_sm70_shflsync_idx_p) ;  /* 0x0000006000007944 */ /* 0x01afea0003c00000 */
[----:B------:R-:W-:Y:S01]  /*141b0*/  MOV R13, R0 ;  /* 0x00000000000d7202 */ /* 0x000fe20000000f00 */
[----:B------:R-:W-:Y:S05]  /*141c0*/  BRA `(.L_x_1084) ;  /* 0xffffe2c000007947 */ /* 0x000fea000383ffff */
        .weak           $__internal_20_$__cuda_sm70_shflsync_bfly_p
        .type           $__internal_20_$__cuda_sm70_shflsync_bfly_p,@function
        .size           $__internal_20_$__cuda_sm70_shflsync_bfly_p,($__internal_21_$__cuda_sm70_shflsync_idx_p - $__internal_20_$__cuda_sm70_shflsync_bfly_p)
$__internal_20_$__cuda_sm70_shflsync_bfly_p:
[----:B------:R-:W-:Y:S04]  /*141d0*/  WARPSYNC R6 ;  /* 0x0000000600007348 */ /* 0x000fe80003800000 */
[----:B------:R1:W2:Y:S02]  /*141e0*/  SHFL.BFLY PT, R2, R2, R5, R7 ;  /* 0x0c00000502027389 */ /* 0x0002a400000e0007 */
[----:B-1----:R-:W-:-:S04]  /*141f0*/  MOV R5, 0x0 ;  /* 0x0000000000057802 */ /* 0x002fc80000000f00 */
[----:B--2---:R-:W-:Y:S05]  /*14200*/  RET.REL.NODEC R4 `(_ZN7cutlass13device_kernelIN5flash19enable_sm80_to_sm89INS1_16FlashAttnFwdSm80INS1_25CollectiveMainloopFwdSm80ILi8ELi1ELb1EN4cute5tupleIJNS5_1CILi128EEENS7_ILi112EEES8_EEELi128ENS_10bfloat16_tEfNS_4arch4Sm80ELb1ELb0ELb1ELb1ELb0ELb0ELb1ELb1EEENS1_21CollectiveEpilogueFwdINS6_IJS8_S8_S9_EEENS6_IJNS7_ILi1EEESH_SH_EEESB_SD_Li256ELb1ELb1ELb1ELb0EEENS1_36VarlenDynamicPersistentTileSchedulerILi128ELi112ELi256ELi256ELb1ELb1ELb0ELb1ELb1ELb1EEEEEEEEEvNT_6ParamsE) ;  /* 0xfffebdf004007950 */ /* 0x004fea0003c3ffff */
        .weak           $__internal_21_$__cuda_sm70_shflsync_idx_p
        .type           $__internal_21_$__cuda_sm70_shflsync_idx_p,@function
        .size           $__internal_21_$__cuda_sm70_shflsync_idx_p,($__internal_22_$__cuda_sm70_shflsync_up_p - $__internal_21_$__cuda_sm70_shflsync_idx_p)
$__internal_21_$__cuda_sm70_shflsync_idx_p:
[----:B------:R-:W-:-:S04]  /*14210*/  MOV R68, 0xffffffff ;  /* 0xffffffff00447802 */ /* 0x000fc80000000f00 */
[----:B------:R-:W-:Y:S04]  /*14220*/  WARPSYNC R68 ;  /* 0x0000004400007348 */ /* 0x000fe80003800000 */
[----:B------:R1:W2:Y:S02]  /*14230*/  SHFL.IDX PT, R0, R5, R3, R0 ;  /* 0x0000000305007389 */ /* 0x0002a400000e0000 */
[----:B-1----:R-:W-:-:S04]  /*14240*/  MOV R3, 0x0 ;  /* 0x0000000000037802 */ /* 0x002fc80000000f00 */
[----:B--2---:R-:W-:Y:S05]  /*14250*/  RET.REL.NODEC R2 `(_ZN7cutlass13device_kernelIN5flash19enable_sm80_to_sm89INS1_16FlashAttnFwdSm80INS1_25CollectiveMainloopFwdSm80ILi8ELi1ELb1EN4cute5tupleIJNS5_1CILi128EEENS7_ILi112EEES8_EEELi128ENS_10bfloat16_tEfNS_4arch4Sm80ELb1ELb0ELb1ELb1ELb0ELb0ELb1ELb1EEENS1_21CollectiveEpilogueFwdINS6_IJS8_S8_S9_EEENS6_IJNS7_ILi1EEESH_SH_EEESB_SD_Li256ELb1ELb1ELb1ELb0EEENS1_36VarlenDynamicPersistentTileSchedulerILi128ELi112ELi256ELi256ELb1ELb1ELb0ELb1ELb1ELb1EEEEEEEEEvNT_6ParamsE) ;  /* 0xfffebda002007950 */ /* 0x004fea0003c3ffff */
        .weak           $__internal_22_$__cuda_sm70_shflsync_up_p
        .type           $__internal_22_$__cuda_sm70_shflsync_up_p,@function
        .size           $__internal_22_$__cuda_sm70_shflsync_up_p,($__internal_23_$__cuda_sm70_votesync_ballot - $__internal_22_$__cuda_sm70_shflsync_up_p)
$__internal_22_$__cuda_sm70_shflsync_up_p:
[----:B------:R-:W-:Y:S02]  /*14260*/  IMAD.MOV.U32 R4, RZ, RZ, RZ ;  /* 0x000000ffff047224 */ /* 0x000fe400078e00ff */
[----:B------:R-:W-:-:S04]  /*14270*/  IMAD.MOV.U32 R10, RZ, RZ, -0x1 ;  /* 0xffffffffff0a7424 */ /* 0x000fc800078e00ff */
[----:B------:R-:W-:Y:S04]  /*14280*/  WARPSYNC R10 ;  /* 0x0000000a00007348 */ /* 0x000fe80003800000 */
[----:B------:R1:W2:Y:S02]  /*14290*/  SHFL.UP PT, R4, R0, R2, R4 ;  /* 0x0400000200047389 */ /* 0x0002a400000e0004 */
[----:B-1----:R-:W-:Y:S02]  /*142a0*/  MOV R2, R3 ;  /* 0x0000000300027202 */ /* 0x002fe40000000f00 */
[----:B------:R-:W-:-:S04]  /*142b0*/  MOV R3, 0x0 ;  /* 0x0000000000037802 */ /* 0x000fc80000000f00 */
[----:B--2---:R-:W-:Y:S05]  /*142c0*/  RET.REL.NODEC R2 `(_ZN7cutlass13device_kernelIN5flash19enable_sm80_to_sm89INS1_16FlashAttnFwdSm80INS1_25CollectiveMainloopFwdSm80ILi8ELi1ELb1EN4cute5tupleIJNS5_1CILi128EEENS7_ILi112EEES8_EEELi128ENS_10bfloat16_tEfNS_4arch4Sm80ELb1ELb0ELb1ELb1ELb0ELb0ELb1ELb1EEENS1_21CollectiveEpilogueFwdINS6_IJS8_S8_S9_EEENS6_IJNS7_ILi1EEESH_SH_EEESB_SD_Li256ELb1ELb1ELb1ELb0EEENS1_36VarlenDynamicPersistentTileSchedulerILi128ELi112ELi256ELi256ELb1ELb1ELb0ELb1ELb1ELb1EEEEEEEEEvNT_6ParamsE) ;  /* 0xfffebd3002007950 */ /* 0x004fea0003c3ffff */
        .weak           $__internal_23_$__cuda_sm70_votesync_ballot
        .type           $__internal_23_$__cuda_sm70_votesync_ballot,@function
        .size           $__internal_23_$__cuda_sm70_votesync_ballot,(.L_x_2702 - $__internal_23_$__cuda_sm70_votesync_ballot)
$__internal_23_$__cuda_sm70_votesync_ballot:
[----:B------:R-:W-:Y:S01]  /*142d0*/  ISETP.NE.U32.AND P0, PT, R0, 0x1, PT ;  /* 0x000000010000780c */ /* 0x000fe20003f05070 */
[----:B------:R-:W-:-:S04]  /*142e0*/  IMAD.MOV.U32 R3, RZ, RZ, -0x1 ;  /* 0xffffffffff037424 */ /* 0x000fc800078e00ff */
[----:B------:R-:W-:Y:S08]  /*142f0*/  WARPSYNC R3 ;  /* 0x0000000300007348 */ /* 0x000ff00003800000 */
[----:B------:R-:W-:-:S04]  /*14300*/  VOTE.ANY R0, PT, !P0 ;  /* 0x0000000000007806 */ /* 0x000fc800040e0100 */
[----:B------:R-:W-:Y:S01]  /*14310*/  LOP3.LUT R0, R0, R3, RZ, 0xc0, !PT ;  /* 0x0000000300007212 */ /* 0x000fe200078ec0ff */
[----:B------:R-:W-:-:S04]  /*14320*/  IMAD.MOV.U32 R3, RZ, RZ, 0x0 ;  /* 0x00000000ff037424 */ /* 0x000fc800078e00ff */
[----:B------:R-:W-:Y:S05]  /*14330*/  RET.REL.NODEC R2 `(_ZN7cutlass13device_kernelIN5flash19enable_sm80_to_sm89INS1_16FlashAttnFwdSm80INS1_25CollectiveMainloopFwdSm80ILi8ELi1ELb1EN4cute5tupleIJNS5_1CILi128EEENS7_ILi112EEES8_EEELi128ENS_10bfloat16_tEfNS_4arch4Sm80ELb1ELb0ELb1ELb1ELb0ELb0ELb1ELb1EEENS1_21CollectiveEpilogueFwdINS6_IJS8_S8_S9_EEENS6_IJNS7_ILi1EEESH_SH_EEESB_SD_Li256ELb1ELb1ELb1ELb0EEENS1_36VarlenDynamicPersistentTileSchedulerILi128ELi112ELi256ELi256ELb1ELb1ELb0ELb1ELb1ELb1EEEEEEEEEvNT_6ParamsE) ;  /* 0xfffebcc002007950 */ /* 0x000fea0003c3ffff */
.L_x_1121:
        /* <DEDUP_REMOVED lines=12> */
.L_x_2702:


//--------------------- .text._ZN7cutlass13device_kernelIN5flash19enable_sm80_to_sm89INS1_16FlashAttnFwdSm80INS1_25CollectiveMainloopFwdSm80ILi8ELi1ELb1EN4cute5tupleIJNS5_1CILi128EEENS7_ILi112EEES8_EEELi128ENS_10bfloat16_tEfNS_4arch4Sm80ELb1ELb0ELb1ELb1ELb0ELb1ELb1ELb1EEENS1_21CollectiveEpilogueFwdINS6_IJS8_S8_S9_EEENS6_IJNS7_ILi1EEESH_SH_EEESB_SD_Li256ELb1ELb1ELb1ELb0EEENS1_36VarlenDynamicPersistentTileSchedulerILi128ELi112ELi256ELi256ELb1ELb1ELb0ELb1ELb1ELb1EEEEEEEEEvNT_6ParamsE --------------------------
	.section	.text._ZN7cutlass13device_kernelIN5flash19enable_sm80_to_sm89INS1_16FlashAttnFwdSm80INS1_25CollectiveMainloopFwdSm80ILi8ELi1ELb1EN4cute5tupleIJNS5_1CILi128EEENS7_ILi112EEES8_EEELi128ENS_10bfloat16_tEfNS_4arch4Sm80ELb1ELb0ELb1ELb1ELb0ELb1ELb1ELb1EEENS1_21CollectiveEpilogueFwdINS6_IJS8_S8_S9_EEENS6_IJNS7_ILi1EEESH_SH_EEESB_SD_Li256ELb1ELb1ELb1ELb0EEENS1_36VarlenDynamicPersistentTileSchedulerILi128ELi112ELi256ELi256ELb1ELb1ELb0ELb1ELb1ELb1EEEEEEEEEvNT_6ParamsE,"ax",@progbits
	.sectioninfo	@"SHI_REGISTERS=255"
	.align	128
.text._ZN7cutlass13device_kernelIN5flash19enable_sm80_to_sm89INS1_16FlashAttnFwdSm80INS1_25CollectiveMainloopFwdSm80ILi8ELi1ELb1EN4cute5tupleIJNS5_1CILi128EEENS7_ILi112EEES8_EEELi128ENS_10bfloat16_tEfNS_4arch4Sm80ELb1ELb0ELb1ELb1ELb0ELb1ELb1ELb1EEENS1_21CollectiveEpilogueFwdINS6_IJS8_S8_S9_EEENS6_IJNS7_ILi1EEESH_SH_EEESB_SD_Li256ELb1ELb1ELb1ELb0EEENS1_36VarlenDynamicPersistentTileSchedulerILi128ELi112ELi256ELi256ELb1ELb1ELb0ELb1ELb1ELb1EEEEEEEEEvNT_6ParamsE:
        .type           _ZN7cutlass13device_kernelIN5flash19enable_sm80_to_sm89INS1_16FlashAttnFwdSm80INS1_25CollectiveMainloopFwdSm80ILi8ELi1ELb1EN4cute5tupleIJNS5_1CILi128EEENS7_ILi112EEES8_EEELi128ENS_10bfloat16_tEfNS_4arch4Sm80ELb1ELb0ELb1ELb1ELb0ELb1ELb1ELb1EEENS1_21CollectiveEpilogueFwdINS6_IJS8_S8_S9_EEENS6_IJNS7_ILi1EEESH_SH_EEESB_SD_Li256ELb1ELb1ELb1ELb0EEENS1_36VarlenDynamicPersistentTileSchedulerILi128ELi112ELi256ELi256ELb1ELb1ELb0ELb1ELb1ELb1EEEEEEEEEvNT_6ParamsE,@function
        .size           _ZN7cutlass13device_kernelIN5flash19enable_sm80_to_sm89INS1_16FlashAttnFwdSm80INS1_25CollectiveMainloopFwdSm80ILi8ELi1ELb1EN4cute5tupleIJNS5_1CILi128EEENS7_ILi112EEES8_EEELi128ENS_10bfloat16_tEfNS_4arch4Sm80ELb1ELb0ELb1ELb1ELb0ELb1ELb1ELb1EEENS1_21CollectiveEpilogueFwdINS6_IJS8_S8_S9_EEENS6_IJNS7_ILi1EEESH_SH_EEESB_SD_Li256ELb1ELb1ELb1ELb0EEENS1_36VarlenDynamicPersistentTileSchedulerILi128ELi112ELi256ELi256ELb1ELb1ELb0ELb1ELb1ELb1EEEEEEEEEvNT_6ParamsE,(.L_x_2707 - _ZN7cutlass13device_kernelIN5flash19enable_sm80_to_sm89INS1_16FlashAttnFwdSm80INS1_25CollectiveMainloopFwdSm80ILi8ELi1ELb1EN4cute5tupleIJNS5_1CILi128EEENS7_ILi112EEES8_EEELi128ENS_10bfloat16_tEfNS_4arch4Sm80ELb1ELb0ELb1ELb1ELb0ELb1ELb1ELb1EEENS1_21CollectiveEpilogueFwdINS6_IJS8_S8_S9_EEENS6_IJNS7_ILi1EEESH_SH_EEESB_SD_Li256ELb1ELb1ELb1ELb0EEENS1_36VarlenDynamicPersistentTileSchedulerILi128ELi112ELi256ELi256ELb1ELb1ELb0ELb1ELb1ELb1EEEEEEEEEvNT_6ParamsE)
        .other          _ZN7cutlass13device_kernelIN5flash19enable_sm80_to_sm89INS1_16FlashAttnFwdSm80INS1_25CollectiveMainloopFwdSm80ILi8ELi1ELb1EN4cute5tupleIJNS5_1CILi128EEENS7_ILi112EEES8_EEELi128ENS_10bfloat16_tEfNS_4arch4Sm80ELb1ELb0ELb1ELb1ELb0ELb1ELb1ELb1EEENS1_21CollectiveEpilogueFwdINS6_IJS8_S8_S9_EEENS6_IJNS7_ILi1EEESH_SH_EEESB_SD_Li256ELb1ELb1ELb1ELb0EEENS1_36VarlenDynamicPersistentTileSchedulerILi128ELi112ELi256ELi256ELb1ELb1ELb0ELb1ELb1ELb1EEEEEEEEEvNT_6ParamsE,@"STO_CUDA_ENTRY STV_DEFAULT"
_ZN7cutlass13device_kernelIN5flash19enable_sm80_to_sm89INS1_16FlashAttnFwdSm80INS1_25CollectiveMainloopFwdSm80ILi8ELi1ELb1EN4cute5tupleIJNS5_1CILi128EEENS7_ILi112EEES8_EEELi128ENS_10bfloat16_tEfNS_4arch4Sm80ELb1ELb0ELb1ELb1ELb0ELb1ELb1ELb1EEENS1_21CollectiveEpilogueFwdINS6_IJS8_S8_S9_EEENS6_IJNS7_ILi1EEESH_SH_EEESB_SD_Li256ELb1ELb1ELb1ELb0EEENS1_36VarlenDynamicPersistentTileSchedulerILi128ELi112ELi256ELi256ELb1ELb1ELb0ELb1ELb1ELb1EEEEEEEEEvNT_6ParamsE:
        /* <DEDUP_REMOVED lines=54> */
.L_x_1127:
        /* <DEDUP_REMOVED lines=16> */
.L_x_1306:
        /* <DEDUP_REMOVED lines=16> */
.L_x_1307:
[----:B--2---:R-:W-:-:S05]  /*0560*/  IMAD R0, R0, c[0x0][0x538], RZ ;  /* 0x00014e0000007a24 */ /* 0x004fca00078e02ff */
[----:B------:R-:W-:-:S04]  /*0570*/  IADD3 R6, R0, R6, RZ ;  /* 0x0000000600067210 */ /* 0x000fc80007ffe0ff */
[----:B------:R-:W-:-:S13]  /*0580*/  ISETP.GT.AND P0, PT, R6, UR4, PT ;  /* 0x0000000406007c0c */ /* 0x000fda000bf04270 */
[----:B-1----:R-:W-:Y:S05]  /*0590*/  @!P0 BRA `(.L_x_1127) ;  /* 0xfffffdc000008947 */ /* 0x002fea000383ffff */
.L_x_1123:
[----:B------:R-:W-:-:S05]  /*05a0*/  IADD3 R11, -R0, R6, RZ ;  /* 0x00000006000b7210 */ /* 0x000fca0007ffe1ff */
[----:B------:R-:W-:-:S05]  /*05b0*/  IMAD R0, R4, c[0x0][0x538], R11 ;  /* 0x00014e0004007a24 */ /* 0x000fca00078e020b */
[----:B------:R-:W-:Y:S01]  /*05c0*/  ISETP.GT.AND P0, PT, R0, UR4, PT ;  /* 0x0000000400007c0c */ /* 0x000fe2000bf04270 */
[----:B------:R-:W-:-:S12]  /*05d0*/  BRA.DIV ~URZ, `(.L_x_1128) ;  /* 0x0001f3627f007947 */ /* 0x000fd8000b800000 */
[----:B------:R-:W-:-:S04]  /*05e0*/  VOTE.ANY R10, PT, !P0 ;  /* 0x00000000000a7806 */ /* 0x000fc800040e0100 */
.L_x_1308:
[----:B------:R-:W1:Y:S02]  /*05f0*/  POPC R6, R10 ;  /* 0x0000000a00067309 */ /* 0x000e640000000000 */
[----:B-1----:R-:W-:-:S05]  /*0600*/  IADD3 R0, R6, R7, RZ ;  /* 0x0000000706007210 */ /* 0x002fca0007ffe0ff */
[----:B------:R1:W-:Y:S01]  /*0610*/  STL [R1+0x54], R0 ;  /* 0x0000540001007387 */ /* 0x0003e20000100800 */
[----:B------:R-:W-:Y:S05]  /*0620*/  BRA.DIV ~URZ, `(.L_x_1129) ;  /* 0x0001f3627f007947 */ /* 0x000fea000b800000 */
[----:B------:R2:W3:Y:S01]  /*0630*/  SHFL.IDX PT, R12, R9, R6, 0x1f ;  /* 0x00001f06090c7589 */ /* 0x0004e200000e0000 */
[----:B------:R-:W-:-:S03]  /*0640*/  MOV R7, RZ ;  /* 0x000000ff00077202 */ /* 0x000fc60000000f00 */
[----:B------:R2:W4:Y:S04]  /*0650*/  SHFL.IDX PT, R9, R8, R6, 0x1f ;  /* 0x00001f0608097589 */ /* 0x00052800000e0000 */
.L_x_1309:
[----:B------:R-:W-:Y:S01]  /*0660*/  ISETP.NE.AND P0, PT, R10, RZ, PT ;  /* 0x000000ff0a00720c */ /* 0x000fe20003f05270 */
[----:B------:R-:W-:-:S12]  /*0670*/  BSSY B0, `(.L_x_1130) ;  /* 0x0000005000007945 */ /* 0x000fd80003800000 */
[----:B------:R-:W-:Y:S05]  /*0680*/  @!P0 BRA `(.L_x_1131) ;  /* 0x0000003000008947 */ /* 0x000fea0003800000 */
[----:B------:R-:W-:Y:S01]  /*0690*/  IADD3 R3, R6, -0x1, RZ ;  /* 0xffffffff06037810 */ /* 0x000fe20007ffe0ff */
[----:B------:R-:W-:Y:S05]  /*06a0*/  BRA.DIV ~URZ, `(.L_x_1132) ;  /* 0x0001f3c27f007947 */ /* 0x000fea000b800000 */
[----:B------:R1:W2:Y:S02]  /*06b0*/  SHFL.IDX PT, R7, R4, R3, 0x1f ;  /* 0x00001f0304077589 */ /* 0x0002a400000e0000 */
.L_x_1131:
[----:B------:R-:W-:Y:S05]  /*06c0*/  BSYNC B0 ;  /* 0x0000000000007941 */ /* 0x000fea0003800000 */
.L_x_1130:
        /* <DEDUP_REMOVED lines=69> */
.L_x_1134:
        /* <DEDUP_REMOVED lines=70> */
.L_x_1135:
[----:B------:R-:W-:Y:S05]  /*0f80*/  BSYNC B0 ;  /* 0x0000000000007941 */ /* 0x000fea0003800000 */
.L_x_1133:
[----:B------:R-:W-:-:S04]  /*0f90*/  LOP3.LUT R0, RZ, R0, RZ, 0x33, !PT ;  /* 0x00000000ff007212 */ /* 0x000fc800078e33ff */
[----:B------:R-:W-:-:S05]  /*0fa0*/  IADD3 R0, R0, R12, RZ ;  /* 0x0000000c00007210 */ /* 0x000fca0007ffe0ff */
[----:B------:R2:W-:Y:S01]  /*0fb0*/  STL [R1+0x4c], R0 ;  /* 0x00004c0001007387 */ /* 0x0005e20000100800 */
[----:B------:R-:W-:Y:S05]  /*0fc0*/  BRA `(.L_x_1136) ;  /* 0x0000006000007947 */ /* 0x000fea0003800000 */
.L_x_1124:
[----:B------:R-:W-:Y:S01]  /*0fd0*/  MOV R0, UR4 ;  /* 0x0000000400007c02 */ /* 0x000fe20008000f00 */
[----:B------:R-:W-:Y:S04]  /*0fe0*/  STL [R1+0x4c], RZ ;  /* 0x00004cff01007387 */ /* 0x000fe80000100800 */
[----:B------:R-:W-:Y:S04]  /*0ff0*/  STL [R1+0x50], RZ ;  /* 0x000050ff01007387 */ /* 0x000fe80000100800 */
[----:B------:R1:W-:Y:S02]  /*1000*/  STL [R1+0x48], R0 ;  /* 0x0000480001007387 */ /* 0x0003e40000100800 */
[----:B-1----:R-:W-:-:S05]  /*1010*/  MOV R0, c[0x0][0x53c] ;  /* 0x00014f0000007a02 */ /* 0x002fca0000000f00 */
[----:B------:R1:W-:Y:S02]  /*1020*/  STL [R1+0x54], R0 ;  /* 0x0000540001007387 */ /* 0x0003e40000100800 */
.L_x_1136:
        /* <DEDUP_REMOVED lines=8> */
.L_x_1122:
[----:B-12---:R-:W2:Y:S02]  /*10b0*/  LDL R0, [R1+0x54] ;  /* 0x0000540001007983 */ /* 0x006ea40000100800 */
[----:B--2---:R-:W-:-:S13]  /*10c0*/  ISETP.GE.AND P0, PT, R0, c[0x0][0x53c], PT ;  /* 0x00014f0000007a0c */ /* 0x004fda0003f06270 */
[----:B------:R-:W-:Y:S05]  /*10d0*/  @P0 EXIT ;  /* 0x000000000000094d */ /* 0x000fea0003800000 */
[----:B------:R-:W1:Y:S02]  /*10e0*/  S2R R18, SR_TID.X ;  /* 0x0000000000127919 */ /* 0x000e640000002100 */
[----:B-1----:R-:W-:-:S04]  /*10f0*/  SHF.R.S32.HI R16, RZ, 0x1f, R18 ;  /* 0x0000001fff107819 */ /* 0x002fc80000011412 */
[CC--:B------:R-:W-:Y:S02]  /*1100*/  LEA.HI R2, R16.reuse, R18.reuse, RZ, 0x4 ;  /* 0x0000001210027211 */ /* 0x0c0fe400078f20ff */
[CC--:B---3--:R-:W-:Y:S02]  /*1110*/  LEA.HI R7, R16.reuse, R18.reuse, RZ, 0x3 ;  /* 0x0000001210077211 */ /* 0x0c8fe400078f18ff */
[----:B------:R-:W-:Y:S02]  /*1120*/  SHF.R.S32.HI R3, RZ, 0x4, R2 ;  /* 0x00000004ff037819 */ /* 0x000fe40000011402 */
[----:B------:R-:W-:Y:S02]  /*1130*/  LEA.HI R11, R16, R18, RZ, 0x2 ;  /* 0x00000012100b7211 */ /* 0x000fe400078f10ff */
[----:B------:R-:W-:Y:S02]  /*1140*/  LEA.HI R0, R2, R3, RZ, 0x1 ;  /* 0x0000000302007211 */ /* 0x000fe400078f08ff */
[----:B------:R-:W-:-:S02]  /*1150*/  SHF.R.S32.HI R6, RZ, 0x2, R11 ;  /* 0x00000002ff067819 */ /* 0x000fc4000001140b */
[----:B------:R-:W-:Y:S02]  /*1160*/  LOP3.LUT R0, R0, 0xfffffffe, RZ, 0xc0, !PT ;  /* 0xfffffffe00007812 */ /* 0x000fe400078ec0ff */
[----:B------:R-:W-:Y:S02]  /*1170*/  LOP3.LUT R5, R7, 0xfffffff8, RZ, 0xc0, !PT ;  /* 0xfffffff807057812 */ /* 0x000fe400078ec0ff */
[----:B------:R-:W-:Y:S01]  /*1180*/  SHF.R.S32.HI R17, RZ, 0x3, R7 ;  /* 0x00000003ff117819 */ /* 0x000fe20000011407 */
[----:B------:R-:W-:Y:S01]  /*1190*/  IMAD.IADD R14, R3, 0x1, -R0 ;  /* 0x00000001030e7824 */ /* 0x000fe200078e0a00 */
[----:B------:R-:W-:Y:S01]  /*11a0*/  LOP3.LUT R0, R2, 0xfffffff0, RZ, 0xc0, !PT ;  /* 0xfffffff002007812 */ /* 0x000fe200078ec0ff */
[C---:B------:R-:W-:Y:S01]  /*11b0*/  IMAD.IADD R10, R18.reuse, 0x1, -R5 ;  /* 0x00000001120a7824 */ /* 0x040fe200078e0a05 */
[----:B------:R-:W-:Y:S01]  /*11c0*/  SHF.R.S32.HI R3, RZ, 0x1f, R11 ;  /* 0x0000001fff037819 */ /* 0x000fe2000001140b */
[C---:B------:R-:W-:Y:S01]  /*11d0*/  IMAD.SHL.U32 R4, R17.reuse, 0x40, RZ ;  /* 0x0000004011047824 */ /* 0x040fe200078e00ff */
[----:B------:R-:W-:Y:S01]  /*11e0*/  IADD3 R238, -R17, 0x70, RZ ;  /* 0x0000007011ee7810 */ /* 0x000fe20007ffe1ff */
[----:B------:R-:W-:Y:S01]  /*11f0*/  IMAD.IADD R0, R18, 0x1, -R0 ;  /* 0x0000000112007824 */ /* 0x000fe200078e0a00 */
[----:B------:R-:W-:Y:S01]  /*1200*/  LEA.HI R2, R3, R6, RZ, 0x3 ;  /* 0x0000000603027211 */ /* 0x000fe200078f18ff */
[----:B------:R-:W-:Y:S01]  /*1210*/  IMAD.SHL.U32 R3, R10, 0x40, RZ ;  /* 0x000000400a037824 */ /* 0x000fe200078e00ff */
[----:B------:R-:W-:Y:S01]  /*1220*/  LOP3.LUT R4, R4, 0x1c0, RZ, 0xc0, !PT ;  /* 0x000001c004047812 */ /* 0x000fe200078ec0ff */
[----:B------:R-:W-:Y:S01]  /*1230*/  IMAD.SHL.U32 R218, R10, 0x8, RZ ;  /* 0x000000080ada7824 */ /* 0x000fe200078e00ff */
[----:B------:R-:W-:-:S02]  /*1240*/  SHF.R.S32.HI R5, RZ, 0x1f, R0 ;  /* 0x0000001fff057819 */ /* 0x000fc40000011400 */
[----:B------:R-:W-:Y:S02]  /*1250*/  LOP3.LUT R2, R2, 0xfffffff8, RZ, 0xc0, !PT ;  /* 0xfffffff802027812 */ /* 0x000fe400078ec0ff */
[----:B------:R-:W-:Y:S02]  /*1260*/  LEA.HI R12, R5, R0, RZ, 0x3 ;  /* 0x00000000050c7211 */ /* 0x000fe400078f18ff */
[----:B------:R-:W-:Y:S01]  /*1270*/  LOP3.LUT R3, R3, 0x1c0, RZ, 0xc0, !PT ;  /* 0x000001c003037812 */ /* 0x000fe200078ec0ff */
[----:B------:R-:W-:Y:S01]  /*1280*/  IMAD.IADD R2, R6, 0x1, -R2 ;  /* 0x0000000106027824 */ /* 0x000fe200078e0a02 */
[----:B------:R-:W-:Y:S02]  /*1290*/  LOP3.LUT R6, R12, 0xfffffff8, RZ, 0xc0, !PT ;  /* 0xfffffff80c067812 */ /* 0x000fe400078ec0ff */
[----:B------:R-:W-:Y:S02]  /*12a0*/  LOP3.LUT R8, R4, 0x38, R218, 0xf8, !PT ;  /* 0x0000003804087812 */ /* 0x000fe400078ef8da */
[----:B------:R-:W-:Y:S01]  /*12b0*/  SHF.R.U32.HI R5, RZ, 0x3, R4 ;  /* 0x00000003ff057819 */ /* 0x000fe20000011604 */
[----:B------:R-:W-:Y:S01]  /*12c0*/  IMAD.IADD R9, R0, 0x1, -R6 ;  /* 0x0000000100097824 */ /* 0x000fe200078e0a06 */
[----:B------:R-:W-:-:S02]  /*12d0*/  LOP3.LUT R0, R11, 0xfffffffc, RZ, 0xc0, !PT ;  /* 0xfffffffc0b007812 */ /* 0x000fc400078ec0ff */
[----:B------:R-:W-:Y:S02]  /*12e0*/  LOP3.LUT R7, R3, 0x8, R7, 0xf8, !PT ;  /* 0x0000000803077812 */ /* 0x000fe400078ef807 */
[----:B------:R-:W-:Y:S01]  /*12f0*/  SHF.R.U32.HI R4, RZ, 0x3, R3 ;  /* 0x00000003ff047819 */ /* 0x000fe20000011603 */
[----:B------:R-:W-:Y:S01]  /*1300*/  IMAD.IADD R6, R18, 0x1, -R0 ;  /* 0x0000000112067824 */ /* 0x000fe200078e0a00 */
[----:B------:R-:W-:Y:S01]  /*1310*/  LOP3.LUT R13, R8, R5, RZ, 0x3c, !PT ;  /* 0x00000005080d7212 */ /* 0x000fe200078e3cff */
[C---:B------:R-:W-:Y:S01]  /*1320*/  IMAD.SHL.U32 R0, R2.reuse, 0x40, RZ ;  /* 0x0000004002007824 */ /* 0x040fe200078e00ff */
[----:B------:R-:W-:Y:S02]  /*1330*/  LOP3.LUT R3, R2, 0x1, RZ, 0xc0, !PT ;  /* 0x0000000102037812 */ /* 0x000fe400078ec0ff */
[----:B------:R-:W-:Y:S02]  /*1340*/  LEA.HI R5, R16, R18, RZ, 0x5 ;  /* 0x0000001210057211 */ /* 0x000fe400078f28ff */
[----:B------:R-:W-:Y:S01]  /*1350*/  LOP3.LUT R15, R7, R4, RZ, 0x3c, !PT ;  /* 0x00000004070f7212 */ /* 0x000fe200078e3cff */
[----:B------:R-:W-:Y:S01]  /*1360*/  IMAD.SHL.U32 R7, R14, 0x8, RZ ;  /* 0x000000080e077824 */ /* 0x000fe200078e00ff */
[----:B------:R-:W-:-:S02]  /*1370*/  ISETP.NE.U32.AND P0, PT, R3, 0x1, PT ;  /* 0x000000010300780c */ /* 0x000fc40003f05070 */
[----:B------:R-:W-:Y:S02]  /*1380*/  SHF.R.S32.HI R4, RZ, 0x5, R5 ;  /* 0x00000005ff047819 */ /* 0x000fe40000011405 */
[----:B------:R-:W-:Y:S01]  /*1390*/  LOP3.LUT R3, R5, 0xffffffe0, RZ, 0xc0, !PT ;  /* 0xffffffe005037812 */ /* 0x000fe200078ec0ff */
[C---:B------:R-:W-:Y:S01]  /*13a0*/  IMAD.SHL.U32 R5, R9.reuse, 0x40, RZ ;  /* 0x0000004009057824 */ /* 0x040fe200078e00ff */
[----:B------:R-:W-:Y:S01]  /*13b0*/  LEA.HI R8, R16, R18, RZ, 0x6 ;  /* 0x0000001210087211 */ /* 0x000fe200078f30ff */
[----:B------:R-:W-:Y:S01]  /*13c0*/  IMAD.SHL.U32 R11, R4, 0x400, RZ ;  /* 0x00000400040b7824 */ /* 0x000fe200078e00ff */
[----:B------:R-:W-:Y:S01]  /*13d0*/  R2P PR, R2, 0x6 ;  /* 0x0000000602007804 */ /* 0x000fe20000000000 */
[----:B------:R-:W-:Y:S01]  /*13e0*/  IMAD.IADD R2, R18, 0x1, -R3 ;  /* 0x0000000112027824 */ /* 0x000fe200078e0a03 */
[----:B------:R-:W-:Y:S01]  /*13f0*/  LOP3.LUT R0, R0, 0x1c0, RZ, 0xc0, !PT ;  /* 0x000001c000007812 */ /* 0x000fe200078ec0ff */
[----:B------:R-:W-:Y:S01]  /*1400*/  IMAD.SHL.U32 R8, R8, 0x8, RZ ;  /* 0x0000000808087824 */ /* 0x000fe200078e00ff */
[----:B------:R-:W-:Y:S01]  /*1410*/  LOP3.LUT P4, RZ, R9, 0x2, RZ, 0xc0, !PT ;  /* 0x0000000209ff7812 */ /* 0x000fe2000788c0ff */
[----:B------:R-:W-:Y:S01]  /*1420*/  IMAD R6, R6, 0x2, R11 ;  /* 0x0000000206067824 */ /* 0x000fe200078e020b */
[----:B------:R-:W-:-:S02]  /*1430*/  LEA.HI R4, R0, R0, RZ, 0x1d ;  /* 0x0000000000047211 */ /* 0x000fc400078fe8ff */
[----:B------:R-:W-:Y:S02]  /*1440*/  SHF.R.S32.HI R3, RZ, 0x1f, R2 ;  /* 0x0000001fff037819 */ /* 0x000fe40000011402 */
[----:B------:R-:W-:Y:S01]  /*1450*/  LOP3.LUT R0, R5, 0x1c0, RZ, 0xc0, !PT ;  /* 0x000001c005007812 */ /* 0x000fe200078ec0ff */
[----:B------:R-:W-:Y:S01]  /*1460*/  IMAD.IADD R4, R6, 0x1, R4 ;  /* 0x0000000106047824 */ /* 0x000fe200078e0204 */
[----:B------:R-:W-:Y:S02]  /*1470*/  LOP3.LUT R5, R8, 0xfffffe00, RZ, 0xc0, !PT ;  /* 0xfffffe0008057812 */ /* 0x000fe400078ec0ff */
[----:B------:R-:W-:Y:S02]  /*1480*/  LEA.HI R3, R3, R2, RZ, 0x2 ;  /* 0x0000000203037211 */ /* 0x000fe400078f10ff */
[----:B------:R-:W-:Y:S01]  /*1490*/  LOP3.LUT R8, R13, R5, RZ, 0xfc, !PT ;  /* 0x000000050d087212 */ /* 0x000fe200078efcff */
[----:B------:R-:W-:Y:S01]  /*14a0*/  IMAD.SHL.U32 R5, R4, 0x2, RZ ;  /* 0x0000000204057824 */ /* 0x000fe200078e00ff */
[----:B------:R-:W-:-:S02]  /*14b0*/  LOP3.LUT R3, R3, 0x7ffffffc, RZ, 0xc0, !PT ;  /* 0x7ffffffc03037812 */ /* 0x000fc400078ec0ff */
[----:B------:R-:W-:Y:S01]  /*14c0*/  LOP3.LUT R6, R0, 0x8, R7, 0xf8, !PT ;  /* 0x0000000800067812 */ /* 0x000fe200078ef807 */
[----:B------:R-:W-:Y:S01]  /*14d0*/  IMAD.SHL.U32 R216, R8, 0x2, RZ ;  /* 0x0000000208d87824 */ /* 0x000fe200078e00ff */
[----:B------:R-:W-:Y:S01]  /*14e0*/  IADD3 R4, R5, 0x80, RZ ;  /* 0x0000008005047810 */ /* 0x000fe20007ffe0ff */
[----:B------:R-:W-:Y:S01]  /*14f0*/  IMAD.IADD R7, R2, 0x1, -R3 ;  /* 0x0000000102077824 */ /* 0x000fe200078e0a03 */
[----:B------:R-:W-:Y:S01]  /*1500*/  LOP3.LUT P3, RZ, R9, 0x4, RZ, 0xc0, !PT ;  /* 0x0000000409ff7812 */ /* 0x000fe2000786c0ff */
[----:B------:R-:W-:Y:S01]  /*1510*/  IMAD.MOV.U32 R9, RZ, RZ, 0x40 ;  /* 0x00000040ff097424 */ /* 0x000fe200078e00ff */
[----:B------:R-:W-:Y:S01]  /*1520*/  SHF.R.U32.HI R0, RZ, 0x3, R0 ;  /* 0x00000003ff007819 */ /* 0x000fe20000011600 */
[----:B------:R-:W-:Y:S01]  /*1530*/  IMAD.SHL.U32 R2, R12, 0x40, RZ ;  /* 0x000000400c027824 */ /* 0x000fe200078e00ff */
[----:B------:R-:W-:Y:S01]  /*1540*/  IADD3 R16, R5, 0x70, RZ ;  /* 0x0000007005107810 */ /* 0x000fe20007ffe0ff */
[----:B------:R-:W-:Y:S01]  /*1550*/  IMAD.MOV.U32 R12, RZ, RZ, 0x20 ;  /* 0x00000020ff0c7424 */ /* 0x000fe200078e00ff */
[----:B------:R-:W-:Y:S01]  /*1560*/  @P0 IADD3 R16, R4, 0x10, RZ ;  /* 0x0000001004100810 */ /* 0x000fe20007ffe0ff */
[----:B------:R-:W-:Y:S01]  /*1570*/  IMAD.SHL.U32 R7, R7, 0x2, RZ ;  /* 0x0000000207077824 */ /* 0x000fe200078e00ff */
[----:B------:R-:W-:Y:S01]  /*1580*/  IADD3 R4, R17, 0x60, RZ ;  /* 0x0000006011047810 */ /* 0x000fe20007ffe0ff */
[----:B------:R-:W-:Y:S01]  /*1590*/  IMAD R3, R14, 0x200, R15 ;  /* 0x000002000e037824 */ /* 0x000fe200078e020f */
[----:B------:R-:W-:Y:S01]  /*15a0*/  LOP3.LUT R0, R6, R0, RZ, 0x3c, !PT ;  /* 0x0000000006007212 */ /* 0x000fe200078e3cff */
[----:B------:R-:W-:Y:S01]  /*15b0*/  STL [R1+0x68], R16 ;  /* 0x0000681001007387 */ /* 0x000fe20000100800 */
[----:B------:R-:W-:-:S02]  /*15c0*/  SEL R4, R9, 0xffffffc0, !P2 ;  /* 0xffffffc009047807 */ /* 0x000fc40005000000 */
[----:B------:R-:W-:Y:S01]  /*15d0*/  IADD3 R6, R17, 0x40, RZ ;  /* 0x0000004011067810 */ /* 0x000fe20007ffe0ff */
[----:B------:R1:W-:Y:S01]  /*15e0*/  STL [R1+0x58], R7 ;  /* 0x0000580701007387 */ /* 0x0003e20000100800 */
[----:B------:R-:W-:Y:S02]  /*15f0*/  SEL R6, R12, 0xffffffe0, !P1 ;  /* 0xffffffe00c067807 */ /* 0x000fe40004800000 */
[----:B------:R-:W-:Y:S01]  /*1600*/  LOP3.LUT R2, R0, 0xfffffe00, R2, 0xf8, !PT ;  /* 0xfffffe0000027812 */ /* 0x000fe200078ef802 */
[----:B------:R-:W-:Y:S01]  /*1610*/  IMAD.SHL.U32 R0, R10, 0x4, RZ ;  /* 0x000000040a007824 */ /* 0x000fe200078e00ff */
[----:B------:R-:W-:Y:S01]  /*1620*/  LEA R194, R3, 0x8100, 0x1 ;  /* 0x0000810003c27811 */ /* 0x000fe200078e08ff */
[----:B------:R-:W-:Y:S01]  /*1630*/  IMAD.IADD R8, R5, 0x1, R6 ;  /* 0x0000000105087824 */ /* 0x000fe200078e0206 */
[----:B------:R-:W-:Y:S02]  /*1640*/  LEA R195, R2, 0x100, 0x1 ;  /* 0x0000010002c37811 */ /* 0x000fe400078e08ff */
[----:B------:R-:W-:-:S02]  /*1650*/  SEL R3, R12, 0xffffffe0, !P4 ;  /* 0xffffffe00c037807 */ /* 0x000fc40006000000 */
[----:B------:R-:W-:Y:S02]  /*1660*/  IADD3 R68, R0, 0x20, RZ ;  /* 0x0000002000447810 */ /* 0x000fe40007ffe0ff */
[----:B------:R-:W-:Y:S01]  /*1670*/  SEL R0, R9, 0xffffffc0, !P3 ;  /* 0xffffffc009007807 */ /* 0x000fe20005800000 */
[--C-:B------:R-:W-:Y:S01]  /*1680*/  IMAD.IADD R196, R3, 0x1, R195.reuse ;  /* 0x0000000103c47824 */ /* 0x100fe200078e02c3 */
[----:B------:R-:W-:Y:S02]  /*1690*/  IADD3 R10, R17, 0x20, RZ ;  /* 0x00000020110a7810 */ /* 0x000fe40007ffe0ff */
[----:B------:R-:W-:Y:S01]  /*16a0*/  IADD3 R218, R218, 0x40, RZ ;  /* 0x00000040dada7810 */ /* 0x000fe20007ffe0ff */
[C---:B------:R-:W-:Y:S02]  /*16b0*/  IMAD.IADD R198, R0.reuse, 0x1, R195 ;  /* 0x0000000100c67824 */ /* 0x040fe400078e02c3 */
[----:B------:R-:W-:Y:S02]  /*16c0*/  IMAD.IADD R197, R0, 0x1, R196 ;  /* 0x0000000100c57824 */ /* 0x000fe400078e02c4 */
[----:B-1----:R-:W-:-:S02]  /*16d0*/  IMAD.IADD R7, R5, 0x1, R4 ;  /* 0x0000000105077824 */ /* 0x002fc400078e0204 */
[----:B------:R-:W-:Y:S02]  /*16e0*/  IMAD.IADD R5, R2, 0x1, R11 ;  /* 0x0000000102057824 */ /* 0x000fe400078e020b */
[--C-:B------:R-:W-:Y:S01]  /*16f0*/  IMAD.IADD R2, R6, 0x1, R16.reuse ;  /* 0x0000000106027824 */ /* 0x100fe200078e0210 */
[----:B------:R1:W-:Y:S01]  /*1700*/  STL [R1+0x80], R7 ;  /* 0x0000800701007387 */ /* 0x0003e20000100800 */
[C---:B------:R-:W-:Y:S01]  /*1710*/  IMAD.IADD R6, R4.reuse, 0x1, R16 ;  /* 0x0000000104067824 */ /* 0x040fe200078e0210 */
[----:B------:R-:W-:Y:S02]  /*1720*/  LEA R213, R5, 0x100, 0x1 ;  /* 0x0000010005d57811 */ /* 0x000fe400078e08ff */
[----:B------:R-:W-:Y:S01]  /*1730*/  STL [R1+0x70], R8 ;  /* 0x0000700801007387 */ /* 0x000fe20000100800 */
[----:B-1----:R-:W-:-:S05]  /*1740*/  IMAD.IADD R7, R4, 0x1, R8 ;  /* 0x0000000104077824 */ /* 0x002fca00078e0208 */
[----:B------:R-:W-:Y:S04]  /*1750*/  STL [R1+0x7c], R7 ;  /* 0x00007c0701007387 */ /* 0x000fe80000100800 */
[----:B------:R-:W-:Y:S04]  /*1760*/  STL [R1+0x78], R6 ;  /* 0x0000780601007387 */ /* 0x000fe80000100800 */
[----:B------:R1:W-:Y:S02]  /*1770*/  STL [R1+0x6c], R2 ;  /* 0x00006c0201007387 */ /* 0x0003e40000100800 */
[----:B-1----:R-:W-:-:S05]  /*1780*/  IMAD.IADD R2, R2, 0x1, R4 ;  /* 0x0000000102027824 */ /* 0x002fca00078e0204 */
[----:B------:R1:W-:Y:S02]  /*1790*/  STL [R1+0x74], R2 ;  /* 0x0000740201007387 */ /* 0x0003e40000100800 */
.L_x_1305:
[----:B------:R-:W2:Y:S01]  /*17a0*/  LDL R0, [R1+0x54] ;  /* 0x0000540001007983 */ /* 0x000ea20000100800 */
[----:B------:R-:W-:Y:S01]  /*17b0*/  IMAD.MOV.U32 R13, RZ, RZ, 0x4 ;  /* 0x00000004ff0d7424 */ /* 0x000fe200078e00ff */
[----:B------:R-:W-:Y:S02]  /*17c0*/  ISETP.NE.U32.AND P4, PT, RZ, c[0x0][0x360], PT ;  /* 0x0000d800ff007a0c */ /* 0x000fe40003f85070 */
[----:B------:R-:W3:Y:S02]  /*17d0*/  LDL R9, [R1+0x50] ;  /* 0x0000500001097983 */ /* 0x000ee40000100800 */
[----:B------:R-:W-:Y:S01]  /*17e0*/  ISETP.NE.AND.EX P4, PT, RZ, c[0x0][0x364], PT, P4 ;  /* 0x0000d900ff007a0c */ /* 0x000fe20003f85340 */
[----:B-12---:R-:W-:-:S05]  /*17f0*/  IMAD.WIDE R2, R0, R13, c[0x0][0x588] ;  /* 0x0001620000027625 */ /* 0x006fca00078e020d */
[----:B------:R-:W2:Y:S01]  /*1800*/  LDG.E R42, [R2.64] ;  /* 0x00000006022a7981 */ /* 0x000ea2000c1e1900 */
[----:B------:R-:W-:Y:S01]  /*1810*/  ISETP.NE.U32.AND P0, PT, RZ, c[0x0][0x370], PT ;  /* 0x0000dc00ff007a0c */ /* 0x000fe20003f05070 */
[----:B------:R-:W-:Y:S01]  /*1820*/  IMAD.MOV.U32 R170, RZ, RZ, RZ ;  /* 0x000000ffffaa7224 */ /* 0x000fe200078e00ff */
[----:B------:R-:W-:Y:S02]  /*1830*/  ISETP.NE.U32.AND P3, PT, RZ, c[0x0][0x348], PT ;  /* 0x0000d200ff007a0c */ /* 0x000fe40003f65070 */
[----:B------:R-:W-:Y:S02]  /*1840*/  ISETP.NE.AND.EX P2, PT, RZ, c[0x0][0x374], PT, P0 ;  /* 0x0000dd00ff007a0c */ /* 0x000fe40003f45300 */
[----:B------:R-:W-:Y:S02]  /*1850*/  ISETP.NE.U32.AND P5, PT, RZ, c[0x0][0x358], PT ;  /* 0x0000d600ff007a0c */ /* 0x000fe40003fa5070 */
[----:B------:R-:W-:Y:S02]  /*1860*/  ISETP.NE.AND.EX P3, PT, RZ, c[0x0][0x34c], PT, P3 ;  /* 0x0000d300ff007a0c */ /* 0x000fe40003f65330 */
[----:B------:R-:W-:Y:S01]  /*1870*/  ISETP.NE.AND.EX P5, PT, RZ, c[0x0][0x35c], PT, P5 ;  /* 0x0000d700ff007a0c */ /* 0x000fe20003fa5350 */
[----:B------:R-:W-:-:S02]  /*1880*/  IMAD.MOV.U32 R163, RZ, RZ, RZ ;  /* 0x000000ffffa37224 */ /* 0x000fc400078e00ff */
[----:B------:R-:W-:Y:S02]  /*1890*/  IMAD.MOV.U32 R169, RZ, RZ, RZ ;  /* 0x000000ffffa97224 */ /* 0x000fe400078e00ff */
[----:B------:R-:W-:Y:S01]  /*18a0*/  IMAD.MOV.U32 R12, RZ, RZ, RZ ;  /* 0x000000ffff0c7224 */ /* 0x000fe200078e00ff */
[----:B--2---:R-:W-:Y:S01]  /*18b0*/  SHF.R.S32.HI R145, RZ, 0x1f, R42 ;  /* 0x0000001fff917819 */ /* 0x004fe2000001142a */
[----:B------:R1:W-:Y:S01]  /*18c0*/  STL [R1+0x5c], R42 ;  /* 0x00005c2a01007387 */ /* 0x0003e20000100800 */
[C---:B------:R-:W-:Y:S02]  /*18d0*/  @P4 LEA R2, P0, R42.reuse, c[0x0][0x360], 0x2 ;  /* 0x0000d8002a024a11 */ /* 0x040fe400078010ff */
[C---:B------:R-:W-:Y:S02]  /*18e0*/  @P2 LEA R4, P1, R42.reuse, c[0x0][0x370], 0x2 ;  /* 0x0000dc002a042a11 */ /* 0x040fe400078210ff */
[C-C-:B------:R-:W-:Y:S02]  /*18f0*/  @P4 LEA.HI.X R3, R42.reuse, c[0x0][0x364], R145.reuse, 0x2, P0 ;  /* 0x0000d9002a034a11 */ /* 0x140fe400000f1491 */
[----:B------:R-:W-:-:S03]  /*1900*/  @P2 LEA.HI.X R5, R42, c[0x0][0x374], R145, 0x2, P1 ;  /* 0x0000dd002a052a11 */ /* 0x000fc600008f1491 */
[----:B------:R2:W4:Y:S01]  /*1910*/  @P4 LDG.E R0, [R2.64] ;  /* 0x0000000602004981 */ /* 0x000522000c1e1900 */
[----:B------:R-:W-:-:S03]  /*1920*/  ISETP.NE.U32.AND P0, PT, RZ, c[0x0][0x350], PT ;  /* 0x0000d400ff007a0c */ /* 0x000fc60003f05070 */
[----:B------:R1:W5:Y:S01]  /*1930*/  @P2 LDG.E R170, [R4.64] ;  /* 0x0000000604aa2981 */ /* 0x000362000c1e1900 */
[----:B------:R-:W-:Y:S02]  /*1940*/  ISETP.NE.AND.EX P6, PT, RZ, c[0x0][0x354], PT, P0 ;  /* 0x0000d500ff007a0c */ /* 0x000fe40003fc5300 */
[----:B------:R-:W-:-:S04]  /*1950*/  LEA R6, P2, R42, c[0x0][0x348], 0x2 ;  /* 0x0000d2002a067a11 */ /* 0x000fc800078410ff */
[----:B------:R-:W-:-:S05]  /*1960*/  LEA.HI.X R7, R42, c[0x0][0x34c], R145, 0x2, P2 ;  /* 0x0000d3002a077a11 */ /* 0x000fca00010f1491 */
[----:B------:R3:W5:Y:S01]  /*1970*/  @P3 LDG.E R163, [R6.64] ;  /* 0x0000000606a33981 */ /* 0x000762000c1e1900 */
[C---:B--2---:R-:W-:Y:S02]  /*1980*/  LEA R2, P0, R42.reuse, c[0x0][0x358], 0x2 ;  /* 0x0000d6002a027a11 */ /* 0x044fe400078010ff */
[C---:B-1----:R-:W-:Y:S02]  /*1990*/  LEA R4, P1, R42.reuse, c[0x0][0x350], 0x2 ;  /* 0x0000d4002a047a11 */ /* 0x042fe400078210ff */
[C-C-:B------:R-:W-:Y:S02]  /*19a0*/  LEA.HI.X R3, R42.reuse, c[0x0][0x35c], R145.reuse, 0x2, P0 ;  /* 0x0000d7002a037a11 */ /* 0x140fe400000f1491 */
[----:B------:R-:W-:-:S03]  /*19b0*/  LEA.HI.X R5, R42, c[0x0][0x354], R145, 0x2, P1 ;  /* 0x0000d5002a057a11 */ /* 0x000fc600008f1491 */
[----:B------:R1:W5:Y:S04]  /*19c0*/  @P5 LDG.E R12, [R2.64] ;  /* 0x00000006020c5981 */ /* 0x000368000c1e1900 */
[----:B------:R1:W5:Y:S01]  /*19d0*/  @P6 LDG.E R169, [R4.64] ;  /* 0x0000000604a96981 */ /* 0x000362000c1e1900 */
[----:B---3--:R-:W-:-:S05]  /*19e0*/  LOP3.LUT R40, R9, 0xffff, RZ, 0xc0, !PT ;  /* 0x0000ffff09287812 */ /* 0x008fca00078ec0ff */
[----:B------:R1:W-:Y:S01]  /*19f0*/  STL [R1+0x60], R40 ;  /* 0x0000602801007387 */ /* 0x0003e20000100800 */
[----:B------:R-:W-:Y:S03]  /*1a00*/  YIELD ;  /* 0x0000000000007946 */ /* 0x000fe60003800000 */
[----:B----4-:R1:W-:Y:S01]  /*1a10*/  @P4 STL [R1+0x2c], R0 ;  /* 0x00002c0001004387 */ /* 0x0103e20000100800 */
        /* <DEDUP_REMOVED lines=8> */
.L_x_1137:
[----:B------:R-:W-:-:S04]  /*1aa0*/  ISETP.NE.U32.AND P0, PT, RZ, c[0x0][0x368], PT ;  /* 0x0000da00ff007a0c */ /* 0x000fc80003f05070 */
[----:B------:R-:W-:-:S13]  /*1ab0*/  ISETP.NE.AND.EX P0, PT, RZ, c[0x0][0x36c], PT, P0 ;  /* 0x0000db00ff007a0c */ /* 0x000fda0003f05300 */
[----:B------:R-:W-:Y:S05]  /*1ac0*/  @!P0 BRA `(.L_x_1138) ;  /* 0x0000004000008947 */ /* 0x000fea0003800000 */
[----:B-1----:R-:W-:-:S04]  /*1ad0*/  LEA R4, P0, R42, c[0x0][0x368], 0x2 ;  /* 0x0000da002a047a11 */ /* 0x002fc800078010ff */
[----:B------:R-:W-:-:S05]  /*1ae0*/  LEA.HI.X R5, R42, c[0x0][0x36c], R145, 0x2, P0 ;  /* 0x0000db002a057a11 */ /* 0x000fca00000f1491 */
[----:B------:R1:W5:Y:S01]  /*1af0*/  LDG.E R11, [R4.64] ;  /* 0x00000006040b7981 */ /* 0x000362000c1e1900 */
[----:B------:R-:W-:Y:S05]  /*1b00*/  BRA `(.L_x_1139) ;  /* 0x0000005000007947 */ /* 0x000fea0003800000 */
.L_x_1138:
[----:B------:R-:W-:Y:S01]  /*1b10*/  MOV R11, c[0x0][0x1d0] ;  /* 0x00007400000b7a02 */ /* 0x000fe20000000f00 */
[----:B------:R-:W-:Y:S05]  /*1b20*/  @!P6 BRA `(.L_x_1139) ;  /* 0x000000300000e947 */ /* 0x000fea0003800000 */
[----:B------:R-:W2:Y:S04]  /*1b30*/  LDG.E R6, [R4.64] ;  /* 0x0000000604067981 */ /* 0x000ea8000c1e1900 */
[----:B-1----:R-:W2:Y:S02]  /*1b40*/  LDG.E R0, [R4.64+0x4] ;  /* 0x0000040604007981 */ /* 0x002ea4000c1e1900 */
[----:B--2---:R-:W-:Y:S02]  /*1b50*/  IADD3 R11, -R6, R0, RZ ;  /* 0x00000000060b7210 */ /* 0x004fe40007ffe1ff */
.L_x_1139:
[----:B-1----:R-:W2:Y:S04]  /*1b60*/  LDL R4, [R1+0x2c] ;  /* 0x00002c0001047983 */ /* 0x002ea80000100800 */
[----:B------:R-:W3:Y:S04]  /*1b70*/  LDL.LU R0, [R1+0x4c] ;  /* 0x00004c0001007983 */ /* 0x000ee80000300800 */
[----:B------:R1:W4:Y:S04]  /*1b80*/  @P5 LDG.E R5, [R2.64] ;  /* 0x0000000602055981 */ /* 0x000328000c1e1900 */
[----:B------:R-:W3:Y:S01]  /*1b90*/  LDL.LU R15, [R1+0x3c] ;  /* 0x00003c00010f7983 */ /* 0x000ee20000300800 */
[----:B------:R-:W-:-:S04]  /*1ba0*/  ISETP.NE.U32.AND P0, PT, RZ, c[0x0][0x378], PT ;  /* 0x0000de00ff007a0c */ /* 0x000fc80003f05070 */
[----:B------:R-:W-:Y:S01]  /*1bb0*/  ISETP.NE.AND.EX P1, PT, RZ, c[0x0][0x37c], PT, P0 ;  /* 0x0000df00ff007a0c */ /* 0x000fe20003f25300 */
[----:B--2---:R-:W-:Y:S02]  /*1bc0*/  IMAD.MOV.U32 R7, RZ, RZ, R4 ;  /* 0x000000ffff077224 */ /* 0x004fe400078e0004 */
[----:B------:R1:W4:Y:S01]  /*1bd0*/  @P5 LDG.E R4, [R2.64+0x4] ;  /* 0x0000040602045981 */ /* 0x000322000c1e1900 */
[----:B-----5:R-:W-:Y:S02]  /*1be0*/  IMAD.MOV.U32 R144, RZ, RZ, R11 ;  /* 0x000000ffff907224 */ /* 0x020fe400078e000b */
[----:B------:R-:W-:-:S05]  /*1bf0*/  IMAD.MOV.U32 R6, RZ, RZ, c[0x0][0x2c4] ;  /* 0x0000b100ff067624 */ /* 0x000fca00078e00ff */
[----:B------:R-:W-:Y:S02]  /*1c00*/  ISETP.NE.AND P2, PT, R6, 0x1, PT ;  /* 0x000000010600780c */ /* 0x000fe40003f45270 */
[----:B-1----:R-:W-:-:S04]  /*1c10*/  @P1 LEA R2, P0, R42, c[0x0][0x378], 0x2 ;  /* 0x0000de002a021a11 */ /* 0x002fc800078010ff */
[----:B------:R-:W-:-:S05]  /*1c20*/  @P1 LEA.HI.X R3, R42, c[0x0][0x37c], R145, 0x2, P0 ;  /* 0x0000df002a031a11 */ /* 0x000fca00000f1491 */
[----:B------:R1:W5:Y:S01]  /*1c30*/  @P1 LDG.E R144, [R2.64] ;  /* 0x0000000602901981 */ /* 0x000362000c1e1900 */
[----:B------:R-:W-:Y:S01]  /*1c40*/  IMAD.IADD R10, R11, 0x1, -R170 ;  /* 0x000000010b0a7824 */ /* 0x000fe200078e0aaa */
[----:B---3--:R-:W-:-:S04]  /*1c50*/  LOP3.LUT R15, R15, 0xffffffdf, RZ, 0xc0, !PT ;  /* 0xffffffdf0f0f7812 */ /* 0x008fc800078ec0ff */
[----:B------:R-:W-:Y:S01]  /*1c60*/  @P2 LOP3.LUT R15, R15, 0x20, RZ, 0xfc, !PT ;  /* 0x000000200f0f2812 */ /* 0x000fe200078efcff */
[----:B-1----:R-:W-:Y:S02]  /*1c70*/  IMAD.SHL.U32 R2, R0, 0x80, RZ ;  /* 0x0000008000027824 */ /* 0x002fe400078e00ff */
[----:B------:R-:W-:-:S03]  /*1c80*/  IMAD.MOV.U32 R0, RZ, RZ, c[0x0][0x228] ;  /* 0x00008a00ff007624 */ /* 0x000fc600078e00ff */
[----:B------:R1:W-:Y:S04]  /*1c90*/  STL [R1+0x4c], R2 ;  /* 0x00004c0201007387 */ /* 0x0003e80000100800 */
[----:B------:R-:W-:Y:S01]  /*1ca0*/  STL [R1+0x3c], R15 ;  /* 0x00003c0f01007387 */ /* 0x000fe20000100800 */
[----:B-1----:R-:W-:-:S05]  /*1cb0*/  IADD3 R2, R2, 0x7f, RZ ;  /* 0x0000007f02027810 */ /* 0x002fca0007ffe0ff */
[----:B------:R-:W-:-:S05]  /*1cc0*/  @P2 IMAD.HI.U32 R3, R2, c[0x0][0x2c8], RZ ;  /* 0x0000b20002032a27 */ /* 0x000fca00078e00ff */
[----:B------:R-:W-:Y:S01]  /*1cd0*/  @P2 SHF.R.U32.HI R2, RZ, c[0x0][0x2cc], R3 ;  /* 0x0000b300ff022a19 */ /* 0x000fe20000011603 */
[----:B------:R-:W-:Y:S01]  /*1ce0*/  BSSY B0, `(.L_x_1140) ;  /* 0x000003a000007945 */ /* 0x000fe20003800000 */
[----:B----4-:R-:W-:-:S04]  /*1cf0*/  @P5 IMAD.IADD R0, R4, 0x1, -R5 ;  /* 0x0000000104005824 */ /* 0x010fc800078e0a05 */
[----:B------:R-:W-:Y:S02]  /*1d00*/  IMAD.IADD R6, R10, 0x1, R0 ;  /* 0x000000010a067824 */ /* 0x000fe400078e0200 */
[----:B------:R-:W-:-:S03]  /*1d10*/  IMAD.MOV.U32 R4, RZ, RZ, RZ ;  /* 0x000000ffff047224 */ /* 0x000fc600078e00ff */
[C---:B------:R-:W-:Y:S01]  /*1d20*/  IADD3 R179, R6.reuse, 0x70, -R7 ;  /* 0x0000007006b37810 */ /* 0x040fe20007ffe807 */
[----:B------:R1:W-:Y:S01]  /*1d30*/  STL [R1+0x30], R6 ;  /* 0x0000300601007387 */ /* 0x0003e20000100800 */
[----:B------:R-:W-:-:S03]  /*1d40*/  IADD3 R5, R6, 0x6f, RZ ;  /* 0x0000006f06057810 */ /* 0x000fc60007ffe0ff */
[----:B------:R-:W-:Y:S02]  /*1d50*/  IMAD.IADD R3, R179, 0x1, R2 ;  /* 0x00000001b3037824 */ /* 0x000fe400078e0202 */
[----:B------:R-:W-:Y:S02]  /*1d60*/  IMAD.MOV.U32 R2, RZ, RZ, RZ ;  /* 0x000000ffff027224 */ /* 0x000fe400078e00ff */
[----:B------:R-:W-:Y:S01]  /*1d70*/  IMAD.HI R4, R5, -0x6db6db6d, R4 ;  /* 0x9249249305047827 */ /* 0x000fe200078e0204 */
[----:B------:R-:W-:-:S03]  /*1d80*/  LOP3.LUT R5, R9, 0xff0000, RZ, 0xc0, !PT ;  /* 0x00ff000009057812 */ /* 0x000fc600078ec0ff */
[----:B------:R-:W-:Y:S01]  /*1d90*/  IMAD.HI R2, R3, -0x6db6db6d, R2 ;  /* 0x9249249303027827 */ /* 0x000fe200078e0202 */
[----:B-1----:R-:W-:-:S04]  /*1da0*/  LOP3.LUT R6, R9, 0xff000000, RZ, 0xc0, !PT ;  /* 0xff00000009067812 */ /* 0x002fc800078ec0ff */
[----:B------:R-:W-:-:S04]  /*1db0*/  SHF.R.U32.HI R7, RZ, 0x8, R6 ;  /* 0x00000008ff077819 */ /* 0x000fc80000011606 */
[----:B------:R-:W-:Y:S02]  /*1dc0*/  LEA.HI R5, R5, R7, RZ, 0x10 ;  /* 0x0000000705057211 */ /* 0x000fe400078f80ff */
[----:B------:R-:W-:Y:S02]  /*1dd0*/  SHF.R.U32.HI R6, RZ, 0x1f, R4 ;  /* 0x0000001fff067819 */ /* 0x000fe40000011604 */
[----:B------:R-:W-:Y:S02]  /*1de0*/  SHF.R.U32.HI R3, RZ, 0x1f, R2 ;  /* 0x0000001fff037819 */ /* 0x000fe40000011602 */
[----:B------:R-:W-:Y:S02]  /*1df0*/  SHF.R.U32.HI R8, RZ, 0x10, R5 ;  /* 0x00000010ff087819 */ /* 0x000fe40000011605 */
[----:B------:R-:W-:Y:S02]  /*1e00*/  LOP3.LUT R16, R5, 0xff, RZ, 0xc0, !PT ;  /* 0x000000ff05107812 */ /* 0x000fe400078ec0ff */
[----:B------:R-:W-:-:S02]  /*1e10*/  LEA.HI.SX32 R175, R4, R6, 0x1a ;  /* 0x0000000604af7211 */ /* 0x000fc400078fd2ff */
[----:B------:R-:W-:Y:S01]  /*1e20*/  LEA.HI.SX32 R2, R2, R3, 0x1a ;  /* 0x0000000302027211 */ /* 0x000fe200078fd2ff */
[----:B------:R1:W-:Y:S03]  /*1e30*/  STL [R1+0x50], R8 ;  /* 0x0000500801007387 */ /* 0x0003e60000100800 */
[----:B------:R-:W-:Y:S01]  /*1e40*/  IMNMX R6, R175, R2, PT ;  /* 0x00000002af067217 */ /* 0x000fe20003800200 */
[----:B------:R1:W-:Y:S03]  /*1e50*/  STL [R1+0x64], R16 ;  /* 0x0000641001007387 */ /* 0x0003e60000100800 */
[----:B------:R-:W-:Y:S02]  /*1e60*/  ISETP.GE.AND P0, PT, R6, 0x1, PT ;  /* 0x000000010600780c */ /* 0x000fe40003f06270 */
[----:B------:R-:W-:Y:S01]  /*1e70*/  ISETP.NE.AND P1, PT, R8, RZ, PT ;  /* 0x000000ff0800720c */ /* 0x000fe20003f25270 */
[----:B------:R-:W-:-:S03]  /*1e80*/  IMAD.MOV.U32 R2, RZ, RZ, RZ ;  /* 0x000000ffff027224 */ /* 0x000fc600078e00ff */
[----:B------:R-:W-:-:S07]  /*1e90*/  SEL R143, R8, c[0x0][0x338], P1 ;  /* 0x0000ce00088f7a07 */ /* 0x000fce0000800000 */
[----:B------:R-:W-:Y:S05]  /*1ea0*/  @!P0 BRA `(.L_x_1141) ;  /* 0x000001d000008947 */ /* 0x000fea0003800000 */
[----:B------:R-:W-:Y:S02]  /*1eb0*/  IABS R2, R143 ;  /* 0x0000008f00027213 */ /* 0x000fe40000000000 */
[----:B------:R-:W-:-:S03]  /*1ec0*/  IADD3 R5, R143, -0x1, R6 ;  /* 0xffffffff8f057810 */ /* 0x000fc60007ffe006 */
[----:B------:R-:W-:Y:S01]  /*1ed0*/  IMAD.MOV.U32 R4, RZ, RZ, R2 ;  /* 0x000000ffff047224 */ /* 0x000fe200078e0002 */
[----:B------:R-:W-:-:S03]  /*1ee0*/  IABS R9, R5 ;  /* 0x0000000500097213 */ /* 0x000fc60000000000 */
[----:B------:R-:W2:Y:S08]  /*1ef0*/  I2F.RP R2, R4 ;  /* 0x0000000400027306 */ /* 0x000eb00000209400 */
[----:B--2---:R-:W2:Y:S02]  /*1f00*/  MUFU.RCP R2, R2 ;  /* 0x0000000200027308 */ /* 0x004ea40000001000 */
[----:B--2---:R-:W-:-:S06]  /*1f10*/  IADD3 R2, R2, 0xffffffe, RZ ;  /* 0x0ffffffe02027810 */ /* 0x004fcc0007ffe0ff */
[----:B------:R-:W2:Y:S02]  /*1f20*/  F2I.FTZ.U32.TRUNC.NTZ R3, R2 ;  /* 0x0000000200037305 */ /* 0x000ea4000021f000 */
[----:B--2---:R-:W-:-:S04]  /*1f30*/  IMAD.MOV R2, RZ, RZ, -R3 ;  /* 0x000000ffff027224 */ /* 0x004fc800078e0a03 */
[----:B------:R-:W-:Y:S01]  /*1f40*/  IMAD.MOV.U32 R7, RZ, RZ, R2 ;  /* 0x000000ffff077224 */ /* 0x000fe200078e0002 */
[----:B------:R-:W-:-:S03]  /*1f50*/  IABS R2, R143 ;  /* 0x0000008f00027213 */ /* 0x000fc60000000000 */
[----:B------:R-:W-:Y:S02]  /*1f60*/  IMAD R7, R7, R4, RZ ;  /* 0x0000000407077224 */ /* 0x000fe400078e02ff */
[----:B-1----:R-:W-:Y:S02]  /*1f70*/  IMAD.MOV R8, RZ, RZ, -R2 ;  /* 0x000000ffff087224 */ /* 0x002fe400078e0a02 */
        /* <DEDUP_REMOVED lines=16> */
.L_x_1141:
[----:B------:R-:W-:Y:S05]  /*2080*/  BSYNC B0 ;  /* 0x0000000000007941 */ /* 0x000fea0003800000 */
.L_x_1140:
[----:B------:R-:W-:Y:S01]  /*2090*/  IMAD R3, R16, R2, RZ ;  /* 0x0000000210037224 */ /* 0x000fe200078e02ff */
[----:B-1----:R-:W1:Y:S03]  /*20a0*/  S2R R8, SR_TID.X ;  /* 0x0000000000087919 */ /* 0x002e660000002100 */
[C---:B------:R-:W-:Y:S02]  /*20b0*/  IMAD.IADD R2, R3.reuse, 0x1, R2 ;  /* 0x0000000103027824 */ /* 0x040fe400078e0202 */
[----:B------:R-:W-:-:S03]  /*20c0*/  IMAD R3, R3, 0x70, -R10 ;  /* 0x0000007003037824 */ /* 0x000fc600078e0a0a */
[----:B------:R-:W-:Y:S02]  /*20d0*/  IMNMX R2, R6, R2, PT ;  /* 0x0000000206027217 */ /* 0x000fe40003800200 */
[----:B------:R-:W-:-:S03]  /*20e0*/  IMNMX R3, RZ, R3, !PT ;  /* 0x00000003ff037217 */ /* 0x000fc60007800200 */
[----:B------:R-:W-:-:S05]  /*20f0*/  IMAD R2, R2, 0x70, -R10 ;  /* 0x0000007002027824 */ /* 0x000fca00078e0a0a */
[----:B------:R-:W-:-:S04]  /*2100*/  IMNMX R2, R2, R0, PT ;  /* 0x0000000002027217 */ /* 0x000fc80003800200 */
[----:B------:R-:W-:Y:S02]  /*2110*/  ISETP.GT.AND P0, PT, R2, R3, PT ;  /* 0x000000030200720c */ /* 0x000fe40003f04270 */
[----:B------:R-:W-:Y:S02]  /*2120*/  SHF.R.U32.HI R3, RZ, 0x4, R3 ;  /* 0x00000004ff037819 */ /* 0x000fe40000011603 */
[--C-:B-1----:R-:W-:Y:S02]  /*2130*/  SHF.R.S32.HI R214, RZ, 0x1f, R8.reuse ;  /* 0x0000001fffd67819 */ /* 0x102fe40000011408 */
[--C-:B------:R-:W-:Y:S01]  /*2140*/  SHF.R.S32.HI R41, RZ, 0x1f, R8.reuse ;  /* 0x0000001fff297819 */ /* 0x100fe20000011408 */
[----:B------:R-:W-:Y:S01]  /*2150*/  IMAD.WIDE.U32 R4, R3, 0x24924925, RZ ;  /* 0x2492492503047825 */ /* 0x000fe200078e00ff */
[-C--:B------:R-:W-:Y:S02]  /*2160*/  LEA.HI R4, R214, R8.reuse, RZ, 0x3 ;  /* 0x00000008d6047211 */ /* 0x080fe400078f18ff */
[----:B------:R-:W-:Y:S01]  /*2170*/  LEA.HI R41, R41, R8, RZ, 0x3 ;  /* 0x0000000829297211 */ /* 0x000fe200078f18ff */
[----:B------:R-:W-:Y:S01]  /*2180*/  IMAD.MOV.U32 R139, RZ, RZ, R5 ;  /* 0x000000ffff8b7224 */ /* 0x000fe200078e0005 */
[----:B------:R-:W-:-:S02]  /*2190*/  SHF.R.S32.HI R37, RZ, 0x1f, R8 ;  /* 0x0000001fff257819 */ /* 0x000fc40000011408 */
[----:B------:R-:W-:Y:S01]  /*21a0*/  @P0 IADD3 R3, R2, 0x6f, RZ ;  /* 0x0000006f02030810 */ /* 0x000fe20007ffe0ff */
[----:B------:R-:W-:Y:S01]  /*21b0*/  @P0 IMAD.MOV.U32 R2, RZ, RZ, RZ ;  /* 0x000000ffff020224 */ /* 0x000fe200078e00ff */
[----:B------:R-:W-:Y:S02]  /*21c0*/  SHF.R.S32.HI R41, RZ, 0x3, R41 ;  /* 0x00000003ff297819 */ /* 0x000fe40000011429 */
[----:B------:R-:W-:Y:S01]  /*21d0*/  SHF.R.S32.HI R35, RZ, 0x1f, R8 ;  /* 0x0000001fff237819 */ /* 0x000fe20000011408 */
[----:B------:R-:W-:Y:S01]  /*21e0*/  @P0 IMAD.HI R2, R3, -0x6db6db6d, R2 ;  /* 0x9249249303020827 */ /* 0x000fe200078e0202 */
[----:B------:R-:W-:Y:S02]  /*21f0*/  LOP3.LUT R3, R4, 0xfffffff8, RZ, 0xc0, !PT ;  /* 0xfffffff804037812 */ /* 0x000fe400078ec0ff */
[----:B------:R-:W-:Y:S01]  /*2200*/  SHF.R.S32.HI R36, RZ, 0x1f, R8 ;  /* 0x0000001fff247819 */ /* 0x000fe20000011408 */
[----:B------:R-:W-:Y:S01]  /*2210*/  IMAD.MOV.U32 R4, RZ, RZ, R139 ;  /* 0x000000ffff047224 */ /* 0x000fe200078e008b */
[----:B------:R-:W-:Y:S01]  /*2220*/  @P0 SHF.R.U32.HI R5, RZ, 0x1f, R2 ;  /* 0x0000001fff050819 */ /* 0x000fe20000011602 */
[----:B------:R-:W-:Y:S01]  /*2230*/  IMAD.SHL.U32 R6, R41, 0x40, RZ ;  /* 0x0000004029067824 */ /* 0x000fe200078e00ff */
[----:B------:R-:W-:Y:S01]  /*2240*/  LEA.HI R37, R37, R8, RZ, 0x3 ;  /* 0x0000000825257211 */ /* 0x000fe200078f18ff */
[----:B------:R-:W-:Y:S01]  /*2250*/  IMAD.IADD R146, R8, 0x1, -R3 ;  /* 0x0000000108927824 */ /* 0x000fe200078e0a03 */
[----:B------:R-:W-:-:S02]  /*2260*/  @P0 LEA.HI.SX32 R4, R2, R5, 0x1a ;  /* 0x0000000502040211 */ /* 0x000fc400078fd2ff */
[-C--:B------:R-:W-:Y:S01]  /*2270*/  LEA.HI R2, R214, R8.reuse, RZ, 0x6 ;  /* 0x00000008d6027211 */ /* 0x080fe200078f30ff */
[C---:B------:R-:W-:Y:S01]  /*2280*/  IMAD.SHL.U32 R32, R146.reuse, 0x8, RZ ;  /* 0x0000000892207824 */ /* 0x040fe200078e00ff */
[-C--:B------:R-:W-:Y:S01]  /*2290*/  LEA.HI R35, R35, R8.reuse, RZ, 0x3 ;  /* 0x0000000823237211 */ /* 0x080fe200078f18ff */
[----:B------:R-:W-:Y:S01]  /*22a0*/  IMAD.SHL.U32 R26, R146, 0x4, RZ ;  /* 0x00000004921a7824 */ /* 0x000fe200078e00ff */
[----:B------:R-:W-:Y:S01]  /*22b0*/  LEA.HI R36, R36, R8, RZ, 0x3 ;  /* 0x0000000824247211 */ /* 0x000fe200078f18ff */
[----:B------:R-:W-:Y:S01]  /*22c0*/  IMAD.SHL.U32 R2, R2, 0x8, RZ ;  /* 0x0000000802027824 */ /* 0x000fe200078e00ff */
[----:B------:R-:W-:Y:S02]  /*22d0*/  LOP3.LUT R158, R6, 0x1c0, RZ, 0xc0, !PT ;  /* 0x000001c0069e7812 */ /* 0x000fe400078ec0ff */
[----:B------:R-:W-:Y:S02]  /*22e0*/  ISETP.GT.AND P0, PT, R4, R139, PT ;  /* 0x0000008b0400720c */ /* 0x000fe40003f04270 */
[----:B------:R-:W-:-:S02]  /*22f0*/  SHF.R.S32.HI R37, RZ, 0x3, R37 ;  /* 0x00000003ff257819 */ /* 0x000fc40000011425 */
[----:B------:R-:W-:Y:S02]  /*2300*/  SHF.R.S32.HI R35, RZ, 0x3, R35 ;  /* 0x00000003ff237819 */ /* 0x000fe40000011423 */
[----:B------:R-:W-:Y:S02]  /*2310*/  SHF.R.S32.HI R36, RZ, 0x3, R36 ;  /* 0x00000003ff247819 */ /* 0x000fe40000011424 */
[----:B------:R-:W-:Y:S02]  /*2320*/  SHF.R.U32.HI R191, RZ, 0x3, R158 ;  /* 0x00000003ffbf7819 */ /* 0x000fe4000001169e */
[----:B------:R-:W-:Y:S02]  /*2330*/  LOP3.LUT R3, R158, 0x38, R32, 0xf8, !PT ;  /* 0x000000389e037812 */ /* 0x000fe400078ef820 */
[----:B------:R-:W-:Y:S02]  /*2340*/  IADD3 R37, R37, 0x20, RZ ;  /* 0x0000002025257810 */ /* 0x000fe40007ffe0ff */
[----:B------:R-:W-:-:S02]  /*2350*/  IADD3 R36, R36, 0x40, RZ ;  /* 0x0000004024247810 */ /* 0x000fc40007ffe0ff */
[----:B------:R-:W-:Y:S01]  /*2360*/  IADD3 R35, R35, 0x60, RZ ;  /* 0x0000006023237810 */ /* 0x000fe20007ffe0ff */
[----:B------:R-:W-:Y:S01]  /*2370*/  IMAD.SHL.U32 R7, R37, 0x40, RZ ;  /* 0x0000004025077824 */ /* 0x000fe200078e00ff */
[----:B------:R-:W-:Y:S01]  /*2380*/  LOP3.LUT R168, R2, 0xfffffe00, RZ, 0xc0, !PT ;  /* 0xfffffe0002a87812 */ /* 0x000fe200078ec0ff */
[----:B------:R-:W-:Y:S01]  /*2390*/  IMAD.SHL.U32 R5, R36, 0x40, RZ ;  /* 0x0000004024057824 */ /* 0x000fe200078e00ff */
[----:B------:R-:W-:Y:S01]  /*23a0*/  LOP3.LUT R2, R3, R191, RZ, 0x3c, !PT ;  /* 0x000000bf03027212 */ /* 0x000fe200078e3cff */
[----:B------:R-:W-:Y:S01]  /*23b0*/  IMAD.SHL.U32 R6, R35, 0x40, RZ ;  /* 0x0000004023067824 */ /* 0x000fe200078e00ff */
[----:B------:R-:W-:Y:S02]  /*23c0*/  LOP3.LUT R147, R7, 0x1c0, RZ, 0xc0, !PT ;  /* 0x000001c007937812 */ /* 0x000fe400078ec0ff */
[----:B------:R-:W-:Y:S01]  /*23d0*/  LOP3.LUT R156, R5, 0x1c0, RZ, 0xc0, !PT ;  /* 0x000001c0059c7812 */ /* 0x000fe200078ec0ff */
[----:B------:R-:W-:Y:S01]  /*23e0*/  IMAD.IADD R2, R168, 0x1, R2 ;  /* 0x00000001a8027824 */ /* 0x000fe200078e0202 */
[----:B------:R-:W-:-:S02]  /*23f0*/  LOP3.LUT R157, R6, 0x1c0, RZ, 0xc0, !PT ;  /* 0x000001c0069d7812 */ /* 0x000fc400078ec0ff */
[----:B------:R-:W-:Y:S01]  /*2400*/  SHF.R.S32.HI R33, RZ, 0x1f, R32 ;  /* 0x0000001fff217819 */ /* 0x000fe20000011420 */
[----:B------:R-:W-:Y:S01]  /*2410*/  IMAD.SHL.U32 R215, R2, 0x2, RZ ;  /* 0x0000000202d77824 */ /* 0x000fe200078e00ff */
[----:B------:R-:W-:Y:S05]  /*2420*/  @!P0 BRA `(.L_x_1142) ;  /* 0x00006f3000008947 */ /* 0x000fea0003800000 */
[----:B------:R-:W-:Y:S01]  /*2430*/  ISETP.NE.U32.AND P0, PT, RZ, c[0x0][0x340], PT ;  /* 0x0000d000ff007a0c */ /* 0x000fe20003f05070 */
[----:B------:R-:W-:-:S03]  /*2440*/  IMAD.MOV.U32 R39, RZ, RZ, R15 ;  /* 0x000000ffff277224 */ /* 0x000fc600078e000f */
[----:B------:R-:W-:-:S13]  /*2450*/  ISETP.NE.AND.EX P3, PT, RZ, c[0x0][0x344], PT, P0 ;  /* 0x0000d100ff007a0c */ /* 0x000fda0003f65300 */
[----:B------:R-:W-:-:S05]  /*2460*/  @P3 IMAD.WIDE R2, R42, R13, c[0x0][0x340] ;  /* 0x0000d0002a023625 */ /* 0x000fca00078e020d */
[----:B------:R1:W2:Y:S01]  /*2470*/  @P3 LDG.E R23, [R2.64] ;  /* 0x0000000602173981 */ /* 0x0002a2000c1e1900 */
[----:B------:R-:W-:Y:S01]  /*2480*/  SHF.R.S32.HI R29, RZ, 0x1f, R41 ;  /* 0x0000001fff1d7819 */ /* 0x000fe20000011429 */
[----:B------:R-:W-:Y:S01]  /*2490*/  IMAD.MOV.U32 R178, RZ, RZ, 0x5 ;  /* 0x00000005ffb27424 */ /* 0x000fe200078e00ff */
[----:B------:R-:W-:Y:S01]  /*24a0*/  IADD3 R128, P0, R41, R12, RZ ;  /* 0x0000000c29807210 */ /* 0x000fe20007f1e0ff */
[----:B------:R-:W-:Y:S01]  /*24b0*/  ULDC UR4, c[0x0][0x23c] ;  /* 0x00008f0000047ab9 */ /* 0x000fe20000000800 */
[----:B------:R-:W-:Y:S01]  /*24c0*/  IADD3 R38, R4, -0x1, RZ ;  /* 0xffffffff04267810 */ /* 0x000fe20007ffe0ff */
[----:B------:R-:W-:Y:S01]  /*24d0*/  USHF.L.U32 UR5, UR4, 0x6, URZ ;  /* 0x0000000604057899 */ /* 0x000fe2000800063f */
[----:B------:R-:W-:Y:S01]  /*24e0*/  LEA.HI.X.SX32 R142, R12, R29, 0x1, P0 ;  /* 0x0000001d0c8e7211 */ /* 0x000fe200000f0eff */
[----:B------:R-:W-:Y:S01]  /*24f0*/  IMAD.IADD R22, R11, 0x1, R169 ;  /* 0x000000010b167824 */ /* 0x000fe200078e02a9 */
[----:B------:R-:W-:Y:S01]  /*2500*/  SEL R25, R145, RZ, !P5 ;  /* 0x000000ff91197207 */ /* 0x000fe20006800000 */
[----:B------:R-:W-:Y:S01]  /*2510*/  UIMAD UR4, UR4, 0x60, URZ ;  /* 0x00000060040478a4 */ /* 0x000fe2000f8e023f */
[----:B------:R-:W-:Y:S01]  /*2520*/  MOV R148, 0x70 ;  /* 0x0000007000947802 */ /* 0x000fe20000000f00 */
[----:B------:R-:W-:Y:S01]  /*2530*/  IMAD R5, R142, c[0x0][0x238], RZ ;  /* 0x00008e008e057a24 */ /* 0x000fe200078e02ff */
[----:B------:R-:W-:Y:S01]  /*2540*/  SEL R28, R42, RZ, !P5 ;  /* 0x000000ff2a1c7207 */ /* 0x000fe20006800000 */
[----:B------:R-:W-:Y:S01]  /*2550*/  IMAD R4, R25, c[0x0][0x248], RZ ;  /* 0x0000920019047a24 */ /* 0x000fe200078e02ff */
[----:B------:R-:W-:Y:S01]  /*2560*/  ISETP.GE.AND P5, PT, R32, c[0x0][0x1d4], PT ;  /* 0x0000750020007a0c */ /* 0x000fe20003fa6270 */
[----:B------:R-:W-:Y:S01]  /*2570*/  IMAD R5, R128, c[0x0][0x23c], R5 ;  /* 0x00008f0080057a24 */ /* 0x000fe200078e0205 */
[----:B------:R-:W-:Y:S01]  /*2580*/  ISETP.GE.AND P4, PT, R218, c[0x0][0x1d4], PT ;  /* 0x00007500da007a0c */ /* 0x000fe20003f86270 */
[C---:B------:R-:W-:Y:S01]  /*2590*/  IMAD R185, R148.reuse, c[0x0][0x23c], RZ ;  /* 0x00008f0094b97a24 */ /* 0x040fe200078e02ff */
[----:B------:R-:W-:Y:S01]  /*25a0*/  MOV R177, c[0x0][0x238] ;  /* 0x00008e0000b17a02 */ /* 0x000fe20000000f00 */
[----:B------:R-:W-:Y:S01]  /*25b0*/  IMAD.WIDE.U32 R154, R148, c[0x0][0x238], RZ ;  /* 0x00008e00949a7a25 */ /* 0x000fe200078e00ff */
[----:B------:R-:W-:-:S02]  /*25c0*/  SHF.R.S32.HI R24, RZ, 0x1f, R22 ;  /* 0x0000001fff187819 */ /* 0x000fc40000011416 */
[----:B------:R-:W-:Y:S01]  /*25d0*/  SHF.L.U64.HI R186, R177, R178, c[0x0][0x23c] ;  /* 0x00008f00b1ba7619 */ /* 0x000fe200000102b2 */
[----:B------:R-:W-:Y:S01]  /*25e0*/  IMAD R4, R28, c[0x0][0x24c], R4 ;  /* 0x000093001c047a24 */ /* 0x000fe200078e0204 */
[----:B------:R-:W-:Y:S01]  /*25f0*/  SHF.R.S32.HI R27, RZ, 0x1f, R26 ;  /* 0x0000001fff1b7819 */ /* 0x000fe2000001141a */
[----:B-1----:R-:W-:Y:S01]  /*2600*/  IMAD.WIDE.U32 R2, R128, c[0x0][0x238], R32 ;  /* 0x00008e0080027a25 */ /* 0x002fe200078e0020 */
[----:B------:R-:W-:Y:S02]  /*2610*/  LOP3.LUT R39, R39, 0xfffffffd, RZ, 0xc0, !PT ;  /* 0xfffffffd27277812 */ /* 0x000fe400078ec0ff */
[----:B------:R-:W-:Y:S01]  /*2620*/  MOV R209, c[0x0][0x27c] ;  /* 0x00009f0000d17a02 */ /* 0x000fe20000000f00 */
[----:B------:R-:W-:Y:S01]  /*2630*/  IMAD.IADD R3, R3, 0x1, R5 ;  /* 0x0000000103037824 */ /* 0x000fe200078e0205 */
[----:B------:R-:W-:Y:S01]  /*2640*/  @P5 LOP3.LUT R39, R39, 0x2, RZ, 0xfc, !PT ;  /* 0x0000000227275812 */ /* 0x000fe200078efcff */
[----:B------:R-:W-:Y:S01]  /*2650*/  IMAD R5, R38, -0x70, R0 ;  /* 0xffffff9026057824 */ /* 0x000fe200078e0200 */
[----:B------:R-:W-:Y:S01]  /*2660*/  SHF.R.U32.HI R31, RZ, 0x3, R156 ;  /* 0x00000003ff1f7819 */ /* 0x000fe2000001169c */
[----:B------:R-:W-:Y:S01]  /*2670*/  IMAD.WIDE.U32 R2, R40, c[0x0][0x240], R2 ;  /* 0x0000900028027a25 */ /* 0x000fe200078e0002 */
[----:B------:R-:W-:-:S02]  /*2680*/  LOP3.LUT R39, R39, 0xfffffffe, RZ, 0xc0, !PT ;  /* 0xfffffffe27277812 */ /* 0x000fc400078ec0ff */
[----:B------:R-:W-:Y:S01]  /*2690*/  IMNMX R5, R5, 0x70, PT ;  /* 0x0000007005057817 */ /* 0x000fe20003800200 */
[----:B------:R-:W-:Y:S01]  /*26a0*/  IMAD R3, R40, c[0x0][0x244], R3 ;  /* 0x0000910028037a24 */ /* 0x000fe200078e0203 */
[----:B------:R-:W-:Y:S01]  /*26b0*/  @P4 LOP3.LUT R39, R39, 0x1, RZ, 0xfc, !PT ;  /* 0x0000000127274812 */ /* 0x000fe200078efcff */
[----:B------:R-:W-:Y:S01]  /*26c0*/  IMAD.IADD R185, R155, 0x1, R185 ;  /* 0x000000019bb97824 */ /* 0x000fe200078e02b9 */
[----:B------:R-:W-:Y:S01]  /*26d0*/  SHF.R.U32.HI R34, RZ, 0x3, R157 ;  /* 0x00000003ff227819 */ /* 0x000fe2000001169d */
[----:B------:R-:W-:Y:S01]  /*26e0*/  IMAD.IADD R6, R5, 0x1, -R41 ;  /* 0x0000000105067824 */ /* 0x000fe200078e0a29 */
[----:B------:R-:W-:Y:S01]  /*26f0*/  SHF.R.U32.HI R30, RZ, 0x3, R147 ;  /* 0x00000003ff1e7819 */ /* 0x000fe20000011693 */
[----:B------:R-:W-:Y:S01]  /*2700*/  IMAD.WIDE.U32 R124, R28, c[0x0][0x248], R2 ;  /* 0x000092001c7c7a25 */ /* 0x000fe200078e0002 */
[----:B------:R-:W-:Y:S01]  /*2710*/  SHF.R.S32.HI R3, RZ, 0x1f, R38 ;  /* 0x0000001fff037819 */ /* 0x000fe20000011426 */
[----:B------:R1:W-:Y:S01]  /*2720*/  STL [R1+0x3c], R39 ;  /* 0x00003c2701007387 */ /* 0x0003e20000100800 */
[C---:B------:R-:W-:Y:S01]  /*2730*/  ISETP.GE.AND P0, PT, R6.reuse, 0x1, PT ;  /* 0x000000010600780c */ /* 0x040fe20003f06270 */
[----:B------:R-:W-:Y:S01]  /*2740*/  IMAD R2, R185, R38, RZ ;  /* 0x00000026b9027224 */ /* 0x000fe200078e02ff */
[----:B------:R-:W-:Y:S01]  /*2750*/  IADD3 R123, R125, R4, RZ ;  /* 0x000000047d7b7210 */ /* 0x000fe20007ffe0ff */
[----:B------:R-:W-:Y:S01]  /*2760*/  IMAD.MOV.U32 R122, RZ, RZ, R124 ;  /* 0x000000ffff7a7224 */ /* 0x000fe200078e007c */
[----:B------:R-:W-:Y:S01]  /*2770*/  ISETP.GE.AND P2, PT, R6, 0x21, PT ;  /* 0x000000210600780c */ /* 0x000fe20003f46270 */
[----:B------:R-:W-:-:S02]  /*2780*/  IMAD R4, R3, R154, R2 ;  /* 0x0000009a03047224 */ /* 0x000fc400078e0202 */
[----:B------:R-:W-:-:S04]  /*2790*/  IMAD.WIDE.U32 R2, R38, R154, R122 ;  /* 0x0000009a26027225 */ /* 0x000fc800078e007a */
[----:B------:R-:W-:Y:S02]  /*27a0*/  IMAD.IADD R3, R3, 0x1, R4 ;  /* 0x0000000103037824 */ /* 0x000fe400078e0204 */
[C---:B------:R-:W-:Y:S01]  /*27b0*/  @P0 LEA R4, P1, R2.reuse, c[0x0][0x220], 0x1 ;  /* 0x0000880002040a11 */ /* 0x040fe200078208ff */
[C---:B------:R-:W-:Y:S02]  /*27c0*/  IMAD.SHL.U32 R208, R177.reuse, 0x20, RZ ;  /* 0x00000020b1d07824 */ /* 0x040fe400078e00ff */
[----:B------:R-:W-:Y:S01]  /*27d0*/  IMAD.WIDE.U32 R8, R177, 0x40, RZ ;  /* 0x00000040b1087825 */ /* 0x000fe200078e00ff */
[----:B------:R-:W-:Y:S02]  /*27e0*/  @P0 LEA.HI.X R5, R2, c[0x0][0x224], R3, 0x1, P1 ;  /* 0x0000890002050a11 */ /* 0x000fe400008f0c03 */
[----:B------:R-:W-:Y:S01]  /*27f0*/  ISETP.GE.AND P1, PT, R6, 0x41, PT ;  /* 0x000000410600780c */ /* 0x000fe20003f26270 */
[----:B------:R-:W-:Y:S02]  /*2800*/  IMAD R10, R24, c[0x0][0x1e0], RZ ;  /* 0x00007800180a7a24 */ /* 0x000fe400078e02ff */
[----:B------:R-:W-:Y:S01]  /*2810*/  @!PT LDS RZ, [RZ] ;  /* 0x00000000fffff984 */ /* 0x000fe20000000800 */
[----:B------:R-:W-:Y:S01]  /*2820*/  @!PT LDS RZ, [RZ] ;  /* 0x00000000fffff984 */ /* 0x000fe20000000800 */
[----:B------:R-:W-:Y:S01]  /*2830*/  @!PT LDS RZ, [RZ] ;  /* 0x00000000fffff984 */ /* 0x000fe20000000800 */
[----:B------:R3:W-:Y:S01]  /*2840*/  @P0 LDGSTS.E.BYPASS.LTC128B.128 [R215+0x8100], [R4.64], !P5 ;  /* 0x0810000004d70fae */ /* 0x0007e2000e901d46 */
[----:B------:R-:W-:-:S03]  /*2850*/  IMAD.WIDE.U32 R12, R41, c[0x0][0x290], R32 ;  /* 0x0000a400290c7a25 */ /* 0x000fc600078e0020 */
[----:B------:R3:W-:Y:S01]  /*2860*/  @P0 LDGSTS.E.BYPASS.LTC128B.128 [R215+0xb900], [R4.64+0x80], !P4 ;  /* 0x0b90008004d70fae */ /* 0x0007e2000e101d46 */
[----:B------:R-:W-:Y:S02]  /*2870*/  IMAD R10, R22, c[0x0][0x1e4], R10 ;  /* 0x00007900160a7a24 */ /* 0x000fe400078e020a */
[----:B------:R-:W-:-:S04]  /*2880*/  IMAD.WIDE.U32 R204, R41, c[0x0][0x1e0], RZ ;  /* 0x0000780029cc7a25 */ /* 0x000fc800078e00ff */
[----:B------:R-:W-:-:S04]  /*2890*/  IMAD.WIDE.U32 R164, R177, 0x60, RZ ;  /* 0x00000060b1a47825 */ /* 0x000fc800078e00ff */
[----:B------:R-:W-:Y:S01]  /*28a0*/  IMAD.MOV.U32 R159, RZ, RZ, c[0x0][0x280] ;  /* 0x0000a000ff9f7624 */ /* 0x000fe200078e00ff */
[----:B------:R-:W-:Y:S01]  /*28b0*/  IADD3 R184, R165, UR4, RZ ;  /* 0x00000004a5b87c10 */ /* 0x000fe2000fffe0ff */
[----:B------:R-:W-:Y:S02]  /*28c0*/  IMAD.MOV.U32 R162, RZ, RZ, c[0x0][0x290] ;  /* 0x0000a400ffa27624 */ /* 0x000fe400078e00ff */
[C---:B------:R-:W-:Y:S01]  /*28d0*/  IMAD.SHL.U32 R189, R159.reuse, 0x20, RZ ;  /* 0x000000209fbd7824 */ /* 0x040fe200078e00ff */
[-C--:B------:R-:W-:Y:S02]  /*28e0*/  SHF.L.U64.HI R166, R159, R178.reuse, c[0x0][0x284] ;  /* 0x0000a1009fa67619 */ /* 0x080fe400000102b2 */
[C---:B------:R-:W-:Y:S02]  /*28f0*/  SHF.L.U64.HI R167, R162.reuse, R178, c[0x0][0x294] ;  /* 0x0000a500a2a77619 */ /* 0x040fe400000102b2 */
[----:B------:R-:W-:Y:S02]  /*2900*/  SHF.L.U32 R190, R162, 0x5, RZ ;  /* 0x00000005a2be7819 */ /* 0x000fe400000006ff */
[----:B---3--:R-:W-:-:S04]  /*2910*/  @P2 IADD3 R5, P0, R208, R2, RZ ;  /* 0x00000002d0052210 */ /* 0x008fc80007f1e0ff */
[----:B------:R-:W-:Y:S02]  /*2920*/  @P2 IADD3.X R7, R3, R186, RZ, P0, !PT ;  /* 0x000000ba03072210 */ /* 0x000fe400007fe4ff */
[----:B------:R-:W-:-:S04]  /*2930*/  @P2 LEA R4, P0, R5, c[0x0][0x220], 0x1 ;  /* 0x0000880005042a11 */ /* 0x000fc800078008ff */
[----:B------:R-:W-:-:S05]  /*2940*/  @P2 LEA.HI.X R5, R5, c[0x0][0x224], R7, 0x1, P0 ;  /* 0x0000890005052a11 */ /* 0x000fca00000f0c07 */
[----:B------:R3:W-:Y:S04]  /*2950*/  @P2 LDGSTS.E.BYPASS.LTC128B.128 [R216+0x9100], [R4.64], !P5 ;  /* 0x0910000004d82fae */ /* 0x0007e8000e901d46 */
[----:B------:R3:W-:Y:S02]  /*2960*/  @P2 LDGSTS.E.BYPASS.LTC128B.128 [R216+0xc900], [R4.64+0x80], !P4 ;  /* 0x0c90008004d82fae */ /* 0x0007e4000e101d46 */
[----:B---3--:R-:W-:-:S04]  /*2970*/  @P1 IADD3 R5, P0, R2, R8, RZ ;  /* 0x0000000802051210 */ /* 0x008fc80007f1e0ff */
[----:B------:R-:W-:Y:S01]  /*2980*/  @P1 IADD3.X R7, R3, UR5, R9, P0, !PT ;  /* 0x0000000503071c10 */ /* 0x000fe200087fe409 */
[----:B------:R-:W-:Y:S01]  /*2990*/  IMAD.WIDE.U32 R8, R22, c[0x0][0x1e0], RZ ;  /* 0x0000780016087a25 */ /* 0x000fe200078e00ff */
[----:B------:R-:W-:-:S04]  /*29a0*/  @P1 LEA R4, P0, R5, c[0x0][0x220], 0x1 ;  /* 0x0000880005041a11 */ /* 0x000fc800078008ff */
[----:B------:R-:W-:Y:S02]  /*29b0*/  @P1 LEA.HI.X R5, R5, c[0x0][0x224], R7, 0x1, P0 ;  /* 0x0000890005051a11 */ /* 0x000fe400000f0c07 */
[----:B------:R-:W-:Y:S01]  /*29c0*/  ISETP.GT.AND P0, PT, R6, 0x60, PT ;  /* 0x000000600600780c */ /* 0x000fe20003f04270 */
[----:B------:R-:W-:Y:S02]  /*29d0*/  IMAD R6, R29, c[0x0][0x280], RZ ;  /* 0x0000a0001d067a24 */ /* 0x000fe400078e02ff */
[----:B------:R3:W-:Y:S02]  /*29e0*/  @P1 LDGSTS.E.BYPASS.LTC128B.128 [R216+0xa100], [R4.64], !P5 ;  /* 0x0a10000004d81fae */ /* 0x0007e4000e901d46 */
[C---:B------:R-:W-:Y:S02]  /*29f0*/  IMAD R16, R41.reuse, c[0x0][0x284], R6 ;  /* 0x0000a10029107a24 */ /* 0x040fe400078e0206 */
[----:B------:R-:W-:Y:S01]  /*2a00*/  IMAD.WIDE.U32 R6, R41, c[0x0][0x280], R26 ;  /* 0x0000a00029067a25 */ /* 0x000fe200078e001a */
[----:B------:R3:W-:Y:S03]  /*2a10*/  @P1 LDGSTS.E.BYPASS.LTC128B.128 [R216+0xd900], [R4.64+0x80], !P4 ;  /* 0x0d90008004d81fae */ /* 0x0007e6000e101d46 */
[----:B------:R-:W-:Y:S01]  /*2a20*/  IMAD.IADD R15, R7, 0x1, R16 ;  /* 0x00000001070f7824 */ /* 0x000fe200078e0210 */
[----:B------:R-:W-:Y:S01]  /*2a30*/  IADD3 R7, R9, R10, RZ ;  /* 0x0000000a09077210 */ /* 0x000fe20007ffe0ff */
[----:B------:R-:W-:-:S02]  /*2a40*/  IMAD R9, R29, c[0x0][0x290], RZ ;  /* 0x0000a4001d097a24 */ /* 0x000fc400078e02ff */
[----:B------:R-:W-:-:S04]  /*2a50*/  @P0 IMAD.WIDE.U32 R2, R177, 0x60, R2 ;  /* 0x00000060b1020825 */ /* 0x000fc800078e0002 */
[----:B------:R-:W-:Y:S01]  /*2a60*/  IMAD.MOV.U32 R14, RZ, RZ, R6 ;  /* 0x000000ffff0e7224 */ /* 0x000fe200078e0006 */
[----:B------:R-:W-:Y:S01]  /*2a70*/  @P0 IADD3 R17, R3, UR4, RZ ;  /* 0x0000000403110c10 */ /* 0x000fe2000fffe0ff */
[----:B------:R-:W-:-:S04]  /*2a80*/  IMAD.WIDE.U32 R10, R41, c[0x0][0x290], R26 ;  /* 0x0000a400290a7a25 */ /* 0x000fc800078e001a */
[----:B------:R-:W-:Y:S02]  /*2a90*/  IMAD R9, R41, c[0x0][0x294], R9 ;  /* 0x0000a50029097a24 */ /* 0x000fe400078e0209 */
[----:B------:R-:W-:Y:S01]  /*2aa0*/  IMAD.MOV.U32 R6, RZ, RZ, R8 ;  /* 0x000000ffff067224 */ /* 0x000fe200078e0008 */
[----:B------:R-:W-:Y:S01]  /*2ab0*/  @P0 LEA R8, P1, R2, c[0x0][0x220], 0x1 ;  /* 0x0000880002080a11 */ /* 0x000fe200078208ff */
[----:B------:R-:W-:Y:S01]  /*2ac0*/  IMAD.IADD R3, R9, 0x1, R13 ;  /* 0x0000000109037824 */ /* 0x000fe200078e020d */
[----:B------:R-:W-:Y:S01]  /*2ad0*/  IADD3 R11, R11, R9, RZ ;  /* 0x000000090b0b7210 */ /* 0x000fe20007ffe0ff */
[----:B------:R-:W-:Y:S01]  /*2ae0*/  IMAD.WIDE.U32 R6, R40, c[0x0][0x1e8], R6 ;  /* 0x00007a0028067a25 */ /* 0x000fe200078e0006 */
[----:B------:R-:W-:Y:S02]  /*2af0*/  @P0 LEA.HI.X R9, R2, c[0x0][0x224], R17, 0x1, P1 ;  /* 0x0000890002090a11 */ /* 0x000fe400008f0c11 */
[----:B------:R-:W-:Y:S01]  /*2b00*/  MOV R2, R12 ;  /* 0x0000000c00027202 */ /* 0x000fe20000000f00 */
[----:B---3--:R-:W-:Y:S01]  /*2b10*/  IMAD.WIDE.U32 R4, R41, c[0x0][0x280], R32 ;  /* 0x0000a00029047a25 */ /* 0x008fe200078e0020 */
[----:B------:R-:W-:Y:S01]  /*2b20*/  SHF.R.S32.HI R12, RZ, 0x1f, R35 ;  /* 0x0000001fff0c7819 */ /* 0x000fe20000011423 */
[----:B------:R3:W-:Y:S01]  /*2b30*/  @P0 LDGSTS.E.BYPASS.LTC128B.128 [R216+0xb100], [R8.64], !P5 ;  /* 0x0b10000008d80fae */ /* 0x0007e2000e901d46 */
[----:B------:R-:W-:Y:S01]  /*2b40*/  SHF.R.S32.HI R13, RZ, 0x1f, R36 ;  /* 0x0000001fff0d7819 */ /* 0x000fe20000011424 */
[----:B------:R-:W-:Y:S01]  /*2b50*/  IMAD.IADD R5, R16, 0x1, R5 ;  /* 0x0000000110057824 */ /* 0x000fe200078e0205 */
[----:B------:R-:W-:Y:S01]  /*2b60*/  LEA.HI R12, R12, R35, RZ, 0x3 ;  /* 0x000000230c0c7211 */ /* 0x000fe200078f18ff */
[----:B------:R3:W-:Y:S01]  /*2b70*/  @P0 LDGSTS.E.BYPASS.LTC128B.128 [R216+0xe900], [R8.64+0x80], !P4 ;  /* 0x0e90008008d80fae */ /* 0x0007e2000e101d46 */
[----:B------:R-:W-:Y:S01]  /*2b80*/  IMAD R7, R40, c[0x0][0x1ec], R7 ;  /* 0x00007b0028077a24 */ /* 0x000fe200078e0207 */
[----:B------:R-:W-:Y:S01]  /*2b90*/  LEA.HI R13, R13, R36, RZ, 0x3 ;  /* 0x000000240d0d7211 */ /* 0x000fe200078f18ff */
[----:B-----5:R-:W-:Y:S01]  /*2ba0*/  IMAD.WIDE.U32 R108, R144, c[0x0][0x280], R14 ;  /* 0x0000a000906c7a25 */ /* 0x020fe200078e000e */
[----:B------:R-:W-:Y:S01]  /*2bb0*/  SHF.L.U32 R17, R12, 0x6, RZ ;  /* 0x000000060c117819 */ /* 0x000fe200000006ff */
[----:B------:R-:W0:Y:S01]  /*2bc0*/  LDGDEPBAR ;  /* 0x00000000000079af */ /* 0x000e220000000000 */
[----:B------:R-:W-:Y:S01]  /*2bd0*/  WARPSYNC 0xffffffff ;  /* 0xffffffff00007948 */ /* 0x000fe20003800000 */
[----:B------:R-:W-:Y:S01]  /*2be0*/  IMAD.SHL.U32 R18, R13, 0x40, RZ ;  /* 0x000000400d127824 */ /* 0x000fe200078e00ff */
[----:B------:R-:W-:Y:S01]  /*2bf0*/  LOP3.LUT R17, R17, 0xfffffe00, RZ, 0xc0, !PT ;  /* 0xfffffe0011117812 */ /* 0x000fe200078ec0ff */
[----:B------:R-:W-:-:S03]  /*2c00*/  IMAD.WIDE.U32 R104, R144, c[0x0][0x280], R4 ;  /* 0x0000a00090687a25 */ /* 0x000fc600078e0004 */
[----:B------:R-:W-:Y:S01]  /*2c10*/  LOP3.LUT R18, R18, 0xfffffe00, RZ, 0xc0, !PT ;  /* 0xfffffe0012127812 */ /* 0x000fe200078ec0ff */
[----:B------:R-:W-:-:S04]  /*2c20*/  IMAD.WIDE.U32 R102, R144, c[0x0][0x290], R2 ;  /* 0x0000a40090667a25 */ /* 0x000fc800078e0002 */
[----:B------:R-:W-:Y:S01]  /*2c30*/  IMAD.WIDE.U32 R106, R144, c[0x0][0x290], R10 ;  /* 0x0000a400906a7a25 */ /* 0x000fe200078e000a */
[----:B---3--:R-:W-:Y:S02]  /*2c40*/  SHF.R.S32.HI R9, RZ, 0x1f, R37 ;  /* 0x0000001fff097819 */ /* 0x008fe40000011425 */
[----:B------:R-:W-:Y:S02]  /*2c50*/  SHF.R.S32.HI R8, RZ, 0x1f, R144 ;  /* 0x0000001fff087819 */ /* 0x000fe40000011490 */
[----:B------:R-:W-:Y:S01]  /*2c60*/  LEA.HI R16, R9, R37, RZ, 0x3 ;  /* 0x0000002509107211 */ /* 0x000fe200078f18ff */
[----:B------:R-:W-:Y:S02]  /*2c70*/  IMAD R9, R29, c[0x0][0x1e0], RZ ;  /* 0x000078001d097a24 */ /* 0x000fe400078e02ff */
[----:B------:R-:W-:Y:S01]  /*2c80*/  IMAD R20, R8, c[0x0][0x290], RZ ;  /* 0x0000a40008147a24 */ /* 0x000fe200078e02ff */
[----:B------:R-:W-:Y:S01]  /*2c90*/  SHF.L.U32 R16, R16, 0x6, RZ ;  /* 0x0000000610107819 */ /* 0x000fe200000006ff */
[----:B------:R-:W-:-:S02]  /*2ca0*/  IMAD R19, R41, c[0x0][0x1e4], R9 ;  /* 0x0000790029137a24 */ /* 0x000fc400078e0209 */
[----:B------:R-:W-:Y:S01]  /*2cb0*/  IMAD R12, R144, c[0x0][0x294], R20 ;  /* 0x0000a500900c7a24 */ /* 0x000fe200078e0214 */
[----:B------:R-:W-:Y:S01]  /*2cc0*/  LOP3.LUT R20, R16, 0xfffffe00, RZ, 0xc0, !PT ;  /* 0xfffffe0010147812 */ /* 0x000fe200078ec0ff */
[----:B------:R-:W-:Y:S01]  /*2cd0*/  IMAD R21, R8, c[0x0][0x280], RZ ;  /* 0x0000a00008157a24 */ /* 0x000fe200078e02ff */
[----:B------:R-:W-:Y:S01]  /*2ce0*/  IADD3 R138, R205, R19, RZ ;  /* 0x00000013cd8a7210 */ /* 0x000fe20007ffe0ff */
[----:B------:R-:W-:Y:S01]  /*2cf0*/  IMAD.SHL.U32 R8, R209, 0x2, RZ ;  /* 0x00000002d1087824 */ /* 0x000fe200078e00ff */
[----:B------:R-:W-:Y:S01]  /*2d00*/  IADD3 R115, R12, R103, RZ ;  /* 0x000000670c737210 */ /* 0x000fe20007ffe0ff */
[----:B------:R-:W-:Y:S02]  /*2d10*/  IMAD R13, R144, c[0x0][0x284], R21 ;  /* 0x0000a100900d7a24 */ /* 0x000fe400078e0215 */
[----:B------:R-:W-:-:S03]  /*2d20*/  IMAD.IADD R117, R107, 0x1, R12 ;  /* 0x000000016b757824 */ /* 0x000fc600078e020c */
[----:B------:R-:W-:Y:S02]  /*2d30*/  IADD3 R119, R109, R13, RZ ;  /* 0x0000000d6d777210 */ /* 0x000fe40007ffe0ff */
[----:B------:R-:W-:Y:S02]  /*2d40*/  IADD3 R116, R13, R105, RZ ;  /* 0x000000690d747210 */ /* 0x000fe40007ffe0ff */
[----:B--2---:R-:W-:Y:S01]  /*2d50*/  @P3 SHF.R.S32.HI R9, RZ, 0x1f, R23 ;  /* 0x0000001fff093819 */ /* 0x004fe20000011417 */
[----:B------:R-:W-:Y:S02]  /*2d60*/  @!P3 IMAD.MOV.U32 R9, RZ, RZ, R145 ;  /* 0x000000ffff09b224 */ /* 0x000fe400078e0091 */
[----:B------:R-:W-:-:S03]  /*2d70*/  @!P3 IMAD.MOV.U32 R23, RZ, RZ, R42 ;  /* 0x000000ffff17b224 */ /* 0x000fc600078e002a */
        /* <DEDUP_REMOVED lines=8> */
[----:B-1----:R-:W-:Y:S01]  /*2e00*/  ISETP.GE.AND P0, PT, R32, c[0x0][0x27c], PT ;  /* 0x00009f0020007a0c */ /* 0x002fe20003f06270 */
[C---:B------:R-:W-:Y:S01]  /*2e10*/  IMAD.WIDE.U32 R2, R40.reuse, c[0x0][0x210], R32 ;  /* 0x0000840028027a25 */ /* 0x040fe200078e0020 */
[----:B------:R-:W-:Y:S01]  /*2e20*/  ISETP.GE.AND P2, PT, R209, 0x1, PT ;  /* 0x00000001d100780c */ /* 0x000fe20003f46270 */
[----:B------:R-:W-:Y:S01]  /*2e30*/  ULDC.U8 UR8, c[0x0][0x298] ;  /* 0x0000a60000087ab9 */ /* 0x000fe20000000000 */
[----:B------:R-:W-:Y:S01]  /*2e40*/  SEL R4, RZ, c[0x0][0x27c], !P0 ;  /* 0x00009f00ff047a07 */ /* 0x000fe20004000000 */
[C---:B------:R-:W-:Y:S01]  /*2e50*/  IMAD R5, R40.reuse, c[0x0][0x214], R3 ;  /* 0x0000850028057a24 */ /* 0x040fe200078e0203 */
[----:B------:R-:W-:Y:S01]  /*2e60*/  LOP3.LUT R39, R39, 0xfffffff7, RZ, 0xc0, !PT ;  /* 0xfffffff727277812 */ /* 0x000fe200078ec0ff */
[----:B------:R-:W-:Y:S01]  /*2e70*/  IMAD.WIDE.U32 R6, R40, c[0x0][0x260], R32 ;  /* 0x0000980028067a25 */ /* 0x000fe200078e0020 */
[----:B------:R-:W-:Y:S01]  /*2e80*/  BAR.SYNC.DEFER_BLOCKING 0x0 ;  /* 0x0000000000007b1d */ /* 0x000fe20000010000 */
[----:B------:R-:W-:Y:S02]  /*2e90*/  IADD3 R141, P1, R41, R22, RZ ;  /* 0x00000016298d7210 */ /* 0x000fe40007f3e0ff */
[----:B------:R-:W-:Y:S01]  /*2ea0*/  IMAD.IADD R3, R32, 0x1, R4 ;  /* 0x0000000120037824 */ /* 0x000fe200078e0204 */
[----:B------:R-:W-:Y:S01]  /*2eb0*/  SHF.L.U32 R187, R159, 0x6, RZ ;  /* 0x000000069fbb7819 */ /* 0x000fe200000006ff */
[----:B------:R-:W-:Y:S01]  /*2ec0*/  IMAD.MOV.U32 R4, RZ, RZ, R2 ;  /* 0x000000ffff047224 */ /* 0x000fe200078e0002 */
[----:B------:R-:W-:Y:S01]  /*2ed0*/  @P0 IADD3 R8, -R8, c[0x0][0x1d4], RZ ;  /* 0x0000750008080a10 */ /* 0x000fe20007ffe1ff */
[----:B------:R-:W-:Y:S01]  /*2ee0*/  IMAD R11, R19, c[0x0][0x218], RZ ;  /* 0x00008600130b7a24 */ /* 0x000fe200078e02ff */
[----:B------:R-:W-:Y:S01]  /*2ef0*/  SHF.R.S32.HI R9, RZ, 0x1f, R3 ;  /* 0x0000001fff097819 */ /* 0x000fe20000011403 */
[----:B------:R-:W-:Y:S01]  /*2f00*/  IMAD.WIDE.U32 R100, R16, c[0x0][0x218], R4 ;  /* 0x0000860010647a25 */ /* 0x000fe200078e0004 */
[----:B------:R-:W-:Y:S01]  /*2f10*/  SHF.R.S32.HI R10, RZ, 0x1f, R8 ;  /* 0x0000001fff0a7819 */ /* 0x000fe20000011408 */
[----:B------:R-:W-:Y:S01]  /*2f20*/  ULDC UR10, c[0x0][0x1e4] ;  /* 0x00007900000a7ab9 */ /* 0x000fe20000000800 */
[CC--:B------:R-:W-:Y:S01]  /*2f30*/  LEA.HI R2, R9.reuse, R3.reuse, RZ, 0x3 ;  /* 0x0000000309027211 */ /* 0x0c0fe200078f18ff */
[----:B------:R-:W-:Y:S01]  /*2f40*/  IMAD R7, R40, c[0x0][0x264], R7 ;  /* 0x0000990028077a24 */ /* 0x000fe200078e0207 */
[----:B------:R-:W-:Y:S01]  /*2f50*/  LEA.HI R3, R9, R3, RZ, 0x6 ;  /* 0x0000000309037211 */ /* 0x000fe200078f30ff */
[----:B------:R-:W-:Y:S01]  /*2f60*/  IMAD R19, R16, c[0x0][0x21c], R11 ;  /* 0x0000870010137a24 */ /* 0x000fe200078e020b */
[----:B------:R-:W-:Y:S01]  /*2f70*/  LEA.HI R10, R10, R8, RZ, 0x4 ;  /* 0x000000080a0a7211 */ /* 0x000fe200078f20ff */
[----:B------:R-:W-:Y:S01]  /*2f80*/  IMAD R8, R25, c[0x0][0x268], RZ ;  /* 0x00009a0019087a24 */ /* 0x000fe200078e02ff */
[----:B------:R-:W-:Y:S01]  /*2f90*/  LOP3.LUT R5, R158, 0x38, R2, 0xf8, !PT ;  /* 0x000000389e057812 */ /* 0x000fe200078ef802 */
[C---:B------:R-:W-:Y:S01]  /*2fa0*/  IMAD.WIDE.U32 R98, R28.reuse, c[0x0][0x268], R6 ;  /* 0x00009a001c627a25 */ /* 0x040fe200078e0006 */
[----:B------:R-:W-:Y:S01]  /*2fb0*/  SHF.R.S32.HI R3, RZ, 0x6, R3 ;  /* 0x00000006ff037819 */ /* 0x000fe20000011403 */
[----:B------:R-:W-:Y:S01]  /*2fc0*/  UMOV UR9, 0x60 ;  /* 0x0000006000097882 */ /* 0x000fe20000000000 */
[----:B------:R-:W-:Y:S01]  /*2fd0*/  LOP3.LUT R4, R147, 0x38, R2, 0xf8, !PT ;  /* 0x0000003893047812 */ /* 0x000fe200078ef802 */
[----:B------:R-:W-:Y:S01]  /*2fe0*/  IMAD R15, R28, c[0x0][0x26c], R8 ;  /* 0x00009b001c0f7a24 */ /* 0x000fe200078e0208 */
[----:B------:R-:W-:Y:S01]  /*2ff0*/  SHF.R.S32.HI R9, RZ, 0x4, R10 ;  /* 0x00000004ff097819 */ /* 0x000fe2000001140a */
[----:B------:R-:W-:Y:S01]  /*3000*/  IMAD R10, R3, 0x1c00, R20 ;  /* 0x00001c00030a7824 */ /* 0x000fe200078e0214 */
[----:B------:R-:W-:Y:S01]  /*3010*/  LOP3.LUT R8, R5, R191, RZ, 0x3c, !PT ;  /* 0x000000bf05087212 */ /* 0x000fe200078e3cff */
[C---:B------:R-:W-:Y:S01]  /*3020*/  IMAD R11, R3.reuse, 0x1c00, R168 ;  /* 0x00001c00030b7824 */ /* 0x040fe200078e02a8 */
[----:B------:R-:W-:Y:S01]  /*3030*/  LOP3.LUT R5, R4, R30, RZ, 0x3c, !PT ;  /* 0x0000001e04057212 */ /* 0x000fe200078e3cff */
[----:B------:R-:W-:Y:S01]  /*3040*/  ULDC UR5, c[0x0][0x284] ;  /* 0x0000a10000057ab9 */ /* 0x000fe20000000800 */
[----:B------:R-:W-:Y:S01]  /*3050*/  LEA.HI.SX32 R4, R2, R9, 0x1d ;  /* 0x0000000902047211 */ /* 0x000fe200078feaff */
[----:B------:R-:W-:Y:S01]  /*3060*/  IMAD R9, R3, 0x1c00, R18 ;  /* 0x00001c0003097824 */ /* 0x000fe200078e0212 */
[----:B------:R-:W-:Y:S01]  /*3070*/  LOP3.LUT R7, R157, 0x38, R2, 0xf8, !PT ;  /* 0x000000389d077812 */ /* 0x000fe200078ef802 */
[----:B------:R-:W-:Y:S01]  /*3080*/  IMAD.IADD R13, R10, 0x1, R5 ;  /* 0x000000010a0d7824 */ /* 0x000fe200078e0205 */
[----:B------:R-:W-:Y:S01]  /*3090*/  SHF.R.S32.HI R5, RZ, 0x1f, R4 ;  /* 0x0000001fff057819 */ /* 0x000fe20000011404 */
[----:B------:R-:W-:Y:S01]  /*30a0*/  IMAD.SHL.U32 R94, R4, 0x8, RZ ;  /* 0x00000008045e7824 */ /* 0x000fe200078e00ff */
[----:B------:R-:W-:Y:S01]  /*30b0*/  IADD3 R14, R11, R8, RZ ;  /* 0x000000080b0e7210 */ /* 0x000fe20007ffe0ff */
[----:B------:R-:W-:Y:S01]  /*30c0*/  IMAD R8, R3, 0x1c00, R17 ;  /* 0x00001c0003087824 */ /* 0x000fe200078e0211 */
[----:B------:R-:W-:Y:S01]  /*30d0*/  LEA.HI R3, R5, R4, RZ, 0x3 ;  /* 0x0000000405037211 */ /* 0x000fe200078f18ff */
[----:B------:R-:W-:Y:S01]  /*30e0*/  ULDC UR4, c[0x0][0x294] ;  /* 0x0000a50000047ab9 */ /* 0x000fe20000000800 */
[----:B------:R-:W-:Y:S01]  /*30f0*/  ISETP.NE.AND P0, PT, RZ, UR8, PT ;  /* 0x00000008ff007c0c */ /* 0x000fe2000bf05270 */
[----:B------:R-:W-:Y:S01]  /*3100*/  IMAD.MOV.U32 R176, RZ, RZ, 0x6 ;  /* 0x00000006ffb07424 */ /* 0x000fe200078e00ff */
[----:B------:R-:W-:Y:S01]  /*3110*/  LOP3.LUT R6, R156, 0x38, R2, 0xf8, !PT ;  /* 0x000000389c067812 */ /* 0x000fe200078ef802 */
[----:B------:R-:W-:Y:S01]  /*3120*/  UIMAD UR10, UR10, 0x60, URZ ;  /* 0x000000600a0a78a4 */ /* 0x000fe2000f8e023f */
[----:B------:R-:W-:Y:S01]  /*3130*/  LOP3.LUT R5, R7, R34, RZ, 0x3c, !PT ;  /* 0x0000002207057212 */ /* 0x000fe200078e3cff */
[----:B------:R-:W-:Y:S01]  /*3140*/  UIMAD UR5, UR9, UR5, URZ ;  /* 0x00000005090572a4 */ /* 0x000fe2000f8e023f */
[----:B------:R-:W-:Y:S01]  /*3150*/  @P2 LOP3.LUT R39, R39, 0x8, RZ, 0xfc, !PT ;  /* 0x0000000827272812 */ /* 0x000fe200078efcff */
[----:B------:R-:W-:Y:S01]  /*3160*/  UIMAD UR4, UR9, UR4, URZ ;  /* 0x00000004090472a4 */ /* 0x000fe2000f8e023f */
[----:B------:R-:W-:Y:S01]  /*3170*/  LOP3.LUT R6, R6, R31, RZ, 0x3c, !PT ;  /* 0x0000001f06067212 */ /* 0x000fe200078e3cff */
[----:B------:R-:W-:Y:S01]  /*3180*/  IMAD.IADD R11, R8, 0x1, R5 ;  /* 0x00000001080b7824 */ /* 0x000fe200078e0205 */
[----:B------:R-:W-:Y:S01]  /*3190*/  SHF.R.S32.HI R3, RZ, 0x3, R3 ;  /* 0x00000003ff037819 */ /* 0x000fe20000011403 */
[C---:B------:R-:W-:Y:S01]  /*31a0*/  IMAD R172, R148.reuse, c[0x0][0x1e4], RZ ;  /* 0x0000790094ac7a24 */ /* 0x040fe200078e02ff */
[--C-:B------:R-:W-:Y:S01]  /*31b0*/  LOP3.LUT R4, R147, 0x38, R94.reuse, 0xf8, !PT ;  /* 0x0000003893047812 */ /* 0x100fe200078ef85e */
[----:B------:R-:W-:Y:S01]  /*31c0*/  IMAD R173, R148, c[0x0][0x284], RZ ;  /* 0x0000a10094ad7a24 */ /* 0x000fe200078e02ff */
[----:B------:R-:W-:Y:S01]  /*31d0*/  LOP3.LUT R5, R157, 0x38, R94, 0xf8, !PT ;  /* 0x000000389d057812 */ /* 0x000fe200078ef85e */
[----:B------:R-:W-:Y:S01]  /*31e0*/  IMAD R8, R3, 0x1c00, R18 ;  /* 0x00001c0003087824 */ /* 0x000fe200078e0212 */
[----:B------:R-:W-:Y:S01]  /*31f0*/  IADD3 R12, R9, R6, RZ ;  /* 0x00000006090c7210 */ /* 0x000fe20007ffe0ff */
[----:B------:R-:W-:Y:S01]  /*3200*/  IMAD R9, R3, 0x1c00, R20 ;  /* 0x00001c0003097824 */ /* 0x000fe200078e0214 */
[----:B------:R-:W-:Y:S01]  /*3210*/  LOP3.LUT R4, R4, R30, RZ, 0x3c, !PT ;  /* 0x0000001e04047212 */ /* 0x000fe200078e3cff */
[C---:B------:R-:W-:Y:S01]  /*3220*/  IMAD R174, R148.reuse, c[0x0][0x294], RZ ;  /* 0x0000a50094ae7a24 */ /* 0x040fe200078e02ff */
[----:B------:R-:W-:Y:S01]  /*3230*/  LOP3.LUT R39, R39, 0xfffffffb, RZ, 0xc0, !PT ;  /* 0xfffffffb27277812 */ /* 0x000fe200078ec0ff */
[----:B------:R-:W-:Y:S01]  /*3240*/  IMAD.WIDE.U32 R152, R148, c[0x0][0x1e0], RZ ;  /* 0x0000780094987a25 */ /* 0x000fe200078e00ff */
[----:B------:R-:W-:-:S02]  /*3250*/  LOP3.LUT R6, R156, 0x38, R94, 0xf8, !PT ;  /* 0x000000389c067812 */ /* 0x000fc400078ef85e */
[----:B------:R-:W-:Y:S01]  /*3260*/  LOP3.LUT R10, R5, R34, RZ, 0x3c, !PT ;  /* 0x00000022050a7212 */ /* 0x000fe200078e3cff */
[----:B------:R-:W-:Y:S01]  /*3270*/  IMAD.IADD R9, R9, 0x1, R4 ;  /* 0x0000000109097824 */ /* 0x000fe200078e0204 */
[----:B------:R-:W-:Y:S01]  /*3280*/  LOP3.LUT R5, R158, 0x38, R94, 0xf8, !PT ;  /* 0x000000389e057812 */ /* 0x000fe200078ef85e */
[----:B------:R-:W-:Y:S01]  /*3290*/  IMAD R4, R3, 0x1c00, R168 ;  /* 0x00001c0003047824 */ /* 0x000fe200078e02a8 */
[----:B------:R-:W-:Y:S01]  /*32a0*/  @P0 LOP3.LUT R39, R39, 0x4, RZ, 0xfc, !PT ;  /* 0x0000000427270812 */ /* 0x000fe200078efcff */
[----:B------:R-:W-:Y:S01]  /*32b0*/  IMAD.WIDE.U32 R150, R148, c[0x0][0x280], RZ ;  /* 0x0000a00094967a25 */ /* 0x000fe200078e00ff */
[----:B------:R-:W-:Y:S02]  /*32c0*/  LOP3.LUT R7, R6, R31, RZ, 0x3c, !PT ;  /* 0x0000001f06077212 */ /* 0x000fe400078e3cff */
[----:B------:R-:W-:Y:S01]  /*32d0*/  MOV R16, c[0x0][0x1e0] ;  /* 0x0000780000107a02 */ /* 0x000fe20000000f00 */
[----:B------:R-:W-:Y:S01]  /*32e0*/  IMAD R6, R3, 0x1c00, R17 ;  /* 0x00001c0003067824 */ /* 0x000fe200078e0211 */
[----:B------:R-:W-:Y:S01]  /*32f0*/  LOP3.LUT R3, R5, R191, RZ, 0x3c, !PT ;  /* 0x000000bf05037212 */ /* 0x000fe200078e3cff */
[----:B------:R1:W-:Y:S01]  /*3300*/  STL [R1+0x3c], R39 ;  /* 0x00003c2701007387 */ /* 0x0003e20000100800 */
[----:B------:R-:W-:Y:S01]  /*3310*/  IADD3 R8, R8, R7, RZ ;  /* 0x0000000708087210 */ /* 0x000fe20007ffe0ff */
[----:B------:R-:W-:Y:S01]  /*3320*/  IMAD.IADD R10, R6, 0x1, R10 ;  /* 0x00000001060a7824 */ /* 0x000fe200078e020a */
[----:B------:R-:W-:Y:S01]  /*3330*/  SHF.R.S32.HI R5, RZ, 0x1f, R36 ;  /* 0x0000001fff057819 */ /* 0x000fe20000011424 */
[----:B------:R-:W-:Y:S01]  /*3340*/  IMAD.IADD R7, R4, 0x1, R3 ;  /* 0x0000000104077824 */ /* 0x000fe200078e0203 */
[----:B------:R-:W-:Y:S01]  /*3350*/  SHF.R.S32.HI R3, RZ, 0x1f, R37 ;  /* 0x0000001fff037819 */ /* 0x000fe20000011425 */
[----:B------:R-:W-:Y:S01]  /*3360*/  IMAD.WIDE.U32 R192, R35, c[0x0][0x1e0], RZ ;  /* 0x0000780023c07a25 */ /* 0x000fe200078e00ff */
[----:B------:R-:W-:-:S02]  /*3370*/  SHF.R.S32.HI R6, RZ, 0x1f, R35 ;  /* 0x0000001fff067819 */ /* 0x000fc40000011423 */
[----:B------:R-:W-:Y:S01]  /*3380*/  LOP3.LUT R111, R2, 0xfffffff8, RZ, 0xc0, !PT ;  /* 0xfffffff8026f7812 */ /* 0x000fe200078ec0ff */
[----:B------:R-:W-:Y:S01]  /*3390*/  IMAD R4, R3, c[0x0][0x1e0], RZ ;  /* 0x0000780003047a24 */ /* 0x000fe200078e02ff */
[----:B------:R-:W-:Y:S01]  /*33a0*/  ISETP.GE.AND P6, PT, R32, c[0x0][0x1d4], PT ;  /* 0x0000750020007a0c */ /* 0x000fe20003fc6270 */
[----:B------:R-:W-:Y:S01]  /*33b0*/  IMAD R3, R5, c[0x0][0x1e0], RZ ;  /* 0x0000780005037a24 */ /* 0x000fe200078e02ff */
[----:B------:R-:W-:Y:S01]  /*33c0*/  SHF.L.U64.HI R178, R16, R178, c[0x0][0x1e4] ;  /* 0x0000790010b27619 */ /* 0x000fe200000102b2 */
[----:B------:R-:W-:Y:S01]  /*33d0*/  IMAD R5, R6, c[0x0][0x1e0], RZ ;  /* 0x0000780006057a24 */ /* 0x000fe200078e02ff */
[----:B------:R-:W-:Y:S01]  /*33e0*/  IADD3 R173, R151, R173, RZ ;  /* 0x000000ad97ad7210 */ /* 0x000fe20007ffe0ff */
[----:B------:R-:W-:Y:S01]  /*33f0*/  IMAD R6, R37, c[0x0][0x1e4], R4 ;  /* 0x0000790025067a24 */ /* 0x000fe200078e0204 */
[----:B------:R-:W-:Y:S01]  /*3400*/  SHF.L.U32 R199, R16, 0x5, RZ ;  /* 0x0000000510c77819 */ /* 0x000fe200000006ff */
[C---:B------:R-:W-:Y:S01]  /*3410*/  IMAD.WIDE.U32 R182, R159.reuse, 0x60, RZ ;  /* 0x000000609fb67825 */ /* 0x040fe200078e00ff */
[----:B------:R-:W-:-:S02]  /*3420*/  SHF.L.U64.HI R159, R159, R176, c[0x0][0x284] ;  /* 0x0000a1009f9f7619 */ /* 0x000fc400000102b0 */
[----:B------:R-:W-:Y:S01]  /*3430*/  SHF.R.S32.HI R113, RZ, 0x1f, R111 ;  /* 0x0000001fff717819 */ /* 0x000fe2000001146f */
[----:B------:R-:W-:Y:S01]  /*3440*/  IMAD.WIDE.U32 R180, R162, 0x60, RZ ;  /* 0x00000060a2b47825 */ /* 0x000fe200078e00ff */
[----:B------:R-:W-:Y:S02]  /*3450*/  IADD3 R120, R183, UR5, RZ ;  /* 0x00000005b7787c10 */ /* 0x000fe4000fffe0ff */
[----:B------:R-:W-:Y:S01]  /*3460*/  SHF.R.S32.HI R112, RZ, 0x1f, R94 ;  /* 0x0000001fff707819 */ /* 0x000fe2000001145e */
[----:B------:R-:W-:Y:S01]  /*3470*/  IMAD.WIDE.U32 R160, R16, 0x60, RZ ;  /* 0x0000006010a07825 */ /* 0x000fe200078e00ff */
[----:B------:R-:W-:Y:S02]  /*3480*/  IADD3 R121, R181, UR4, RZ ;  /* 0x00000004b5797c10 */ /* 0x000fe4000fffe0ff */
[----:B------:R-:W-:Y:S01]  /*3490*/  SHF.L.U32 R134, R14, 0x1, RZ ;  /* 0x000000010e867819 */ /* 0x000fe200000006ff */
[----:B------:R-:W-:Y:S01]  /*34a0*/  IMAD R4, R35, c[0x0][0x1e4], R5 ;  /* 0x0000790023047a24 */ /* 0x000fe200078e0205 */
[----:B------:R-:W-:Y:S01]  /*34b0*/  IADD3 R171, R161, UR10, RZ ;  /* 0x0000000aa1ab7c10 */ /* 0x000fe2000fffe0ff */
[----:B------:R-:W-:Y:S01]  /*34c0*/  IMAD.WIDE.U32 R148, R148, c[0x0][0x290], RZ ;  /* 0x0000a40094947a25 */ /* 0x000fe200078e00ff */
[----:B------:R-:W-:-:S02]  /*34d0*/  SHF.L.U32 R131, R11, 0x1, RZ ;  /* 0x000000010b837819 */ /* 0x000fc400000006ff */
[----:B------:R-:W-:Y:S01]  /*34e0*/  IADD3 R135, R193, R4, RZ ;  /* 0x00000004c1877210 */ /* 0x000fe20007ffe0ff */
[----:B------:R-:W-:Y:S01]  /*34f0*/  IMAD.WIDE.U32 R202, R37, c[0x0][0x1e0], RZ ;  /* 0x0000780025ca7a25 */ /* 0x000fe200078e00ff */
[----:B------:R-:W-:-:S03]  /*3500*/  SHF.L.U32 R127, R10, 0x1, RZ ;  /* 0x000000010a7f7819 */ /* 0x000fc600000006ff */
        /* <DEDUP_REMOVED lines=19> */
[----:B-1----:R-:W-:Y:S02]  /*3640*/  IMAD.SHL.U32 R126, R7, 0x2, RZ ;  /* 0x00000002077e7824 */ /* 0x002fe400078e00ff */
.L_x_1191:
[----:B------:R-:W-:Y:S01]  /*3650*/  SHF.R.S32.HI R96, RZ, 0x1f, R38 ;  /* 0x0000001fff607819 */ /* 0x000fe20000011426 */
[----:B-1----:R1:W5:Y:S01]  /*3660*/  LDL R210, [R1+0x3c] ;  /* 0x00003c0001d27983 */ /* 0x0023620000100800 */
[----:B------:R-:W-:Y:S01]  /*3670*/  ISETP.GE.AND P2, PT, R209, 0x1, PT ;  /* 0x00000001d100780c */ /* 0x000fe20003f46270 */
[----:B------:R-:W-:Y:S04]  /*3680*/  DEPBAR.LE SB0, 0x0 ;  /* 0x000080000000791a */ /* 0x000fe80000000000 */
[----:B------:R-:W-:Y:S01]  /*3690*/  WARPSYNC 0xffffffff ;  /* 0xffffffff00007948 */ /* 0x000fe20003800000 */
[----:B------:R-:W-:Y:S01]  /*36a0*/  BAR.SYNC.DEFER_BLOCKING 0x0 ;  /* 0x0000000000007b1d */ /* 0x000fe20000010000 */
[-C--:B------:R-:W-:Y:S02]  /*36b0*/  IMAD R2, R172, R38.reuse, RZ ;  /* 0x00000026ac027224 */ /* 0x080fe400078e02ff */
[----:B------:R-:W-:Y:S04]  /*36c0*/  IMAD.WIDE.U32 R76, R152, R38, RZ ;  /* 0x00000026984c7225 */ /* 0x000fe800078e00ff */
[----:B------:R-:W-:Y:S01]  /*36d0*/  IMAD R2, R96, R152, R2 ;  /* 0x0000009860027224 */ /* 0x000fe200078e0202 */
[-C--:B------:R-:W-:Y:S03]  /*36e0*/  IADD3 R3, P1, P0, R118, R76.reuse, R199 ;  /* 0x0000004c76037210 */ /* 0x080fe6000783e0c7 */
[----:B------:R-:W-:Y:S05]  /*36f0*/  IMAD.IADD R83, R77, 0x1, R2 ;  /* 0x000000014d537824 */ /* 0x000fea00078e0202 */
[-C--:B------:R-:W-:Y:S02]  /*3700*/  IADD3.X R7, R114, R83.reuse, R178, P1, P0 ;  /* 0x0000005372077210 */ /* 0x080fe40000fe04b2 */
[-C--:B------:R-:W-:Y:S04]  /*3710*/  IADD3 R4, P1, P0, R118, R76.reuse, R206 ;  /* 0x0000004c76047210 */ /* 0x080fe8000783e0ce */
[-C--:B------:R-:W-:Y:S02]  /*3720*/  IADD3.X R8, R114, R83.reuse, R176, P1, P0 ;  /* 0x0000005372087210 */ /* 0x080fe40000fe04b0 */
[-C--:B------:R-:W-:Y:S01]  /*3730*/  IADD3 R5, P1, P0, R118, R76.reuse, R160 ;  /* 0x0000004c76057210 */ /* 0x080fe2000783e0a0 */
[----:B------:R-:W2:Y:S01]  /*3740*/  S2R R10, SR_TID.X ;  /* 0x00000000000a7919 */ /* 0x000ea20000002100 */
[----:B------:R-:W-:Y:S02]  /*3750*/  BSSY B2, `(.L_x_1143) ;  /* 0x00004f4000027945 */ /* 0x000fe40003800000 */
[----:B------:R-:W-:Y:S02]  /*3760*/  IADD3.X R9, R114, R83, R171, P1, P0 ;  /* 0x0000005372097210 */ /* 0x000fe40000fe04ab */
[----:B------:R-:W-:Y:S05]  /*3770*/  IADD3 R2, P0, R118, R76, RZ ;  /* 0x0000004c76027210 */ /* 0x000fea0007f1e0ff */
[----:B------:R-:W-:Y:S01]  /*3780*/  IMAD.X R6, R83, 0x1, R114, P0 ;  /* 0x0000000153067824 */ /* 0x000fe200000e0672 */
[C---:B------:R-:W-:Y:S04]  /*3790*/  LEA R66, P0, R2.reuse, c[0x0][0x1c8], 0x1 ;  /* 0x0000720002427a11 */ /* 0x040fe800078008ff */
[----:B------:R-:W-:Y:S02]  /*37a0*/  LEA.HI.X R67, R2, c[0x0][0x1cc], R6, 0x1, P0 ;  /* 0x0000730002437a11 */ /* 0x000fe400000f0c06 */
[C---:B------:R-:W-:Y:S04]  /*37b0*/  LEA R72, P0, R3.reuse, c[0x0][0x1c8], 0x1 ;  /* 0x0000720003487a11 */ /* 0x040fe800078008ff */
[----:B------:R-:W-:Y:S02]  /*37c0*/  LEA.HI.X R73, R3, c[0x0][0x1cc], R7, 0x1, P0 ;  /* 0x0000730003497a11 */ /* 0x000fe400000f0c07 */
[----:B------:R-:W-:Y:S02]  /*37d0*/  LEA R74, P0, R4, c[0x0][0x1c8], 0x1 ;  /* 0x00007200044a7a11 */ /* 0x000fe400078008ff */
[--C-:B--2---:R-:W-:Y:S02]  /*37e0*/  SHF.R.S32.HI R211, RZ, 0x1f, R10.reuse ;  /* 0x0000001fffd37819 */ /* 0x104fe4000001140a */
[--C-:B------:R-:W-:Y:S02]  /*37f0*/  SHF.R.S32.HI R212, RZ, 0x1f, R10.reuse ;  /* 0x0000001fffd47819 */ /* 0x100fe4000001140a */
[--C-:B------:R-:W-:Y:S02]  /*3800*/  SHF.R.S32.HI R217, RZ, 0x1f, R10.reuse ;  /* 0x0000001fffd97819 */ /* 0x100fe4000001140a */
[-C--:B------:R-:W-:Y:S02]  /*3810*/  LEA.HI R211, R211, R10.reuse, RZ, 0x3 ;  /* 0x0000000ad3d37211 */ /* 0x080fe400078f18ff */
[-C--:B------:R-:W-:Y:S02]  /*3820*/  LEA.HI R212, R212, R10.reuse, RZ, 0x3 ;  /* 0x0000000ad4d47211 */ /* 0x080fe400078f18ff */
[-C--:B------:R-:W-:Y:S02]  /*3830*/  LEA.HI R217, R217, R10.reuse, RZ, 0x3 ;  /* 0x0000000ad9d97211 */ /* 0x080fe400078f18ff */
[----:B------:R-:W-:Y:S02]  /*3840*/  SHF.R.S32.HI R219, RZ, 0x1f, R10 ;  /* 0x0000001fffdb7819 */ /* 0x000fe4000001140a */
[----:B------:R-:W-:Y:S02]  /*3850*/  LEA.HI.X R75, R4, c[0x0][0x1cc], R8, 0x1, P0 ;  /* 0x00007300044b7a11 */ /* 0x000fe400000f0c08 */
[----:B------:R-:W-:Y:S02]  /*3860*/  LEA R78, P0, R5, c[0x0][0x1c8], 0x1 ;  /* 0x00007200054e7a11 */ /* 0x000fe400078008ff */
[----:B------:R-:W-:Y:S02]  /*3870*/  SHF.R.S32.HI R211, RZ, 0x3, R211 ;  /* 0x00000003ffd37819 */ /* 0x000fe400000114d3 */
[----:B------:R-:W-:Y:S02]  /*3880*/  SHF.R.S32.HI R212, RZ, 0x3, R212 ;  /* 0x00000003ffd47819 */ /* 0x000fe400000114d4 */
[----:B------:R-:W-:Y:S02]  /*3890*/  SHF.R.S32.HI R217, RZ, 0x3, R217 ;  /* 0x00000003ffd97819 */ /* 0x000fe400000114d9 */
[----:B------:R-:W-:Y:S02]  /*38a0*/  LEA.HI R219, R219, R10, RZ, 0x3 ;  /* 0x0000000adbdb7211 */ /* 0x000fe400078f18ff */
[----:B------:R-:W-:Y:S02]  /*38b0*/  IADD3 R211, R211, 0x60, RZ ;  /* 0x00000060d3d37810 */ /* 0x000fe40007ffe0ff */
[----:B------:R-:W-:Y:S02]  /*38c0*/  IADD3 R212, R212, 0x40, RZ ;  /* 0x00000040d4d47810 */ /* 0x000fe40007ffe0ff */
[----:B------:R-:W-:Y:S02]  /*38d0*/  IADD3 R217, R217, 0x20, RZ ;  /* 0x00000020d9d97810 */ /* 0x000fe40007ffe0ff */
[----:B------:R-:W-:Y:S02]  /*38e0*/  SHF.R.S32.HI R219, RZ, 0x3, R219 ;  /* 0x00000003ffdb7819 */ /* 0x000fe400000114db */
[----:B------:R-:W-:Y:S01]  /*38f0*/  LEA.HI.X R79, R5, c[0x0][0x1cc], R9, 0x1, P0 ;  /* 0x00007300054f7a11 */ /* 0x000fe200000f0c09 */
[----:B------:R-:W-:-:S05]  /*3900*/  @!P2 BRA `(.L_x_1144) ;  /* 0x00004ac00000a947 */ /* 0x000fca0003800000 */
[-C--:B-1----:R-:W-:Y:S01]  /*3910*/  IMAD R4, R173, R38.reuse, RZ ;  /* 0x00000026ad047224 */ /* 0x082fe200078e02ff */
[----:B-----5:R-:W-:Y:S01]  /*3920*/  LOP3.LUT P2, RZ, R210, 0x4, RZ, 0xc0, !PT ;  /* 0x00000004d2ff7812 */ /* 0x020fe2000784c0ff */
        /* <DEDUP_REMOVED lines=38> */
.L_x_1147:
[----:B------:R-:W-:Y:S05]  /*3b90*/  BSYNC B0 ;  /* 0x0000000000007941 */ /* 0x000fea0003800000 */
.L_x_1146:
        /* <DEDUP_REMOVED lines=38> */
.L_x_1149:
[----:B------:R-:W-:Y:S05]  /*3e00*/  BSYNC B0 ;  /* 0x0000000000007941 */ /* 0x000fea0003800000 */
.L_x_1148:
        /* <DEDUP_REMOVED lines=40> */
.L_x_1151:
[----:B------:R-:W-:Y:S05]  /*4090*/  BSYNC B0 ;  /* 0x0000000000007941 */ /* 0x000fea0003800000 */
.L_x_1150:
        /* <DEDUP_REMOVED lines=38> */
.L_x_1153:
[----:B------:R-:W-:Y:S05]  /*4300*/  BSYNC B0 ;  /* 0x0000000000007941 */ /* 0x000fea0003800000 */
.L_x_1152:
        /* <DEDUP_REMOVED lines=68> */
.L_x_1157:
[----:B------:R-:W-:Y:S05]  /*4750*/  BSYNC B0 ;  /* 0x0000000000007941 */ /* 0x000fea0003800000 */
.L_x_1156:
        /* <DEDUP_REMOVED lines=55> */
.L_x_1155:
[----:B------:R-:W-:Y:S05]  /*4ad0*/  BSYNC B1 ;  /* 0x0000000000017941 */ /* 0x000fea0003800000 */
.L_x_1154:
        /* <DEDUP_REMOVED lines=56> */
.L_x_1161:
[----:B------:R-:W-:Y:S05]  /*4e60*/  BSYNC B0 ;  /* 0x0000000000007941 */ /* 0x000fea0003800000 */
.L_x_1160:
        /* <DEDUP_REMOVED lines=55> */
.L_x_1159:
[----:B------:R-:W-:Y:S05]  /*51e0*/  BSYNC B1 ;  /* 0x0000000000017941 */ /* 0x000fea0003800000 */
.L_x_1158:
        /* <DEDUP_REMOVED lines=56> */
.L_x_1165:
[----:B------:R-:W-:Y:S05]  /*5570*/  BSYNC B0 ;  /* 0x0000000000007941 */ /* 0x000fea0003800000 */
.L_x_1164:
        /* <DEDUP_REMOVED lines=55> */
.L_x_1163:
[----:B------:R-:W-:Y:S05]  /*58f0*/  BSYNC B1 ;  /* 0x0000000000017941 */ /* 0x000fea0003800000 */
.L_x_1162:
        /* <DEDUP_REMOVED lines=55> */
.L_x_1168:
[----:B------:R-:W-:Y:S05]  /*5c70*/  BSYNC B0 ;  /* 0x0000000000007941 */ /* 0x000fea0003800000 */
.L_x_1167:
        /* <DEDUP_REMOVED lines=56> */
.L_x_1145:
        /* <DEDUP_REMOVED lines=15> */
[----:B------:R-:W-:Y:S02]  /*60f0*/  BSSY B0, `(.L_x_1169) ;  /* 0x00000d1000007945 */ /* 0x000fe40003800000 */
        /* <DEDUP_REMOVED lines=8> */
[--C-:B------:R-:W-:Y:S02]  /*6180*/  @!P2 IADD3.X R9, R116, R159, R69.reuse, P1, P0 ;  /* 0x0000009f7409a210 */ /* 0x100fe40000fe0445 */
        /* <DEDUP_REMOVED lines=23> */
[----:B------:R1:W4:Y:S01]  /*6300*/  @!P2 LDG.E.128 R64, [R6.64] ;  /* 0x000000060640a981 */ /* 0x000322000c1e1d00 */
[----:B------:R-:W-:Y:S02]  /*6310*/  @!P1 LEA.HI.X R11, R11, c[0x0][0x28c], R14, 0x1, P0 ;  /* 0x0000a3000b0b9a11 */ /* 0x000fe400000f0c0e */
[----:B------:R-:W-:Y:S04]  /*6320*/  ISETP.GE.AND P0, PT, R219, R82, PT ;  /* 0x00000052db00720c */ /* 0x000fe80003f06270 */
[----:B------:R-:W-:Y:S01]  /*6330*/  ISETP.GE.OR P0, PT, R32, c[0x0][0x27c], P0 ;  /* 0x00009f0020007a0c */ /* 0x000fe20000706670 */
[----:B------:R-:W4:Y:S08]  /*6340*/  @!P1 LDG.E.128 R28, [R12.64] ;  /* 0x000000060c1c9981 */ /* 0x000f30000c1e1d00 */
[----:B------:R-:W4:Y:S04]  /*6350*/  @!P1 LDG.E.128 R72, [R10.64] ;  /* 0x000000060a489981 */ /* 0x000f28000c1e1d00 */
[----:B---3--:R-:W-:Y:S05]  /*6360*/  @!P0 IADD3 R2, P1, R104, R36, RZ ;  /* 0x0000002468028210 */ /* 0x008fea0007f3e0ff */
[----:B------:R-:W-:Y:S01]  /*6370*/  @!P0 IMAD.X R3, R69, 0x1, R116, P1 ;  /* 0x0000000145038824 */ /* 0x000fe200008e0674 */
[C---:B-1----:R-:W-:Y:S01]  /*6380*/  @!P0 LEA R8, P1, R2.reuse, c[0x0][0x270], 0x1 ;  /* 0x00009c0002088a11 */ /* 0x042fe200078208ff */
[----:B------:R-:W-:Y:S03]  /*6390*/  CS2R R6, SRZ ;  /* 0x0000000000067805 */ /* 0x000fe6000001ff00 */
[----:B------:R-:W-:Y:S02]  /*63a0*/  @!P0 LEA.HI.X R9, R2, c[0x0][0x274], R3, 0x1, P1 ;  /* 0x00009d0002098a11 */ /* 0x000fe400008f0c03 */
[----:B------:R-:W-:Y:S02]  /*63b0*/  @!P0 IADD3 R3, P1, R102, R42, RZ ;  /* 0x0000002a66038210 */ /* 0x000fe40007f3e0ff */
[----:B------:R-:W-:Y:S03]  /*63c0*/  CS2R R42, SRZ ;  /* 0x00000000002a7805 */ /* 0x000fe6000001ff00 */
[----:B------:R-:W-:Y:S01]  /*63d0*/  @!P0 IMAD.X R4, R70, 0x1, R115, P1 ;  /* 0x0000000146048824 */ /* 0x000fe200008e0673 */
[C---:B------:R-:W-:Y:S04]  /*63e0*/  @!P0 LEA R2, P1, R3.reuse, c[0x0][0x288], 0x1 ;  /* 0x0000a20003028a11 */ /* 0x040fe800078208ff */
        /* <DEDUP_REMOVED lines=161> */
.L_x_1170:
[----:B------:R-:W-:Y:S05]  /*6e00*/  BSYNC B0 ;  /* 0x0000000000007941 */ /* 0x000fea0003800000 */
.L_x_1169:
        /* <DEDUP_REMOVED lines=115> */
.L_x_1172:
[----:B------:R-:W-:Y:S05]  /*7540*/  BSYNC B0 ;  /* 0x0000000000007941 */ /* 0x000fea0003800000 */
.L_x_1171:
        /* <DEDUP_REMOVED lines=115> */
.L_x_1174:
[----:B------:R-:W-:Y:S05]  /*7c80*/  BSYNC B0 ;  /* 0x0000000000007941 */ /* 0x000fea0003800000 */
.L_x_1173:
[----:B-1----:R-:W-:Y:S05]  /*7c90*/  IADD3 R53, P0, R192, R76, RZ ;  /* 0x0000004cc0357210 */ /* 0x002fea0007f1e0ff */
[----:B------:R-:W-:Y:S01]  /*7ca0*/  IMAD.X R54, R83, 0x1, R135, P0 ;  /* 0x0000000153367824 */ /* 0x000fe200000e0687 */
[----:B------:R-:W-:Y:S11]  /*7cb0*/  ISETP.GE.OR P0, PT, R211, R82, P6 ;  /* 0x00000052d300720c */ /* 0x000ff60003706670 */
[----:B------:R-:W-:Y:S02]  /*7cc0*/  @!UPT UIADD3 URZ, URZ, URZ, URZ ;  /* 0x0000003f3f3ff290 */ /* 0x000fe4000fffe03f */
[----:B------:R-:W-:-:S05]  /*7cd0*/  @P0 BRA `(.L_x_1166) ;  /* 0x000009b000000947 */ /* 0x000fca0003800000 */
[----:B------:R-:W-:Y:S01]  /*7ce0*/  IADD3 R2, P2, P0, R92, R53, R111 ;  /* 0x000000355c027210 */ /* 0x000fe2000785e06f */
[----:B------:R-:W1:Y:S01]  /*7cf0*/  LDS.128 R12, [R127+0x8100] ;  /* 0x008100007f0c7984 */ /* 0x000e620000000c00 */
[----:B-----5:R-:W-:Y:S02]  /*7d00*/  @!P1 SHF.R.U32.HI R7, RZ, 0x10, R73 ;  /* 0x00000010ff079819 */ /* 0x020fe40000011649 */
[----:B------:R-:W-:Y:S02]  /*7d10*/  IADD3.X R3, R95, R54, R113, P2, P0 ;  /* 0x000000365f037210 */ /* 0x000fe400017e0471 */
[----:B------:R-:W-:Y:S02]  /*7d20*/  LEA R48, P0, R2, c[0x0][0x1c8], 0x1 ;  /* 0x0000720002307a11 */ /* 0x000fe400078008ff */
[----:B------:R-:W-:Y:S01]  /*7d30*/  @!P1 SHF.R.U64 R4, R30, 0x10, R31 ;  /* 0x000000101e049819 */ /* 0x000fe2000000121f */
[----:B------:R-:W2:Y:S01]  /*7d40*/  LDS.128 R40, [R131+0x8100] ;  /* 0x0081000083287984 */ /* 0x000ea20000000c00 */
[----:B------:R-:W-:Y:S02]  /*7d50*/  LEA.HI.X R49, R2, c[0x0][0x1cc], R3, 0x1, P0 ;  /* 0x0000730002317a11 */ /* 0x000fe400000f0c03 */
[--C-:B------:R-:W-:Y:S02]  /*7d60*/  @!P1 SHF.R.U64 R3, R28, 0x10, R29.reuse ;  /* 0x000000101c039819 */ /* 0x100fe4000000121d */
[----:B------:R-:W-:Y:S02]  /*7d70*/  @!P1 SHF.R.U32.HI R2, RZ, 0x10, R29 ;  /* 0x00000010ff029819 */ /* 0x000fe4000001161d */
[C---:B------:R-:W-:Y:S02]  /*7d80*/  @!P1 PRMT R8, R36.reuse, 0x5432, R3 ;  /* 0x0000543224089816 */ /* 0x040fe40000000003 */
[----:B------:R-:W-:Y:S02]  /*7d90*/  @!P1 PRMT R5, R36, 0x5410, R2 ;  /* 0x0000541024059816 */ /* 0x000fe40000000002 */
[----:B------:R-:W-:Y:S02]  /*7da0*/  @!P1 SHF.R.U64 R9, R74, 0x10, R75 ;  /* 0x000000104a099819 */ /* 0x000fe4000000124b */
[----:B------:R-:W-:Y:S01]  /*7db0*/  @!P1 SHF.R.U32.HI R6, RZ, 0x10, R31 ;  /* 0x00000010ff069819 */ /* 0x000fe2000001161f */
[----:B------:R-:W-:Y:S01]  /*7dc0*/  @!P1 IMAD.U32 R3, R5, 0x10000, RZ ;  /* 0x0001000005039824 */ /* 0x000fe200078e00ff */
[----:B------:R-:W-:Y:S02]  /*7dd0*/  @!P1 PRMT R39, R71, 0x5410, R9 ;  /* 0x0000541047279816 */ /* 0x000fe40000000009 */
[----:B------:R-:W-:Y:S02]  /*7de0*/  @!P1 PRMT R9, R37, 0x5410, R4 ;  /* 0x0000541025099816 */ /* 0x000fe40000000004 */
[----:B------:R-:W-:Y:S01]  /*7df0*/  @!P1 PRMT R7, R70, 0x5410, R7 ;  /* 0x0000541046079816 */ /* 0x000fe20000000007 */
[----:B------:R-:W-:Y:S01]  /*7e00*/  @!P1 IMAD.U32 R25, R39, 0x10000, RZ ;  /* 0x0001000027199824 */ /* 0x000fe200078e00ff */
[----:B------:R-:W-:Y:S02]  /*7e10*/  @!P1 SHF.R.U64 R10, R72, 0x10, R73 ;  /* 0x00000010480a9819 */ /* 0x000fe40000001249 */
[C---:B------:R-:W-:Y:S01]  /*7e20*/  @!P1 LOP3.LUT R23, R7.reuse, 0xffff0000, RZ, 0xc0, !PT ;  /* 0xffff000007179812 */ /* 0x040fe200078ec0ff */
[----:B------:R-:W-:Y:S01]  /*7e30*/  @!P1 IMAD.U32 R21, R7, 0x10000, RZ ;  /* 0x0001000007159824 */ /* 0x000fe200078e00ff */
[----:B------:R-:W-:Y:S02]  /*7e40*/  @!P1 PRMT R10, R70, 0x5432, R10 ;  /* 0x00005432460a9816 */ /* 0x000fe4000000000a */
[----:B------:R-:W-:Y:S02]  /*7e50*/  @!P1 SHF.R.U32.HI R11, RZ, 0x10, R75 ;  /* 0x00000010ff0b9819 */ /* 0x000fe4000001164b */
[----:B------:R-:W-:Y:S01]  /*7e60*/  ISETP.GE.AND P0, PT, R94, c[0x0][0x1d4], PT ;  /* 0x000075005e007a0c */ /* 0x000fe20003f06270 */
[----:B------:R-:W-:Y:S01]  /*7e70*/  @!P1 IMAD.U32 R17, R10, 0x10000, RZ ;  /* 0x000100000a119824 */ /* 0x000fe200078e00ff */
[----:B------:R-:W-:Y:S01]  /*7e80*/  @!P1 PRMT R29, R71, 0x5432, R11 ;  /* 0x00005432471d9816 */ /* 0x000fe2000000000b */
[----:B-1----:R-:W-:Y:S01]  /*7e90*/  @!P1 IMAD.U32 R2, R13, 0x10000, RZ ;  /* 0x000100000d029824 */ /* 0x002fe200078e00ff */
[----:B------:R-:W-:Y:S01]  /*7ea0*/  @!P1 PRMT R11, R37, 0x5432, R6 ;  /* 0x00005432250b9816 */ /* 0x000fe20000000006 */
[----:B------:R-:W-:Y:S01]  /*7eb0*/  @!P1 IMAD.U32 R7, R12, 0x10000, RZ ;  /* 0x000100000c079824 */ /* 0x000fe200078e00ff */
[----:B------:R-:W-:Y:S01]  /*7ec0*/  @!P1 LOP3.LUT R35, R29, 0xffff0000, RZ, 0xc0, !PT ;  /* 0xffff00001d239812 */ /* 0x000fe200078ec0ff */
[C---:B------:R-:W-:Y:S02]  /*7ed0*/  @!P1 FMUL.FTZ R16, R2.reuse, R21 ;  /* 0x0000001502109220 */ /* 0x040fe40000410000 */
[----:B------:R-:W-:Y:S01]  /*7ee0*/  @!P1 FMUL.FTZ R4, R2, R3 ;  /* 0x0000000302049220 */ /* 0x000fe20000410000 */
[----:B------:R-:W-:Y:S01]  /*7ef0*/  @!P1 LOP3.LUT R2, R13, 0xffff0000, RZ, 0xc0, !PT ;  /* 0xffff00000d029812 */ /* 0x000fe200078ec0ff */
[----:B------:R-:W-:Y:S01]  /*7f00*/  @!P1 IMAD.U32 R6, R8, 0x10000, RZ ;  /* 0x0001000008069824 */ /* 0x000fe200078e00ff */
[----:B--2---:R-:W-:Y:S01]  /*7f10*/  @!P1 SHF.L.U32 R22, R41, 0x10, RZ ;  /* 0x0000001029169819 */ /* 0x004fe200000006ff */
[----:B------:R-:W-:Y:S01]  /*7f20*/  @!P1 FMUL.FTZ R19, R7, R17 ;  /* 0x0000001107139220 */ /* 0x000fe20000410000 */
[----:B------:R-:W-:Y:S01]  /*7f30*/  @!P1 LOP3.LUT R24, R41, 0xffff0000, RZ, 0xc0, !PT ;  /* 0xffff000029189812 */ /* 0x000fe200078ec0ff */
[----:B------:R-:W-:Y:S01]  /*7f40*/  @!P1 IMAD.U32 R28, R42, 0x10000, RZ ;  /* 0x000100002a1c9824 */ /* 0x000fe200078e00ff */
[----:B------:R-:W-:Y:S01]  /*7f50*/  @!P1 SHF.L.U32 R18, R40, 0x10, RZ ;  /* 0x0000001028129819 */ /* 0x000fe200000006ff */
[----:B------:R-:W-:Y:S01]  /*7f60*/  @!P1 FFMA.FTZ R52, R22, R3, -R16 ;  /* 0x0000000316349223 */ /* 0x000fe20000010810 */
[----:B------:R-:W-:Y:S01]  /*7f70*/  @!P1 LOP3.LUT R20, R40, 0xffff0000, RZ, 0xc0, !PT ;  /* 0xffff000028149812 */ /* 0x000fe200078ec0ff */
[----:B------:R-:W-:Y:S01]  /*7f80*/  @!P1 FMUL.FTZ R16, R2, R23 ;  /* 0x0000001702109220 */ /* 0x000fe20000410000 */
[----:B------:R-:W-:Y:S01]  /*7f90*/  @!P1 LOP3.LUT R30, R42, 0xffff0000, RZ, 0xc0, !PT ;  /* 0xffff00002a1e9812 */ /* 0x000fe200078ec0ff */
[-C--:B------:R-:W-:Y:S01]  /*7fa0*/  @!P1 FFMA.FTZ R50, R18, R6.reuse, -R19 ;  /* 0x0000000612329223 */ /* 0x080fe20000010813 */
[----:B------:R-:W-:Y:S01]  /*7fb0*/  @!P1 LOP3.LUT R36, R43, 0xffff0000, RZ, 0xc0, !PT ;  /* 0xffff00002b249812 */ /* 0x000fe200078ec0ff */
[----:B------:R-:W-:Y:S01]  /*7fc0*/  @!P1 IMAD.U32 R31, R29, 0x10000, RZ ;  /* 0x000100001d1f9824 */ /* 0x000fe200078e00ff */
[----:B------:R-:W-:Y:S01]  /*7fd0*/  @!P1 LOP3.LUT R3, R5, 0xffff0000, RZ, 0xc0, !PT ;  /* 0xffff000005039812 */ /* 0x000fe200078ec0ff */
[----:B------:R-:W-:Y:S01]  /*7fe0*/  @!P1 IMAD.U32 R34, R43, 0x10000, RZ ;  /* 0x000100002b229824 */ /* 0x000fe200078e00ff */
[----:B------:R-:W-:Y:S02]  /*7ff0*/  @!P1 LOP3.LUT R29, R39, 0xffff0000, RZ, 0xc0, !PT ;  /* 0xffff0000271d9812 */ /* 0x000fe400078ec0ff */
[----:B------:R-:W-:Y:S01]  /*8000*/  @!P1 LOP3.LUT R19, R10, 0xffff0000, RZ, 0xc0, !PT ;  /* 0xffff00000a139812 */ /* 0x000fe200078ec0ff */
[-C--:B------:R-:W-:Y:S02]  /*8010*/  @!P1 FMUL.FTZ R5, R2, R3.reuse ;  /* 0x0000000302059220 */ /* 0x080fe40000410000 */
[----:B------:R-:W-:Y:S01]  /*8020*/  @!P1 FFMA.FTZ R51, R24, R3, -R16 ;  /* 0x0000000318339223 */ /* 0x000fe20000010810 */
[----:B------:R-:W-:Y:S01]  /*8030*/  @!P1 LOP3.LUT R3, R12, 0xffff0000, RZ, 0xc0, !PT ;  /* 0xffff00000c039812 */ /* 0x000fe200078ec0ff */
[----:B------:R-:W-:Y:S01]  /*8040*/  @!P1 FMUL.FTZ R2, R7, R6 ;  /* 0x0000000607029220 */ /* 0x000fe20000410000 */
[----:B------:R-:W-:Y:S01]  /*8050*/  @!P1 LOP3.LUT R6, R8, 0xffff0000, RZ, 0xc0, !PT ;  /* 0xffff000008069812 */ /* 0x000fe200078ec0ff */
[----:B------:R-:W-:Y:S01]  /*8060*/  @!P1 IMAD.U32 R7, R14, 0x10000, RZ ;  /* 0x000100000e079824 */ /* 0x000fe200078e00ff */
[----:B------:R-:W-:Y:S01]  /*8070*/  @!P1 SHF.L.U32 R8, R9, 0x10, RZ ;  /* 0x0000001009089819 */ /* 0x000fe200000006ff */
[----:B------:R-:W-:Y:S01]  /*8080*/  @!P1 FMUL.FTZ R10, R3, R19 ;  /* 0x00000013030a9220 */ /* 0x000fe20000410000 */
[----:B------:R-:W-:Y:S01]  /*8090*/  @!P1 LOP3.LUT R9, R9, 0xffff0000, RZ, 0xc0, !PT ;  /* 0xffff000009099812 */ /* 0x000fe200078ec0ff */
[----:B------:R-:W-:Y:S02]  /*80a0*/  @!P1 FMUL.FTZ R16, R7, R25 ;  /* 0x0000001907109220 */ /* 0x000fe40000410000 */
[-C--:B------:R-:W-:Y:S02]  /*80b0*/  @!P1 FMUL.FTZ R3, R3, R6.reuse ;  /* 0x0000000603039220 */ /* 0x080fe40000410000 */
[----:B------:R-:W-:Y:S01]  /*80c0*/  @!P1 FFMA.FTZ R47, R20, R6, -R10 ;  /* 0x00000006142f9223 */ /* 0x000fe2000001080a */
[----:B------:R-:W-:Y:S01]  /*80d0*/  @!P1 SHF.L.U32 R10, R15, 0x10, RZ ;  /* 0x000000100f0a9819 */ /* 0x000fe200000006ff */
[-C--:B------:R-:W-:Y:S01]  /*80e0*/  @!P1 FMUL.FTZ R6, R7, R8.reuse ;  /* 0x0000000807069220 */ /* 0x080fe20000410000 */
[----:B------:R-:W-:Y:S01]  /*80f0*/  @!P1 LOP3.LUT R7, R14, 0xffff0000, RZ, 0xc0, !PT ;  /* 0xffff00000e079812 */ /* 0x000fe200078ec0ff */
[----:B------:R-:W-:Y:S01]  /*8100*/  @!P1 FFMA.FTZ R46, R28, R8, -R16 ;  /* 0x000000081c2e9223 */ /* 0x000fe20000010810 */
[----:B------:R-:W-:Y:S01]  /*8110*/  @!P1 LOP3.LUT R16, R15, 0xffff0000, RZ, 0xc0, !PT ;  /* 0xffff00000f109812 */ /* 0x000fe200078ec0ff */
[C---:B------:R-:W-:Y:S01]  /*8120*/  @!P1 IMAD.U32 R8, R11.reuse, 0x10000, RZ ;  /* 0x000100000b089824 */ /* 0x040fe200078e00ff */
[----:B------:R-:W-:Y:S01]  /*8130*/  @!P1 LOP3.LUT R11, R11, 0xffff0000, RZ, 0xc0, !PT ;  /* 0xffff00000b0b9812 */ /* 0x000fe200078ec0ff */
[C---:B------:R-:W-:Y:S02]  /*8140*/  @!P1 FMUL.FTZ R44, R7.reuse, R29 ;  /* 0x0000001d072c9220 */ /* 0x040fe40000410000 */
[----:B------:R-:W-:Y:S02]  /*8150*/  @!P1 FMUL.FTZ R39, R10, R31 ;  /* 0x0000001f0a279220 */ /* 0x000fe40000410000 */
[----:B------:R-:W-:Y:S02]  /*8160*/  @!P1 FMUL.FTZ R37, R16, R35 ;  /* 0x0000002310259220 */ /* 0x000fe40000410000 */
[-C--:B------:R-:W-:Y:S02]  /*8170*/  @!P1 FMUL.FTZ R7, R7, R9.reuse ;  /* 0x0000000907079220 */ /* 0x080fe40000410000 */
[----:B------:R-:W-:Y:S01]  /*8180*/  @!P1 FFMA.FTZ R9, R30, R9, -R44 ;  /* 0x000000091e099223 */ /* 0x000fe2000001082c */
[----:B------:R-:W-:Y:S01]  /*8190*/  @!P1 F2FP.BF16.PACK_AB R44, R51, R52 ;  /* 0x00000034332c923e */ /* 0x000fe200000010ff */
[----:B------:R-:W-:Y:S01]  /*81a0*/  @!P1 FFMA.FTZ R45, R34, R8, -R39 ;  /* 0x00000008222d9223 */ /* 0x000fe20000010827 */
[----:B------:R-:W-:Y:S01]  /*81b0*/  @!P1 F2FP.BF16.PACK_AB R39, R47, R50 ;  /* 0x000000322f27923e */ /* 0x000fe200000010ff */
[----:B------:R-:W-:Y:S02]  /*81c0*/  @!P1 FFMA.FTZ R37, R36, R11, -R37 ;  /* 0x0000000b24259223 */ /* 0x000fe40000010825 */
[----:B------:R-:W-:Y:S01]  /*81d0*/  @!P1 FMUL.FTZ R8, R10, R8 ;  /* 0x000000080a089220 */ /* 0x000fe20000410000 */
[----:B------:R-:W-:Y:S01]  /*81e0*/  @!P1 F2FP.BF16.PACK_AB R10, R9, R46 ;  /* 0x0000002e090a923e */ /* 0x000fe200000010ff */
[----:B------:R-:W-:Y:S01]  /*81f0*/  @!P1 IMAD.MOV.U32 R41, RZ, RZ, R44 ;  /* 0x000000ffff299224 */ /* 0x000fe200078e002c */
[----:B------:R-:W-:Y:S01]  /*8200*/  @!P1 F2FP.BF16.PACK_AB R37, R37, R45 ;  /* 0x0000002d2525923e */ /* 0x000fe200000010ff */
[----:B------:R-:W-:Y:S01]  /*8210*/  @!P1 FFMA.FTZ R2, R17, R18, R2 ;  /* 0x0000001211029223 */ /* 0x000fe20000010002 */
[----:B------:R-:W-:Y:S01]  /*8220*/  @!P1 MOV R40, R39 ;  /* 0x0000002700289202 */ /* 0x000fe20000000f00 */
[----:B------:R-:W-:Y:S01]  /*8230*/  @!P1 IMAD.MOV.U32 R42, RZ, RZ, R10 ;  /* 0x000000ffff2a9224 */ /* 0x000fe200078e000a */
[----:B------:R-:W-:Y:S01]  /*8240*/  @!P1 MOV R43, R37 ;  /* 0x00000025002b9202 */ /* 0x000fe20000000f00 */
[----:B------:R-:W-:Y:S02]  /*8250*/  @!P1 FFMA.FTZ R3, R19, R20, R3 ;  /* 0x0000001413039223 */ /* 0x000fe40000010003 */
[----:B------:R-:W-:Y:S02]  /*8260*/  @!P1 FFMA.FTZ R4, R21, R22, R4 ;  /* 0x0000001615049223 */ /* 0x000fe40000010004 */
[----:B------:R-:W-:Y:S01]  /*8270*/  @!P1 FFMA.FTZ R5, R23, R24, R5 ;  /* 0x0000001817059223 */ /* 0x000fe20000010005 */
[----:B------:R1:W-:Y:S01]  /*8280*/  STG.E.128 [R48.64], R40 ;  /* 0x0000002830007986 */ /* 0x0003e2000c101d06 */
[----:B------:R-:W-:Y:S01]  /*8290*/  @!P1 FFMA.FTZ R6, R25, R28, R6 ;  /* 0x0000001c19069223 */ /* 0x000fe20000010006 */
[----:B------:R-:W-:Y:S01]  /*82a0*/  @!P1 F2FP.BF16.PACK_AB R10, R3, R2 ;  /* 0x00000002030a923e */ /* 0x000fe200000010ff */
[----:B------:R-:W-:Y:S01]  /*82b0*/  @!P1 FMUL.FTZ R9, R16, R11 ;  /* 0x0000000b10099220 */ /* 0x000fe20000410000 */
[----:B------:R-:W-:Y:S01]  /*82c0*/  @!P1 F2FP.BF16.PACK_AB R4, R5, R4 ;  /* 0x000000040504923e */ /* 0x000fe200000010ff */
        /* <DEDUP_REMOVED lines=16> */
.L_x_1144:
[----:B-1----:R-:W-:Y:S01]  /*83d0*/  IMAD R2, R38, -0x70, R0 ;  /* 0xffffff9026027824 */ /* 0x002fe200078e0200 */
        /* <DEDUP_REMOVED lines=11> */
.L_x_1176:
[----:B------:R-:W-:Y:S05]  /*8490*/  BSYNC B0 ;  /* 0x0000000000007941 */ /* 0x000fea0003800000 */
.L_x_1175:
        /* <DEDUP_REMOVED lines=10> */
.L_x_1178:
[----:B------:R-:W-:Y:S05]  /*8540*/  BSYNC B0 ;  /* 0x0000000000007941 */ /* 0x000fea0003800000 */
.L_x_1177:
        /* <DEDUP_REMOVED lines=10> */
.L_x_1180:
[----:B------:R-:W-:Y:S05]  /*85f0*/  BSYNC B0 ;  /* 0x0000000000007941 */ /* 0x000fea0003800000 */
.L_x_1179:
        /* <DEDUP_REMOVED lines=9> */
.L_x_1166:
[----:B------:R-:W-:Y:S05]  /*8690*/  BSYNC B2 ;  /* 0x0000000000027941 */ /* 0x000fea0003800000 */
.L_x_1143:
        /* <DEDUP_REMOVED lines=61> */
[----:B------:R1:W-:Y:S05]  /*8a70*/  @P1 LDGSTS.E.BYPASS.LTC128B.128 [R216+0x5900], [R6.64+0x80], !P5 ;  /* 0x0590008006d81fae */ /* 0x0003ea000e901d46 */
[----:B------:R1:W-:Y:S05]  /*8a80*/  @P0 LDGSTS.E.BYPASS.LTC128B.128 [R216+0x3100], [R4.64], !P4 ;  /* 0x0310000004d80fae */ /* 0x0003ea000e101d46 */
[----:B------:R1:W-:Y:S01]  /*8a90*/  @P0 LDGSTS.E.BYPASS.LTC128B.128 [R216+0x6900], [R4.64+0x80], !P5 ;  /* 0x0690008004d80fae */ /* 0x0003e2000e901d46 */
[----:B------:R-:W-:Y:S04]  /*8aa0*/  IADD3 R12, P0, R141, R14, RZ ;  /* 0x0000000e8d0c7210 */ /* 0x000fe80007f1e0ff */
[----:B------:R-:W0:Y:S01]  /*8ab0*/  LDGDEPBAR ;  /* 0x00000000000079af */ /* 0x000e220000000000 */
[----:B------:R-:W-:Y:S02]  /*8ac0*/  IADD3.X R13, R16, R140, RZ, P0, !PT ;  /* 0x0000008c100d7210 */ /* 0x000fe400007fe4ff */
[----:B------:R-:W-:Y:S01]  /*8ad0*/  ISETP.GT.AND P0, PT, R82, R219, PT ;  /* 0x000000db5200720c */ /* 0x000fe20003f04270 */
[----:B------:R-:W-:Y:S04]  /*8ae0*/  DEPBAR.LE SB0, 0x0 ;  /* 0x000080000000791a */ /* 0x000fe80000000000 */
[----:B------:R-:W-:Y:S08]  /*8af0*/  BAR.SYNC.DEFER_BLOCKING 0x0 ;  /* 0x0000000000007b1d */ /* 0x000ff00000010000 */
[----:B------:R-:W-:-:S05]  /*8b00*/  @!P0 BRA `(.L_x_1182) ;  /* 0x000000e000008947 */ /* 0x000fca0003800000 */
[----:B-1----:R-:W1:Y:S01]  /*8b10*/  @!P6 LDS.128 R8, [R215+0x100] ;  /* 0x00010000d708e984 */ /* 0x002e620000000c00 */
[----:B------:R-:W-:Y:S01]  /*8b20*/  MOV R4, R100 ;  /* 0x0000006400047202 */ /* 0x000fe20000000f00 */
        /* <DEDUP_REMOVED lines=9> */
[----:B------:R-:W2:Y:S04]  /*8bc0*/  @!P0 LDS.128 R4, [R215+0x3900] ;  /* 0x00390000d7048984 */ /* 0x000ea80000000c00 */
[----:B-1----:R1:W-:Y:S04]  /*8bd0*/  @!P6 STG.E.128 [R2.64], R8 ;  /* 0x000000080200e986 */ /* 0x0023e8000c101d06 */
[----:B--2---:R1:W-:Y:S02]  /*8be0*/  @!P0 STG.E.128 [R2.64+0x80], R4 ;  /* 0x0000800402008986 */ /* 0x0043e4000c101d06 */
.L_x_1182:
[----:B-1----:R-:W-:Y:S05]  /*8bf0*/  BSYNC B0 ;  /* 0x0000000000007941 */ /* 0x002fea0003800000 */
.L_x_1181:
[----:B------:R-:W-:Y:S01]  /*8c00*/  ISETP.GE.AND P0, PT, R217, R82, PT ;  /* 0x00000052d900720c */ /* 0x000fe20003f06270 */
[----:B------:R-:W-:Y:S01]  /*8c10*/  @!UPT UIADD3 URZ, URZ, URZ, URZ ;  /* 0x0000003f3f3ff290 */ /* 0x000fe2000fffe03f */
[----:B------:R-:W-:Y:S11]  /*8c20*/  BSSY B0, `(.L_x_1183) ;  /* 0x0000012000007945 */ /* 0x000ff60003800000 */
[----:B------:R-:W-:-:S05]  /*8c30*/  @P0 BRA `(.L_x_1184) ;  /* 0x0000010000000947 */ /* 0x000fca0003800000 */
[----:B------:R-:W1:Y:S01]  /*8c40*/  @!P6 LDS.128 R8, [R215+0x1100] ;  /* 0x00110000d708e984 */ /* 0x000e620000000c00 */
        /* <DEDUP_REMOVED lines=12> */
[----:B------:R-:W2:Y:S04]  /*8d10*/  @!P0 LDS.128 R4, [R215+0x4900] ;  /* 0x00490000d7048984 */ /* 0x000ea80000000c00 */
[----:B-1----:R1:W-:Y:S04]  /*8d20*/  @!P6 STG.E.128 [R2.64], R8 ;  /* 0x000000080200e986 */ /* 0x0023e8000c101d06 */
[----:B--2---:R1:W-:Y:S02]  /*8d30*/  @!P0 STG.E.128 [R2.64+0x80], R4 ;  /* 0x0000800402008986 */ /* 0x0043e4000c101d06 */
.L_x_1184:
[----:B------:R-:W-:Y:S05]  /*8d40*/  BSYNC B0 ;  /* 0x0000000000007941 */ /* 0x000fea0003800000 */
.L_x_1183:
[----:B------:R-:W-:Y:S01]  /*8d50*/  ISETP.GE.AND P0, PT, R212, R82, PT ;  /* 0x00000052d400720c */ /* 0x000fe20003f06270 */
[----:B------:R-:W-:Y:S01]  /*8d60*/  @!UPT UIADD3 URZ, URZ, URZ, URZ ;  /* 0x0000003f3f3ff290 */ /* 0x000fe2000fffe03f */
[----:B------:R-:W-:Y:S11]  /*8d70*/  BSSY B0, `(.L_x_1185) ;  /* 0x0000012000007945 */ /* 0x000ff60003800000 */
[----:B------:R-:W-:-:S05]  /*8d80*/  @P0 BRA `(.L_x_1186) ;  /* 0x0000010000000947 */ /* 0x000fca0003800000 */
[----:B-1----:R-:W1:Y:S01]  /*8d90*/  @!P6 LDS.128 R8, [R215+0x2100] ;  /* 0x00210000d708e984 */ /* 0x002e620000000c00 */
        /* <DEDUP_REMOVED lines=15> */
.L_x_1186:
[----:B------:R-:W-:Y:S05]  /*8e90*/  BSYNC B0 ;  /* 0x0000000000007941 */ /* 0x000fea0003800000 */
.L_x_1185:
        /* <DEDUP_REMOVED lines=20> */
.L_x_1188:
[----:B------:R-:W-:Y:S05]  /*8fe0*/  BSYNC B0 ;  /* 0x0000000000007941 */ /* 0x000fea0003800000 */
.L_x_1187:
[----:B------:R-:W-:Y:S01]  /*8ff0*/  ISETP.GT.AND P5, PT, R38, R139, PT ;  /* 0x0000008b2600720c */ /* 0x000fe20003fa4270 */
[----:B------:R-:W-:Y:S01]  /*9000*/  @!UPT UIADD3 URZ, URZ, URZ, URZ ;  /* 0x0000003f3f3ff290 */ /* 0x000fe2000fffe03f */
[----:B------:R-:W-:Y:S11]  /*9010*/  BSSY B0, `(.L_x_1189) ;  /* 0x000002f000007945 */ /* 0x000ff60003800000 */
[----:B------:R-:W-:-:S05]  /*9020*/  @!P5 BRA `(.L_x_1190) ;  /* 0x000002d00000d947 */ /* 0x000fca0003800000 */
[----:B-1----:R-:W-:Y:S01]  /*9030*/  IADD3 R4, R38, -0x1, RZ ;  /* 0xffffffff26047810 */ /* 0x002fe20007ffe0ff */
[----:B------:R-:W-:Y:S01]  /*9040*/  IMAD.MOV.U32 R2, RZ, RZ, R124 ;  /* 0x000000ffff027224 */ /* 0x000fe200078e007c */
[C---:B------:R-:W-:Y:S01]  /*9050*/  ISETP.GE.AND P2, PT, R238.reuse, 0x21, PT ;  /* 0x00000021ee00780c */ /* 0x040fe20003f46270 */
        /* <DEDUP_REMOVED lines=11> */
[----:B------:R-:W-:Y:S01]  /*9110*/  @P2 IMAD.X R7, R3, 0x1, R186, P0 ;  /* 0x0000000103072824 */ /* 0x000fe200000e06ba */
        /* <DEDUP_REMOVED lines=30> */
.L_x_1190:
[----:B------:R-:W-:Y:S05]  /*9300*/  BSYNC B0 ;  /* 0x0000000000007941 */ /* 0x000fea0003800000 */
.L_x_1189:
[----:B------:R-:W0:Y:S01]  /*9310*/  LDGDEPBAR ;  /* 0x00000000000079af */ /* 0x000e220000000000 */
[----:B------:R-:W-:Y:S01]  /*9320*/  IADD3 R38, R38, -0x1, RZ ;  /* 0xffffffff26267810 */ /* 0x000fe20007ffe0ff */
[----:B------:R-:W-:-:S05]  /*9330*/  @P5 BRA `(.L_x_1191) ;  /* 0xffffa31000005947 */ /* 0x000fca000383ffff */
[----:B------:R-:W-:Y:S01]  /*9340*/  WARPSYNC 0xffffffff ;  /* 0xffffffff00007948 */ /* 0x000fe20003800000 */
[----:B------:R-:W-:Y:S06]  /*9350*/  BAR.SYNC.DEFER_BLOCKING 0x0 ;  /* 0x0000000000007b1d */ /* 0x000fec0000010000 */
.L_x_1142:
[----:B------:R-:W2:Y:S01]  /*9360*/  LDL R252, [R1+0x4c] ;  /* 0x00004c0001fc7983 */ /* 0x000ea20000100800 */
[----:B------:R-:W-:-:S05]  /*9370*/  IMAD.MOV.U32 R154, RZ, RZ, c[0x0][0x2c4] ;  /* 0x0000b100ff9a7624 */ /* 0x000fca00078e00ff */
[----:B------:R-:W-:Y:S01]  /*9380*/  ISETP.NE.AND P4, PT, R154, 0x1, PT ;  /* 0x000000019a00780c */ /* 0x000fe20003f85270 */
[----:B------:R-:W-:Y:S01]  /*9390*/  BSSY B0, `(.L_x_1192) ;  /* 0x000002b000007945 */ /* 0x000fe20003800000 */
[----:B-1----:R-:W-:Y:S01]  /*93a0*/  IMAD.IADD R10, R169, 0x1, R170 ;  /* 0x00000001a90a7824 */ /* 0x002fe200078e02aa */
[----:B--2---:R-:W-:-:S10]  /*93b0*/  IADD3 R0, R252, 0x7f, RZ ;  /* 0x0000007ffc007810 */ /* 0x004fd40007ffe0ff */
[----:B------:R-:W-:-:S05]  /*93c0*/  @P4 IMAD.HI.U32 R2, R0, c[0x0][0x2c8], RZ ;  /* 0x0000b20000024a27 */ /* 0x000fca00078e00ff */
[----:B------:R-:W-:Y:S01]  /*93d0*/  @P4 SHF.R.U32.HI R0, RZ, c[0x0][0x2cc], R2 ;  /* 0x0000b300ff004a19 */ /* 0x000fe20000011602 */
[----:B------:R-:W-:-:S04]  /*93e0*/  IMAD.MOV.U32 R2, RZ, RZ, RZ ;  /* 0x000000ffff027224 */ /* 0x000fc800078e00ff */
[----:B------:R-:W-:-:S04]  /*93f0*/  IMAD.IADD R3, R179, 0x1, R0 ;  /* 0x00000001b3037824 */ /* 0x000fc800078e0200 */
[----:B------:R-:W-:-:S05]  /*9400*/  IMAD.HI R2, R3, -0x6db6db6d, R2 ;  /* 0x9249249303027827 */ /* 0x000fca00078e0202 */
[----:B------:R-:W-:-:S04]  /*9410*/  SHF.R.U32.HI R0, RZ, 0x1f, R2 ;  /* 0x0000001fff007819 */ /* 0x000fc80000011602 */
[----:B------:R-:W-:-:S04]  /*9420*/  LEA.HI.SX32 R2, R2, R0, 0x1a ;  /* 0x0000000002027211 */ /* 0x000fc800078fd2ff */
[----:B------:R-:W-:-:S04]  /*9430*/  IMNMX R5, R175, R2, PT ;  /* 0x00000002af057217 */ /* 0x000fc80003800200 */
[----:B------:R-:W-:Y:S01]  /*9440*/  ISETP.GE.AND P0, PT, R5, 0x1, PT ;  /* 0x000000010500780c */ /* 0x000fe20003f06270 */
[----:B------:R-:W-:-:S12]  /*9450*/  IMAD.MOV.U32 R0, RZ, RZ, RZ ;  /* 0x000000ffff007224 */ /* 0x000fd800078e00ff */
        /* <DEDUP_REMOVED lines=30> */
.L_x_1193:
[----:B------:R-:W-:Y:S05]  /*9640*/  BSYNC B0 ;  /* 0x0000000000007941 */ /* 0x000fea0003800000 */
.L_x_1192:
        /* <DEDUP_REMOVED lines=37> */
[----:B------:R-:W-:Y:S01]  /*98a0*/  IMAD.IADD R0, R151, 0x1, R0 ;  /* 0x0000000197007824 */ /* 0x000fe200078e0200 */
[----:B------:R1:W-:Y:S04]  /*98b0*/  STL [R1+0x40], R151 ;  /* 0x0000409701007387 */ /* 0x0003e80000100800 */
[----:B------:R-:W-:-:S04]  /*98c0*/  IMNMX R251, R5, R0, PT ;  /* 0x0000000005fb7217 */ /* 0x000fc80003800200 */
[----:B------:R-:W-:-:S13]  /*98d0*/  ISETP.GT.AND P0, PT, R251, R151, PT ;  /* 0x00000097fb00720c */ /* 0x000fda0003f04270 */
[----:B------:R-:W-:Y:S05]  /*98e0*/  @!P0 BRA `(.L_x_1194) ;  /* 0x00011f9000008947 */ /* 0x000fea0003800000 */
[----:B------:R-:W2:Y:S04]  /*98f0*/  LDL R9, [R1+0x5c] ;  /* 0x00005c0001097983 */ /* 0x000ea80000100800 */
[----:B------:R-:W3:Y:S01]  /*9900*/  S2R R2, SR_TID.X ;  /* 0x0000000000027919 */ /* 0x000ee20000002100 */
[----:B------:R-:W-:-:S03]  /*9910*/  ISETP.NE.U32.AND P0, PT, RZ, c[0x0][0x340], PT ;  /* 0x0000d000ff007a0c */ /* 0x000fc60003f05070 */
[----:B------:R-:W4:Y:S01]  /*9920*/  LDL R11, [R1+0x60] ;  /* 0x00006000010b7983 */ /* 0x000f220000100800 */
[----:B------:R-:W-:Y:S02]  /*9930*/  ISETP.NE.AND.EX P1, PT, RZ, c[0x0][0x344], PT, P0 ;  /* 0x0000d100ff007a0c */ /* 0x000fe40003f25300 */
[----:B---3--:R-:W-:-:S04]  /*9940*/  SHF.R.S32.HI R110, RZ, 0x1f, R2 ;  /* 0x0000001fff6e7819 */ /* 0x008fc80000011402 */
[----:B------:R-:W-:-:S07]  /*9950*/  LEA.HI R110, R110, R2, RZ, 0x3 ;  /* 0x000000026e6e7211 */ /* 0x000fce00078f18ff */
[----:B------:R-:W-:Y:S01]  /*9960*/  @P1 IMAD.MOV.U32 R2, RZ, RZ, 0x4 ;  /* 0x00000004ff021424 */ /* 0x000fe200078e00ff */
[----:B------:R-:W-:-:S03]  /*9970*/  SHF.R.S32.HI R110, RZ, 0x3, R110 ;  /* 0x00000003ff6e7819 */ /* 0x000fc6000001146e */
[----:B--2---:R-:W-:-:S05]  /*9980*/  @P1 IMAD.WIDE R2, R9, R2, c[0x0][0x340] ;  /* 0x0000d00009021625 */ /* 0x004fca00078e0202 */
[----:B------:R2:W3:Y:S01]  /*9990*/  @P1 LDG.E R7, [R2.64] ;  /* 0x0000000602071981 */ /* 0x0004e2000c1e1900 */
[----:B------:R-:W-:Y:S01]  /*99a0*/  IADD3 R0, P0, R110, R10, RZ ;  /* 0x0000000a6e007210 */ /* 0x000fe20007f1e0ff */
[----:B------:R-:W-:Y:S01]  /*99b0*/  WARPSYNC 0xffffffff ;  /* 0xffffffff00007948 */ /* 0x000fe20003800000 */
[----:B------:R-:W-:Y:S02]  /*99c0*/  ISETP.GE.AND P6, PT, R32, c[0x0][0x1d4], PT ;  /* 0x0000750020007a0c */ /* 0x000fe40003fc6270 */
[----:B------:R-:W-:Y:S02]  /*99d0*/  ISETP.GE.AND P5, PT, R218, c[0x0][0x1d4], PT ;  /* 0x00007500da007a0c */ /* 0x000fe40003fa6270 */
[----:B------:R-:W-:Y:S02]  /*99e0*/  SHF.R.S32.HI R36, RZ, 0x1f, R218 ;  /* 0x0000001fff247819 */ /* 0x000fe400000114da */
        /* <DEDUP_REMOVED lines=16> */
[----:B----4-:R-:W-:-:S04]  /*9af0*/  IMAD.WIDE.U32 R4, R11, c[0x0][0x1e8], R4 ;  /* 0x00007a000b047a25 */ /* 0x010fc800078e0004 */
[----:B------:R-:W-:-:S04]  /*9b00*/  IMAD.WIDE.U32 R2, R11, c[0x0][0x210], R2 ;  /* 0x000084000b027a25 */ /* 0x000fc800078e0002 */
[C---:B------:R-:W-:Y:S02]  /*9b10*/  IMAD R3, R11.reuse, c[0x0][0x214], R3 ;  /* 0x000085000b037a24 */ /* 0x040fe400078e0203 */
[----:B------:R-:W-:Y:S01]  /*9b20*/  IMAD R5, R11, c[0x0][0x1ec], R5 ;  /* 0x00007b000b057a24 */ /* 0x000fe200078e0205 */
[----:B---3--:R-:W-:Y:S01]  /*9b30*/  @P1 SHF.R.S32.HI R0, RZ, 0x1f, R7 ;  /* 0x0000001fff001819 */ /* 0x008fe20000011407 */
[----:B------:R-:W-:Y:S01]  /*9b40*/  @!P1 IMAD.MOV.U32 R0, RZ, RZ, R145 ;  /* 0x000000ffff009224 */ /* 0x000fe200078e0091 */
[----:B------:R-:W-:-:S04]  /*9b50*/  @!P1 MOV R7, R9 ;  /* 0x0000000900079202 */ /* 0x000fc80000000f00 */
[----:B------:R-:W-:Y:S02]  /*9b60*/  SEL R6, R0, RZ, !P0 ;  /* 0x000000ff00067207 */ /* 0x000fe40004000000 */
[----:B------:R-:W-:Y:S02]  /*9b70*/  SEL R0, R7, RZ, !P0 ;  /* 0x000000ff07007207 */ /* 0x000fe40004000000 */
[----:B------:R-:W-:Y:S01]  /*9b80*/  SHF.R.S32.HI R7, RZ, 0x1f, R163 ;  /* 0x0000001fff077819 */ /* 0x000fe200000114a3 */
[C---:B------:R-:W-:Y:S01]  /*9b90*/  IMAD R8, R6.reuse, c[0x0][0x1f0], RZ ;  /* 0x00007c0006087a24 */ /* 0x040fe200078e02ff */
[----:B------:R-:W-:Y:S01]  /*9ba0*/  ISETP.NE.U32.AND P0, PT, RZ, c[0x0][0x348], PT ;  /* 0x0000d200ff007a0c */ /* 0x000fe20003f05070 */
[----:B------:R-:W-:Y:S02]  /*9bb0*/  IMAD R6, R6, c[0x0][0x218], RZ ;  /* 0x0000860006067a24 */ /* 0x000fe400078e02ff */
[----:B------:R-:W-:Y:S01]  /*9bc0*/  IMAD.WIDE.U32 R78, R0, c[0x0][0x218], R2 ;  /* 0x00008600004e7a25 */ /* 0x000fe200078e0002 */
[----:B------:R-:W-:-:S03]  /*9bd0*/  ISETP.NE.AND.EX P0, PT, RZ, c[0x0][0x34c], PT, P0 ;  /* 0x0000d300ff007a0c */ /* 0x000fc60003f05300 */
[----:B------:R-:W-:Y:S01]  /*9be0*/  IMAD.WIDE.U32 R160, R0, c[0x0][0x1f0], R4 ;  /* 0x00007c0000a07a25 */ /* 0x000fe200078e0004 */
[----:B------:R-:W-:-:S03]  /*9bf0*/  SEL R10, R145, RZ, !P0 ;  /* 0x000000ff910a7207 */ /* 0x000fc60004000000 */
[C---:B------:R-:W-:Y:S01]  /*9c00*/  IMAD R3, R0.reuse, c[0x0][0x1f4], R8 ;  /* 0x00007d0000037a24 */ /* 0x040fe200078e0208 */
[----:B------:R2:W-:Y:S01]  /*9c10*/  STL.64 [R1+0x18], R160 ;  /* 0x000018a001007387 */ /* 0x0005e20000100a00 */
[----:B------:R-:W-:Y:S01]  /*9c20*/  IMAD R2, R0, c[0x0][0x21c], R6 ;  /* 0x0000870000027a24 */ /* 0x000fe200078e0206 */
[----:B------:R-:W-:Y:S01]  /*9c30*/  SEL R8, R9, RZ, !P0 ;  /* 0x000000ff09087207 */ /* 0x000fe20004000000 */
[----:B------:R-:W-:Y:S01]  /*9c40*/  IMAD R0, R7, c[0x0][0x178], RZ ;  /* 0x00005e0007007a24 */ /* 0x000fe200078e02ff */
[----:B------:R-:W-:Y:S01]  /*9c50*/  IADD3 R155, R161, R3, RZ ;  /* 0x00000003a19b7210 */ /* 0x000fe20007ffe0ff */
[----:B------:R-:W-:Y:S01]  /*9c60*/  IMAD.IADD R80, R79, 0x1, R2 ;  /* 0x000000014f507824 */ /* 0x000fe200078e0202 */
[----:B------:R2:W-:Y:S01]  /*9c70*/  STL.64 [R1+0x8], R78 ;  /* 0x0000084e01007387 */ /* 0x0005e20000100a00 */
[C---:B------:R-:W-:Y:S02]  /*9c80*/  IMAD R0, R163.reuse, c[0x0][0x17c], R0 ;  /* 0x00005f00a3007a24 */ /* 0x040fe400078e0200 */
[----:B------:R-:W-:Y:S01]  /*9c90*/  IMAD.WIDE.U32 R4, R163, c[0x0][0x178], RZ ;  /* 0x00005e00a3047a25 */ /* 0x000fe200078e00ff */
[----:B------:R2:W-:Y:S03]  /*9ca0*/  STL [R1+0x10], R155 ;  /* 0x0000109b01007387 */ /* 0x0005e60000100800 */
[----:B------:R-:W-:Y:S01]  /*9cb0*/  IMAD.IADD R9, R5, 0x1, R0 ;  /* 0x0000000105097824 */ /* 0x000fe200078e0200 */
[----:B------:R2:W-:Y:S04]  /*9cc0*/  STL [R1], R80 ;  /* 0x0000005001007387 */ /* 0x0005e80000100800 */
[----:B------:R-:W3:Y:S01]  /*9cd0*/  LDL R152, [R1+0x30] ;  /* 0x0000300001987983 */ /* 0x000ee20000100800 */
[----:B------:R-:W-:Y:S01]  /*9ce0*/  IMAD.MOV.U32 R76, RZ, RZ, 0x70 ;  /* 0x00000070ff4c7424 */ /* 0x000fe200078e00ff */
[----:B------:R-:W-:Y:S01]  /*9cf0*/  SHF.R.S32.HI R75, RZ, 0x1f, R148 ;  /* 0x0000001fff4b7819 */ /* 0x000fe20000011494 */
[----:B------:R-:W-:Y:S01]  /*9d00*/  IMAD.WIDE.U32 R2, R148, c[0x0][0x1e0], RZ ;  /* 0x0000780094027a25 */ /* 0x000fe200078e00ff */
[----:B------:R-:W4:Y:S01]  /*9d10*/  LDL R153, [R1+0x2c] ;  /* 0x00002c0001997983 */ /* 0x000f220000100800 */
[----:B------:R-:W-:-:S02]  /*9d20*/  P2R R34, PR, RZ, 0x20 ;  /* 0x00000020ff227803 */ /* 0x000fc40000000000 */
[----:B------:R-:W-:Y:S01]  /*9d30*/  IMAD R76, R251, -0x70, R76 ;  /* 0xffffff90fb4c7824 */ /* 0x000fe200078e024c */
[----:B------:R-:W-:Y:S01]  /*9d40*/  P2R R35, PR, RZ, 0x40 ;  /* 0x00000040ff237803 */ /* 0x000fe20000000000 */
[----:B------:R-:W-:Y:S02]  /*9d50*/  IMAD R0, R75, c[0x0][0x1e0], RZ ;  /* 0x000078004b007a24 */ /* 0x000fe400078e02ff */
[----:B------:R-:W-:Y:S02]  /*9d60*/  IMAD.MOV.U32 R6, RZ, RZ, R160 ;  /* 0x000000ffff067224 */ /* 0x000fe400078e00a0 */
[----:B------:R-:W-:Y:S02]  /*9d70*/  IMAD R0, R148, c[0x0][0x1e4], R0 ;  /* 0x0000790094007a24 */ /* 0x000fe400078e0200 */
[----:B------:R-:W-:Y:S02]  /*9d80*/  IMAD.MOV.U32 R7, RZ, RZ, R155 ;  /* 0x000000ffff077224 */ /* 0x000fe400078e009b */
[----:B------:R-:W-:-:S02]  /*9d90*/  IMAD.IADD R0, R3, 0x1, R0 ;  /* 0x0000000103007824 */ /* 0x000fc400078e0200 */
[----:B------:R-:W-:-:S04]  /*9da0*/  IMAD.WIDE.U32 R2, R2, 0x70, R6 ;  /* 0x0000007002027825 */ /* 0x000fc800078e0006 */
[----:B------:R-:W-:Y:S02]  /*9db0*/  IMAD R0, R0, 0x70, RZ ;  /* 0x0000007000007824 */ /* 0x000fe400078e02ff */
[----:B------:R-:W-:Y:S02]  /*9dc0*/  IMAD.MOV.U32 R150, RZ, RZ, c[0x0][0x1e0] ;  /* 0x00007800ff967624 */ /* 0x000fe400078e00ff */
[----:B------:R-:W-:Y:S02]  /*9dd0*/  IMAD.IADD R3, R3, 0x1, R0 ;  /* 0x0000000103037824 */ /* 0x000fe400078e0200 */
[----:B------:R-:W-:Y:S02]  /*9de0*/  IMAD.MOV.U32 R149, RZ, RZ, c[0x0][0x1e4] ;  /* 0x00007900ff957624 */ /* 0x000fe400078e00ff */
[----:B------:R-:W-:Y:S01]  /*9df0*/  IMAD.WIDE.U32 R6, R150, 0x20, RZ ;  /* 0x0000002096067825 */ /* 0x000fe200078e00ff */
[----:B------:R-:W-:Y:S01]  /*9e00*/  BAR.SYNC.DEFER_BLOCKING 0x0 ;  /* 0x0000000000007b1d */ /* 0x000fe20000010000 */
[----:B------:R-:W-:-:S02]  /*9e10*/  ISETP.GE.AND P6, PT, R32, c[0x0][0x198], PT ;  /* 0x0000660020007a0c */ /* 0x000fc40003fc6270 */
[----:B---3--:R-:W-:-:S05]  /*9e20*/  IMAD.IADD R145, R152, 0x1, R76 ;  /* 0x0000000198917824 */ /* 0x008fca00078e024c */
[----:B------:R-:W-:-:S05]  /*9e30*/  IMNMX R5, R145, 0x70, PT ;  /* 0x0000007091057817 */ /* 0x000fca0003800200 */
[----:B------:R-:W-:Y:S02]  /*9e40*/  IMAD.IADD R22, R5, 0x1, -R110 ;  /* 0x0000000105167824 */ /* 0x000fe400078e0a6e */
[----:B------:R-:W-:-:S03]  /*9e50*/  IMAD.SHL.U32 R5, R149, 0x20, RZ ;  /* 0x0000002095057824 */ /* 0x000fc600078e00ff */
[C---:B------:R-:W-:Y:S02]  /*9e60*/  ISETP.GE.AND P3, PT, R22.reuse, 0x1, PT ;  /* 0x000000011600780c */ /* 0x040fe40003f66270 */
[C---:B------:R-:W-:Y:S02]  /*9e70*/  ISETP.GE.AND P2, PT, R22.reuse, 0x21, PT ;  /* 0x000000211600780c */ /* 0x040fe40003f46270 */
[----:B------:R-:W-:Y:S01]  /*9e80*/  ISETP.GE.AND P1, PT, R22, 0x41, PT ;  /* 0x000000411600780c */ /* 0x000fe20003f26270 */
[----:B----4-:R-:W-:Y:S01]  /*9e90*/  IMAD R52, R153, c[0x0][0x2c4], RZ ;  /* 0x0000b10099347a24 */ /* 0x010fe200078e02ff */
[----:B------:R-:W-:Y:S02]  /*9ea0*/  P2R R31, PR, RZ, 0x4 ;  /* 0x00000004ff1f7803 */ /* 0x000fe40000000000 */
[----:B------:R-:W-:-:S05]  /*9eb0*/  P2R R23, PR, RZ, 0x2 ;  /* 0x00000002ff177803 */ /* 0x000fca0000000000 */
[----:B------:R-:W-:-:S04]  /*9ec0*/  @P3 LEA R28, P0, R2, c[0x0][0x1c8], 0x1 ;  /* 0x00007200021c3a11 */ /* 0x000fc800078008ff */
[C---:B------:R-:W-:Y:S02]  /*9ed0*/  @P3 LEA.HI.X R29, R2.reuse, c[0x0][0x1cc], R3, 0x1, P0 ;  /* 0x00007300021d3a11 */ /* 0x040fe400000f0c03 */
[----:B------:R-:W-:-:S04]  /*9ee0*/  @P2 IADD3 R0, P0, R2, R6, RZ ;  /* 0x0000000602002210 */ /* 0x000fc80007f1e0ff */
[----:B------:R-:W-:Y:S01]  /*9ef0*/  @P2 IADD3.X R5, R3, R7, R5, P0, !PT ;  /* 0x0000000703052210 */ /* 0x000fe200007fe405 */
[----:B------:R-:W-:Y:S01]  /*9f00*/  IMAD.WIDE.U32 R6, R150, 0x40, RZ ;  /* 0x0000004096067825 */ /* 0x000fe200078e00ff */
[----:B------:R-:W-:-:S04]  /*9f10*/  @P2 LEA R24, P0, R0, c[0x0][0x1c8], 0x1 ;  /* 0x0000720000182a11 */ /* 0x000fc800078008ff */
[----:B------:R-:W-:Y:S01]  /*9f20*/  @P2 LEA.HI.X R25, R0, c[0x0][0x1cc], R5, 0x1, P0 ;  /* 0x0000730000192a11 */ /* 0x000fe200000f0c05 */
[----:B------:R-:W-:Y:S01]  /*9f30*/  IMAD.SHL.U32 R5, R149, 0x40, RZ ;  /* 0x0000004095057824 */ /* 0x000fe200078e00ff */
[----:B------:R-:W-:-:S04]  /*9f40*/  @P1 IADD3 R0, P0, R2, R6, RZ ;  /* 0x0000000602001210 */ /* 0x000fc80007f1e0ff */
[----:B------:R-:W-:Y:S02]  /*9f50*/  @P1 IADD3.X R5, R3, R7, R5, P0, !PT ;  /* 0x0000000703051210 */ /* 0x000fe400007fe405 */
[----:B------:R-:W-:-:S04]  /*9f60*/  @P1 LEA R20, P0, R0, c[0x0][0x1c8], 0x1 ;  /* 0x0000720000141a11 */ /* 0x000fc800078008ff */
[----:B------:R-:W-:Y:S02]  /*9f70*/  @P1 LEA.HI.X R21, R0, c[0x0][0x1cc], R5, 0x1, P0 ;  /* 0x0000730000151a11 */ /* 0x000fe400000f0c05 */
[----:B------:R-:W-:-:S13]  /*9f80*/  ISETP.GE.AND P0, PT, R22, 0x61, PT ;  /* 0x000000611600780c */ /* 0x000fda0003f06270 */
[----:B------:R-:W-:Y:S02]  /*9f90*/  @P0 IMAD R0, R149, 0x60, RZ ;  /* 0x0000006095000824 */ /* 0x000fe400078e02ff */
[----:B------:R-:W-:-:S04]  /*9fa0*/  @P0 IMAD.WIDE.U32 R2, R150, 0x60, R2 ;  /* 0x0000006096020825 */ /* 0x000fc800078e0002 */
[----:B------:R-:W-:Y:S01]  /*9fb0*/  @P0 IMAD.IADD R0, R0, 0x1, R3 ;  /* 0x0000000100000824 */ /* 0x000fe200078e0203 */
[----:B------:R-:W-:Y:S01]  /*9fc0*/  @P0 LEA R18, P3, R2, c[0x0][0x1c8], 0x1 ;  /* 0x0000720002120a11 */ /* 0x000fe200078608ff */
[----:B------:R-:W-:-:S03]  /*9fd0*/  IMAD.MOV.U32 R3, RZ, RZ, R9 ;  /* 0x000000ffff037224 */ /* 0x000fc600078e0009 */
[----:B------:R-:W-:Y:S01]  /*9fe0*/  @P0 LEA.HI.X R19, R2, c[0x0][0x1cc], R0, 0x1, P3 ;  /* 0x0000730002130a11 */ /* 0x000fe200018f0c00 */
[----:B------:R-:W-:Y:S02]  /*9ff0*/  IMAD R0, R146, 0x20, R110 ;  /* 0x0000002092007824 */ /* 0x000fe400078e026e */
[----:B------:R-:W-:Y:S02]  /*a000*/  IMAD.MOV.U32 R2, RZ, RZ, R4 ;  /* 0x000000ffff027224 */ /* 0x000fe400078e0004 */
[----:B------:R-:W-:Y:S02]  /*a010*/  IMAD.IADD R4, R252, 0x1, R0 ;  /* 0x00000001fc047824 */ /* 0x000fe400078e0200 */
[----:B------:R-:W-:-:S04]  /*a020*/  IMAD.WIDE.U32 R2, R11, c[0x0][0x1b8], R2 ;  /* 0x00006e000b027a25 */ /* 0x000fc800078e0002 */
[----:B------:R-:W-:-:S04]  /*a030*/  @P4 IMAD.HI.U32 R5, R4, c[0x0][0x2c8], RZ ;  /* 0x0000b20004054a27 */ /* 0x000fc800078e00ff */
[----:B------:R-:W-:Y:S01]  /*a040*/  IMAD.MOV.U32 R0, RZ, RZ, R4 ;  /* 0x000000ffff007224 */ /* 0x000fe200078e0004 */
[----:B------:R-:W-:Y:S01]  /*a050*/  @P4 SHF.R.U32.HI R0, RZ, c[0x0][0x2cc], R5 ;  /* 0x0000b300ff004a19 */ /* 0x000fe20000011605 */
[----:B------:R-:W-:Y:S02]  /*a060*/  IMAD R6, R10, c[0x0][0x1c0], RZ ;  /* 0x000070000a067a24 */ /* 0x000fe400078e02ff */
[----:B------:R-:W-:Y:S02]  /*a070*/  IMAD R3, R11, c[0x0][0x1bc], R3 ;  /* 0x00006f000b037a24 */ /* 0x000fe400078e0203 */
[C---:B------:R-:W-:Y:S01]  /*a080*/  IMAD R5, R8.reuse, c[0x0][0x1c4], R6 ;  /* 0x0000710008057a24 */ /* 0x040fe200078e0206 */
[----:B------:R-:W-:Y:S01]  /*a090*/  SHF.R.S32.HI R6, RZ, 0x1f, R0 ;  /* 0x0000001fff067819 */ /* 0x000fe20000011400 */
[----:B------:R-:W-:-:S04]  /*a0a0*/  IMAD.WIDE.U32 R2, R8, c[0x0][0x1c0], R2 ;  /* 0x0000700008027a25 */ /* 0x000fc800078e0002 */
[----:B------:R-:W-:Y:S02]  /*a0b0*/  IMAD.MOV R7, RZ, RZ, -R0 ;  /* 0x000000ffff077224 */ /* 0x000fe400078e0a00 */
[----:B------:R-:W-:Y:S02]  /*a0c0*/  IMAD.IADD R3, R3, 0x1, R5 ;  /* 0x0000000103037824 */ /* 0x000fe400078e0205 */
[----:B------:R-:W-:Y:S02]  /*a0d0*/  IMAD R5, R6, c[0x0][0x1b0], RZ ;  /* 0x00006c0006057a24 */ /* 0x000fe400078e02ff */
[----:B------:R-:W-:Y:S02]  /*a0e0*/  IMAD R4, R7, c[0x0][0x2c4], R4 ;  /* 0x0000b10007047a24 */ /* 0x000fe400078e0204 */
[C---:B------:R-:W-:Y:S02]  /*a0f0*/  IMAD R5, R0.reuse, c[0x0][0x1b4], R5 ;  /* 0x00006d0000057a24 */ /* 0x040fe400078e0205 */
[----:B------:R-:W-:Y:S01]  /*a100*/  IMAD.WIDE.U32 R2, R0, c[0x0][0x1b0], R2 ;  /* 0x00006c0000027a25 */ /* 0x000fe200078e0002 */
[----:B------:R-:W-:-:S03]  /*a110*/  SHF.R.S32.HI R0, RZ, 0x1f, R4 ;  /* 0x0000001fff007819 */ /* 0x000fc60000011404 */
[----:B------:R-:W-:Y:S02]  /*a120*/  IMAD.IADD R3, R3, 0x1, R5 ;  /* 0x0000000103037824 */ /* 0x000fe400078e0205 */
[----:B------:R-:W-:Y:S02]  /*a130*/  IMAD R0, R0, c[0x0][0x1a8], RZ ;  /* 0x00006a0000007a24 */ /* 0x000fe400078e02ff */
[----:B------:R-:W-:-:S04]  /*a140*/  IMAD.WIDE.U32 R2, R4, c[0x0][0x1a8], R2 ;  /* 0x00006a0004027a25 */ /* 0x000fc800078e0002 */
[----:B------:R-:W-:-:S04]  /*a150*/  IMAD R0, R4, c[0x0][0x1ac], R0 ;  /* 0x00006b0004007a24 */ /* 0x000fc800078e0200 */
[----:B------:R-:W-:Y:S01]  /*a160*/  IMAD.IADD R0, R3, 0x1, R0 ;  /* 0x0000000103007824 */ /* 0x000fe200078e0200 */
[----:B------:R-:W-:-:S04]  /*a170*/  LEA R3, P3, R2, c[0x0][0x160], 0x1 ;  /* 0x0000580002037a11 */ /* 0x000fc800078608ff */
[----:B------:R-:W-:Y:S01]  /*a180*/  LEA.HI.X R2, R2, c[0x0][0x164], R0, 0x1, P3 ;  /* 0x0000590002027a11 */ /* 0x000fe200018f0c00 */
[----:B------:R-:W3:Y:S01]  /*a190*/  SHFL.IDX PT, R4, R3, RZ, 0x181f ;  /* 0x00181fff03047589 */ /* 0x000ee200000e0000 */
[----:B------:R-:W-:-:S03]  /*a1a0*/  IMAD.IADD R0, R110, 0x1, R252 ;  /* 0x000000016e007824 */ /* 0x000fc600078e02fc */
[----:B------:R-:W4:Y:S02]  /*a1b0*/  SHFL.IDX PT, R5, R2, RZ, 0x181f ;  /* 0x00181fff02057589 */ /* 0x000f2400000e0000 */
[C---:B------:R-:W-:Y:S02]  /*a1c0*/  ISETP.GE.AND P3, PT, R0.reuse, R52, PT ;  /* 0x000000340000720c */ /* 0x040fe40003f66270 */
[----:B------:R-:W-:-:S11]  /*a1d0*/  IADD3 R6, R0, 0x20, RZ ;  /* 0x0000002000067810 */ /* 0x000fd60007ffe0ff */
[----:B---3--:R-:W-:-:S04]  /*a1e0*/  @!P3 LEA R16, P4, R32, R4, 0x1 ;  /* 0x000000042010b211 */ /* 0x008fc800078808ff */
[-C--:B----4-:R-:W-:Y:S02]  /*a1f0*/  @!P3 LEA.HI.X R17, R32, R5.reuse, R33, 0x1, P4 ;  /* 0x000000052011b211 */ /* 0x090fe400020f0c21 */
[C---:B------:R-:W-:Y:S02]  /*a200*/  @!P3 LEA R14, P4, R218.reuse, R4, 0x1 ;  /* 0x00000004da0eb211 */ /* 0x040fe400078808ff */
[----:B------:R-:W3:Y:S02]  /*a210*/  SHFL.IDX PT, R4, R3, 0x1, 0x181f ;  /* 0x00381f0003047f89 */ /* 0x000ee400000e0000 */
[----:B------:R-:W-:Y:S02]  /*a220*/  @!P3 LEA.HI.X R15, R218, R5, R36, 0x1, P4 ;  /* 0x00000005da0fb211 */ /* 0x000fe400020f0c24 */
[----:B------:R-:W4:Y:S01]  /*a230*/  SHFL.IDX PT, R5, R2, 0x1, 0x181f ;  /* 0x00381f0002057f89 */ /* 0x000f2200000e0000 */
[----:B------:R-:W-:Y:S02]  /*a240*/  ISETP.GE.AND P1, PT, R6, R52, PT ;  /* 0x000000340600720c */ /* 0x000fe40003f26270 */
[----:B------:R-:W-:Y:S01]  /*a250*/  IADD3 R6, R0, 0x40, RZ ;  /* 0x0000004000067810 */ /* 0x000fe20007ffe0ff */
[----:B------:R1:W-:Y:S10]  /*a260*/  @!P3 LDGSTS.E.BYPASS.LTC128B.128 [R215+0x100], [R16.64], !P6 ;  /* 0x0010000010d7bfae */ /* 0x0003f4000f101d46 */
[----:B---3--:R-:W-:-:S04]  /*a270*/  @!P1 LEA R12, P4, R32, R4, 0x1 ;  /* 0x00000004200c9211 */ /* 0x008fc800078808ff */
[-C--:B----4-:R-:W-:Y:S02]  /*a280*/  @!P1 LEA.HI.X R13, R32, R5.reuse, R33, 0x1, P4 ;  /* 0x00000005200d9211 */ /* 0x090fe400020f0c21 */
[C---:B------:R-:W-:Y:S02]  /*a290*/  @!P1 LEA R10, P4, R218.reuse, R4, 0x1 ;  /* 0x00000004da0a9211 */ /* 0x040fe400078808ff */
[----:B------:R-:W3:Y:S02]  /*a2a0*/  SHFL.IDX PT, R4, R3, 0x2, 0x181f ;  /* 0x00581f0003047f89 */ /* 0x000ee400000e0000 */
[----:B------:R-:W-:Y:S02]  /*a2b0*/  @!P1 LEA.HI.X R11, R218, R5, R36, 0x1, P4 ;  /* 0x00000005da0b9211 */ /* 0x000fe400020f0c24 */
[----:B------:R-:W4:Y:S01]  /*a2c0*/  SHFL.IDX PT, R5, R2, 0x2, 0x181f ;  /* 0x00581f0002057f89 */ /* 0x000f2200000e0000 */
[----:B------:R-:W-:-:S13]  /*a2d0*/  ISETP.GE.AND P2, PT, R6, R52, PT ;  /* 0x000000340600720c */ /* 0x000fda0003f46270 */
[----:B---3--:R-:W-:-:S04]  /*a2e0*/  @!P2 LEA R8, P4, R32, R4, 0x1 ;  /* 0x000000042008a211 */ /* 0x008fc800078808ff */
[-C--:B----4-:R-:W-:Y:S02]  /*a2f0*/  @!P2 LEA.HI.X R9, R32, R5.reuse, R33, 0x1, P4 ;  /* 0x000000052009a211 */ /* 0x090fe400020f0c21 */
[C---:B------:R-:W-:Y:S02]  /*a300*/  @!P2 LEA R6, P4, R218.reuse, R4, 0x1 ;  /* 0x00000004da06a211 */ /* 0x040fe400078808ff */
[----:B------:R-:W3:Y:S02]  /*a310*/  SHFL.IDX PT, R4, R3, 0x3, 0x181f ;  /* 0x00781f0003047f89 */ /* 0x000ee400000e0000 */
[----:B------:R-:W-:Y:S02]  /*a320*/  @!P2 LEA.HI.X R7, R218, R5, R36, 0x1, P4 ;  /* 0x00000005da07a211 */ /* 0x000fe400020f0c24 */
[----:B------:R4:W2:Y:S02]  /*a330*/  SHFL.IDX PT, R5, R2, 0x3, 0x181f ;  /* 0x00781f0002057f89 */ /* 0x0008a400000e0000 */
[----:B----4-:R-:W-:-:S04]  /*a340*/  IADD3 R2, R0, 0x60, RZ ;  /* 0x0000006000027810 */ /* 0x010fc80007ffe0ff */
[----:B------:R-:W-:-:S13]  /*a350*/  ISETP.GE.AND P5, PT, R2, R52, PT ;  /* 0x000000340200720c */ /* 0x000fda0003fa6270 */
[----:B---3--:R-:W-:-:S04]  /*a360*/  @!P5 LEA R2, P4, R218, R4, 0x1 ;  /* 0x00000004da02d211 */ /* 0x008fc800078808ff */
[----:B--2---:R-:W-:Y:S02]  /*a370*/  @!P5 LEA.HI.X R3, R218, R5, R36, 0x1, P4 ;  /* 0x00000005da03d211 */ /* 0x004fe400020f0c24 */
[----:B------:R-:W-:-:S04]  /*a380*/  @!P5 LEA R4, P4, R32, R4, 0x1 ;  /* 0x000000042004d211 */ /* 0x000fc800078808ff */
[----:B------:R-:W-:Y:S02]  /*a390*/  @!P5 LEA.HI.X R5, R32, R5, R33, 0x1, P4 ;  /* 0x000000052005d211 */ /* 0x000fe400020f0c21 */
[----:B------:R-:W-:Y:S02]  /*a3a0*/  ISETP.GE.AND P4, PT, R218, c[0x0][0x198], PT ;  /* 0x00006600da007a0c */ /* 0x000fe40003f86270 */
[----:B------:R-:W-:Y:S02]  /*a3b0*/  P2R R44, PR, RZ, 0x20 ;  /* 0x00000020ff2c7803 */ /* 0x000fe40000000000 */
[----:B------:R-:W-:-:S09]  /*a3c0*/  P2R R40, PR, RZ, 0x4 ;  /* 0x00000004ff287803 */ /* 0x000fd20000000000 */
[----:B------:R1:W-:Y:S04]  /*a3d0*/  @!P3 LDGSTS.E.BYPASS.LTC128B.128 [R215+0x4100], [R14.64], !P4 ;  /* 0x041000000ed7bfae */ /* 0x0003e8000e101d46 */
[----:B------:R1:W-:Y:S04]  /*a3e0*/  @!P1 LDGSTS.E.BYPASS.LTC128B.128 [R216+0x1100], [R12.64], !P6 ;  /* 0x011000000cd89fae */ /* 0x0003e8000f101d46 */
[----:B------:R1:W-:Y:S04]  /*a3f0*/  @!P1 LDGSTS.E.BYPASS.LTC128B.128 [R216+0x5100], [R10.64], !P4 ;  /* 0x051000000ad89fae */ /* 0x0003e8000e101d46 */
[----:B------:R1:W-:Y:S04]  /*a400*/  @!P2 LDGSTS.E.BYPASS.LTC128B.128 [R216+0x2100], [R8.64], !P6 ;  /* 0x0210000008d8afae */ /* 0x0003e8000f101d46 */
[----:B------:R1:W-:Y:S04]  /*a410*/  @!P2 LDGSTS.E.BYPASS.LTC128B.128 [R216+0x6100], [R6.64], !P4 ;  /* 0x0610000006d8afae */ /* 0x0003e8000e101d46 */
[----:B------:R1:W-:Y:S01]  /*a420*/  @!P5 LDGSTS.E.BYPASS.LTC128B.128 [R216+0x3100], [R4.64], !P6 ;  /* 0x0310000004d8dfae */ /* 0x0003e2000f101d46 */
[----:B------:R-:W-:-:S03]  /*a430*/  ISETP.NE.AND P6, PT, R35, RZ, PT ;  /* 0x000000ff2300720c */ /* 0x000fc60003fc5270 */
[----:B------:R1:W-:Y:S01]  /*a440*/  @!P5 LDGSTS.E.BYPASS.LTC128B.128 [R216+0x7100], [R2.64], !P4 ;  /* 0x0710000002d8dfae */ /* 0x0003e2000e101d46 */
[----:B------:R-:W-:Y:S02]  /*a450*/  ISETP.GE.AND P4, PT, R22, 0x1, PT ;  /* 0x000000011600780c */ /* 0x000fe40003f86270 */
[----:B------:R-:W-:Y:S01]  /*a460*/  ISETP.NE.AND P5, PT, R34, RZ, PT ;  /* 0x000000ff2200720c */ /* 0x000fe20003fa5270 */
[----:B------:R-:W0:Y:S01]  /*a470*/  LDGDEPBAR ;  /* 0x00000000000079af */ /* 0x000e220000000000 */
[----:B------:R-:W-:Y:S02]  /*a480*/  ISETP.NE.AND P2, PT, R31, RZ, PT ;  /* 0x000000ff1f00720c */ /* 0x000fe40003f45270 */
[----:B------:R-:W-:Y:S02]  /*a490*/  P2R R30, PR, RZ, 0x2 ;  /* 0x00000002ff1e7803 */ /* 0x000fe40000000000 */
[----:B------:R-:W-:-:S05]  /*a4a0*/  ISETP.NE.AND P1, PT, R23, RZ, PT ;  /* 0x000000ff1700720c */ /* 0x000fca0003f25270 */
[----:B------:R1:W-:Y:S04]  /*a4b0*/  @P4 LDGSTS.E.BYPASS.LTC128B.128 [R215+0x8100], [R28.64], !P6 ;  /* 0x081000001cd74fae */ /* 0x0003e8000f101d46 */
[----:B------:R1:W-:Y:S04]  /*a4c0*/  @P4 LDGSTS.E.BYPASS.LTC128B.128 [R215+0xb900], [R28.64+0x80], !P5 ;  /* 0x0b9000801cd74fae */ /* 0x0003e8000e901d46 */
[----:B------:R1:W-:Y:S04]  /*a4d0*/  @P2 LDGSTS.E.BYPASS.LTC128B.128 [R216+0x9100], [R24.64], !P6 ;  /* 0x0910000018d82fae */ /* 0x0003e8000f101d46 */
[----:B------:R1:W-:Y:S04]  /*a4e0*/  @P2 LDGSTS.E.BYPASS.LTC128B.128 [R216+0xc900], [R24.64+0x80], !P5 ;  /* 0x0c90008018d82fae */ /* 0x0003e8000e901d46 */
[----:B------:R1:W-:Y:S04]  /*a4f0*/  @P1 LDGSTS.E.BYPASS.LTC128B.128 [R216+0xa100], [R20.64], !P6 ;  /* 0x0a10000014d81fae */ /* 0x0003e8000f101d46 */
        /* <DEDUP_REMOVED lines=8> */
.L_x_1195:
[----:B------:R-:W-:Y:S01]  /*a580*/  ULDC.U8 UR4, c[0x0][0x298] ;  /* 0x0000a60000047ab9 */ /* 0x000fe20000000000 */
[----:B-1---5:R-:W-:Y:S01]  /*a590*/  SHF.R.S32.HI R2, RZ, 0x1f, R144 ;  /* 0x0000001fff027819 */ /* 0x022fe20000011490 */
[----:B------:R-:W-:Y:S01]  /*a5a0*/  IMAD.WIDE.U32 R4, R144, c[0x0][0x280], RZ ;  /* 0x0000a00090047a25 */ /* 0x000fe200078e00ff */
[----:B------:R-:W-:Y:S01]  /*a5b0*/  ISETP.NE.AND P0, PT, RZ, UR4, PT ;  /* 0x00000004ff007c0c */ /* 0x000fe2000bf05270 */
[----:B------:R-:W-:Y:S01]  /*a5c0*/  BSSY B2, `(.L_x_1196) ;  /* 0x00004eb000027945 */ /* 0x000fe20003800000 */
[----:B------:R-:W-:Y:S01]  /*a5d0*/  LEA R0, R146, R0, 0x5 ;  /* 0x0000000092007211 */ /* 0x000fe200078e28ff */
[C---:B------:R-:W-:Y:S02]  /*a5e0*/  IMAD R3, R2.reuse, c[0x0][0x280], RZ ;  /* 0x0000a00002037a24 */ /* 0x040fe400078e02ff */
[----:B------:R-:W-:Y:S02]  /*a5f0*/  IMAD R2, R2, c[0x0][0x290], RZ ;  /* 0x0000a40002027a24 */ /* 0x000fe400078e02ff */
[----:B------:R-:W-:-:S02]  /*a600*/  IMAD R6, R144, c[0x0][0x284], R3 ;  /* 0x0000a10090067a24 */ /* 0x000fc400078e0203 */
[C---:B------:R-:W-:Y:S02]  /*a610*/  IMAD R7, R144.reuse, c[0x0][0x294], R2 ;  /* 0x0000a50090077a24 */ /* 0x040fe400078e0202 */
        /* <DEDUP_REMOVED lines=9> */
[----:B------:R-:W-:Y:S01]  /*a6b0*/  SHF.R.S32.HI R57, RZ, 0x1f, R68 ;  /* 0x0000001fff397819 */ /* 0x000fe20000011444 */
[----:B------:R-:W-:Y:S01]  /*a6c0*/  CS2R R20, SRZ ;  /* 0x0000000000147805 */ /* 0x000fe2000001ff00 */
[----:B------:R-:W-:Y:S01]  /*a6d0*/  CS2R R14, SRZ ;  /* 0x00000000000e7805 */ /* 0x000fe2000001ff00 */
[----:B------:R-:W-:Y:S01]  /*a6e0*/  CS2R R24, SRZ ;  /* 0x0000000000187805 */ /* 0x000fe2000001ff00 */
[----:B------:R-:W-:-:S04]  /*a6f0*/  CS2R R16, SRZ ;  /* 0x0000000000107805 */ /* 0x000fc8000001ff00 */
[----:B------:R-:W-:-:S05]  /*a700*/  @P1 IMAD.HI.U32 R3, R0, c[0x0][0x2c8], RZ ;  /* 0x0000b20000031a27 */ /* 0x000fca00078e00ff */
[----:B------:R-:W-:-:S04]  /*a710*/  @P1 SHF.R.U32.HI R0, RZ, c[0x0][0x2cc], R3 ;  /* 0x0000b300ff001a19 */ /* 0x000fc80000011603 */
[----:B------:R-:W-:Y:S01]  /*a720*/  SHF.R.S32.HI R3, RZ, 0x1f, R0 ;  /* 0x0000001fff037819 */ /* 0x000fe20000011400 */
[----:B------:R-:W-:-:S04]  /*a730*/  IMAD.WIDE.U32 R4, R0, c[0x0][0x280], R4 ;  /* 0x0000a00000047a25 */ /* 0x000fc800078e0004 */
[----:B------:R-:W-:Y:S01]  /*a740*/  IMAD R7, R3, c[0x0][0x280], RZ ;  /* 0x0000a00003077a24 */ /* 0x000fe200078e02ff */
[----:B------:R-:W-:-:S03]  /*a750*/  LEA R23, P0, R4, c[0x0][0x270], 0x1 ;  /* 0x00009c0004177a11 */ /* 0x000fc600078008ff */
[----:B------:R-:W-:-:S04]  /*a760*/  IMAD R6, R0, c[0x0][0x284], R7 ;  /* 0x0000a10000067a24 */ /* 0x000fc800078e0207 */
[----:B------:R-:W-:-:S05]  /*a770*/  IMAD.IADD R6, R5, 0x1, R6 ;  /* 0x0000000105067824 */ /* 0x000fca00078e0206 */
[----:B------:R-:W-:Y:S01]  /*a780*/  LEA.HI.X R13, R4, c[0x0][0x274], R6, 0x1, P0 ;  /* 0x00009d00040d7a11 */ /* 0x000fe200000f0c06 */
[----:B------:R-:W-:Y:S01]  /*a790*/  IMAD R4, R3, c[0x0][0x290], RZ ;  /* 0x0000a40003047a24 */ /* 0x000fe200078e02ff */
[----:B------:R-:W-:-:S03]  /*a7a0*/  MOV R3, R8 ;  /* 0x0000000800037202 */ /* 0x000fc60000000f00 */
[----:B------:R1:W2:Y:S02]  /*a7b0*/  SHFL.IDX PT, R5, R13, RZ, 0x181f ;  /* 0x00181fff0d057589 */ /* 0x0002a400000e0000 */
[----:B------:R-:W-:-:S04]  /*a7c0*/  IMAD.WIDE.U32 R2, R0, c[0x0][0x290], R2 ;  /* 0x0000a40000027a25 */ /* 0x000fc800078e0002 */
[----:B------:R-:W-:Y:S01]  /*a7d0*/  IMAD R0, R0, c[0x0][0x294], R4 ;  /* 0x0000a50000007a24 */ /* 0x000fe200078e0204 */
[----:B------:R-:W-:-:S03]  /*a7e0*/  LEA R19, P0, R2, c[0x0][0x288], 0x1 ;  /* 0x0000a20002137a11 */ /* 0x000fc600078008ff */
[----:B------:R-:W-:Y:S02]  /*a7f0*/  IMAD.IADD R0, R3, 0x1, R0 ;  /* 0x0000000103007824 */ /* 0x000fe400078e0200 */
[----:B------:R1:W3:Y:S03]  /*a800*/  SHFL.IDX PT, R10, R19, RZ, 0x181f ;  /* 0x00181fff130a7589 */ /* 0x0002e600000e0000 */
[----:B------:R-:W-:Y:S02]  /*a810*/  LEA.HI.X R18, R2, c[0x0][0x28c], R0, 0x1, P0 ;  /* 0x0000a30002127a11 */ /* 0x000fe400000f0c00 */
        /* <DEDUP_REMOVED lines=25> */
.L_x_1199:
[----:B------:R-:W-:Y:S05]  /*a9b0*/  BSYNC B0 ;  /* 0x0000000000007941 */ /* 0x000fea0003800000 */
.L_x_1198:
[----:B------:R-:W-:Y:S01]  /*a9c0*/  ISETP.NE.AND P0, PT, R30, RZ, PT ;  /* 0x000000ff1e00720c */ /* 0x000fe20003f05270 */
        /* <DEDUP_REMOVED lines=32> */
[----:B------:R-:W-:Y:S01]  /*abd0*/  @!P1 IMAD.X R7, R12, 0x1, R2, P0 ;  /* 0x000000010c079824 */ /* 0x000fe200000e0602 */
        /* <DEDUP_REMOVED lines=10> */
.L_x_1201:
[----:B------:R-:W-:Y:S05]  /*ac80*/  BSYNC B0 ;  /* 0x0000000000007941 */ /* 0x000fea0003800000 */
.L_x_1200:
[----:B------:R-:W-:Y:S01]  /*ac90*/  ISETP.NE.AND P0, PT, R40, RZ, PT ;  /* 0x000000ff2800720c */ /* 0x000fe20003f05270 */
        /* <DEDUP_REMOVED lines=20> */
[----:B---3--:R2:W3:Y:S01]  /*ade0*/  SHFL.IDX PT, R10, R19, 0x2, 0x181f ;  /* 0x00581f00130a7f89 */ /* 0x0084e200000e0000 */
        /* <DEDUP_REMOVED lines=10> */
[--C-:B-1----:R-:W-:Y:S01]  /*ae90*/  @!P1 IMAD.X R9, R11, 0x1, R2.reuse, P2 ;  /* 0x000000010b099824 */ /* 0x102fe200010e0602 */
        /* <DEDUP_REMOVED lines=13> */
.L_x_1203:
[----:B------:R-:W-:Y:S05]  /*af70*/  BSYNC B0 ;  /* 0x0000000000007941 */ /* 0x000fea0003800000 */
.L_x_1202:
[----:B------:R-:W-:Y:S01]  /*af80*/  ISETP.NE.AND P0, PT, R44, RZ, PT ;  /* 0x000000ff2c00720c */ /* 0x000fe20003f05270 */
[----:B-1---5:R-:W-:Y:S01]  /*af90*/  IMAD.MOV.U32 R4, RZ, RZ, R42 ;  /* 0x000000ffff047224 */ /* 0x022fe200078e002a */
[----:B------:R-:W-:Y:S01]  /*afa0*/  MOV R2, R36 ;  /* 0x0000002400027202 */ /* 0x000fe20000000f00 */
[----:B------:R-:W-:Y:S01]  /*afb0*/  IMAD.MOV.U32 R3, RZ, RZ, R43 ;  /* 0x000000ffff037224 */ /* 0x000fe200078e002b */
[----:B--2---:R-:W1:Y:S01]  /*afc0*/  SHFL.IDX PT, R13, R13, 0x3, 0x181f ;  /* 0x00781f000d0d7f89 */ /* 0x004e6200000e0000 */
        /* <DEDUP_REMOVED lines=12> */
[----:B------:R-:W3:Y:S04]  /*b090*/  SHFL.IDX PT, R12, R18, 0x3, 0x181f ;  /* 0x00781f00120c7f89 */ /* 0x000ee800000e0000 */
[----:B------:R1:W3:Y:S01]  /*b0a0*/  SHFL.IDX PT, R11, R19, 0x3, 0x181f ;  /* 0x00781f00130b7f89 */ /* 0x0002e200000e0000 */
[----:B--2---:R-:W-:Y:S01]  /*b0b0*/  PRMT R23, R0, 0x5410, R2 ;  /* 0x0000541000177816 */ /* 0x004fe20000000002 */
[----:B-1----:R-:W-:Y:S01]  /*b0c0*/  CS2R R18, SRZ ;  /* 0x0000000000127805 */ /* 0x002fe2000001ff00 */
[----:B------:R-:W-:Y:S05]  /*b0d0*/  @P0 BRA `(.L_x_1205) ;  /* 0x0000016000000947 */ /* 0x000fea0003800000 */
[----:B---34-:R-:W-:Y:S01]  /*b0e0*/  ISETP.GE.AND P1, PT, R26, c[0x0][0x27c], PT ;  /* 0x00009f001a007a0c */ /* 0x018fe20003f26270 */
[----:B------:R-:W-:Y:S01]  /*b0f0*/  CS2R R48, SRZ ;  /* 0x0000000000307805 */ /* 0x000fe2000001ff00 */
[----:B------:R-:W-:Y:S01]  /*b100*/  ISETP.GE.AND P0, PT, R68, c[0x0][0x27c], PT ;  /* 0x00009f0044007a0c */ /* 0x000fe20003f06270 */
[----:B------:R-:W-:-:S10]  /*b110*/  CS2R R18, SRZ ;  /* 0x0000000000127805 */ /* 0x000fd4000001ff00 */
[C---:B------:R-:W-:Y:S01]  /*b120*/  @!P1 IMAD.SHL.U32 R0, R26.reuse, 0x2, RZ ;  /* 0x000000021a009824 */ /* 0x040fe200078e00ff */
[----:B------:R-:W-:Y:S01]  /*b130*/  @!P1 SHF.L.U64.HI R3, R26, 0x1, R22 ;  /* 0x000000011a039819 */ /* 0x000fe20000010216 */
[C---:B------:R-:W-:Y:S01]  /*b140*/  @!P0 IMAD.SHL.U32 R2, R68.reuse, 0x2, RZ ;  /* 0x0000000244028824 */ /* 0x040fe200078e00ff */
[----:B------:R-:W-:Y:S02]  /*b150*/  @!P0 SHF.L.U64.HI R10, R68, 0x1, R57 ;  /* 0x00000001440a8819 */ /* 0x000fe40000010239 */
[-C--:B------:R-:W-:Y:S02]  /*b160*/  @!P1 IADD3 R8, P2, R5, R0.reuse, RZ ;  /* 0x0000000005089210 */ /* 0x080fe40007f5e0ff */
[----:B------:R-:W-:Y:S02]  /*b170*/  @!P1 IADD3 R6, P4, R11, R0, RZ ;  /* 0x000000000b069210 */ /* 0x000fe40007f9e0ff */
        /* <DEDUP_REMOVED lines=12> */
.L_x_1205:
[----:B---34-:R-:W-:Y:S05]  /*b240*/  BSYNC B0 ;  /* 0x0000000000007941 */ /* 0x018fea0003800000 */
.L_x_1204:
[----:B-1----:R-:W-:Y:S01]  /*b250*/  IADD3 R3, -R252, R52, RZ ;  /* 0x00000034fc037210 */ /* 0x002fe20007ffe1ff */
[----:B-----5:R-:W-:Y:S01]  /*b260*/  IMAD.MOV.U32 R0, RZ, RZ, R48 ;  /* 0x000000ffff007224 */ /* 0x020fe200078e0030 */
[----:B------:R-:W-:-:S04]  /*b270*/  DEPBAR.LE SB0, 0x1 ;  /* 0x000080400000791a */ /* 0x000fc80000000000 */
[----:B------:R-:W-:Y:S01]  /*b280*/  IMNMX R22, R3, 0x80, PT ;  /* 0x0000008003167817 */ /* 0x000fe20003800200 */
[----:B------:R-:W-:Y:S01]  /*b290*/  IMAD.MOV.U32 R4, RZ, RZ, R49 ;  /* 0x000000ffff047224 */ /* 0x000fe200078e0031 */
[----:B------:R-:W-:Y:S01]  /*b2a0*/  MOV R3, R47 ;  /* 0x0000002f00037202 */ /* 0x000fe20000000f00 */
[----:B------:R-:W-:Y:S01]  /*b2b0*/  IMAD.MOV.U32 R2, RZ, RZ, R18 ;  /* 0x000000ffff027224 */ /* 0x000fe200078e0012 */
[----:B------:R-:W-:Y:S01]  /*b2c0*/  BAR.SYNC.DEFER_BLOCKING 0x0 ;  /* 0x0000000000007b1d */ /* 0x000fe20000010000 */
[----:B------:R-:W-:Y:S02]  /*b2d0*/  ISETP.GE.AND P0, PT, R110, R22, PT ;  /* 0x000000166e00720c */ /* 0x000fe40003f06270 */
[----:B------:R-:W-:Y:S01]  /*b2e0*/  PRMT R64, R4, 0x5410, R0 ;  /* 0x0000541004407816 */ /* 0x000fe20000000000 */
[----:B------:R-:W-:Y:S02]  /*b2f0*/  IMAD.MOV.U32 R0, RZ, RZ, R19 ;  /* 0x000000ffff007224 */ /* 0x000fe400078e0013 */
[----:B------:R-:W-:Y:S01]  /*b300*/  IMAD.MOV.U32 R4, RZ, RZ, R46 ;  /* 0x000000ffff047224 */ /* 0x000fe200078e002e */
[----:B------:R-:W-:Y:S02]  /*b310*/  BSSY B1, `(.L_x_1206) ;  /* 0x0000069000017945 */ /* 0x000fe40003800000 */
        /* <DEDUP_REMOVED lines=55> */
.L_x_1209:
[----:B------:R-:W-:Y:S05]  /*b690*/  BSYNC B0 ;  /* 0x0000000000007941 */ /* 0x000fea0003800000 */
.L_x_1208:
        /* <DEDUP_REMOVED lines=48> */
.L_x_1207:
[----:B------:R-:W-:Y:S05]  /*b9a0*/  BSYNC B1 ;  /* 0x0000000000017941 */ /* 0x000fea0003800000 */
.L_x_1206:
[----:B------:R-:W2:Y:S01]  /*b9b0*/  S2R R2, SR_TID.X ;  /* 0x0000000000027919 */ /* 0x000ea20000002100 */
[----:B------:R-:W-:Y:S01]  /*b9c0*/  BSSY B1, `(.L_x_1210) ;  /* 0x0000069000017945 */ /* 0x000fe20003800000 */
[----:B--2---:R-:W-:-:S04]  /*b9d0*/  SHF.R.S32.HI R0, RZ, 0x1f, R2 ;  /* 0x0000001fff007819 */ /* 0x004fc80000011402 */
[----:B------:R-:W-:-:S04]  /*b9e0*/  LEA.HI R0, R0, R2, RZ, 0x3 ;  /* 0x0000000200007211 */ /* 0x000fc800078f18ff */
[----:B------:R-:W-:-:S04]  /*b9f0*/  SHF.R.S32.HI R0, RZ, 0x3, R0 ;  /* 0x00000003ff007819 */ /* 0x000fc80000011400 */
[----:B------:R-:W-:-:S04]  /*ba00*/  IADD3 R0, R0, 0x20, RZ ;  /* 0x0000002000007810 */ /* 0x000fc80007ffe0ff */
        /* <DEDUP_REMOVED lines=51> */
.L_x_1213:
[----:B------:R-:W-:Y:S05]  /*bd40*/  BSYNC B0 ;  /* 0x0000000000007941 */ /* 0x000fea0003800000 */
.L_x_1212:
        /* <DEDUP_REMOVED lines=48> */
.L_x_1211:
[----:B------:R-:W-:Y:S05]  /*c050*/  BSYNC B1 ;  /* 0x0000000000017941 */ /* 0x000fea0003800000 */
.L_x_1210:
        /* <DEDUP_REMOVED lines=57> */
.L_x_1217:
[----:B------:R-:W-:Y:S05]  /*c3f0*/  BSYNC B0 ;  /* 0x0000000000007941 */ /* 0x000fea0003800000 */
.L_x_1216:
        /* <DEDUP_REMOVED lines=48> */
.L_x_1215:
[----:B------:R-:W-:Y:S05]  /*c700*/  BSYNC B1 ;  /* 0x0000000000017941 */ /* 0x000fea0003800000 */
.L_x_1214:
[----:B------:R-:W2:Y:S02]  /*c710*/  S2R R2, SR_TID.X ;  /* 0x0000000000027919 */ /* 0x000ea40000002100 */
        /* <DEDUP_REMOVED lines=55> */
.L_x_1220:
[----:B------:R-:W-:Y:S05]  /*ca90*/  BSYNC B0 ;  /* 0x0000000000007941 */ /* 0x000fea0003800000 */
.L_x_1219:
        /* <DEDUP_REMOVED lines=49> */
.L_x_1197:
[----:B------:R-:W-:Y:S01]  /*cdb0*/  ISETP.NE.AND P0, PT, R154, 0x1, PT ;  /* 0x000000019a00780c */ /* 0x000fe20003f05270 */
[----:B------:R-:W-:Y:S01]  /*cdc0*/  IMAD.MOV.U32 R5, RZ, RZ, R6 ;  /* 0x000000ffff057224 */ /* 0x000fe200078e0006 */
[----:B------:R-:W-:Y:S01]  /*cdd0*/  CS2R R18, SRZ ;  /* 0x0000000000127805 */ /* 0x000fe2000001ff00 */
[----:B------:R-:W-:Y:S01]  /*cde0*/  CS2R R16, SRZ ;  /* 0x0000000000107805 */ /* 0x000fe2000001ff00 */
[----:B------:R-:W-:-:S09]  /*cdf0*/  ISETP.NE.AND P2, PT, R30, RZ, PT ;  /* 0x000000ff1e00720c */ /* 0x000fd20003f45270 */
        /* <DEDUP_REMOVED lines=9> */
[----:B------:R-:W-:Y:S02]  /*ce90*/  IMAD R4, R3, c[0x0][0x290], RZ ;  /* 0x0000a40003047a24 */ /* 0x000fe400078e02ff */
[----:B------:R-:W-:Y:S02]  /*cea0*/  IMAD.MOV.U32 R3, RZ, RZ, R8 ;  /* 0x000000ffff037224 */ /* 0x000fe400078e0008 */
[----:B------:R-:W-:Y:S02]  /*ceb0*/  SHFL.IDX PT, R5, R9, RZ, 0x181f ;  /* 0x00181fff09057589 */ /* 0x000fe400000e0000 */
[----:B------:R-:W-:-:S04]  /*cec0*/  IMAD.WIDE.U32 R2, R0, c[0x0][0x290], R2 ;  /* 0x0000a40000027a25 */ /* 0x000fc800078e0002 */
[----:B------:R-:W-:Y:S01]  /*ced0*/  IMAD R0, R0, c[0x0][0x294], R4 ;  /* 0x0000a50000007a24 */ /* 0x000fe200078e0204 */
[----:B------:R-:W-:-:S03]  /*cee0*/  LEA R8, P0, R2, c[0x0][0x288], 0x1 ;  /* 0x0000a20002087a11 */ /* 0x000fc600078008ff */
[----:B------:R-:W-:Y:S02]  /*cef0*/  IMAD.IADD R0, R3, 0x1, R0 ;  /* 0x0000000103007824 */ /* 0x000fe400078e0200 */
[----:B------:R-:W1:Y:S03]  /*cf00*/  SHFL.IDX PT, R3, R10, RZ, 0x181f ;  /* 0x00181fff0a037589 */ /* 0x000e6600000e0000 */
[----:B------:R-:W-:Y:S02]  /*cf10*/  LEA.HI.X R7, R2, c[0x0][0x28c], R0, 0x1, P0 ;  /* 0x0000a30002077a11 */ /* 0x000fe400000f0c00 */
[----:B------:R-:W-:-:S03]  /*cf20*/  ISETP.GE.OR P0, PT, R32, c[0x0][0x27c], P3 ;  /* 0x00009f0020007a0c */ /* 0x000fc60001f06670 */
[----:B------:R-:W-:Y:S10]  /*cf30*/  SHFL.IDX PT, R6, R7, RZ, 0x181f ;  /* 0x00181fff07067589 */ /* 0x000ff400000e0000 */
[C---:B------:R-:W-:Y:S01]  /*cf40*/  @!P0 IMAD.SHL.U32 R2, R32.reuse, 0x2, RZ ;  /* 0x0000000220028824 */ /* 0x040fe200078e00ff */
[----:B------:R-:W-:-:S04]  /*cf50*/  @!P0 SHF.L.U64.HI R0, R32, 0x1, R33 ;  /* 0x0000000120008819 */ /* 0x000fc80000010221 */
[----:B-1----:R-:W-:Y:S02]  /*cf60*/  @!P0 IADD3 R4, P1, R3, R2, RZ ;  /* 0x0000000203048210 */ /* 0x002fe40007f3e0ff */
[----:B------:R-:W1:Y:S02]  /*cf70*/  SHFL.IDX PT, R3, R8, RZ, 0x181f ;  /* 0x00181fff08037589 */ /* 0x000e6400000e0000 */
[----:B------:R-:W-:-:S05]  /*cf80*/  @!P0 IADD3.X R5, R5, R0, RZ, P1, !PT ;  /* 0x0000000005058210 */ /* 0x000fca0000ffe4ff */
[----:B------:R2:W3:Y:S01]  /*cf90*/  @!P0 LD.E.128 R16, [R4.64] ;  /* 0x0000000604108980 */ /* 0x0004e2000c101d00 */
[----:B------:R-:W-:Y:S01]  /*cfa0*/  CS2R R14, SRZ ;  /* 0x00000000000e7805 */ /* 0x000fe2000001ff00 */
[----:B------:R-:W-:Y:S01]  /*cfb0*/  CS2R R12, SRZ ;  /* 0x00000000000c7805 */ /* 0x000fe2000001ff00 */
[----:B-1----:R-:W-:-:S05]  /*cfc0*/  @!P0 IADD3 R2, P1, R3, R2, RZ ;  /* 0x0000000203028210 */ /* 0x002fca0007f3e0ff */
[----:B------:R-:W-:-:S05]  /*cfd0*/  @!P0 IMAD.X R3, R6, 0x1, R0, P1 ;  /* 0x0000000106038824 */ /* 0x000fca00008e0600 */
[----:B------:R1:W4:Y:S01]  /*cfe0*/  @!P0 LD.E.128 R12, [R2.64] ;  /* 0x00000006020c8980 */ /* 0x000322000c101d00 */
[----:B------:R-:W-:Y:S03]  /*cff0*/  BSSY B0, `(.L_x_1221) ;  /* 0x0000024000007945 */ /* 0x000fe60003800000 */
[----:B--2---:R2:W1:Y:S01]  /*d000*/  SHFL.IDX PT, R4, R10, 0x1, 0x181f ;  /* 0x00381f000a047f89 */ /* 0x00446200000e0000 */
[----:B------:R-:W-:-:S03]  /*d010*/  ISETP.GE.AND P1, PT, R32, c[0x0][0x27c], PT ;  /* 0x00009f0020007a0c */ /* 0x000fc60003f26270 */
[----:B------:R2:W1:Y:S01]  /*d020*/  SHFL.IDX PT, R6, R8, 0x1, 0x181f ;  /* 0x00381f0008067f89 */ /* 0x00046200000e0000 */
[----:B------:R-:W-:-:S03]  /*d030*/  CS2R R38, SRZ ;  /* 0x0000000000267805 */ /* 0x000fc6000001ff00 */
[----:B------:R2:W1:Y:S01]  /*d040*/  SHFL.IDX PT, R5, R9, 0x1, 0x181f ;  /* 0x00381f0009057f89 */ /* 0x00046200000e0000 */
[----:B------:R-:W-:-:S03]  /*d050*/  CS2R R36, SRZ ;  /* 0x0000000000247805 */ /* 0x000fc6000001ff00 */
[----:B------:R2:W1:Y:S01]  /*d060*/  SHFL.IDX PT, R11, R7, 0x1, 0x181f ;  /* 0x00381f00070b7f89 */ /* 0x00046200000e0000 */
[----:B------:R-:W-:Y:S01]  /*d070*/  CS2R R30, SRZ ;  /* 0x00000000001e7805 */ /* 0x000fe2000001ff00 */
[----:B------:R-:W-:Y:S01]  /*d080*/  CS2R R28, SRZ ;  /* 0x00000000001c7805 */ /* 0x000fe2000001ff00 */
[----:B---3--:R-:W-:Y:S01]  /*d090*/  IMAD.MOV.U32 R0, RZ, RZ, R18 ;  /* 0x000000ffff007224 */ /* 0x008fe200078e0012 */
[----:B-1----:R-:W-:Y:S01]  /*d0a0*/  MOV R3, R16 ;  /* 0x0000001000037202 */ /* 0x002fe20000000f00 */
[----:B------:R-:W-:-:S03]  /*d0b0*/  IMAD.MOV.U32 R2, RZ, RZ, R17 ;  /* 0x000000ffff027224 */ /* 0x000fc600078e0011 */
[----:B------:R-:W-:Y:S01]  /*d0c0*/  PRMT R23, R23, 0x5410, R0 ;  /* 0x0000541017177816 */ /* 0x000fe20000000000 */
[----:B------:R-:W-:Y:S01]  /*d0d0*/  IMAD.MOV.U32 R0, RZ, RZ, R19 ;  /* 0x000000ffff007224 */ /* 0x000fe200078e0013 */
[----:B------:R-:W-:-:S04]  /*d0e0*/  PRMT R22, R2, 0x5410, R3 ;  /* 0x0000541002167816 */ /* 0x000fc80000000003 */
[----:B------:R-:W-:Y:S01]  /*d0f0*/  PRMT R23, R0, 0x7610, R23 ;  /* 0x0000761000177816 */ /* 0x000fe20000000017 */
[----:B----4-:R-:W-:Y:S02]  /*d100*/  IMAD.MOV.U32 R0, RZ, RZ, R14 ;  /* 0x000000ffff007224 */ /* 0x010fe400078e000e */
[----:B------:R-:W-:Y:S01]  /*d110*/  IMAD.MOV.U32 R3, RZ, RZ, R15 ;  /* 0x000000ffff037224 */ /* 0x000fe200078e000f */
[----:B------:R-:W-:-:S04]  /*d120*/  MOV R2, R12 ;  /* 0x0000000c00027202 */ /* 0x000fc80000000f00 */
[----:B------:R-:W-:Y:S01]  /*d130*/  PRMT R24, R3, 0x5410, R0 ;  /* 0x0000541003187816 */ /* 0x000fe20000000000 */
[----:B------:R-:W-:-:S05]  /*d140*/  IMAD.MOV.U32 R0, RZ, RZ, R13 ;  /* 0x000000ffff007224 */ /* 0x000fca00078e000d */
[----:B------:R-:W-:Y:S01]  /*d150*/  PRMT R21, R0, 0x5410, R2 ;  /* 0x0000541000157816 */ /* 0x000fe20000000002 */
[----:B------:R-:W-:Y:S05]  /*d160*/  @P2 BRA `(.L_x_1222) ;  /* 0x000000c000002947 */ /* 0x000fea0003800000 */
[----:B--2---:R-:W-:Y:S01]  /*d170*/  CS2R R36, SRZ ;  /* 0x0000000000247805 */ /* 0x004fe2000001ff00 */
[----:B------:R-:W-:Y:S01]  /*d180*/  CS2R R30, SRZ ;  /* 0x00000000001e7805 */ /* 0x000fe2000001ff00 */
[----:B------:R-:W-:Y:S01]  /*d190*/  CS2R R28, SRZ ;  /* 0x00000000001c7805 */ /* 0x000fe2000001ff00 */
[----:B------:R-:W-:Y:S05]  /*d1a0*/  @P1 BRA `(.L_x_1222) ;  /* 0x0000008000001947 */ /* 0x000fea0003800000 */
[C---:B------:R-:W-:Y:S01]  /*d1b0*/  IMAD.SHL.U32 R2, R32.reuse, 0x2, RZ ;  /* 0x0000000220027824 */ /* 0x040fe200078e00ff */
[----:B------:R-:W-:-:S04]  /*d1c0*/  SHF.L.U64.HI R0, R32, 0x1, R33 ;  /* 0x0000000120007819 */ /* 0x000fc80000010221 */
[----:B------:R-:W-:-:S05]  /*d1d0*/  IADD3 R4, P0, R4, R2, RZ ;  /* 0x0000000204047210 */ /* 0x000fca0007f1e0ff */
[----:B------:R-:W-:Y:S01]  /*d1e0*/  IMAD.X R5, R5, 0x1, R0, P0 ;  /* 0x0000000105057824 */ /* 0x000fe200000e0600 */
[----:B------:R-:W-:-:S04]  /*d1f0*/  IADD3 R2, P0, R6, R2, RZ ;  /* 0x0000000206027210 */ /* 0x000fc80007f1e0ff */
[----:B------:R1:W5:Y:S01]  /*d200*/  LD.E.128 R36, [R4.64] ;  /* 0x0000000604247980 */ /* 0x000362000c101d00 */
[----:B------:R-:W-:-:S05]  /*d210*/  IMAD.X R3, R11, 0x1, R0, P0 ;  /* 0x000000010b037824 */ /* 0x000fca00000e0600 */
[----:B------:R1:W5:Y:S03]  /*d220*/  LD.E.128 R28, [R2.64] ;  /* 0x00000006021c7980 */ /* 0x000366000c101d00 */
.L_x_1222:
[----:B--2---:R-:W-:Y:S05]  /*d230*/  BSYNC B0 ;  /* 0x0000000000007941 */ /* 0x004fea0003800000 */
.L_x_1221:
[----:B-1----:R-:W1:Y:S01]  /*d240*/  SHFL.IDX PT, R3, R10, 0x2, 0x181f ;  /* 0x00581f000a037f89 */ /* 0x002e6200000e0000 */
[----:B------:R-:W-:Y:S01]  /*d250*/  ISETP.NE.AND P0, PT, R40, RZ, PT ;  /* 0x000000ff2800720c */ /* 0x000fe20003f05270 */
[----:B------:R-:W-:Y:S01]  /*d260*/  CS2R R50, SRZ ;  /* 0x0000000000327805 */ /* 0x000fe2000001ff00 */
[----:B------:R-:W-:Y:S01]  /*d270*/  CS2R R48, SRZ ;  /* 0x0000000000307805 */ /* 0x000fe2000001ff00 */
[----:B------:R-:W2:Y:S01]  /*d280*/  SHFL.IDX PT, R5, R9, 0x2, 0x181f ;  /* 0x00581f0009057f89 */ /* 0x000ea200000e0000 */
[----:B------:R-:W-:Y:S02]  /*d290*/  ISETP.GE.OR P0, PT, R32, c[0x0][0x27c], P0 ;  /* 0x00009f0020007a0c */ /* 0x000fe40000706670 */
[----:B------:R-:W-:Y:S01]  /*d2a0*/  ISETP.NE.AND P3, PT, R44, RZ, PT ;  /* 0x000000ff2c00720c */ /* 0x000fe20003f65270 */
[----:B------:R-:W3:Y:S04]  /*d2b0*/  SHFL.IDX PT, R6, R8, 0x2, 0x181f ;  /* 0x00581f0008067f89 */ /* 0x000ee800000e0000 */
[----:B------:R-:W4:Y:S06]  /*d2c0*/  SHFL.IDX PT, R11, R7, 0x2, 0x181f ;  /* 0x00581f00070b7f89 */ /* 0x000f2c00000e0000 */
        /* <DEDUP_REMOVED lines=17> */
[----:B------:R2:W2:Y:S04]  /*d3e0*/  SHFL.IDX PT, R6, R8, 0x3, 0x181f ;  /* 0x00781f0008067f89 */ /* 0x0004a800000e0000 */
[----:B------:R-:W2:Y:S01]  /*d3f0*/  SHFL.IDX PT, R7, R7, 0x3, 0x181f ;  /* 0x00781f0007077f89 */ /* 0x000ea200000e0000 */
[----:B-1----:R-:W-:-:S03]  /*d400*/  IMAD.MOV.U32 R4, RZ, RZ, R38 ;  /* 0x000000ffff047224 */ /* 0x002fc600078e0026 */
[----:B------:R1:W1:Y:S01]  /*d410*/  SHFL.IDX PT, R5, R10, 0x3, 0x181f ;  /* 0x00781f000a057f89 */ /* 0x00026200000e0000 */
[----:B---3--:R-:W-:Y:S01]  /*d420*/  IMAD.MOV.U32 R2, RZ, RZ, R36 ;  /* 0x000000ffff027224 */ /* 0x008fe200078e0024 */
[----:B------:R-:W-:-:S04]  /*d430*/  MOV R3, R39 ;  /* 0x0000002700037202 */ /* 0x000fc80000000f00 */
        /* <DEDUP_REMOVED lines=10> */
[----:B------:R-:W-:Y:S02]  /*d4e0*/  IMAD.MOV.U32 R2, RZ, RZ, R48 ;  /* 0x000000ffff027224 */ /* 0x000fe400078e0030 */
[----:B------:R-:W-:Y:S01]  /*d4f0*/  IMAD.MOV.U32 R0, RZ, RZ, R49 ;  /* 0x000000ffff007224 */ /* 0x000fe200078e0031 */
[----:B------:R-:W-:Y:S01]  /*d500*/  PRMT R70, R3, 0x5410, R4 ;  /* 0x0000541003467816 */ /* 0x000fe20000000004 */
[----:B----4-:R-:W-:-:S03]  /*d510*/  IMAD.MOV.U32 R4, RZ, RZ, R46 ;  /* 0x000000ffff047224 */ /* 0x010fc600078e002e */
[----:B------:R-:W-:Y:S01]  /*d520*/  PRMT R67, R0, 0x5410, R2 ;  /* 0x0000541000437816 */ /* 0x000fe20000000002 */
[----:B------:R-:W-:Y:S01]  /*d530*/  IMAD.MOV.U32 R2, RZ, RZ, R44 ;  /* 0x000000ffff027224 */ /* 0x000fe200078e002c */
[----:B------:R-:W-:Y:S01]  /*d540*/  MOV R3, R47 ;  /* 0x0000002f00037202 */ /* 0x000fe20000000f00 */
        /* <DEDUP_REMOVED lines=16> */
.L_x_1224:
[----:B-1----:R-:W-:Y:S05]  /*d650*/  BSYNC B0 ;  /* 0x0000000000007941 */ /* 0x002fea0003800000 */
.L_x_1223:
[----:B------:R-:W-:Y:S01]  /*d660*/  IADD3 R3, -R252, R52, RZ ;  /* 0x00000034fc037210 */ /* 0x000fe20007ffe1ff */
[----:B-----5:R-:W-:Y:S01]  /*d670*/  IMAD.MOV.U32 R0, RZ, RZ, R62 ;  /* 0x000000ffff007224 */ /* 0x020fe200078e003e */
[----:B------:R-:W-:-:S04]  /*d680*/  DEPBAR.LE SB0, 0x1 ;  /* 0x000080400000791a */ /* 0x000fc80000000000 */
[----:B------:R-:W-:Y:S01]  /*d690*/  IMNMX R53, R3, 0x80, PT ;  /* 0x0000008003357817 */ /* 0x000fe20003800200 */
[----:B------:R-:W-:Y:S01]  /*d6a0*/  IMAD.MOV.U32 R4, RZ, RZ, R63 ;  /* 0x000000ffff047224 */ /* 0x000fe200078e003f */
[----:B------:R-:W-:Y:S01]  /*d6b0*/  MOV R3, R59 ;  /* 0x0000003b00037202 */ /* 0x000fe20000000f00 */
[----:B------:R-:W-:Y:S01]  /*d6c0*/  IMAD.MOV.U32 R2, RZ, RZ, R60 ;  /* 0x000000ffff027224 */ /* 0x000fe200078e003c */
[----:B------:R-:W-:Y:S01]  /*d6d0*/  BAR.SYNC.DEFER_BLOCKING 0x0 ;  /* 0x0000000000007b1d */ /* 0x000fe20000010000 */
[----:B------:R-:W-:Y:S02]  /*d6e0*/  ISETP.GE.OR P0, PT, R110, R53, P1 ;  /* 0x000000356e00720c */ /* 0x000fe40000f06670 */
        /* <DEDUP_REMOVED lines=24> */
[----:B------:R-:W-:Y:S02]  /*d870*/  SHF.R.U64 R14, R14, 0x10, R15 ;  /* 0x000000100e0e7819 */ /* 0x000fe4000000120f */
[----:B------:R-:W-:Y:S02]  /*d880*/  LOP3.LUT R0, R0, 0x7fffe000, RZ, 0xc0, !PT ;  /* 0x7fffe00000007812 */ /* 0x000fe400078ec0ff */
[----:B------:R-:W-:Y:S02]  /*d890*/  PRMT R18, R22, 0x5432, R20 ;  /* 0x0000543216127816 */ /* 0x000fe40000000014 */
[----:B------:R-:W-:Y:S02]  /*d8a0*/  IADD3 R0, R2, R0, R168 ;  /* 0x0000000002007210 */ /* 0x000fe40007ffe0a8 */
[----:B------:R-:W-:Y:S01]  /*d8b0*/  SHF.R.U32.HI R2, RZ, 0x10, R13 ;  /* 0x00000010ff027819 */ /* 0x000fe2000001160d */
[----:B------:R-:W-:Y:S01]  /*d8c0*/  IMAD.U32 R27, R18, 0x10000, RZ ;  /* 0x00010000121b7824 */ /* 0x000fe200078e00ff */
[----:B------:R-:W-:Y:S01]  /*d8d0*/  PRMT R13, R21, 0x5432, R12 ;  /* 0x00005432150d7816 */ /* 0x000fe2000000000c */
[----:B------:R-:W-:Y:S01]  /*d8e0*/  IMAD.SHL.U32 R35, R0, 0x2, RZ ;  /* 0x0000000200237824 */ /* 0x000fe200078e00ff */
[----:B------:R-:W-:-:S02]  /*d8f0*/  SHF.R.U32.HI R0, RZ, 0x10, R15 ;  /* 0x00000010ff007819 */ /* 0x000fc4000001160f */
[----:B------:R-:W-:Y:S01]  /*d900*/  PRMT R26, R23, 0x5432, R17 ;  /* 0x00005432171a7816 */ /* 0x000fe20000000011 */
[----:B------:R-:W-:Y:S01]  /*d910*/  IMAD.U32 R34, R13, 0x10000, RZ ;  /* 0x000100000d227824 */ /* 0x000fe200078e00ff */
[----:B------:R-:W2:Y:S01]  /*d920*/  LDS.128 R4, [R35+0x100] ;  /* 0x0001000023047984 */ /* 0x000ea20000000c00 */
[----:B------:R-:W-:Y:S02]  /*d930*/  PRMT R23, R23, 0x5410, R3 ;  /* 0x0000541017177816 */ /* 0x000fe40000000003 */
[----:B------:R-:W-:Y:S01]  /*d940*/  PRMT R19, R22, 0x5410, R16 ;  /* 0x0000541016137816 */ /* 0x000fe20000000010 */
[----:B-1----:R-:W-:Y:S01]  /*d950*/  IMAD.U32 R12, R8, 0x10000, RZ ;  /* 0x00010000080c7824 */ /* 0x002fe200078e00ff */
[----:B------:R-:W-:Y:S01]  /*d960*/  PRMT R15, R21, 0x5410, R2 ;  /* 0x00005410150f7816 */ /* 0x000fe20000000002 */
[----:B------:R-:W-:Y:S01]  /*d970*/  IMAD.U32 R20, R10, 0x10000, RZ ;  /* 0x000100000a147824 */ /* 0x000fe200078e00ff */
[C---:B------:R-:W-:Y:S02]  /*d980*/  PRMT R22, R24.reuse, 0x5432, R14 ;  /* 0x0000543218167816 */ /* 0x040fe4000000000e */
[----:B------:R-:W-:Y:S01]  /*d990*/  PRMT R21, R24, 0x5410, R0 ;  /* 0x0000541018157816 */ /* 0x000fe20000000000 */
[----:B------:R-:W-:Y:S01]  /*d9a0*/  IMAD.U32 R52, R15, 0x10000, RZ ;  /* 0x000100000f347824 */ /* 0x000fe200078e00ff */
[----:B------:R-:W-:-:S02]  /*d9b0*/  SHF.L.U32 R14, R9, 0x10, RZ ;  /* 0x00000010090e7819 */ /* 0x000fc400000006ff */
[----:B------:R-:W-:Y:S01]  /*d9c0*/  LOP3.LUT R16, R9, 0xffff0000, RZ, 0xc0, !PT ;  /* 0xffff000009107812 */ /* 0x000fe200078ec0ff */
[C---:B------:R-:W-:Y:S01]  /*d9d0*/  IMAD.U32 R9, R11.reuse, 0x10000, RZ ;  /* 0x000100000b097824 */ /* 0x040fe200078e00ff */
[----:B------:R-:W-:Y:S01]  /*d9e0*/  LOP3.LUT R24, R11, 0xffff0000, RZ, 0xc0, !PT ;  /* 0xffff00000b187812 */ /* 0x000fe200078ec0ff */
[----:B------:R-:W-:Y:S01]  /*d9f0*/  IMAD.U32 R43, R21, 0x10000, RZ ;  /* 0x00010000152b7824 */ /* 0x000fe200078e00ff */
[----:B------:R-:W-:Y:S02]  /*da00*/  LOP3.LUT R17, R8, 0xffff0000, RZ, 0xc0, !PT ;  /* 0xffff000008117812 */ /* 0x000fe400078ec0ff */
[----:B------:R-:W-:Y:S02]  /*da10*/  LOP3.LUT R25, R10, 0xffff0000, RZ, 0xc0, !PT ;  /* 0xffff00000a197812 */ /* 0x000fe400078ec0ff */
[----:B------:R-:W-:Y:S01]  /*da20*/  LOP3.LUT R13, R13, 0xffff0000, RZ, 0xc0, !PT ;  /* 0xffff00000d0d7812 */ /* 0x000fe200078ec0ff */
[C---:B--2---:R-:W-:Y:S01]  /*da30*/  IMAD.U32 R3, R4.reuse, 0x10000, RZ ;  /* 0x0001000004037824 */ /* 0x044fe200078e00ff */
[----:B------:R-:W-:Y:S01]  /*da40*/  SHF.L.U32 R2, R5, 0x10, RZ ;  /* 0x0000001005027819 */ /* 0x000fe200000006ff */
[----:B------:R-:W-:Y:S01]  /*da50*/  IMAD.U32 R0, R7, 0x10000, RZ ;  /* 0x0001000007007824 */ /* 0x000fe200078e00ff */
[----:B------:R-:W-:Y:S01]  /*da60*/  LOP3.LUT R8, R4, 0xffff0000, RZ, 0xc0, !PT ;  /* 0xffff000004087812 */ /* 0x000fe200078ec0ff */
[-C--:B------:R-:W-:Y:S01]  /*da70*/  FMUL.FTZ R11, R3, R34.reuse ;  /* 0x00000022030b7220 */ /* 0x080fe20000410000 */
[----:B------:R-:W-:Y:S01]  /*da80*/  LOP3.LUT R4, R5, 0xffff0000, RZ, 0xc0, !PT ;  /* 0xffff000005047812 */ /* 0x000fe200078ec0ff */
[-C--:B------:R-:W-:Y:S01]  /*da90*/  FMUL.FTZ R3, R3, R27.reuse ;  /* 0x0000001b03037220 */ /* 0x080fe20000410000 */
[----:B------:R-:W-:Y:S01]  /*daa0*/  SHF.L.U32 R5, R6, 0x10, RZ ;  /* 0x0000001006057819 */ /* 0x000fe200000006ff */
[----:B------:R-:W-:Y:S01]  /*dab0*/  FFMA.FTZ R42, R12, R27, -R11 ;  /* 0x0000001b0c2a7223 */ /* 0x000fe2000001080b */
[----:B------:R-:W-:Y:S01]  /*dac0*/  LOP3.LUT R10, R6, 0xffff0000, RZ, 0xc0, !PT ;  /* 0xffff0000060a7812 */ /* 0x000fe200078ec0ff */
[----:B------:R-:W-:Y:S01]  /*dad0*/  IMAD.U32 R11, R19, 0x10000, RZ ;  /* 0x00010000130b7824 */ /* 0x000fe200078e00ff */
[----:B------:R-:W-:Y:S01]  /*dae0*/  LOP3.LUT R6, R7, 0xffff0000, RZ, 0xc0, !PT ;  /* 0xffff000007067812 */ /* 0x000fe200078ec0ff */
[----:B------:R-:W-:Y:S01]  /*daf0*/  FFMA.FTZ R41, R12, R34, R3 ;  /* 0x000000220c297223 */ /* 0x000fe20000010003 */
[----:B------:R-:W-:Y:S01]  /*db00*/  SHF.L.U32 R12, R23, 0x10, RZ ;  /* 0x00000010170c7819 */ /* 0x000fe200000006ff */
[----:B------:R-:W-:-:S02]  /*db10*/  FMUL.FTZ R7, R2, R52 ;  /* 0x0000003402077220 */ /* 0x000fc40000410000 */
[----:B------:R-:W-:Y:S02]  /*db20*/  FMUL.FTZ R3, R2, R11 ;  /* 0x0000000b02037220 */ /* 0x000fe40000410000 */
[C---:B------:R-:W-:Y:S02]  /*db30*/  FMUL.FTZ R2, R0.reuse, R43 ;  /* 0x0000002b00027220 */ /* 0x040fe40000410000 */
[-C--:B------:R-:W-:Y:S02]  /*db40*/  FMUL.FTZ R0, R0, R12.reuse ;  /* 0x0000000c00007220 */ /* 0x080fe40000410000 */
[----:B------:R-:W-:Y:S01]  /*db50*/  FFMA.FTZ R34, R9, R12, -R2 ;  /* 0x0000000c09227223 */ /* 0x000fe20000010802 */
[----:B------:R-:W-:Y:S01]  /*db60*/  LOP3.LUT R2, R18, 0xffff0000, RZ, 0xc0, !PT ;  /* 0xffff000012027812 */ /* 0x000fe200078ec0ff */
[C---:B------:R-:W-:Y:S01]  /*db70*/  FFMA.FTZ R40, R14.reuse, R11, -R7 ;  /* 0x0000000b0e287223 */ /* 0x040fe20000010807 */
[----:B------:R-:W-:Y:S01]  /*db80*/  LOP3.LUT R11, R15, 0xffff0000, RZ, 0xc0, !PT ;  /* 0xffff00000f0b7812 */ /* 0x000fe200078ec0ff */
[----:B------:R-:W-:Y:S01]  /*db90*/  FFMA.FTZ R27, R14, R52, R3 ;  /* 0x000000340e1b7223 */ /* 0x000fe20000010003 */
[----:B------:R-:W-:Y:S01]  /*dba0*/  LOP3.LUT R15, R26, 0xffff0000, RZ, 0xc0, !PT ;  /* 0xffff00001a0f7812 */ /* 0x000fe200078ec0ff */
[----:B------:R-:W-:Y:S01]  /*dbb0*/  FFMA.FTZ R14, R9, R43, R0 ;  /* 0x0000002b090e7223 */ /* 0x000fe20000010000 */
[----:B------:R-:W-:Y:S01]  /*dbc0*/  LOP3.LUT R9, R19, 0xffff0000, RZ, 0xc0, !PT ;  /* 0xffff000013097812 */ /* 0x000fe200078ec0ff */
[----:B------:R-:W-:-:S02]  /*dbd0*/  FMUL.FTZ R0, R8, R13 ;  /* 0x0000000d08007220 */ /* 0x000fc40000410000 */
[-C--:B------:R-:W-:Y:S02]  /*dbe0*/  FMUL.FTZ R3, R8, R2.reuse ;  /* 0x0000000208037220 */ /* 0x080fe40000410000 */
[----:B------:R-:W-:Y:S02]  /*dbf0*/  FFMA.FTZ R8, R17, R2, -R0 ;  /* 0x0000000211087223 */ /* 0x000fe40000010800 */
[C---:B------:R-:W-:Y:S02]  /*dc00*/  FMUL.FTZ R2, R4.reuse, R11 ;  /* 0x0000000b04027220 */ /* 0x040fe40000410000 */
[----:B------:R-:W-:Y:S01]  /*dc10*/  FMUL.FTZ R0, R4, R9 ;  /* 0x0000000904007220 */ /* 0x000fe20000410000 */
[----:B------:R-:W-:Y:S01]  /*dc20*/  F2FP.BF16.PACK_AB R8, R8, R42 ;  /* 0x0000002a0808723e */ /* 0x000fe200000010ff */
[----:B------:R-:W-:Y:S02]  /*dc30*/  IMAD.U32 R18, R22, 0x10000, RZ ;  /* 0x0001000016127824 */ /* 0x000fe400078e00ff */
[----:B------:R-:W-:-:S02]  /*dc40*/  IMAD.U32 R7, R26, 0x10000, RZ ;  /* 0x000100001a077824 */ /* 0x000fc400078e00ff */
[----:B------:R-:W-:Y:S01]  /*dc50*/  FFMA.FTZ R13, R17, R13, R3 ;  /* 0x0000000d110d7223 */ /* 0x000fe20000010003 */
[----:B------:R-:W-:Y:S01]  /*dc60*/  LOP3.LUT R17, R22, 0xffff0000, RZ, 0xc0, !PT ;  /* 0xffff000016117812 */ /* 0x000fe200078ec0ff */
[C---:B------:R-:W-:Y:S02]  /*dc70*/  FFMA.FTZ R9, R16.reuse, R9, -R2 ;  /* 0x0000000910097223 */ /* 0x040fe40000010802 */
[----:B------:R-:W-:Y:S01]  /*dc80*/  FFMA.FTZ R12, R16, R11, R0 ;  /* 0x0000000b100c7223 */ /* 0x000fe20000010000 */
[----:B------:R-:W-:Y:S01]  /*dc90*/  LOP3.LUT R16, R21, 0xffff0000, RZ, 0xc0, !PT ;  /* 0xffff000015107812 */ /* 0x000fe200078ec0ff */
[----:B------:R-:W-:Y:S01]  /*dca0*/  FMUL.FTZ R3, R5, R18 ;  /* 0x0000001205037220 */ /* 0x000fe20000410000 */
[----:B------:R-:W-:Y:S01]  /*dcb0*/  F2FP.BF16.PACK_AB R9, R9, R40 ;  /* 0x000000280909723e */ /* 0x000fe200000010ff */
[-C--:B------:R-:W-:Y:S01]  /*dcc0*/  FMUL.FTZ R0, R5, R7.reuse ;  /* 0x0000000705007220 */ /* 0x080fe20000410000 */
[----:B------:R-:W-:Y:S01]  /*dcd0*/  LOP3.LUT R5, R23, 0xffff0000, RZ, 0xc0, !PT ;  /* 0xffff000017057812 */ /* 0x000fe200078ec0ff */
[----:B------:R-:W-:-:S02]  /*dce0*/  FFMA.FTZ R11, R20, R7, -R3 ;  /* 0x00000007140b7223 */ /* 0x000fc40000010803 */
[----:B------:R-:W-:Y:S02]  /*dcf0*/  FMUL.FTZ R4, R10, R17 ;  /* 0x000000110a047220 */ /* 0x000fe40000410000 */
[----:B------:R-:W-:Y:S02]  /*dd00*/  FFMA.FTZ R7, R20, R18, R0 ;  /* 0x0000001214077223 */ /* 0x000fe40000010000 */
[----:B------:R-:W-:Y:S02]  /*dd10*/  FMUL.FTZ R3, R10, R15 ;  /* 0x0000000f0a037220 */ /* 0x000fe40000410000 */
[C---:B------:R-:W-:Y:S02]  /*dd20*/  FMUL.FTZ R2, R6.reuse, R16 ;  /* 0x0000001006027220 */ /* 0x040fe40000410000 */
[----:B------:R-:W-:Y:S02]  /*dd30*/  FMUL.FTZ R0, R6, R5 ;  /* 0x0000000506007220 */ /* 0x000fe40000410000 */
[----:B------:R-:W-:Y:S01]  /*dd40*/  FFMA.FTZ R6, R25, R15, -R4 ;  /* 0x0000000f19067223 */ /* 0x000fe20000010804 */
[----:B------:R-:W-:Y:S01]  /*dd50*/  F2FP.BF16.PACK_AB R4, R13, R41 ;  /* 0x000000290d04723e */ /* 0x000fe200000010ff */
[----:B------:R-:W-:-:S02]  /*dd60*/  FFMA.FTZ R3, R25, R17, R3 ;  /* 0x0000001119037223 */ /* 0x000fc40000010003 */
[----:B------:R-:W-:Y:S01]  /*dd70*/  FFMA.FTZ R2, R24, R5, -R2 ;  /* 0x0000000518027223 */ /* 0x000fe20000010802 */
[----:B------:R-:W-:Y:S01]  /*dd80*/  F2FP.BF16.PACK_AB R10, R6, R11 ;  /* 0x0000000b060a723e */ /* 0x000fe200000010ff */
[----:B------:R-:W-:Y:S01]  /*dd90*/  FFMA.FTZ R0, R24, R16, R0 ;  /* 0x0000001018007223 */ /* 0x000fe20000010000 */
[----:B------:R-:W-:Y:S02]  /*dda0*/  F2FP.BF16.PACK_AB R6, R3, R7 ;  /* 0x000000070306723e */ /* 0x000fe400000010ff */
[----:B------:R-:W-:Y:S02]  /*ddb0*/  F2FP.BF16.PACK_AB R11, R2, R34 ;  /* 0x00000022020b723e */ /* 0x000fe400000010ff */
[----:B------:R-:W-:Y:S02]  /*ddc0*/  F2FP.BF16.PACK_AB R5, R12, R27 ;  /* 0x0000001b0c05723e */ /* 0x000fe400000010ff */
[----:B------:R-:W-:Y:S01]  /*ddd0*/  F2FP.BF16.PACK_AB R7, R0, R14 ;  /* 0x0000000e0007723e */ /* 0x000fe200000010ff */
[----:B------:R1:W-:Y:S04]  /*dde0*/  STS.128 [R215+0x100], R8 ;  /* 0x00010008d7007388 */ /* 0x0003e80000000c00 */
[----:B------:R1:W-:Y:S02]  /*ddf0*/  STS.128 [R35+0x100], R4 ;  /* 0x0001000423007388 */ /* 0x0003e40000000c00 */
.L_x_1226:
[----:B------:R-:W-:Y:S05]  /*de00*/  BSYNC B0 ;  /* 0x0000000000007941 */ /* 0x000fea0003800000 */
.L_x_1225:
[----:B------:R-:W2:Y:S01]  /*de10*/  S2R R0, SR_TID.X ;  /* 0x0000000000007919 */ /* 0x000ea20000002100 */
[----:B------:R-:W-:Y:S01]  /*de20*/  BSSY B0, `(.L_x_1227) ;  /* 0x0000076000007945 */ /* 0x000fe20003800000 */
[----:B--2---:R-:W-:-:S04]  /*de30*/  SHF.R.S32.HI R2, RZ, 0x1f, R0 ;  /* 0x0000001fff027819 */ /* 0x004fc80000011400 */
[----:B------:R-:W-:-:S04]  /*de40*/  LEA.HI R2, R2, R0, RZ, 0x3 ;  /* 0x0000000002027211 */ /* 0x000fc800078f18ff */
[----:B------:R-:W-:-:S04]  /*de50*/  SHF.R.S32.HI R2, RZ, 0x3, R2 ;  /* 0x00000003ff027819 */ /* 0x000fc80000011402 */
        /* <DEDUP_REMOVED lines=10> */
[----:B------:R-:W-:Y:S01]  /*df00*/  SHF.R.S32.HI R5, RZ, 0x1f, R3 ;  /* 0x0000001fff057819 */ /* 0x000fe20000011403 */
[----:B------:R-:W-:Y:S01]  /*df10*/  IMAD.SHL.U32 R4, R3, 0x8, RZ ;  /* 0x0000000803047824 */ /* 0x000fe200078e00ff */
[----:B------:R-:W-:-:S02]  /*df20*/  SHF.R.U32.HI R12, RZ, 0x10, R39 ;  /* 0x00000010ff0c7819 */ /* 0x000fc40000011627 */
[----:B------:R-:W-:Y:S02]  /*df30*/  LEA.HI R3, R5, R3, RZ, 0x3 ;  /* 0x0000000305037211 */ /* 0x000fe400078f18ff */
[----:B------:R-:W-:Y:S02]  /*df40*/  LOP3.LUT R0, R0, 0xfffffe00, RZ, 0xc0, !PT ;  /* 0xfffffe0000007812 */ /* 0x000fe400078ec0ff */
[----:B------:R-:W-:Y:S01]  /*df50*/  LOP3.LUT R4, R147, 0x38, R4, 0xf8, !PT ;  /* 0x0000003893047812 */ /* 0x000fe200078ef804 */
[----:B------:R-:W-:Y:S01]  /*df60*/  IMAD.SHL.U32 R3, R3, 0x400, RZ ;  /* 0x0000040003037824 */ /* 0x000fe200078e00ff */
[----:B------:R-:W-:Y:S02]  /*df70*/  LOP3.LUT R2, R0, R2, R6, 0xf6, !PT ;  /* 0x0000000200027212 */ /* 0x000fe400078ef606 */
[----:B------:R-:W-:Y:S02]  /*df80*/  LOP3.LUT R4, R4, R6, RZ, 0x3c, !PT ;  /* 0x0000000604047212 */ /* 0x000fe400078e3cff */
[----:B------:R-:W-:-:S02]  /*df90*/  LEA R35, R2, 0x100, 0x1 ;  /* 0x0000010002237811 */ /* 0x000fc400078e08ff */
[----:B------:R-:W-:Y:S02]  /*dfa0*/  LOP3.LUT R2, R3, 0x7fffe000, RZ, 0xc0, !PT ;  /* 0x7fffe00003027812 */ /* 0x000fe400078ec0ff */
[----:B------:R-:W-:Y:S01]  /*dfb0*/  SHF.R.U64 R14, R28, 0x10, R29 ;  /* 0x000000101c0e7819 */ /* 0x000fe2000000121d */
[----:B------:R-:W1:Y:S01]  /*dfc0*/  LDS.128 R8, [R35] ;  /* 0x0000000023087984 */ /* 0x000e620000000c00 */
[----:B------:R-:W-:Y:S02]  /*dfd0*/  IADD3 R2, R4, R2, R0 ;  /* 0x0000000204027210 */ /* 0x000fe40007ffe000 */
[----:B------:R-:W-:Y:S02]  /*dfe0*/  SHF.R.U64 R0, R36, 0x10, R37 ;  /* 0x0000001024007819 */ /* 0x000fe40000001225 */
[----:B------:R-:W-:Y:S01]  /*dff0*/  SHF.R.U64 R16, R30, 0x10, R31 ;  /* 0x000000101e107819 */ /* 0x000fe2000000121f */
[----:B------:R-:W-:Y:S01]  /*e000*/  IMAD.SHL.U32 R34, R2, 0x2, RZ ;  /* 0x0000000202227824 */ /* 0x000fe200078e00ff */
[----:B------:R-:W-:-:S02]  /*e010*/  PRMT R24, R65, 0x5410, R12 ;  /* 0x0000541041187816 */ /* 0x000fc4000000000c */
        /* <DEDUP_REMOVED lines=86> */
.L_x_1228:
[----:B------:R-:W-:Y:S05]  /*e580*/  BSYNC B0 ;  /* 0x0000000000007941 */ /* 0x000fea0003800000 */
.L_x_1227:
        /* <DEDUP_REMOVED lines=119> */
.L_x_1230:
[----:B------:R-:W-:Y:S05]  /*ed00*/  BSYNC B0 ;  /* 0x0000000000007941 */ /* 0x000fea0003800000 */
.L_x_1229:
[----:B------:R-:W2:Y:S02]  /*ed10*/  S2R R0, SR_TID.X ;  /* 0x0000000000007919 */ /* 0x000ea40000002100 */
[----:B--2---:R-:W-:-:S04]  /*ed20*/  SHF.R.S32.HI R3, RZ, 0x1f, R0 ;  /* 0x0000001fff037819 */ /* 0x004fc80000011400 */
[----:B------:R-:W-:-:S04]  /*ed30*/  LEA.HI R3, R3, R0, RZ, 0x3 ;  /* 0x0000000003037211 */ /* 0x000fc800078f18ff */
[----:B------:R-:W-:-:S04]  /*ed40*/  SHF.R.S32.HI R3, RZ, 0x3, R3 ;  /* 0x00000003ff037819 */ /* 0x000fc80000011403 */
[----:B------:R-:W-:-:S04]  /*ed50*/  IADD3 R3, R3, 0x60, RZ ;  /* 0x0000006003037810 */ /* 0x000fc80007ffe0ff */
[----:B------:R-:W-:-:S13]  /*ed60*/  ISETP.GE.OR P0, PT, R3, R53, P1 ;  /* 0x000000350300720c */ /* 0x000fda0000f06670 */
[----:B------:R-:W-:Y:S05]  /*ed70*/  @P0 BRA `(.L_x_1218) ;  /* 0x000006f000000947 */ /* 0x000fea0003800000 */
[----:B------:R-:W-:Y:S01]  /*ed80*/  IMAD.MOV.U32 R2, RZ, RZ, c[0x0][0x27c] ;  /* 0x00009f00ff027624 */ /* 0x000fe200078e00ff */
[----:B------:R-:W-:Y:S02]  /*ed90*/  SHF.R.S32.HI R0, RZ, 0x1f, R3 ;  /* 0x0000001fff007819 */ /* 0x000fe40000011403 */
[----:B-1----:R-:W-:Y:S02]  /*eda0*/  SHF.R.U32.HI R6, RZ, 0x3, R157 ;  /* 0x00000003ff067819 */ /* 0x002fe4000001169d */
[----:B------:R-:W-:Y:S02]  /*edb0*/  LEA.HI R2, R2, R146, RZ, 0x1d ;  /* 0x0000009202027211 */ /* 0x000fe400078fe8ff */
[----:B------:R-:W-:Y:S02]  /*edc0*/  LEA.HI R0, R0, R3, RZ, 0x3 ;  /* 0x0000000300007211 */ /* 0x000fe400078f18ff */
[----:B------:R-:W-:Y:S01]  /*edd0*/  SHF.R.S32.HI R5, RZ, 0x1f, R2 ;  /* 0x0000001fff057819 */ /* 0x000fe20000011402 */
[----:B------:R-:W-:Y:S01]  /*ede0*/  IMAD.SHL.U32 R3, R2, 0x8, RZ ;  /* 0x0000000802037824 */ /* 0x000fe200078e00ff */
[----:B------:R-:W-:Y:S01]  /*edf0*/  LOP3.LUT R4, R157, 0x38, R32, 0xf8, !PT ;  /* 0x000000389d047812 */ /* 0x000fe200078ef820 */
[----:B------:R-:W-:Y:S01]  /*ee00*/  IMAD.SHL.U32 R0, R0, 0x40, RZ ;  /* 0x0000004000007824 */ /* 0x000fe200078e00ff */
[----:B------:R-:W-:-:S02]  /*ee10*/  LEA.HI R2, R5, R2, RZ, 0x3 ;  /* 0x0000000205027211 */ /* 0x000fc400078f18ff */
[----:B------:R-:W-:Y:S02]  /*ee20*/  LOP3.LUT R3, R157, 0x38, R3, 0xf8, !PT ;  /* 0x000000389d037812 */ /* 0x000fe400078ef803 */
[----:B------:R-:W-:Y:S01]  /*ee30*/  LOP3.LUT R0, R0, 0xfffffe00, RZ, 0xc0, !PT ;  /* 0xfffffe0000007812 */ /* 0x000fe200078ec0ff */
[----:B------:R-:W-:Y:S01]  /*ee40*/  IMAD.SHL.U32 R2, R2, 0x400, RZ ;  /* 0x0000040002027824 */ /* 0x000fe200078e00ff */
[----:B------:R-:W-:Y:S02]  /*ee50*/  LOP3.LUT R3, R3, R6, RZ, 0x3c, !PT ;  /* 0x0000000603037212 */ /* 0x000fe400078e3cff */
[----:B------:R-:W-:Y:S02]  /*ee60*/  LOP3.LUT R4, R0, R4, R6, 0xf6, !PT ;  /* 0x0000000400047212 */ /* 0x000fe400078ef606 */
[----:B------:R-:W-:Y:S02]  /*ee70*/  LOP3.LUT R2, R2, 0x7fffe000, RZ, 0xc0, !PT ;  /* 0x7fffe00002027812 */ /* 0x000fe400078ec0ff */
[----:B------:R-:W-:-:S02]  /*ee80*/  LEA R31, R4, 0x100, 0x1 ;  /* 0x00000100041f7811 */ /* 0x000fc400078e08ff */
[----:B------:R-:W-:Y:S02]  /*ee90*/  IADD3 R2, R3, R2, R0 ;  /* 0x0000000203027210 */ /* 0x000fe40007ffe000 */
[----:B------:R-:W-:Y:S01]  /*eea0*/  SHF.R.U64 R3, R62, 0x10, R63 ;  /* 0x000000103e037819 */ /* 0x000fe2000000123f */
[----:B------:R-:W1:Y:S01]  /*eeb0*/  LDS.128 R8, [R31] ;  /* 0x000000001f087984 */ /* 0x000e620000000c00 */
[----:B------:R-:W-:Y:S01]  /*eec0*/  SHF.R.U64 R14, R56, 0x10, R57 ;  /* 0x00000010380e7819 */ /* 0x000fe20000001239 */
[----:B------:R-:W-:Y:S01]  /*eed0*/  IMAD.SHL.U32 R30, R2, 0x2, RZ ;  /* 0x00000002021e7824 */ /* 0x000fe200078e00ff */
[----:B------:R-:W-:Y:S02]  /*eee0*/  SHF.R.U64 R0, R60, 0x10, R61 ;  /* 0x000000103c007819 */ /* 0x000fe4000000123d */
[----:B------:R-:W-:Y:S02]  /*eef0*/  PRMT R26, R74, 0x5432, R3 ;  /* 0x000054324a1a7816 */ /* 0x000fe40000000003 */
[----:B------:R-:W2:Y:S01]  /*ef00*/  LDS.128 R4, [R30+0x100] ;  /* 0x000100001e047984 */ /* 0x000ea20000000c00 */
[----:B------:R-:W-:-:S02]  /*ef10*/  PRMT R3, R71, 0x5432, R14 ;  /* 0x0000543247037816 */ /* 0x000fc4000000000e */
[----:B------:R-:W-:Y:S02]  /*ef20*/  SHF.R.U32.HI R13, RZ, 0x10, R63 ;  /* 0x00000010ff0d7819 */ /* 0x000fe4000001163f */
[----:B------:R-:W-:Y:S01]  /*ef30*/  SHF.R.U32.HI R15, RZ, 0x10, R57 ;  /* 0x00000010ff0f7819 */ /* 0x000fe20000011639 */
[----:B------:R-:W-:Y:S01]  /*ef40*/  IMAD.U32 R28, R3, 0x10000, RZ ;  /* 0x00010000031c7824 */ /* 0x000fe200078e00ff */
[--C-:B------:R-:W-:Y:S02]  /*ef50*/  SHF.R.U64 R17, R58, 0x10, R59.reuse ;  /* 0x000000103a117819 */ /* 0x100fe4000000123b */
[----:B------:R-:W-:Y:S02]  /*ef60*/  SHF.R.U32.HI R18, RZ, 0x10, R59 ;  /* 0x00000010ff127819 */ /* 0x000fe4000001163b */
[----:B------:R-:W-:Y:S02]  /*ef70*/  PRMT R12, R72, 0x5432, R0 ;  /* 0x00005432480c7816 */ /* 0x000fe40000000000 */
[----:B------:R-:W-:-:S02]  /*ef80*/  SHF.R.U32.HI R2, RZ, 0x10, R61 ;  /* 0x00000010ff027819 */ /* 0x000fc4000001163d */
[----:B------:R-:W-:Y:S01]  /*ef90*/  PRMT R23, R74, 0x5410, R13 ;  /* 0x000054104a177816 */ /* 0x000fe2000000000d */
[----:B------:R-:W-:Y:S01]  /*efa0*/  IMAD.U32 R27, R12, 0x10000, RZ ;  /* 0x000100000c1b7824 */ /* 0x000fe200078e00ff */
[----:B------:R-:W-:Y:S02]  /*efb0*/  PRMT R16, R71, 0x5410, R15 ;  /* 0x0000541047107816 */ /* 0x000fe4000000000f */
[C---:B------:R-:W-:Y:S02]  /*efc0*/  PRMT R22, R73.reuse, 0x5432, R17 ;  /* 0x0000543249167816 */ /* 0x040fe40000000011 */
[----:B------:R-:W-:Y:S01]  /*efd0*/  PRMT R21, R73, 0x5410, R18 ;  /* 0x0000541049157816 */ /* 0x000fe20000000012 */
[----:B------:R-:W-:Y:S01]  /*efe0*/  IMAD.U32 R34, R16, 0x10000, RZ ;  /* 0x0001000010227824 */ /* 0x000fe200078e00ff */
[----:B------:R-:W-:Y:S02]  /*eff0*/  PRMT R19, R72, 0x5410, R2 ;  /* 0x0000541048137816 */ /* 0x000fe40000000002 */
[----:B------:R-:W-:Y:S01]  /*f000*/  LOP3.LUT R35, R3, 0xffff0000, RZ, 0xc0, !PT ;  /* 0xffff000003237812 */ /* 0x000fe200078ec0ff */
[C---:B-1----:R-:W-:Y:S01]  /*f010*/  IMAD.U32 R13, R8.reuse, 0x10000, RZ ;  /* 0x00010000080d7824 */ /* 0x042fe200078e00ff */
[----:B------:R-:W-:Y:S01]  /*f020*/  LOP3.LUT R15, R8, 0xffff0000, RZ, 0xc0, !PT ;  /* 0xffff0000080f7812 */ /* 0x000fe200078ec0ff */
[C---:B------:R-:W-:Y:S01]  /*f030*/  IMAD.U32 R14, R9.reuse, 0x10000, RZ ;  /* 0x00010000090e7824 */ /* 0x040fe200078e00ff */
[----:B------:R-:W-:Y:S01]  /*f040*/  LOP3.LUT R18, R9, 0xffff0000, RZ, 0xc0, !PT ;  /* 0xffff000009127812 */ /* 0x000fe200078ec0ff */
[C---:B------:R-:W-:Y:S01]  /*f050*/  IMAD.U32 R17, R11.reuse, 0x10000, RZ ;  /* 0x000100000b117824 */ /* 0x040fe200078e00ff */
[C---:B------:R-:W-:Y:S01]  /*f060*/  LOP3.LUT R25, R10.reuse, 0xffff0000, RZ, 0xc0, !PT ;  /* 0xffff00000a197812 */ /* 0x040fe200078ec0ff */
[----:B------:R-:W-:Y:S01]  /*f070*/  IMAD.U32 R20, R10, 0x10000, RZ ;  /* 0x000100000a147824 */ /* 0x000fe200078e00ff */
[----:B------:R-:W-:Y:S01]  /*f080*/  LOP3.LUT R24, R11, 0xffff0000, RZ, 0xc0, !PT ;  /* 0xffff00000b187812 */ /* 0x000fe200078ec0ff */
[----:B--2---:R-:W-:Y:S01]  /*f090*/  IMAD.U32 R0, R4, 0x10000, RZ ;  /* 0x0001000004007824 */ /* 0x004fe200078e00ff */
[C---:B------:R-:W-:Y:S01]  /*f0a0*/  LOP3.LUT R9, R5.reuse, 0xffff0000, RZ, 0xc0, !PT ;  /* 0xffff000005097812 */ /* 0x040fe200078ec0ff */
[----:B------:R-:W-:Y:S01]  /*f0b0*/  IMAD.U32 R8, R5, 0x10000, RZ ;  /* 0x0001000005087824 */ /* 0x000fe200078e00ff */
[C---:B------:R-:W-:Y:S01]  /*f0c0*/  LOP3.LUT R11, R6.reuse, 0xffff0000, RZ, 0xc0, !PT ;  /* 0xffff0000060b7812 */ /* 0x040fe200078ec0ff */
[----:B------:R-:W-:Y:S01]  /*f0d0*/  IMAD.U32 R10, R6, 0x10000, RZ ;  /* 0x00010000060a7824 */ /* 0x000fe200078e00ff */
[----:B------:R-:W-:Y:S01]  /*f0e0*/  LOP3.LUT R2, R4, 0xffff0000, RZ, 0xc0, !PT ;  /* 0xffff000004027812 */ /* 0x000fe200078ec0ff */
[C---:B------:R-:W-:Y:S01]  /*f0f0*/  IMAD.U32 R5, R7.reuse, 0x10000, RZ ;  /* 0x0001000007057824 */ /* 0x040fe200078e00ff */
[----:B------:R-:W-:Y:S01]  /*f100*/  LOP3.LUT R6, R7, 0xffff0000, RZ, 0xc0, !PT ;  /* 0xffff000007067812 */ /* 0x000fe200078ec0ff */
[----:B------:R-:W-:Y:S01]  /*f110*/  FMUL.FTZ R4, R0, R28 ;  /* 0x0000001c00047220 */ /* 0x000fe20000410000 */
[----:B------:R-:W-:Y:S01]  /*f120*/  LOP3.LUT R7, R12, 0xffff0000, RZ, 0xc0, !PT ;  /* 0xffff00000c077812 */ /* 0x000fe200078ec0ff */
[----:B------:R-:W-:-:S02]  /*f130*/  FMUL.FTZ R0, R0, R27 ;  /* 0x0000001b00007220 */ /* 0x000fc40000410000 */
[----:B------:R-:W-:Y:S02]  /*f140*/  FFMA.FTZ R33, R13, R27, -R4 ;  /* 0x0000001b0d217223 */ /* 0x000fe40000010804 */
[C---:B------:R-:W-:Y:S02]  /*f150*/  FMUL.FTZ R4, R2.reuse, R35 ;  /* 0x0000002302047220 */ /* 0x040fe40000410000 */
[----:B------:R-:W-:Y:S02]  /*f160*/  IMAD.U32 R12, R19, 0x10000, RZ ;  /* 0x00010000130c7824 */ /* 0x000fe400078e00ff */
[----:B------:R-:W-:Y:S02]  /*f170*/  FMUL.FTZ R3, R2, R7 ;  /* 0x0000000702037220 */ /* 0x000fe40000410000 */
[----:B------:R-:W-:Y:S02]  /*f180*/  FFMA.FTZ R32, R13, R28, R0 ;  /* 0x0000001c0d207223 */ /* 0x000fe40000010000 */
[----:B------:R-:W-:-:S02]  /*f190*/  FMUL.FTZ R2, R8, R34 ;  /* 0x0000002208027220 */ /* 0x000fc40000410000 */
[----:B------:R-:W-:Y:S02]  /*f1a0*/  IMAD.U32 R13, R21, 0x10000, RZ ;  /* 0x00010000150d7824 */ /* 0x000fe400078e00ff */
[-C--:B------:R-:W-:Y:S01]  /*f1b0*/  FMUL.FTZ R0, R8, R12.reuse ;  /* 0x0000000c08007220 */ /* 0x080fe20000410000 */
[----:B------:R-:W-:Y:S01]  /*f1c0*/  LOP3.LUT R8, R16, 0xffff0000, RZ, 0xc0, !PT ;  /* 0xffff000010087812 */ /* 0x000fe200078ec0ff */
[----:B------:R-:W-:Y:S01]  /*f1d0*/  FFMA.FTZ R28, R15, R35, R3 ;  /* 0x000000230f1c7223 */ /* 0x000fe20000010003 */
[----:B------:R-:W-:Y:S01]  /*f1e0*/  LOP3.LUT R16, R21, 0xffff0000, RZ, 0xc0, !PT ;  /* 0xffff000015107812 */ /* 0x000fe200078ec0ff */
[----:B------:R-:W-:Y:S01]  /*f1f0*/  FFMA.FTZ R27, R14, R12, -R2 ;  /* 0x0000000c0e1b7223 */ /* 0x000fe20000010802 */
[----:B------:R-:W-:Y:S01]  /*f200*/  LOP3.LUT R12, R19, 0xffff0000, RZ, 0xc0, !PT ;  /* 0xffff0000130c7812 */ /* 0x000fe200078ec0ff */
[----:B------:R-:W-:Y:S02]  /*f210*/  IMAD.U32 R3, R23, 0x10000, RZ ;  /* 0x0001000017037824 */ /* 0x000fe400078e00ff */
[----:B------:R-:W-:-:S02]  /*f220*/  FMUL.FTZ R2, R5, R13 ;  /* 0x0000000d05027220 */ /* 0x000fc40000410000 */
[----:B------:R-:W-:Y:S02]  /*f230*/  FFMA.FTZ R29, R15, R7, -R4 ;  /* 0x000000070f1d7223 */ /* 0x000fe40000010804 */
[----:B------:R-:W-:Y:S02]  /*f240*/  FFMA.FTZ R15, R14, R34, R0 ;  /* 0x000000220e0f7223 */ /* 0x000fe40000010000 */
[-C--:B------:R-:W-:Y:S02]  /*f250*/  FMUL.FTZ R0, R5, R3.reuse ;  /* 0x0000000305007220 */ /* 0x080fe40000410000 */
[----:B------:R-:W-:Y:S02]  /*f260*/  FFMA.FTZ R14, R17, R3, -R2 ;  /* 0x00000003110e7223 */ /* 0x000fe40000010802 */
[----:B------:R-:W-:Y:S02]  /*f270*/  FMUL.FTZ R4, R9, R8 ;  /* 0x0000000809047220 */ /* 0x000fe40000410000 */
[----:B------:R-:W-:-:S02]  /*f280*/  IMAD.U32 R19, R22, 0x10000, RZ ;  /* 0x0001000016137824 */ /* 0x000fc400078e00ff */
[-C--:B------:R-:W-:Y:S02]  /*f290*/  FMUL.FTZ R3, R9, R12.reuse ;  /* 0x0000000c09037220 */ /* 0x080fe40000410000 */
[----:B------:R-:W-:Y:S02]  /*f2a0*/  IMAD.U32 R7, R26, 0x10000, RZ ;  /* 0x000100001a077824 */ /* 0x000fe400078e00ff */
[----:B------:R-:W-:Y:S01]  /*f2b0*/  FFMA.FTZ R13, R17, R13, R0 ;  /* 0x0000000d110d7223 */ /* 0x000fe20000010000 */
[----:B------:R-:W-:Y:S01]  /*f2c0*/  LOP3.LUT R17, R22, 0xffff0000, RZ, 0xc0, !PT ;  /* 0xffff000016117812 */ /* 0x000fe200078ec0ff */
[----:B------:R-:W-:Y:S01]  /*f2d0*/  FFMA.FTZ R9, R18, R12, -R4 ;  /* 0x0000000c12097223 */ /* 0x000fe20000010804 */
[----:B------:R-:W-:Y:S01]  /*f2e0*/  LOP3.LUT R12, R26, 0xffff0000, RZ, 0xc0, !PT ;  /* 0xffff00001a0c7812 */ /* 0x000fe200078ec0ff */
[----:B------:R-:W-:Y:S02]  /*f2f0*/  FMUL.FTZ R2, R10, R19 ;  /* 0x000000130a027220 */ /* 0x000fe40000410000 */
[----:B------:R-:W-:Y:S01]  /*f300*/  FFMA.FTZ R5, R18, R8, R3 ;  /* 0x0000000812057223 */ /* 0x000fe20000010003 */
[----:B------:R-:W-:Y:S01]  /*f310*/  LOP3.LUT R8, R23, 0xffff0000, RZ, 0xc0, !PT ;  /* 0xffff000017087812 */ /* 0x000fe200078ec0ff */
[----:B------:R-:W-:Y:S01]  /*f320*/  FMUL.FTZ R0, R10, R7 ;  /* 0x000000070a007220 */ /* 0x000fe20000410000 */
[----:B------:R-:W-:Y:S01]  /*f330*/  F2FP.BF16.PACK_AB R9, R9, R27 ;  /* 0x0000001b0909723e */ /* 0x000fe200000010ff */
[----:B------:R-:W-:Y:S01]  /*f340*/  FFMA.FTZ R10, R20, R7, -R2 ;  /* 0x00000007140a7223 */ /* 0x000fe20000010802 */
[----:B------:R-:W-:Y:S01]  /*f350*/  F2FP.BF16.PACK_AB R5, R5, R15 ;  /* 0x0000000f0505723e */ /* 0x000fe200000010ff */
[----:B------:R-:W-:-:S02]  /*f360*/  FMUL.FTZ R4, R11, R17 ;  /* 0x000000110b047220 */ /* 0x000fc40000410000 */
[----:B------:R-:W-:Y:S02]  /*f370*/  FFMA.FTZ R7, R20, R19, R0 ;  /* 0x0000001314077223 */ /* 0x000fe40000010000 */
[----:B------:R-:W-:Y:S02]  /*f380*/  FMUL.FTZ R3, R11, R12 ;  /* 0x0000000c0b037220 */ /* 0x000fe40000410000 */
[C---:B------:R-:W-:Y:S02]  /*f390*/  FMUL.FTZ R2, R6.reuse, R16 ;  /* 0x0000001006027220 */ /* 0x040fe40000410000 */
[----:B------:R-:W-:Y:S02]  /*f3a0*/  FMUL.FTZ R0, R6, R8 ;  /* 0x0000000806007220 */ /* 0x000fe40000410000 */
[C---:B------:R-:W-:Y:S01]  /*f3b0*/  FFMA.FTZ R6, R25.reuse, R12, -R4 ;  /* 0x0000000c19067223 */ /* 0x040fe20000010804 */
        /* <DEDUP_REMOVED lines=11> */
.L_x_1218:
[----:B------:R-:W-:Y:S05]  /*f470*/  BSYNC B2 ;  /* 0x0000000000027941 */ /* 0x000fea0003800000 */
.L_x_1196:
[----:B-----5:R-:W2:Y:S01]  /*f480*/  S2R R144, SR_TID.X ;  /* 0x0000000000907919 */ /* 0x020ea20000002100 */
[----:B-1----:R-:W-:Y:S01]  /*f490*/  IMAD R4, R75, c[0x0][0x208], RZ ;  /* 0x000082004b047a24 */ /* 0x002fe200078e02ff */
[----:B------:R-:W-:Y:S01]  /*f4a0*/  MOV R5, R80 ;  /* 0x0000005000057202 */ /* 0x000fe20000000f00 */
[----:B------:R-:W-:Y:S01]  /*f4b0*/  IMAD.WIDE.U32 R2, R148, c[0x0][0x208], RZ ;  /* 0x0000820094027a25 */ /* 0x000fe200078e00ff */
[----:B------:R-:W-:Y:S01]  /*f4c0*/  SEL R8, RZ, 0x2, P5 ;  /* 0x00000002ff087807 */ /* 0x000fe20002800000 */
[----:B------:R-:W-:Y:S01]  /*f4d0*/  BAR.SYNC.DEFER_BLOCKING 0x0 ;  /* 0x0000000000007b1d */ /* 0x000fe20000010000 */
[----:B------:R-:W-:Y:S01]  /*f4e0*/  LOP3.LUT P2, RZ, R146, 0x2, RZ, 0xc0, !PT ;  /* 0x0000000292ff7812 */ /* 0x000fe2000784c0ff */
[----:B------:R-:W-:Y:S01]  /*f4f0*/  IMAD R4, R148, c[0x0][0x20c], R4 ;  /* 0x0000830094047a24 */ /* 0x000fe200078e0204 */
[----:B------:R-:W-:-:S03]  /*f500*/  IADD3 R199, R194, 0x20, RZ ;  /* 0x00000020c2c77810 */ /* 0x000fc60007ffe0ff */
[----:B------:R-:W-:Y:S01]  /*f510*/  UMOV UR8, 0x6 ;  /* 0x0000000600087882 */ /* 0x000fe20000000000 */
[----:B------:R-:W-:Y:S01]  /*f520*/  IADD3 R6, R3, R4, RZ ;  /* 0x0000000403067210 */ /* 0x000fe20007ffe0ff */
[----:B------:R-:W-:Y:S01]  /*f530*/  ULDC.64 UR4, c[0x0][0x208] ;  /* 0x0000820000047ab9 */ /* 0x000fe20000000a00 */
[----:B------:R-:W-:Y:S01]  /*f540*/  MOV R4, R78 ;  /* 0x0000004e00047202 */ /* 0x000fe20000000f00 */
[----:B------:R-:W-:Y:S01]  /*f550*/  USHF.L.U64.HI UR5, UR4, UR8, UR5 ;  /* 0x0000000804057299 */ /* 0x000fe20008010205 */
[----:B------:R-:W-:Y:S01]  /*f560*/  BSSY B0, `(.L_x_1231) ;  /* 0x00001a1000007945 */ /* 0x000fe20003800000 */
[----:B------:R-:W-:Y:S01]  /*f570*/  IMAD R6, R6, 0x70, RZ ;  /* 0x0000007006067824 */ /* 0x000fe200078e02ff */
[----:B------:R-:W-:Y:S01]  /*f580*/  USHF.L.U32 UR4, UR4, 0x6, URZ ;  /* 0x0000000604047899 */ /* 0x000fe2000800063f */
[----:B------:R-:W-:Y:S01]  /*f590*/  IMAD.WIDE.U32 R2, R2, 0x70, R4 ;  /* 0x0000007002027825 */ /* 0x000fe200078e0004 */
[----:B------:R-:W-:Y:S02]  /*f5a0*/  IADD3 R4, R77, R8, RZ ;  /* 0x000000084d047210 */ /* 0x000fe40007ffe0ff */
[----:B------:R-:W-:-:S02]  /*f5b0*/  @P2 IADD3 R199, R194, -0x20, RZ ;  /* 0xffffffe0c2c72810 */ /* 0x000fc40007ffe0ff */
[----:B--2---:R-:W-:Y:S02]  /*f5c0*/  LEA.HI R0, R214, R144, RZ, 0x4 ;  /* 0x00000090d6007211 */ /* 0x004fe400078f20ff */
[----:B------:R-:W-:Y:S02]  /*f5d0*/  LEA R8, P0, R2, c[0x0][0x1f8], 0x1 ;  /* 0x00007e0002087a11 */ /* 0x000fe400078008ff */
[----:B------:R-:W-:Y:S01]  /*f5e0*/  LOP3.LUT R0, R0, 0xfffffff0, RZ, 0xc0, !PT ;  /* 0xfffffff000007812 */ /* 0x000fe200078ec0ff */
[----:B------:R-:W-:Y:S01]  /*f5f0*/  LDSM.16.M88.4 R132, [R213] ;  /* 0x00000000d584783b */ /* 0x000fe20000000200 */
[----:B------:R-:W-:Y:S02]  /*f600*/  IADD3 R3, R3, R6, RZ ;  /* 0x0000000603037210 */ /* 0x000fe40007ffe0ff */
[----:B------:R-:W-:Y:S01]  /*f610*/  IADD3 R0, -R0, R144, RZ ;  /* 0x0000009000007210 */ /* 0x000fe20007ffe1ff */
[----:B------:R-:W-:Y:S01]  /*f620*/  LDSM.16.M88.4 R172, [R213+0x4000] ;  /* 0x00400000d5ac783b */ /* 0x000fe20000000200 */
[----:B------:R-:W-:-:S02]  /*f630*/  LEA.HI.X R9, R2, c[0x0][0x1fc], R3, 0x1, P0 ;  /* 0x00007f0002097a11 */ /* 0x000fc400000f0c03 */
[----:B------:R-:W-:Y:S02]  /*f640*/  SHF.R.S32.HI R7, RZ, 0x1f, R0 ;  /* 0x0000001fff077819 */ /* 0x000fe40000011400 */
[----:B------:R-:W-:Y:S02]  /*f650*/  MOV R3, 0x40 ;  /* 0x0000004000037802 */ /* 0x000fe40000000f00 */
[----:B------:R-:W-:Y:S02]  /*f660*/  LEA.HI R5, R7, R0, RZ, 0x3 ;  /* 0x0000000007057211 */ /* 0x000fe400078f18ff */
[----:B------:R-:W-:Y:S02]  /*f670*/  ISETP.GT.AND P3, PT, R144, 0x7f, PT ;  /* 0x0000007f9000780c */ /* 0x000fe40003f64270 */
[----:B------:R-:W-:Y:S02]  /*f680*/  LOP3.LUT R5, R5, 0xfffffff8, RZ, 0xc0, !PT ;  /* 0xfffffff805057812 */ /* 0x000fe400078ec0ff */
[----:B------:R-:W-:-:S02]  /*f690*/  LOP3.LUT P2, RZ, R4, 0x2, RZ, 0xc0, !PT ;  /* 0x0000000204ff7812 */ /* 0x000fc4000784c0ff */
[----:B------:R-:W-:Y:S02]  /*f6a0*/  IADD3 R0, R0, -R5, RZ ;  /* 0x8000000500007210 */ /* 0x000fe40007ffe0ff */
[----:B------:R-:W-:Y:S02]  /*f6b0*/  IADD3 R212, R199, 0x3000, RZ ;  /* 0x00003000c7d47810 */ /* 0x000fe40007ffe0ff */
[C---:B------:R-:W-:Y:S02]  /*f6c0*/  LOP3.LUT P0, RZ, R0.reuse, 0x4, RZ, 0xc0, !PT ;  /* 0x0000000400ff7812 */ /* 0x040fe4000780c0ff */
[----:B------:R-:W-:Y:S02]  /*f6d0*/  LOP3.LUT P1, RZ, R0, 0x2, RZ, 0xc0, !PT ;  /* 0x0000000200ff7812 */ /* 0x000fe4000782c0ff */
[----:B------:R-:W-:Y:S02]  /*f6e0*/  MOV R0, 0x20 ;  /* 0x0000002000007802 */ /* 0x000fe40000000f00 */
[----:B------:R-:W-:-:S02]  /*f6f0*/  SEL R3, R3, 0xffffffc0, !P0 ;  /* 0xffffffc003037807 */ /* 0x000fc40004000000 */
[----:B------:R-:W-:Y:S02]  /*f700*/  SEL R0, R0, 0xffffffe0, !P1 ;  /* 0xffffffe000007807 */ /* 0x000fe40004800000 */
[CC--:B------:R-:W-:Y:S02]  /*f710*/  IADD3 R2, R213.reuse, R3.reuse, RZ ;  /* 0x00000003d5027210 */ /* 0x0c0fe40007ffe0ff */
[----:B------:R-:W-:Y:S02]  /*f720*/  IADD3 R0, R213, R0, RZ ;  /* 0x00000000d5007210 */ /* 0x000fe40007ffe0ff */
[----:B------:R-:W-:Y:S01]  /*f730*/  IADD3 R6, P0, R8, UR4, RZ ;  /* 0x0000000408067c10 */ /* 0x000fe2000ff1e0ff */
[----:B------:R-:W-:Y:S01]  /*f740*/  LDSM.16.M88.4 R164, [R2] ;  /* 0x0000000002a4783b */ /* 0x000fe20000000200 */
[----:B------:R-:W-:Y:S02]  /*f750*/  IADD3 R3, R0, R3, RZ ;  /* 0x0000000300037210 */ /* 0x000fe40007ffe0ff */
[----:B------:R-:W-:Y:S01]  /*f760*/  LOP3.LUT P1, RZ, R4, 0x1, RZ, 0xc0, !PT ;  /* 0x0000000104ff7812 */ /* 0x000fe2000782c0ff */
[----:B------:R-:W-:Y:S01]  /*f770*/  LDSM.16.M88.4 R136, [R0] ;  /* 0x000000000088783b */ /* 0x000fe20000000200 */
[----:B------:R-:W-:-:S02]  /*f780*/  IADD3.X R7, R9, UR5, RZ, P0, !PT ;  /* 0x0000000509077c10 */ /* 0x000fc400087fe4ff */
[----:B------:R-:W-:Y:S01]  /*f790*/  IADD3 R4, P0, R6, UR4, RZ ;  /* 0x0000000406047c10 */ /* 0x000fe2000ff1e0ff */
[----:B------:R1:W-:Y:S01]  /*f7a0*/  LDSM.16.M88.4 R176, [R0+0x4000] ;  /* 0x0040000000b0783b */ /* 0x0003e20000000200 */
[----:B------:R-:W-:Y:S02]  /*f7b0*/  IADD3 R211, R199, 0x2800, RZ ;  /* 0x00002800c7d37810 */ /* 0x000fe40007ffe0ff */
[----:B------:R-:W-:Y:S01]  /*f7c0*/  IADD3.X R5, R7, UR5, RZ, P0, !PT ;  /* 0x0000000507057c10 */ /* 0x000fe200087fe4ff */
[----:B------:R2:W-:Y:S01]  /*f7d0*/  LDSM.16.M88.4 R180, [R2+0x4000] ;  /* 0x0040000002b4783b */ /* 0x0005e20000000200 */
[----:B------:R-:W-:Y:S02]  /*f7e0*/  @!P3 IADD3 R10, P0, R4, UR4, RZ ;  /* 0x00000004040abc10 */ /* 0x000fe4000ff1e0ff */
[----:B------:R-:W-:Y:S01]  /*f7f0*/  IADD3 R210, R199, 0x2000, RZ ;  /* 0x00002000c7d27810 */ /* 0x000fe20007ffe0ff */
[----:B------:R-:W-:Y:S01]  /*f800*/  LDSM.16.M88.4 R168, [R3] ;  /* 0x0000000003a8783b */ /* 0x000fe20000000200 */
[----:B------:R-:W-:-:S02]  /*f810*/  @!P3 IADD3.X R11, R5, UR5, RZ, P0, !PT ;  /* 0x00000005050bbc10 */ /* 0x000fc400087fe4ff */
[C---:B------:R-:W-:Y:S01]  /*f820*/  IADD3 R209, R199.reuse, 0x1800, RZ ;  /* 0x00001800c7d17810 */ /* 0x040fe20007ffe0ff */
[----:B------:R-:W-:Y:S01]  /*f830*/  LDSM.16.M88.4 R184, [R3+0x4000] ;  /* 0x0040000003b8783b */ /* 0x000fe20000000200 */
[C---:B------:R-:W-:Y:S02]  /*f840*/  IADD3 R208, R199.reuse, 0x1000, RZ ;  /* 0x00001000c7d07810 */ /* 0x040fe40007ffe0ff */
[C---:B------:R-:W-:Y:S01]  /*f850*/  IADD3 R207, R199.reuse, 0x800, RZ ;  /* 0x00000800c7cf7810 */ /* 0x040fe20007ffe0ff */
[----:B------:R-:W-:Y:S01]  /*f860*/  BAR.SYNC.DEFER_BLOCKING 0x0 ;  /* 0x0000000000007b1d */ /* 0x000fe20000010000 */
[C---:B------:R-:W-:Y:S02]  /*f870*/  IADD3 R206, R199.reuse, 0x3800, RZ ;  /* 0x00003800c7ce7810 */ /* 0x040fe40007ffe0ff */
[C---:B------:R-:W-:Y:S02]  /*f880*/  IADD3 R205, R199.reuse, 0x6800, RZ ;  /* 0x00006800c7cd7810 */ /* 0x040fe40007ffe0ff */
[----:B------:R-:W-:-:S02]  /*f890*/  IADD3 R204, R199, 0x6000, RZ ;  /* 0x00006000c7cc7810 */ /* 0x000fc40007ffe0ff */
[----:B-1----:R-:W-:Y:S02]  /*f8a0*/  MOV R0, 0x40 ;  /* 0x0000004000007802 */ /* 0x002fe40000000f00 */
[C---:B------:R-:W-:Y:S02]  /*f8b0*/  IADD3 R203, R199.reuse, 0x5800, RZ ;  /* 0x00005800c7cb7810 */ /* 0x040fe40007ffe0ff */
[----:B--2---:R-:W-:Y:S02]  /*f8c0*/  IADD3 R2, R76, R152, -R110 ;  /* 0x000000984c027210 */ /* 0x004fe40007ffe86e */
[C---:B------:R-:W-:Y:S02]  /*f8d0*/  IADD3 R202, R199.reuse, 0x5000, RZ ;  /* 0x00005000c7ca7810 */ /* 0x040fe40007ffe0ff */
[----:B------:R-:W-:Y:S02]  /*f8e0*/  ISETP.LT.OR P0, PT, R2, 0x1, !P1 ;  /* 0x000000010200780c */ /* 0x000fe40004f01670 */
[----:B------:R-:W-:-:S02]  /*f8f0*/  IADD3 R201, R199, 0x4800, RZ ;  /* 0x00004800c7c97810 */ /* 0x000fc40007ffe0ff */
[----:B------:R-:W-:Y:S01]  /*f900*/  IADD3 R200, R199, 0x4000, RZ ;  /* 0x00004000c7c87810 */ /* 0x000fe20007ffe0ff */
[----:B------:R-:W-:-:S04]  /*f910*/  DEPBAR.LE SB0, 0x0 ;  /* 0x000080000000791a */ /* 0x000fc80000000000 */
[----:B------:R-:W-:Y:S06]  /*f920*/  BAR.SYNC.DEFER_BLOCKING 0x0 ;  /* 0x0000000000007b1d */ /* 0x000fec0000010000 */
[----:B------:R-:W1:Y:S04]  /*f930*/  LDSM.16.M88.4 R20, [R194] ;  /* 0x00000000c214783b */ /* 0x000e680000000200 */
[----:B------:R-:W-:Y:S04]  /*f940*/  LDSM.16.M88.4 R16, [R194+0x800] ;  /* 0x00080000c210783b */ /* 0x000fe80000000200 */
[----:B------:R-:W2:Y:S04]  /*f950*/  LDSM.16.M88.4 R12, [R194+0x1000] ;  /* 0x00100000c20c783b */ /* 0x000ea80000000200 */
[----:B------:R-:W3:Y:S04]  /*f960*/  LDSM.16.M88.4 R32, [R194+0x1800] ;  /* 0x00180000c220783b */ /* 0x000ee80000000200 */
[----:B------:R-:W4:Y:S04]  /*f970*/  LDSM.16.M88.4 R52, [R194+0x2000] ;  /* 0x00200000c234783b */ /* 0x000f280000000200 */
[----:B------:R-:W-:Y:S04]  /*f980*/  LDSM.16.M88.4 R76, [R194+0x2800] ;  /* 0x00280000c24c783b */ /* 0x000fe80000000200 */
[----:B------:R-:W-:Y:S04]  /*f990*/  LDSM.16.M88.4 R92, [R194+0x3000] ;  /* 0x00300000c25c783b */ /* 0x000fe80000000200 */
[----:B------:R-:W3:Y:S04]  /*f9a0*/  LDSM.16.M88.4 R56, [R199] ;  /* 0x00000000c738783b */ /* 0x000ee80000000200 */
[----:B------:R-:W-:Y:S04]  /*f9b0*/  LDSM.16.M88.4 R72, [R199+0x800] ;  /* 0x00080000c748783b */ /* 0x000fe80000000200 */
[----:B------:R-:W3:Y:S04]  /*f9c0*/  LDSM.16.M88.4 R64, [R199+0x1000] ;  /* 0x00100000c740783b */ /* 0x000ee80000000200 */
[----:B------:R-:W3:Y:S01]  /*f9d0*/  LDSM.16.M88.4 R60, [R199+0x1800] ;  /* 0x00180000c73c783b */ /* 0x000ee20000000200 */
[C---:B-1----:R-:W-:Y:S03]  /*f9e0*/  HMMA.16816.F32.BF16 R48, R132.reuse, R20, RZ ;  /* 0x000000148430723c */ /* 0x042fe600000418ff */
[----:B------:R-:W1:Y:S04]  /*f9f0*/  LDSM.16.M88.4 R96, [R199+0x2000] ;  /* 0x00200000c760783b */ /* 0x000e680000000200 */
[----:B------:R-:W-:Y:S01]  /*fa00*/  LDSM.16.M88.4 R116, [R199+0x2800] ;  /* 0x00280000c774783b */ /* 0x000fe20000000200 */
[C---:B--2---:R-:W-:Y:S03]  /*fa10*/  HMMA.16816.F32.BF16 R28, R132.reuse, R12, RZ ;  /* 0x0000000c841c723c */ /* 0x044fe600000418ff */
[----:B------:R-:W-:Y:S04]  /*fa20*/  LDSM.16.M88.4 R120, [R199+0x3000] ;  /* 0x00300000c778783b */ /* 0x000fe80000000200 */
[----:B------:R-:W-:Y:S01]  /*fa30*/  @!PT LDS RZ, [RZ] ;  /* 0x00000000fffff984 */ /* 0x000fe20000000800 */
[----:B------:R-:W-:Y:S01]  /*fa40*/  @!PT LDS RZ, [RZ] ;  /* 0x00000000fffff984 */ /* 0x000fe20000000800 */
[----:B------:R-:W-:Y:S01]  /*fa50*/  @!PT LDS RZ, [RZ] ;  /* 0x00000000fffff984 */ /* 0x000fe20000000800 */
[----:B------:R2:W-:Y:S01]  /*fa60*/  LDGSTS.E.BYPASS.LTC128B.128 [R215+0x100], [R8.64], !P0 ;  /* 0x0010000008d77fae */ /* 0x0005e2000c101d46 */
[C---:B------:R-:W-:Y:S01]  /*fa70*/  ISETP.LT.OR P0, PT, R2.reuse, 0x1, !P2 ;  /* 0x000000010200780c */ /* 0x040fe20005701670 */
[C---:B------:R-:W-:Y:S08]  /*fa80*/  HMMA.16816.F32.BF16 R44, R132.reuse, R22, RZ ;  /* 0x00000016842c723c */ /* 0x040ff000000418ff */
[----:B------:R-:W-:Y:S04]  /*fa90*/  HMMA.16816.F32.BF16 R40, R132, R16, RZ ;  /* 0x000000108428723c */ /* 0x000fe800000418ff */
[----:B------:R2:W-:Y:S01]  /*faa0*/  LDGSTS.E.BYPASS.LTC128B.128 [R215+0x3900], [R8.64+0x80], !P0 ;  /* 0x0390008008d77fae */ /* 0x0005e2000c101d46 */
[----:B------:R-:W-:-:S02]  /*fab0*/  ISETP.LT.OR P0, PT, R2, 0x21, !P1 ;  /* 0x000000210200780c */ /* 0x000fc40004f01670 */
[C---:B------:R-:W-:Y:S01]  /*fac0*/  ISETP.LT.OR P1, PT, R2.reuse, 0x41, !P1 ;  /* 0x000000410200780c */ /* 0x040fe20004f21670 */
[C---:B------:R-:W-:Y:S08]  /*fad0*/  HMMA.16816.F32.BF16 R36, R132.reuse, R18, RZ ;  /* 0x000000128424723c */ /* 0x040ff000000418ff */
[----:B------:R-:W-:Y:S02]  /*fae0*/  HMMA.16816.F32.BF16 R24, R132, R14, RZ ;  /* 0x0000000e8418723c */ /* 0x000fe400000418ff */
[----:B------:R1:W-:Y:S01]  /*faf0*/  LDGSTS.E.BYPASS.LTC128B.128 [R215+0x1100], [R6.64], !P0 ;  /* 0x0110000006d77fae */ /* 0x0003e2000c101d46 */
[----:B------:R-:W-:-:S02]  /*fb00*/  ISETP.LT.OR P0, PT, R2, 0x21, !P2 ;  /* 0x000000210200780c */ /* 0x000fc40005701670 */
[----:B------:R-:W-:-:S03]  /*fb10*/  ISETP.LT.OR P2, PT, R2, 0x41, !P2 ;  /* 0x000000410200780c */ /* 0x000fc60005741670 */
[C---:B---3--:R-:W-:Y:S08]  /*fb20*/  HMMA.16816.F32.BF16 R20, R132.reuse, R32, RZ ;  /* 0x000000208414723c */ /* 0x048ff000000418ff */
[----:B------:R1:W-:Y:S01]  /*fb30*/  LDGSTS.E.BYPASS.LTC128B.128 [R215+0x4900], [R6.64+0x80], !P0 ;  /* 0x0490008006d77fae */ /* 0x0003e2000c101d46 */
[----:B------:R-:W-:Y:S01]  /*fb40*/  LOP3.LUT P0, RZ, R146, 0x4, RZ, 0xc0, !PT ;  /* 0x0000000492ff7812 */ /* 0x000fe2000780c0ff */
[----:B------:R-:W-:Y:S02]  /*fb50*/  HMMA.16816.F32.BF16 R16, R132, R34, RZ ;  /* 0x000000228410723c */ /* 0x000fe400000418ff */
[----:B------:R1:W-:Y:S01]  /*fb60*/  LDGSTS.E.BYPASS.LTC128B.128 [R215+0x2100], [R4.64], !P1 ;  /* 0x0210000004d77fae */ /* 0x0003e2000c901d46 */
[----:B------:R-:W-:-:S02]  /*fb70*/  @!P3 ISETP.LT.OR P1, PT, R2, 0x61, P6 ;  /* 0x000000610200b80c */ /* 0x000fc40003721670 */
[----:B------:R-:W-:Y:S01]  /*fb80*/  SEL R0, R0, 0xffffffc0, !P0 ;  /* 0xffffffc000007807 */ /* 0x000fe20004000000 */
[----:B------:R1:W-:Y:S01]  /*fb90*/  LDGSTS.E.BYPASS.LTC128B.128 [R215+0x5900], [R4.64+0x80], !P2 ;  /* 0x0590008004d77fae */ /* 0x0003e2000d101d46 */
[----:B------:R-:W-:Y:S01]  /*fba0*/  @!P3 ISETP.LT.OR P0, PT, R2, 0x61, P5 ;  /* 0x000000610200b80c */ /* 0x000fe20002f01670 */
[----:B----4-:R-:W-:Y:S01]  /*fbb0*/  HMMA.16816.F32.BF16 R12, R132, R52, RZ ;  /* 0x00000034840c723c */ /* 0x010fe200000418ff */
[-C--:B------:R-:W-:Y:S02]  /*fbc0*/  IADD3 R193, R194, R0.reuse, RZ ;  /* 0x00000000c2c17210 */ /* 0x080fe40007ffe0ff */
[----:B------:R-:W-:-:S05]  /*fbd0*/  IADD3 R192, R199, R0, RZ ;  /* 0x00000000c7c07210 */ /* 0x000fca0007ffe0ff */
[----:B------:R2:W-:Y:S01]  /*fbe0*/  @!P3 LDGSTS.E.BYPASS.LTC128B.128 [R216+0x3100], [R10.64], !P1 ;  /* 0x031000000ad8bfae */ /* 0x0005e2000c901d46 */
[----:B------:R-:W-:Y:S03]  /*fbf0*/  HMMA.16816.F32.BF16 R48, R136, R56, R48 ;  /* 0x000000388830723c */ /* 0x000fe60000041830 */
[----:B------:R2:W-:Y:S01]  /*fc00*/  @!P3 LDGSTS.E.BYPASS.LTC128B.128 [R216+0x6900], [R10.64+0x80], !P0 ;  /* 0x069000800ad8bfae */ /* 0x0005e2000c101d46 */
[----:B------:R-:W-:-:S03]  /*fc10*/  ISETP.GT.AND P0, PT, R148, R151, PT ;  /* 0x000000979400720c */ /* 0x000fc60003f04270 */
[----:B------:R-:W3:Y:S01]  /*fc20*/  LDSM.16.M88.4 R80, [R193] ;  /* 0x00000000c150783b */ /* 0x000ee20000000200 */
[----:B------:R-:W-:Y:S03]  /*fc30*/  HMMA.16816.F32.BF16 R104, R136, R64, R28 ;  /* 0x000000408868723c */ /* 0x000fe6000004181c */
[----:B------:R-:W4:Y:S04]  /*fc40*/  LDSM.16.M88.4 R28, [R192] ;  /* 0x00000000c01c783b */ /* 0x000f280000000200 */
[----:B------:R-:W2:Y:S01]  /*fc50*/  LDSM.16.M88.4 R32, [R193+0x800] ;  /* 0x00080000c120783b */ /* 0x000ea20000000200 */
[----:B-1----:R-:W-:Y:S03]  /*fc60*/  HMMA.16816.F32.BF16 R4, R132, R94, RZ ;  /* 0x0000005e8404723c */ /* 0x002fe600000418ff */
[----:B------:R-:W0:Y:S05]  /*fc70*/  LDGDEPBAR ;  /* 0x00000000000079af */ /* 0x000e2a0000000000 */
[C---:B------:R-:W-:Y:S08]  /*fc80*/  HMMA.16816.F32.BF16 R84, R136.reuse, R58, R44 ;  /* 0x0000003a8854723c */ /* 0x040ff0000004182c */
[C---:B------:R-:W-:Y:S08]  /*fc90*/  HMMA.16816.F32.BF16 R88, R136.reuse, R60, R20 ;  /* 0x0000003c8858723c */ /* 0x040ff00000041814 */
[C---:B------:R-:W-:Y:S08]  /*fca0*/  HMMA.16816.F32.BF16 R112, R136.reuse, R62, R16 ;  /* 0x0000003e8870723c */ /* 0x040ff00000041810 */
[C---:B------:R-:W-:Y:S08]  /*fcb0*/  HMMA.16816.F32.BF16 R60, R136.reuse, R96, R12 ;  /* 0x00000060883c723c */ /* 0x040ff0000004180c */
[----:B------:R-:W-:Y:S01]  /*fcc0*/  HMMA.16816.F32.BF16 R100, R136, R66, R24 ;  /* 0x000000428864723c */ /* 0x000fe20000041818 */
[----:B------:R-:W-:Y:S07]  /*fcd0*/  LDSM.16.M88.4 R64, [R199+0x3800] ;  /* 0x00380000c740783b */ /* 0x000fee0000000200 */
[----:B------:R-:W-:Y:S08]  /*fce0*/  HMMA.16816.F32.BF16 R12, R132, R78, RZ ;  /* 0x0000004e840c723c */ /* 0x000ff000000418ff */
[----:B---3--:R-:W-:Y:S01]  /*fcf0*/  HMMA.16816.F32.BF16 R24, R164, R80, R48 ;  /* 0x00000050a418723c */ /* 0x008fe20000041830 */
[----:B------:R-:W-:Y:S07]  /*fd00*/  LDSM.16.M88.4 R48, [R194+0x3800] ;  /* 0x00380000c230783b */ /* 0x000fee0000000200 */
[----:B------:R-:W-:Y:S01]  /*fd10*/  HMMA.16816.F32.BF16 R108, R136, R72, R40 ;  /* 0x00000048886c723c */ /* 0x000fe20000041828 */
[----:B------:R-:W1:Y:S07]  /*fd20*/  LDSM.16.M88.4 R40, [R193+0x1000] ;  /* 0x00100000c128783b */ /* 0x000e6e0000000200 */
[C---:B--2---:R-:W-:Y:S08]  /*fd30*/  HMMA.16816.F32.BF16 R8, R132.reuse, R92, RZ ;  /* 0x0000005c8408723c */ /* 0x044ff000000418ff */
[----:B------:R-:W-:Y:S01]  /*fd40*/  HMMA.16816.F32.BF16 R16, R132, R76, RZ ;  /* 0x0000004c8410723c */ /* 0x000fe200000418ff */
[----:B------:R-:W-:Y:S07]  /*fd50*/  LDSM.16.M88.4 R76, [R192+0x1000] ;  /* 0x00100000c04c783b */ /* 0x000fee0000000200 */
[----:B------:R-:W-:Y:S08]  /*fd60*/  HMMA.16816.F32.BF16 R124, R136, R122, R4 ;  /* 0x0000007a887c723c */ /* 0x000ff00000041804 */
[----:B------:R-:W-:Y:S01]  /*fd70*/  HMMA.16816.F32.BF16 R20, R132, R54, RZ ;  /* 0x000000368414723c */ /* 0x000fe200000418ff */
[----:B------:R-:W-:Y:S07]  /*fd80*/  LDSM.16.M88.4 R52, [R193+0x1800] ;  /* 0x00180000c134783b */ /* 0x000fee0000000200 */
[----:B------:R-:W-:Y:S01]  /*fd90*/  HMMA.16816.F32.BF16 R4, R164, R82, R84 ;  /* 0x00000052a404723c */ /* 0x000fe20000041854 */
[----:B------:R-:W-:Y:S07]  /*fda0*/  LDSM.16.M88.4 R80, [R194+0x4000] ;  /* 0x00400000c250783b */ /* 0x000fee0000000200 */
[C---:B------:R-:W-:Y:S01]  /*fdb0*/  HMMA.16816.F32.BF16 R72, R136.reuse, R74, R36 ;  /* 0x0000004a8848723c */ /* 0x040fe20000041824 */
[----:B------:R-:W2:Y:S07]  /*fdc0*/  LDSM.16.M88.4 R36, [R192+0x800] ;  /* 0x00080000c024783b */ /* 0x000eae0000000200 */
[----:B------:R-:W-:Y:S08]  /*fdd0*/  HMMA.16816.F32.BF16 R128, R136, R118, R12 ;  /* 0x000000768880723c */ /* 0x000ff0000004180c */
[----:B----4-:R-:W-:Y:S08]  /*fde0*/  HMMA.16816.F32.BF16 R12, R168, R28, R24 ;  /* 0x0000001ca80c723c */ /* 0x010ff00000041818 */
[C---:B------:R-:W-:Y:S01]  /*fdf0*/  HMMA.16816.F32.BF16 R140, R136.reuse, R120, R8 ;  /* 0x00000078888c723c */ /* 0x040fe20000041808 */
[----:B------:R-:W3:Y:S07]  /*fe00*/  LDSM.16.M88.4 R8, [R193+0x2000] ;  /* 0x00200000c108783b */ /* 0x000eee0000000200 */
[----:B------:R-:W-:Y:S08]  /*fe10*/  HMMA.16816.F32.BF16 R44, R136, R116, R16 ;  /* 0x00000074882c723c */ /* 0x000ff00000041810 */
[----:B------:R-:W-:Y:S08]  /*fe20*/  HMMA.16816.F32.BF16 R16, R164, R32, R108 ;  /* 0x00000020a410723c */ /* 0x000ff0000004186c */
[----:B------:R-:W-:Y:S01]  /*fe30*/  HMMA.16816.F32.BF16 R56, R136, R98, R20 ;  /* 0x000000628838723c */ /* 0x000fe20000041814 */
[----:B------:R-:W4:Y:S04]  /*fe40*/  LDSM.16.M88.4 R20, [R193+0x2800] ;  /* 0x00280000c114783b */ /* 0x000f280000000200 */
[----:B------:R-:W-:Y:S03]  /*fe50*/  LDSM.16.M88.4 R96, [R193+0x3800] ;  /* 0x00380000c160783b */ /* 0x000fe60000000200 */
[C---:B-1----:R-:W-:Y:S01]  /*fe60*/  HMMA.16816.F32.BF16 R92, R164.reuse, R40, R104 ;  /* 0x00000028a45c723c */ /* 0x042fe20000041868 */
[----:B------:R-:W-:Y:S07]  /*fe70*/  LDSM.16.M88.4 R104, [R192+0x3800] ;  /* 0x00380000c068783b */ /* 0x000fee0000000200 */
[----:B------:R-:W-:Y:S01]  /*fe80*/  HMMA.16816.F32.BF16 R116, R164, R42, R100 ;  /* 0x0000002aa474723c */ /* 0x000fe20000041864 */
[----:B------:R-:W1:Y:S07]  /*fe90*/  LDSM.16.M88.4 R40, [R193+0x3000] ;  /* 0x00300000c128783b */ /* 0x000e6e0000000200 */
[----:B------:R-:W-:Y:S08]  /*fea0*/  HMMA.16816.F32.BF16 R4, R168, R30, R4 ;  /* 0x0000001ea804723c */ /* 0x000ff00000041804 */
[----:B------:R-:W-:Y:S08]  /*feb0*/  HMMA.16816.F32.BF16 R12, R172, R48, R12 ;  /* 0x00000030ac0c723c */ /* 0x000ff0000004180c */
[----:B------:R-:W-:Y:S01]  /*fec0*/  HMMA.16816.F32.BF16 R72, R164, R34, R72 ;  /* 0x00000022a448723c */ /* 0x000fe20000041848 */
[----:B------:R-:W-:Y:S07]  /*fed0*/  LDSM.16.M88.4 R32, [R192+0x2800] ;  /* 0x00280000c020783b */ /* 0x000fee0000000200 */
[----:B--2---:R-:W-:Y:S08]  /*fee0*/  HMMA.16816.F32.BF16 R16, R168, R36, R16 ;  /* 0x00000024a810723c */ /* 0x004ff00000041810 */
[----:B---3--:R-:W-:Y:S01]  /*fef0*/  HMMA.16816.F32.BF16 R100, R164, R10, R56 ;  /* 0x0000000aa464723c */ /* 0x008fe20000041838 */
[----:B------:R-:W2:Y:S07]  /*ff00*/  LDSM.16.M88.4 R56, [R192+0x3000] ;  /* 0x00300000c038783b */ /* 0x000eae0000000200 */
[----:B------:R-:W-:Y:S01]  /*ff10*/  HMMA.16816.F32.BF16 R4, R172, R50, R4 ;  /* 0x00000032ac04723c */ /* 0x000fe20000041804 */
[----:B------:R-:W-:Y:S07]  /*ff20*/  LDSM.16.M88.4 R48, [R192+0x1800] ;  /* 0x00180000c030783b */ /* 0x000fee0000000200 */
[----:B------:R-:W-:Y:S01]  /*ff30*/  HMMA.16816.F32.BF16 R120, R164, R52, R88 ;  /* 0x00000034a478723c */ /* 0x000fe20000041858 */
[----:B------:R-:W3:Y:S07]  /*ff40*/  LDSM.16.M88.4 R88, [R199+0x4000] ;  /* 0x00400000c758783b */ /* 0x000eee0000000200 */
        /* <DEDUP_REMOVED lines=13> */
[----:B------:R-:W-:Y:S01]  /*10020*/  HMMA.16816.F32.BF16 R72, R168, R76, R92 ;  /* 0x0000004ca848723c */ /* 0x000fe2000004185c */
[----:B------:R-:W4:Y:S07]  /*10030*/  LDSM.16.M88.4 R92, [R193+0x4000] ;  /* 0x00400000c15c783b */ /* 0x000f2e0000000200 */
[----:B------:R-:W-:Y:S08]  /*10040*/  HMMA.16816.F32.BF16 R4, R180, R96, R12 ;  /* 0x00000060b404723c */ /* 0x000ff0000004180c */
[C---:B------:R-:W-:Y:S08]  /*10050*/  HMMA.16816.F32.BF16 R40, R168.reuse, R78, R116 ;  /* 0x0000004ea828723c */ /* 0x040ff00000041874 */
[----:B--2---:R-:W-:Y:S08]  /*10060*/  HMMA.16816.F32.BF16 R116, R168, R56, R24 ;  /* 0x00000038a874723c */ /* 0x004ff00000041818 */
[----:B------:R-:W-:Y:S08]  /*10070*/  HMMA.16816.F32.BF16 R24, R172, R82, R20 ;  /* 0x00000052ac18723c */ /* 0x000ff00000041814 */
[----:B---3--:R-:W-:Y:S08]  /*10080*/  HMMA.16816.F32.BF16 R20, R176, R88, R16 ;  /* 0x00000058b014723c */ /* 0x008ff00000041810 */
[C---:B------:R-:W-:Y:S08]  /*10090*/  HMMA.16816.F32.BF16 R52, R168.reuse, R48, R120 ;  /* 0x00000030a834723c */ /* 0x040ff00000041878 */
[C---:B------:R-:W-:Y:S08]  /*100a0*/  HMMA.16816.F32.BF16 R48, R168.reuse, R50, R112 ;  /* 0x00000032a830723c */ /* 0x040ff00000041870 */
[C---:B------:R-:W-:Y:S08]  /*100b0*/  HMMA.16816.F32.BF16 R84, R168.reuse, R32, R84 ;  /* 0x00000020a854723c */ /* 0x040ff00000041854 */
[----:B------:R-:W-:Y:S01]  /*100c0*/  HMMA.16816.F32.BF16 R112, R168, R34, R28 ;  /* 0x00000022a870723c */ /* 0x000fe2000004181c */
[----:B------:R-:W2:Y:S04]  /*100d0*/  LDSM.16.M88.4 R32, [R199+0x4800] ;  /* 0x00480000c720783b */ /* 0x000ea80000000200 */
[----:B------:R-:W-:Y:S03]  /*100e0*/  LDSM.16.M88.4 R28, [R199+0x5000] ;  /* 0x00500000c71c783b */ /* 0x000fe60000000200 */
[----:B------:R-:W-:Y:S08]  /*100f0*/  HMMA.16816.F32.BF16 R16, R180, R98, R8 ;  /* 0x00000062b410723c */ /* 0x000ff00000041808 */
[----:B------:R-:W-:Y:S01]  /*10100*/  HMMA.16816.F32.BF16 R80, R168, R58, R60 ;  /* 0x0000003aa850723c */ /* 0x000fe2000004183c */
[----:B------:R-:W3:Y:S07]  /*10110*/  LDSM.16.M88.4 R56, [R192+0x4000] ;  /* 0x00400000c038783b */ /* 0x000eee0000000200 */
[----:B------:R-:W-:Y:S08]  /*10120*/  HMMA.16816.F32.BF16 R4, R184, R104, R4 ;  /* 0x00000068b804723c */ /* 0x000ff00000041804 */
[----:B-1----:R-:W-:Y:S08]  /*10130*/  HMMA.16816.F32.BF16 R12, R172, R36, R72 ;  /* 0x00000024ac0c723c */ /* 0x002ff00000041848 */
[----:B----4-:R-:W-:Y:S08]  /*10140*/  HMMA.16816.F32.BF16 R8, R180, R92, R20 ;  /* 0x0000005cb408723c */ /* 0x010ff00000041814 */
[----:B------:R-:W-:Y:S01]  /*10150*/  HMMA.16816.F32.BF16 R24, R176, R90, R24 ;  /* 0x0000005ab018723c */ /* 0x000fe20000041818 */
[----:B------:R-:W-:-:S04]  /*10160*/  FMUL.FTZ R0, R4, c[0x0][0x320] ;  /* 0x0000c80004007a20 */ /* 0x000fc80000410000 */
[----:B------:R1:W4:Y:S03]  /*10170*/  MUFU.TANH R104, R0 ;  /* 0x0000000000687308 */ /* 0x0003260000002400 */
[----:B------:R-:W-:Y:S01]  /*10180*/  HMMA.16816.F32.BF16 R76, R172, R66, R48 ;  /* 0x00000042ac4c723c */ /* 0x000fe20000041830 */
[----:B------:R-:W-:Y:S07]  /*10190*/  LDSM.16.M88.4 R48, [R193+0x4800] ;  /* 0x00480000c130783b */ /* 0x000fee0000000200 */
[----:B------:R-:W-:Y:S01]  /*101a0*/  HMMA.16816.F32.BF16 R16, R184, R106, R16 ;  /* 0x0000006ab810723c */ /* 0x000fe20000041810 */
[----:B-1----:R-:W-:-:S07]  /*101b0*/  FMUL.FTZ R0, R5, c[0x0][0x320] ;  /* 0x0000c80005007a20 */ /* 0x002fce0000410000 */
[C---:B------:R-:W-:Y:S01]  /*101c0*/  HMMA.16816.F32.BF16 R108, R168.reuse, R44, R108 ;  /* 0x0000002ca86c723c */ /* 0x040fe2000004186c */
[----:B------:R1:W1:Y:S07]  /*101d0*/  MUFU.TANH R99, R0 ;  /* 0x0000000000637308 */ /* 0x00026e0000002400 */
[----:B------:R-:W-:Y:S08]  /*101e0*/  HMMA.16816.F32.BF16 R100, R168, R46, R100 ;  /* 0x0000002ea864723c */ /* 0x000ff00000041864 */
[----:B------:R-:W-:Y:S01]  /*101f0*/  HMMA.16816.F32.BF16 R44, R172, R38, R40 ;  /* 0x00000026ac2c723c */ /* 0x000fe20000041828 */
[----:B-1----:R-:W-:Y:S01]  /*10200*/  FMUL.FTZ R0, R6, c[0x0][0x320] ;  /* 0x0000c80006007a20 */ /* 0x002fe20000410000 */
[----:B------:R-:W1:Y:S03]  /*10210*/  LDSM.16.M88.4 R40, [R194+0x5800] ;  /* 0x00580000c228783b */ /* 0x000e660000000200 */
[----:B------:R3:W1:Y:S01]  /*10220*/  MUFU.TANH R106, R0 ;  /* 0x00000000006a7308 */ /* 0x0006620000002400 */
[----:B------:R-:W1:Y:S02]  /*10230*/  LDSM.16.M88.4 R36, [R192+0x4800] ;  /* 0x00480000c024783b */ /* 0x000e640000000200 */
[----:B--2---:R-:W-:Y:S08]  /*10240*/  HMMA.16816.F32.BF16 R12, R176, R32, R12 ;  /* 0x00000020b00c723c */ /* 0x004ff0000004180c */
[----:B------:R-:W-:Y:S01]  /*10250*/  HMMA.16816.F32.BF16 R72, R172, R64, R52 ;  /* 0x00000040ac48723c */ /* 0x000fe20000041834 */
[----:B------:R-:W2:Y:S01]  /*10260*/  LDSM.16.M88.4 R52, [R194+0x6000] ;  /* 0x00600000c234783b */ /* 0x000ea20000000200 */
[----:B---3--:R-:W-:-:S06]  /*10270*/  FMUL.FTZ R0, R7, c[0x0][0x320] ;  /* 0x0000c80007007a20 */ /* 0x008fcc0000410000 */
[----:B------:R-:W-:Y:S01]  /*10280*/  HMMA.16816.F32.BF16 R4, R184, R56, R8 ;  /* 0x00000038b804723c */ /* 0x000fe20000041808 */
[----:B------:R3:W1:Y:S07]  /*10290*/  MUFU.TANH R105, R0 ;  /* 0x0000000000697308 */ /* 0x00066e0000002400 */
[----:B------:R-:W-:Y:S08]  /*102a0*/  HMMA.16816.F32.BF16 R8, R180, R94, R24 ;  /* 0x0000005eb408723c */ /* 0x000ff00000041818 */
[----:B------:R-:W-:Y:S01]  /*102b0*/  HMMA.16816.F32.BF16 R20, R176, R34, R44 ;  /* 0x00000022b014723c */ /* 0x000fe2000004182c */
[----:B---3--:R-:W-:Y:S01]  /*102c0*/  FMUL.FTZ R0, R16, c[0x0][0x320] ;  /* 0x0000c80010007a20 */ /* 0x008fe20000410000 */
[----:B------:R-:W3:Y:S03]  /*102d0*/  LDSM.16.M88.4 R32, [R193+0x5000] ;  /* 0x00500000c120783b */ /* 0x000ee60000000200 */
[----:B------:R2:W2:Y:S01]  /*102e0*/  MUFU.TANH R96, R0 ;  /* 0x0000000000607308 */ /* 0x0004a20000002400 */
[----:B------:R-:W-:Y:S02]  /*102f0*/  LDSM.16.M88.4 R44, [R193+0x5800] ;  /* 0x00580000c12c783b */ /* 0x000fe40000000200 */
[C---:B-1----:R-:W-:Y:S08]  /*10300*/  HMMA.16816.F32.BF16 R64, R172.reuse, R40, R108 ;  /* 0x00000028ac40723c */ /* 0x042ff0000004186c */
[----:B------:R-:W-:Y:S01]  /*10310*/  HMMA.16816.F32.BF16 R60, R172, R42, R100 ;  /* 0x0000002aac3c723c */ /* 0x000fe20000041864 */
[----:B------:R-:W1:Y:S01]  /*10320*/  LDSM.16.M88.4 R40, [R199+0x5800] ;  /* 0x00580000c728783b */ /* 0x000e620000000200 */
[----:B--2---:R-:W-:-:S04]  /*10330*/  FMUL.FTZ R0, R17, c[0x0][0x320] ;  /* 0x0000c80011007a20 */ /* 0x004fc80000410000 */
[----:B------:R2:W1:Y:S02]  /*10340*/  MUFU.TANH R93, R0 ;  /* 0x00000000005d7308 */ /* 0x0004640000002400 */
[----:B--2---:R-:W-:-:S06]  /*10350*/  FMUL.FTZ R0, R18, c[0x0][0x320] ;  /* 0x0000c80012007a20 */ /* 0x004fcc0000410000 */
[----:B------:R2:W1:Y:S02]  /*10360*/  MUFU.TANH R98, R0 ;  /* 0x0000000000627308 */ /* 0x0004640000002400 */
[----:B--2---:R-:W-:Y:S02]  /*10370*/  FMUL.FTZ R0, R19, c[0x0][0x320] ;  /* 0x0000c80013007a20 */ /* 0x004fe40000410000 */
[----:B------:R-:W-:Y:S04]  /*10380*/  HMMA.16816.F32.BF16 R16, R180, R48, R12 ;  /* 0x00000030b410723c */ /* 0x000fe8000004180c */
[----:B------:R2:W1:Y:S04]  /*10390*/  MUFU.TANH R97, R0 ;  /* 0x0000000000617308 */ /* 0x0004680000002400 */
[----:B------:R-:W-:Y:S01]  /*103a0*/  HMMA.16816.F32.BF16 R12, R184, R58, R8 ;  /* 0x0000003ab80c723c */ /* 0x000fe20000041808 */
[----:B------:R-:W1:Y:S07]  /*103b0*/  LDSM.16.M88.4 R56, [R194+0x6800] ;  /* 0x00680000c238783b */ /* 0x000e6e0000000200 */
[----:B------:R-:W-:Y:S01]  /*103c0*/  HMMA.16816.F32.BF16 R8, R176, R28, R72 ;  /* 0x0000001cb008723c */ /* 0x000fe20000041848 */
[----:B--2---:R-:W-:-:S04]  /*103d0*/  FMUL.FTZ R0, R4, c[0x0][0x320] ;  /* 0x0000c80004007a20 */ /* 0x004fc80000410000 */
[----:B------:R2:W1:Y:S03]  /*103e0*/  MUFU.TANH R91, R0 ;  /* 0x00000000005b7308 */ /* 0x0004660000002400 */
[----:B------:R-:W-:Y:S08]  /*103f0*/  HMMA.16816.F32.BF16 R24, R184, R36, R16 ;  /* 0x00000024b818723c */ /* 0x000ff00000041810 */
[----:B------:R-:W-:Y:S01]  /*10400*/  HMMA.16816.F32.BF16 R72, R172, R52, R84 ;  /* 0x00000034ac48723c */ /* 0x000fe20000041854 */
[----:B--2---:R-:W-:-:S07]  /*10410*/  FMUL.FTZ R0, R5, c[0x0][0x320] ;  /* 0x0000c80005007a20 */ /* 0x004fce0000410000 */
[----:B---3--:R-:W-:Y:S01]  /*10420*/  HMMA.16816.F32.BF16 R16, R180, R32, R8 ;  /* 0x00000020b410723c */ /* 0x008fe20000041808 */
[----:B------:R2:W3:Y:S02]  /*10430*/  MUFU.TANH R90, R0 ;  /* 0x00000000005a7308 */ /* 0x0004e40000002400 */
[----:B--2---:R-:W-:-:S06]  /*10440*/  FMUL.FTZ R0, R6, c[0x0][0x320] ;  /* 0x0000c80006007a20 */ /* 0x004fcc0000410000 */
[----:B------:R2:W1:Y:S02]  /*10450*/  MUFU.TANH R95, R0 ;  /* 0x00000000005f7308 */ /* 0x0004640000002400 */
[----:B--2---:R-:W-:Y:S02]  /*10460*/  FMUL.FTZ R0, R7, c[0x0][0x320] ;  /* 0x0000c80007007a20 */ /* 0x004fe40000410000 */
[----:B------:R-:W-:Y:S01]  /*10470*/  HMMA.16816.F32.BF16 R4, R180, R50, R20 ;  /* 0x00000032b404723c */ /* 0x000fe20000041814 */
[----:B------:R-:W2:Y:S03]  /*10480*/  LDSM.16.M88.4 R48, [R192+0x5000] ;  /* 0x00500000c030783b */ /* 0x000ea60000000200 */
[----:B------:R1:W1:Y:S04]  /*10490*/  MUFU.TANH R92, R0 ;  /* 0x00000000005c7308 */ /* 0x0002680000002400 */
[----:B------:R-:W-:Y:S01]  /*104a0*/  HMMA.16816.F32.BF16 R20, R176, R30, R76 ;  /* 0x0000001eb014723c */ /* 0x000fe2000004184c */
[----:B------:R-:W2:Y:S01]  /*104b0*/  LDSM.16.M88.4 R28, [R199+0x6000] ;  /* 0x00600000c71c783b */ /* 0x000ea20000000200 */
[----:B-1----:R-:W-:-:S04]  /*104c0*/  FMUL.FTZ R0, R12, c[0x0][0x320] ;  /* 0x0000c8000c007a20 */ /* 0x002fc80000410000 */
[----:B------:R1:W1:Y:S10]  /*104d0*/  MUFU.TANH R89, R0 ;  /* 0x0000000000597308 */ /* 0x0002740000002400 */
[----:B------:R-:W-:Y:S01]  /*104e0*/  HMMA.16816.F32.BF16 R4, R184, R38, R4 ;  /* 0x00000026b804723c */ /* 0x000fe20000041804 */
[----:B------:R-:W2:Y:S07]  /*104f0*/  LDSM.16.M88.4 R36, [R192+0x5800] ;  /* 0x00580000c024783b */ /* 0x000eae0000000200 */
[----:B------:R-:W-:Y:S01]  /*10500*/  HMMA.16816.F32.BF16 R8, R180, R34, R20 ;  /* 0x00000022b408723c */ /* 0x000fe20000041814 */
[----:B-1----:R-:W-:-:S07]  /*10510*/  FMUL.FTZ R0, R13, c[0x0][0x320] ;  /* 0x0000c8000d007a20 */ /* 0x002fce0000410000 */
[----:B------:R-:W-:Y:S01]  /*10520*/  HMMA.16816.F32.BF16 R20, R176, R42, R60 ;  /* 0x0000002ab014723c */ /* 0x000fe2000004183c */
[----:B------:R1:W1:Y:S07]  /*10530*/  MUFU.TANH R88, R0 ;  /* 0x0000000000587308 */ /* 0x00026e0000002400 */
[C---:B------:R-:W-:Y:S08]  /*10540*/  HMMA.16816.F32.BF16 R32, R172.reuse, R54, R112 ;  /* 0x00000036ac20723c */ /* 0x040ff00000041870 */
[----:B------:R-:W-:Y:S01]  /*10550*/  HMMA.16816.F32.BF16 R52, R172, R56, R116 ;  /* 0x00000038ac34723c */ /* 0x000fe20000041874 */
[----:B-1----:R-:W-:-:S04]  /*10560*/  FMUL.FTZ R0, R14, c[0x0][0x320] ;  /* 0x0000c8000e007a20 */ /* 0x002fc80000410000 */
[----:B------:R1:W1:Y:S02]  /*10570*/  MUFU.TANH R84, R0 ;  /* 0x0000000000547308 */ /* 0x0002640000002400 */
[----:B-1----:R-:W-:Y:S02]  /*10580*/  FMUL.FTZ R0, R15, c[0x0][0x320] ;  /* 0x0000c8000f007a20 */ /* 0x002fe40000410000 */
[----:B------:R-:W-:Y:S01]  /*10590*/  HMMA.16816.F32.BF16 R12, R176, R40, R64 ;  /* 0x00000028b00c723c */ /* 0x000fe20000041840 */
[----:B------:R-:W-:Y:S03]  /*105a0*/  LDSM.16.M88.4 R40, [R192+0x6000] ;  /* 0x00600000c028783b */ /* 0x000fe60000000200 */
[----:B------:R1:W1:Y:S02]  /*105b0*/  MUFU.TANH R78, R0 ;  /* 0x00000000004e7308 */ /* 0x0002640000002400 */
[----:B-1----:R-:W-:-:S06]  /*105c0*/  FMUL.FTZ R0, R24, c[0x0][0x320] ;  /* 0x0000c80018007a20 */ /* 0x002fcc0000410000 */
[----:B------:R1:W1:Y:S02]  /*105d0*/  MUFU.TANH R71, R0 ;  /* 0x0000000000477308 */ /* 0x0002640000002400 */
[----:B-1----:R-:W-:-:S06]  /*105e0*/  FMUL.FTZ R0, R25, c[0x0][0x320] ;  /* 0x0000c80019007a20 */ /* 0x002fcc0000410000 */
[----:B------:R1:W1:Y:S02]  /*105f0*/  MUFU.TANH R70, R0 ;  /* 0x0000000000467308 */ /* 0x0002640000002400 */
[----:B-1----:R-:W-:-:S06]  /*10600*/  FMUL.FTZ R0, R26, c[0x0][0x320] ;  /* 0x0000c8001a007a20 */ /* 0x002fcc0000410000 */
[----:B------:R1:W1:Y:S02]  /*10610*/  MUFU.TANH R77, R0 ;  /* 0x00000000004d7308 */ /* 0x0002640000002400 */
[----:B-1----:R-:W-:Y:S02]  /*10620*/  FMUL.FTZ R0, R27, c[0x0][0x320] ;  /* 0x0000c8001b007a20 */ /* 0x002fe40000410000 */
[----:B--2---:R-:W-:Y:S04]  /*10630*/  HMMA.16816.F32.BF16 R24, R184, R48, R16 ;  /* 0x00000030b818723c */ /* 0x004fe80000041810 */
        /* <DEDUP_REMOVED lines=111> */
[----:B------:R-:W-:-:S03]  /*10d30*/  @P0 IADD3 R0, P3, R160, R2, RZ ;  /* 0x00000002a0000210 */ /* 0x000fc60007f7e0ff */
[----:B------:R-:W-:Y:S01]  /*10d40*/  IMAD.IADD R3, R3, 0x1, R4 ;  /* 0x0000000103037824 */ /* 0x000fe200078e0204 */
[----:B------:R-:W-:-:S03]  /*10d50*/  @P0 LEA R4, P1, R0, c[0x0][0x1c8], 0x1 ;  /* 0x0000720000040a11 */ /* 0x000fc600078208ff */
[----:B------:R-:W-:-:S05]  /*10d60*/  @P0 IMAD.X R5, R3, 0x1, R155, P3 ;  /* 0x0000000103050824 */ /* 0x000fca00018e069b */
[----:B------:R-:W-:Y:S02]  /*10d70*/  @P0 LEA.HI.X R5, R0, c[0x0][0x1cc], R5, 0x1, P1 ;  /* 0x0000730000050a11 */ /* 0x000fe400008f0c05 */
[----:B------:R-:W-:Y:S02]  /*10d80*/  @P2 LEA R0, P4, R150, R2, 0x5 ;  /* 0x0000000296002211 */ /* 0x000fe400078828ff */
[----:B------:R-:W-:Y:S01]  /*10d90*/  ISETP.GE.AND P1, PT, R238, 0x41, PT ;  /* 0x00000041ee00780c */ /* 0x000fe20003f26270 */
[----:B------:R-:W-:Y:S01]  /*10da0*/  @!PT LDS RZ, [RZ] ;  /* 0x00000000fffff984 */ /* 0x000fe20000000800 */
[----:B------:R-:W-:Y:S01]  /*10db0*/  @!PT LDS RZ, [RZ] ;  /* 0x00000000fffff984 */ /* 0x000fe20000000800 */
[----:B------:R-:W-:Y:S01]  /*10dc0*/  @!PT LDS RZ, [RZ] ;  /* 0x00000000fffff984 */ /* 0x000fe20000000800 */
[----:B------:R1:W-:Y:S01]  /*10dd0*/  @P0 LDGSTS.E.BYPASS.LTC128B.128 [R215+0x8100], [R4.64], !P6 ;  /* 0x0810000004d70fae */ /* 0x0003e2000f101d46 */
[----:B------:R-:W-:-:S03]  /*10de0*/  @P2 IADD3 R0, P3, R0, R160, RZ ;  /* 0x000000a000002210 */ /* 0x000fc60007f7e0ff */
[----:B------:R1:W-:Y:S01]  /*10df0*/  @P0 LDGSTS.E.BYPASS.LTC128B.128 [R215+0xb900], [R4.64+0x80], !P5 ;  /* 0x0b90008004d70fae */ /* 0x0003e2000e901d46 */
[----:B------:R-:W-:-:S13]  /*10e00*/  ISETP.GE.AND P0, PT, R238, 0x61, PT ;  /* 0x00000061ee00780c */ /* 0x000fda0003f06270 */
[----:B------:R-:W-:Y:S01]  /*10e10*/  @P0 IMAD R8, R149, 0x60, RZ ;  /* 0x0000006095080824 */ /* 0x000fe200078e02ff */
[----:B-1----:R-:W-:-:S05]  /*10e20*/  @P2 LEA.HI.X R4, R150, R3, R149, 0x5, P4 ;  /* 0x0000000396042211 */ /* 0x002fca00020f2c95 */
[----:B------:R-:W-:Y:S01]  /*10e30*/  @P2 IMAD.X R4, R4, 0x1, R155, P3 ;  /* 0x0000000104042824 */ /* 0x000fe200018e069b */
[----:B------:R-:W-:-:S04]  /*10e40*/  @P2 LEA R6, P3, R0, c[0x0][0x1c8], 0x1 ;  /* 0x0000720000062a11 */ /* 0x000fc800078608ff */
[----:B------:R-:W-:Y:S02]  /*10e50*/  @P2 LEA.HI.X R7, R0, c[0x0][0x1cc], R4, 0x1, P3 ;  /* 0x0000730000072a11 */ /* 0x000fe400018f0c04 */
[----:B------:R-:W-:-:S03]  /*10e60*/  @P1 LEA R0, P3, R150, R2, 0x6 ;  /* 0x0000000296001211 */ /* 0x000fc600078630ff */
[----:B------:R1:W-:Y:S01]  /*10e70*/  @P2 LDGSTS.E.BYPASS.LTC128B.128 [R216+0x9100], [R6.64], !P6 ;  /* 0x0910000006d82fae */ /* 0x0003e2000f101d46 */
[C---:B------:R-:W-:Y:S01]  /*10e80*/  @P1 LEA.HI.X R4, R150.reuse, R3, R149, 0x6, P3 ;  /* 0x0000000396041211 */ /* 0x040fe200018f3495 */
        /* <DEDUP_REMOVED lines=14> */
.L_x_1232:
[----:B--234-:R-:W-:Y:S05]  /*10f70*/  BSYNC B0 ;  /* 0x0000000000007941 */ /* 0x01cfea0003800000 */
.L_x_1231:
[----:B-1----:R-:W2:Y:S01]  /*10f80*/  LDL R7, [R1+0x58] ;  /* 0x0000580001077983 */ /* 0x002ea20000100800 */
[CC--:B------:R-:W-:Y:S02]  /*10f90*/  LEA.HI R2, R214.reuse, R144.reuse, RZ, 0x5 ;  /* 0x00000090d6027211 */ /* 0x0c0fe400078f28ff */
[----:B------:R-:W-:Y:S01]  /*10fa0*/  LEA.HI R5, R214, R144, RZ, 0x2 ;  /* 0x00000090d6057211 */ /* 0x000fe200078f10ff */
[----:B------:R-:W0:Y:S01]  /*10fb0*/  LDGDEPBAR ;  /* 0x00000000000079af */ /* 0x000e220000000000 */
[----:B------:R-:W-:Y:S02]  /*10fc0*/  LOP3.LUT R0, R2, 0xffffffe0, RZ, 0xc0, !PT ;  /* 0xffffffe002007812 */ /* 0x000fe400078ec0ff */
[----:B------:R-:W-:-:S02]  /*10fd0*/  SHF.R.S32.HI R3, RZ, 0x5, R2 ;  /* 0x00000005ff037819 */ /* 0x000fc40000011402 */
[----:B------:R-:W-:Y:S01]  /*10fe0*/  SHF.R.S32.HI R2, RZ, 0x1f, R2 ;  /* 0x0000001fff027819 */ /* 0x000fe20000011402 */
[----:B------:R-:W-:Y:S01]  /*10ff0*/  IMAD.IADD R0, R144, 0x1, -R0 ;  /* 0x0000000190007824 */ /* 0x000fe200078e0a00 */
[----:B------:R-:W-:Y:S02]  /*11000*/  LOP3.LUT R5, R5, 0xfffffffc, RZ, 0xc0, !PT ;  /* 0xfffffffc05057812 */ /* 0x000fe400078ec0ff */
[----:B------:R-:W-:Y:S02]  /*11010*/  LEA.HI R4, R2, R3, RZ, 0x3 ;  /* 0x0000000302047211 */ /* 0x000fe400078f18ff */
[----:B------:R-:W-:Y:S01]  /*11020*/  ISETP.NE.AND P0, PT, R154, 0x1, PT ;  /* 0x000000019a00780c */ /* 0x000fe20003f05270 */
[----:B------:R-:W-:Y:S01]  /*11030*/  IMAD.IADD R2, R144, 0x1, -R5 ;  /* 0x0000000190027824 */ /* 0x000fe200078e0a05 */
[----:B------:R-:W-:Y:S02]  /*11040*/  SHF.R.S32.HI R5, RZ, 0x1f, R0 ;  /* 0x0000001fff057819 */ /* 0x000fe40000011400 */
[----:B------:R-:W-:-:S02]  /*11050*/  LOP3.LUT R6, R4, 0xffffff8, RZ, 0xc0, !PT ;  /* 0x0ffffff804067812 */ /* 0x000fc400078ec0ff */
[----:B------:R-:W-:Y:S02]  /*11060*/  LEA.HI R4, R2, R2, RZ, 0x1 ;  /* 0x0000000202047211 */ /* 0x000fe400078f08ff */
[----:B------:R-:W-:Y:S01]  /*11070*/  LEA.HI R5, R5, R0, RZ, 0x2 ;  /* 0x0000000005057211 */ /* 0x000fe200078f10ff */
[----:B------:R-:W-:Y:S01]  /*11080*/  IMAD.IADD R6, R3, 0x1, -R6 ;  /* 0x0000000103067824 */ /* 0x000fe200078e0a06 */
[----:B------:R-:W-:Y:S02]  /*11090*/  LOP3.LUT R0, R4, 0x1ffffffe, RZ, 0xc0, !PT ;  /* 0x1ffffffe04007812 */ /* 0x000fe400078ec0ff */
[----:B------:R-:W-:-:S03]  /*110a0*/  SHF.R.S32.HI R3, RZ, 0x2, R5 ;  /* 0x00000002ff037819 */ /* 0x000fc60000011405 */
[----:B------:R-:W-:Y:S02]  /*110b0*/  IMAD.IADD R2, R2, 0x1, -R0 ;  /* 0x0000000102027824 */ /* 0x000fe400078e0a00 */
[----:B------:R-:W-:-:S04]  /*110c0*/  IMAD R0, R6, 0x10, R3 ;  /* 0x0000001006007824 */ /* 0x000fc800078e0203 */
[----:B------:R-:W-:-:S04]  /*110d0*/  IMAD R250, R2, 0x8, R0 ;  /* 0x0000000802fa7824 */ /* 0x000fc800078e0200 */
[----:B------:R-:W-:-:S04]  /*110e0*/  IMAD.IADD R0, R250, 0x1, R252 ;  /* 0x00000001fa007824 */ /* 0x000fc800078e02fc */
[----:B------:R-:W-:-:S05]  /*110f0*/  @P0 IMAD.HI.U32 R2, R0, c[0x0][0x2c8], RZ ;  /* 0x0000b20000020a27 */ /* 0x000fca00078e00ff */
[----:B------:R-:W-:-:S05]  /*11100*/  @P0 SHF.R.U32.HI R0, RZ, c[0x0][0x2cc], R2 ;  /* 0x0000b300ff000a19 */ /* 0x000fca0000011602 */
[----:B------:R-:W1:Y:S04]  /*11110*/  SHFL.IDX PT, R4, R0, RZ, 0x1c1f ;  /* 0x001c1fff00047589 */ /* 0x000e6800000e0000 */
[----:B------:R2:W3:Y:S02]  /*11120*/  SHFL.IDX PT, R2, R0, 0x1, 0x1c1f ;  /* 0x003c1f0000027f89 */ /* 0x0004e400000e0000 */
[----:B--2---:R-:W-:Y:S01]  /*11130*/  IADD3 R0, -R7, 0x1, R145 ;  /* 0x0000000107007810 */ /* 0x004fe20007ffe191 */
[----:B------:R-:W-:-:S04]  /*11140*/  IMAD.IADD R3, R145, 0x1, -R7 ;  /* 0x0000000191037824 */ /* 0x000fc800078e0a07 */
[----:B------:R-:W-:-:S04]  /*11150*/  IMAD.IADD R0, R0, 0x1, -R153 ;  /* 0x0000000100007824 */ /* 0x000fc800078e0a99 */
[C---:B-1----:R-:W-:Y:S02]  /*11160*/  IMAD.IADD R4, R0.reuse, 0x1, R4 ;  /* 0x0000000100047824 */ /* 0x042fe400078e0204 */
[----:B---3--:R-:W-:-:S03]  /*11170*/  IMAD.IADD R0, R0, 0x1, R2 ;  /* 0x0000000100007824 */ /* 0x008fc600078e0202 */
[C---:B------:R-:W-:Y:S02]  /*11180*/  IMNMX R2, R3.reuse, R4, PT ;  /* 0x0000000403027217 */ /* 0x040fe40003800200 */
[----:B------:R-:W-:Y:S02]  /*11190*/  IMNMX R0, R3, R0, PT ;  /* 0x0000000003007217 */ /* 0x000fe40003800200 */
[C---:B------:R-:W-:Y:S02]  /*111a0*/  ISETP.GT.AND P0, PT, R2.reuse, RZ, PT ;  /* 0x000000ff0200720c */ /* 0x040fe40003f04270 */
[C---:B------:R-:W-:Y:S02]  /*111b0*/  ISETP.GT.AND P1, PT, R2.reuse, 0x1, PT ;  /* 0x000000010200780c */ /* 0x040fe40003f24270 */
[C---:B------:R-:W-:Y:S02]  /*111c0*/  ISETP.GT.AND P2, PT, R2.reuse, 0x8, PT ;  /* 0x000000080200780c */ /* 0x040fe40003f44270 */
[----:B------:R-:W-:-:S02]  /*111d0*/  ISETP.GT.AND P3, PT, R2, 0x9, PT ;  /* 0x000000090200780c */ /* 0x000fc40003f64270 */
[----:B------:R-:W-:Y:S02]  /*111e0*/  FSEL R6, R104, -INF , P0 ;  /* 0xff80000068067808 */ /* 0x000fe40000000000 */
[----:B------:R-:W-:Y:S02]  /*111f0*/  FSEL R7, R99, -INF , P1 ;  /* 0xff80000063077808 */ /* 0x000fe40000800000 */
[C---:B------:R-:W-:Y:S02]  /*11200*/  ISETP.GT.AND P0, PT, R2.reuse, 0x10, PT ;  /* 0x000000100200780c */ /* 0x040fe40003f04270 */
[----:B------:R-:W-:Y:S02]  /*11210*/  ISETP.GT.AND P1, PT, R2, 0x11, PT ;  /* 0x000000110200780c */ /* 0x000fe40003f24270 */
[----:B------:R-:W-:Y:S02]  /*11220*/  FSEL R9, R96, -INF , P2 ;  /* 0xff80000060097808 */ /* 0x000fe40001000000 */
[----:B------:R-:W-:-:S02]  /*11230*/  FSEL R10, R93, -INF , P3 ;  /* 0xff8000005d0a7808 */ /* 0x000fc40001800000 */
[C---:B------:R-:W-:Y:S02]  /*11240*/  ISETP.GT.AND P2, PT, R2.reuse, 0x18, PT ;  /* 0x000000180200780c */ /* 0x040fe40003f44270 */
[----:B------:R-:W-:Y:S02]  /*11250*/  ISETP.GT.AND P3, PT, R2, 0x19, PT ;  /* 0x000000190200780c */ /* 0x000fe40003f64270 */
[----:B------:R-:W-:Y:S02]  /*11260*/  FSEL R28, R91, -INF , P0 ;  /* 0xff8000005b1c7808 */ /* 0x000fe40000000000 */
[----:B------:R-:W-:Y:S02]  /*11270*/  FSEL R32, R90, -INF , P1 ;  /* 0xff8000005a207808 */ /* 0x000fe40000800000 */
[C---:B------:R-:W-:Y:S02]  /*11280*/  ISETP.GT.AND P0, PT, R2.reuse, 0x20, PT ;  /* 0x000000200200780c */ /* 0x040fe40003f04270 */
[----:B------:R-:W-:-:S02]  /*11290*/  ISETP.GT.AND P1, PT, R2, 0x21, PT ;  /* 0x000000210200780c */ /* 0x000fc40003f24270 */
[----:B------:R-:W-:Y:S02]  /*112a0*/  FSEL R33, R89, -INF , P2 ;  /* 0xff80000059217808 */ /* 0x000fe40001000000 */
[----:B------:R-:W-:Y:S02]  /*112b0*/  FSEL R35, R88, -INF , P3 ;  /* 0xff80000058237808 */ /* 0x000fe40001800000 */
        /* <DEDUP_REMOVED lines=8> */
[----:B------:R-:W-:Y:S02]  /*11340*/  FSEL R129, R60, -INF , P1 ;  /* 0xff8000003c817808 */ /* 0x000fe40000800000 */
[----:B------:R-:W-:-:S02]  /*11350*/  ISETP.GT.AND P0, PT, R2, 0x40, PT ;  /* 0x000000400200780c */ /* 0x000fc40003f04270 */
[----:B------:R-:W-:Y:S02]  /*11360*/  ISETP.GT.AND P1, PT, R2, 0x41, PT ;  /* 0x000000410200780c */ /* 0x000fe40003f24270 */
[----:B------:R-:W-:Y:S02]  /*11370*/  FSEL R130, R57, -INF , P2 ;  /* 0xff80000039827808 */ /* 0x000fe40001000000 */
[----:B------:R-:W-:Y:S02]  /*11380*/  FMNMX.FTZ R3, R6, R7, !PT ;  /* 0x0000000706037209 */ /* 0x000fe40007810000 */
[----:B------:R-:W-:Y:S02]  /*11390*/  ISETP.GT.AND P2, PT, R2, 0x48, PT ;  /* 0x000000480200780c */ /* 0x000fe40003f44270 */
[----:B------:R-:W-:Y:S02]  /*113a0*/  FSEL R144, R48, -INF , P0 ;  /* 0xff80000030907808 */ /* 0x000fe40000000000 */
[----:B------:R-:W-:-:S02]  /*113b0*/  FSEL R145, R38, -INF , P1 ;  /* 0xff80000026917808 */ /* 0x000fc40000800000 */
[C---:B------:R-:W-:Y:S02]  /*113c0*/  ISETP.GT.AND P0, PT, R2.reuse, 0x50, PT ;  /* 0x000000500200780c */ /* 0x040fe40003f04270 */
[C---:B------:R-:W-:Y:S02]  /*113d0*/  ISETP.GT.AND P1, PT, R2.reuse, 0x51, PT ;  /* 0x000000510200780c */ /* 0x040fe40003f24270 */
        /* <DEDUP_REMOVED lines=102> */
[C---:B------:R-:W-:Y:S02]  /*11a40*/  ISETP.GT.AND P2, PT, R0.reuse, 0x51, PT ;  /* 0x000000510000780c */ /* 0x040fe40003f44270 */
        /* <DEDUP_REMOVED lines=17> */
[C---:B------:R-:W-:Y:S02]  /*11b60*/  ISETP.GT.AND P2, PT, R0.reuse, 0x61, PT ;  /* 0x000000610000780c */ /* 0x040fe40003f44270 */
[----:B------:R-:W-:Y:S01]  /*11b70*/  FSEL R225, R23, -INF , P0 ;  /* 0xff80000017e17808 */ /* 0x000fe20000000000 */
[----:B------:R-:W1:Y:S01]  /*11b80*/  SHFL.BFLY PT, R5, R3, 0x2, 0x1f ;  /* 0x0c401f0003057f89 */ /* 0x000e6200000e0000 */
[----:B------:R-:W-:Y:S02]  /*11b90*/  FMNMX.FTZ R2, R163, R2, !PT ;  /* 0x00000002a3027209 */ /* 0x000fe40007810000 */
[----:B------:R-:W-:Y:S02]  /*11ba0*/  ISETP.GT.AND P1, PT, R0, 0x68, PT ;  /* 0x000000680000780c */ /* 0x000fe40003f24270 */
[----:B------:R-:W-:Y:S02]  /*11bb0*/  FSEL R227, R22, -INF , P2 ;  /* 0xff80000016e37808 */ /* 0x000fe40001000000 */
[----:B------:R-:W-:-:S02]  /*11bc0*/  FMNMX.FTZ R2, R225, R2, !PT ;  /* 0x00000002e1027209 */ /* 0x000fc40007810000 */
[----:B------:R-:W-:Y:S02]  /*11bd0*/  ISETP.GT.AND P0, PT, R0, 0x69, PT ;  /* 0x000000690000780c */ /* 0x000fe40003f04270 */
[----:B------:R-:W-:Y:S02]  /*11be0*/  FSEL R229, R21, -INF , P1 ;  /* 0xff80000015e57808 */ /* 0x000fe40000800000 */
[----:B------:R-:W-:Y:S01]  /*11bf0*/  FMNMX.FTZ R2, R227, R2, !PT ;  /* 0x00000002e3027209 */ /* 0x000fe20007810000 */
[----:B------:R-:W-:Y:S01]  /*11c00*/  LDSM.16.MT88.4 R20, [R197] ;  /* 0x00000000c514783b */ /* 0x000fe20000004200 */
        /* <DEDUP_REMOVED lines=25> */
[----:B-1----:R-:W-:Y:S01]  /*11da0*/  FFMA.FTZ R3, R8, c[0x0][0x2d0], -R0 ;  /* 0x0000b40008037a23 */ /* 0x002fe20000010800 */
[----:B----4-:R-:W-:-:S03]  /*11db0*/  F2FP.BF16.PACK_AB R6, R249, R244 ;  /* 0x000000f4f906723e */ /* 0x010fc600000010ff */
        /* <DEDUP_REMOVED lines=11> */
[----:B------:R-:W-:-:S02]  /*11e70*/  FFMA.FTZ R3, R28, c[0x0][0x2d0], -R2 ;  /* 0x0000b4001c037a23 */ /* 0x000fc40000010802 */
[----:B------:R-:W-:Y:S03]  /*11e80*/  LDSM.16.MT88.4 R28, [R196+0x3800] ;  /* 0x00380000c41c783b */ /* 0x000fe60000004200 */
        /* <DEDUP_REMOVED lines=9> */
[----:B--2---:R-:W-:Y:S01]  /*11f20*/  HMMA.16816.F32.BF16 R48, R4, R16, RZ ;  /* 0x000000100430723c */ /* 0x004fe200000418ff */
[----:B-1----:R-:W-:-:S04]  /*11f30*/  FFMA.FTZ R3, R33, c[0x0][0x2d0], -R2 ;  /* 0x0000b40021037a23 */ /* 0x002fc80000010802 */
[----:B------:R1:W-:Y:S03]  /*11f40*/  MUFU.EX2 R234, R3 ;  /* 0x0000000300ea7308 */ /* 0x0003e60000000800 */
[C---:B------:R-:W-:Y:S01]  /*11f50*/  HMMA.16816.F32.BF16 R44, R4.reuse, R18, RZ ;  /* 0x00000012042c723c */ /* 0x040fe200000418ff */
[----:B------:R-:W2:Y:S07]  /*11f60*/  LDSM.16.MT88.4 R16, [R195+0x800] ;  /* 0x00080000c310783b */ /* 0x000eae0000004200 */
[----:B------:R-:W-:Y:S01]  /*11f70*/  HMMA.16816.F32.BF16 R40, R4, R20, RZ ;  /* 0x000000140428723c */ /* 0x000fe200000418ff */
[----:B-1----:R-:W-:-:S07]  /*11f80*/  FFMA.FTZ R3, R35, c[0x0][0x2d0], -R2 ;  /* 0x0000b40023037a23 */ /* 0x002fce0000010802 */
[C---:B----4-:R-:W-:Y:S01]  /*11f90*/  HMMA.16816.F32.BF16 R84, R4.reuse, R12, RZ ;  /* 0x0000000c0454723c */ /* 0x050fe200000418ff */
[----:B------:R1:W-:Y:S07]  /*11fa0*/  MUFU.EX2 R242, R3 ;  /* 0x0000000300f27308 */ /* 0x0003ee0000000800 */
[C---:B------:R-:W-:Y:S01]  /*11fb0*/  HMMA.16816.F32.BF16 R96, R4.reuse, R14, RZ ;  /* 0x0000000e0460723c */ /* 0x040fe200000418ff */
[----:B------:R-:W-:Y:S07]  /*11fc0*/  LDSM.16.MT88.4 R12, [R198+0x800] ;  /* 0x00080000c60c783b */ /* 0x000fee0000004200 */
[----:B------:R-:W-:Y:S01]  /*11fd0*/  HMMA.16816.F32.BF16 R72, R4, R24, RZ ;  /* 0x000000180448723c */ /* 0x000fe200000418ff */
[----:B-1----:R-:W-:-:S04]  /*11fe0*/  FFMA.FTZ R3, R34, c[0x0][0x2d0], -R0 ;  /* 0x0000b40022037a23 */ /* 0x002fc80000010800 */
[----:B------:R1:W-:Y:S03]  /*11ff0*/  MUFU.EX2 R231, R3 ;  /* 0x0000000300e77308 */ /* 0x0003e60000000800 */
[C---:B------:R-:W-:Y:S01]  /*12000*/  HMMA.16816.F32.BF16 R32, R4.reuse, R22, RZ ;  /* 0x000000160420723c */ /* 0x040fe200000418ff */
[----:B------:R-:W4:Y:S07]  /*12010*/  LDSM.16.MT88.4 R20, [R196+0x800] ;  /* 0x00080000c414783b */ /* 0x000f2e0000004200 */
[----:B-----5:R-:W-:Y:S01]  /*12020*/  HMMA.16816.F32.BF16 R104, R4, R8, RZ ;  /* 0x000000080468723c */ /* 0x020fe200000418ff */
[----:B-1----:R-:W-:-:S07]  /*12030*/  FFMA.FTZ R3, R37, c[0x0][0x2d0], -R0 ;  /* 0x0000b40025037a23 */ /* 0x002fce0000010800 */
[C---:B------:R-:W-:Y:S01]  /*12040*/  HMMA.16816.F32.BF16 R100, R4.reuse, R10, RZ ;  /* 0x0000000a0464723c */ /* 0x040fe200000418ff */
[----:B------:R-:W1:Y:S01]  /*12050*/  LDSM.16.MT88.4 R8, [R197+0x800] ;  /* 0x00080000c508783b */ /* 0x000e620000004200 */
[----:B------:R5:W2:Y:S06]  /*12060*/  MUFU.EX2 R232, R3 ;  /* 0x0000000300e87308 */ /* 0x000aac0000000800 */
[C---:B------:R-:W-:Y:S08]  /*12070*/  HMMA.16816.F32.BF16 R24, R4.reuse, R26, RZ ;  /* 0x0000001a0418723c */ /* 0x040ff000000418ff */
[----:B------:R-:W-:Y:S01]  /*12080*/  HMMA.16816.F32.BF16 R76, R4, R28, RZ ;  /* 0x0000001c044c723c */ /* 0x000fe200000418ff */
[----:B-----5:R-:W-:-:S04]  /*12090*/  FFMA.FTZ R3, R36, c[0x0][0x2d0], -R0 ;  /* 0x0000b40024037a23 */ /* 0x020fc80000010800 */
[----:B------:R5:W-:Y:S03]  /*120a0*/  MUFU.EX2 R230, R3 ;  /* 0x0000000300e67308 */ /* 0x000be60000000800 */
[----:B------:R-:W-:Y:S07]  /*120b0*/  HMMA.16816.F32.BF16 R80, R4, R30, RZ ;  /* 0x0000001e0450723c */ /* 0x000fee00000418ff */
[----:B---3--:R-:W-:-:S02]  /*120c0*/  F2FP.BF16.PACK_AB R4, R239, R235 ;  /* 0x000000ebef04723e */ /* 0x008fc400000010ff */
[----:B--2---:R-:W-:Y:S02]  /*120d0*/  F2FP.BF16.PACK_AB R5, R232, R231 ;  /* 0x000000e7e805723e */ /* 0x004fe400000010ff */
[----:B------:R-:W-:Y:S01]  /*120e0*/  F2FP.BF16.PACK_AB R6, R242, R234 ;  /* 0x000000eaf206723e */ /* 0x000fe200000010ff */
[----:B-----5:R-:W-:-:S04]  /*120f0*/  FFMA.FTZ R3, R38, c[0x0][0x2d0], -R0 ;  /* 0x0000b40026037a23 */ /* 0x020fc80000010800 */
[----:B------:R-:W2:Y:S02]  /*12100*/  MUFU.EX2 R233, R3 ;  /* 0x0000000300e97308 */ /* 0x000ea40000000800 */
[----:B--2---:R-:W-:Y:S01]  /*12110*/  F2FP.BF16.PACK_AB R7, R233, R230 ;  /* 0x000000e6e907723e */ /* 0x004fe200000010ff */
[----:B------:R-:W-:-:S05]  /*12120*/  FFMA.FTZ R3, R88, c[0x0][0x2d0], -R2 ;  /* 0x0000b40058037a23 */ /* 0x000fca0000010802 */
[----:B------:R2:W-:Y:S01]  /*12130*/  MUFU.EX2 R223, R3 ;  /* 0x0000000300df7308 */ /* 0x0005e20000000800 */
[C---:B------:R-:W-:Y:S08]  /*12140*/  HMMA.16816.F32.BF16 R120, R4.reuse, R16, R64 ;  /* 0x000000100478723c */ /* 0x040ff00000041840 */
[----:B------:R-:W-:Y:S01]  /*12150*/  HMMA.16816.F32.BF16 R108, R4, R18, R56 ;  /* 0x00000012046c723c */ /* 0x000fe20000041838 */
[----:B------:R-:W3:Y:S01]  /*12160*/  LDSM.16.MT88.4 R16, [R195+0x4000] ;  /* 0x00400000c310783b */ /* 0x000ee20000004200 */
[----:B--2---:R-:W-:-:S06]  /*12170*/  FFMA.FTZ R3, R89, c[0x0][0x2d0], -R2 ;  /* 0x0000b40059037a23 */ /* 0x004fcc0000010802 */
[C---:B----4-:R-:W-:Y:S01]  /*12180*/  HMMA.16816.F32.BF16 R116, R4.reuse, R20, R60 ;  /* 0x000000140474723c */ /* 0x050fe2000004183c */
[----:B------:R2:W4:Y:S07]  /*12190*/  MUFU.EX2 R224, R3 ;  /* 0x0000000300e07308 */ /* 0x00052e0000000800 */
[C---:B------:R-:W-:Y:S01]  /*121a0*/  HMMA.16816.F32.BF16 R60, R4.reuse, R22, R52 ;  /* 0x00000016043c723c */ /* 0x040fe20000041834 */
[----:B------:R-:W5:Y:S07]  /*121b0*/  LDSM.16.MT88.4 R20, [R198+0x4000] ;  /* 0x00400000c614783b */ /* 0x000f6e0000004200 */
[----:B------:R-:W-:Y:S01]  /*121c0*/  HMMA.16816.F32.BF16 R112, R4, R12, R48 ;  /* 0x0000000c0470723c */ /* 0x000fe20000041830 */
[----:B--2---:R-:W-:-:S04]  /*121d0*/  FFMA.FTZ R3, R93, c[0x0][0x2d0], -R2 ;  /* 0x0000b4005d037a23 */ /* 0x004fc80000010802 */
[----:B------:R2:W-:Y:S03]  /*121e0*/  MUFU.EX2 R222, R3 ;  /* 0x0000000300de7308 */ /* 0x0005e60000000800 */
[C---:B------:R-:W-:Y:S01]  /*121f0*/  HMMA.16816.F32.BF16 R52, R4.reuse, R14, R44 ;  /* 0x0000000e0434723c */ /* 0x040fe2000004182c */
[----:B------:R-:W4:Y:S07]  /*12200*/  LDSM.16.MT88.4 R12, [R196+0x4000] ;  /* 0x00400000c40c783b */ /* 0x000f2e0000004200 */
[----:B-1----:R-:W-:Y:S01]  /*12210*/  HMMA.16816.F32.BF16 R44, R4, R8, R40 ;  /* 0x00000008042c723c */ /* 0x002fe20000041828 */
[----:B--2---:R-:W-:-:S07]  /*12220*/  FFMA.FTZ R3, R94, c[0x0][0x2d0], -R2 ;  /* 0x0000b4005e037a23 */ /* 0x004fce0000010802 */
[C---:B------:R-:W-:Y:S01]  /*12230*/  HMMA.16816.F32.BF16 R36, R4.reuse, R10, R32 ;  /* 0x0000000a0424723c */ /* 0x040fe20000041820 */
[----:B------:R-:W1:Y:S01]  /*12240*/  LDSM.16.MT88.4 R8, [R197+0x4000] ;  /* 0x00400000c508783b */ /* 0x000e620000004200 */
[----:B------:R2:W-:Y:S06]  /*12250*/  MUFU.EX2 R221, R3 ;  /* 0x0000000300dd7308 */ /* 0x0005ec0000000800 */
[C---:B---3--:R-:W-:Y:S08]  /*12260*/  HMMA.16816.F32.BF16 R40, R4.reuse, R16, R72 ;  /* 0x000000100428723c */ /* 0x048ff00000041848 */
[----:B------:R-:W-:Y:S01]  /*12270*/  HMMA.16816.F32.BF16 R32, R4, R18, R24 ;  /* 0x000000120420723c */ /* 0x000fe20000041818 */
[----:B------:R-:W3:Y:S01]  /*12280*/  LDSM.16.MT88.4 R16, [R196+0x1000] ;  /* 0x00100000c410783b */ /* 0x000ee20000004200 */
[----:B--2---:R-:W-:-:S02]  /*12290*/  FFMA.FTZ R3, R71, c[0x0][0x2d0], -R0 ;  /* 0x0000b40047037a23 */ /* 0x004fc40000010800 */
[----:B------:R-:W-:Y:S01]  /*122a0*/  IMAD.MOV.U32 R71, RZ, RZ, R153 ;  /* 0x000000ffff477224 */ /* 0x000fe200078e0099 */
[----:B------:R-:W2:Y:S01]  /*122b0*/  LDSM.16.MT88.4 R24, [R195+0x1000] ;  /* 0x00100000c318783b */ /* 0x000ea20000004200 */
[----:B------:R1:W-:Y:S02]  /*122c0*/  MUFU.EX2 R217, R3 ;  /* 0x0000000300d97308 */ /* 0x0003e40000000800 */
[C---:B-----5:R-:W-:Y:S08]  /*122d0*/  HMMA.16816.F32.BF16 R56, R4.reuse, R20, R84 ;  /* 0x000000140438723c */ /* 0x060ff00000041854 */
[----:B----4-:R-:W-:Y:S01]  /*122e0*/  HMMA.16816.F32.BF16 R28, R4, R12, R76 ;  /* 0x0000000c041c723c */ /* 0x010fe2000004184c */
[----:B-1----:R-:W-:-:S07]  /*122f0*/  FFMA.FTZ R3, R91, c[0x0][0x2d0], -R0 ;  /* 0x0000b4005b037a23 */ /* 0x002fce0000010800 */
[C---:B------:R-:W-:Y:S01]  /*12300*/  HMMA.16816.F32.BF16 R48, R4.reuse, R14, R80 ;  /* 0x0000000e0430723c */ /* 0x040fe20000041850 */
[----:B------:R-:W1:Y:S01]  /*12310*/  LDSM.16.MT88.4 R12, [R198+0x1000] ;  /* 0x00100000c60c783b */ /* 0x000e620000004200 */
[----:B------:R4:W5:Y:S06]  /*12320*/  MUFU.EX2 R188, R3 ;  /* 0x0000000300bc7308 */ /* 0x00096c0000000800 */
[C---:B------:R-:W-:Y:S08]  /*12330*/  HMMA.16816.F32.BF16 R76, R4.reuse, R8, R104 ;  /* 0x00000008044c723c */ /* 0x040ff00000041868 */
[----:B------:R-:W-:Y:S01]  /*12340*/  HMMA.16816.F32.BF16 R72, R4, R10, R100 ;  /* 0x0000000a0448723c */ /* 0x000fe20000041864 */
[----:B------:R-:W1:Y:S01]  /*12350*/  LDSM.16.MT88.4 R8, [R197+0x1000] ;  /* 0x00100000c508783b */ /* 0x000e620000004200 */
[----:B----4-:R-:W-:-:S04]  /*12360*/  FFMA.FTZ R3, R90, c[0x0][0x2d0], -R0 ;  /* 0x0000b4005a037a23 */ /* 0x010fc80000010800 */
[----:B------:R4:W-:Y:S02]  /*12370*/  MUFU.EX2 R190, R3 ;  /* 0x0000000300be7308 */ /* 0x0009e40000000800 */
[----:B------:R-:W-:Y:S01]  /*12380*/  HMMA.16816.F32.BF16 R64, R4, R22, R96 ;  /* 0x000000160440723c */ /* 0x000fe20000041860 */
[----:B------:R-:W-:Y:S06]  /*12390*/  LDSM.16.MT88.4 R20, [R198+0x4800] ;  /* 0x00480000c614783b */ /* 0x000fec0000004200 */
[----:B------:R-:W-:Y:S02]  /*123a0*/  F2FP.BF16.PACK_AB R4, R224, R223 ;  /* 0x000000dfe004723e */ /* 0x000fe400000010ff */
[----:B-----5:R-:W-:-:S02]  /*123b0*/  F2FP.BF16.PACK_AB R5, R188, R217 ;  /* 0x000000d9bc05723e */ /* 0x020fc400000010ff */
[----:B------:R-:W-:Y:S01]  /*123c0*/  F2FP.BF16.PACK_AB R6, R221, R222 ;  /* 0x000000dedd06723e */ /* 0x000fe200000010ff */
[----:B----4-:R-:W-:-:S04]  /*123d0*/  FFMA.FTZ R3, R92, c[0x0][0x2d0], -R0 ;  /* 0x0000b4005c037a23 */ /* 0x010fc80000010800 */
[----:B------:R-:W4:Y:S02]  /*123e0*/  MUFU.EX2 R189, R3 ;  /* 0x0000000300bd7308 */ /* 0x000f240000000800 */
[----:B----4-:R-:W-:Y:S01]  /*123f0*/  F2FP.BF16.PACK_AB R7, R189, R190 ;  /* 0x000000bebd07723e */ /* 0x010fe200000010ff */
[----:B------:R-:W-:-:S05]  /*12400*/  FFMA.FTZ R3, R128, c[0x0][0x2d0], -R2 ;  /* 0x0000b40080037a23 */ /* 0x000fca0000010802 */
[----:B------:R4:W-:Y:S01]  /*12410*/  MUFU.EX2 R158, R3 ;  /* 0x00000003009e7308 */ /* 0x0009e20000000800 */
[C---:B---3--:R-:W-:Y:S08]  /*12420*/  HMMA.16816.F32.BF16 R104, R4.reuse, R16, R116 ;  /* 0x000000100468723c */ /* 0x048ff00000041874 */
[----:B------:R-:W-:Y:S01]  /*12430*/  HMMA.16816.F32.BF16 R96, R4, R18, R60 ;  /* 0x000000120460723c */ /* 0x000fe2000004183c */
[----:B------:R-:W3:Y:S01]  /*12440*/  LDSM.16.MT88.4 R16, [R195+0x4800] ;  /* 0x00480000c310783b */ /* 0x000ee20000004200 */
[----:B----4-:R-:W-:-:S06]  /*12450*/  FFMA.FTZ R3, R129, c[0x0][0x2d0], -R2 ;  /* 0x0000b40081037a23 */ /* 0x010fcc0000010802 */
[C---:B--2---:R-:W-:Y:S01]  /*12460*/  HMMA.16816.F32.BF16 R88, R4.reuse, R26, R108 ;  /* 0x0000001a0458723c */ /* 0x044fe2000004186c */
[----:B------:R2:W4:Y:S07]  /*12470*/  MUFU.EX2 R159, R3 ;  /* 0x00000003009f7308 */ /* 0x00052e0000000800 */
[C---:B-1----:R-:W-:Y:S01]  /*12480*/  HMMA.16816.F32.BF16 R108, R4.reuse, R12, R112 ;  /* 0x0000000c046c723c */ /* 0x042fe20000041870 */
[----:B------:R-:W-:Y:S07]  /*12490*/  LDSM.16.MT88.4 R112, [R195+0x6800] ;  /* 0x00680000c370783b */ /* 0x000fee0000004200 */
[----:B------:R-:W-:Y:S01]  /*124a0*/  HMMA.16816.F32.BF16 R92, R4, R14, R52 ;  /* 0x0000000e045c723c */ /* 0x000fe20000041834 */
[----:B------:R-:W1:Y:S01]  /*124b0*/  LDSM.16.MT88.4 R12, [R196+0x4800] ;  /* 0x00480000c40c783b */ /* 0x000e620000004200 */
[----:B--2---:R-:W-:-:S04]  /*124c0*/  FFMA.FTZ R3, R130, c[0x0][0x2d0], -R2 ;  /* 0x0000b40082037a23 */ /* 0x004fc80000010802 */
[----:B------:R2:W-:Y:S02]  /*124d0*/  MUFU.EX2 R157, R3 ;  /* 0x00000003009d7308 */ /* 0x0005e40000000800 */
[C---:B------:R-:W-:Y:S08]  /*124e0*/  HMMA.16816.F32.BF16 R100, R4.reuse, R8, R44 ;  /* 0x000000080464723c */ /* 0x040ff0000004182c */
[----:B------:R-:W-:Y:S01]  /*124f0*/  HMMA.16816.F32.BF16 R80, R4, R10, R36 ;  /* 0x0000000a0450723c */ /* 0x000fe20000041824 */
[----:B------:R-:W5:Y:S01]  /*12500*/  LDSM.16.MT88.4 R8, [R197+0x4800] ;  /* 0x00480000c508783b */ /* 0x000f620000004200 */
[----:B--2---:R-:W-:-:S06]  /*12510*/  FFMA.FTZ R3, R131, c[0x0][0x2d0], -R2 ;  /* 0x0000b40083037a23 */ /* 0x004fcc0000010802 */
[C---:B------:R-:W-:Y:S01]  /*12520*/  HMMA.16816.F32.BF16 R84, R4.reuse, R24, R120 ;  /* 0x000000180454723c */ /* 0x040fe20000041878 */
[----:B------:R-:W2:Y:S01]  /*12530*/  LDSM.16.MT88.4 R24, [R195+0x1800] ;  /* 0x00180000c318783b */ /* 0x000ea20000004200 */
[----:B------:R1:W-:Y:S03]  /*12540*/  MUFU.EX2 R156, R3 ;  /* 0x00000003009c7308 */ /* 0x0003e60000000800 */
[----:B------:R-:W-:Y:S02]  /*12550*/  LDSM.16.MT88.4 R128, [R198+0x6800] ;  /* 0x00680000c680783b */ /* 0x000fe40000004200 */
[----:B------:R-:W-:Y:S01]  /*12560*/  IMAD.MOV.U32 R122, RZ, RZ, R151 ;  /* 0x000000ffff7a7224 */ /* 0x000fe200078e0097 */
[----:B---3--:R-:W-:Y:S01]  /*12570*/  HMMA.16816.F32.BF16 R60, R4, R16, R40 ;  /* 0x00000010043c723c */ /* 0x008fe20000041828 */
[----:B------:R-:W-:-:S07]  /*12580*/  IMAD.MOV.U32 R123, RZ, RZ, R152 ;  /* 0x000000ffff7b7224 */ /* 0x000fce00078e0098 */
[----:B------:R-:W-:Y:S01]  /*12590*/  HMMA.16816.F32.BF16 R44, R4, R18, R32 ;  /* 0x00000012042c723c */ /* 0x000fe20000041820 */
[----:B------:R-:W3:Y:S01]  /*125a0*/  LDSM.16.MT88.4 R16, [R196+0x1800] ;  /* 0x00180000c410783b */ /* 0x000ee20000004200 */
[----:B-1----:R-:W-:-:S04]  /*125b0*/  FFMA.FTZ R3, R124, c[0x0][0x2d0], -R0 ;  /* 0x0000b4007c037a23 */ /* 0x002fc80000010800 */
[----:B------:R1:W-:Y:S02]  /*125c0*/  MUFU.EX2 R155, R3 ;  /* 0x00000003009b7308 */ /* 0x0003e40000000800 */
[C---:B------:R-:W-:Y:S08]  /*125d0*/  HMMA.16816.F32.BF16 R32, R4.reuse, R12, R28 ;  /* 0x0000000c0420723c */ /* 0x040ff0000004181c */
[----:B------:R-:W-:Y:S01]  /*125e0*/  HMMA.16816.F32.BF16 R36, R4, R14, R48 ;  /* 0x0000000e0424723c */ /* 0x000fe20000041830 */
[----:B------:R-:W2:Y:S01]  /*125f0*/  LDSM.16.MT88.4 R12, [R198+0x1800] ;  /* 0x00180000c60c783b */ /* 0x000ea20000004200 */
[----:B-1----:R-:W-:-:S06]  /*12600*/  FFMA.FTZ R3, R126, c[0x0][0x2d0], -R0 ;  /* 0x0000b4007e037a23 */ /* 0x002fcc0000010800 */
[C---:B------:R-:W-:Y:S01]  /*12610*/  HMMA.16816.F32.BF16 R28, R4.reuse, R20, R56 ;  /* 0x00000014041c723c */ /* 0x040fe20000041838 */
[----:B------:R1:W1:Y:S07]  /*12620*/  MUFU.EX2 R126, R3 ;  /* 0x00000003007e7308 */ /* 0x00026e0000000800 */
[C---:B------:R-:W-:Y:S01]  /*12630*/  HMMA.16816.F32.BF16 R40, R4.reuse, R22, R64 ;  /* 0x000000160428723c */ /* 0x040fe20000041840 */
[----:B------:R-:W-:Y:S07]  /*12640*/  LDSM.16.MT88.4 R20, [R198+0x5000] ;  /* 0x00500000c614783b */ /* 0x000fee0000004200 */
[----:B-----5:R-:W-:Y:S01]  /*12650*/  HMMA.16816.F32.BF16 R52, R4, R8, R76 ;  /* 0x000000080434723c */ /* 0x020fe2000004184c */
[----:B-1----:R-:W-:-:S04]  /*12660*/  FFMA.FTZ R3, R125, c[0x0][0x2d0], -R0 ;  /* 0x0000b4007d037a23 */ /* 0x002fc80000010800 */
[----:B------:R1:W-:Y:S03]  /*12670*/  MUFU.EX2 R154, R3 ;  /* 0x00000003009a7308 */ /* 0x0003e60000000800 */
[----:B------:R-:W-:Y:S01]  /*12680*/  HMMA.16816.F32.BF16 R48, R4, R10, R72 ;  /* 0x0000000a0430723c */ /* 0x000fe20000041848 */
[----:B------:R-:W5:Y:S06]  /*12690*/  LDSM.16.MT88.4 R8, [R197+0x1800] ;  /* 0x00180000c508783b */ /* 0x000f6c0000004200 */
[----:B----4-:R-:W-:-:S02]  /*126a0*/  F2FP.BF16.PACK_AB R4, R159, R158 ;  /* 0x0000009e9f04723e */ /* 0x010fc400000010ff */
[----:B------:R-:W-:Y:S02]  /*126b0*/  F2FP.BF16.PACK_AB R5, R126, R155 ;  /* 0x0000009b7e05723e */ /* 0x000fe400000010ff */
[----:B------:R-:W-:Y:S01]  /*126c0*/  F2FP.BF16.PACK_AB R6, R156, R157 ;  /* 0x0000009d9c06723e */ /* 0x000fe200000010ff */
[----:B-1----:R-:W-:-:S04]  /*126d0*/  FFMA.FTZ R3, R127, c[0x0][0x2d0], -R0 ;  /* 0x0000b4007f037a23 */ /* 0x002fc80000010800 */
[----:B------:R-:W1:Y:S02]  /*126e0*/  MUFU.EX2 R125, R3 ;  /* 0x00000003007d7308 */ /* 0x000e640000000800 */
[----:B-1----:R-:W-:Y:S01]  /*126f0*/  F2FP.BF16.PACK_AB R7, R125, R154 ;  /* 0x0000009a7d07723e */ /* 0x002fe200000010ff */
[----:B------:R-:W-:-:S05]  /*12700*/  FFMA.FTZ R3, R144, c[0x0][0x2d0], -R2 ;  /* 0x0000b40090037a23 */ /* 0x000fca0000010802 */
[----:B------:R1:W-:Y:S01]  /*12710*/  MUFU.EX2 R124, R3 ;  /* 0x00000003007c7308 */ /* 0x0003e20000000800 */
[C---:B--2---:R-:W-:Y:S08]  /*12720*/  HMMA.16816.F32.BF16 R76, R4.reuse, R24, R84 ;  /* 0x00000018044c723c */ /* 0x044ff00000041854 */
[----:B---3--:R-:W-:Y:S01]  /*12730*/  HMMA.16816.F32.BF16 R84, R4, R16, R104 ;  /* 0x000000100454723c */ /* 0x008fe20000041868 */
[----:B-1----:R-:W-:-:S07]  /*12740*/  FFMA.FTZ R3, R145, c[0x0][0x2d0], -R2 ;  /* 0x0000b40091037a23 */ /* 0x002fce0000010802 */
[C---:B------:R-:W-:Y:S01]  /*12750*/  HMMA.16816.F32.BF16 R72, R4.reuse, R18, R96 ;  /* 0x000000120448723c */ /* 0x040fe20000041860 */
[----:B------:R-:W1:Y:S01]  /*12760*/  LDSM.16.MT88.4 R16, [R195+0x5000] ;  /* 0x00500000c310783b */ /* 0x000e620000004200 */
[----:B------:R2:W3:Y:S06]  /*12770*/  MUFU.EX2 R153, R3 ;  /* 0x0000000300997308 */ /* 0x0004ec0000000800 */
[C---:B------:R-:W-:Y:S01]  /*12780*/  HMMA.16816.F32.BF16 R64, R4.reuse, R26, R88 ;  /* 0x0000001a0440723c */ /* 0x040fe20000041858 */
[----:B------:R-:W-:Y:S07]  /*12790*/  LDSM.16.MT88.4 R24, [R195+0x2000] ;  /* 0x00200000c318783b */ /* 0x000fee0000004200 */
[----:B------:R-:W-:Y:S01]  /*127a0*/  HMMA.16816.F32.BF16 R104, R4, R12, R108 ;  /* 0x0000000c0468723c */ /* 0x000fe2000004186c */
[----:B--2---:R-:W-:-:S04]  /*127b0*/  FFMA.FTZ R3, R146, c[0x0][0x2d0], -R2 ;  /* 0x0000b40092037a23 */ /* 0x004fc80000010802 */
[----:B------:R2:W-:Y:S03]  /*127c0*/  MUFU.EX2 R151, R3 ;  /* 0x0000000300977308 */ /* 0x0005e60000000800 */
[C---:B------:R-:W-:Y:S01]  /*127d0*/  HMMA.16816.F32.BF16 R88, R4.reuse, R14, R92 ;  /* 0x0000000e0458723c */ /* 0x040fe2000004185c */
[----:B------:R-:W4:Y:S07]  /*127e0*/  LDSM.16.MT88.4 R12, [R196+0x5000] ;  /* 0x00500000c40c783b */ /* 0x000f2e0000004200 */
[----:B-----5:R-:W-:Y:S01]  /*127f0*/  HMMA.16816.F32.BF16 R100, R4, R8, R100 ;  /* 0x000000080464723c */ /* 0x020fe20000041864 */
[----:B--2---:R-:W-:-:S07]  /*12800*/  FFMA.FTZ R3, R147, c[0x0][0x2d0], -R2 ;  /* 0x0000b40093037a23 */ /* 0x004fce0000010802 */
[C---:B------:R-:W-:Y:S01]  /*12810*/  HMMA.16816.F32.BF16 R80, R4.reuse, R10, R80 ;  /* 0x0000000a0450723c */ /* 0x040fe20000041850 */
[----:B------:R-:W2:Y:S01]  /*12820*/  LDSM.16.MT88.4 R8, [R197+0x5000] ;  /* 0x00500000c508783b */ /* 0x000ea20000004200 */
[----:B------:R5:W-:Y:S06]  /*12830*/  MUFU.EX2 R152, R3 ;  /* 0x0000000300987308 */ /* 0x000bec0000000800 */
[C---:B-1----:R-:W-:Y:S08]  /*12840*/  HMMA.16816.F32.BF16 R96, R4.reuse, R16, R60 ;  /* 0x000000100460723c */ /* 0x042ff0000004183c */
[----:B------:R-:W-:Y:S01]  /*12850*/  HMMA.16816.F32.BF16 R60, R4, R18, R44 ;  /* 0x00000012043c723c */ /* 0x000fe2000004182c */
[----:B------:R-:W1:Y:S01]  /*12860*/  LDSM.16.MT88.4 R16, [R196+0x2000] ;  /* 0x00200000c410783b */ /* 0x000e620000004200 */
[----:B-----5:R-:W-:-:S04]  /*12870*/  FFMA.FTZ R3, R140, c[0x0][0x2d0], -R0 ;  /* 0x0000b4008c037a23 */ /* 0x020fc80000010800 */
[----:B------:R5:W-:Y:S02]  /*12880*/  MUFU.EX2 R149, R3 ;  /* 0x0000000300957308 */ /* 0x000be40000000800 */
[C---:B----4-:R-:W-:Y:S08]  /*12890*/  HMMA.16816.F32.BF16 R56, R4.reuse, R12, R32 ;  /* 0x0000000c0438723c */ /* 0x050ff00000041820 */
[----:B------:R-:W-:Y:S01]  /*128a0*/  HMMA.16816.F32.BF16 R44, R4, R14, R36 ;  /* 0x0000000e042c723c */ /* 0x000fe20000041824 */
[----:B------:R-:W4:Y:S01]  /*128b0*/  LDSM.16.MT88.4 R12, [R198+0x2000] ;  /* 0x00200000c60c783b */ /* 0x000f220000004200 */
[----:B-----5:R-:W-:-:S06]  /*128c0*/  FFMA.FTZ R3, R142, c[0x0][0x2d0], -R0 ;  /* 0x0000b4008e037a23 */ /* 0x020fcc0000010800 */
[C---:B------:R-:W-:Y:S01]  /*128d0*/  HMMA.16816.F32.BF16 R32, R4.reuse, R20, R28 ;  /* 0x000000140420723c */ /* 0x040fe2000004181c */
[----:B------:R5:W1:Y:S07]  /*128e0*/  MUFU.EX2 R147, R3 ;  /* 0x0000000300937308 */ /* 0x000a6e0000000800 */
[C---:B------:R-:W-:Y:S01]  /*128f0*/  HMMA.16816.F32.BF16 R36, R4.reuse, R22, R40 ;  /* 0x000000160424723c */ /* 0x040fe20000041828 */
[----:B------:R-:W-:Y:S07]  /*12900*/  LDSM.16.MT88.4 R20, [R198+0x5800] ;  /* 0x00580000c614783b */ /* 0x000fee0000004200 */
[----:B--2---:R-:W-:Y:S01]  /*12910*/  HMMA.16816.F32.BF16 R40, R4, R8, R52 ;  /* 0x000000080428723c */ /* 0x004fe20000041834 */
[----:B-----5:R-:W-:-:S04]  /*12920*/  FFMA.FTZ R3, R141, c[0x0][0x2d0], -R0 ;  /* 0x0000b4008d037a23 */ /* 0x020fc80000010800 */
[----:B------:R2:W-:Y:S03]  /*12930*/  MUFU.EX2 R150, R3 ;  /* 0x0000000300967308 */ /* 0x0005e60000000800 */
[----:B------:R-:W-:Y:S01]  /*12940*/  HMMA.16816.F32.BF16 R28, R4, R10, R48 ;  /* 0x0000000a041c723c */ /* 0x000fe20000041830 */
[----:B------:R-:W5:Y:S06]  /*12950*/  LDSM.16.MT88.4 R8, [R197+0x2000] ;  /* 0x00200000c508783b */ /* 0x000f6c0000004200 */
[----:B---3--:R-:W-:-:S02]  /*12960*/  F2FP.BF16.PACK_AB R4, R153, R124 ;  /* 0x0000007c9904723e */ /* 0x008fc400000010ff */
[----:B-1----:R-:W-:Y:S02]  /*12970*/  F2FP.BF16.PACK_AB R5, R147, R149 ;  /* 0x000000959305723e */ /* 0x002fe400000010ff */
[----:B------:R-:W-:Y:S01]  /*12980*/  F2FP.BF16.PACK_AB R6, R152, R151 ;  /* 0x000000979806723e */ /* 0x000fe200000010ff */
[----:B--2---:R-:W-:-:S04]  /*12990*/  FFMA.FTZ R3, R143, c[0x0][0x2d0], -R0 ;  /* 0x0000b4008f037a23 */ /* 0x004fc80000010800 */
[----:B------:R-:W1:Y:S02]  /*129a0*/  MUFU.EX2 R148, R3 ;  /* 0x0000000300947308 */ /* 0x000e640000000800 */
[----:B-1----:R-:W-:Y:S01]  /*129b0*/  F2FP.BF16.PACK_AB R7, R148, R150 ;  /* 0x000000969407723e */ /* 0x002fe200000010ff */
[----:B------:R-:W-:Y:S02]  /*129c0*/  FFMA.FTZ R3, R191, c[0x0][0x2d0], -R2 ;  /* 0x0000b400bf037a23 */ /* 0x000fe40000010802 */
[----:B------:R-:W-:-:S03]  /*129d0*/  IMAD.MOV.U32 R191, RZ, RZ, R122 ;  /* 0x000000ffffbf7224 */ /* 0x000fc600078e007a */
[----:B------:R1:W-:Y:S01]  /*129e0*/  MUFU.EX2 R143, R3 ;  /* 0x00000003008f7308 */ /* 0x0003e20000000800 */
[C---:B------:R-:W-:Y:S08]  /*129f0*/  HMMA.16816.F32.BF16 R84, R4.reuse, R16, R84 ;  /* 0x000000100454723c */ /* 0x040ff00000041854 */
[----:B------:R-:W-:Y:S01]  /*12a00*/  HMMA.16816.F32.BF16 R48, R4, R18, R72 ;  /* 0x000000120430723c */ /* 0x000fe20000041848 */
[----:B------:R-:W2:Y:S01]  /*12a10*/  LDSM.16.MT88.4 R16, [R195+0x5800] ;  /* 0x00580000c310783b */ /* 0x000ea20000004200 */
[----:B-1----:R-:W-:-:S06]  /*12a20*/  FFMA.FTZ R3, R214, c[0x0][0x2d0], -R2 ;  /* 0x0000b400d6037a23 */ /* 0x002fcc0000010802 */
[C---:B----4-:R-:W-:Y:S01]  /*12a30*/  HMMA.16816.F32.BF16 R92, R4.reuse, R12, R104 ;  /* 0x0000000c045c723c */ /* 0x050fe20000041868 */
[----:B------:R-:W-:Y:S01]  /*12a40*/  IMAD.MOV.U32 R214, RZ, RZ, R123 ;  /* 0x000000ffffd67224 */ /* 0x000fe200078e007b */
[----:B------:R1:W3:Y:S01]  /*12a50*/  MUFU.EX2 R146, R3 ;  /* 0x0000000300927308 */ /* 0x0002e20000000800 */
[----:B------:R-:W-:Y:S04]  /*12a60*/  LDSM.16.MT88.4 R120, [R196+0x6800] ;  /* 0x00680000c478783b */ /* 0x000fe80000004200 */
[----:B------:R-:W-:Y:S01]  /*12a70*/  LDSM.16.MT88.4 R104, [R197+0x3000] ;  /* 0x00300000c568783b */ /* 0x000fe20000004200 */
[C---:B------:R-:W-:Y:S03]  /*12a80*/  HMMA.16816.F32.BF16 R52, R4.reuse, R14, R88 ;  /* 0x0000000e0434723c */ /* 0x040fe60000041858 */
[----:B------:R-:W4:Y:S04]  /*12a90*/  LDSM.16.MT88.4 R12, [R196+0x5800] ;  /* 0x00580000c40c783b */ /* 0x000f280000004200 */
[----:B------:R-:W-:Y:S01]  /*12aa0*/  LDSM.16.MT88.4 R88, [R196+0x3000] ;  /* 0x00300000c458783b */ /* 0x000fe20000004200 */
[----:B------:R-:W-:Y:S01]  /*12ab0*/  HMMA.16816.F32.BF16 R76, R4, R24, R76 ;  /* 0x00000018044c723c */ /* 0x000fe2000004184c */
[----:B-1----:R-:W-:-:S02]  /*12ac0*/  FFMA.FTZ R3, R219, c[0x0][0x2d0], -R2 ;  /* 0x0000b400db037a23 */ /* 0x002fc40000010802 */
[----:B------:R-:W-:Y:S02]  /*12ad0*/  IMAD.MOV.U32 R219, RZ, RZ, R71 ;  /* 0x000000ffffdb7224 */ /* 0x000fe400078e0047 */
[----:B------:R1:W-:Y:S03]  /*12ae0*/  MUFU.EX2 R145, R3 ;  /* 0x0000000300917308 */ /* 0x0003e60000000800 */
[C---:B------:R-:W-:Y:S08]  /*12af0*/  HMMA.16816.F32.BF16 R24, R4.reuse, R26, R64 ;  /* 0x0000001a0418723c */ /* 0x040ff00000041840 */
[----:B-----5:R-:W-:Y:S01]  /*12b00*/  HMMA.16816.F32.BF16 R100, R4, R8, R100 ;  /* 0x000000080464723c */ /* 0x020fe20000041864 */
[----:B-1----:R-:W-:-:S07]  /*12b10*/  FFMA.FTZ R3, R220, c[0x0][0x2d0], -R2 ;  /* 0x0000b400dc037a23 */ /* 0x002fce0000010802 */
[----:B------:R-:W-:Y:S01]  /*12b20*/  HMMA.16816.F32.BF16 R64, R4, R10, R80 ;  /* 0x0000000a0440723c */ /* 0x000fe20000041850 */
[----:B------:R-:W1:Y:S01]  /*12b30*/  LDSM.16.MT88.4 R8, [R197+0x5800] ;  /* 0x00580000c508783b */ /* 0x000e620000004200 */
[----:B------:R5:W-:Y:S01]  /*12b40*/  MUFU.EX2 R144, R3 ;  /* 0x0000000300907308 */ /* 0x000be20000000800 */
[----:B------:R-:W-:-:S05]  /*12b50*/  IMAD.MOV.U32 R220, RZ, RZ, c[0x0][0x2c4] ;  /* 0x0000b100ffdc7624 */ /* 0x000fca00078e00ff */
[----:B--2---:R-:W-:Y:S01]  /*12b60*/  HMMA.16816.F32.BF16 R96, R4, R16, R96 ;  /* 0x000000100460723c */ /* 0x004fe20000041860 */
[----:B------:R-:W-:-:S07]  /*12b70*/  ISETP.NE.AND P3, PT, R220, 0x1, PT ;  /* 0x00000001dc00780c */ /* 0x000fce0003f65270 */
[----:B------:R-:W-:Y:S01]  /*12b80*/  HMMA.16816.F32.BF16 R72, R4, R18, R60 ;  /* 0x000000120448723c */ /* 0x000fe2000004183c */
[----:B------:R-:W2:Y:S01]  /*12b90*/  LDSM.16.MT88.4 R16, [R195+0x2800] ;  /* 0x00280000c310783b */ /* 0x000ea20000004200 */
[----:B-----5:R-:W-:-:S04]  /*12ba0*/  FFMA.FTZ R3, R160, c[0x0][0x2d0], -R0 ;  /* 0x0000b400a0037a23 */ /* 0x020fc80000010800 */
[----:B------:R5:W-:Y:S02]  /*12bb0*/  MUFU.EX2 R142, R3 ;  /* 0x00000003008e7308 */ /* 0x000be40000000800 */
[C---:B----4-:R-:W-:Y:S08]  /*12bc0*/  HMMA.16816.F32.BF16 R80, R4.reuse, R12, R56 ;  /* 0x0000000c0450723c */ /* 0x050ff00000041838 */
[----:B------:R-:W-:Y:S01]  /*12bd0*/  HMMA.16816.F32.BF16 R60, R4, R14, R44 ;  /* 0x0000000e043c723c */ /* 0x000fe2000004182c */
[----:B------:R-:W4:Y:S01]  /*12be0*/  LDSM.16.MT88.4 R12, [R198+0x2800] ;  /* 0x00280000c60c783b */ /* 0x000f220000004200 */
[----:B-----5:R-:W-:-:S06]  /*12bf0*/  FFMA.FTZ R3, R162, c[0x0][0x2d0], -R0 ;  /* 0x0000b400a2037a23 */ /* 0x020fcc0000010800 */
[C---:B------:R-:W-:Y:S01]  /*12c00*/  HMMA.16816.F32.BF16 R56, R4.reuse, R20, R32 ;  /* 0x000000140438723c */ /* 0x040fe20000041820 */
[----:B------:R5:W2:Y:S07]  /*12c10*/  MUFU.EX2 R140, R3 ;  /* 0x00000003008c7308 */ /* 0x000aae0000000800 */
[C---:B------:R-:W-:Y:S01]  /*12c20*/  HMMA.16816.F32.BF16 R36, R4.reuse, R22, R36 ;  /* 0x000000160424723c */ /* 0x040fe20000041824 */
[----:B------:R-:W4:Y:S07]  /*12c30*/  LDSM.16.MT88.4 R20, [R196+0x2800] ;  /* 0x00280000c414783b */ /* 0x000f2e0000004200 */
[----:B-1----:R-:W-:Y:S01]  /*12c40*/  HMMA.16816.F32.BF16 R40, R4, R8, R40 ;  /* 0x000000080428723c */ /* 0x002fe20000041828 */
[----:B-----5:R-:W-:-:S04]  /*12c50*/  FFMA.FTZ R3, R161, c[0x0][0x2d0], -R0 ;  /* 0x0000b400a1037a23 */ /* 0x020fc80000010800 */
[----:B------:R1:W-:Y:S03]  /*12c60*/  MUFU.EX2 R71, R3 ;  /* 0x0000000300477308 */ /* 0x0003e60000000800 */
[----:B------:R-:W-:Y:S01]  /*12c70*/  HMMA.16816.F32.BF16 R28, R4, R10, R28 ;  /* 0x0000000a041c723c */ /* 0x000fe2000004181c */
[----:B------:R-:W5:Y:S06]  /*12c80*/  LDSM.16.MT88.4 R8, [R197+0x2800] ;  /* 0x00280000c508783b */ /* 0x000f6c0000004200 */
[----:B---3--:R-:W-:-:S02]  /*12c90*/  F2FP.BF16.PACK_AB R4, R146, R143 ;  /* 0x0000008f9204723e */ /* 0x008fc400000010ff */
[----:B--2---:R-:W-:Y:S02]  /*12ca0*/  F2FP.BF16.PACK_AB R5, R140, R142 ;  /* 0x0000008e8c05723e */ /* 0x004fe400000010ff */
[----:B------:R-:W-:Y:S01]  /*12cb0*/  F2FP.BF16.PACK_AB R6, R144, R145 ;  /* 0x000000919006723e */ /* 0x000fe200000010ff */
[----:B-1----:R-:W-:-:S04]  /*12cc0*/  FFMA.FTZ R3, R163, c[0x0][0x2d0], -R0 ;  /* 0x0000b400a3037a23 */ /* 0x002fc80000010800 */
[----:B------:R-:W1:Y:S02]  /*12cd0*/  MUFU.EX2 R141, R3 ;  /* 0x00000003008d7308 */ /* 0x000e640000000800 */
[----:B-1----:R-:W-:Y:S01]  /*12ce0*/  F2FP.BF16.PACK_AB R7, R141, R71 ;  /* 0x000000478d07723e */ /* 0x002fe200000010ff */
[----:B------:R-:W-:-:S06]  /*12cf0*/  FFMA.FTZ R3, R241, c[0x0][0x2d0], -R2 ;  /* 0x0000b400f1037a23 */ /* 0x000fcc0000010802 */
[C---:B------:R-:W-:Y:S08]  /*12d00*/  HMMA.16816.F32.BF16 R76, R4.reuse, R16, R76 ;  /* 0x00000010044c723c */ /* 0x040ff0000004184c */
[C---:B------:R-:W-:Y:S01]  /*12d10*/  HMMA.16816.F32.BF16 R24, R4.reuse, R18, R24 ;  /* 0x000000120418723c */ /* 0x040fe20000041818 */
[----:B------:R-:W1:Y:S07]  /*12d20*/  LDSM.16.MT88.4 R16, [R195+0x6000] ;  /* 0x00600000c310783b */ /* 0x000e6e0000004200 */
[C---:B----4-:R-:W-:Y:S08]  /*12d30*/  HMMA.16816.F32.BF16 R92, R4.reuse, R12, R92 ;  /* 0x0000000c045c723c */ /* 0x050ff0000004185c */
[C---:B------:R-:W-:Y:S01]  /*12d40*/  HMMA.16816.F32.BF16 R44, R4.reuse, R14, R52 ;  /* 0x0000000e042c723c */ /* 0x040fe20000041834 */
[----:B------:R-:W2:Y:S07]  /*12d50*/  LDSM.16.MT88.4 R12, [R196+0x6000] ;  /* 0x00600000c40c783b */ /* 0x000eae0000004200 */
[C---:B------:R-:W-:Y:S01]  /*12d60*/  HMMA.16816.F32.BF16 R32, R4.reuse, R22, R48 ;  /* 0x000000160420723c */ /* 0x040fe20000041830 */
[----:B------:R3:W-:Y:S07]  /*12d70*/  MUFU.EX2 R49, R3 ;  /* 0x0000000300317308 */ /* 0x0007ee0000000800 */
[C---:B------:R-:W-:Y:S01]  /*12d80*/  HMMA.16816.F32.BF16 R84, R4.reuse, R20, R84 ;  /* 0x000000140454723c */ /* 0x040fe20000041854 */
[----:B------:R-:W4:Y:S07]  /*12d90*/  LDSM.16.MT88.4 R20, [R198+0x6000] ;  /* 0x00600000c614783b */ /* 0x000f2e0000004200 */
[----:B-----5:R-:W-:Y:S01]  /*12da0*/  HMMA.16816.F32.BF16 R100, R4, R8, R100 ;  /* 0x000000080464723c */ /* 0x020fe20000041864 */
[----:B---3--:R-:W-:-:S04]  /*12db0*/  FFMA.FTZ R3, R248, c[0x0][0x2d0], -R2 ;  /* 0x0000b400f8037a23 */ /* 0x008fc80000010802 */
[----:B------:R3:W5:Y:S03]  /*12dc0*/  MUFU.EX2 R48, R3 ;  /* 0x0000000300307308 */ /* 0x0007660000000800 */
[C---:B-1----:R-:W-:Y:S01]  /*12dd0*/  HMMA.16816.F32.BF16 R108, R4.reuse, R16, R96 ;  /* 0x00000010046c723c */ /* 0x042fe20000041860 */
[----:B------:R-:W-:Y:S07]  /*12de0*/  LDSM.16.MT88.4 R96, [R198+0x3000] ;  /* 0x00300000c660783b */ /* 0x000fee0000004200 */
[----:B------:R-:W-:Y:S01]  /*12df0*/  HMMA.16816.F32.BF16 R72, R4, R18, R72 ;  /* 0x000000120448723c */ /* 0x000fe20000041848 */
[----:B---3--:R-:W-:-:S02]  /*12e00*/  FFMA.FTZ R3, R247, c[0x0][0x2d0], -R2 ;  /* 0x0000b400f7037a23 */ /* 0x008fc40000010802 */
[----:B------:R-:W-:-:S05]  /*12e10*/  FFMA.FTZ R2, R226, c[0x0][0x2d0], -R2 ;  /* 0x0000b400e2027a23 */ /* 0x000fca0000010802 */
[C---:B--2---:R-:W-:Y:S01]  /*12e20*/  HMMA.16816.F32.BF16 R60, R4.reuse, R14, R60 ;  /* 0x0000000e043c723c */ /* 0x044fe2000004183c */
[----:B------:R-:W-:Y:S07]  /*12e30*/  MUFU.EX2 R18, R3 ;  /* 0x0000000300127308 */ /* 0x000fee0000000800 */
[C---:B------:R-:W-:Y:S01]  /*12e40*/  HMMA.16816.F32.BF16 R116, R4.reuse, R12, R80 ;  /* 0x0000000c0474723c */ /* 0x040fe20000041850 */
[----:B------:R1:W2:Y:S01]  /*12e50*/  MUFU.EX2 R17, R2 ;  /* 0x0000000200117308 */ /* 0x0002a20000000800 */
[----:B------:R-:W-:Y:S06]  /*12e60*/  LDSM.16.MT88.4 R80, [R195+0x3000] ;  /* 0x00300000c350783b */ /* 0x000fec0000004200 */
[C---:B------:R-:W-:Y:S01]  /*12e70*/  HMMA.16816.F32.BF16 R52, R4.reuse, R10, R64 ;  /* 0x0000000a0434723c */ /* 0x040fe20000041840 */
[----:B------:R-:W3:Y:S06]  /*12e80*/  LDSM.16.MT88.4 R8, [R197+0x6000] ;  /* 0x00600000c508783b */ /* 0x000eec0000004200 */
[----:B-----5:R-:W-:Y:S01]  /*12e90*/  F2FP.BF16.PACK_AB R64, R48, R49 ;  /* 0x000000313040723e */ /* 0x020fe200000010ff */
[----:B----4-:R-:W-:Y:S01]  /*12ea0*/  HMMA.16816.F32.BF16 R56, R4, R20, R56 ;  /* 0x000000140438723c */ /* 0x010fe20000041838 */
[----:B-1----:R-:W-:Y:S01]  /*12eb0*/  FFMA.FTZ R2, R225, c[0x0][0x2d0], -R0 ;  /* 0x0000b400e1027a23 */ /* 0x002fe20000010800 */
[----:B--2---:R-:W-:-:S03]  /*12ec0*/  F2FP.BF16.PACK_AB R66, R17, R18 ;  /* 0x000000121142723e */ /* 0x004fc600000010ff */
[----:B------:R1:W-:Y:S03]  /*12ed0*/  MUFU.EX2 R16, R2 ;  /* 0x0000000200107308 */ /* 0x0003e60000000800 */
[----:B------:R-:W-:Y:S01]  /*12ee0*/  HMMA.16816.F32.BF16 R36, R4, R22, R36 ;  /* 0x000000160424723c */ /* 0x000fe20000041824 */
[----:B-1----:R-:W-:-:S04]  /*12ef0*/  FFMA.FTZ R2, R227, c[0x0][0x2d0], -R0 ;  /* 0x0000b400e3027a23 */ /* 0x002fc80000010800 */
[----:B------:R1:W2:Y:S03]  /*12f00*/  MUFU.EX2 R14, R2 ;  /* 0x00000002000e7308 */ /* 0x0002a60000000800 */
[----:B---3--:R-:W-:Y:S01]  /*12f10*/  HMMA.16816.F32.BF16 R40, R4, R8, R40 ;  /* 0x000000080428723c */ /* 0x008fe20000041828 */
[----:B-1----:R-:W-:-:S07]  /*12f20*/  FFMA.FTZ R2, R229, c[0x0][0x2d0], -R0 ;  /* 0x0000b400e5027a23 */ /* 0x002fce0000010800 */
[----:B------:R-:W-:Y:S01]  /*12f30*/  HMMA.16816.F32.BF16 R28, R4, R10, R28 ;  /* 0x0000000a041c723c */ /* 0x000fe2000004181c */
[----:B------:R-:W-:Y:S01]  /*12f40*/  FFMA.FTZ R0, R228, c[0x0][0x2d0], -R0 ;  /* 0x0000b400e4007a23 */ /* 0x000fe20000010800 */
[----:B------:R-:W1:Y:S01]  /*12f50*/  LDSM.16.MT88.4 R8, [R197+0x6800] ;  /* 0x00680000c508783b */ /* 0x000e620000004200 */
[----:B------:R3:W-:Y:S01]  /*12f60*/  MUFU.EX2 R13, R2 ;  /* 0x00000002000d7308 */ /* 0x0007e20000000800 */
[----:B--2---:R-:W-:-:S03]  /*12f70*/  F2FP.BF16.PACK_AB R65, R14, R16 ;  /* 0x000000100e41723e */ /* 0x004fc600000010ff */
[----:B------:R-:W-:-:S04]  /*12f80*/  @P3 IMAD.HI.U32 R4, R252, c[0x0][0x2c8], RZ ;  /* 0x0000b200fc043a27 */ /* 0x000fc800078e00ff */
[----:B------:R2:W4:Y:S01]  /*12f90*/  MUFU.EX2 R12, R0 ;  /* 0x00000000000c7308 */ /* 0x0005220000000800 */
[----:B---3--:R-:W-:-:S04]  /*12fa0*/  FADD.FTZ R2, R246, R245 ;  /* 0x000000f5f6027221 */ /* 0x008fc80000010000 */
[----:B------:R-:W-:Y:S02]  /*12fb0*/  FADD.FTZ R2, R244, R2 ;  /* 0x00000002f4027221 */ /* 0x000fe40000010000 */
[----:B--2---:R-:W-:Y:S01]  /*12fc0*/  FADD.FTZ R0, R240, R237 ;  /* 0x000000edf0007221 */ /* 0x004fe20000010000 */
[----:B----4-:R-:W-:Y:S01]  /*12fd0*/  F2FP.BF16.PACK_AB R67, R12, R13 ;  /* 0x0000000d0c43723e */ /* 0x010fe200000010ff */
        /* <DEDUP_REMOVED lines=10> */
[----:B------:R-:W-:Y:S02]  /*13080*/  FADD.FTZ R2, R230, R0 ;  /* 0x00000000e6027221 */ /* 0x000fe40000010000 */
[----:B------:R-:W-:-:S02]  /*13090*/  FADD.FTZ R0, R242, R3 ;  /* 0x00000003f2007221 */ /* 0x000fc40000010000 */
[----:B------:R-:W-:Y:S01]  /*130a0*/  FADD.FTZ R2, R233, R2 ;  /* 0x00000002e9027221 */ /* 0x000fe20000010000 */
[C---:B------:R-:W-:Y:S01]  /*130b0*/  HMMA.16816.F32.BF16 R84, R64.reuse, R88, R84 ;  /* 0x000000584054723c */ /* 0x040fe20000041854 */
[----:B------:R-:W-:Y:S02]  /*130c0*/  FADD.FTZ R0, R223, R0 ;  /* 0x00000000df007221 */ /* 0x000fe40000010000 */
[----:B------:R-:W-:Y:S01]  /*130d0*/  FADD.FTZ R2, R217, R2 ;  /* 0x00000002d9027221 */ /* 0x000fe20000010000 */
[----:B------:R-:W-:Y:S01]  /*130e0*/  IADD3 R217, R251, -0x2, RZ ;  /* 0xfffffffefbd97810 */ /* 0x000fe20007ffe0ff */
        /* <DEDUP_REMOVED lines=24> */
[----:B------:R-:W-:Y:S01]  /*13270*/  IMAD.MOV.U32 R0, RZ, RZ, R252 ;  /* 0x000000ffff007224 */ /* 0x000fe200078e00fc */
[----:B------:R-:W-:Y:S01]  /*13280*/  @P3 SHF.R.U32.HI R0, RZ, c[0x0][0x2cc], R4 ;  /* 0x0000b300ff003a19 */ /* 0x000fe20000011604 */
[----:B------:R-:W-:-:S02]  /*13290*/  FADD.FTZ R2, R152, R2 ;  /* 0x0000000298027221 */ /* 0x000fc40000010000 */
[----:B------:R-:W-:Y:S01]  /*132a0*/  FADD.FTZ R3, R150, R3 ;  /* 0x0000000396037221 */ /* 0x000fe20000010000 */
[C---:B------:R-:W-:Y:S01]  /*132b0*/  HMMA.16816.F32.BF16 R80, R64.reuse, R82, R24 ;  /* 0x000000524050723c */ /* 0x040fe20000041818 */
[----:B------:R-:W-:Y:S02]  /*132c0*/  FADD.FTZ R2, R143, R2 ;  /* 0x000000028f027221 */ /* 0x000fe40000010000 */
[----:B------:R-:W-:Y:S01]  /*132d0*/  FADD.FTZ R4, R148, R3 ;  /* 0x0000000394047221 */ /* 0x000fe20000010000 */
[----:B------:R-:W-:Y:S01]  /*132e0*/  IADD3 R3, R0, R214, -R219 ;  /* 0x000000d600037210 */ /* 0x000fe20007ffe8db */
[----:B------:R-:W-:Y:S02]  /*132f0*/  FADD.FTZ R0, R146, R2 ;  /* 0x0000000292007221 */ /* 0x000fe40000010000 */
[----:B------:R-:W-:Y:S01]  /*13300*/  IMAD.MOV.U32 R2, RZ, RZ, RZ ;  /* 0x000000ffff027224 */ /* 0x000fe200078e00ff */
[----:B------:R-:W-:Y:S01]  /*13310*/  HMMA.16816.F32.BF16 R88, R64, R90, R32 ;  /* 0x0000005a4058723c */ /* 0x000fe20000041820 */
[----:B------:R-:W-:-:S02]  /*13320*/  FADD.FTZ R4, R142, R4 ;  /* 0x000000048e047221 */ /* 0x000fc40000010000 */
[----:B------:R-:W-:-:S04]  /*13330*/  IMAD.HI R2, R3, -0x6db6db6d, R2 ;  /* 0x9249249303027827 */ /* 0x000fc800078e0202 */
[----:B------:R-:W-:Y:S01]  /*13340*/  FADD.FTZ R3, R140, R4 ;  /* 0x000000048c037221 */ /* 0x000fe20000010000 */
[C---:B------:R-:W-:Y:S01]  /*13350*/  HMMA.16816.F32.BF16 R96, R64.reuse, R98, R44 ;  /* 0x000000624060723c */ /* 0x040fe2000004182c */
[----:B------:R-:W-:Y:S02]  /*13360*/  FADD.FTZ R0, R145, R0 ;  /* 0x0000000091007221 */ /* 0x000fe40000010000 */
[----:B------:R-:W-:Y:S02]  /*13370*/  FADD.FTZ R3, R71, R3 ;  /* 0x0000000347037221 */ /* 0x000fe40000010000 */
[----:B------:R-:W-:Y:S01]  /*13380*/  FADD.FTZ R4, R144, R0 ;  /* 0x0000000090047221 */ /* 0x000fe20000010000 */
[----:B------:R-:W-:Y:S01]  /*13390*/  SHF.R.U32.HI R0, RZ, 0x1f, R2 ;  /* 0x0000001fff007819 */ /* 0x000fe20000011602 */
[----:B------:R-:W-:Y:S01]  /*133a0*/  FADD.FTZ R3, R141, R3 ;  /* 0x000000038d037221 */ /* 0x000fe20000010000 */
[----:B------:R-:W-:Y:S02]  /*133b0*/  HMMA.16816.F32.BF16 R104, R64, R106, R52 ;  /* 0x0000006a4068723c */ /* 0x000fe40000041834 */
[----:B------:R-:W-:Y:S01]  /*133c0*/  LEA.HI.SX32 R2, R2, R0, 0x1a ;  /* 0x0000000002027211 */ /* 0x000fe200078fd2ff */
        /* <DEDUP_REMOVED lines=12> */
[----:B------:R-:W-:-:S05]  /*13490*/  FADD.FTZ R0, R12, R2 ;  /* 0x000000020c007221 */ /* 0x000fca0000010000 */
[----:B------:R2:W-:Y:S02]  /*134a0*/  STL [R1+0x38], R0 ;  /* 0x0000380001007387 */ /* 0x0005e40000100800 */
[C---:B-1----:R-:W-:Y:S02]  /*134b0*/  HMMA.16816.F32.BF16 R60, R64.reuse, R8, R40 ;  /* 0x00000008403c723c */ /* 0x042fe40000041828 */
[----:B------:R2:W-:Y:S06]  /*134c0*/  STL [R1+0x34], R3 ;  /* 0x0000340301007387 */ /* 0x0005ec0000100800 */
[----:B------:R-:W-:Y:S01]  /*134d0*/  HMMA.16816.F32.BF16 R64, R64, R10, R28 ;  /* 0x0000000a4040723c */ /* 0x000fe2000004181c */
[----:B------:R-:W-:Y:S07]  /*134e0*/  @!P0 BRA `(.L_x_1233) ;  /* 0x0000428000008947 */ /* 0x000fee0003800000 */
[----:B--2---:R-:W-:Y:S01]  /*134f0*/  IMAD.IADD R0, R250, 0x1, R252 ;  /* 0x00000001fa007824 */ /* 0x004fe200078e02fc */
[----:B------:R-:W-:Y:S01]  /*13500*/  MOV R3, R70 ;  /* 0x0000004600037202 */ /* 0x000fe20000000f00 */
[----:B------:R-:W-:Y:S01]  /*13510*/  IMAD.MOV.U32 R71, RZ, RZ, R69 ;  /* 0x000000ffff477224 */ /* 0x000fe200078e0045 */
[----:B------:R-:W-:-:S02]  /*13520*/  MOV R188, R217 ;  /* 0x000000d900bc7202 */ /* 0x000fc40000000f00 */
[----:B------:R1:W-:Y:S02]  /*13530*/  STL [R1+0x20], R0 ;  /* 0x0000200001007387 */ /* 0x0003e40000100800 */
[----:B-1----:R-:W-:-:S05]  /*13540*/  @P3 IMAD.HI.U32 R0, R0, c[0x0][0x2c8], RZ ;  /* 0x0000b20000003a27 */ /* 0x002fca00078e00ff */
[----:B------:R-:W-:-:S05]  /*13550*/  @P3 SHF.R.U32.HI R0, RZ, c[0x0][0x2cc], R0 ;  /* 0x0000b300ff003a19 */ /* 0x000fca0000011600 */
[----:B------:R1:W-:Y:S02]  /*13560*/  @P3 STL [R1+0x28], R0 ;  /* 0x0000280001003387 */ /* 0x0003e40000100800 */
.L_x_1238:
[----:B--2---:R-:W2:Y:S01]  /*13570*/  LDL R189, [R1+0x40] ;  /* 0x0000400001bd7983 */ /* 0x004ea20000100800 */
        /* <DEDUP_REMOVED lines=21> */
[----:B-1-34-:R-:W-:Y:S01]  /*136d0*/  IMAD.WIDE.U32 R22, R188, c[0x0][0x208], RZ ;  /* 0x00008200bc167a25 */ /* 0x01afe200078e00ff */
[----:B------:R-:W2:Y:S01]  /*136e0*/  LDL.64 R30, [R1+0x8] ;  /* 0x00000800011e7983 */ /* 0x000ea20000100a00 */
[----:B------:R-:W-:Y:S01]  /*136f0*/  ULDC.64 UR4, c[0x0][0x208] ;  /* 0x0000820000047ab9 */ /* 0x000fe20000000a00 */
[----:B------:R-:W-:Y:S01]  /*13700*/  SHF.R.S32.HI R0, RZ, 0x1f, R188 ;  /* 0x0000001fff007819 */ /* 0x000fe200000114bc */
[----:B------:R-:W-:Y:S01]  /*13710*/  USHF.L.U32 UR9, UR4, 0x5, URZ ;  /* 0x0000000504097899 */ /* 0x000fe2000800063f */
[----:B------:R-:W3:Y:S01]  /*13720*/  LDL R28, [R1] ;  /* 0x00000000011c7983 */ /* 0x000ee20000100800 */
        /* <DEDUP_REMOVED lines=52> */
.L_x_1235:
[----:B-1-34-:R-:W-:Y:S05]  /*13a70*/  BSYNC B0 ;  /* 0x0000000000007941 */ /* 0x01afea0003800000 */
.L_x_1234:
        /* <DEDUP_REMOVED lines=36> */
[----:B------:R-:W-:Y:S01]  /*13cc0*/  HMMA.16816.F32.BF16 R56, R136, R162, R56 ;  /* 0x000000a28838723c */ /* 0x000fe20000041838 */
[----:B------:R-:W4:Y:S07]  /*13cd0*/  LDSM.16.M88.4 R160, [R193+0x3000] ;  /* 0x00300000c1a0783b */ /* 0x000f2e0000000200 */
[C---:B-1----:R-:W-:Y:S08]  /*13ce0*/  HMMA.16816.F32.BF16 R4, R164.reuse, R72, R4 ;  /* 0x00000048a404723c */ /* 0x042ff00000041804 */
[C---:B------:R-:W-:Y:S01]  /*13cf0*/  HMMA.16816.F32.BF16 R8, R164.reuse, R74, R8 ;  /* 0x0000004aa408723c */ /* 0x040fe20000041808 */
[----:B------:R-:W1:Y:S07]  /*13d00*/  LDSM.16.M88.4 R72, [R192] ;  /* 0x00000000c048783b */ /* 0x000e6e0000000200 */
        /* <DEDUP_REMOVED lines=44> */
[----:B------:R-:W2:Y:S07]  /*13fd0*/  LDSM.16.M88.4 R140, [R200] ;  /* 0x00000000c88c783b */ /* 0x000eae0000000200 */
[C---:B---3--:R-:W-:Y:S08]  /*13fe0*/  HMMA.16816.F32.BF16 R20, R172.reuse, R144, R20 ;  /* 0x00000090ac14723c */ /* 0x048ff00000041814 */
[C---:B------:R-:W-:Y:S01]  /*13ff0*/  HMMA.16816.F32.BF16 R24, R172.reuse, R146, R24 ;  /* 0x00000092ac18723c */ /* 0x040fe20000041818 */
[----:B------:R-:W3:Y:S07]  /*14000*/  LDSM.16.M88.4 R144, [R201] ;  /* 0x00000000c990783b */ /* 0x000eee0000000200 */
        /* <DEDUP_REMOVED lines=8> */
[----:B------:R-:W3:Y:S07]  /*14090*/  LDSM.16.M88.4 R156, [R204] ;  /* 0x00000000cc9c783b */ /* 0x000eee0000000200 */
[C---:B------:R-:W-:Y:S08]  /*140a0*/  HMMA.16816.F32.BF16 R52, R172.reuse, R160, R52 ;  /* 0x000000a0ac34723c */ /* 0x040ff00000041834 */
[----:B------:R-:W-:Y:S01]  /*140b0*/  HMMA.16816.F32.BF16 R56, R172, R162, R56 ;  /* 0x000000a2ac38723c */ /* 0x000fe20000041838 */
[----:B------:R-:W4:Y:S07]  /*140c0*/  LDSM.16.M88.4 R160, [R205] ;  /* 0x00000000cda0783b */ /* 0x000f2e0000000200 */
        /* <DEDUP_REMOVED lines=28> */
[C---:B------:R-:W-:Y:S08]  /*14290*/  HMMA.16816.F32.BF16 R24, R180.reuse, R146, R24 ;  /* 0x00000092b418723c */ /* 0x040ff00000041818 */
[C---:B----4-:R-:W-:Y:S08]  /*142a0*/  HMMA.16816.F32.BF16 R28, R180.reuse, R148, R28 ;  /* 0x00000094b41c723c */ /* 0x050ff0000004181c */
[C---:B------:R-:W-:Y:S08]  /*142b0*/  HMMA.16816.F32.BF16 R32, R180.reuse, R150, R32 ;  /* 0x00000096b420723c */ /* 0x040ff00000041820 */
        /* <DEDUP_REMOVED lines=8> */
[C---:B--2---:R-:W-:Y:S08]  /*14340*/  HMMA.16816.F32.BF16 R12, R184.reuse, R140, R12 ;  /* 0x0000008cb80c723c */ /* 0x044ff0000004180c */
        /* <DEDUP_REMOVED lines=137> */
[----:B------:R-:W3:Y:S01]  /*14be0*/  LDL R189, [R1+0x10] ;  /* 0x0000100001bd7983 */ /* 0x000ee20000100800 */
        /* <DEDUP_REMOVED lines=47> */
.L_x_1237:
[----:B--234-:R-:W-:Y:S05]  /*14ee0*/  BSYNC B0 ;  /* 0x0000000000007941 */ /* 0x01cfea0003800000 */
.L_x_1236:
        /* <DEDUP_REMOVED lines=19> */
[----:B------:R-:W-:Y:S02]  /*15020*/  ISETP.GT.AND P0, PT, R0, 0x1, PT ;  /* 0x000000010000780c */ /* 0x000fe40003f04270 */
[----:B------:R-:W-:Y:S02]  /*15030*/  FSEL R5, R160, -INF , P1 ;  /* 0xff800000a0057808 */ /* 0x000fe40000800000 */
[----:B------:R-:W-:Y:S02]  /*15040*/  FSEL R6, R158, -INF , P0 ;  /* 0xff8000009e067808 */ /* 0x000fe40000000000 */
[----:B------:R-:W-:Y:S02]  /*15050*/  ISETP.GT.AND P4, PT, R0, 0x8, PT ;  /* 0x000000080000780c */ /* 0x000fe40003f84270 */
[----:B------:R-:W-:Y:S02]  /*15060*/  FMNMX.FTZ R2, R5, R71, !PT ;  /* 0x0000004705027209 */ /* 0x000fe40007810000 */
        /* <DEDUP_REMOVED lines=9> */
[----:B------:R-:W-:Y:S02]  /*15100*/  ISETP.GT.AND P4, PT, R4, RZ, PT ;  /* 0x000000ff0400720c */ /* 0x000fe40003f84270 */
[----:B------:R-:W-:Y:S02]  /*15110*/  FMNMX.FTZ R2, R41, R2, !PT ;  /* 0x0000000229027209 */ /* 0x000fe40007810000 */
[----:B------:R-:W-:Y:S02]  /*15120*/  ISETP.GT.AND P1, PT, R0, 0x18, PT ;  /* 0x000000180000780c */ /* 0x000fe40003f24270 */
[----:B------:R-:W-:Y:S02]  /*15130*/  FSEL R48, R146, -INF , P0 ;  /* 0xff80000092307808 */ /* 0x000fe40000000000 */
[----:B------:R-:W-:Y:S02]  /*15140*/  FSEL R8, R163, -INF , P4 ;  /* 0xff800000a3087808 */ /* 0x000fe40002000000 */
[----:B------:R-:W-:Y:S02]  /*15150*/  ISETP.GT.AND P2, PT, R4, 0x1, PT ;  /* 0x000000010400780c */ /* 0x000fe40003f44270 */
[----:B------:R-:W-:Y:S02]  /*15160*/  FSEL R57, R75, -INF , P1 ;  /* 0xff8000004b397808 */ /* 0x000fe40000800000 */
[----:B------:R-:W-:Y:S02]  /*15170*/  ISETP.GT.AND P0, PT, R0, 0x19, PT ;  /* 0x000000190000780c */ /* 0x000fe40003f04270 */
        /* <DEDUP_REMOVED lines=44> */
[----:B------:R-:W-:Y:S02]  /*15440*/  ISETP.GT.AND P2, PT, R4, 0x21, PT ;  /* 0x000000210400780c */ /* 0x000fe40003f44270 */
[----:B------:R-:W-:Y:S02]  /*15450*/  FSEL R144, R153, -INF , P3 ;  /* 0xff80000099907808 */ /* 0x000fe40001800000 */
[----:B------:R-:W-:Y:S02]  /*15460*/  FSEL R158, R34, -INF , P1 ;  /* 0xff800000229e7808 */ /* 0x000fe40000800000 */
[----:B------:R-:W-:Y:S02]  /*15470*/  ISETP.GT.AND P0, PT, R0, 0x39, PT ;  /* 0x000000390000780c */ /* 0x000fe40003f04270 */
[----:B------:R-:W-:Y:S02]  /*15480*/  FMNMX.FTZ R2, R157, R2, !PT ;  /* 0x000000029d027209 */ /* 0x000fe40007810000 */
        /* <DEDUP_REMOVED lines=43> */
[C---:B------:R-:W-:Y:S02]  /*15740*/  ISETP.GT.AND P2, PT, R4.reuse, 0x41, PT ;  /* 0x000000410400780c */ /* 0x040fe40003f44270 */
[----:B------:R-:W-:Y:S02]  /*15750*/  FMNMX.FTZ R7, R155, R7, !PT ;  /* 0x000000079b077209 */ /* 0x000fe40007810000 */
[----:B------:R-:W-:Y:S02]  /*15760*/  ISETP.GT.AND P3, PT, R4, 0x48, PT ;  /* 0x000000480400780c */ /* 0x000fe40003f64270 */
[----:B------:R-:W-:Y:S02]  /*15770*/  FSEL R232, R18, -INF , P1 ;  /* 0xff80000012e87808 */ /* 0x000fe40000800000 */
[----:B------:R-:W-:Y:S02]  /*15780*/  ISETP.GT.AND P0, PT, R0, 0x59, PT ;  /* 0x000000590000780c */ /* 0x000fe40003f04270 */
        /* <DEDUP_REMOVED lines=38> */
[C---:B------:R-:W-:Y:S02]  /*159f0*/  ISETP.GT.AND P0, PT, R4.reuse, 0x61, PT ;  /* 0x000000610400780c */ /* 0x040fe40003f04270 */
[----:B------:R-:W-:Y:S02]  /*15a00*/  FSEL R239, R29, -INF , P1 ;  /* 0xff8000001def7808 */ /* 0x000fe40000800000 */
[----:B------:R-:W-:Y:S01]  /*15a10*/  FSEL R240, R25, -INF , P0 ;  /* 0xff80000019f07808 */ /* 0x000fe20000000000 */
[----:B------:R-:W-:Y:S01]  /*15a20*/  LDSM.16.MT88.4 R28, [R198] ;  /* 0x00000000c61c783b */ /* 0x000fe20000004200 */
[----:B------:R-:W-:Y:S02]  /*15a30*/  ISETP.GT.AND P0, PT, R4, 0x69, PT ;  /* 0x000000690400780c */ /* 0x000fe40003f04270 */
[----:B------:R-:W-:Y:S02]  /*15a40*/  FMNMX.FTZ R7, R228, R7, !PT ;  /* 0x00000007e4077209 */ /* 0x000fe40007810000 */
[----:B------:R-:W-:Y:S02]  /*15a50*/  FSEL R244, R21, -INF , P0 ;  /* 0xff80000015f47808 */ /* 0x000fe40000000000 */
[----:B------:R-:W-:Y:S02]  /*15a60*/  ISETP.GT.AND P1, PT, R4, 0x68, PT ;  /* 0x000000680400780c */ /* 0x000fe40003f24270 */
[----:B------:R-:W-:Y:S02]  /*15a70*/  FMNMX.FTZ R7, R239, R7, !PT ;  /* 0x00000007ef077209 */ /* 0x000fe40007810000 */
[----:B------:R-:W-:Y:S02]  /*15a80*/  FSEL R243, R23, -INF , P1 ;  /* 0xff80000017f37808 */ /* 0x000fe40000800000 */
[----:B------:R-:W-:Y:S01]  /*15a90*/  FMNMX.FTZ R4, R240, R7, !PT ;  /* 0x00000007f0047209 */ /* 0x000fe20007810000 */
[----:B------:R-:W-:Y:S01]  /*15aa0*/  LDSM.16.MT88.4 R20, [R196] ;  /* 0x00000000c414783b */ /* 0x000fe20000004200 */
[----:B--2---:R-:W-:Y:S02]  /*15ab0*/  FMNMX.FTZ R0, R0, R2, !PT ;  /* 0x0000000200007209 */ /* 0x004fe40007810000 */
[----:B------:R-:W-:Y:S04]  /*15ac0*/  FMNMX.FTZ R4, R243, R4, !PT ;  /* 0x00000004f3047209 */ /* 0x000fe80007810000 */
[----:B------:R-:W-:Y:S01]  /*15ad0*/  FMNMX.FTZ R4, R244, R4, !PT ;  /* 0x00000004f4047209 */ /* 0x000fe20007810000 */
[----:B------:R-:W2:Y:S08]  /*15ae0*/  SHFL.BFLY PT, R2, R0, 0x1, 0x1f ;  /* 0x0c201f0000027f89 */ /* 0x000eb000000e0000 */
        /* <DEDUP_REMOVED lines=16> */
[--C-:B------:R-:W-:Y:S02]  /*15bf0*/  FFMA.FTZ R5, R8, c[0x0][0x2d0], -R73.reuse ;  /* 0x0000b40008057a23 */ /* 0x100fe40000010849 */
[--C-:B------:R-:W-:Y:S02]  /*15c00*/  FFMA.FTZ R4, R11, c[0x0][0x2d0], -R73.reuse ;  /* 0x0000b4000b047a23 */ /* 0x100fe40000010849 */
[----:B------:R4:W-:Y:S10]  /*15c10*/  MUFU.EX2 R252, R2 ;  /* 0x0000000200fc7308 */ /* 0x0009f40000000800 */
[----:B------:R-:W-:Y:S01]  /*15c20*/  MUFU.EX2 R248, R5 ;  /* 0x0000000500f87308 */ /* 0x000fe20000000800 */
[--C-:B--2---:R-:W-:Y:S01]  /*15c30*/  FFMA.FTZ R0, R9, c[0x0][0x2d0], -R74.reuse ;  /* 0x0000b40009007a23 */ /* 0x104fe2000001084a */
[----:B---3--:R-:W-:Y:S08]  /*15c40*/  F2FP.BF16.PACK_AB R141, R250, R251 ;  /* 0x000000fbfa8d723e */ /* 0x008ff000000010ff */
[----:B------:R2:W-:Y:S01]  /*15c50*/  MUFU.EX2 R51, R0 ;  /* 0x0000000000337308 */ /* 0x0005e20000000800 */
[----:B----4-:R-:W-:Y:S09]  /*15c60*/  FSEL R2, R69, RZ, P0 ;  /* 0x000000ff45027208 */ /* 0x010ff20000000000 */
[----:B------:R-:W3:Y:S01]  /*15c70*/  MUFU.EX2 R247, R4 ;  /* 0x0000000400f77308 */ /* 0x000ee20000000800 */
[--C-:B--2---:R-:W-:Y:S09]  /*15c80*/  FFMA.FTZ R0, R10, c[0x0][0x2d0], -R74.reuse ;  /* 0x0000b4000a007a23 */ /* 0x104ff2000001084a */
[----:B------:R2:W4:Y:S01]  /*15c90*/  MUFU.EX2 R58, R0 ;  /* 0x00000000003a7308 */ /* 0x0005220000000800 */
[----:B---3--:R-:W-:Y:S01]  /*15ca0*/  F2FP.BF16.PACK_AB R140, R247, R248 ;  /* 0x000000f8f78c723e */ /* 0x008fe200000010ff */
[----:B--2---:R-:W-:Y:S01]  /*15cb0*/  FFMA.FTZ R0, R12, c[0x0][0x2d0], -R73 ;  /* 0x0000b4000c007a23 */ /* 0x004fe20000010849 */
[----:B----4-:R-:W-:Y:S01]  /*15cc0*/  F2FP.BF16.PACK_AB R143, R58, R51 ;  /* 0x000000333a8f723e */ /* 0x010fe200000010ff */
        /* <DEDUP_REMOVED lines=9> */
[----:B------:R-:W-:Y:S04]  /*15d60*/  FMUL.FTZ R0, R0, c[0x0][0x2d0] ;  /* 0x0000b40000007a20 */ /* 0x000fe80000410000 */
[----:B------:R3:W-:Y:S01]  /*15d70*/  MUFU.EX2 R242, R2 ;  /* 0x0000000200f27308 */ /* 0x0007e20000000800 */
[C---:B----4-:R-:W-:Y:S02]  /*15d80*/  FMUL.FTZ R4, R3.reuse, R76 ;  /* 0x0000004c03047220 */ /* 0x050fe40000410000 */
        /* <DEDUP_REMOVED lines=10> */
[----:B------:R-:W5:Y:S01]  /*15e30*/  LDL.LU R105, [R1+0x38] ;  /* 0x0000380001697983 */ /* 0x000f620000300800 */
[C---:B------:R-:W-:Y:S02]  /*15e40*/  FMUL.FTZ R60, R3.reuse, R60 ;  /* 0x0000003c033c7220 */ /* 0x040fe40000410000 */
[--C-:B---3--:R-:W-:Y:S01]  /*15e50*/  FFMA.FTZ R2, R40, c[0x0][0x2d0], -R73.reuse ;  /* 0x0000b40028027a23 */ /* 0x108fe20000010849 */
[----:B------:R-:W3:Y:S01]  /*15e60*/  LDL.LU R104, [R1+0x34] ;  /* 0x0000340001687983 */ /* 0x000ee20000300800 */
[C---:B------:R-:W-:Y:S02]  /*15e70*/  FMUL.FTZ R40, R3.reuse, R112 ;  /* 0x0000007003287220 */ /* 0x040fe40000410000 */
[----:B------:R1:W1:Y:S01]  /*15e80*/  MUFU.EX2 R241, R2 ;  /* 0x0000000200f17308 */ /* 0x0002620000000800 */
[C---:B------:R-:W-:Y:S02]  /*15e90*/  FMUL.FTZ R61, R3.reuse, R61 ;  /* 0x0000003d033d7220 */ /* 0x040fe40000410000 */
[C---:B------:R-:W-:Y:S02]  /*15ea0*/  FMUL.FTZ R64, R3.reuse, R64 ;  /* 0x0000004003407220 */ /* 0x040fe40000410000 */
[C---:B------:R-:W-:Y:S02]  /*15eb0*/  FMUL.FTZ R65, R3.reuse, R65 ;  /* 0x0000004103417220 */ /* 0x040fe40000410000 */
[C---:B----4-:R-:W-:Y:S02]  /*15ec0*/  FMUL.FTZ R6, R0.reuse, R78 ;  /* 0x0000004e00067220 */ /* 0x050fe40000410000 */
[C---:B------:R-:W-:Y:S02]  /*15ed0*/  FMUL.FTZ R7, R0.reuse, R79 ;  /* 0x0000004f00077220 */ /* 0x040fe40000410000 */
[----:B------:R-:W4:Y:S01]  /*15ee0*/  LDSM.16.MT88.4 R76, [R198+0x3800] ;  /* 0x00380000c64c783b */ /* 0x000f220000004200 */
[C---:B------:R-:W-:Y:S02]  /*15ef0*/  FMUL.FTZ R10, R0.reuse, R82 ;  /* 0x00000052000a7220 */ /* 0x040fe40000410000 */
[C---:B------:R-:W-:Y:S02]  /*15f00*/  FMUL.FTZ R11, R0.reuse, R83 ;  /* 0x00000053000b7220 */ /* 0x040fe40000410000 */
[C---:B--2---:R-:W-:Y:S03]  /*15f10*/  HMMA.16816.F32.BF16 R4, R140.reuse, R12, R4 ;  /* 0x0000000c8c04723c */ /* 0x044fe60000041804 */
[----:B------:R-:W2:Y:S02]  /*15f20*/  LDSM.16.MT88.4 R80, [R197+0x3800] ;  /* 0x00380000c550783b */ /* 0x000ea40000004200 */
[C---:B------:R-:W-:Y:S02]  /*15f30*/  FMUL.FTZ R18, R0.reuse, R90 ;  /* 0x0000005a00127220 */ /* 0x040fe40000410000 */
[----:B------:R-:W-:Y:S01]  /*15f40*/  FMUL.FTZ R12, R3, R84 ;  /* 0x00000054030c7220 */ /* 0x000fe20000410000 */
[C---:B------:R-:W-:Y:S04]  /*15f50*/  HMMA.16816.F32.BF16 R8, R140.reuse, R14, R8 ;  /* 0x0000000e8c08723c */ /* 0x040fe80000041808 */
[--C-:B-1----:R-:W-:Y:S02]  /*15f60*/  FFMA.FTZ R2, R41, c[0x0][0x2d0], -R74.reuse ;  /* 0x0000b40029027a23 */ /* 0x102fe4000001084a */
        /* <DEDUP_REMOVED lines=8> */
[----:B------:R-:W2:Y:S01]  /*15ff0*/  LDSM.16.MT88.4 R88, [R196+0x800] ;  /* 0x00080000c458783b */ /* 0x000ea20000004200 */
[C---:B------:R-:W-:Y:S02]  /*16000*/  FMUL.FTZ R27, R0.reuse, R99 ;  /* 0x00000063001b7220 */ /* 0x040fe40000410000 */
[----:B------:R-:W-:Y:S02]  /*16010*/  FMUL.FTZ R34, R0, R106 ;  /* 0x0000006a00227220 */ /* 0x000fe40000410000 */
[C---:B------:R-:W-:Y:S03]  /*16020*/  HMMA.16816.F32.BF16 R16, R140.reuse, R22, R16 ;  /* 0x000000168c10723c */ /* 0x040fe60000041810 */
[----:B------:R-:W-:Y:S01]  /*16030*/  LDSM.16.MT88.4 R96, [R197+0x800] ;  /* 0x00080000c560783b */ /* 0x000fe20000004200 */
[C---:B------:R-:W-:Y:S02]  /*16040*/  FMUL.FTZ R20, R3.reuse, R92 ;  /* 0x0000005c03147220 */ /* 0x040fe40000410000 */
[----:B-1----:R-:W-:Y:S02]  /*16050*/  FFMA.FTZ R2, R48, c[0x0][0x2d0], -R74 ;  /* 0x0000b40030027a23 */ /* 0x002fe4000001084a */
[C---:B------:R-:W-:Y:S02]  /*16060*/  FMUL.FTZ R21, R3.reuse, R93 ;  /* 0x0000005d03157220 */ /* 0x040fe40000410000 */
[----:B------:R1:W1:Y:S02]  /*16070*/  MUFU.EX2 R236, R2 ;  /* 0x0000000200ec7308 */ /* 0x0002640000000800 */
[C---:B------:R-:W-:Y:S02]  /*16080*/  FMUL.FTZ R22, R0.reuse, R94 ;  /* 0x0000005e00167220 */ /* 0x040fe40000410000 */
[C---:B------:R-:W-:Y:S02]  /*16090*/  FMUL.FTZ R23, R0.reuse, R95 ;  /* 0x0000005f00177220 */ /* 0x040fe40000410000 */
[----:B------:R-:W2:Y:S01]  /*160a0*/  LDSM.16.MT88.4 R92, [R198+0x800] ;  /* 0x00080000c65c783b */ /* 0x000ea20000004200 */
[C---:B------:R-:W-:Y:S02]  /*160b0*/  FMUL.FTZ R35, R0.reuse, R107 ;  /* 0x0000006b00237220 */ /* 0x040fe40000410000 */
[C---:B------:R-:W-:Y:S02]  /*160c0*/  FMUL.FTZ R41, R3.reuse, R113 ;  /* 0x0000007103297220 */ /* 0x040fe40000410000 */
[C---:B------:R-:W-:Y:S03]  /*160d0*/  HMMA.16816.F32.BF16 R20, R140.reuse, R28, R20 ;  /* 0x0000001c8c14723c */ /* 0x040fe60000041814 */
[C---:B------:R-:W-:Y:S02]  /*160e0*/  FMUL.FTZ R42, R0.reuse, R114 ;  /* 0x00000072002a7220 */ /* 0x040fe40000410000 */
[C---:B------:R-:W-:Y:S02]  /*160f0*/  FMUL.FTZ R43, R0.reuse, R115 ;  /* 0x00000073002b7220 */ /* 0x040fe40000410000 */
[----:B------:R-:W-:Y:S01]  /*16100*/  LDSM.16.MT88.4 R112, [R195+0x6800] ;  /* 0x00680000c370783b */ /* 0x000fe20000004200 */
[C---:B------:R-:W-:Y:S04]  /*16110*/  HMMA.16816.F32.BF16 R24, R140.reuse, R30, R24 ;  /* 0x0000001e8c18723c */ /* 0x040fe80000041818 */
[----:B------:R-:W-:Y:S02]  /*16120*/  FMUL.FTZ R28, R3, R100 ;  /* 0x00000064031c7220 */ /* 0x000fe40000410000 */
[--C-:B-1----:R-:W-:Y:S02]  /*16130*/  FFMA.FTZ R2, R49, c[0x0][0x2d0], -R73.reuse ;  /* 0x0000b40031027a23 */ /* 0x102fe40000010849 */
[C---:B------:R-:W-:Y:S02]  /*16140*/  FMUL.FTZ R29, R3.reuse, R101 ;  /* 0x00000065031d7220 */ /* 0x040fe40000410000 */
[----:B------:R1:W-:Y:S02]  /*16150*/  MUFU.EX2 R235, R2 ;  /* 0x0000000200eb7308 */ /* 0x0003e40000000800 */
[C---:B------:R-:W-:Y:S02]  /*16160*/  FMUL.FTZ R30, R0.reuse, R102 ;  /* 0x00000066001e7220 */ /* 0x040fe40000410000 */
[C---:B------:R-:W-:Y:S02]  /*16170*/  FMUL.FTZ R31, R0.reuse, R103 ;  /* 0x00000067001f7220 */ /* 0x040fe40000410000 */
[----:B------:R-:W-:Y:S01]  /*16180*/  LDSM.16.MT88.4 R100, [R198+0x3000] ;  /* 0x00300000c664783b */ /* 0x000fe20000004200 */
[C---:B------:R-:W-:Y:S02]  /*16190*/  FMUL.FTZ R59, R0.reuse, R131 ;  /* 0x00000083003b7220 */ /* 0x040fe40000410000 */
[C---:B------:R-:W-:Y:S02]  /*161a0*/  FMUL.FTZ R48, R3.reuse, R120 ;  /* 0x0000007803307220 */ /* 0x040fe40000410000 */
[C---:B------:R-:W-:Y:S03]  /*161b0*/  HMMA.16816.F32.BF16 R28, R140.reuse, R36, R28 ;  /* 0x000000248c1c723c */ /* 0x040fe6000004181c */
[----:B------:R-:W-:Y:S02]  /*161c0*/  IMAD.MOV.U32 R120, RZ, RZ, R58 ;  /* 0x000000ffff787224 */ /* 0x000fe400078e003a */
[----:B------:R-:W-:Y:S02]  /*161d0*/  FMUL.FTZ R58, R0, R130 ;  /* 0x00000082003a7220 */ /* 0x000fe40000410000 */
[C---:B------:R-:W-:Y:S01]  /*161e0*/  FMUL.FTZ R37, R3.reuse, R109 ;  /* 0x0000006d03257220 */ /* 0x040fe20000410000 */
[C---:B------:R-:W-:Y:S04]  /*161f0*/  HMMA.16816.F32.BF16 R32, R140.reuse, R38, R32 ;  /* 0x000000268c20723c */ /* 0x040fe80000041820 */
[C---:B------:R-:W-:Y:S02]  /*16200*/  FMUL.FTZ R36, R3.reuse, R108 ;  /* 0x0000006c03247220 */ /* 0x040fe40000410000 */
[----:B-1----:R-:W-:Y:S02]  /*16210*/  FFMA.FTZ R2, R56, c[0x0][0x2d0], -R73 ;  /* 0x0000b40038027a23 */ /* 0x002fe40000010849 */
[C---:B------:R-:W-:Y:S02]  /*16220*/  FMUL.FTZ R56, R3.reuse, R128 ;  /* 0x0000008003387220 */ /* 0x040fe40000410000 */
[----:B------:R1:W1:Y:S02]  /*16230*/  MUFU.EX2 R233, R2 ;  /* 0x0000000200e97308 */ /* 0x0002640000000800 */
[C---:B------:R-:W-:Y:S02]  /*16240*/  FMUL.FTZ R39, R0.reuse, R111 ;  /* 0x0000006f00277220 */ /* 0x040fe40000410000 */
[C---:B------:R-:W-:Y:S02]  /*16250*/  FMUL.FTZ R38, R0.reuse, R110 ;  /* 0x0000006e00267220 */ /* 0x040fe40000410000 */
[C---:B------:R-:W-:Y:S02]  /*16260*/  FMUL.FTZ R49, R3.reuse, R121 ;  /* 0x0000007903317220 */ /* 0x040fe40000410000 */
[----:B------:R-:W-:Y:S02]  /*16270*/  IMAD.MOV.U32 R121, RZ, RZ, R50 ;  /* 0x000000ffff797224 */ /* 0x000fe400078e0032 */
[C---:B------:R-:W-:Y:S01]  /*16280*/  FMUL.FTZ R50, R0.reuse, R122 ;  /* 0x0000007a00327220 */ /* 0x040fe20000410000 */
[C---:B------:R-:W-:Y:S03]  /*16290*/  HMMA.16816.F32.BF16 R36, R140.reuse, R44, R36 ;  /* 0x0000002c8c24723c */ /* 0x040fe60000041824 */
[----:B------:R-:W-:Y:S02]  /*162a0*/  IMAD.MOV.U32 R122, RZ, RZ, R51 ;  /* 0x000000ffff7a7224 */ /* 0x000fe400078e0033 */
[C---:B------:R-:W-:Y:S02]  /*162b0*/  FMUL.FTZ R51, R0.reuse, R123 ;  /* 0x0000007b00337220 */ /* 0x040fe40000410000 */
[C---:B------:R-:W-:Y:S01]  /*162c0*/  FMUL.FTZ R45, R3.reuse, R117 ;  /* 0x00000075032d7220 */ /* 0x040fe20000410000 */
[C---:B------:R-:W-:Y:S04]  /*162d0*/  HMMA.16816.F32.BF16 R40, R140.reuse, R46, R40 ;  /* 0x0000002e8c28723c */ /* 0x040fe80000041828 */
[----:B------:R-:W-:Y:S02]  /*162e0*/  FMUL.FTZ R44, R3, R116 ;  /* 0x00000074032c7220 */ /* 0x000fe40000410000 */
[--C-:B-1----:R-:W-:Y:S02]  /*162f0*/  FFMA.FTZ R2, R57, c[0x0][0x2d0], -R74.reuse ;  /* 0x0000b40039027a23 */ /* 0x102fe4000001084a */
[C---:B------:R-:W-:Y:S02]  /*16300*/  FMUL.FTZ R47, R0.reuse, R119 ;  /* 0x00000077002f7220 */ /* 0x040fe40000410000 */
[----:B------:R1:W-:Y:S02]  /*16310*/  MUFU.EX2 R231, R2 ;  /* 0x0000000200e77308 */ /* 0x0003e40000000800 */
[C---:B------:R-:W-:Y:S02]  /*16320*/  FMUL.FTZ R46, R0.reuse, R118 ;  /* 0x00000076002e7220 */ /* 0x040fe40000410000 */
[C---:B------:R-:W-:Y:S02]  /*16330*/  FMUL.FTZ R57, R3.reuse, R129 ;  /* 0x0000008103397220 */ /* 0x040fe40000410000 */
[C---:B------:R-:W-:Y:S02]  /*16340*/  FMUL.FTZ R62, R0.reuse, R62 ;  /* 0x0000003e003e7220 */ /* 0x040fe40000410000 */
[C---:B------:R-:W-:Y:S01]  /*16350*/  FMUL.FTZ R63, R0.reuse, R63 ;  /* 0x0000003f003f7220 */ /* 0x040fe20000410000 */
[C---:B------:R-:W-:Y:S03]  /*16360*/  HMMA.16816.F32.BF16 R44, R140.reuse, R52, R44 ;  /* 0x000000348c2c723c */ /* 0x040fe6000004182c */
[C---:B------:R-:W-:Y:S02]  /*16370*/  FMUL.FTZ R66, R0.reuse, R66 ;  /* 0x0000004200427220 */ /* 0x040fe40000410000 */
[C---:B------:R-:W-:Y:S02]  /*16380*/  FMUL.FTZ R67, R0.reuse, R67 ;  /* 0x0000004300437220 */ /* 0x040fe40000410000 */
[C---:B------:R-:W-:Y:S01]  /*16390*/  FMUL.FTZ R53, R3.reuse, R125 ;  /* 0x0000007d03357220 */ /* 0x040fe20000410000 */
[C---:B------:R-:W-:Y:S04]  /*163a0*/  HMMA.16816.F32.BF16 R48, R140.reuse, R54, R48 ;  /* 0x000000368c30723c */ /* 0x040fe80000041830 */
[----:B------:R-:W-:Y:S02]  /*163b0*/  FMUL.FTZ R52, R3, R124 ;  /* 0x0000007c03347220 */ /* 0x000fe40000410000 */
[--C-:B-1----:R-:W-:Y:S02]  /*163c0*/  FFMA.FTZ R2, R75, c[0x0][0x2d0], -R74.reuse ;  /* 0x0000b4004b027a23 */ /* 0x102fe4000001084a */
[C---:B------:R-:W-:Y:S02]  /*163d0*/  FMUL.FTZ R55, R0.reuse, R127 ;  /* 0x0000007f00377220 */ /* 0x040fe40000410000 */
[----:B------:R1:W1:Y:S02]  /*163e0*/  MUFU.EX2 R128, R2 ;  /* 0x0000000200807308 */ /* 0x0002640000000800 */
[----:B------:R-:W-:Y:S07]  /*163f0*/  FMUL.FTZ R54, R0, R126 ;  /* 0x0000007e00367220 */ /* 0x000fee0000410000 */
[C---:B----4-:R-:W-:Y:S07]  /*16400*/  HMMA.16816.F32.BF16 R52, R140.reuse, R76, R52 ;  /* 0x0000004c8c34723c */ /* 0x050fee0000041834 */
[----:B------:R-:W-:Y:S01]  /*16410*/  F2FP.BF16.PACK_AB R76, R241, R242 ;  /* 0x000000f2f14c723e */ /* 0x000fe200000010ff */
[C---:B------:R-:W-:Y:S04]  /*16420*/  HMMA.16816.F32.BF16 R56, R140.reuse, R78, R56 ;  /* 0x0000004e8c38723c */ /* 0x040fe80000041838 */
[----:B------:R-:W-:Y:S03]  /*16430*/  F2FP.BF16.PACK_AB R77, R236, R237 ;  /* 0x000000edec4d723e */ /* 0x000fe600000010ff */
[----:B------:R-:W-:Y:S01]  /*16440*/  F2FP.BF16.PACK_AB R78, R233, R235 ;  /* 0x000000ebe94e723e */ /* 0x000fe200000010ff */
[C---:B--2---:R-:W-:Y:S04]  /*16450*/  HMMA.16816.F32.BF16 R60, R140.reuse, R80, R60 ;  /* 0x000000508c3c723c */ /* 0x044fe8000004183c */
[--C-:B-1----:R-:W-:Y:S01]  /*16460*/  FFMA.FTZ R2, R144, c[0x0][0x2d0], -R73.reuse ;  /* 0x0000b40090027a23 */ /* 0x102fe20000010849 */
[----:B------:R-:W-:Y:S03]  /*16470*/  F2FP.BF16.PACK_AB R79, R128, R231 ;  /* 0x000000e7804f723e */ /* 0x000fe600000010ff */
[----:B------:R-:W-:Y:S01]  /*16480*/  HMMA.16816.F32.BF16 R64, R140, R82, R64 ;  /* 0x000000528c40723c */ /* 0x000fe20000041840 */
[----:B------:R1:W-:Y:S01]  /*16490*/  MUFU.EX2 R227, R2 ;  /* 0x0000000200e37308 */ /* 0x0003e20000000800 */
[----:B------:R-:W2:Y:S06]  /*164a0*/  LDSM.16.MT88.4 R80, [R195+0x4000] ;  /* 0x00400000c350783b */ /* 0x000eac0000004200 */
[C---:B------:R-:W-:Y:S08]  /*164b0*/  HMMA.16816.F32.BF16 R4, R76.reuse, R84, R4 ;  /* 0x000000544c04723c */ /* 0x040ff00000041804 */
[C---:B------:R-:W-:Y:S01]  /*164c0*/  HMMA.16816.F32.BF16 R8, R76.reuse, R86, R8 ;  /* 0x000000564c08723c */ /* 0x040fe20000041808 */
[----:B------:R-:W4:Y:S07]  /*164d0*/  LDSM.16.MT88.4 R84, [R196+0x4000] ;  /* 0x00400000c454783b */ /* 0x000f2e0000004200 */
[C---:B------:R-:W-:Y:S04]  /*164e0*/  HMMA.16816.F32.BF16 R12, R76.reuse, R88, R12 ;  /* 0x000000584c0c723c */ /* 0x040fe8000004180c */
[----:B-1----:R-:W-:Y:S04]  /*164f0*/  FFMA.FTZ R2, R145, c[0x0][0x2d0], -R73 ;  /* 0x0000b40091027a23 */ /* 0x002fe80000010849 */
[C---:B------:R-:W-:Y:S01]  /*16500*/  HMMA.16816.F32.BF16 R16, R76.reuse, R90, R16 ;  /* 0x0000005a4c10723c */ /* 0x040fe20000041810 */
[----:B------:R1:W1:Y:S01]  /*16510*/  MUFU.EX2 R111, R2 ;  /* 0x00000002006f7308 */ /* 0x0002620000000800 */
[----:B------:R-:W3:Y:S06]  /*16520*/  LDSM.16.MT88.4 R88, [R198+0x4000] ;  /* 0x00400000c658783b */ /* 0x000eec0000004200 */
[C---:B------:R-:W-:Y:S08]  /*16530*/  HMMA.16816.F32.BF16 R20, R76.reuse, R92, R20 ;  /* 0x0000005c4c14723c */ /* 0x040ff00000041814 */
[C---:B------:R-:W-:Y:S01]  /*16540*/  HMMA.16816.F32.BF16 R24, R76.reuse, R94, R24 ;  /* 0x0000005e4c18723c */ /* 0x040fe20000041818 */
[----:B------:R-:W3:Y:S07]  /*16550*/  LDSM.16.MT88.4 R92, [R197+0x4000] ;  /* 0x00400000c55c783b */ /* 0x000eee0000004200 */
[C---:B------:R-:W-:Y:S04]  /*16560*/  HMMA.16816.F32.BF16 R28, R76.reuse, R96, R28 ;  /* 0x000000604c1c723c */ /* 0x040fe8000004181c */
[--C-:B-1----:R-:W-:Y:S04]  /*16570*/  FFMA.FTZ R2, R146, c[0x0][0x2d0], -R74.reuse ;  /* 0x0000b40092027a23 */ /* 0x102fe8000001084a */
[C---:B------:R-:W-:Y:S01]  /*16580*/  HMMA.16816.F32.BF16 R32, R76.reuse, R98, R32 ;  /* 0x000000624c20723c */ /* 0x040fe20000041820 */
[----:B------:R1:W-:Y:S01]  /*16590*/  MUFU.EX2 R109, R2 ;  /* 0x00000002006d7308 */ /* 0x0003e20000000800 */
[----:B------:R-:W-:Y:S06]  /*165a0*/  LDSM.16.MT88.4 R96, [R196+0x1000] ;  /* 0x00100000c460783b */ /* 0x000fec0000004200 */
[C---:B--2---:R-:W-:Y:S08]  /*165b0*/  HMMA.16816.F32.BF16 R36, R76.reuse, R80, R36 ;  /* 0x000000504c24723c */ /* 0x044ff00000041824 */
[C---:B------:R-:W-:Y:S01]  /*165c0*/  HMMA.16816.F32.BF16 R40, R76.reuse, R82, R40 ;  /* 0x000000524c28723c */ /* 0x040fe20000041828 */
[----:B------:R-:W2:Y:S03]  /*165d0*/  LDSM.16.MT88.4 R80, [R195+0x1000] ;  /* 0x00100000c350783b */ /* 0x000ea60000004200 */
[----:B-----5:R-:W-:Y:S04]  /*165e0*/  FFMA.FTZ R0, R0, R105, R251 ;  /* 0x0000006900007223 */ /* 0x020fe800000100fb */
[C---:B----4-:R-:W-:Y:S04]  /*165f0*/  HMMA.16816.F32.BF16 R44, R76.reuse, R84, R44 ;  /* 0x000000544c2c723c */ /* 0x050fe8000004182c */
[----:B-1----:R-:W-:Y:S02]  /*16600*/  FFMA.FTZ R2, R148, c[0x0][0x2d0], -R74 ;  /* 0x0000b40094027a23 */ /* 0x002fe4000001084a */
[----:B---3--:R-:W-:Y:S02]  /*16610*/  FFMA.FTZ R3, R3, R104, R248 ;  /* 0x0000006803037223 */ /* 0x008fe400000100f8 */
[C---:B------:R-:W-:Y:S01]  /*16620*/  HMMA.16816.F32.BF16 R48, R76.reuse, R86, R48 ;  /* 0x000000564c30723c */ /* 0x040fe20000041830 */
[----:B------:R1:W3:Y:S01]  /*16630*/  MUFU.EX2 R110, R2 ;  /* 0x00000002006e7308 */ /* 0x0002e20000000800 */
[----:B------:R-:W4:Y:S02]  /*16640*/  LDSM.16.MT88.4 R84, [R198+0x1000] ;  /* 0x00100000c654783b */ /* 0x000f240000004200 */
[----:B------:R-:W-:Y:S04]  /*16650*/  FADD.FTZ R0, R250, R0 ;  /* 0x00000000fa007221 */ /* 0x000fe80000010000 */
[C---:B------:R-:W-:Y:S02]  /*16660*/  HMMA.16816.F32.BF16 R52, R76.reuse, R88, R52 ;  /* 0x000000584c34723c */ /* 0x040fe40000041834 */
[----:B------:R-:W-:Y:S02]  /*16670*/  LDSM.16.MT88.4 R104, [R197+0x3000] ;  /* 0x00300000c568783b */ /* 0x000fe40000004200 */
[----:B------:R-:W-:Y:S04]  /*16680*/  FADD.FTZ R0, R122, R0 ;  /* 0x000000007a007221 */ /* 0x000fe80000010000 */
[C---:B------:R-:W-:Y:S02]  /*16690*/  HMMA.16816.F32.BF16 R56, R76.reuse, R90, R56 ;  /* 0x0000005a4c38723c */ /* 0x040fe40000041838 */
[----:B------:R-:W5:Y:S02]  /*166a0*/  LDSM.16.MT88.4 R88, [R197+0x1000] ;  /* 0x00100000c558783b */ /* 0x000f640000004200 */
[----:B------:R-:W-:Y:S04]  /*166b0*/  FADD.FTZ R0, R120, R0 ;  /* 0x0000000078007221 */ /* 0x000fe80000010000 */
[C---:B------:R-:W-:Y:S04]  /*166c0*/  HMMA.16816.F32.BF16 R60, R76.reuse, R92, R60 ;  /* 0x0000005c4c3c723c */ /* 0x040fe8000004183c */
[--C-:B-1----:R-:W-:Y:S02]  /*166d0*/  FFMA.FTZ R2, R147, c[0x0][0x2d0], -R73.reuse ;  /* 0x0000b40093027a23 */ /* 0x102fe40000010849 */
[----:B------:R-:W-:Y:S02]  /*166e0*/  FADD.FTZ R0, R237, R0 ;  /* 0x00000000ed007221 */ /* 0x000fe40000010000 */
[----:B------:R-:W-:Y:S01]  /*166f0*/  HMMA.16816.F32.BF16 R64, R76, R94, R64 ;  /* 0x0000005e4c40723c */ /* 0x000fe20000041840 */
[----:B------:R1:W-:Y:S01]  /*16700*/  MUFU.EX2 R224, R2 ;  /* 0x0000000200e07308 */ /* 0x0003e20000000800 */
[----:B------:R-:W-:Y:S02]  /*16710*/  LDSM.16.MT88.4 R92, [R196+0x4800] ;  /* 0x00480000c45c783b */ /* 0x000fe40000004200 */
[----:B------:R-:W-:Y:S03]  /*16720*/  FADD.FTZ R0, R236, R0 ;  /* 0x00000000ec007221 */ /* 0x000fe60000010000 */
[----:B------:R-:W-:Y:S01]  /*16730*/  F2FP.BF16.PACK_AB R76, R111, R227 ;  /* 0x000000e36f4c723e */ /* 0x000fe200000010ff */
[----:B------:R-:W-:Y:S01]  /*16740*/  FADD.FTZ R0, R231, R0 ;  /* 0x00000000e7007221 */ /* 0x000fe20000010000 */
[----:B---3--:R-:W-:Y:S03]  /*16750*/  F2FP.BF16.PACK_AB R77, R110, R109 ;  /* 0x0000006d6e4d723e */ /* 0x008fe600000010ff */
[----:B------:R-:W-:Y:S02]  /*16760*/  FADD.FTZ R0, R128, R0 ;  /* 0x0000000080007221 */ /* 0x000fe40000010000 */
[----:B------:R-:W-:Y:S02]  /*16770*/  LDSM.16.MT88.4 R128, [R198+0x6800] ;  /* 0x00680000c680783b */ /* 0x000fe40000004200 */
[----:B------:R-:W-:Y:S04]  /*16780*/  FADD.FTZ R0, R109, R0 ;  /* 0x000000006d007221 */ /* 0x000fe80000010000 */
[----:B------:R-:W-:Y:S02]  /*16790*/  FADD.FTZ R0, R110, R0 ;  /* 0x000000006e007221 */ /* 0x000fe40000010000 */
[--C-:B-1----:R-:W-:Y:S04]  /*167a0*/  FFMA.FTZ R2, R149, c[0x0][0x2d0], -R73.reuse ;  /* 0x0000b40095027a23 */ /* 0x102fe80000010849 */
[----:B------:R1:W3:Y:S02]  /*167b0*/  MUFU.EX2 R221, R2 ;  /* 0x0000000200dd7308 */ /* 0x0002e40000000800 */
[--C-:B-1----:R-:W-:Y:S01]  /*167c0*/  FFMA.FTZ R2, R151, c[0x0][0x2d0], -R74.reuse ;  /* 0x0000b40097027a23 */ /* 0x102fe2000001084a */
[----:B---3--:R-:W-:Y:S07]  /*167d0*/  F2FP.BF16.PACK_AB R78, R221, R224 ;  /* 0x000000e0dd4e723e */ /* 0x008fee00000010ff */
[----:B------:R1:W3:Y:S02]  /*167e0*/  MUFU.EX2 R108, R2 ;  /* 0x00000002006c7308 */ /* 0x0002e40000000800 */
[----:B-1----:R-:W-:Y:S02]  /*167f0*/  FFMA.FTZ R2, R152, c[0x0][0x2d0], -R74 ;  /* 0x0000b40098027a23 */ /* 0x002fe4000001084a */
[----:B---3--:R-:W-:Y:S06]  /*16800*/  FADD.FTZ R0, R108, R0 ;  /* 0x000000006c007221 */ /* 0x008fec0000010000 */
[----:B------:R1:W3:Y:S02]  /*16810*/  MUFU.EX2 R219, R2 ;  /* 0x0000000200db7308 */ /* 0x0002e40000000800 */
[--C-:B-1----:R-:W-:Y:S01]  /*16820*/  FFMA.FTZ R2, R153, c[0x0][0x2d0], -R73.reuse ;  /* 0x0000b40099027a23 */ /* 0x102fe20000010849 */
[C---:B---3--:R-:W-:Y:S01]  /*16830*/  F2FP.BF16.PACK_AB R79, R219.reuse, R108 ;  /* 0x0000006cdb4f723e */ /* 0x048fe200000010ff */
[----:B------:R-:W-:Y:S06]  /*16840*/  FADD.FTZ R0, R219, R0 ;  /* 0x00000000db007221 */ /* 0x000fec0000010000 */
[----:B------:R1:W-:Y:S01]  /*16850*/  MUFU.EX2 R189, R2 ;  /* 0x0000000200bd7308 */ /* 0x0003e20000000800 */
[C---:B--2---:R-:W-:Y:S08]  /*16860*/  HMMA.16816.F32.BF16 R4, R76.reuse, R80, R4 ;  /* 0x000000504c04723c */ /* 0x044ff00000041804 */
[C---:B------:R-:W-:Y:S01]  /*16870*/  HMMA.16816.F32.BF16 R8, R76.reuse, R82, R8 ;  /* 0x000000524c08723c */ /* 0x040fe20000041808 */
[----:B------:R-:W2:Y:S07]  /*16880*/  LDSM.16.MT88.4 R80, [R195+0x4800] ;  /* 0x00480000c350783b */ /* 0x000eae0000004200 */
[C---:B------:R-:W-:Y:S04]  /*16890*/  HMMA.16816.F32.BF16 R12, R76.reuse, R96, R12 ;  /* 0x000000604c0c723c */ /* 0x040fe8000004180c */
[--C-:B-1----:R-:W-:Y:S04]  /*168a0*/  FFMA.FTZ R2, R150, c[0x0][0x2d0], -R73.reuse ;  /* 0x0000b40096027a23 */ /* 0x102fe80000010849 */
[C---:B------:R-:W-:Y:S01]  /*168b0*/  HMMA.16816.F32.BF16 R16, R76.reuse, R98, R16 ;  /* 0x000000624c10723c */ /* 0x040fe20000041810 */
[----:B------:R1:W-:Y:S01]  /*168c0*/  MUFU.EX2 R119, R2 ;  /* 0x0000000200777308 */ /* 0x0003e20000000800 */
[----:B------:R-:W-:Y:S06]  /*168d0*/  LDSM.16.MT88.4 R96, [R196+0x1800] ;  /* 0x00180000c460783b */ /* 0x000fec0000004200 */
[C---:B----4-:R-:W-:Y:S08]  /*168e0*/  HMMA.16816.F32.BF16 R20, R76.reuse, R84, R20 ;  /* 0x000000544c14723c */ /* 0x050ff00000041814 */
[C---:B------:R-:W-:Y:S01]  /*168f0*/  HMMA.16816.F32.BF16 R24, R76.reuse, R86, R24 ;  /* 0x000000564c18723c */ /* 0x040fe20000041818 */
[----:B------:R-:W3:Y:S07]  /*16900*/  LDSM.16.MT88.4 R84, [R198+0x4800] ;  /* 0x00480000c654783b */ /* 0x000eee0000004200 */
[C---:B-----5:R-:W-:Y:S04]  /*16910*/  HMMA.16816.F32.BF16 R28, R76.reuse, R88, R28 ;  /* 0x000000584c1c723c */ /* 0x060fe8000004181c */
        /* <DEDUP_REMOVED lines=8> */
[----:B-1----:R-:W-:Y:S02]  /*169a0*/  FFMA.FTZ R2, R157, c[0x0][0x2d0], -R74 ;  /* 0x0000b4009d027a23 */ /* 0x002fe4000001084a */
[----:B----4-:R-:W-:Y:S02]  /*169b0*/  FADD.FTZ R0, R117, R0 ;  /* 0x0000000075007221 */ /* 0x010fe40000010000 */
[C---:B------:R-:W-:Y:S01]  /*169c0*/  HMMA.16816.F32.BF16 R48, R76.reuse, R94, R48 ;  /* 0x0000005e4c30723c */ /* 0x040fe20000041830 */
[----:B------:R1:W4:Y:S01]  /*169d0*/  MUFU.EX2 R118, R2 ;  /* 0x0000000200767308 */ /* 0x0003220000000800 */
[----:B------:R-:W2:Y:S06]  /*169e0*/  LDSM.16.MT88.4 R92, [R198+0x1800] ;  /* 0x00180000c65c783b */ /* 0x000eac0000004200 */
[C---:B---3--:R-:W-:Y:S08]  /*169f0*/  HMMA.16816.F32.BF16 R52, R76.reuse, R84, R52 ;  /* 0x000000544c34723c */ /* 0x048ff00000041834 */
[C---:B------:R-:W-:Y:S01]  /*16a00*/  HMMA.16816.F32.BF16 R56, R76.reuse, R86, R56 ;  /* 0x000000564c38723c */ /* 0x040fe20000041838 */
[----:B------:R-:W3:Y:S07]  /*16a10*/  LDSM.16.MT88.4 R84, [R197+0x1800] ;  /* 0x00180000c554783b */ /* 0x000eee0000004200 */
[C---:B-----5:R-:W-:Y:S04]  /*16a20*/  HMMA.16816.F32.BF16 R60, R76.reuse, R88, R60 ;  /* 0x000000584c3c723c */ /* 0x060fe8000004183c */
[--C-:B-1----:R-:W-:Y:S02]  /*16a30*/  FFMA.FTZ R2, R154, c[0x0][0x2d0], -R73.reuse ;  /* 0x0000b4009a027a23 */ /* 0x102fe40000010849 */
[C---:B----4-:R-:W-:Y:S02]  /*16a40*/  FADD.FTZ R0, R118.reuse, R0 ;  /* 0x0000000076007221 */ /* 0x050fe40000010000 */
[----:B------:R-:W-:Y:S01]  /*16a50*/  HMMA.16816.F32.BF16 R64, R76, R90, R64 ;  /* 0x0000005a4c40723c */ /* 0x000fe20000041840 */
[----:B------:R1:W-:Y:S01]  /*16a60*/  MUFU.EX2 R161, R2 ;  /* 0x0000000200a17308 */ /* 0x0003e20000000800 */
[----:B------:R-:W-:Y:S05]  /*16a70*/  LDSM.16.MT88.4 R88, [R196+0x5000] ;  /* 0x00500000c458783b */ /* 0x000fea0000004200 */
[----:B------:R-:W-:Y:S02]  /*16a80*/  F2FP.BF16.PACK_AB R76, R119, R189 ;  /* 0x000000bd774c723e */ /* 0x000fe400000010ff */
[----:B------:R-:W-:Y:S03]  /*16a90*/  F2FP.BF16.PACK_AB R77, R118, R117 ;  /* 0x00000075764d723e */ /* 0x000fe600000010ff */
[--C-:B-1----:R-:W-:Y:S04]  /*16aa0*/  FFMA.FTZ R2, R155, c[0x0][0x2d0], -R73.reuse ;  /* 0x0000b4009b027a23 */ /* 0x102fe80000010849 */
[----:B------:R1:W4:Y:S02]  /*16ab0*/  MUFU.EX2 R160, R2 ;  /* 0x0000000200a07308 */ /* 0x0003240000000800 */
[--C-:B-1----:R-:W-:Y:S01]  /*16ac0*/  FFMA.FTZ R2, R158, c[0x0][0x2d0], -R74.reuse ;  /* 0x0000b4009e027a23 */ /* 0x102fe2000001084a */
[----:B----4-:R-:W-:Y:S07]  /*16ad0*/  F2FP.BF16.PACK_AB R78, R160, R161 ;  /* 0x000000a1a04e723e */ /* 0x010fee00000010ff */
[----:B------:R1:W4:Y:S02]  /*16ae0*/  MUFU.EX2 R116, R2 ;  /* 0x0000000200747308 */ /* 0x0003240000000800 */
[----:B-1----:R-:W-:Y:S02]  /*16af0*/  FFMA.FTZ R2, R159, c[0x0][0x2d0], -R74 ;  /* 0x0000b4009f027a23 */ /* 0x002fe4000001084a */
[----:B----4-:R-:W-:Y:S06]  /*16b00*/  FADD.FTZ R0, R116, R0 ;  /* 0x0000000074007221 */ /* 0x010fec0000010000 */
[----:B------:R1:W4:Y:S02]  /*16b10*/  MUFU.EX2 R159, R2 ;  /* 0x00000002009f7308 */ /* 0x0003240000000800 */
[--C-:B-1----:R-:W-:Y:S01]  /*16b20*/  FFMA.FTZ R2, R162, c[0x0][0x2d0], -R73.reuse ;  /* 0x0000b400a2027a23 */ /* 0x102fe20000010849 */
[C---:B----4-:R-:W-:Y:S01]  /*16b30*/  F2FP.BF16.PACK_AB R79, R159.reuse, R116 ;  /* 0x000000749f4f723e */ /* 0x050fe200000010ff */
        /* <DEDUP_REMOVED lines=10> */
[C---:B------:R-:W-:Y:S08]  /*16be0*/  HMMA.16816.F32.BF16 R20, R76.reuse, R92, R20 ;  /* 0x0000005c4c14723c */ /* 0x040ff00000041814 */
[C---:B------:R-:W-:Y:S01]  /*16bf0*/  HMMA.16816.F32.BF16 R24, R76.reuse, R94, R24 ;  /* 0x0000005e4c18723c */ /* 0x040fe20000041818 */
[----:B------:R-:W4:Y:S07]  /*16c00*/  LDSM.16.MT88.4 R92, [R198+0x5000] ;  /* 0x00500000c65c783b */ /* 0x000f2e0000004200 */
[C---:B---3--:R-:W-:Y:S04]  /*16c10*/  HMMA.16816.F32.BF16 R28, R76.reuse, R84, R28 ;  /* 0x000000544c1c723c */ /* 0x048fe8000004181c */
[--C-:B-1----:R-:W-:Y:S04]  /*16c20*/  FFMA.FTZ R2, R214, c[0x0][0x2d0], -R74.reuse ;  /* 0x0000b400d6027a23 */ /* 0x102fe8000001084a */
[C---:B------:R-:W-:Y:S01]  /*16c30*/  HMMA.16816.F32.BF16 R32, R76.reuse, R86, R32 ;  /* 0x000000564c20723c */ /* 0x040fe20000041820 */
[----:B------:R1:W3:Y:S01]  /*16c40*/  MUFU.EX2 R126, R2 ;  /* 0x00000002007e7308 */ /* 0x0002e20000000800 */
[----:B------:R-:W-:Y:S06]  /*16c50*/  LDSM.16.MT88.4 R84, [R196+0x2000] ;  /* 0x00200000c454783b */ /* 0x000fec0000004200 */
[C---:B--2---:R-:W-:Y:S08]  /*16c60*/  HMMA.16816.F32.BF16 R36, R76.reuse, R80, R36 ;  /* 0x000000504c24723c */ /* 0x044ff00000041824 */
[C---:B------:R-:W-:Y:S01]  /*16c70*/  HMMA.16816.F32.BF16 R40, R76.reuse, R82, R40 ;  /* 0x000000524c28723c */ /* 0x040fe20000041828 */
[----:B------:R-:W2:Y:S07]  /*16c80*/  LDSM.16.MT88.4 R80, [R195+0x2000] ;  /* 0x00200000c350783b */ /* 0x000eae0000004200 */
[C---:B------:R-:W-:Y:S04]  /*16c90*/  HMMA.16816.F32.BF16 R44, R76.reuse, R88, R44 ;  /* 0x000000584c2c723c */ /* 0x040fe8000004182c */
[----:B-1----:R-:W-:Y:S01]  /*16ca0*/  FFMA.FTZ R2, R217, c[0x0][0x2d0], -R74 ;  /* 0x0000b400d9027a23 */ /* 0x002fe2000001084a */
[----:B------:R-:W-:Y:S01]  /*16cb0*/  IADD3 R217, R188, -0x1, RZ ;  /* 0xffffffffbcd97810 */ /* 0x000fe20007ffe0ff */
[----:B---3--:R-:W-:Y:S02]  /*16cc0*/  FADD.FTZ R0, R126, R0 ;  /* 0x000000007e007221 */ /* 0x008fe40000010000 */
[C---:B------:R-:W-:Y:S01]  /*16cd0*/  HMMA.16816.F32.BF16 R48, R76.reuse, R90, R48 ;  /* 0x0000005a4c30723c */ /* 0x040fe20000041830 */
[----:B------:R1:W3:Y:S01]  /*16ce0*/  MUFU.EX2 R125, R2 ;  /* 0x00000002007d7308 */ /* 0x0002e20000000800 */
[----:B------:R-:W5:Y:S06]  /*16cf0*/  LDSM.16.MT88.4 R88, [R198+0x2000] ;  /* 0x00200000c658783b */ /* 0x000f6c0000004200 */
[C---:B----4-:R-:W-:Y:S08]  /*16d00*/  HMMA.16816.F32.BF16 R52, R76.reuse, R92, R52 ;  /* 0x0000005c4c34723c */ /* 0x050ff00000041834 */
[C---:B------:R-:W-:Y:S01]  /*16d10*/  HMMA.16816.F32.BF16 R56, R76.reuse, R94, R56 ;  /* 0x0000005e4c38723c */ /* 0x040fe20000041838 */
[----:B------:R-:W4:Y:S07]  /*16d20*/  LDSM.16.MT88.4 R92, [R197+0x2000] ;  /* 0x00200000c55c783b */ /* 0x000f2e0000004200 */
[C---:B------:R-:W-:Y:S04]  /*16d30*/  HMMA.16816.F32.BF16 R60, R76.reuse, R96, R60 ;  /* 0x000000604c3c723c */ /* 0x040fe8000004183c */
[--C-:B-1----:R-:W-:Y:S02]  /*16d40*/  FFMA.FTZ R2, R191, c[0x0][0x2d0], -R73.reuse ;  /* 0x0000b400bf027a23 */ /* 0x102fe40000010849 */
[----:B---3--:R-:W-:Y:S02]  /*16d50*/  FADD.FTZ R0, R125, R0 ;  /* 0x000000007d007221 */ /* 0x008fe40000010000 */
[----:B------:R-:W-:Y:S01]  /*16d60*/  HMMA.16816.F32.BF16 R64, R76, R98, R64 ;  /* 0x000000624c40723c */ /* 0x000fe20000041840 */
[----:B------:R1:W-:Y:S01]  /*16d70*/  MUFU.EX2 R157, R2 ;  /* 0x00000002009d7308 */ /* 0x0003e20000000800 */
[----:B------:R-:W-:Y:S05]  /*16d80*/  LDSM.16.MT88.4 R96, [R196+0x2800] ;  /* 0x00280000c460783b */ /* 0x000fea0000004200 */
[----:B------:R-:W-:Y:S02]  /*16d90*/  F2FP.BF16.PACK_AB R76, R127, R158 ;  /* 0x0000009e7f4c723e */ /* 0x000fe400000010ff */
[----:B------:R-:W-:Y:S03]  /*16da0*/  F2FP.BF16.PACK_AB R77, R125, R126 ;  /* 0x0000007e7d4d723e */ /* 0x000fe600000010ff */
        /* <DEDUP_REMOVED lines=19> */
[----:B------:R-:W3:Y:S06]  /*16ee0*/  LDSM.16.MT88.4 R84, [R196+0x5800] ;  /* 0x00580000c454783b */ /* 0x000eec0000004200 */
[C---:B-----5:R-:W-:Y:S08]  /*16ef0*/  HMMA.16816.F32.BF16 R20, R76.reuse, R88, R20 ;  /* 0x000000584c14723c */ /* 0x060ff00000041814 */
[C---:B------:R-:W-:Y:S01]  /*16f00*/  HMMA.16816.F32.BF16 R24, R76.reuse, R90, R24 ;  /* 0x0000005a4c18723c */ /* 0x040fe20000041818 */
[----:B------:R-:W5:Y:S07]  /*16f10*/  LDSM.16.MT88.4 R88, [R198+0x5800] ;  /* 0x00580000c658783b */ /* 0x000f6e0000004200 */
[C---:B----4-:R-:W-:Y:S04]  /*16f20*/  HMMA.16816.F32.BF16 R28, R76.reuse, R92, R28 ;  /* 0x0000005c4c1c723c */ /* 0x050fe8000004181c */
[--C-:B-1----:R-:W-:Y:S04]  /*16f30*/  FFMA.FTZ R2, R230, c[0x0][0x2d0], -R74.reuse ;  /* 0x0000b400e6027a23 */ /* 0x102fe8000001084a */
[C---:B------:R-:W-:Y:S01]  /*16f40*/  HMMA.16816.F32.BF16 R32, R76.reuse, R94, R32 ;  /* 0x0000005e4c20723c */ /* 0x040fe20000041820 */
[----:B------:R1:W4:Y:S01]  /*16f50*/  MUFU.EX2 R152, R2 ;  /* 0x0000000200987308 */ /* 0x0003220000000800 */
[----:B------:R-:W5:Y:S06]  /*16f60*/  LDSM.16.MT88.4 R92, [R197+0x5800] ;  /* 0x00580000c55c783b */ /* 0x000f6c0000004200 */
[C---:B--2---:R-:W-:Y:S08]  /*16f70*/  HMMA.16816.F32.BF16 R36, R76.reuse, R80, R36 ;  /* 0x000000504c24723c */ /* 0x044ff00000041824 */
[C---:B------:R-:W-:Y:S01]  /*16f80*/  HMMA.16816.F32.BF16 R40, R76.reuse, R82, R40 ;  /* 0x000000524c28723c */ /* 0x040fe20000041828 */
[----:B------:R-:W2:Y:S07]  /*16f90*/  LDSM.16.MT88.4 R80, [R195+0x2800] ;  /* 0x00280000c350783b */ /* 0x000eae0000004200 */
[C---:B---3--:R-:W-:Y:S04]  /*16fa0*/  HMMA.16816.F32.BF16 R44, R76.reuse, R84, R44 ;  /* 0x000000544c2c723c */ /* 0x048fe8000004182c */
[----:B-1----:R-:W-:Y:S02]  /*16fb0*/  FFMA.FTZ R2, R229, c[0x0][0x2d0], -R74 ;  /* 0x0000b400e5027a23 */ /* 0x002fe4000001084a */
[----:B----4-:R-:W-:Y:S02]  /*16fc0*/  FADD.FTZ R0, R152, R0 ;  /* 0x0000000098007221 */ /* 0x010fe40000010000 */
[C---:B------:R-:W-:Y:S01]  /*16fd0*/  HMMA.16816.F32.BF16 R48, R76.reuse, R86, R48 ;  /* 0x000000564c30723c */ /* 0x040fe20000041830 */
[----:B------:R1:W3:Y:S01]  /*16fe0*/  MUFU.EX2 R150, R2 ;  /* 0x0000000200967308 */ /* 0x0002e20000000800 */
[----:B------:R-:W4:Y:S06]  /*16ff0*/  LDSM.16.MT88.4 R84, [R198+0x2800] ;  /* 0x00280000c654783b */ /* 0x000f2c0000004200 */
[C---:B-----5:R-:W-:Y:S08]  /*17000*/  HMMA.16816.F32.BF16 R52, R76.reuse, R88, R52 ;  /* 0x000000584c34723c */ /* 0x060ff00000041834 */
[C---:B------:R-:W-:Y:S01]  /*17010*/  HMMA.16816.F32.BF16 R56, R76.reuse, R90, R56 ;  /* 0x0000005a4c38723c */ /* 0x040fe20000041838 */
[----:B------:R-:W5:Y:S07]  /*17020*/  LDSM.16.MT88.4 R88, [R197+0x2800] ;  /* 0x00280000c558783b */ /* 0x000f6e0000004200 */
[C---:B------:R-:W-:Y:S04]  /*17030*/  HMMA.16816.F32.BF16 R60, R76.reuse, R92, R60 ;  /* 0x0000005c4c3c723c */ /* 0x040fe8000004183c */
[--C-:B-1----:R-:W-:Y:S02]  /*17040*/  FFMA.FTZ R2, R226, c[0x0][0x2d0], -R73.reuse ;  /* 0x0000b400e2027a23 */ /* 0x102fe40000010849 */
[C---:B---3--:R-:W-:Y:S02]  /*17050*/  FADD.FTZ R0, R150.reuse, R0 ;  /* 0x0000000096007221 */ /* 0x048fe40000010000 */
        /* <DEDUP_REMOVED lines=35> */
[----:B------:R-:W3:Y:S07]  /*17290*/  LDSM.16.MT88.4 R80, [R195+0x3000] ;  /* 0x00300000c350783b */ /* 0x000eee0000004200 */
[C---:B------:R-:W-:Y:S04]  /*172a0*/  HMMA.16816.F32.BF16 R44, R76.reuse, R92, R44 ;  /* 0x0000005c4c2c723c */ /* 0x040fe8000004182c */
[----:B-1----:R-:W-:Y:S02]  /*172b0*/  FFMA.FTZ R2, R246, c[0x0][0x2d0], -R74 ;  /* 0x0000b400f6027a23 */ /* 0x002fe4000001084a */
[----:B----4-:R-:W-:Y:S02]  /*172c0*/  FADD.FTZ R0, R144, R0 ;  /* 0x0000000090007221 */ /* 0x010fe40000010000 */
[C---:B------:R-:W-:Y:S01]  /*172d0*/  HMMA.16816.F32.BF16 R48, R76.reuse, R94, R48 ;  /* 0x0000005e4c30723c */ /* 0x040fe20000041830 */
[----:B------:R1:W4:Y:S07]  /*172e0*/  MUFU.EX2 R143, R2 ;  /* 0x00000002008f7308 */ /* 0x00032e0000000800 */
[C---:B---3--:R-:W-:Y:S08]  /*172f0*/  HMMA.16816.F32.BF16 R52, R76.reuse, R84, R52 ;  /* 0x000000544c34723c */ /* 0x048ff00000041834 */
[C---:B------:R-:W-:Y:S08]  /*17300*/  HMMA.16816.F32.BF16 R56, R76.reuse, R86, R56 ;  /* 0x000000564c38723c */ /* 0x040ff00000041838 */
[C---:B-----5:R-:W-:Y:S04]  /*17310*/  HMMA.16816.F32.BF16 R60, R76.reuse, R88, R60 ;  /* 0x000000584c3c723c */ /* 0x060fe8000004183c */
[--C-:B-1----:R-:W-:Y:S02]  /*17320*/  FFMA.FTZ R2, R243, c[0x0][0x2d0], -R73.reuse ;  /* 0x0000b400f3027a23 */ /* 0x102fe40000010849 */
[----:B------:R-:W-:Y:S02]  /*17330*/  FFMA.FTZ R73, R244, c[0x0][0x2d0], -R73 ;  /* 0x0000b400f4497a23 */ /* 0x000fe40000010849 */
[----:B------:R-:W-:Y:S01]  /*17340*/  HMMA.16816.F32.BF16 R64, R76, R90, R64 ;  /* 0x0000005a4c40723c */ /* 0x000fe20000041840 */
[----:B------:R1:W-:Y:S03]  /*17350*/  MUFU.EX2 R142, R2 ;  /* 0x00000002008e7308 */ /* 0x0003e60000000800 */
[----:B----4-:R-:W-:Y:S07]  /*17360*/  FADD.FTZ R0, R143, R0 ;  /* 0x000000008f007221 */ /* 0x010fee0000010000 */
[----:B------:R3:W-:Y:S01]  /*17370*/  MUFU.EX2 R141, R73 ;  /* 0x00000049008d7308 */ /* 0x0007e20000000800 */
[--C-:B-1----:R-:W-:Y:S02]  /*17380*/  FFMA.FTZ R2, R249, c[0x0][0x2d0], -R74.reuse ;  /* 0x0000b400f9027a23 */ /* 0x102fe4000001084a */
[----:B------:R-:W-:Y:S01]  /*17390*/  FFMA.FTZ R74, R72, c[0x0][0x2d0], -R74 ;  /* 0x0000b400484a7a23 */ /* 0x000fe2000001084a */
[----:B------:R-:W-:Y:S06]  /*173a0*/  F2FP.BF16.PACK_AB R72, R145, R146 ;  /* 0x000000929148723e */ /* 0x000fec00000010ff */
[----:B------:R1:W4:Y:S01]  /*173b0*/  MUFU.EX2 R140, R2 ;  /* 0x00000002008c7308 */ /* 0x0003220000000800 */
[----:B---3--:R-:W-:Y:S09]  /*173c0*/  F2FP.BF16.PACK_AB R73, R143, R144 ;  /* 0x000000908f49723e */ /* 0x008ff200000010ff */
[----:B------:R3:W5:Y:S01]  /*173d0*/  MUFU.EX2 R71, R74 ;  /* 0x0000004a00477308 */ /* 0x0007620000000800 */
[----:B-1----:R-:W-:Y:S02]  /*173e0*/  FADD.FTZ R2, R247, R3 ;  /* 0x00000003f7027221 */ /* 0x002fe40000010000 */
[----:B------:R-:W2:Y:S01]  /*173f0*/  LDL R3, [R1+0x24] ;  /* 0x0000240001037983 */ /* 0x000ea20000100800 */
[----:B----4-:R-:W-:Y:S02]  /*17400*/  FADD.FTZ R0, R140, R0 ;  /* 0x000000008c007221 */ /* 0x010fe40000010000 */
[----:B------:R-:W-:Y:S02]  /*17410*/  FADD.FTZ R2, R121, R2 ;  /* 0x0000000279027221 */ /* 0x000fe40000010000 */
[----:B------:R-:W1:Y:S02]  /*17420*/  LDSM.16.MT88.4 R120, [R196+0x6800] ;  /* 0x00680000c478783b */ /* 0x000e640000004200 */
[----:B------:R-:W-:Y:S01]  /*17430*/  FADD.FTZ R2, R252, R2 ;  /* 0x00000002fc027221 */ /* 0x000fe20000010000 */
[----:B---3--:R-:W-:Y:S02]  /*17440*/  F2FP.BF16.PACK_AB R74, R141, R142 ;  /* 0x0000008e8d4a723e */ /* 0x008fe400000010ff */
[----:B-----5:R-:W-:Y:S01]  /*17450*/  F2FP.BF16.PACK_AB R75, R71, R140 ;  /* 0x0000008c474b723e */ /* 0x020fe200000010ff */
[----:B------:R-:W-:Y:S04]  /*17460*/  FADD.FTZ R2, R242, R2 ;  /* 0x00000002f2027221 */ /* 0x000fe80000010000 */
[----:B------:R-:W-:Y:S02]  /*17470*/  FADD.FTZ R2, R241, R2 ;  /* 0x00000002f1027221 */ /* 0x000fe40000010000 */
[C---:B------:R-:W-:Y:S01]  /*17480*/  HMMA.16816.F32.BF16 R76, R72.reuse, R80, R4 ;  /* 0x00000050484c723c */ /* 0x040fe20000041804 */
[----:B------:R-:W3:Y:S04]  /*17490*/  LDSM.16.MT88.4 R4, [R197+0x6800] ;  /* 0x00680000c504783b */ /* 0x000ee80000004200 */
[----:B------:R-:W-:Y:S03]  /*174a0*/  FADD.FTZ R2, R235, R2 ;  /* 0x00000002eb027221 */ /* 0x000fe60000010000 */
        /* <DEDUP_REMOVED lines=20> */
[C---:B------:R-:W-:Y:S04]  /*175f0*/  HMMA.16816.F32.BF16 R120, R72.reuse, R122, R48 ;  /* 0x0000007a4878723c */ /* 0x040fe80000041830 */
[----:B------:R-:W-:Y:S04]  /*17600*/  FADD.FTZ R2, R127, R2 ;  /* 0x000000027f027221 */ /* 0x000fe80000010000 */
[C---:B------:R-:W-:Y:S04]  /*17610*/  HMMA.16816.F32.BF16 R124, R72.reuse, R128, R52 ;  /* 0x00000080487c723c */ /* 0x040fe80000041834 */
[----:B------:R-:W-:Y:S04]  /*17620*/  FADD.FTZ R2, R157, R2 ;  /* 0x000000029d027221 */ /* 0x000fe80000010000 */
[----:B------:R-:W-:Y:S01]  /*17630*/  FADD.FTZ R2, R156, R2 ;  /* 0x000000029c027221 */ /* 0x000fe20000010000 */
[C---:B------:R-:W-:Y:S03]  /*17640*/  HMMA.16816.F32.BF16 R128, R72.reuse, R130, R56 ;  /* 0x000000824880723c */ /* 0x040fe60000041838 */
[----:B------:R-:W-:Y:S04]  /*17650*/  FADD.FTZ R2, R154, R2 ;  /* 0x000000029a027221 */ /* 0x000fe80000010000 */
[----:B------:R-:W-:Y:S01]  /*17660*/  FADD.FTZ R2, R153, R2 ;  /* 0x0000000299027221 */ /* 0x000fe20000010000 */
[C---:B---3--:R-:W-:Y:S04]  /*17670*/  HMMA.16816.F32.BF16 R60, R72.reuse, R4, R60 ;  /* 0x00000004483c723c */ /* 0x048fe8000004183c */
[----:B------:R-:W-:Y:S04]  /*17680*/  FADD.FTZ R2, R151, R2 ;  /* 0x0000000297027221 */ /* 0x000fe80000010000 */
[----:B------:R-:W-:Y:S01]  /*17690*/  FADD.FTZ R2, R149, R2 ;  /* 0x0000000295027221 */ /* 0x000fe20000010000 */
[----:B------:R-:W-:Y:S03]  /*176a0*/  HMMA.16816.F32.BF16 R64, R72, R6, R64 ;  /* 0x000000064840723c */ /* 0x000fe60000041840 */
[----:B------:R-:W-:Y:S04]  /*176b0*/  FADD.FTZ R2, R146, R2 ;  /* 0x0000000292027221 */ /* 0x000fe80000010000 */
[----:B------:R-:W-:Y:S05]  /*176c0*/  FADD.FTZ R2, R145, R2 ;  /* 0x0000000291027221 */ /* 0x000fea0000010000 */
[----:B------:R-:W-:Y:S01]  /*176d0*/  FADD.FTZ R2, R142, R2 ;  /* 0x000000028e027221 */ /* 0x000fe20000010000 */
[----:B--2---:R-:W-:Y:S01]  /*176e0*/  ISETP.GT.AND P0, PT, R188, R3, PT ;  /* 0x00000003bc00720c */ /* 0x004fe20003f04270 */
[----:B------:R-:W-:Y:S02]  /*176f0*/  FADD.FTZ R3, R71, R0 ;  /* 0x0000000047037221 */ /* 0x000fe40000010000 */
[----:B------:R-:W-:Y:S02]  /*17700*/  FADD.FTZ R0, R141, R2 ;  /* 0x000000028d007221 */ /* 0x000fe40000010000 */
[----:B------:R-:W-:Y:S01]  /*17710*/  IMAD.MOV.U32 R188, RZ, RZ, R217 ;  /* 0x000000ffffbc7224 */ /* 0x000fe200078e00d9 */
[----:B------:R1:W-:Y:S01]  /*17720*/  STL [R1+0x38], R3 ;  /* 0x0000380301007387 */ /* 0x0003e20000100800 */
[----:B------:R-:W-:Y:S03]  /*17730*/  IMAD.MOV.U32 R71, RZ, RZ, R69 ;  /* 0x000000ffff477224 */ /* 0x000fe600078e0045 */
[----:B------:R2:W-:Y:S01]  /*17740*/  STL [R1+0x34], R0 ;  /* 0x0000340001007387 */ /* 0x0005e20000100800 */
[----:B-1----:R-:W-:Y:S02]  /*17750*/  IMAD.MOV.U32 R3, RZ, RZ, R70 ;  /* 0x000000ffff037224 */ /* 0x002fe400078e0046 */
[----:B------:R-:W-:-:S05]  /*17760*/  @P0 BRA `(.L_x_1238) ;  /* 0xffffbe0000000947 */ /* 0x000fca000383ffff */
.L_x_1233:
[----:B--2---:R-:W2:Y:S02]  /*17770*/  LDL R0, [R1+0x40] ;  /* 0x0000400001007983 */ /* 0x004ea40000100800 */
[----:B--2---:R-:W-:-:S13]  /*17780*/  ISETP.GE.AND P0, PT, R217, R0, PT ;  /* 0x00000000d900720c */ /* 0x004fda0003f06270 */
[----:B------:R-:W-:Y:S05]  /*17790*/  @!P0 BRA `(.L_x_1239) ;  /* 0x00003ab000008947 */ /* 0x000fea0003800000 */
.L_x_1242:
[----:B------:R-:W2:Y:S01]  /*177a0*/  LDL.64 R190, [R1+0x8] ;  /* 0x0000080001be7983 */ /* 0x000ea20000100a00 */
[----:B------:R-:W-:Y:S04]  /*177b0*/  DEPBAR.LE SB0, 0x0 ;  /* 0x000080000000791a */ /* 0x000fe80000000000 */
[----:B------:R-:W-:Y:S01]  /*177c0*/  WARPSYNC 0xffffffff ;  /* 0xffffffff00007948 */ /* 0x000fe20003800000 */
[----:B------:R-:W3:Y:S01]  /*177d0*/  LDL R55, [R1] ;  /* 0x0000000001377983 */ /* 0x000ee20000100800 */
[----:B-1----:R-:W-:Y:S01]  /*177e0*/  SHF.R.S32.HI R0, RZ, 0x1f, R217 ;  /* 0x0000001fff007819 */ /* 0x002fe200000114d9 */
[C---:B------:R-:W-:Y:S01]  /*177f0*/  IMAD.WIDE.U32 R38, R217.reuse, c[0x0][0x208], RZ ;  /* 0x00008200d9267a25 */ /* 0x040fe200078e00ff */
[----:B------:R-:W-:Y:S01]  /*17800*/  ULDC.64 UR4, c[0x0][0x208] ;  /* 0x0000820000047ab9 */ /* 0x000fe20000000a00 */
[----:B------:R-:W-:Y:S01]  /*17810*/  BAR.SYNC.DEFER_BLOCKING 0x0 ;  /* 0x0000000000007b1d */ /* 0x000fe20000010000 */
[----:B------:R-:W-:Y:S01]  /*17820*/  ISETP.GE.AND P4, PT, R218, c[0x0][0x1d4], PT ;  /* 0x00007500da007a0c */ /* 0x000fe20003f86270 */
[----:B------:R-:W-:Y:S03]  /*17830*/  IMAD R2, R0, c[0x0][0x208], RZ ;  /* 0x0000820000027a24 */ /* 0x000fe600078e02ff */
[----:B------:R-:W-:Y:S01]  /*17840*/  USHF.L.U32 UR8, UR4, 0x5, URZ ;  /* 0x0000000504087899 */ /* 0x000fe2000800063f */
[----:B------:R-:W-:Y:S05]  /*17850*/  IMAD R2, R217, c[0x0][0x20c], R2 ;  /* 0x00008300d9027a24 */ /* 0x000fea00078e0202 */
[----:B------:R-:W-:Y:S05]  /*17860*/  IADD3 R28, R39, R2, RZ ;  /* 0x00000002271c7210 */ /* 0x000fea0007ffe0ff */
[----:B------:R-:W-:Y:S01]  /*17870*/  IMAD R54, R28, 0x70, RZ ;  /* 0x000000701c367824 */ /* 0x000fe200078e02ff */
[----:B------:R-:W-:Y:S01]  /*17880*/  MOV R28, UR8 ;  /* 0x00000008001c7c02 */ /* 0x000fe20008000f00 */
[----:B------:R-:W1:Y:S01]  /*17890*/  LDSM.16.M88.4 R8, [R194] ;  /* 0x00000000c208783b */ /* 0x000e620000000200 */
[----:B------:R-:W-:Y:S01]  /*178a0*/  UMOV UR9, 0x5 ;  /* 0x0000000500097882 */ /* 0x000fe20000000000 */
[----:B------:R-:W-:Y:S01]  /*178b0*/  BSSY B0, `(.L_x_1240) ;  /* 0x000018b000007945 */ /* 0x000fe20003800000 */
[----:B------:R-:W-:Y:S02]  /*178c0*/  USHF.L.U64.HI UR9, UR4, UR9, UR5 ;  /* 0x0000000904097299 */ /* 0x000fe40008010205 */
[----:B------:R-:W-:Y:S03]  /*178d0*/  UIADD3 UR5, UP0, UR8, UR8, URZ ;  /* 0x0000000808057290 */ /* 0x000fe6000ff1e03f */
[----:B------:R-:W4:Y:S01]  /*178e0*/  LDSM.16.M88.4 R16, [R194+0x800] ;  /* 0x00080000c210783b */ /* 0x000f220000000200 */
[----:B------:R-:W-:Y:S01]  /*178f0*/  MOV R29, UR9 ;  /* 0x00000009001d7c02 */ /* 0x000fe20008000f00 */
[----:B------:R-:W-:Y:S04]  /*17900*/  UIADD3.X UR4, UR9, UR9, URZ, UP0, !UPT ;  /* 0x0000000909047290 */ /* 0x000fe800087fe43f */
[----:B------:R-:W-:Y:S02]  /*17910*/  IMAD.WIDE.U32 R36, R38, 0x70, R28 ;  /* 0x0000007026247825 */ /* 0x000fe400078e001c */
[----:B------:R-:W5:Y:S03]  /*17920*/  S2R R52, SR_TID.X ;  /* 0x0000000000347919 */ /* 0x000f660000002100 */
[----:B------:R-:W-:Y:S05]  /*17930*/  IADD3 R46, P1, R36, UR8, RZ ;  /* 0x00000008242e7c10 */ /* 0x000fea000ff3e0ff */
[----:B------:R-:W4:Y:S08]  /*17940*/  LDSM.16.M88.4 R24, [R194+0x1000] ;  /* 0x00100000c218783b */ /* 0x000f300000000200 */
[----:B------:R-:W3:Y:S04]  /*17950*/  LDL R243, [R1+0x40] ;  /* 0x0000400001f37983 */ /* 0x000ee80000100800 */
[----:B------:R-:W4:Y:S01]  /*17960*/  LDSM.16.M88.4 R32, [R194+0x1800] ;  /* 0x00180000c220783b */ /* 0x000f220000000200 */
[C---:B-1----:R-:W-:Y:S03]  /*17970*/  HMMA.16816.F32.BF16 R4, R132.reuse, R8, RZ ;  /* 0x000000088404723c */ /* 0x042fe600000418ff */
[----:B-----5:R-:W-:Y:S04]  /*17980*/  ISETP.GT.AND P6, PT, R52, 0x7f, PT ;  /* 0x0000007f3400780c */ /* 0x020fe80003fc4270 */
[----:B------:R-:W1:Y:S01]  /*17990*/  LDSM.16.M88.4 R40, [R194+0x2000] ;  /* 0x00200000c228783b */ /* 0x000e620000000200 */
[----:B------:R-:W-:Y:S01]  /*179a0*/  SHF.R.S32.HI R3, RZ, 0x1f, R52 ;  /* 0x0000001fff037819 */ /* 0x000fe20000011434 */
[C---:B------:R-:W-:Y:S03]  /*179b0*/  HMMA.16816.F32.BF16 R8, R132.reuse, R10, RZ ;  /* 0x0000000a8408723c */ /* 0x040fe600000418ff */
[-C--:B------:R-:W-:Y:S03]  /*179c0*/  LEA.HI R3, R3, R52.reuse, RZ, 0x3 ;  /* 0x0000003403037211 */ /* 0x080fe600078f18ff */
[----:B------:R-:W5:Y:S01]  /*179d0*/  LDSM.16.M88.4 R48, [R194+0x2800] ;  /* 0x00280000c230783b */ /* 0x000f620000000200 */
[----:B------:R-:W-:Y:S01]  /*179e0*/  LOP3.LUT R0, R3, 0xfffffff8, RZ, 0xc0, !PT ;  /* 0xfffffff803007812 */ /* 0x000fe200078ec0ff */
[C---:B----4-:R-:W-:Y:S04]  /*179f0*/  HMMA.16816.F32.BF16 R12, R132.reuse, R16, RZ ;  /* 0x00000010840c723c */ /* 0x050fe800000418ff */
[----:B------:R-:W-:Y:S02]  /*17a00*/  IADD3 R0, -R0, R52, RZ ;  /* 0x0000003400007210 */ /* 0x000fe40007ffe1ff */
[----:B------:R-:W4:Y:S02]  /*17a10*/  LDSM.16.M88.4 R56, [R194+0x3000] ;  /* 0x00300000c238783b */ /* 0x000f240000000200 */
[----:B------:R-:W-:Y:S01]  /*17a20*/  SHF.L.U32 R0, R0, 0x3, RZ ;  /* 0x0000000300007819 */ /* 0x000fe200000006ff */
[C---:B------:R-:W-:Y:S03]  /*17a30*/  HMMA.16816.F32.BF16 R16, R132.reuse, R18, RZ ;  /* 0x000000128410723c */ /* 0x040fe600000418ff */
[----:B------:R-:W-:Y:S02]  /*17a40*/  ISETP.GE.AND P5, PT, R0, c[0x0][0x1d4], PT ;  /* 0x0000750000007a0c */ /* 0x000fe40003fa6270 */
[----:B------:R-:W1:Y:S03]  /*17a50*/  LDSM.16.M88.4 R72, [R199] ;  /* 0x00000000c748783b */ /* 0x000e660000000200 */
[C---:B------:R-:W-:Y:S05]  /*17a60*/  HMMA.16816.F32.BF16 R20, R132.reuse, R24, RZ ;  /* 0x000000188414723c */ /* 0x040fea00000418ff */
[----:B------:R-:W1:Y:S03]  /*17a70*/  LDSM.16.M88.4 R140, [R207] ;  /* 0x00000000cf8c783b */ /* 0x000e660000000200 */
[C---:B------:R-:W-:Y:S05]  /*17a80*/  HMMA.16816.F32.BF16 R24, R132.reuse, R26, RZ ;  /* 0x0000001a8418723c */ /* 0x040fea00000418ff */
[----:B------:R-:W1:Y:S03]  /*17a90*/  LDSM.16.M88.4 R144, [R208] ;  /* 0x00000000d090783b */ /* 0x000e660000000200 */
[C---:B------:R-:W-:Y:S05]  /*17aa0*/  HMMA.16816.F32.BF16 R28, R132.reuse, R32, RZ ;  /* 0x00000020841c723c */ /* 0x040fea00000418ff */
[----:B------:R-:W1:Y:S03]  /*17ab0*/  LDSM.16.M88.4 R148, [R209] ;  /* 0x00000000d194783b */ /* 0x000e660000000200 */
[C---:B------:R-:W-:Y:S05]  /*17ac0*/  HMMA.16816.F32.BF16 R32, R132.reuse, R34, RZ ;  /* 0x000000228420723c */ /* 0x040fea00000418ff */
[----:B------:R-:W1:Y:S08]  /*17ad0*/  LDSM.16.M88.4 R152, [R210] ;  /* 0x00000000d298783b */ /* 0x000e700000000200 */
[----:B------:R-:W1:Y:S08]  /*17ae0*/  LDSM.16.M88.4 R156, [R211] ;  /* 0x00000000d39c783b */ /* 0x000e700000000200 */
[----:B------:R-:W1:Y:S01]  /*17af0*/  LDSM.16.M88.4 R160, [R212] ;  /* 0x00000000d4a0783b */ /* 0x000e620000000200 */
[----:B--2---:R-:W-:Y:S02]  /*17b00*/  MOV R2, R190 ;  /* 0x000000be00027202 */ /* 0x004fe40000000f00 */
[----:B------:R-:W-:Y:S02]  /*17b10*/  @!P6 IADD3 R53, P3, P2, R190, UR8, R46 ;  /* 0x00000008be35ec10 */ /* 0x000fe4000fa7e02e */
[----:B---3--:R-:W-:Y:S05]  /*17b20*/  MOV R3, R55 ;  /* 0x0000003700037202 */ /* 0x008fea0000000f00 */
[----:B------:R-:W-:Y:S05]  /*17b30*/  IMAD.WIDE.U32 R2, R38, 0x70, R2 ;  /* 0x0000007026027825 */ /* 0x000fea00078e0002 */
[C---:B------:R-:W-:Y:S02]  /*17b40*/  LEA R44, P0, R2.reuse, c[0x0][0x1f8], 0x1 ;  /* 0x00007e00022c7a11 */ /* 0x040fe400078008ff */
[----:B------:R-:W-:Y:S02]  /*17b50*/  IADD3 R0, R3, R54, RZ ;  /* 0x0000003603007210 */ /* 0x000fe40007ffe0ff */
[----:B------:R-:W-:Y:S02]  /*17b60*/  MOV R3, UR4 ;  /* 0x0000000400037c02 */ /* 0x000fe40008000f00 */
[----:B------:R-:W-:Y:S02]  /*17b70*/  LEA.HI.X R45, R2, c[0x0][0x1fc], R0, 0x1, P0 ;  /* 0x00007f00022d7a11 */ /* 0x000fe400000f0c00 */
[----:B------:R-:W-:Y:S02]  /*17b80*/  MOV R2, UR5 ;  /* 0x0000000500027c02 */ /* 0x000fe40008000f00 */
[----:B------:R-:W-:Y:S01]  /*17b90*/  IADD3 R47, P0, R190, R36, RZ ;  /* 0x00000024be2f7210 */ /* 0x000fe20007f1e0ff */
[----:B------:R-:W-:Y:S01]  /*17ba0*/  @!PT LDS RZ, [RZ] ;  /* 0x00000000fffff984 */ /* 0x000fe20000000800 */
[----:B------:R-:W-:Y:S01]  /*17bb0*/  @!PT LDS RZ, [RZ] ;  /* 0x00000000fffff984 */ /* 0x000fe20000000800 */
[----:B------:R-:W-:Y:S01]  /*17bc0*/  @!PT LDS RZ, [RZ] ;  /* 0x00000000fffff984 */ /* 0x000fe20000000800 */
[----:B------:R5:W-:Y:S01]  /*17bd0*/  LDGSTS.E.BYPASS.LTC128B.128 [R216+0x100], [R44.64], !P5 ;  /* 0x001000002cd87fae */ /* 0x000be2000e901d46 */
[----:B------:R-:W-:Y:S01]  /*17be0*/  IADD3 R0, R54, R37, RZ ;  /* 0x0000002536007210 */ /* 0x000fe20007ffe0ff */
[----:B------:R-:W-:Y:S02]  /*17bf0*/  IMAD.WIDE.U32 R188, R38, 0x70, R2 ;  /* 0x0000007026bc7825 */ /* 0x000fe400078e0002 */
[C---:B-1----:R-:W-:Y:S01]  /*17c00*/  HMMA.16816.F32.BF16 R36, R132.reuse, R40, RZ ;  /* 0x000000288424723c */ /* 0x042fe200000418ff */
[CC--:B------:R-:W-:Y:S02]  /*17c10*/  IADD3.X R3, R0.reuse, R55.reuse, RZ, P0, !PT ;  /* 0x0000003700037210 */ /* 0x0c0fe400007fe4ff */
[C---:B------:R-:W-:Y:S01]  /*17c20*/  LEA R2, P0, R47.reuse, c[0x0][0x1f8], 0x1 ;  /* 0x00007e002f027a11 */ /* 0x040fe200078008ff */
[----:B------:R5:W-:Y:S01]  /*17c30*/  LDGSTS.E.BYPASS.LTC128B.128 [R216+0x3900], [R44.64+0x80], !P4 ;  /* 0x039000802cd87fae */ /* 0x000be2000e101d46 */
[----:B------:R-:W-:Y:S02]  /*17c40*/  IADD3.X R0, R0, UR9, RZ, P1, !PT ;  /* 0x0000000900007c10 */ /* 0x000fe40008ffe4ff */
[----:B------:R-:W-:Y:S01]  /*17c50*/  LEA.HI.X R3, R47, c[0x0][0x1fc], R3, 0x1, P0 ;  /* 0x00007f002f037a11 */ /* 0x000fe200000f0c03 */
[C---:B------:R-:W-:Y:S01]  /*17c60*/  HMMA.16816.F32.BF16 R40, R132.reuse, R42, RZ ;  /* 0x0000002a8428723c */ /* 0x040fe200000418ff */
[----:B------:R-:W-:Y:S03]  /*17c70*/  IADD3 R52, P1, R46, R190, RZ ;  /* 0x000000be2e347210 */ /* 0x000fe60007f3e0ff */
[----:B------:R1:W-:Y:S01]  /*17c80*/  LDGSTS.E.BYPASS.LTC128B.128 [R216+0x1100], [R2.64], !P5 ;  /* 0x0110000002d87fae */ /* 0x0003e2000e901d46 */
[----:B------:R-:W-:Y:S04]  /*17c90*/  IADD3 R71, P0, R190, R188, RZ ;  /* 0x000000bcbe477210 */ /* 0x000fe80007f1e0ff */
[----:B------:R-:W-:Y:S03]  /*17ca0*/  IADD3.X R214, R55, R54, R189, P0, !PT ;  /* 0x0000003637d67210 */ /* 0x000fe600007fe4bd */
[----:B------:R1:W-:Y:S01]  /*17cb0*/  LDGSTS.E.BYPASS.LTC128B.128 [R216+0x4900], [R2.64+0x80], !P4 ;  /* 0x0490008002d87fae */ /* 0x0003e2000e101d46 */
[----:B------:R-:W-:Y:S01]  /*17cc0*/  @!P6 LEA R188, P0, R53, c[0x0][0x1f8], 0x1 ;  /* 0x00007e0035bcea11 */ /* 0x000fe200078008ff */
[C---:B-----5:R-:W-:Y:S07]  /*17cd0*/  HMMA.16816.F32.BF16 R44, R132.reuse, R48, RZ ;  /* 0x00000030842c723c */ /* 0x060fee00000418ff */
[----:B------:R-:W-:Y:S02]  /*17ce0*/  IADD3.X R48, R0, R55, RZ, P1, !PT ;  /* 0x0000003700307210 */ /* 0x000fe40000ffe4ff */
[C---:B------:R-:W-:Y:S03]  /*17cf0*/  LEA R190, P1, R52.reuse, c[0x0][0x1f8], 0x1 ;  /* 0x00007e0034be7a11 */ /* 0x040fe600078208ff */
[----:B------:R-:W-:Y:S02]  /*17d00*/  @!P6 IADD3.X R0, R55, UR9, R0, P3, P2 ;  /* 0x000000093700ec10 */ /* 0x000fe40009fe4400 */
[----:B------:R-:W-:Y:S02]  /*17d10*/  LEA.HI.X R191, R52, c[0x0][0x1fc], R48, 0x1, P1 ;  /* 0x00007f0034bf7a11 */ /* 0x000fe400008f0c30 */
[C---:B------:R-:W-:Y:S01]  /*17d20*/  HMMA.16816.F32.BF16 R48, R132.reuse, R50, RZ ;  /* 0x000000328430723c */ /* 0x040fe200000418ff */
[----:B------:R-:W-:Y:S02]  /*17d30*/  @!P6 LEA.HI.X R189, R53, c[0x0][0x1fc], R0, 0x1, P0 ;  /* 0x00007f0035bdea11 */ /* 0x000fe400000f0c00 */
[----:B------:R2:W-:Y:S01]  /*17d40*/  LDGSTS.E.BYPASS.LTC128B.128 [R216+0x2100], [R190.64], !P5 ;  /* 0x02100000bed87fae */ /* 0x0005e2000e901d46 */
[----:B-1----:R-:W-:Y:S02]  /*17d50*/  LEA R2, P0, R71, c[0x0][0x1f8], 0x1 ;  /* 0x00007e0047027a11 */ /* 0x002fe400078008ff */
[----:B------:R-:W-:Y:S02]  /*17d60*/  ISETP.GT.AND P2, PT, R217, R243, PT ;  /* 0x000000f3d900720c */ /* 0x000fe40003f44270 */
[C---:B----4-:R-:W-:Y:S01]  /*17d70*/  HMMA.16816.F32.BF16 R52, R132.reuse, R56, RZ ;  /* 0x000000388434723c */ /* 0x050fe200000418ff */
[----:B------:R-:W-:Y:S05]  /*17d80*/  LEA.HI.X R3, R71, c[0x0][0x1fc], R214, 0x1, P0 ;  /* 0x00007f0047037a11 */ /* 0x000fea00000f0cd6 */
[----:B------:R1:W-:Y:S02]  /*17d90*/  LDGSTS.E.BYPASS.LTC128B.128 [R216+0x5900], [R2.64+0x80], !P4 ;  /* 0x0590008002d87fae */ /* 0x0003e4000e101d46 */
[----:B------:R-:W-:Y:S06]  /*17da0*/  HMMA.16816.F32.BF16 R56, R132, R58, RZ ;  /* 0x0000003a8438723c */ /* 0x000fec00000418ff */
[----:B------:R2:W-:Y:S02]  /*17db0*/  @!P6 LDGSTS.E.BYPASS.LTC128B.128 [R216+0x3100], [R188.64], !P5 ;  /* 0x03100000bcd8efae */ /* 0x0005e4000e901d46 */
[C---:B------:R-:W-:Y:S06]  /*17dc0*/  HMMA.16816.F32.BF16 R4, R136.reuse, R72, R4 ;  /* 0x000000488804723c */ /* 0x040fec0000041804 */
[----:B------:R2:W-:Y:S02]  /*17dd0*/  @!P6 LDGSTS.E.BYPASS.LTC128B.128 [R216+0x6900], [R188.64+0x80], !P4 ;  /* 0x06900080bcd8efae */ /* 0x0005e4000e101d46 */
[C---:B------:R-:W-:Y:S06]  /*17de0*/  HMMA.16816.F32.BF16 R8, R136.reuse, R74, R8 ;  /* 0x0000004a8808723c */ /* 0x040fec0000041808 */
[----:B------:R-:W-:Y:S02]  /*17df0*/  LDSM.16.M88.4 R72, [R193+0x800] ;  /* 0x00080000c148783b */ /* 0x000fe40000000200 */
[C---:B------:R-:W-:Y:S06]  /*17e00*/  HMMA.16816.F32.BF16 R12, R136.reuse, R140, R12 ;  /* 0x0000008c880c723c */ /* 0x040fec000004180c */
[----:B------:R-:W0:Y:S02]  /*17e10*/  LDGDEPBAR ;  /* 0x00000000000079af */ /* 0x000e240000000000 */
[C---:B------:R-:W-:Y:S06]  /*17e20*/  HMMA.16816.F32.BF16 R16, R136.reuse, R142, R16 ;  /* 0x0000008e8810723c */ /* 0x040fec0000041810 */
[----:B------:R-:W-:Y:S02]  /*17e30*/  LDSM.16.M88.4 R140, [R193+0x1000] ;  /* 0x00100000c18c783b */ /* 0x000fe40000000200 */
[C---:B------:R-:W-:Y:S06]  /*17e40*/  HMMA.16816.F32.BF16 R20, R136.reuse, R144, R20 ;  /* 0x000000908814723c */ /* 0x040fec0000041814 */
[----:B--2---:R-:W2:Y:S02]  /*17e50*/  LDSM.16.M88.4 R188, [R193] ;  /* 0x00000000c1bc783b */ /* 0x004ea40000000200 */
[C---:B------:R-:W-:Y:S06]  /*17e60*/  HMMA.16816.F32.BF16 R24, R136.reuse, R146, R24 ;  /* 0x000000928818723c */ /* 0x040fec0000041818 */
[----:B------:R-:W3:Y:S02]  /*17e70*/  LDSM.16.M88.4 R144, [R193+0x1800] ;  /* 0x00180000c190783b */ /* 0x000ee40000000200 */
        /* <DEDUP_REMOVED lines=10> */
[----:B------:R-:W-:Y:S01]  /*17f20*/  HMMA.16816.F32.BF16 R56, R136, R162, R56 ;  /* 0x000000a28838723c */ /* 0x000fe20000041838 */
[----:B------:R-:W1:Y:S07]  /*17f30*/  LDSM.16.M88.4 R160, [R192] ;  /* 0x00000000c0a0783b */ /* 0x000e6e0000000200 */
        /* <DEDUP_REMOVED lines=20> */
[----:B------:R-:W-:Y:S07]  /*18080*/  LDSM.16.M88.4 R156, [R194+0x4000] ;  /* 0x00400000c29c783b */ /* 0x000fee0000000200 */
[C---:B------:R-:W-:Y:S08]  /*18090*/  HMMA.16816.F32.BF16 R4, R168.reuse, R160, R4 ;  /* 0x000000a0a804723c */ /* 0x040ff00000041804 */
[C---:B------:R-:W-:Y:S01]  /*180a0*/  HMMA.16816.F32.BF16 R8, R168.reuse, R162, R8 ;  /* 0x000000a2a808723c */ /* 0x040fe20000041808 */
[----:B------:R-:W-:Y:S07]  /*180b0*/  LDSM.16.M88.4 R160, [R194+0x4800] ;  /* 0x00480000c2a0783b */ /* 0x000fee0000000200 */
[C---:B--2---:R-:W-:Y:S08]  /*180c0*/  HMMA.16816.F32.BF16 R12, R168.reuse, R188, R12 ;  /* 0x000000bca80c723c */ /* 0x044ff0000004180c */
[C---:B------:R-:W-:Y:S01]  /*180d0*/  HMMA.16816.F32.BF16 R16, R168.reuse, R190, R16 ;  /* 0x000000bea810723c */ /* 0x040fe20000041810 */
[----:B------:R-:W-:Y:S07]  /*180e0*/  LDSM.16.M88.4 R188, [R194+0x5000] ;  /* 0x00500000c2bc783b */ /* 0x000fee0000000200 */
[C---:B------:R-:W-:Y:S08]  /*180f0*/  HMMA.16816.F32.BF16 R20, R168.reuse, R72, R20 ;  /* 0x00000048a814723c */ /* 0x040ff00000041814 */
        /* <DEDUP_REMOVED lines=10> */
[----:B------:R-:W-:Y:S07]  /*181a0*/  LDSM.16.M88.4 R148, [R206] ;  /* 0x00000000ce94783b */ /* 0x000fee0000000200 */
[C---:B-1----:R-:W-:Y:S08]  /*181b0*/  HMMA.16816.F32.BF16 R52, R168.reuse, R72, R52 ;  /* 0x00000048a834723c */ /* 0x042ff00000041834 */
[----:B------:R-:W-:Y:S01]  /*181c0*/  HMMA.16816.F32.BF16 R56, R168, R74, R56 ;  /* 0x0000004aa838723c */ /* 0x000fe20000041838 */
[----:B------:R-:W1:Y:S07]  /*181d0*/  LDSM.16.M88.4 R72, [R194+0x6800] ;  /* 0x00680000c248783b */ /* 0x000e6e0000000200 */
[C---:B------:R-:W-:Y:S08]  /*181e0*/  HMMA.16816.F32.BF16 R4, R172.reuse, R152, R4 ;  /* 0x00000098ac04723c */ /* 0x040ff00000041804 */
[C---:B------:R-:W-:Y:S01]  /*181f0*/  HMMA.16816.F32.BF16 R8, R172.reuse, R154, R8 ;  /* 0x0000009aac08723c */ /* 0x040fe20000041808 */
[----:B------:R-:W4:Y:S07]  /*18200*/  LDSM.16.M88.4 R152, [R200] ;  /* 0x00000000c898783b */ /* 0x000f2e0000000200 */
[C---:B------:R-:W-:Y:S08]  /*18210*/  HMMA.16816.F32.BF16 R12, R172.reuse, R156, R12 ;  /* 0x0000009cac0c723c */ /* 0x040ff0000004180c */
[C---:B------:R-:W-:Y:S01]  /*18220*/  HMMA.16816.F32.BF16 R16, R172.reuse, R158, R16 ;  /* 0x0000009eac10723c */ /* 0x040fe20000041810 */
[----:B------:R-:W5:Y:S07]  /*18230*/  LDSM.16.M88.4 R156, [R201] ;  /* 0x00000000c99c783b */ /* 0x000f6e0000000200 */
        /* <DEDUP_REMOVED lines=9> */
[C---:B---3--:R-:W-:Y:S08]  /*182d0*/  HMMA.16816.F32.BF16 R44, R172.reuse, R144, R44 ;  /* 0x00000090ac2c723c */ /* 0x048ff0000004182c */
[C---:B------:R-:W-:Y:S01]  /*182e0*/  HMMA.16816.F32.BF16 R48, R172.reuse, R146, R48 ;  /* 0x00000092ac30723c */ /* 0x040fe20000041830 */
[----:B------:R-:W3:Y:S07]  /*182f0*/  LDSM.16.M88.4 R144, [R205] ;  /* 0x00000000cd90783b */ /* 0x000eee0000000200 */
[C---:B-1----:R-:W-:Y:S08]  /*18300*/  HMMA.16816.F32.BF16 R52, R172.reuse, R72, R52 ;  /* 0x00000048ac34723c */ /* 0x042ff00000041834 */
[----:B------:R-:W-:Y:S01]  /*18310*/  HMMA.16816.F32.BF16 R56, R172, R74, R56 ;  /* 0x0000004aac38723c */ /* 0x000fe20000041838 */
[----:B------:R-:W1:Y:S07]  /*18320*/  LDSM.16.M88.4 R72, [R193+0x3800] ;  /* 0x00380000c148783b */ /* 0x000e6e0000000200 */
        /* <DEDUP_REMOVED lines=36> */
[C---:B---3--:R-:W-:Y:S08]  /*18570*/  HMMA.16816.F32.BF16 R4, R184.reuse, R144, R4 ;  /* 0x00000090b804723c */ /* 0x048ff00000041804 */
        /* <DEDUP_REMOVED lines=8> */
[----:B------:R-:W-:Y:S01]  /*18600*/  FMUL.FTZ R2, R12, c[0x0][0x320] ;  /* 0x0000c8000c027a20 */ /* 0x000fe20000410000 */
[----:B------:R-:W-:Y:S07]  /*18610*/  P2R R12, PR, RZ, 0x4 ;  /* 0x00000004ff0c7803 */ /* 0x000fee0000000000 */
        /* <DEDUP_REMOVED lines=130> */
[----:B------:R-:W3:Y:S01]  /*18e40*/  LDL R243, [R1+0x10] ;  /* 0x0000100001f37983 */ /* 0x000ee20000100800 */
        /* <DEDUP_REMOVED lines=49> */
.L_x_1241:
[----:B---34-:R-:W-:Y:S05]  /*19160*/  BSYNC B0 ;  /* 0x0000000000007941 */ /* 0x018fea0003800000 */
.L_x_1240:
        /* <DEDUP_REMOVED lines=79> */
[--C-:B------:R-:W-:Y:S02]  /*19660*/  FFMA.FTZ R48, R150, c[0x0][0x2d0], -R148.reuse ;  /* 0x0000b40096307a23 */ /* 0x100fe40000010894 */
[--C-:B------:R-:W-:Y:S05]  /*19670*/  FFMA.FTZ R74, R226, c[0x0][0x2d0], -R148.reuse ;  /* 0x0000b400e24a7a23 */ /* 0x100fea0000010894 */
[----:B------:R2:W3:Y:S10]  /*19680*/  MUFU.EX2 R2, R0 ;  /* 0x0000000000027308 */ /* 0x0004f40000000800 */
[----:B------:R-:W-:Y:S01]  /*19690*/  MUFU.EX2 R58, R48 ;  /* 0x00000030003a7308 */ /* 0x000fe20000000800 */
[--C-:B-1----:R-:W-:Y:S09]  /*196a0*/  FFMA.FTZ R4, R144, c[0x0][0x2d0], -R148.reuse ;  /* 0x0000b40090047a23 */ /* 0x102ff20000010894 */
[----:B------:R1:W4:Y:S01]  /*196b0*/  MUFU.EX2 R7, R4 ;  /* 0x0000000400077308 */ /* 0x0003220000000800 */
[C---:B--2---:R-:W-:Y:S02]  /*196c0*/  FADD.FTZ R0, -R3.reuse, R69 ;  /* 0x0000004503007221 */ /* 0x044fe40000010100 */
[----:B------:R-:W-:Y:S02]  /*196d0*/  FMUL.FTZ R69, R3, c[0x0][0x2d0] ;  /* 0x0000b40003457a20 */ /* 0x000fe40000410000 */
[----:B------:R-:W-:Y:S02]  /*196e0*/  FMUL.FTZ R0, R0, c[0x0][0x2d0] ;  /* 0x0000b40000007a20 */ /* 0x000fe40000410000 */
[--C-:B------:R-:W-:Y:S02]  /*196f0*/  FFMA.FTZ R8, R146, c[0x0][0x2d0], -R69.reuse ;  /* 0x0000b40092087a23 */ /* 0x100fe40000010845 */
[--C-:B------:R-:W-:Y:S02]  /*19700*/  FFMA.FTZ R6, R140, c[0x0][0x2d0], -R69.reuse ;  /* 0x0000b4008c067a23 */ /* 0x100fe40000010845 */
[----:B------:R-:W2:Y:S01]  /*19710*/  MUFU.EX2 R0, R0 ;  /* 0x0000000000007308 */ /* 0x000ea20000000800 */
[C---:B---3--:R-:W-:Y:S02]  /*19720*/  FMUL.FTZ R9, R2.reuse, R81 ;  /* 0x0000005102097220 */ /* 0x048fe40000410000 */
[C---:B------:R-:W-:Y:S02]  /*19730*/  FMUL.FTZ R16, R2.reuse, R88 ;  /* 0x0000005802107220 */ /* 0x040fe40000410000 */
[----:B------:R-:W-:Y:S02]  /*19740*/  FMUL.FTZ R17, R2, R89 ;  /* 0x0000005902117220 */ /* 0x000fe40000410000 */
[--C-:B------:R-:W-:Y:S02]  /*19750*/  FFMA.FTZ R56, R152, c[0x0][0x2d0], -R69.reuse ;  /* 0x0000b40098387a23 */ /* 0x100fe40000010845 */
[----:B------:R-:W-:Y:S01]  /*19760*/  FMUL.FTZ R24, R2, R96 ;  /* 0x0000006002187220 */ /* 0x000fe20000410000 */
[----:B------:R3:W-:Y:S01]  /*19770*/  MUFU.EX2 R140, R8 ;  /* 0x00000008008c7308 */ /* 0x0007e20000000800 */
[--C-:B-1----:R-:W-:Y:S01]  /*19780*/  FFMA.FTZ R4, R142, c[0x0][0x2d0], -R148.reuse ;  /* 0x0000b4008e047a23 */ /* 0x102fe20000010894 */
[----:B----4-:R-:W-:Y:S01]  /*19790*/  MOV R142, R7 ;  /* 0x00000007008e7202 */ /* 0x010fe20000000f00 */
[C---:B------:R-:W-:Y:S02]  /*197a0*/  FMUL.FTZ R25, R2.reuse, R97 ;  /* 0x0000006102197220 */ /* 0x040fe40000410000 */
[C---:B------:R-:W-:Y:S02]  /*197b0*/  FMUL.FTZ R33, R2.reuse, R105 ;  /* 0x0000006902217220 */ /* 0x040fe40000410000 */
[--C-:B------:R-:W-:Y:S02]  /*197c0*/  FFMA.FTZ R40, R147, c[0x0][0x2d0], -R69.reuse ;  /* 0x0000b40093287a23 */ /* 0x100fe40000010845 */
[C---:B------:R-:W-:Y:S01]  /*197d0*/  FMUL.FTZ R57, R2.reuse, R129 ;  /* 0x0000008102397220 */ /* 0x040fe20000410000 */
[----:B------:R-:W1:Y:S01]  /*197e0*/  MUFU.EX2 R7, R4 ;  /* 0x0000000400077308 */ /* 0x000e620000000800 */
[----:B------:R-:W-:Y:S01]  /*197f0*/  MOV R129, R58 ;  /* 0x0000003a00817202 */ /* 0x000fe20000000f00 */
[----:B------:R-:W-:Y:S02]  /*19800*/  FMUL.FTZ R41, R2, R113 ;  /* 0x0000007102297220 */ /* 0x000fe40000410000 */
[C---:B--2---:R-:W-:Y:S02]  /*19810*/  FMUL.FTZ R10, R0.reuse, R82 ;  /* 0x00000052000a7220 */ /* 0x044fe40000410000 */
[C---:B------:R-:W-:Y:S02]  /*19820*/  FMUL.FTZ R11, R0.reuse, R83 ;  /* 0x00000053000b7220 */ /* 0x040fe40000410000 */
[C---:B------:R-:W-:Y:S02]  /*19830*/  FMUL.FTZ R18, R0.reuse, R90 ;  /* 0x0000005a00127220 */ /* 0x040fe40000410000 */
[----:B------:R2:W-:Y:S01]  /*19840*/  MUFU.EX2 R144, R6 ;  /* 0x0000000600907308 */ /* 0x0005e20000000800 */
[C---:B------:R-:W-:Y:S02]  /*19850*/  FMUL.FTZ R19, R0.reuse, R91 ;  /* 0x0000005b00137220 */ /* 0x040fe40000410000 */
[----:B------:R-:W-:Y:S01]  /*19860*/  FMUL.FTZ R26, R0, R98 ;  /* 0x00000062001a7220 */ /* 0x000fe20000410000 */
[----:B------:R-:W-:Y:S01]  /*19870*/  LDSM.16.MT88.4 R88, [R195+0x800] ;  /* 0x00080000c358783b */ /* 0x000fe20000004200 */
[----:B---3--:R-:W-:Y:S02]  /*19880*/  FMUL.FTZ R8, R2, R80 ;  /* 0x0000005002087220 */ /* 0x008fe40000410000 */
[C---:B------:R-:W-:Y:S02]  /*19890*/  FMUL.FTZ R27, R0.reuse, R99 ;  /* 0x00000063001b7220 */ /* 0x040fe40000410000 */
[C---:B------:R-:W-:Y:S01]  /*198a0*/  FMUL.FTZ R34, R0.reuse, R106 ;  /* 0x0000006a00227220 */ /* 0x040fe20000410000 */
[----:B------:R3:W-:Y:S01]  /*198b0*/  MUFU.EX2 R251, R56 ;  /* 0x0000003800fb7308 */ /* 0x0007e20000000800 */
[C---:B------:R-:W-:Y:S01]  /*198c0*/  FMUL.FTZ R35, R0.reuse, R107 ;  /* 0x0000006b00237220 */ /* 0x040fe20000410000 */
[----:B------:R-:W4:Y:S01]  /*198d0*/  LDSM.16.MT88.4 R80, [R198+0x3800] ;  /* 0x00380000c650783b */ /* 0x000f220000004200 */
[C---:B------:R-:W-:Y:S01]  /*198e0*/  FMUL.FTZ R58, R0.reuse, R130 ;  /* 0x00000082003a7220 */ /* 0x040fe20000410000 */
[----:B-1----:R-:W-:Y:S01]  /*198f0*/  MOV R146, R7 ;  /* 0x0000000700927202 */ /* 0x002fe20000000f00 */
[--C-:B------:R-:W-:Y:S02]  /*19900*/  FFMA.FTZ R4, R73, c[0x0][0x2d0], -R148.reuse ;  /* 0x0000b40049047a23 */ /* 0x100fe40000010894 */
[C---:B------:R-:W-:Y:S02]  /*19910*/  FMUL.FTZ R7, R0.reuse, R79 ;  /* 0x0000004f00077220 */ /* 0x040fe40000410000 */
[C---:B------:R-:W-:Y:S01]  /*19920*/  FMUL.FTZ R42, R0.reuse, R114 ;  /* 0x00000072002a7220 */ /* 0x040fe20000410000 */
[----:B------:R1:W5:Y:S01]  /*19930*/  MUFU.EX2 R5, R4 ;  /* 0x0000000400057308 */ /* 0x0003620000000800 */
[----:B------:R-:W-:Y:S01]  /*19940*/  FMUL.FTZ R43, R0, R115 ;  /* 0x00000073002b7220 */ /* 0x000fe20000410000 */
[----:B------:R-:W-:Y:S01]  /*19950*/  LDSM.16.MT88.4 R96, [R197+0x4000] ;  /* 0x00400000c560783b */ /* 0x000fe20000004200 */
[----:B------:R-:W-:Y:S02]  /*19960*/  FMUL.FTZ R48, R2, R120 ;  /* 0x0000007802307220 */ /* 0x000fe40000410000 */
[----:B--2---:R-:W-:Y:S02]  /*19970*/  FMUL.FTZ R6, R0, R78 ;  /* 0x0000004e00067220 */ /* 0x004fe40000410000 */
[----:B------:R-:W-:Y:S02]  /*19980*/  FMUL.FTZ R49, R2, R121 ;  /* 0x0000007902317220 */ /* 0x000fe40000410000 */
[C---:B------:R-:W-:Y:S02]  /*19990*/  FMUL.FTZ R50, R0.reuse, R122 ;  /* 0x0000007a00327220 */ /* 0x040fe40000410000 */
[----:B------:R-:W-:Y:S01]  /*199a0*/  FMUL.FTZ R51, R0, R123 ;  /* 0x0000007b00337220 */ /* 0x000fe20000410000 */
[----:B------:R-:W-:Y:S01]  /*199b0*/  MOV R123, R146 ;  /* 0x00000092007b7202 */ /* 0x000fe20000000f00 */
[C---:B------:R-:W-:Y:S02]  /*199c0*/  FMUL.FTZ R60, R2.reuse, R60 ;  /* 0x0000003c023c7220 */ /* 0x040fe40000410000 */
[C---:B---3--:R-:W-:Y:S02]  /*199d0*/  FMUL.FTZ R56, R2.reuse, R128 ;  /* 0x0000008002387220 */ /* 0x048fe40000410000 */
[----:B------:R-:W-:Y:S02]  /*199e0*/  FMUL.FTZ R61, R2, R61 ;  /* 0x0000003d023d7220 */ /* 0x000fe40000410000 */
[C---:B------:R-:W-:Y:S02]  /*199f0*/  FMUL.FTZ R62, R0.reuse, R62 ;  /* 0x0000003e003e7220 */ /* 0x040fe40000410000 */
[----:B------:R-:W-:Y:S02]  /*19a00*/  FMUL.FTZ R63, R0, R63 ;  /* 0x0000003f003f7220 */ /* 0x000fe40000410000 */
[C---:B------:R-:W-:Y:S02]  /*19a10*/  FMUL.FTZ R64, R2.reuse, R64 ;  /* 0x0000004002407220 */ /* 0x040fe40000410000 */
[--C-:B-1----:R-:W-:Y:S02]  /*19a20*/  FFMA.FTZ R4, R141, c[0x0][0x2d0], -R69.reuse ;  /* 0x0000b4008d047a23 */ /* 0x102fe40000010845 */
[----:B------:R-:W-:Y:S02]  /*19a30*/  FMUL.FTZ R65, R2, R65 ;  /* 0x0000004102417220 */ /* 0x000fe40000410000 */
[----:B------:R1:W2:Y:S01]  /*19a40*/  MUFU.EX2 R141, R4 ;  /* 0x00000004008d7308 */ /* 0x0002a20000000800 */
[C---:B------:R-:W-:Y:S02]  /*19a50*/  FMUL.FTZ R66, R0.reuse, R66 ;  /* 0x0000004200427220 */ /* 0x040fe40000410000 */
[----:B------:R-:W-:Y:S02]  /*19a60*/  FMUL.FTZ R67, R0, R67 ;  /* 0x0000004300437220 */ /* 0x000fe40000410000 */
[--C-:B------:R-:W-:Y:S06]  /*19a70*/  FFMA.FTZ R71, R71, c[0x0][0x2d0], -R69.reuse ;  /* 0x0000b40047477a23 */ /* 0x100fec0000010845 */
[----:B------:R-:W-:Y:S01]  /*19a80*/  MUFU.EX2 R71, R71 ;  /* 0x0000004700477308 */ /* 0x000fe20000000800 */
[--C-:B-1----:R-:W-:Y:S01]  /*19a90*/  FFMA.FTZ R4, R143, c[0x0][0x2d0], -R69.reuse ;  /* 0x0000b4008f047a23 */ /* 0x102fe20000010845 */
[----:B-----5:R-:W-:Y:S01]  /*19aa0*/  MOV R143, R5 ;  /* 0x00000005008f7202 */ /* 0x020fe20000000f00 */
[----:B------:R-:W-:Y:S01]  /*19ab0*/  FMUL.FTZ R5, R2, R77 ;  /* 0x0000004d02057220 */ /* 0x000fe20000410000 */
[----:B------:R-:W-:Y:S06]  /*19ac0*/  F2FP.BF16.PACK_AB R77, R140, R144 ;  /* 0x000000908c4d723e */ /* 0x000fec00000010ff */
[----:B------:R1:W3:Y:S01]  /*19ad0*/  MUFU.EX2 R73, R4 ;  /* 0x0000000400497308 */ /* 0x0002e20000000800 */
[----:B------:R-:W-:Y:S02]  /*19ae0*/  F2FP.BF16.PACK_AB R78, R143, R146 ;  /* 0x000000928f4e723e */ /* 0x000fe400000010ff */
[----:B------:R-:W-:Y:S02]  /*19af0*/  MOV R121, R143 ;  /* 0x0000008f00797202 */ /* 0x000fe40000000f00 */
[----:B--2---:R-:W-:Y:S01]  /*19b00*/  MOV R122, R141 ;  /* 0x0000008d007a7202 */ /* 0x004fe20000000f00 */
[----:B-1----:R-:W-:Y:S01]  /*19b10*/  FMUL.FTZ R4, R2, R76 ;  /* 0x0000004c02047220 */ /* 0x002fe20000410000 */
[----:B------:R-:W-:Y:S02]  /*19b20*/  F2FP.BF16.PACK_AB R76, R142, R145 ;  /* 0x000000918e4c723e */ /* 0x000fe400000010ff */
[----:B---3--:R-:W-:Y:S07]  /*19b30*/  F2FP.BF16.PACK_AB R79, R73, R141 ;  /* 0x0000008d494f723e */ /* 0x008fee00000010ff */
        /* <DEDUP_REMOVED lines=15> */
[----:B------:R-:W-:Y:S01]  /*19c30*/  FMUL.FTZ R28, R2, R100 ;  /* 0x00000064021c7220 */ /* 0x000fe20000410000 */
[C---:B------:R-:W-:Y:S04]  /*19c40*/  HMMA.16816.F32.BF16 R24, R76.reuse, R30, R24 ;  /* 0x0000001e4c18723c */ /* 0x040fe80000041818 */
[----:B------:R-:W-:Y:S01]  /*19c50*/  MOV R100, R73 ;  /* 0x0000004900647202 */ /* 0x000fe20000000f00 */
[--C-:B------:R-:W-:Y:S02]  /*19c60*/  FFMA.FTZ R73, R153, c[0x0][0x2d0], -R69.reuse ;  /* 0x0000b40099497a23 */ /* 0x100fe40000010845 */
[----:B------:R-:W-:Y:S01]  /*19c70*/  FMUL.FTZ R31, R0, R103 ;  /* 0x00000067001f7220 */ /* 0x000fe20000410000 */
[----:B------:R-:W-:Y:S01]  /*19c80*/  MOV R120, R100 ;  /* 0x0000006400787202 */ /* 0x000fe20000000f00 */
[----:B------:R2:W-:Y:S03]  /*19c90*/  MUFU.EX2 R128, R73 ;  /* 0x0000004900807308 */ /* 0x0005e60000000800 */
[----:B------:R-:W-:Y:S02]  /*19ca0*/  FMUL.FTZ R29, R2, R101 ;  /* 0x00000065021d7220 */ /* 0x000fe40000410000 */
[----:B------:R-:W-:Y:S05]  /*19cb0*/  FMUL.FTZ R30, R0, R102 ;  /* 0x00000066001e7220 */ /* 0x000fea0000410000 */
[----:B------:R3:W-:Y:S02]  /*19cc0*/  MUFU.EX2 R101, R32 ;  /* 0x0000002000657308 */ /* 0x0007e40000000800 */
[C---:B------:R-:W-:Y:S07]  /*19cd0*/  HMMA.16816.F32.BF16 R28, R76.reuse, R36, R28 ;  /* 0x000000244c1c723c */ /* 0x040fee000004181c */
[--C-:B------:R-:W-:Y:S01]  /*19ce0*/  FFMA.FTZ R36, R75, c[0x0][0x2d0], -R148.reuse ;  /* 0x0000b4004b247a23 */ /* 0x100fe20000010894 */
[----:B------:R5:W-:Y:S01]  /*19cf0*/  MUFU.EX2 R102, R40 ;  /* 0x0000002800667308 */ /* 0x000be20000000800 */
[----:B------:R-:W-:Y:S03]  /*19d00*/  FMUL.FTZ R37, R2, R109 ;  /* 0x0000006d02257220 */ /* 0x000fe60000410000 */
[--C-:B--2---:R-:W-:Y:S06]  /*19d10*/  FFMA.FTZ R73, R154, c[0x0][0x2d0], -R148.reuse ;  /* 0x0000b4009a497a23 */ /* 0x104fec0000010894 */
[----:B------:R2:W-:Y:S01]  /*19d20*/  MUFU.EX2 R250, R73 ;  /* 0x0000004900fa7308 */ /* 0x0005e20000000800 */
[C---:B---3--:R-:W-:Y:S02]  /*19d30*/  FMUL.FTZ R32, R2.reuse, R104 ;  /* 0x0000006802207220 */ /* 0x048fe40000410000 */
[----:B------:R-:W-:Y:S07]  /*19d40*/  LDSM.16.MT88.4 R104, [R196+0x3000] ;  /* 0x00300000c468783b */ /* 0x000fee0000004200 */
[----:B------:R3:W-:Y:S01]  /*19d50*/  MUFU.EX2 R243, R36 ;  /* 0x0000002400f37308 */ /* 0x0007e20000000800 */
[C---:B------:R-:W-:Y:S03]  /*19d60*/  HMMA.16816.F32.BF16 R32, R76.reuse, R38, R32 ;  /* 0x000000264c20723c */ /* 0x040fe60000041820 */
[----:B-----5:R-:W-:Y:S01]  /*19d70*/  FMUL.FTZ R40, R2, R112 ;  /* 0x0000007002287220 */ /* 0x020fe20000410000 */
[----:B------:R-:W-:Y:S03]  /*19d80*/  MOV R112, R145 ;  /* 0x0000009100707202 */ /* 0x000fe60000000f00 */
[C---:B------:R-:W-:Y:S02]  /*19d90*/  FMUL.FTZ R38, R0.reuse, R110 ;  /* 0x0000006e00267220 */ /* 0x040fe40000410000 */
[----:B------:R-:W-:Y:S03]  /*19da0*/  FMUL.FTZ R39, R0, R111 ;  /* 0x0000006f00277220 */ /* 0x000fe60000410000 */
[--C-:B--2---:R-:W-:Y:S04]  /*19db0*/  FFMA.FTZ R73, R155, c[0x0][0x2d0], -R148.reuse ;  /* 0x0000b4009b497a23 */ /* 0x104fe80000010894 */
[----:B------:R2:W-:Y:S01]  /*19dc0*/  MUFU.EX2 R249, R73 ;  /* 0x0000004900f97308 */ /* 0x0005e20000000800 */
[----:B---3--:R-:W-:Y:S02]  /*19dd0*/  FMUL.FTZ R36, R2, R108 ;  /* 0x0000006c02247220 */ /* 0x008fe40000410000 */
[----:B------:R-:W-:Y:S05]  /*19de0*/  LDSM.16.MT88.4 R108, [R198+0x3000] ;  /* 0x00300000c66c783b */ /* 0x000fea0000004200 */
[C---:B------:R-:W-:Y:S07]  /*19df0*/  HMMA.16816.F32.BF16 R36, R76.reuse, R44, R36 ;  /* 0x0000002c4c24723c */ /* 0x040fee0000041824 */
[--C-:B------:R-:W-:Y:S01]  /*19e00*/  FFMA.FTZ R44, R149, c[0x0][0x2d0], -R69.reuse ;  /* 0x0000b400952c7a23 */ /* 0x100fe20000010845 */
[C---:B------:R-:W-:Y:S03]  /*19e10*/  HMMA.16816.F32.BF16 R40, R76.reuse, R46, R40 ;  /* 0x0000002e4c28723c */ /* 0x040fe60000041828 */
[----:B------:R-:W3:Y:S01]  /*19e20*/  MUFU.EX2 R59, R44 ;  /* 0x0000002c003b7308 */ /* 0x000ee20000000800 */
[--C-:B--2---:R-:W-:Y:S02]  /*19e30*/  FFMA.FTZ R73, R156, c[0x0][0x2d0], -R69.reuse ;  /* 0x0000b4009c497a23 */ /* 0x104fe40000010845 */
[----:B------:R-:W-:Y:S02]  /*19e40*/  FMUL.FTZ R45, R2, R117 ;  /* 0x00000075022d7220 */ /* 0x000fe40000410000 */
[C---:B------:R-:W-:Y:S04]  /*19e50*/  FMUL.FTZ R47, R0.reuse, R119 ;  /* 0x00000077002f7220 */ /* 0x040fe80000410000 */
[C---:B------:R-:W-:Y:S01]  /*19e60*/  FMUL.FTZ R46, R0.reuse, R118 ;  /* 0x00000076002e7220 */ /* 0x040fe20000410000 */
[----:B------:R2:W-:Y:S01]  /*19e70*/  MUFU.EX2 R248, R73 ;  /* 0x0000004900f87308 */ /* 0x0005e20000000800 */
[----:B---3--:R-:W-:Y:S01]  /*19e80*/  MOV R130, R59 ;  /* 0x0000003b00827202 */ /* 0x008fe20000000f00 */
[----:B------:R-:W-:Y:S01]  /*19e90*/  FMUL.FTZ R59, R0, R131 ;  /* 0x00000083003b7220 */ /* 0x000fe20000410000 */
[----:B------:R-:W-:Y:S01]  /*19ea0*/  MOV R131, R243 ;  /* 0x000000f300837202 */ /* 0x000fe20000000f00 */
[C---:B------:R-:W-:Y:S07]  /*19eb0*/  FMUL.FTZ R44, R2.reuse, R116 ;  /* 0x00000074022c7220 */ /* 0x040fee0000410000 */
[C---:B------:R-:W-:Y:S03]  /*19ec0*/  HMMA.16816.F32.BF16 R44, R76.reuse, R52, R44 ;  /* 0x000000344c2c723c */ /* 0x040fe6000004182c */
[--C-:B--2---:R-:W-:Y:S04]  /*19ed0*/  FFMA.FTZ R73, R157, c[0x0][0x2d0], -R69.reuse ;  /* 0x0000b4009d497a23 */ /* 0x104fe80000010845 */
[----:B------:R2:W-:Y:S01]  /*19ee0*/  MUFU.EX2 R247, R73 ;  /* 0x0000004900f77308 */ /* 0x0005e20000000800 */
[C---:B------:R-:W-:Y:S04]  /*19ef0*/  HMMA.16816.F32.BF16 R48, R76.reuse, R54, R48 ;  /* 0x000000364c30723c */ /* 0x040fe80000041830 */
[--C-:B------:R-:W-:Y:S02]  /*19f00*/  FFMA.FTZ R52, R151, c[0x0][0x2d0], -R148.reuse ;  /* 0x0000b40097347a23 */ /* 0x100fe40000010894 */
[----:B------:R-:W-:Y:S02]  /*19f10*/  FMUL.FTZ R53, R2, R125 ;  /* 0x0000007d02357220 */ /* 0x000fe40000410000 */
[C---:B------:R-:W-:Y:S01]  /*19f20*/  FMUL.FTZ R54, R0.reuse, R126 ;  /* 0x0000007e00367220 */ /* 0x040fe20000410000 */
[----:B------:R3:W5:Y:S03]  /*19f30*/  MUFU.EX2 R252, R52 ;  /* 0x0000003400fc7308 */ /* 0x0007660000000800 */
[----:B------:R-:W-:Y:S02]  /*19f40*/  FMUL.FTZ R55, R0, R127 ;  /* 0x0000007f00377220 */ /* 0x000fe40000410000 */
[--C-:B--2---:R-:W-:Y:S05]  /*19f50*/  FFMA.FTZ R73, R158, c[0x0][0x2d0], -R148.reuse ;  /* 0x0000b4009e497a23 */ /* 0x104fea0000010894 */
[----:B------:R-:W-:Y:S01]  /*19f60*/  MUFU.EX2 R158, R74 ;  /* 0x0000004a009e7308 */ /* 0x000fe20000000800 */
[----:B---3--:R-:W-:Y:S09]  /*19f70*/  FMUL.FTZ R52, R2, R124 ;  /* 0x0000007c02347220 */ /* 0x008ff20000410000 */
[----:B------:R2:W-:Y:S01]  /*19f80*/  MUFU.EX2 R246, R73 ;  /* 0x0000004900f67308 */ /* 0x0005e20000000800 */
[C---:B----4-:R-:W-:Y:S08]  /*19f90*/  HMMA.16816.F32.BF16 R52, R76.reuse, R80, R52 ;  /* 0x000000504c34723c */ /* 0x050ff00000041834 */
[C---:B------:R-:W-:Y:S01]  /*19fa0*/  HMMA.16816.F32.BF16 R56, R76.reuse, R82, R56 ;  /* 0x000000524c38723c */ /* 0x040fe20000041838 */
[----:B------:R-:W3:Y:S07]  /*19fb0*/  LDSM.16.MT88.4 R80, [R196+0x800] ;  /* 0x00080000c450783b */ /* 0x000eee0000004200 */
[C---:B-1----:R-:W-:Y:S04]  /*19fc0*/  HMMA.16816.F32.BF16 R60, R76.reuse, R84, R60 ;  /* 0x000000544c3c723c */ /* 0x042fe8000004183c */
[--C-:B--2---:R-:W-:Y:S04]  /*19fd0*/  FFMA.FTZ R73, R159, c[0x0][0x2d0], -R148.reuse ;  /* 0x0000b4009f497a23 */ /* 0x104fe80000010894 */
[----:B------:R-:W-:Y:S01]  /*19fe0*/  HMMA.16816.F32.BF16 R64, R76, R86, R64 ;  /* 0x000000564c40723c */ /* 0x000fe20000041840 */
[----:B------:R1:W2:Y:S01]  /*19ff0*/  MUFU.EX2 R245, R73 ;  /* 0x0000004900f57308 */ /* 0x0002a20000000800 */
[----:B------:R-:W4:Y:S05]  /*1a000*/  LDSM.16.MT88.4 R84, [R197+0x800] ;  /* 0x00080000c554783b */ /* 0x000f2a0000004200 */
[----:B------:R-:W-:Y:S02]  /*1a010*/  F2FP.BF16.PACK_AB R76, R131, R101 ;  /* 0x00000065834c723e */ /* 0x000fe400000010ff */
[-C--:B------:R-:W-:Y:S03]  /*1a020*/  F2FP.BF16.PACK_AB R77, R130, R102.reuse ;  /* 0x00000066824d723e */ /* 0x080fe600000010ff */
[----:B-----5:R-:W-:Y:S02]  /*1a030*/  F2FP.BF16.PACK_AB R78, R252, R129 ;  /* 0x00000081fc4e723e */ /* 0x020fe400000010ff */
[----:B------:R-:W-:Y:S07]  /*1a040*/  F2FP.BF16.PACK_AB R79, R128, R251 ;  /* 0x000000fb804f723e */ /* 0x000fee00000010ff */
[C---:B------:R-:W-:Y:S03]  /*1a050*/  HMMA.16816.F32.BF16 R4, R76.reuse, R88, R4 ;  /* 0x000000584c04723c */ /* 0x040fe60000041804 */
[--C-:B-1----:R-:W-:Y:S05]  /*1a060*/  FFMA.FTZ R73, R160, c[0x0][0x2d0], -R69.reuse ;  /* 0x0000b400a0497a23 */ /* 0x102fea0000010845 */
[C---:B------:R-:W-:Y:S01]  /*1a070*/  HMMA.16816.F32.BF16 R8, R76.reuse, R90, R8 ;  /* 0x0000005a4c08723c */ /* 0x040fe20000041808 */
[----:B------:R1:W-:Y:S01]  /*1a080*/  MUFU.EX2 R244, R73 ;  /* 0x0000004900f47308 */ /* 0x0003e20000000800 */
[----:B------:R-:W5:Y:S06]  /*1a090*/  LDSM.16.MT88.4 R88, [R195+0x4000] ;  /* 0x00400000c358783b */ /* 0x000f6c0000004200 */
[C---:B---3--:R-:W-:Y:S08]  /*1a0a0*/  HMMA.16816.F32.BF16 R12, R76.reuse, R80, R12 ;  /* 0x000000504c0c723c */ /* 0x048ff0000004180c */
[C---:B------:R-:W-:Y:S01]  /*1a0b0*/  HMMA.16816.F32.BF16 R16, R76.reuse, R82, R16 ;  /* 0x000000524c10723c */ /* 0x040fe20000041810 */
[----:B------:R-:W3:Y:S07]  /*1a0c0*/  LDSM.16.MT88.4 R80, [R196+0x4000] ;  /* 0x00400000c450783b */ /* 0x000eee0000004200 */
[C---:B------:R-:W-:Y:S04]  /*1a0d0*/  HMMA.16816.F32.BF16 R20, R76.reuse, R92, R20 ;  /* 0x0000005c4c14723c */ /* 0x040fe80000041814 */
[--C-:B-1----:R-:W-:Y:S04]  /*1a0e0*/  FFMA.FTZ R73, R161, c[0x0][0x2d0], -R69.reuse ;  /* 0x0000b400a1497a23 */ /* 0x102fe80000010845 */
[C---:B------:R-:W-:Y:S01]  /*1a0f0*/  HMMA.16816.F32.BF16 R24, R76.reuse, R94, R24 ;  /* 0x0000005e4c18723c */ /* 0x040fe20000041818 */
[----:B------:R1:W1:Y:S01]  /*1a100*/  MUFU.EX2 R243, R73 ;  /* 0x0000004900f37308 */ /* 0x0002620000000800 */
[----:B------:R-:W2:Y:S06]  /*1a110*/  LDSM.16.MT88.4 R92, [R198+0x4000] ;  /* 0x00400000c65c783b */ /* 0x000eac0000004200 */
[C---:B----4-:R-:W-:Y:S08]  /*1a120*/  HMMA.16816.F32.BF16 R28, R76.reuse, R84, R28 ;  /* 0x000000544c1c723c */ /* 0x050ff0000004181c */
[C---:B------:R-:W-:Y:S01]  /*1a130*/  HMMA.16816.F32.BF16 R32, R76.reuse, R86, R32 ;  /* 0x000000564c20723c */ /* 0x040fe20000041820 */
[----:B------:R-:W4:Y:S07]  /*1a140*/  LDSM.16.MT88.4 R84, [R195+0x1000] ;  /* 0x00100000c354783b */ /* 0x000f2e0000004200 */
[C---:B-----5:R-:W-:Y:S04]  /*1a150*/  HMMA.16816.F32.BF16 R36, R76.reuse, R88, R36 ;  /* 0x000000584c24723c */ /* 0x060fe80000041824 */
[--C-:B-1----:R-:W-:Y:S04]  /*1a160*/  FFMA.FTZ R73, R162, c[0x0][0x2d0], -R148.reuse ;  /* 0x0000b400a2497a23 */ /* 0x102fe80000010894 */
[C---:B------:R-:W-:Y:S01]  /*1a170*/  HMMA.16816.F32.BF16 R40, R76.reuse, R90, R40 ;  /* 0x0000005a4c28723c */ /* 0x040fe20000041828 */
[----:B------:R1:W-:Y:S01]  /*1a180*/  MUFU.EX2 R119, R73 ;  /* 0x0000004900777308 */ /* 0x0003e20000000800 */
[----:B------:R-:W5:Y:S06]  /*1a190*/  LDSM.16.MT88.4 R88, [R196+0x1000] ;  /* 0x00100000c458783b */ /* 0x000f6c0000004200 */
[C---:B---3--:R-:W-:Y:S08]  /*1a1a0*/  HMMA.16816.F32.BF16 R44, R76.reuse, R80, R44 ;  /* 0x000000504c2c723c */ /* 0x048ff0000004182c */
[C---:B------:R-:W-:Y:S01]  /*1a1b0*/  HMMA.16816.F32.BF16 R48, R76.reuse, R82, R48 ;  /* 0x000000524c30723c */ /* 0x040fe20000041830 */
[----:B------:R-:W3:Y:S07]  /*1a1c0*/  LDSM.16.MT88.4 R80, [R198+0x1000] ;  /* 0x00100000c650783b */ /* 0x000eee0000004200 */
[C---:B--2---:R-:W-:Y:S04]  /*1a1d0*/  HMMA.16816.F32.BF16 R52, R76.reuse, R92, R52 ;  /* 0x0000005c4c34723c */ /* 0x044fe80000041834 */
[--C-:B-1----:R-:W-:Y:S01]  /*1a1e0*/  FFMA.FTZ R73, R163, c[0x0][0x2d0], -R148.reuse ;  /* 0x0000b400a3497a23 */ /* 0x102fe20000010894 */
[----:B------:R-:W-:Y:S03]  /*1a1f0*/  MOV R163, R102 ;  /* 0x0000006600a37202 */ /* 0x000fe60000000f00 */
[C---:B------:R-:W-:Y:S01]  /*1a200*/  HMMA.16816.F32.BF16 R56, R76.reuse, R94, R56 ;  /* 0x0000005e4c38723c */ /* 0x040fe20000041838 */
[----:B------:R1:W2:Y:S01]  /*1a210*/  MUFU.EX2 R118, R73 ;  /* 0x0000004900767308 */ /* 0x0002a20000000800 */
[----:B------:R-:W2:Y:S06]  /*1a220*/  LDSM.16.MT88.4 R92, [R197+0x1000] ;  /* 0x00100000c55c783b */ /* 0x000eac0000004200 */
[C---:B------:R-:W-:Y:S08]  /*1a230*/  HMMA.16816.F32.BF16 R60, R76.reuse, R96, R60 ;  /* 0x000000604c3c723c */ /* 0x040ff0000004183c */
[----:B------:R-:W-:Y:S01]  /*1a240*/  HMMA.16816.F32.BF16 R64, R76, R98, R64 ;  /* 0x000000624c40723c */ /* 0x000fe20000041840 */
[----:B------:R-:W-:Y:S06]  /*1a250*/  LDSM.16.MT88.4 R96, [R198+0x4800] ;  /* 0x00480000c660783b */ /* 0x000fec0000004200 */
[----:B------:R-:W-:Y:S01]  /*1a260*/  F2FP.BF16.PACK_AB R76, R249, R250 ;  /* 0x000000faf94c723e */ /* 0x000fe200000010ff */
[--C-:B-1----:R-:W-:Y:S01]  /*1a270*/  FFMA.FTZ R73, R188, c[0x0][0x2d0], -R69.reuse ;  /* 0x0000b400bc497a23 */ /* 0x102fe20000010845 */
[----:B------:R-:W-:Y:S03]  /*1a280*/  F2FP.BF16.PACK_AB R77, R247, R248 ;  /* 0x000000f8f74d723e */ /* 0x000fe600000010ff */
[----:B------:R1:W-:Y:S01]  /*1a290*/  MUFU.EX2 R117, R73 ;  /* 0x0000004900757308 */ /* 0x0003e20000000800 */
[----:B------:R-:W-:Y:S02]  /*1a2a0*/  F2FP.BF16.PACK_AB R78, R245, R246 ;  /* 0x000000f6f54e723e */ /* 0x000fe400000010ff */
[----:B------:R-:W-:Y:S02]  /*1a2b0*/  F2FP.BF16.PACK_AB R79, R243, R244 ;  /* 0x000000f4f34f723e */ /* 0x000fe400000010ff */
[----:B------:R-:W-:Y:S02]  /*1a2c0*/  MOV R188, R101 ;  /* 0x0000006500bc7202 */ /* 0x000fe40000000f00 */
[----:B------:R-:W-:Y:S03]  /*1a2d0*/  LDSM.16.MT88.4 R100, [R196+0x1800] ;  /* 0x00180000c464783b */ /* 0x000fe60000004200 */
[C---:B----4-:R-:W-:Y:S08]  /*1a2e0*/  HMMA.16816.F32.BF16 R4, R76.reuse, R84, R4 ;  /* 0x000000544c04723c */ /* 0x050ff00000041804 */
[C---:B------:R-:W-:Y:S01]  /*1a2f0*/  HMMA.16816.F32.BF16 R8, R76.reuse, R86, R8 ;  /* 0x000000564c08723c */ /* 0x040fe20000041808 */
[----:B------:R-:W4:Y:S03]  /*1a300*/  LDSM.16.MT88.4 R84, [R195+0x4800] ;  /* 0x00480000c354783b */ /* 0x000f260000004200 */
[--C-:B-1----:R-:W-:Y:S01]  /*1a310*/  FFMA.FTZ R73, R189, c[0x0][0x2d0], -R69.reuse ;  /* 0x0000b400bd497a23 */ /* 0x102fe20000010845 */
[----:B------:R-:W-:Y:S03]  /*1a320*/  MOV R189, R140 ;  /* 0x0000008c00bd7202 */ /* 0x000fe60000000f00 */
[C---:B-----5:R-:W-:Y:S01]  /*1a330*/  HMMA.16816.F32.BF16 R12, R76.reuse, R88, R12 ;  /* 0x000000584c0c723c */ /* 0x060fe2000004180c */
[----:B------:R1:W5:Y:S07]  /*1a340*/  MUFU.EX2 R116, R73 ;  /* 0x0000004900747308 */ /* 0x00036e0000000800 */
[C---:B------:R-:W-:Y:S01]  /*1a350*/  HMMA.16816.F32.BF16 R16, R76.reuse, R90, R16 ;  /* 0x0000005a4c10723c */ /* 0x040fe20000041810 */
[----:B------:R-:W5:Y:S07]  /*1a360*/  LDSM.16.MT88.4 R88, [R196+0x4800] ;  /* 0x00480000c458783b */ /* 0x000f6e0000004200 */
[C---:B---3--:R-:W-:Y:S08]  /*1a370*/  HMMA.16816.F32.BF16 R20, R76.reuse, R80, R20 ;  /* 0x000000504c14723c */ /* 0x048ff00000041814 */
[C---:B------:R-:W-:Y:S01]  /*1a380*/  HMMA.16816.F32.BF16 R24, R76.reuse, R82, R24 ;  /* 0x000000524c18723c */ /* 0x040fe20000041818 */
[----:B------:R-:W3:Y:S03]  /*1a390*/  LDSM.16.MT88.4 R80, [R197+0x4800] ;  /* 0x00480000c550783b */ /* 0x000ee60000004200 */
[--C-:B-1----:R-:W-:Y:S01]  /*1a3a0*/  FFMA.FTZ R73, R190, c[0x0][0x2d0], -R148.reuse ;  /* 0x0000b400be497a23 */ /* 0x102fe20000010894 */
[----:B------:R-:W-:Y:S03]  /*1a3b0*/  MOV R190, R142 ;  /* 0x0000008e00be7202 */ /* 0x000fe60000000f00 */
[C---:B--2---:R-:W-:Y:S01]  /*1a3c0*/  HMMA.16816.F32.BF16 R28, R76.reuse, R92, R28 ;  /* 0x0000005c4c1c723c */ /* 0x044fe2000004181c */
[----:B------:R1:W-:Y:S07]  /*1a3d0*/  MUFU.EX2 R162, R73 ;  /* 0x0000004900a27308 */ /* 0x0003ee0000000800 */
[C---:B------:R-:W-:Y:S01]  /*1a3e0*/  HMMA.16816.F32.BF16 R32, R76.reuse, R94, R32 ;  /* 0x0000005e4c20723c */ /* 0x040fe20000041820 */
[----:B------:R-:W2:Y:S07]  /*1a3f0*/  LDSM.16.MT88.4 R92, [R195+0x1800] ;  /* 0x00180000c35c783b */ /* 0x000eae0000004200 */
[C---:B----4-:R-:W-:Y:S08]  /*1a400*/  HMMA.16816.F32.BF16 R36, R76.reuse, R84, R36 ;  /* 0x000000544c24723c */ /* 0x050ff00000041824 */
[C---:B------:R-:W-:Y:S01]  /*1a410*/  HMMA.16816.F32.BF16 R40, R76.reuse, R86, R40 ;  /* 0x000000564c28723c */ /* 0x040fe20000041828 */
[----:B------:R-:W2:Y:S03]  /*1a420*/  LDSM.16.MT88.4 R84, [R198+0x1800] ;  /* 0x00180000c654783b */ /* 0x000ea60000004200 */
[--C-:B-1----:R-:W-:Y:S04]  /*1a430*/  FFMA.FTZ R73, R191, c[0x0][0x2d0], -R148.reuse ;  /* 0x0000b400bf497a23 */ /* 0x102fe80000010894 */
[C---:B-----5:R-:W-:Y:S01]  /*1a440*/  HMMA.16816.F32.BF16 R44, R76.reuse, R88, R44 ;  /* 0x000000584c2c723c */ /* 0x060fe2000004182c */
[----:B------:R1:W5:Y:S01]  /*1a450*/  MUFU.EX2 R161, R73 ;  /* 0x0000004900a17308 */ /* 0x0003620000000800 */
[----:B------:R-:W4:Y:S04]  /*1a460*/  LDL.LU R191, [R1+0x38] ;  /* 0x0000380001bf7983 */ /* 0x000f280000300800 */
[----:B------:R-:W4:Y:S02]  /*1a470*/  LDL.LU R75, [R1+0x34] ;  /* 0x00003400014b7983 */ /* 0x000f240000300800 */
[C---:B------:R-:W-:Y:S02]  /*1a480*/  HMMA.16816.F32.BF16 R48, R76.reuse, R90, R48 ;  /* 0x0000005a4c30723c */ /* 0x040fe40000041830 */
[----:B------:R-:W-:Y:S06]  /*1a490*/  LDSM.16.MT88.4 R88, [R195+0x5000] ;  /* 0x00500000c358783b */ /* 0x000fec0000004200 */
[C---:B------:R-:W-:Y:S08]  /*1a4a0*/  HMMA.16816.F32.BF16 R52, R76.reuse, R96, R52 ;  /* 0x000000604c34723c */ /* 0x040ff00000041834 */
[C---:B------:R-:W-:Y:S01]  /*1a4b0*/  HMMA.16816.F32.BF16 R56, R76.reuse, R98, R56 ;  /* 0x000000624c38723c */ /* 0x040fe20000041838 */
[----:B------:R-:W-:Y:S03]  /*1a4c0*/  LDSM.16.MT88.4 R96, [R196+0x5800] ;  /* 0x00580000c460783b */ /* 0x000fe60000004200 */
[--C-:B-1----:R-:W-:Y:S01]  /*1a4d0*/  FFMA.FTZ R73, R214, c[0x0][0x2d0], -R69.reuse ;  /* 0x0000b400d6497a23 */ /* 0x102fe20000010845 */
[----:B------:R-:W-:Y:S03]  /*1a4e0*/  MOV R214, R144 ;  /* 0x0000009000d67202 */ /* 0x000fe60000000f00 */
[C---:B---3--:R-:W-:Y:S01]  /*1a4f0*/  HMMA.16816.F32.BF16 R60, R76.reuse, R80, R60 ;  /* 0x000000504c3c723c */ /* 0x048fe2000004183c */
[----:B------:R1:W-:Y:S07]  /*1a500*/  MUFU.EX2 R160, R73 ;  /* 0x0000004900a07308 */ /* 0x0003ee0000000800 */
[----:B------:R-:W-:Y:S01]  /*1a510*/  HMMA.16816.F32.BF16 R64, R76, R82, R64 ;  /* 0x000000524c40723c */ /* 0x000fe20000041840 */
[----:B------:R-:W3:Y:S06]  /*1a520*/  LDSM.16.MT88.4 R80, [R197+0x1800] ;  /* 0x00180000c550783b */ /* 0x000eec0000004200 */
[----:B------:R-:W-:Y:S02]  /*1a530*/  F2FP.BF16.PACK_AB R76, R118, R119 ;  /* 0x00000077764c723e */ /* 0x000fe400000010ff */
[----:B------:R-:W-:Y:S03]  /*1a540*/  F2FP.BF16.PACK_AB R77, R116, R117 ;  /* 0x00000075744d723e */ /* 0x000fe600000010ff */
[----:B-----5:R-:W-:Y:S01]  /*1a550*/  F2FP.BF16.PACK_AB R78, R161, R162 ;  /* 0x000000a2a14e723e */ /* 0x020fe200000010ff */
[--C-:B-1----:R-:W-:Y:S04]  /*1a560*/  FFMA.FTZ R73, R219, c[0x0][0x2d0], -R69.reuse ;  /* 0x0000b400db497a23 */ /* 0x102fe80000010845 */
[----:B------:R1:W5:Y:S02]  /*1a570*/  MUFU.EX2 R159, R73 ;  /* 0x00000049009f7308 */ /* 0x0003640000000800 */
[--C-:B-1----:R-:W-:Y:S01]  /*1a580*/  FFMA.FTZ R73, R220, c[0x0][0x2d0], -R148.reuse ;  /* 0x0000b400dc497a23 */ /* 0x102fe20000010894 */
[----:B-----5:R-:W-:Y:S07]  /*1a590*/  F2FP.BF16.PACK_AB R79, R159, R160 ;  /* 0x000000a09f4f723e */ /* 0x020fee00000010ff */
[----:B------:R1:W-:Y:S01]  /*1a5a0*/  MUFU.EX2 R127, R73 ;  /* 0x00000049007f7308 */ /* 0x0003e20000000800 */
[C---:B--2---:R-:W-:Y:S08]  /*1a5b0*/  HMMA.16816.F32.BF16 R4, R76.reuse, R92, R4 ;  /* 0x0000005c4c04723c */ /* 0x044ff00000041804 */
[C---:B------:R-:W-:Y:S01]  /*1a5c0*/  HMMA.16816.F32.BF16 R8, R76.reuse, R94, R8 ;  /* 0x0000005e4c08723c */ /* 0x040fe20000041808 */
[----:B------:R-:W2:Y:S07]  /*1a5d0*/  LDSM.16.MT88.4 R92, [R196+0x5000] ;  /* 0x00500000c45c783b */ /* 0x000eae0000004200 */
[C---:B------:R-:W-:Y:S04]  /*1a5e0*/  HMMA.16816.F32.BF16 R12, R76.reuse, R100, R12 ;  /* 0x000000644c0c723c */ /* 0x040fe8000004180c */
[--C-:B-1----:R-:W-:Y:S04]  /*1a5f0*/  FFMA.FTZ R73, R221, c[0x0][0x2d0], -R148.reuse ;  /* 0x0000b400dd497a23 */ /* 0x102fe80000010894 */
[C---:B------:R-:W-:Y:S01]  /*1a600*/  HMMA.16816.F32.BF16 R16, R76.reuse, R102, R16 ;  /* 0x000000664c10723c */ /* 0x040fe20000041810 */
[----:B------:R1:W5:Y:S01]  /*1a610*/  MUFU.EX2 R126, R73 ;  /* 0x00000049007e7308 */ /* 0x0003620000000800 */
[----:B------:R-:W-:Y:S06]  /*1a620*/  LDSM.16.MT88.4 R100, [R198+0x5800] ;  /* 0x00580000c664783b */ /* 0x000fec0000004200 */
[C---:B------:R-:W-:Y:S08]  /*1a630*/  HMMA.16816.F32.BF16 R20, R76.reuse, R84, R20 ;  /* 0x000000544c14723c */ /* 0x040ff00000041814 */
[C---:B------:R-:W-:Y:S01]  /*1a640*/  HMMA.16816.F32.BF16 R24, R76.reuse, R86, R24 ;  /* 0x000000564c18723c */ /* 0x040fe20000041818 */
[----:B------:R-:W5:Y:S07]  /*1a650*/  LDSM.16.MT88.4 R84, [R198+0x5000] ;  /* 0x00500000c654783b */ /* 0x000f6e0000004200 */
[C---:B---3--:R-:W-:Y:S04]  /*1a660*/  HMMA.16816.F32.BF16 R28, R76.reuse, R80, R28 ;  /* 0x000000504c1c723c */ /* 0x048fe8000004181c */
[--C-:B-1----:R-:W-:Y:S04]  /*1a670*/  FFMA.FTZ R73, R222, c[0x0][0x2d0], -R69.reuse ;  /* 0x0000b400de497a23 */ /* 0x102fe80000010845 */
[C---:B------:R-:W-:Y:S01]  /*1a680*/  HMMA.16816.F32.BF16 R32, R76.reuse, R82, R32 ;  /* 0x000000524c20723c */ /* 0x040fe20000041820 */
[----:B------:R1:W-:Y:S01]  /*1a690*/  MUFU.EX2 R125, R73 ;  /* 0x00000049007d7308 */ /* 0x0003e20000000800 */
[----:B------:R-:W3:Y:S06]  /*1a6a0*/  LDSM.16.MT88.4 R80, [R197+0x5000] ;  /* 0x00500000c550783b */ /* 0x000eec0000004200 */
[C---:B------:R-:W-:Y:S08]  /*1a6b0*/  HMMA.16816.F32.BF16 R36, R76.reuse, R88, R36 ;  /* 0x000000584c24723c */ /* 0x040ff00000041824 */
[C---:B------:R-:W-:Y:S01]  /*1a6c0*/  HMMA.16816.F32.BF16 R40, R76.reuse, R90, R40 ;  /* 0x0000005a4c28723c */ /* 0x040fe20000041828 */
[----:B------:R-:W3:Y:S07]  /*1a6d0*/  LDSM.16.MT88.4 R88, [R195+0x2000] ;  /* 0x00200000c358783b */ /* 0x000eee0000004200 */
        /* <DEDUP_REMOVED lines=9> */
[--C-:B-1----:R-:W-:Y:S04]  /*1a770*/  FFMA.FTZ R73, R224, c[0x0][0x2d0], -R148.reuse ;  /* 0x0000b400e0497a23 */ /* 0x102fe80000010894 */
[----:B------:R-:W-:Y:S01]  /*1a780*/  HMMA.16816.F32.BF16 R64, R76, R82, R64 ;  /* 0x000000524c40723c */ /* 0x000fe20000041840 */
[----:B------:R1:W3:Y:S01]  /*1a790*/  MUFU.EX2 R157, R73 ;  /* 0x00000049009d7308 */ /* 0x0002e20000000800 */
[----:B------:R-:W4:Y:S05]  /*1a7a0*/  LDSM.16.MT88.4 R80, [R197+0x2000] ;  /* 0x00200000c550783b */ /* 0x000f2a0000004200 */
[----:B------:R-:W-:Y:S02]  /*1a7b0*/  F2FP.BF16.PACK_AB R76, R126, R127 ;  /* 0x0000007f7e4c723e */ /* 0x000fe400000010ff */
[----:B--2---:R-:W-:Y:S03]  /*1a7c0*/  F2FP.BF16.PACK_AB R77, R124, R125 ;  /* 0x0000007d7c4d723e */ /* 0x004fe600000010ff */
[--C-:B-1----:R-:W-:Y:S01]  /*1a7d0*/  FFMA.FTZ R73, R225, c[0x0][0x2d0], -R69.reuse ;  /* 0x0000b400e1497a23 */ /* 0x102fe20000010845 */
[----:B---3--:R-:W-:Y:S03]  /*1a7e0*/  F2FP.BF16.PACK_AB R78, R157, R158 ;  /* 0x0000009e9d4e723e */ /* 0x008fe600000010ff */
[----:B------:R1:W-:Y:S02]  /*1a7f0*/  MUFU.EX2 R156, R73 ;  /* 0x00000049009c7308 */ /* 0x0003e40000000800 */
[--C-:B-1----:R-:W-:Y:S08]  /*1a800*/  FFMA.FTZ R73, R227, c[0x0][0x2d0], -R69.reuse ;  /* 0x0000b400e3497a23 */ /* 0x102ff00000010845 */
[----:B------:R1:W2:Y:S02]  /*1a810*/  MUFU.EX2 R155, R73 ;  /* 0x00000049009b7308 */ /* 0x0002a40000000800 */
[----:B-1----:R-:W-:Y:S01]  /*1a820*/  FFMA.FTZ R73, R228, c[0x0][0x2d0], -R148 ;  /* 0x0000b400e4497a23 */ /* 0x002fe20000010894 */
[----:B--2---:R-:W-:Y:S07]  /*1a830*/  F2FP.BF16.PACK_AB R79, R155, R156 ;  /* 0x0000009c9b4f723e */ /* 0x004fee00000010ff */
[----:B------:R1:W-:Y:S01]  /*1a840*/  MUFU.EX2 R154, R73 ;  /* 0x00000049009a7308 */ /* 0x0003e20000000800 */
[C---:B------:R-:W-:Y:S03]  /*1a850*/  HMMA.16816.F32.BF16 R4, R76.reuse, R88, R4 ;  /* 0x000000584c04723c */ /* 0x040fe60000041804 */
[----:B----4-:R-:W-:Y:S02]  /*1a860*/  FFMA.FTZ R0, R0, R191, R214 ;  /* 0x000000bf00007223 */ /* 0x010fe400000100d6 */
[----:B------:R-:W-:Y:S02]  /*1a870*/  FFMA.FTZ R2, R2, R75, R112 ;  /* 0x0000004b02027223 */ /* 0x000fe40000010070 */
[----:B------:R-:W-:Y:S01]  /*1a880*/  LDSM.16.MT88.4 R112, [R197+0x3000] ;  /* 0x00300000c570783b */ /* 0x000fe20000004200 */
[C---:B------:R-:W-:Y:S04]  /*1a890*/  HMMA.16816.F32.BF16 R8, R76.reuse, R90, R8 ;  /* 0x0000005a4c08723c */ /* 0x040fe80000041808 */
[----:B------:R-:W-:Y:S02]  /*1a8a0*/  FADD.FTZ R2, R190, R2 ;  /* 0x00000002be027221 */ /* 0x000fe40000010000 */
[----:B------:R-:W-:Y:S01]  /*1a8b0*/  FADD.FTZ R0, R189, R0 ;  /* 0x00000000bd007221 */ /* 0x000fe20000010000 */
[----:B------:R-:W2:Y:S01]  /*1a8c0*/  LDSM.16.MT88.4 R88, [R195+0x5800] ;  /* 0x00580000c358783b */ /* 0x000ea20000004200 */
[C---:B------:R-:W-:Y:S04]  /*1a8d0*/  HMMA.16816.F32.BF16 R12, R76.reuse, R92, R12 ;  /* 0x0000005c4c0c723c */ /* 0x040fe8000004180c */
[----:B-1----:R-:W-:Y:S02]  /*1a8e0*/  FFMA.FTZ R73, R229, c[0x0][0x2d0], -R148 ;  /* 0x0000b400e5497a23 */ /* 0x002fe40000010894 */
[----:B------:R-:W-:Y:S02]  /*1a8f0*/  FADD.FTZ R2, R123, R2 ;  /* 0x000000027b027221 */ /* 0x000fe40000010000 */
[C---:B------:R-:W-:Y:S01]  /*1a900*/  HMMA.16816.F32.BF16 R16, R76.reuse, R94, R16 ;  /* 0x0000005e4c10723c */ /* 0x040fe20000041810 */
[----:B------:R1:W3:Y:S01]  /*1a910*/  MUFU.EX2 R153, R73 ;  /* 0x0000004900997308 */ /* 0x0002e20000000800 */
[----:B------:R-:W4:Y:S02]  /*1a920*/  LDSM.16.MT88.4 R92, [R197+0x5800] ;  /* 0x00580000c55c783b */ /* 0x000f240000004200 */
[----:B------:R-:W-:Y:S02]  /*1a930*/  FADD.FTZ R0, R122, R0 ;  /* 0x000000007a007221 */ /* 0x000fe40000010000 */
[----:B------:R-:W-:Y:S02]  /*1a940*/  FADD.FTZ R2, R121, R2 ;  /* 0x0000000279027221 */ /* 0x000fe40000010000 */
[C---:B-----5:R-:W-:Y:S04]  /*1a950*/  HMMA.16816.F32.BF16 R20, R76.reuse, R84, R20 ;  /* 0x000000544c14723c */ /* 0x060fe80000041814 */
[----:B------:R-:W-:Y:S02]  /*1a960*/  FADD.FTZ R0, R120, R0 ;  /* 0x0000000078007221 */ /* 0x000fe40000010000 */
[----:B------:R-:W-:Y:S01]  /*1a970*/  LDSM.16.MT88.4 R120, [R196+0x6800] ;  /* 0x00680000c478783b */ /* 0x000fe20000004200 */
[----:B------:R-:W-:Y:S01]  /*1a980*/  FADD.FTZ R2, R188, R2 ;  /* 0x00000002bc027221 */ /* 0x000fe20000010000 */
[C---:B------:R-:W-:Y:S04]  /*1a990*/  HMMA.16816.F32.BF16 R24, R76.reuse, R86, R24 ;  /* 0x000000564c18723c */ /* 0x040fe80000041818 */
[----:B------:R-:W-:Y:S02]  /*1a9a0*/  FADD.FTZ R2, R131, R2 ;  /* 0x0000000283027221 */ /* 0x000fe40000010000 */
[----:B------:R-:W5:Y:S01]  /*1a9b0*/  LDSM.16.MT88.4 R84, [R195+0x2800] ;  /* 0x00280000c354783b */ /* 0x000f620000004200 */
[----:B------:R-:W-:Y:S01]  /*1a9c0*/  FADD.FTZ R0, R163, R0 ;  /* 0x00000000a3007221 */ /* 0x000fe20000010000 */
[C---:B------:R-:W-:Y:S04]  /*1a9d0*/  HMMA.16816.F32.BF16 R28, R76.reuse, R80, R28 ;  /* 0x000000504c1c723c */ /* 0x040fe8000004181c */
[--C-:B-1----:R-:W-:Y:S02]  /*1a9e0*/  FFMA.FTZ R73, R231, c[0x0][0x2d0], -R69.reuse ;  /* 0x0000b400e7497a23 */ /* 0x102fe40000010845 */
[----:B------:R-:W-:Y:S02]  /*1a9f0*/  FADD.FTZ R0, R130, R0 ;  /* 0x0000000082007221 */ /* 0x000fe40000010000 */
[C---:B------:R-:W-:Y:S01]  /*1aa00*/  HMMA.16816.F32.BF16 R32, R76.reuse, R82, R32 ;  /* 0x000000524c20723c */ /* 0x040fe20000041820 */
[----:B------:R1:W-:Y:S01]  /*1aa10*/  MUFU.EX2 R152, R73 ;  /* 0x0000004900987308 */ /* 0x0003e20000000800 */
[----:B------:R-:W3:Y:S02]  /*1aa20*/  LDSM.16.MT88.4 R80, [R196+0x2800] ;  /* 0x00280000c450783b */ /* 0x000ee40000004200 */
[----:B------:R-:W-:Y:S02]  /*1aa30*/  FADD.FTZ R2, R129, R2 ;  /* 0x0000000281027221 */ /* 0x000fe40000010000 */
[----:B------:R-:W-:Y:S02]  /*1aa40*/  FADD.FTZ R0, R251, R0 ;  /* 0x00000000fb007221 */ /* 0x000fe40000010000 */
[C---:B--2---:R-:W-:Y:S04]  /*1aa50*/  HMMA.16816.F32.BF16 R36, R76.reuse, R88, R36 ;  /* 0x000000584c24723c */ /* 0x044fe80000041824 */
[----:B------:R-:W-:Y:S02]  /*1aa60*/  FADD.FTZ R0, R128, R0 ;  /* 0x0000000080007221 */ /* 0x000fe40000010000 */
[----:B------:R-:W-:Y:S01]  /*1aa70*/  LDSM.16.MT88.4 R128, [R198+0x6800] ;  /* 0x00680000c680783b */ /* 0x000fe20000004200 */
[----:B------:R-:W-:Y:S01]  /*1aa80*/  FADD.FTZ R2, R252, R2 ;  /* 0x00000002fc027221 */ /* 0x000fe20000010000 */
[C---:B------:R-:W-:Y:S04]  /*1aa90*/  HMMA.16816.F32.BF16 R40, R76.reuse, R90, R40 ;  /* 0x0000005a4c28723c */ /* 0x040fe80000041828 */
[----:B------:R-:W-:Y:S02]  /*1aaa0*/  FADD.FTZ R2, R250, R2 ;  /* 0x00000002fa027221 */ /* 0x000fe40000010000 */
[----:B------:R-:W2:Y:S01]  /*1aab0*/  LDSM.16.MT88.4 R88, [R198+0x2800] ;  /* 0x00280000c658783b */ /* 0x000ea20000004200 */
[----:B------:R-:W-:Y:S01]  /*1aac0*/  FADD.FTZ R0, R248, R0 ;  /* 0x00000000f8007221 */ /* 0x000fe20000010000 */
[C---:B------:R-:W-:Y:S04]  /*1aad0*/  HMMA.16816.F32.BF16 R44, R76.reuse, R96, R44 ;  /* 0x000000604c2c723c */ /* 0x040fe8000004182c */
[--C-:B-1----:R-:W-:Y:S02]  /*1aae0*/  FFMA.FTZ R73, R232, c[0x0][0x2d0], -R69.reuse ;  /* 0x0000b400e8497a23 */ /* 0x102fe40000010845 */
[----:B------:R-:W-:Y:S02]  /*1aaf0*/  FADD.FTZ R2, R249, R2 ;  /* 0x00000002f9027221 */ /* 0x000fe40000010000 */
[C---:B------:R-:W-:Y:S01]  /*1ab00*/  HMMA.16816.F32.BF16 R48, R76.reuse, R98, R48 ;  /* 0x000000624c30723c */ /* 0x040fe20000041830 */
[----:B------:R1:W1:Y:S01]  /*1ab10*/  MUFU.EX2 R151, R73 ;  /* 0x0000004900977308 */ /* 0x0002620000000800 */
[----:B------:R-:W-:Y:S02]  /*1ab20*/  LDSM.16.MT88.4 R96, [R198+0x6000] ;  /* 0x00600000c660783b */ /* 0x000fe40000004200 */
[----:B------:R-:W-:Y:S02]  /*1ab30*/  FADD.FTZ R2, R246, R2 ;  /* 0x00000002f6027221 */ /* 0x000fe40000010000 */
[----:B------:R-:W-:Y:S02]  /*1ab40*/  FADD.FTZ R0, R247, R0 ;  /* 0x00000000f7007221 */ /* 0x000fe40000010000 */
[C---:B------:R-:W-:Y:S04]  /*1ab50*/  HMMA.16816.F32.BF16 R52, R76.reuse, R100, R52 ;  /* 0x000000644c34723c */ /* 0x040fe80000041834 */
[----:B------:R-:W-:Y:S02]  /*1ab60*/  FADD.FTZ R2, R245, R2 ;  /* 0x00000002f5027221 */ /* 0x000fe40000010000 */
[----:B------:R-:W-:Y:S02]  /*1ab70*/  FADD.FTZ R0, R244, R0 ;  /* 0x00000000f4007221 */ /* 0x000fe40000010000 */
[C---:B------:R-:W-:Y:S01]  /*1ab80*/  HMMA.16816.F32.BF16 R56, R76.reuse, R102, R56 ;  /* 0x000000664c38723c */ /* 0x040fe20000041838 */
[----:B------:R-:W-:Y:S03]  /*1ab90*/  LDSM.16.MT88.4 R100, [R197+0x6000] ;  /* 0x00600000c564783b */ /* 0x000fe60000004200 */
[----:B------:R-:W-:Y:S02]  /*1aba0*/  FADD.FTZ R2, R119, R2 ;  /* 0x0000000277027221 */ /* 0x000fe40000010000 */
[----:B------:R-:W-:Y:S02]  /*1abb0*/  FADD.FTZ R0, R243, R0 ;  /* 0x00000000f3007221 */ /* 0x000fe40000010000 */
[C---:B----4-:R-:W-:Y:S04]  /*1abc0*/  HMMA.16816.F32.BF16 R60, R76.reuse, R92, R60 ;  /* 0x0000005c4c3c723c */ /* 0x050fe8000004183c */
[----:B-1----:R-:W-:Y:S02]  /*1abd0*/  FFMA.FTZ R73, R230, c[0x0][0x2d0], -R148 ;  /* 0x0000b400e6497a23 */ /* 0x002fe40000010894 */
[----:B------:R-:W-:Y:S02]  /*1abe0*/  FADD.FTZ R0, R117, R0 ;  /* 0x0000000075007221 */ /* 0x000fe40000010000 */
[----:B------:R-:W-:Y:S01]  /*1abf0*/  HMMA.16816.F32.BF16 R64, R76, R94, R64 ;  /* 0x0000005e4c40723c */ /* 0x000fe20000041840 */
[----:B------:R1:W4:Y:S01]  /*1ac00*/  MUFU.EX2 R150, R73 ;  /* 0x0000004900967308 */ /* 0x0003220000000800 */
[----:B------:R-:W2:Y:S02]  /*1ac10*/  LDSM.16.MT88.4 R92, [R197+0x2800] ;  /* 0x00280000c55c783b */ /* 0x000ea40000004200 */
[----:B------:R-:W-:Y:S02]  /*1ac20*/  FADD.FTZ R2, R118, R2 ;  /* 0x0000000276027221 */ /* 0x000fe40000010000 */
[----:B------:R-:W-:Y:S01]  /*1ac30*/  FADD.FTZ R0, R116, R0 ;  /* 0x0000000074007221 */ /* 0x000fe20000010000 */
[----:B---3--:R-:W-:Y:S01]  /*1ac40*/  F2FP.BF16.PACK_AB R76, R153, R154 ;  /* 0x0000009a994c723e */ /* 0x008fe200000010ff */
[----:B------:R-:W-:Y:S01]  /*1ac50*/  FADD.FTZ R2, R162, R2 ;  /* 0x00000002a2027221 */ /* 0x000fe20000010000 */
[----:B------:R-:W-:Y:S03]  /*1ac60*/  F2FP.BF16.PACK_AB R77, R151, R152 ;  /* 0x00000098974d723e */ /* 0x000fe600000010ff */
        /* <DEDUP_REMOVED lines=9> */
[----:B------:R1:W3:Y:S01]  /*1ad00*/  MUFU.EX2 R149, R73 ;  /* 0x0000004900957308 */ /* 0x0002e20000000800 */
[----:B------:R-:W-:Y:S02]  /*1ad10*/  FADD.FTZ R2, R157, R2 ;  /* 0x000000029d027221 */ /* 0x000fe40000010000 */
[----:B------:R-:W-:Y:S02]  /*1ad20*/  FADD.FTZ R0, R156, R0 ;  /* 0x000000009c007221 */ /* 0x000fe40000010000 */
[----:B------:R-:W-:Y:S02]  /*1ad30*/  FADD.FTZ R2, R154, R2 ;  /* 0x000000029a027221 */ /* 0x000fe40000010000 */
[----:B------:R-:W-:Y:S02]  /*1ad40*/  FADD.FTZ R0, R155, R0 ;  /* 0x000000009b007221 */ /* 0x000fe40000010000 */
[----:B------:R-:W-:Y:S02]  /*1ad50*/  FADD.FTZ R2, R153, R2 ;  /* 0x0000000299027221 */ /* 0x000fe40000010000 */
[----:B------:R-:W-:Y:S02]  /*1ad60*/  FADD.FTZ R0, R152, R0 ;  /* 0x0000000098007221 */ /* 0x000fe40000010000 */
[----:B----4-:R-:W-:Y:S02]  /*1ad70*/  FADD.FTZ R2, R150, R2 ;  /* 0x0000000296027221 */ /* 0x010fe40000010000 */
[----:B------:R-:W-:Y:S02]  /*1ad80*/  FADD.FTZ R0, R151, R0 ;  /* 0x0000000097007221 */ /* 0x000fe40000010000 */
[--C-:B-1----:R-:W-:Y:S01]  /*1ad90*/  FFMA.FTZ R73, R234, c[0x0][0x2d0], -R69.reuse ;  /* 0x0000b400ea497a23 */ /* 0x102fe20000010845 */
[----:B---3--:R-:W-:Y:S03]  /*1ada0*/  F2FP.BF16.PACK_AB R78, R149, R150 ;  /* 0x00000096954e723e */ /* 0x008fe600000010ff */
[----:B------:R1:W3:Y:S02]  /*1adb0*/  MUFU.EX2 R147, R73 ;  /* 0x0000004900937308 */ /* 0x0002e40000000800 */
[--C-:B-1----:R-:W-:Y:S02]  /*1adc0*/  FFMA.FTZ R73, R235, c[0x0][0x2d0], -R69.reuse ;  /* 0x0000b400eb497a23 */ /* 0x102fe40000010845 */
[----:B---3--:R-:W-:Y:S06]  /*1add0*/  FADD.FTZ R0, R147, R0 ;  /* 0x0000000093007221 */ /* 0x008fec0000010000 */
[----:B------:R1:W3:Y:S02]  /*1ade0*/  MUFU.EX2 R146, R73 ;  /* 0x0000004900927308 */ /* 0x0002e40000000800 */
[--C-:B-1----:R-:W-:Y:S01]  /*1adf0*/  FFMA.FTZ R73, R236, c[0x0][0x2d0], -R148.reuse ;  /* 0x0000b400ec497a23 */ /* 0x102fe20000010894 */
[----:B---3--:R-:W-:Y:S07]  /*1ae00*/  F2FP.BF16.PACK_AB R79, R146, R147 ;  /* 0x00000093924f723e */ /* 0x008fee00000010ff */
[----:B------:R1:W-:Y:S01]  /*1ae10*/  MUFU.EX2 R145, R73 ;  /* 0x0000004900917308 */ /* 0x0003e20000000800 */
[C---:B-----5:R-:W-:Y:S08]  /*1ae20*/  HMMA.16816.F32.BF16 R4, R76.reuse, R84, R4 ;  /* 0x000000544c04723c */ /* 0x060ff00000041804 */
        /* <DEDUP_REMOVED lines=13> */
[----:B------:R1:W-:Y:S07]  /*1af00*/  MUFU.EX2 R143, R73 ;  /* 0x00000049008f7308 */ /* 0x0003ee0000000800 */
[C---:B---3--:R-:W-:Y:S08]  /*1af10*/  HMMA.16816.F32.BF16 R36, R76.reuse, R84, R36 ;  /* 0x000000544c24723c */ /* 0x048ff00000041824 */
[C---:B------:R-:W-:Y:S08]  /*1af20*/  HMMA.16816.F32.BF16 R40, R76.reuse, R86, R40 ;  /* 0x000000564c28723c */ /* 0x040ff00000041828 */
[C---:B-----5:R-:W-:Y:S04]  /*1af30*/  HMMA.16816.F32.BF16 R44, R76.reuse, R80, R44 ;  /* 0x000000504c2c723c */ /* 0x060fe8000004182c */
[--C-:B-1----:R-:W-:Y:S02]  /*1af40*/  FFMA.FTZ R73, R240, c[0x0][0x2d0], -R69.reuse ;  /* 0x0000b400f0497a23 */ /* 0x102fe40000010845 */
[----:B------:R-:W-:Y:S01]  /*1af50*/  FFMA.FTZ R69, R72, c[0x0][0x2d0], -R69 ;  /* 0x0000b40048457a23 */ /* 0x000fe20000010845 */
[----:B----4-:R-:W-:Y:S01]  /*1af60*/  F2FP.BF16.PACK_AB R72, R144, R145 ;  /* 0x000000919048723e */ /* 0x010fe200000010ff */
[C---:B------:R-:W-:Y:S01]  /*1af70*/  HMMA.16816.F32.BF16 R48, R76.reuse, R82, R48 ;  /* 0x000000524c30723c */ /* 0x040fe20000041830 */
[----:B------:R1:W-:Y:S07]  /*1af80*/  MUFU.EX2 R142, R73 ;  /* 0x00000049008e7308 */ /* 0x0003ee0000000800 */
[C---:B------:R-:W-:Y:S03]  /*1af90*/  HMMA.16816.F32.BF16 R52, R76.reuse, R96, R52 ;  /* 0x000000604c34723c */ /* 0x040fe60000041834 */
[----:B------:R-:W3:Y:S05]  /*1afa0*/  MUFU.EX2 R69, R69 ;  /* 0x0000004500457308 */ /* 0x000eea0000000800 */
[C---:B------:R-:W-:Y:S08]  /*1afb0*/  HMMA.16816.F32.BF16 R56, R76.reuse, R98, R56 ;  /* 0x000000624c38723c */ /* 0x040ff00000041838 */
[C---:B------:R-:W-:Y:S04]  /*1afc0*/  HMMA.16816.F32.BF16 R60, R76.reuse, R100, R60 ;  /* 0x000000644c3c723c */ /* 0x040fe8000004183c */
[--C-:B-1----:R-:W-:Y:S04]  /*1afd0*/  FFMA.FTZ R73, R241, c[0x0][0x2d0], -R148.reuse ;  /* 0x0000b400f1497a23 */ /* 0x102fe80000010894 */
[----:B------:R-:W-:Y:S01]  /*1afe0*/  HMMA.16816.F32.BF16 R64, R76, R102, R64 ;  /* 0x000000664c40723c */ /* 0x000fe20000041840 */
[----:B------:R1:W-:Y:S03]  /*1aff0*/  MUFU.EX2 R141, R73 ;  /* 0x00000049008d7308 */ /* 0x0003e60000000800 */
[----:B---3--:R-:W-:Y:S01]  /*1b000*/  F2FP.BF16.PACK_AB R75, R69, R71 ;  /* 0x00000047454b723e */ /* 0x008fe200000010ff */
[----:B-1----:R-:W-:Y:S06]  /*1b010*/  FFMA.FTZ R73, R242, c[0x0][0x2d0], -R148 ;  /* 0x0000b400f2497a23 */ /* 0x002fec0000010894 */
[----:B------:R1:W3:Y:S02]  /*1b020*/  MUFU.EX2 R140, R73 ;  /* 0x00000049008c7308 */ /* 0x0002e40000000800 */
[----:B-1----:R-:W-:Y:S02]  /*1b030*/  F2FP.BF16.PACK_AB R73, R142, R143 ;  /* 0x0000008f8e49723e */ /* 0x002fe400000010ff */
[----:B---3--:R-:W-:Y:S07]  /*1b040*/  F2FP.BF16.PACK_AB R74, R140, R141 ;  /* 0x0000008d8c4a723e */ /* 0x008fee00000010ff */
[C---:B--2---:R-:W-:Y:S01]  /*1b050*/  HMMA.16816.F32.BF16 R76, R72.reuse, R88, R4 ;  /* 0x00000058484c723c */ /* 0x044fe20000041804 */
        /* <DEDUP_REMOVED lines=31> */
.L_x_1239:
[----:B------:R-:W-:Y:S02]  /*1b250*/  MOV R7, 0x1f ;  /* 0x0000001f00077802 */ /* 0x000fe40000000f00 */
[----:B------:R-:W-:Y:S01]  /*1b260*/  MOV R6, 0xffffffff ;  /* 0xffffffff00067802 */ /* 0x000fe20000000f00 */
[----:B------:R-:W-:Y:S05]  /*1b270*/  BRA.DIV ~URZ, `(.L_x_1243) ;  /* 0x000048527f007947 */ /* 0x000fea000b800000 */
[----:B-1----:R-:W2:Y:S04]  /*1b280*/  LDL R2, [R1+0x34] ;  /* 0x0000340001027983 */ /* 0x002ea80000100800 */
[----:B--2---:R1:W2:Y:S02]  /*1b290*/  SHFL.BFLY PT, R0, R2, 0x2, 0x1f ;  /* 0x0c401f0002007f89 */ /* 0x0042a400000e0000 */
.L_x_1310:
        /* <DEDUP_REMOVED lines=9> */
.L_x_1311:
[----:B------:R-:W-:Y:S01]  /*1b330*/  FSETP.NE.FTZ.AND P1, PT, R0, RZ, PT ;  /* 0x000000ff0000720b */ /* 0x000fe20003f35000 */
[----:B-12---:R-:W-:Y:S01]  /*1b340*/  FADD.FTZ R3, R4, R3 ;  /* 0x0000000304037221 */ /* 0x006fe20000010000 */
[----:B------:R-:W-:Y:S02]  /*1b350*/  MOV R2, RZ ;  /* 0x000000ff00027202 */ /* 0x000fe40000000f00 */
[----:B------:R-:W-:Y:S02]  /*1b360*/  MOV R24, 0xff800000 ;  /* 0xff80000000187802 */ /* 0x000fe40000000f00 */
[----:B------:R-:W-:Y:S02]  /*1b370*/  FSETP.NE.FTZ.AND P0, PT, R3, RZ, PT ;  /* 0x000000ff0300720b */ /* 0x000fe40003f15000 */
        /* <DEDUP_REMOVED lines=59> */
[----:B------:R-:W-:Y:S02]  /*1b730*/  FMUL.FTZ R87, R0, R107 ;  /* 0x0000006b00577220 */ /* 0x000fe40000410000 */
[----:B------:R-:W-:Y:S01]  /*1b740*/  @P0 FFMA.FTZ R22, R3, R69, R2 ;  /* 0x0000004503160223 */ /* 0x000fe20000010002 */
        /* <DEDUP_REMOVED lines=19> */
.L_x_1194:
        /* <DEDUP_REMOVED lines=19> */
.L_x_1246:
[----:B--2---:R-:W-:Y:S05]  /*1b9b0*/  BSYNC B0 ;  /* 0x0000000000007941 */ /* 0x004fea0003800000 */
.L_x_1245:
        /* <DEDUP_REMOVED lines=99> */
[----:B-1----:R-:W-:Y:S01]  /*1bff0*/  F2FP.BF16.PACK_AB R0, R89, R88 ;  /* 0x000000585900723e */ /* 0x002fe200000010ff */
[----:B------:R-:W-:-:S04]  /*1c000*/  IMAD.MOV.U32 R16, RZ, RZ, c[0x0][0x388] ;  /* 0x0000e200ff107624 */ /* 0x000fc800078e00ff */
        /* <DEDUP_REMOVED lines=24> */
.L_x_1249:
[----:B-1----:R-:W2:Y:S04]  /*1c190*/  LDL R112, [R1+0x4c] ;  /* 0x00004c0001707983 */ /* 0x002ea80000100800 */
[----:B------:R-:W3:Y:S04]  /*1c1a0*/  LDL R25, [R1+0x60] ;  /* 0x0000600001197983 */ /* 0x000ee80000100800 */
[----:B------:R-:W4:Y:S01]  /*1c1b0*/  LDL R15, [R1+0x64] ;  /* 0x00006400010f7983 */ /* 0x000f220000100800 */
[----:B------:R-:W-:Y:S01]  /*1c1c0*/  IMAD.MOV.U32 R6, RZ, RZ, 0x368 ;  /* 0x00000368ff067424 */ /* 0x000fe200078e00ff */
[----:B------:R-:W-:-:S04]  /*1c1d0*/  ISETP.GT.AND P2, PT, R2, 0x1, PT ;  /* 0x000000010200780c */ /* 0x000fc80003f44270 */
        /* <DEDUP_REMOVED lines=13> */
[----:B------:R-:W-:Y:S02]  /*1c2b0*/  LEA.HI R2, R2, R14, RZ, 0x2 ;  /* 0x0000000e02027211 */ /* 0x000fe400078f10ff */
[----:B------:R-:W-:-:S02]  /*1c2c0*/  ISETP.NE.U32.AND P0, PT, RZ, c[0x0][0x500], PT ;  /* 0x00014000ff007a0c */ /* 0x000fc40003f05070 */
[----:B------:R-:W-:Y:S02]  /*1c2d0*/  LOP3.LUT R0, R0, 0x1ffffffe, RZ, 0xc0, !PT ;  /* 0x1ffffffe00007812 */ /* 0x000fe400078ec0ff */
[----:B------:R-:W-:Y:S02]  /*1c2e0*/  SHF.R.S32.HI R2, RZ, 0x2, R2 ;  /* 0x00000002ff027819 */ /* 0x000fe40000011402 */
[----:B------:R-:W-:Y:S01]  /*1c2f0*/  ISETP.NE.AND.EX P0, PT, RZ, c[0x0][0x504], PT, P0 ;  /* 0x00014100ff007a0c */ /* 0x000fe20003f05300 */
[----:B------:R-:W-:Y:S02]  /*1c300*/  IMAD.IADD R0, R8, 0x1, -R0 ;  /* 0x0000000108007824 */ /* 0x000fe400078e0a00 */
[----:B------:R-:W-:Y:S02]  /*1c310*/  IMAD R17, R3, 0x10, R2 ;  /* 0x0000001003117824 */ /* 0x000fe400078e0202 */
[----:B-1----:R-:W-:Y:S01]  /*1c320*/  IMAD.MOV.U32 R6, RZ, RZ, c[0x0][0x4e8] ;  /* 0x00013a00ff067624 */ /* 0x002fe200078e00ff */
[----:B------:R-:W-:-:S04]  /*1c330*/  SEL R8, R26, RZ, !P0 ;  /* 0x000000ff1a087207 */ /* 0x000fc80004000000 */
[----:B------:R-:W-:Y:S01]  /*1c340*/  ISETP.NE.AND P3, PT, R6, 0x1, PT ;  /* 0x000000010600780c */ /* 0x000fe20003f65270 */
[----:B------:R-:W-:Y:S01]  /*1c350*/  IMAD R0, R0, 0x8, R17 ;  /* 0x0000000800007824 */ /* 0x000fe200078e0211 */
[----:B------:R-:W-:Y:S01]  /*1c360*/  SEL R3, R11, RZ, !P0 ;  /* 0x000000ff0b037207 */ /* 0x000fe20004000000 */
[----:B------:R-:W-:-:S04]  /*1c370*/  IMAD R2, R5, R8, RZ ;  /* 0x0000000805027224 */ /* 0x000fc800078e02ff */
[C---:B------:R-:W-:Y:S02]  /*1c380*/  IMAD R10, R4.reuse, R3, R2 ;  /* 0x00000003040a7224 */ /* 0x040fe400078e0202 */
[----:B------:R-:W-:-:S04]  /*1c390*/  IMAD.WIDE.U32 R2, R4, R8, RZ ;  /* 0x0000000804027225 */ /* 0x000fc800078e00ff */
[----:B--2---:R-:W-:-:S04]  /*1c3a0*/  IMAD.IADD R11, R0, 0x1, R112 ;  /* 0x00000001000b7824 */ /* 0x004fc800078e0270 */
[----:B------:R-:W-:-:S04]  /*1c3b0*/  @P3 IMAD.HI.U32 R6, R11, c[0x0][0x4ec], RZ ;  /* 0x00013b000b063a27 */ /* 0x000fc800078e00ff */
[----:B---3--:R-:W-:-:S04]  /*1c3c0*/  IMAD.WIDE.U32 R4, R12, R25, RZ ;  /* 0x000000190c047225 */ /* 0x008fc800078e00ff */
[----:B------:R-:W-:Y:S01]  /*1c3d0*/  IMAD.MOV.U32 R0, RZ, RZ, R11 ;  /* 0x000000ffff007224 */ /* 0x000fe200078e000b */
[----:B------:R-:W-:Y:S01]  /*1c3e0*/  @P3 SHF.R.U32.HI R0, RZ, c[0x0][0x4f0], R6 ;  /* 0x00013c00ff003a19 */ /* 0x000fe20000011606 */
[----:B------:R-:W-:Y:S01]  /*1c3f0*/  IMAD R12, R13, R25, RZ ;  /* 0x000000190d0c7224 */ /* 0x000fe200078e02ff */
[----:B----4-:R-:W-:Y:S01]  /*1c400*/  SEL R6, R15, RZ, P2 ;  /* 0x000000ff0f067207 */ /* 0x010fe20001000000 */
[----:B------:R-:W-:Y:S01]  /*1c410*/  IMAD.IADD R13, R3, 0x1, R10 ;  /* 0x00000001030d7824 */ /* 0x000fe200078e020a */
[--C-:B-----5:R-:W-:Y:S01]  /*1c420*/  IADD3 R15, P1, P0, R2, R4, R9.reuse ;  /* 0x00000004020f7210 */ /* 0x120fe2000783e009 */
        /* <DEDUP_REMOVED lines=45> */
[----:B------:R-:W-:-:S03]  /*1c700*/  IMAD R5, R5, c[0x0][0x3f0], RZ ;  /* 0x0000fc0005057a24 */ /* 0x000fc600078e02ff */
[----:B------:R-:W-:Y:S01]  /*1c710*/  IADD3 R3, R3, R0, RZ ;  /* 0x0000000003037210 */ /* 0x000fe20007ffe0ff */
[----:B------:R1:W1:Y:S01]  /*1c720*/  LDS.128 R44, [R215+0x3080] ;  /* 0x00308000d72c7984 */ /* 0x0002620000000c00 */
[----:B------:R-:W-:-:S03]  /*1c730*/  IMAD R9, R8, c[0x0][0x3f4], R5 ;  /* 0x0000fd0008097a24 */ /* 0x000fc600078e0205 */
[C---:B------:R-:W-:Y:S01]  /*1c740*/  IMAD.WIDE.U32 R2, R25.reuse, c[0x0][0x3e8], R2 ;  /* 0x0000fa0019027a25 */ /* 0x040fe200078e0002 */
[----:B------:R1:W1:Y:S03]  /*1c750*/  LDS.128 R16, [R215+0x4080] ;  /* 0x00408000d7107984 */ /* 0x0002660000000c00 */
[----:B------:R-:W-:Y:S01]  /*1c760*/  IMAD R3, R25, c[0x0][0x3ec], R3 ;  /* 0x0000fb0019037a24 */ /* 0x000fe200078e0203 */
[----:B------:R1:W1:Y:S01]  /*1c770*/  LDS.128 R32, [R215+0x6080] ;  /* 0x00608000d7207984 */ /* 0x0002620000000c00 */
[----:B--2---:R-:W-:Y:S02]  /*1c780*/  SHF.R.S32.HI R111, RZ, 0x1f, R26 ;  /* 0x0000001fff6f7819 */ /* 0x004fe4000001141a */
[----:B------:R-:W-:Y:S01]  /*1c790*/  IMAD.WIDE.U32 R2, R8, c[0x0][0x3f0], R2 ;  /* 0x0000fc0008027a25 */ /* 0x000fe200078e0002 */
[----:B------:R2:W1:Y:S01]  /*1c7a0*/  LDS.128 R40, [R215+0x7080] ;  /* 0x00708000d7287984 */ /* 0x0004620000000c00 */
[----:B------:R-:W-:-:S03]  /*1c7b0*/  LEA.HI R111, R111, R26, RZ, 0x3 ;  /* 0x0000001a6f6f7211 */ /* 0x000fc600078f18ff */
[----:B------:R2:W1:Y:S01]  /*1c7c0*/  LDS.128 R24, [R215+0x5080] ;  /* 0x00508000d7187984 */ /* 0x0004620000000c00 */
[----:B------:R-:W-:Y:S02]  /*1c7d0*/  IADD3 R3, R3, R9, RZ ;  /* 0x0000000903037210 */ /* 0x000fe40007ffe0ff */
[----:B------:R-:W-:-:S04]  /*1c7e0*/  SHF.R.S32.HI R111, RZ, 0x3, R111 ;  /* 0x00000003ff6f7819 */ /* 0x000fc8000001146f */
[----:B------:R-:W-:Y:S02]  /*1c7f0*/  LEA R4, R23, R111, 0x5 ;  /* 0x0000006f17047211 */ /* 0x000fe400078e28ff */
[----:B------:R2:W1:Y:S02]  /*1c800*/  LDS.128 R20, [R215+0x80] ;  /* 0x00008000d7147984 */ /* 0x0004640000000c00 */
[----:B------:R-:W-:-:S04]  /*1c810*/  IADD3 R4, R112, R4, RZ ;  /* 0x0000000470047210 */ /* 0x000fc80007ffe0ff */
[----:B------:R-:W-:Y:S01]  /*1c820*/  MOV R0, R4 ;  /* 0x0000000400007202 */ /* 0x000fe20000000f00 */
[----:B------:R-:W-:-:S05]  /*1c830*/  @P3 IMAD.HI.U32 R6, R4, c[0x0][0x4ec], RZ ;  /* 0x00013b0004063a27 */ /* 0x000fca00078e00ff */
        /* <DEDUP_REMOVED lines=8> */
[----:B------:R-:W-:Y:S02]  /*1c8c0*/  SHF.R.S32.HI R0, RZ, 0x1f, R4 ;  /* 0x0000001fff007819 */ /* 0x000fe40000011404 */
[----:B------:R-:W-:-:S03]  /*1c8d0*/  IADD3 R3, R3, R5, RZ ;  /* 0x0000000503037210 */ /* 0x000fc60007ffe0ff */
        /* <DEDUP_REMOVED lines=8> */
.L_x_1312:
[----:B------:R-:W-:Y:S05]  /*1c960*/  BRA.DIV ~URZ, `(.L_x_1252) ;  /* 0x000033427f007947 */ /* 0x000fea000b800000 */
[----:B------:R3:W4:Y:S02]  /*1c970*/  SHFL.IDX PT, R0, R9, RZ, 0x181f ;  /* 0x00181fff09007589 */ /* 0x00072400000e0000 */
.L_x_1313:
[----:B------:R-:W-:Y:S01]  /*1c980*/  ISETP.GE.AND P0, PT, R6, R12, PT ;  /* 0x0000000c0600720c */ /* 0x000fe20003f06270 */
[----:B------:R-:W-:-:S12]  /*1c990*/  BSSY B0, `(.L_x_1253) ;  /* 0x000000a000007945 */ /* 0x000fd80003800000 */
[----:B------:R-:W-:Y:S05]  /*1c9a0*/  @P0 BRA `(.L_x_1254) ;  /* 0x0000008000000947 */ /* 0x000fea0003800000 */
[----:B------:R-:W-:Y:S02]  /*1c9b0*/  ISETP.GE.AND P1, PT, R7, c[0x0][0x3c8], PT ;  /* 0x0000f20007007a0c */ /* 0x000fe40003f26270 */
[----:B------:R-:W-:-:S11]  /*1c9c0*/  ISETP.GE.AND P0, PT, R218, c[0x0][0x3c8], PT ;  /* 0x0000f200da007a0c */ /* 0x000fd60003f06270 */
[CC--:B----4-:R-:W-:Y:S02]  /*1c9d0*/  @!P1 LEA R4, P3, R7.reuse, R0.reuse, 0x1 ;  /* 0x0000000007049211 */ /* 0x0d0fe400078608ff */
[C---:B------:R-:W-:Y:S02]  /*1c9e0*/  @!P0 LEA R2, P2, R218.reuse, R0, 0x1 ;  /* 0x00000000da028211 */ /* 0x040fe400078408ff */
[-C--:B--2---:R-:W-:Y:S02]  /*1c9f0*/  @!P1 LEA.HI.X R5, R7, R10.reuse, R69, 0x1, P3 ;  /* 0x0000000a07059211 */ /* 0x084fe400018f0c45 */
[----:B------:R-:W-:-:S03]  /*1ca00*/  @!P0 LEA.HI.X R3, R218, R10, R110, 0x1, P2 ;  /* 0x0000000ada038211 */ /* 0x000fc600010f0c6e */
[----:B------:R2:W-:Y:S04]  /*1ca10*/  @!P1 ST.E.128 [R4.64], R20 ;  /* 0x0000001404009985 */ /* 0x0005e8000c101d06 */
[----:B------:R2:W-:Y:S02]  /*1ca20*/  @!P0 ST.E.128 [R2.64], R16 ;  /* 0x0000001002008985 */ /* 0x0005e4000c101d06 */
.L_x_1254:
[----:B------:R-:W-:Y:S05]  /*1ca30*/  BSYNC B0 ;  /* 0x0000000000007941 */ /* 0x000fea0003800000 */
.L_x_1253:
[----:B------:R-:W-:Y:S05]  /*1ca40*/  BRA.DIV ~URZ, `(.L_x_1255) ;  /* 0x000032c27f007947 */ /* 0x000fea000b800000 */
[----:B--2---:R2:W1:Y:S04]  /*1ca50*/  SHFL.IDX PT, R10, R8, 0x1, 0x181f ;  /* 0x00381f00080a7f89 */ /* 0x00446800000e0000 */
[----:B----4-:R2:W4:Y:S02]  /*1ca60*/  SHFL.IDX PT, R0, R9, 0x1, 0x181f ;  /* 0x00381f0009007f89 */ /* 0x01052400000e0000 */
.L_x_1314:
        /* <DEDUP_REMOVED lines=10> */
[----:B------:R1:W-:Y:S04]  /*1cb10*/  @!P1 ST.E.128 [R4.64], R28 ;  /* 0x0000001c04009985 */ /* 0x0003e8000c101d06 */
[----:B------:R1:W-:Y:S02]  /*1cb20*/  @!P0 ST.E.128 [R2.64], R24 ;  /* 0x0000001802008985 */ /* 0x0003e4000c101d06 */
.L_x_1257:
[----:B------:R-:W-:Y:S05]  /*1cb30*/  BSYNC B0 ;  /* 0x0000000000007941 */ /* 0x000fea0003800000 */
.L_x_1256:
[----:B------:R-:W-:Y:S05]  /*1cb40*/  BRA.DIV ~URZ, `(.L_x_1258) ;  /* 0x000032827f007947 */ /* 0x000fea000b800000 */
[----:B-1----:R1:W2:Y:S02]  /*1cb50*/  SHFL.IDX PT, R10, R8, 0x2, 0x181f ;  /* 0x00581f00080a7f89 */ /* 0x0022a400000e0000 */
.L_x_1315:
[----:B------:R-:W-:Y:S05]  /*1cb60*/  BRA.DIV ~URZ, `(.L_x_1259) ;  /* 0x000032d27f007947 */ /* 0x000fea000b800000 */
[----:B----4-:R4:W1:Y:S02]  /*1cb70*/  SHFL.IDX PT, R0, R9, 0x2, 0x181f ;  /* 0x00581f0009007f89 */ /* 0x01086400000e0000 */
.L_x_1316:
        /* <DEDUP_REMOVED lines=10> */
[----:B------:R1:W-:Y:S04]  /*1cc20*/  @!P1 ST.E.128 [R4.64], R36 ;  /* 0x0000002404009985 */ /* 0x0003e8000c101d06 */
[----:B------:R1:W-:Y:S02]  /*1cc30*/  @!P0 ST.E.128 [R2.64], R32 ;  /* 0x0000002002008985 */ /* 0x0003e4000c101d06 */
.L_x_1261:
[----:B------:R-:W-:Y:S05]  /*1cc40*/  BSYNC B0 ;  /* 0x0000000000007941 */ /* 0x000fea0003800000 */
.L_x_1260:
[----:B------:R-:W-:Y:S05]  /*1cc50*/  BRA.DIV ~URZ, `(.L_x_1262) ;  /* 0x000032427f007947 */ /* 0x000fea000b800000 */
[----:B-1----:R1:W3:Y:S04]  /*1cc60*/  SHFL.IDX PT, R4, R8, 0x3, 0x181f ;  /* 0x00781f0008047f89 */ /* 0x0022e800000e0000 */
[----:B------:R1:W4:Y:S02]  /*1cc70*/  SHFL.IDX PT, R0, R9, 0x3, 0x181f ;  /* 0x00781f0009007f89 */ /* 0x00032400000e0000 */
.L_x_1317:
[----:B------:R-:W-:-:S04]  /*1cc80*/  IADD3 R2, R6, 0x60, RZ ;  /* 0x0000006006027810 */ /* 0x000fc80007ffe0ff */
[----:B------:R-:W-:-:S13]  /*1cc90*/  ISETP.GE.AND P0, PT, R2, R12, PT ;  /* 0x0000000c0200720c */ /* 0x000fda0003f06270 */
[----:B------:R-:W-:Y:S05]  /*1cca0*/  @P0 BRA `(.L_x_1263) ;  /* 0x0000194000000947 */ /* 0x000fea0003800000 */
[----:B------:R-:W-:-:S13]  /*1ccb0*/  ISETP.GE.AND P0, PT, R7, c[0x0][0x3c8], PT ;  /* 0x0000f20007007a0c */ /* 0x000fda0003f06270 */
[----:B----4-:R-:W-:-:S04]  /*1ccc0*/  @!P0 LEA R2, P1, R7, R0, 0x1 ;  /* 0x0000000007028211 */ /* 0x010fc800078208ff */
[----:B---3--:R-:W-:-:S05]  /*1ccd0*/  @!P0 LEA.HI.X R3, R7, R4, R69, 0x1, P1 ;  /* 0x0000000407038211 */ /* 0x008fca00008f0c45 */
[----:B------:R3:W-:Y:S01]  /*1cce0*/  @!P0 ST.E.128 [R2.64], R44 ;  /* 0x0000002c02008985 */ /* 0x0007e2000c101d06 */
[----:B------:R-:W-:-:S13]  /*1ccf0*/  ISETP.GE.AND P0, PT, R218, c[0x0][0x3c8], PT ;  /* 0x0000f200da007a0c */ /* 0x000fda0003f06270 */
[----:B------:R-:W-:Y:S05]  /*1cd00*/  @P0 BRA `(.L_x_1263) ;  /* 0x000018e000000947 */ /* 0x000fea0003800000 */
[----:B---3--:R-:W-:-:S04]  /*1cd10*/  LEA R2, P0, R218, R0, 0x1 ;  /* 0x00000000da027211 */ /* 0x008fc800078008ff */
[----:B------:R-:W-:-:S05]  /*1cd20*/  LEA.HI.X R3, R218, R4, R110, 0x1, P0 ;  /* 0x00000004da037211 */ /* 0x000fca00000f0c6e */
[----:B------:R3:W-:Y:S01]  /*1cd30*/  ST.E.128 [R2.64], R40 ;  /* 0x0000002802007985 */ /* 0x0007e2000c101d06 */
[----:B------:R-:W-:Y:S05]  /*1cd40*/  BRA `(.L_x_1263) ;  /* 0x000018a000007947 */ /* 0x000fea0003800000 */
.L_x_1250:
        /* <DEDUP_REMOVED lines=34> */
.L_x_1318:
[----:B------:R-:W-:Y:S05]  /*1cf70*/  BRA.DIV ~URZ, `(.L_x_1265) ;  /* 0x000030527f007947 */ /* 0x000fea000b800000 */
[----:B------:R3:W4:Y:S02]  /*1cf80*/  SHFL.IDX PT, R0, R28, RZ, 0x1c1f ;  /* 0x001c1fff1c007589 */ /* 0x00072400000e0000 */
.L_x_1319:
        /* <DEDUP_REMOVED lines=98> */
.L_x_1267:
[----:B------:R-:W-:Y:S05]  /*1d5b0*/  BSYNC B0 ;  /* 0x0000000000007941 */ /* 0x000fea0003800000 */
.L_x_1266:
[----:B------:R-:W-:Y:S05]  /*1d5c0*/  BRA.DIV ~URZ, `(.L_x_1268) ;  /* 0x00002a627f007947 */ /* 0x000fea000b800000 */
[----:B--2---:R2:W1:Y:S04]  /*1d5d0*/  SHFL.IDX PT, R4, R14, 0x1, 0x1c1f ;  /* 0x003c1f000e047f89 */ /* 0x00446800000e0000 */
[----:B----4-:R2:W4:Y:S02]  /*1d5e0*/  SHFL.IDX PT, R0, R28, 0x1, 0x1c1f ;  /* 0x003c1f001c007f89 */ /* 0x01052400000e0000 */
.L_x_1320:
        /* <DEDUP_REMOVED lines=71> */
.L_x_1248:
        /* <DEDUP_REMOVED lines=21> */
.L_x_1269:
        /* <DEDUP_REMOVED lines=57> */
.L_x_1271:
[----:B------:R-:W-:Y:S05]  /*1df40*/  BSYNC B0 ;  /* 0x0000000000007941 */ /* 0x000fea0003800000 */
.L_x_1270:
[----:B------:R-:W-:-:S13]  /*1df50*/  ISETP.GT.AND P0, PT, R19, 0x1, PT ;  /* 0x000000011300780c */ /* 0x000fda0003f04270 */
[----:B------:R-:W-:Y:S05]  /*1df60*/  @P0 BRA `(.L_x_1263) ;  /* 0x0000068000000947 */ /* 0x000fea0003800000 */
[----:B------:R-:W2:Y:S04]  /*1df70*/  LDL.LU R3, [R1+0x60] ;  /* 0x0000600001037983 */ /* 0x000ea80000300800 */
[----:B------:R-:W3:Y:S01]  /*1df80*/  LDL.LU R2, [R1+0x4c] ;  /* 0x00004c0001027983 */ /* 0x000ee20000300800 */
[----:B-1----:R-:W-:-:S03]  /*1df90*/  IMAD R5, R21, c[0x0][0x3f0], RZ ;  /* 0x0000fc0015057a24 */ /* 0x002fc600078e02ff */
[----:B------:R-:W1:Y:S02]  /*1dfa0*/  S2R R0, SR_TID.X ;  /* 0x0000000000007919 */ /* 0x000e640000002100 */
[----:B-1----:R-:W-:-:S04]  /*1dfb0*/  SHF.R.S32.HI R9, RZ, 0x1f, R0 ;  /* 0x0000001fff097819 */ /* 0x002fc80000011400 */
[----:B------:R-:W-:Y:S01]  /*1dfc0*/  LEA.HI R9, R9, R0, RZ, 0x3 ;  /* 0x0000000009097211 */ /* 0x000fe200078f18ff */
[----:B------:R-:W-:-:S03]  /*1dfd0*/  IMAD R0, R18, c[0x0][0x3a0], RZ ;  /* 0x0000e80012007a24 */ /* 0x000fc600078e02ff */
[----:B------:R-:W-:Y:S01]  /*1dfe0*/  SHF.R.S32.HI R9, RZ, 0x3, R9 ;  /* 0x00000003ff097819 */ /* 0x000fe20000011409 */
[----:B------:R-:W-:-:S03]  /*1dff0*/  IMAD R0, R10, c[0x0][0x3a4], R0 ;  /* 0x0000e9000a007a24 */ /* 0x000fc600078e0200 */
[----:B------:R-:W-:Y:S02]  /*1e000*/  LEA R4, R23, R9, 0x5 ;  /* 0x0000000917047211 */ /* 0x000fe400078e28ff */
[----:B--2---:R-:W-:Y:S02]  /*1e010*/  MOV R8, R3 ;  /* 0x0000000300087202 */ /* 0x004fe40000000f00 */
[----:B---3--:R-:W-:Y:S02]  /*1e020*/  MOV R11, R2 ;  /* 0x00000002000b7202 */ /* 0x008fe40000000f00 */
[----:B------:R-:W-:Y:S02]  /*1e030*/  MOV R2, c[0x0][0x4e8] ;  /* 0x00013a0000027a02 */ /* 0x000fe40000000f00 */
[----:B------:R-:W-:Y:S02]  /*1e040*/  IADD3 R4, R11, R4, RZ ;  /* 0x000000040b047210 */ /* 0x000fe40007ffe0ff */
[----:B------:R-:W-:Y:S01]  /*1e050*/  ISETP.NE.AND P0, PT, R2, 0x1, PT ;  /* 0x000000010200780c */ /* 0x000fe20003f05270 */
[----:B------:R-:W-:Y:S01]  /*1e060*/  IMAD.WIDE.U32 R2, R10, c[0x0][0x3a0], RZ ;  /* 0x0000e8000a027a25 */ /* 0x000fe200078e00ff */
[----:B------:R-:W-:-:S03]  /*1e070*/  IADD3 R9, R9, R11, RZ ;  /* 0x0000000b09097210 */ /* 0x000fc60007ffe0ff */
[----:B------:R-:W-:Y:S01]  /*1e080*/  IMAD.IADD R3, R3, 0x1, R0 ;  /* 0x0000000103037824 */ /* 0x000fe200078e0200 */
[----:B------:R-:W-:-:S03]  /*1e090*/  MOV R0, R4 ;  /* 0x0000000400007202 */ /* 0x000fc60000000f00 */
[----:B------:R-:W-:-:S04]  /*1e0a0*/  IMAD.WIDE.U32 R2, R8, c[0x0][0x3e8], R2 ;  /* 0x0000fa0008027a25 */ /* 0x000fc800078e0002 */
[----:B------:R-:W-:-:S04]  /*1e0b0*/  @P0 IMAD.HI.U32 R6, R4, c[0x0][0x4ec], RZ ;  /* 0x00013b0004060a27 */ /* 0x000fc800078e00ff */
[----:B------:R-:W-:Y:S01]  /*1e0c0*/  IMAD R3, R8, c[0x0][0x3ec], R3 ;  /* 0x0000fb0008037a24 */ /* 0x000fe200078e0203 */
[----:B------:R-:W-:Y:S01]  /*1e0d0*/  @P0 SHF.R.U32.HI R0, RZ, c[0x0][0x4f0], R6 ;  /* 0x00013c00ff000a19 */ /* 0x000fe20000011606 */
[C---:B------:R-:W-:Y:S02]  /*1e0e0*/  IMAD R8, R16.reuse, c[0x0][0x3f4], R5 ;  /* 0x0000fd0010087a24 */ /* 0x040fe400078e0205 */
[----:B------:R-:W-:Y:S01]  /*1e0f0*/  IMAD.WIDE.U32 R2, R16, c[0x0][0x3f0], R2 ;  /* 0x0000fc0010027a25 */ /* 0x000fe200078e0002 */
[----:B------:R-:W-:Y:S02]  /*1e100*/  SHF.R.S32.HI R6, RZ, 0x1f, R0 ;  /* 0x0000001fff067819 */ /* 0x000fe40000011400 */
[----:B------:R-:W-:Y:S01]  /*1e110*/  IADD3 R5, -R0, RZ, RZ ;  /* 0x000000ff00057210 */ /* 0x000fe20007ffe1ff */
[----:B------:R-:W-:Y:S02]  /*1e120*/  IMAD.IADD R3, R3, 0x1, R8 ;  /* 0x0000000103037824 */ /* 0x000fe400078e0208 */
[----:B------:R-:W-:-:S02]  /*1e130*/  IMAD R6, R6, c[0x0][0x3e0], RZ ;  /* 0x0000f80006067a24 */ /* 0x000fc400078e02ff */
        /* <DEDUP_REMOVED lines=13> */
.L_x_1321:
[----:B------:R-:W-:Y:S05]  /*1e210*/  BRA.DIV ~URZ, `(.L_x_1273) ;  /* 0x00001f427f007947 */ /* 0x000fea000b800000 */
[----:B------:R3:W4:Y:S02]  /*1e220*/  SHFL.IDX PT, R0, R10, RZ, 0x181f ;  /* 0x00181fff0a007589 */ /* 0x00072400000e0000 */
.L_x_1322:
        /* <DEDUP_REMOVED lines=12> */
.L_x_1275:
[----:B------:R-:W-:Y:S05]  /*1e2f0*/  BSYNC B0 ;  /* 0x0000000000007941 */ /* 0x000fea0003800000 */
.L_x_1274:
[----:B------:R-:W-:Y:S05]  /*1e300*/  BRA.DIV ~URZ, `(.L_x_1276) ;  /* 0x00001eb27f007947 */ /* 0x000fea000b800000 */
[----:B--2---:R2:W1:Y:S04]  /*1e310*/  SHFL.IDX PT, R11, R6, 0x1, 0x181f ;  /* 0x00381f00060b7f89 */ /* 0x00446800000e0000 */
[----:B----4-:R2:W4:Y:S02]  /*1e320*/  SHFL.IDX PT, R0, R10, 0x1, 0x181f ;  /* 0x00381f000a007f89 */ /* 0x01052400000e0000 */
.L_x_1323:
        /* <DEDUP_REMOVED lines=12> */
.L_x_1278:
[----:B------:R-:W-:Y:S05]  /*1e3f0*/  BSYNC B0 ;  /* 0x0000000000007941 */ /* 0x000fea0003800000 */
.L_x_1277:
[----:B------:R-:W-:Y:S05]  /*1e400*/  BRA.DIV ~URZ, `(.L_x_1279) ;  /* 0x00001e727f007947 */ /* 0x000fea000b800000 */
[----:B-1----:R1:W2:Y:S02]  /*1e410*/  SHFL.IDX PT, R11, R6, 0x2, 0x181f ;  /* 0x00581f00060b7f89 */ /* 0x0022a400000e0000 */
.L_x_1324:
[----:B------:R-:W-:Y:S05]  /*1e420*/  BRA.DIV ~URZ, `(.L_x_1280) ;  /* 0x00001ec27f007947 */ /* 0x000fea000b800000 */
[----:B----4-:R4:W1:Y:S02]  /*1e430*/  SHFL.IDX PT, R0, R10, 0x2, 0x181f ;  /* 0x00581f000a007f89 */ /* 0x01086400000e0000 */
.L_x_1325:
        /* <DEDUP_REMOVED lines=12> */
.L_x_1282:
[----:B------:R-:W-:Y:S05]  /*1e500*/  BSYNC B0 ;  /* 0x0000000000007941 */ /* 0x000fea0003800000 */
.L_x_1281:
[----:B------:R-:W-:Y:S05]  /*1e510*/  BRA.DIV ~URZ, `(.L_x_1283) ;  /* 0x00001e327f007947 */ /* 0x000fea000b800000 */
[----:B-12---:R-:W1:Y:S04]  /*1e520*/  SHFL.IDX PT, R6, R6, 0x3, 0x181f ;  /* 0x00781f0006067f89 */ /* 0x006e6800000e0000 */
[----:B------:R2:W3:Y:S02]  /*1e530*/  SHFL.IDX PT, R0, R10, 0x3, 0x181f ;  /* 0x00781f000a007f89 */ /* 0x0004e400000e0000 */
.L_x_1326:
        /* <DEDUP_REMOVED lines=11> */
.L_x_1263:
[----:B------:R-:W-:Y:S05]  /*1e5f0*/  BSYNC B1 ;  /* 0x0000000000017941 */ /* 0x000fea0003800000 */
.L_x_1247:
        /* <DEDUP_REMOVED lines=15> */
.L_x_1327:
[----:B------:R-:W-:Y:S05]  /*1e6f0*/  BRA.DIV ~URZ, `(.L_x_1286) ;  /* 0x00001d827f007947 */ /* 0x000fea000b800000 */
[----:B------:R3:W4:Y:S02]  /*1e700*/  SHFL.IDX PT, R8, R67, 0x1, 0x1f ;  /* 0x00201f0043087f89 */ /* 0x00072400000e0000 */
.L_x_1328:
        /* <DEDUP_REMOVED lines=19> */
.L_x_1329:
        /* <DEDUP_REMOVED lines=16> */
.L_x_1330:
[----:B---3--:R-:W-:Y:S01]  /*1e940*/  IMAD R0, R0, c[0x0][0x538], RZ ;  /* 0x00014e0000007a24 */ /* 0x008fe200078e02ff */
[----:B------:R-:W-:Y:S04]  /*1e950*/  BSSY B1, `(.L_x_1289) ;  /* 0x00000cf000017945 */ /* 0x000fe80003800000 */
[----:B----4-:R-:W-:-:S04]  /*1e960*/  IADD3 R8, R0, R8, RZ ;  /* 0x0000000800087210 */ /* 0x010fc80007ffe0ff */
[----:B--2---:R-:W-:-:S13]  /*1e970*/  ISETP.GT.AND P0, PT, R8, R9, PT ;  /* 0x000000090800720c */ /* 0x004fda0003f04270 */
[----:B------:R-:W-:Y:S05]  /*1e980*/  @P0 BRA `(.L_x_1290) ;  /* 0x0000025000000947 */ /* 0x000fea0003800000 */
.L_x_1294:
        /* <DEDUP_REMOVED lines=17> */
.L_x_1331:
        /* <DEDUP_REMOVED lines=16> */
.L_x_1332:
[----:B--2---:R-:W-:-:S05]  /*1eba0*/  IMAD R0, R0, c[0x0][0x538], RZ ;  /* 0x00014e0000007a24 */ /* 0x004fca00078e02ff */
[----:B------:R-:W-:-:S04]  /*1ebb0*/  IADD3 R8, R0, R8, RZ ;  /* 0x0000000800087210 */ /* 0x000fc80007ffe0ff */
[----:B------:R-:W-:-:S13]  /*1ebc0*/  ISETP.GT.AND P0, PT, R8, R9, PT ;  /* 0x000000090800720c */ /* 0x000fda0003f04270 */
[----:B-1----:R-:W-:Y:S05]  /*1ebd0*/  @!P0 BRA `(.L_x_1294) ;  /* 0xfffffdb000008947 */ /* 0x002fea000383ffff */
.L_x_1290:
[----:B------:R-:W-:-:S05]  /*1ebe0*/  IADD3 R11, -R0, R8, RZ ;  /* 0x00000008000b7210 */ /* 0x000fca0007ffe1ff */
[----:B------:R-:W-:-:S05]  /*1ebf0*/  IMAD R0, R4, c[0x0][0x538], R11 ;  /* 0x00014e0004007a24 */ /* 0x000fca00078e020b */
[----:B------:R-:W-:Y:S01]  /*1ec00*/  ISETP.GT.AND P0, PT, R0, R9, PT ;  /* 0x000000090000720c */ /* 0x000fe20003f04270 */
[----:B------:R-:W-:-:S12]  /*1ec10*/  BRA.DIV ~URZ, `(.L_x_1295) ;  /* 0x00001ca27f007947 */ /* 0x000fd8000b800000 */
[----:B------:R-:W-:-:S03]  /*1ec20*/  VOTE.ANY R10, PT, !P0 ;  /* 0x00000000000a7806 */ /* 0x000fc600040e0100 */
.L_x_1333:
[----:B------:R-:W2:Y:S01]  /*1ec30*/  LDL.LU R0, [R1+0x54] ;  /* 0x0000540001007983 */ /* 0x000ea20000300800 */
[----:B------:R-:W2:Y:S02]  /*1ec40*/  POPC R8, R10 ;  /* 0x0000000a00087309 */ /* 0x000ea40000000000 */
[----:B--2---:R-:W-:-:S05]  /*1ec50*/  IADD3 R0, R8, R0, RZ ;  /* 0x0000000008007210 */ /* 0x004fca0007ffe0ff */
[----:B------:R2:W-:Y:S01]  /*1ec60*/  STL [R1+0x54], R0 ;  /* 0x0000540001007387 */ /* 0x0005e20000100800 */
[----:B------:R-:W-:Y:S05]  /*1ec70*/  BRA.DIV ~URZ, `(.L_x_1296) ;  /* 0x00001c927f007947 */ /* 0x000fea000b800000 */
[----:B------:R3:W4:Y:S04]  /*1ec80*/  SHFL.IDX PT, R12, R6, R8, 0x1f ;  /* 0x00001f08060c7589 */ /* 0x00072800000e0000 */
[----:B------:R3:W1:Y:S02]  /*1ec90*/  SHFL.IDX PT, R7, R7, R8, 0x1f ;  /* 0x00001f0807077589 */ /* 0x00066400000e0000 */
.L_x_1334:
[----:B------:R-:W-:Y:S01]  /*1eca0*/  ISETP.NE.AND P0, PT, R10, RZ, PT ;  /* 0x000000ff0a00720c */ /* 0x000fe20003f05270 */
[----:B------:R-:W-:-:S12]  /*1ecb0*/  BSSY B0, `(.L_x_1297) ;  /* 0x0000005000007945 */ /* 0x000fd80003800000 */
[----:B------:R-:W-:Y:S05]  /*1ecc0*/  @!P0 BRA `(.L_x_1298) ;  /* 0x0000003000008947 */ /* 0x000fea0003800000 */
[----:B------:R-:W-:Y:S01]  /*1ecd0*/  IADD3 R3, R8, -0x1, RZ ;  /* 0xffffffff08037810 */ /* 0x000fe20007ffe0ff */
[----:B------:R-:W-:Y:S05]  /*1ece0*/  BRA.DIV ~URZ, `(.L_x_1299) ;  /* 0x00001cf27f007947 */ /* 0x000fea000b800000 */
[----:B------:R2:W3:Y:S02]  /*1ecf0*/  SHFL.IDX PT, R13, R4, R3, 0x1f ;  /* 0x00001f03040d7589 */ /* 0x0004e400000e0000 */
.L_x_1298:
[----:B------:R-:W-:Y:S05]  /*1ed00*/  BSYNC B0 ;  /* 0x0000000000007941 */ /* 0x000fea0003800000 */
.L_x_1297:
        /* <DEDUP_REMOVED lines=69> */
.L_x_1301:
        /* <DEDUP_REMOVED lines=36> */
[----:B------:R-:W-:Y:S01]  /*1f3a0*/  IMNMX R2, R4, R2, PT ;  /* 0x0000000204027217 */ /* 0x000fe20003800200 */
[----:B------:R-:W-:-:S03]  /*1f3b0*/  IMAD.MOV.U32 R4, RZ, RZ, RZ ;  /* 0x000000ffff047224 */ /* 0x000fc600078e00ff */
[-C--:B------:R-:W-:Y:S02]  /*1f3c0*/  IABS R3, R2.reuse ;  /* 0x0000000200037213 */ /* 0x080fe40000000000 */
[----:B------:R-:W-:-:S03]  /*1f3d0*/  IABS R8, R2 ;  /* 0x0000000200087213 */ /* 0x000fc60000000000 */
[----:B------:R-:W-:-:S04]  /*1f3e0*/  IMAD.MOV.U32 R6, RZ, RZ, R3 ;  /* 0x000000ffff067224 */ /* 0x000fc800078e0003 */
[----:B------:R-:W1:Y:S08]  /*1f3f0*/  I2F.RP R3, R6 ;  /* 0x0000000600037306 */ /* 0x000e700000209400 */
[----:B-1----:R-:W1:Y:S02]  /*1f400*/  MUFU.RCP R3, R3 ;  /* 0x0000000300037308 */ /* 0x002e640000001000 */
[----:B-1----:R-:W-:-:S06]  /*1f410*/  IADD3 R3, R3, 0xffffffe, RZ ;  /* 0x0ffffffe03037810 */ /* 0x002fcc0007ffe0ff */
[----:B------:R-:W1:Y:S02]  /*1f420*/  F2I.FTZ.U32.TRUNC.NTZ R5, R3 ;  /* 0x0000000300057305 */ /* 0x000e64000021f000 */
[----:B-1----:R-:W-:-:S05]  /*1f430*/  IMAD.MOV R3, RZ, RZ, -R5 ;  /* 0x000000ffff037224 */ /* 0x002fca00078e0a05 */
[----:B------:R-:W-:Y:S02]  /*1f440*/  MOV R0, R3 ;  /* 0x0000000300007202 */ /* 0x000fe40000000f00 */
[----:B------:R-:W-:-:S03]  /*1f450*/  IABS R3, R7 ;  /* 0x0000000700037213 */ /* 0x000fc60000000000 */
[----:B------:R-:W-:-:S04]  /*1f460*/  IMAD R0, R0, R6, RZ ;  /* 0x0000000600007224 */ /* 0x000fc800078e02ff */
        /* <DEDUP_REMOVED lines=19> */
.L_x_1302:
[----:B------:R-:W-:Y:S05]  /*1f5a0*/  BSYNC B0 ;  /* 0x0000000000007941 */ /* 0x000fea0003800000 */
.L_x_1300:
[----:B------:R-:W-:-:S04]  /*1f5b0*/  LOP3.LUT R0, RZ, R0, RZ, 0x33, !PT ;  /* 0x00000000ff007212 */ /* 0x000fc800078e33ff */
[----:B------:R-:W-:-:S05]  /*1f5c0*/  IADD3 R0, R0, R12, RZ ;  /* 0x0000000c00007210 */ /* 0x000fca0007ffe0ff */
[----:B------:R2:W-:Y:S01]  /*1f5d0*/  STL [R1+0x4c], R0 ;  /* 0x00004c0001007387 */ /* 0x0005e20000100800 */
[----:B------:R-:W-:Y:S05]  /*1f5e0*/  BRA `(.L_x_1303) ;  /* 0x0000005000007947 */ /* 0x000fea0003800000 */
.L_x_1291:
[----:B------:R-:W-:Y:S01]  /*1f5f0*/  MOV R0, c[0x0][0x53c] ;  /* 0x00014f0000007a02 */ /* 0x000fe20000000f00 */
[----:B------:R2:W-:Y:S04]  /*1f600*/  STL [R1+0x48], R9 ;  /* 0x0000480901007387 */ /* 0x0005e80000100800 */
[----:B------:R2:W-:Y:S04]  /*1f610*/  STL [R1+0x4c], RZ ;  /* 0x00004cff01007387 */ /* 0x0005e80000100800 */
[----:B------:R2:W-:Y:S04]  /*1f620*/  STL [R1+0x50], RZ ;  /* 0x000050ff01007387 */ /* 0x0005e80000100800 */
[----:B------:R2:W-:Y:S02]  /*1f630*/  STL [R1+0x54], R0 ;  /* 0x0000540001007387 */ /* 0x0005e40000100800 */
.L_x_1303:
[----:B------:R-:W-:Y:S05]  /*1f640*/  BSYNC B1 ;  /* 0x0000000000017941 */ /* 0x000fea0003800000 */
.L_x_1289:
        /* <DEDUP_REMOVED lines=9> */
.L_x_1284:
[----:B--2---:R-:W2:Y:S02]  /*1f6e0*/  LDL R0, [R1+0x54] ;  /* 0x0000540001007983 */ /* 0x004ea40000100800 */
[----:B--2---:R-:W-:-:S13]  /*1f6f0*/  ISETP.GE.AND P0, PT, R0, c[0x0][0x53c], PT ;  /* 0x00014f0000007a0c */ /* 0x004fda0003f06270 */
[----:B-1----:R-:W-:Y:S01]  /*1f700*/  @P0 CALL.REL.NOINC `(.L_x_1304) ;  /* 0x0000001000000944 */ /* 0x002fe20003c00000 */
[----:B------:R-:W-:Y:S05]  /*1f710*/  BRA `(.L_x_1305) ;  /* 0xfffe208000007947 */ /* 0x000fea000383ffff */
.L_x_1304:
[----:B------:R-:W-:Y:S05]  /*1f720*/  EXIT ;  /* 0x000000000000794d */ /* 0x000fea0003800000 */
.L_x_1125:
[----:B------:R-:W-:Y:S01]  /*1f730*/  IMAD.MOV.U32 R0, RZ, RZ, R5 ;  /* 0x000000ffff007224 */ /* 0x000fe200078e0005 */
[----:B------:R-:W-:Y:S02]  /*1f740*/  MOV R2, 0x1 ;  /* 0x0000000100027802 */ /* 0x000fe40000000f00 */
[----:B------:R-:W-:Y:S02]  /*1f750*/  MOV R3, 0x1f770 ;  /* 0x0001f77000037802 */ /* 0x000fe40000000f00 */
[----:B------:R-:W-:Y:S05]  /*1f760*/  CALL.REL.NOINC `($__internal_26_$__cuda_sm70_shflsync_up_p) ;  /* 0x0000136000007944 */ /* 0x000fea0003c00000 */
[----:B------:R-:W-:Y:S01]  /*1f770*/  MOV R0, R4 ;  /* 0x0000000400007202 */ /* 0x000fe20000000f00 */
[----:B------:R-:W-:Y:S05]  /*1f780*/  BRA `(.L_x_1306) ;  /* 0xfffe0cd000007947 */ /* 0x000fea000383ffff */
.L_x_1126:
[----:B------:R-:W-:Y:S01]  /*1f790*/  IMAD.MOV.U32 R0, RZ, RZ, R5 ;  /* 0x000000ffff007224 */ /* 0x000fe200078e0005 */
[----:B------:R-:W-:Y:S02]  /*1f7a0*/  MOV R2, 0x2 ;  /* 0x0000000200027802 */ /* 0x000fe40000000f00 */
[----:B------:R-:W-:Y:S02]  /*1f7b0*/  MOV R3, 0x1f7d0 ;  /* 0x0001f7d000037802 */ /* 0x000fe40000000f00 */
[----:B------:R-:W-:Y:S05]  /*1f7c0*/  CALL.REL.NOINC `($__internal_26_$__cuda_sm70_shflsync_up_p) ;  /* 0x0000130000007944 */ /* 0x000fea0003c00000 */
[----:B------:R-:W-:Y:S01]  /*1f7d0*/  SEL R0, R4, RZ, P4 ;  /* 0x000000ff04007207 */ /* 0x000fe20002000000 */
[----:B------:R-:W-:Y:S01]  /*1f7e0*/  IMAD.MOV.U32 R2, RZ, RZ, 0x4 ;  /* 0x00000004ff027424 */ /* 0x000fe200078e00ff */
[----:B------:R-:W-:-:S03]  /*1f7f0*/  MOV R3, 0x1f820 ;  /* 0x0001f82000037802 */ /* 0x000fc60000000f00 */
[----:B------:R-:W-:Y:S02]  /*1f800*/  IMAD.IADD R0, R5, 0x1, R0 ;  /* 0x0000000105007824 */ /* 0x000fe400078e0200 */
        /* <DEDUP_REMOVED lines=14> */
[----:B------:R-:W-:Y:S01]  /*1f8f0*/  IMAD.IADD R4, R0, 0x1, R4 ;  /* 0x0000000100047824 */ /* 0x000fe200078e0204 */
[----:B------:R-:W-:-:S03]  /*1f900*/  MOV R0, 0x1f ;  /* 0x0000001f00007802 */ /* 0x000fc60000000f00 */
[----:B------:R-:W-:Y:S02]  /*1f910*/  IMAD.MOV.U32 R5, RZ, RZ, R4 ;  /* 0x000000ffff057224 */ /* 0x000fe400078e0004 */
[----:B------:R-:W-:Y:S05]  /*1f920*/  CALL.REL.NOINC `($__internal_25_$__cuda_sm70_shflsync_idx_p) ;  /* 0x0000115000007944 */ /* 0x000fea0003c00000 */
[----:B------:R-:W-:Y:S05]  /*1f930*/  BRA `(.L_x_1307) ;  /* 0xfffe0c2000007947 */ /* 0x000fea000383ffff */
.L_x_1128:
[----:B------:R-:W-:Y:S02]  /*1f940*/  SEL R0, RZ, 0x1, P0 ;  /* 0x00000001ff007807 */ /* 0x000fe40000000000 */
[----:B------:R-:W-:Y:S02]  /*1f950*/  MOV R2, 0x1f970 ;  /* 0x0001f97000027802 */ /* 0x000fe40000000f00 */
[----:B------:R-:W-:Y:S05]  /*1f960*/  CALL.REL.NOINC `($__internal_27_$__cuda_sm70_votesync_ballot) ;  /* 0x000011d000007944 */ /* 0x000fea0003c00000 */
[----:B------:R-:W-:Y:S01]  /*1f970*/  MOV R10, R0 ;  /* 0x00000000000a7202 */ /* 0x000fe20000000f00 */
[----:B------:R-:W-:Y:S05]  /*1f980*/  BRA `(.L_x_1308) ;  /* 0xfffe0c6000007947 */ /* 0x000fea000383ffff */
.L_x_1129:
[----:B------:R-:W-:Y:S01]  /*1f990*/  IMAD.MOV.U32 R5, RZ, RZ, R9 ;  /* 0x000000ffff057224 */ /* 0x000fe200078e0009 */
[----:B------:R-:W-:Y:S01]  /*1f9a0*/  MOV R3, R6 ;  /* 0x0000000600037202 */ /* 0x000fe20000000f00 */
[----:B-1----:R-:W-:Y:S01]  /*1f9b0*/  IMAD.MOV.U32 R0, RZ, RZ, 0x1f ;  /* 0x0000001fff007424 */ /* 0x002fe200078e00ff */
[----:B------:R-:W-:Y:S02]  /*1f9c0*/  MOV R2, 0x1f9e0 ;  /* 0x0001f9e000027802 */ /* 0x000fe40000000f00 */
[----:B------:R-:W-:Y:S05]  /*1f9d0*/  CALL.REL.NOINC `($__internal_25_$__cuda_sm70_shflsync_idx_p) ;  /* 0x000010a000007944 */ /* 0x000fea0003c00000 */
[----:B------:R-:W-:Y:S01]  /*1f9e0*/  IMAD.MOV.U32 R12, RZ, RZ, R0 ;  /* 0x000000ffff0c7224 */ /* 0x000fe200078e0000 */
[----:B------:R-:W-:Y:S01]  /*1f9f0*/  MOV R5, R8 ;  /* 0x0000000800057202 */ /* 0x000fe20000000f00 */
[----:B------:R-:W-:Y:S01]  /*1fa00*/  IMAD.MOV.U32 R7, RZ, RZ, RZ ;  /* 0x000000ffff077224 */ /* 0x000fe200078e00ff */
[----:B------:R-:W-:Y:S01]  /*1fa10*/  MOV R3, R6 ;  /* 0x0000000600037202 */ /* 0x000fe20000000f00 */
[----:B------:R-:W-:Y:S01]  /*1fa20*/  IMAD.MOV.U32 R0, RZ, RZ, 0x1f ;  /* 0x0000001fff007424 */ /* 0x000fe200078e00ff */
[----:B------:R-:W-:-:S02]  /*1fa30*/  MOV R2, 0x1fa50 ;  /* 0x0001fa5000027802 */ /* 0x000fc40000000f00 */
[----:B------:R-:W-:Y:S05]  /*1fa40*/  CALL.REL.NOINC `($__internal_25_$__cuda_sm70_shflsync_idx_p) ;  /* 0x0000103000007944 */ /* 0x000fea0003c00000 */
[----:B------:R-:W-:Y:S01]  /*1fa50*/  MOV R9, R0 ;  /* 0x0000000000097202 */ /* 0x000fe20000000f00 */
[----:B------:R-:W-:Y:S05]  /*1fa60*/  BRA `(.L_x_1309) ;  /* 0xfffe0bf000007947 */ /* 0x000fea000383ffff */
.L_x_1132:
[----:B------:R-:W-:Y:S01]  /*1fa70*/  IMAD.MOV.U32 R5, RZ, RZ, R4 ;  /* 0x000000ffff057224 */ /* 0x000fe200078e0004 */
[----:B-1----:R-:W-:-:S02]  /*1fa80*/  MOV R0, 0x1f ;  /* 0x0000001f00007802 */ /* 0x002fc40000000f00 */
[----:B------:R-:W-:Y:S02]  /*1fa90*/  MOV R2, 0x1fab0 ;  /* 0x0001fab000027802 */ /* 0x000fe40000000f00 */
[----:B--234-:R-:W-:Y:S05]  /*1faa0*/  CALL.REL.NOINC `($__internal_25_$__cuda_sm70_shflsync_idx_p) ;  /* 0x00000fd000007944 */ /* 0x01cfea0003c00000 */
[----:B------:R-:W-:Y:S01]  /*1fab0*/  MOV R7, R0 ;  /* 0x0000000000077202 */ /* 0x000fe20000000f00 */
[----:B------:R-:W-:Y:S05]  /*1fac0*/  BRA `(.L_x_1131) ;  /* 0xfffe0bf000007947 */ /* 0x000fea000383ffff */
.L_x_1243:
[----:B-1----:R1:W5:Y:S01]  /*1fad0*/  LDL R2, [R1+0x34] ;  /* 0x0000340001027983 */ /* 0x0023620000100800 */
[----:B------:R-:W-:Y:S02]  /*1fae0*/  MOV R5, 0x2 ;  /* 0x0000000200057802 */ /* 0x000fe40000000f00 */
[----:B------:R-:W-:Y:S02]  /*1faf0*/  MOV R4, 0x1fb10 ;  /* 0x0001fb1000047802 */ /* 0x000fe40000000f00 */
[----:B-1---5:R-:W-:Y:S05]  /*1fb00*/  CALL.REL.NOINC `($__internal_24_$__cuda_sm70_shflsync_bfly_p) ;  /* 0x00000f3000007944 */ /* 0x022fea0003c00000 */
[----:B------:R-:W-:Y:S01]  /*1fb10*/  MOV R0, R2 ;  /* 0x0000000200007202 */ /* 0x000fe20000000f00 */
[----:B------:R-:W-:Y:S05]  /*1fb20*/  BRA `(.L_x_1310) ;  /* 0xffffb77000007947 */ /* 0x000fea000383ffff */
.L_x_1244:
[----:B------:R-:W-:Y:S01]  /*1fb30*/  IMAD.MOV.U32 R2, RZ, RZ, R0 ;  /* 0x000000ffff027224 */ /* 0x000fe200078e0000 */
[----:B------:R-:W-:Y:S02]  /*1fb40*/  MOV R5, 0x1 ;  /* 0x0000000100057802 */ /* 0x000fe40000000f00 */
[----:B------:R-:W-:Y:S02]  /*1fb50*/  MOV R4, 0x1fb70 ;  /* 0x0001fb7000047802 */ /* 0x000fe40000000f00 */
[----:B------:R-:W-:Y:S05]  /*1fb60*/  CALL.REL.NOINC `($__internal_24_$__cuda_sm70_shflsync_bfly_p) ;  /* 0x00000ed000007944 */ /* 0x000fea0003c00000 */
[----:B------:R-:W-:Y:S02]  /*1fb70*/  FADD.FTZ R0, R0, R2 ;  /* 0x0000000200007221 */ /* 0x000fe40000010000 */
[----:B------:R1:W5:Y:S01]  /*1fb80*/  LDL R2, [R1+0x38] ;  /* 0x0000380001027983 */ /* 0x0003620000100800 */
[----:B------:R-:W-:-:S02]  /*1fb90*/  MOV R5, 0x2 ;  /* 0x0000000200057802 */ /* 0x000fc40000000f00 */
[----:B------:R-:W-:Y:S02]  /*1fba0*/  MOV R4, 0x1fbc0 ;  /* 0x0001fbc000047802 */ /* 0x000fe40000000f00 */
[----:B-1---5:R-:W-:Y:S05]  /*1fbb0*/  CALL.REL.NOINC `($__internal_24_$__cuda_sm70_shflsync_bfly_p) ;  /* 0x00000e8000007944 */ /* 0x022fea0003c00000 */
[----:B------:R-:W2:Y:S01]  /*1fbc0*/  LDL.LU R3, [R1+0x38] ;  /* 0x0000380001037983 */ /* 0x000ea20000300800 */
[----:B------:R-:W-:Y:S02]  /*1fbd0*/  MOV R5, 0x1 ;  /* 0x0000000100057802 */ /* 0x000fe40000000f00 */
[----:B------:R-:W-:Y:S01]  /*1fbe0*/  MOV R4, 0x1fc20 ;  /* 0x0001fc2000047802 */ /* 0x000fe20000000f00 */
[----:B--2---:R-:W-:-:S05]  /*1fbf0*/  FADD.FTZ R3, R3, R2 ;  /* 0x0000000203037221 */ /* 0x004fca0000010000 */
[----:B------:R-:W-:Y:S02]  /*1fc00*/  MOV R2, R3 ;  /* 0x0000000300027202 */ /* 0x000fe40000000f00 */
[----:B------:R-:W-:Y:S05]  /*1fc10*/  CALL.REL.NOINC `($__internal_24_$__cuda_sm70_shflsync_bfly_p) ;  /* 0x00000e2000007944 */ /* 0x000fea0003c00000 */
[----:B------:R-:W-:Y:S01]  /*1fc20*/  MOV R4, R2 ;  /* 0x0000000200047202 */ /* 0x000fe20000000f00 */
[----:B------:R-:W-:Y:S05]  /*1fc30*/  BRA `(.L_x_1311) ;  /* 0xffffb6f000007947 */ /* 0x000fea000383ffff */
.L_x_1251:
[----:B-1234-:R-:W-:Y:S01]  /*1fc40*/  IMAD.MOV.U32 R5, RZ, RZ, R8 ;  /* 0x000000ffff057224 */ /* 0x01efe200078e0008 */
[----:B------:R-:W-:Y:S01]  /*1fc50*/  MOV R3, RZ ;  /* 0x000000ff00037202 */ /* 0x000fe20000000f00 */
[----:B------:R-:W-:Y:S01]  /*1fc60*/  IMAD.MOV.U32 R0, RZ, RZ, 0x181f ;  /* 0x0000181fff007424 */ /* 0x000fe200078e00ff */
[----:B------:R-:W-:Y:S02]  /*1fc70*/  MOV R2, 0x1fc90 ;  /* 0x0001fc9000027802 */ /* 0x000fe40000000f00 */
[----:B------:R-:W-:Y:S05]  /*1fc80*/  CALL.REL.NOINC `($__internal_25_$__cuda_sm70_shflsync_idx_p) ;  /* 0x00000df000007944 */ /* 0x000fea0003c00000 */
[----:B------:R-:W-:Y:S01]  /*1fc90*/  MOV R10, R0 ;  /* 0x00000000000a7202 */ /* 0x000fe20000000f00 */
[----:B------:R-:W-:Y:S05]  /*1fca0*/  BRA `(.L_x_1312) ;  /* 0xffffccb000007947 */ /* 0x000fea000383ffff */
.L_x_1252:
[----:B------:R-:W-:Y:S01]  /*1fcb0*/  IMAD.MOV.U32 R5, RZ, RZ, R9 ;  /* 0x000000ffff057224 */ /* 0x000fe200078e0009 */
[----:B------:R-:W-:Y:S01]  /*1fcc0*/  MOV R3, RZ ;  /* 0x000000ff00037202 */ /* 0x000fe20000000f00 */
[----:B------:R-:W-:Y:S01]  /*1fcd0*/  IMAD.MOV.U32 R0, RZ, RZ, 0x181f ;  /* 0x0000181fff007424 */ /* 0x000fe200078e00ff */
[----:B------:R-:W-:Y:S02]  /*1fce0*/  MOV R2, 0x1fd00 ;  /* 0x0001fd0000027802 */ /* 0x000fe40000000f00 */
[----:B-12---:R-:W-:Y:S05]  /*1fcf0*/  CALL.REL.NOINC `($__internal_25_$__cuda_sm70_shflsync_idx_p) ;  /* 0x00000d8000007944 */ /* 0x006fea0003c00000 */
[----:B------:R-:W-:Y:S05]  /*1fd00*/  BRA `(.L_x_1313) ;  /* 0xffffcc7000007947 */ /* 0x000fea000383ffff */
.L_x_1255:
[----:B--2---:R-:W-:Y:S01]  /*1fd10*/  IMAD.MOV.U32 R5, RZ, RZ, R8 ;  /* 0x000000ffff057224 */ /* 0x004fe200078e0008 */
[----:B------:R-:W-:Y:S01]  /*1fd20*/  MOV R3, 0x1 ;  /* 0x0000000100037802 */ /* 0x000fe20000000f00 */
[----:B----4-:R-:W-:Y:S01]  /*1fd30*/  IMAD.MOV.U32 R0, RZ, RZ, 0x181f ;  /* 0x0000181fff007424 */ /* 0x010fe200078e00ff */
[----:B------:R-:W-:-:S02]  /*1fd40*/  MOV R2, 0x1fd60 ;  /* 0x0001fd6000027802 */ /* 0x000fc40000000f00 */
[----:B-1-3--:R-:W-:Y:S05]  /*1fd50*/  CALL.REL.NOINC `($__internal_25_$__cuda_sm70_shflsync_idx_p) ;  /* 0x00000d2000007944 */ /* 0x00afea0003c00000 */
[----:B------:R-:W-:Y:S01]  /*1fd60*/  IMAD.MOV.U32 R10, RZ, RZ, R0 ;  /* 0x000000ffff0a7224 */ /* 0x000fe200078e0000 */
[----:B------:R-:W-:Y:S01]  /*1fd70*/  MOV R3, 0x1 ;  /* 0x0000000100037802 */ /* 0x000fe20000000f00 */
[----:B------:R-:W-:Y:S01]  /*1fd80*/  IMAD.MOV.U32 R5, RZ, RZ, R9 ;  /* 0x000000ffff057224 */ /* 0x000fe200078e0009 */
[----:B------:R-:W-:-:S02]  /*1fd90*/  MOV R0, 0x181f ;  /* 0x0000181f00007802 */ /* 0x000fc40000000f00 */
[----:B------:R-:W-:Y:S02]  /*1fda0*/  MOV R2, 0x1fdc0 ;  /* 0x0001fdc000027802 */ /* 0x000fe40000000f00 */
[----:B------:R-:W-:Y:S05]  /*1fdb0*/  CALL.REL.NOINC `($__internal_25_$__cuda_sm70_shflsync_idx_p) ;  /* 0x00000cc000007944 */ /* 0x000fea0003c00000 */
[----:B------:R-:W-:Y:S05]  /*1fdc0*/  BRA `(.L_x_1314) ;  /* 0xffffcca000007947 */ /* 0x000fea000383ffff */
.L_x_1258:
[----:B-1----:R-:W-:Y:S01]  /*1fdd0*/  IMAD.MOV.U32 R5, RZ, RZ, R8 ;  /* 0x000000ffff057224 */ /* 0x002fe200078e0008 */
[----:B------:R-:W-:Y:S01]  /*1fde0*/  MOV R3, 0x2 ;  /* 0x0000000200037802 */ /* 0x000fe20000000f00 */
[----:B----4-:R-:W-:Y:S01]  /*1fdf0*/  IMAD.MOV.U32 R0, RZ, RZ, 0x181f ;  /* 0x0000181fff007424 */ /* 0x010fe200078e00ff */
[----:B------:R-:W-:Y:S02]  /*1fe00*/  MOV R2, 0x1fe20 ;  /* 0x0001fe2000027802 */ /* 0x000fe40000000f00 */
[----:B--23--:R-:W-:Y:S05]  /*1fe10*/  CALL.REL.NOINC `($__internal_25_$__cuda_sm70_shflsync_idx_p) ;  /* 0x00000c6000007944 */ /* 0x00cfea0003c00000 */
[----:B------:R-:W-:Y:S01]  /*1fe20*/  MOV R10, R0 ;  /* 0x00000000000a7202 */ /* 0x000fe20000000f00 */
[----:B------:R-:W-:Y:S05]  /*1fe30*/  BRA `(.L_x_1315) ;  /* 0xffffcd2000007947 */ /* 0x000fea000383ffff */
.L_x_1259:
[----:B------:R-:W-:Y:S01]  /*1fe40*/  IMAD.MOV.U32 R5, RZ, RZ, R9 ;  /* 0x000000ffff057224 */ /* 0x000fe200078e0009 */
[----:B------:R-:W-:Y:S01]  /*1fe50*/  MOV R3, 0x2 ;  /* 0x0000000200037802 */ /* 0x000fe20000000f00 */
[----:B----4-:R-:W-:Y:S01]  /*1fe60*/  IMAD.MOV.U32 R0, RZ, RZ, 0x181f ;  /* 0x0000181fff007424 */ /* 0x010fe200078e00ff */
[----:B------:R-:W-:Y:S02]  /*1fe70*/  MOV R2, 0x1fe90 ;  /* 0x0001fe9000027802 */ /* 0x000fe40000000f00 */
[----:B-123--:R-:W-:Y:S05]  /*1fe80*/  CALL.REL.NOINC `($__internal_25_$__cuda_sm70_shflsync_idx_p) ;  /* 0x00000bf000007944 */ /* 0x00efea0003c00000 */
[----:B------:R-:W-:Y:S05]  /*1fe90*/  BRA `(.L_x_1316) ;  /* 0xffffcce000007947 */ /* 0x000fea000383ffff */
.L_x_1262:
[----:B-1----:R-:W-:Y:S01]  /*1fea0*/  IMAD.MOV.U32 R5, RZ, RZ, R8 ;  /* 0x000000ffff057224 */ /* 0x002fe200078e0008 */
[----:B------:R-:W-:Y:S01]  /*1feb0*/  MOV R3, 0x3 ;  /* 0x0000000300037802 */ /* 0x000fe20000000f00 */
[----:B------:R-:W-:Y:S01]  /*1fec0*/  IMAD.MOV.U32 R0, RZ, RZ, 0x181f ;  /* 0x0000181fff007424 */ /* 0x000fe200078e00ff */
[----:B------:R-:W-:-:S02]  /*1fed0*/  MOV R2, 0x1fef0 ;  /* 0x0001fef000027802 */ /* 0x000fc40000000f00 */
[----:B--234-:R-:W-:Y:S05]  /*1fee0*/  CALL.REL.NOINC `($__internal_25_$__cuda_sm70_shflsync_idx_p) ;  /* 0x00000b9000007944 */ /* 0x01cfea0003c00000 */
[----:B------:R-:W-:Y:S01]  /*1fef0*/  IMAD.MOV.U32 R4, RZ, RZ, R0 ;  /* 0x000000ffff047224 */ /* 0x000fe200078e0000 */
[----:B------:R-:W-:Y:S01]  /*1ff00*/  MOV R3, 0x3 ;  /* 0x0000000300037802 */ /* 0x000fe20000000f00 */
[----:B------:R-:W-:Y:S01]  /*1ff10*/  IMAD.MOV.U32 R5, RZ, RZ, R9 ;  /* 0x000000ffff057224 */ /* 0x000fe200078e0009 */
[----:B------:R-:W-:-:S02]  /*1ff20*/  MOV R0, 0x181f ;  /* 0x0000181f00007802 */ /* 0x000fc40000000f00 */
[----:B------:R-:W-:Y:S02]  /*1ff30*/  MOV R2, 0x1ff50 ;  /* 0x0001ff5000027802 */ /* 0x000fe40000000f00 */
[----:B------:R-:W-:Y:S05]  /*1ff40*/  CALL.REL.NOINC `($__internal_25_$__cuda_sm70_shflsync_idx_p) ;  /* 0x00000b3000007944 */ /* 0x000fea0003c00000 */
[----:B------:R-:W-:Y:S05]  /*1ff50*/  BRA `(.L_x_1317) ;  /* 0xffffcd2000007947 */ /* 0x000fea000383ffff */
.L_x_1264:
[----:B------:R-:W-:Y:S01]  /*1ff60*/  IMAD.MOV.U32 R5, RZ, RZ, R14 ;  /* 0x000000ffff057224 */ /* 0x000fe200078e000e */
[----:B------:R-:W-:Y:S01]  /*1ff70*/  MOV R3, RZ ;  /* 0x000000ff00037202 */ /* 0x000fe20000000f00 */
[----:B------:R-:W-:Y:S01]  /*1ff80*/  IMAD.MOV.U32 R0, RZ, RZ, 0x1c1f ;  /* 0x00001c1fff007424 */ /* 0x000fe200078e00ff */
[----:B------:R-:W-:Y:S02]  /*1ff90*/  MOV R2, 0x1ffb0 ;  /* 0x0001ffb000027802 */ /* 0x000fe40000000f00 */
[----:B------:R-:W-:Y:S05]  /*1ffa0*/  CALL.REL.NOINC `($__internal_25_$__cuda_sm70_shflsync_idx_p) ;  /* 0x00000ad000007944 */ /* 0x000fea0003c00000 */
[----:B------:R-:W-:Y:S01]  /*1ffb0*/  MOV R4, R0 ;  /* 0x0000000000047202 */ /* 0x000fe20000000f00 */
[----:B------:R-:W-:Y:S05]  /*1ffc0*/  BRA `(.L_x_1318) ;  /* 0xffffcfa000007947 */ /* 0x000fea000383ffff */
.L_x_1265:
[----:B------:R-:W-:Y:S01]  /*1ffd0*/  IMAD.MOV.U32 R5, RZ, RZ, R28 ;  /* 0x000000ffff057224 */ /* 0x000fe200078e001c */
[----:B------:R-:W-:Y:S01]  /*1ffe0*/  MOV R3, RZ ;  /* 0x000000ff00037202 */ /* 0x000fe20000000f00 */
[----:B------:R-:W-:Y:S01]  /*1fff0*/  IMAD.MOV.U32 R0, RZ, RZ, 0x1c1f ;  /* 0x00001c1fff007424 */ /* 0x000fe200078e00ff */
[----:B------:R-:W-:Y:S02]  /*20000*/  MOV R2, 0x20020 ;  /* 0x0002002000027802 */ /* 0x000fe40000000f00 */
[----:B-12---:R-:W-:Y:S05]  /*20010*/  CALL.REL.NOINC `($__internal_25_$__cuda_sm70_shflsync_idx_p) ;  /* 0x00000a6000007944 */ /* 0x006fea0003c00000 */
[----:B------:R-:W-:Y:S05]  /*20020*/  BRA `(.L_x_1319) ;  /* 0xffffcf6000007947 */ /* 0x000fea000383ffff */
.L_x_1268:
[----:B------:R-:W-:Y:S01]  /*20030*/  IMAD.MOV.U32 R5, RZ, RZ, R14 ;  /* 0x000000ffff057224 */ /* 0x000fe200078e000e */
[----:B----4-:R-:W-:Y:S01]  /*20040*/  MOV R3, 0x1 ;  /* 0x0000000100037802 */ /* 0x010fe20000000f00 */
[----:B------:R-:W-:Y:S01]  /*20050*/  IMAD.MOV.U32 R0, RZ, RZ, 0x1c1f ;  /* 0x00001c1fff007424 */ /* 0x000fe200078e00ff */
[----:B------:R-:W-:-:S02]  /*20060*/  MOV R2, 0x20080 ;  /* 0x0002008000027802 */ /* 0x000fc40000000f00 */
[----:B-123--:R-:W-:Y:S05]  /*20070*/  CALL.REL.NOINC `($__internal_25_$__cuda_sm70_shflsync_idx_p) ;  /* 0x00000a0000007944 */ /* 0x00efea0003c00000 */
[----:B------:R-:W-:Y:S01]  /*20080*/  IMAD.MOV.U32 R4, RZ, RZ, R0 ;  /* 0x000000ffff047224 */ /* 0x000fe200078e0000 */
[----:B------:R-:W-:Y:S01]  /*20090*/  MOV R3, 0x1 ;  /* 0x0000000100037802 */ /* 0x000fe20000000f00 */
[----:B------:R-:W-:Y:S01]  /*200a0*/  IMAD.MOV.U32 R5, RZ, RZ, R28 ;  /* 0x000000ffff057224 */ /* 0x000fe200078e001c */
[----:B------:R-:W-:-:S02]  /*200b0*/  MOV R0, 0x1c1f ;  /* 0x00001c1f00007802 */ /* 0x000fc40000000f00 */
[----:B------:R-:W-:Y:S02]  /*200c0*/  MOV R2, 0x200e0 ;  /* 0x000200e000027802 */ /* 0x000fe40000000f00 */
[----:B------:R-:W-:Y:S05]  /*200d0*/  CALL.REL.NOINC `($__internal_25_$__cuda_sm70_shflsync_idx_p) ;  /* 0x000009a000007944 */ /* 0x000fea0003c00000 */
[----:B------:R-:W-:Y:S05]  /*200e0*/  BRA `(.L_x_1320) ;  /* 0xffffd50000007947 */ /* 0x000fea000383ffff */
.L_x_1272:
[----:B------:R-:W-:Y:S01]  /*200f0*/  IMAD.MOV.U32 R5, RZ, RZ, R6 ;  /* 0x000000ffff057224 */ /* 0x000fe200078e0006 */
[----:B------:R-:W-:Y:S01]  /*20100*/  MOV R3, RZ ;  /* 0x000000ff00037202 */ /* 0x000fe20000000f00 */
[----:B------:R-:W-:Y:S01]  /*20110*/  IMAD.MOV.U32 R0, RZ, RZ, 0x181f ;  /* 0x0000181fff007424 */ /* 0x000fe200078e00ff */
[----:B------:R-:W-:Y:S02]  /*20120*/  MOV R2, 0x20140 ;  /* 0x0002014000027802 */ /* 0x000fe40000000f00 */
[----:B------:R-:W-:Y:S05]  /*20130*/  CALL.REL.NOINC `($__internal_25_$__cuda_sm70_shflsync_idx_p) ;  /* 0x0000094000007944 */ /* 0x000fea0003c00000 */
[----:B------:R-:W-:Y:S01]  /*20140*/  MOV R11, R0 ;  /* 0x00000000000b7202 */ /* 0x000fe20000000f00 */
[----:B------:R-:W-:Y:S05]  /*20150*/  BRA `(.L_x_1321) ;  /* 0xffffe0b000007947 */ /* 0x000fea000383ffff */
.L_x_1273:
[----:B------:R-:W-:Y:S01]  /*20160*/  IMAD.MOV.U32 R5, RZ, RZ, R10 ;  /* 0x000000ffff057224 */ /* 0x000fe200078e000a */
[----:B------:R-:W-:Y:S01]  /*20170*/  MOV R3, RZ ;  /* 0x000000ff00037202 */ /* 0x000fe20000000f00 */
[----:B------:R-:W-:Y:S01]  /*20180*/  IMAD.MOV.U32 R0, RZ, RZ, 0x181f ;  /* 0x0000181fff007424 */ /* 0x000fe200078e00ff */
[----:B------:R-:W-:Y:S02]  /*20190*/  MOV R2, 0x201b0 ;  /* 0x000201b000027802 */ /* 0x000fe40000000f00 */
[----:B-12---:R-:W-:Y:S05]  /*201a0*/  CALL.REL.NOINC `($__internal_25_$__cuda_sm70_shflsync_idx_p) ;  /* 0x000008d000007944 */ /* 0x006fea0003c00000 */
[----:B------:R-:W-:Y:S05]  /*201b0*/  BRA `(.L_x_1322) ;  /* 0xffffe07000007947 */ /* 0x000fea000383ffff */
.L_x_1276:
        /* <DEDUP_REMOVED lines=12> */
.L_x_1279:
[----:B-1----:R-:W-:Y:S01]  /*20280*/  IMAD.MOV.U32 R5, RZ, RZ, R6 ;  /* 0x000000ffff057224 */ /* 0x002fe200078e0006 */
[----:B------:R-:W-:Y:S01]  /*20290*/  MOV R3, 0x2 ;  /* 0x0000000200037802 */ /* 0x000fe20000000f00 */
[----:B----4-:R-:W-:Y:S01]  /*202a0*/  IMAD.MOV.U32 R0, RZ, RZ, 0x181f ;  /* 0x0000181fff007424 */ /* 0x010fe200078e00ff */
[----:B------:R-:W-:Y:S02]  /*202b0*/  MOV R2, 0x202d0 ;  /* 0x000202d000027802 */ /* 0x000fe40000000f00 */
[----:B--23--:R-:W-:Y:S05]  /*202c0*/  CALL.REL.NOINC `($__internal_25_$__cuda_sm70_shflsync_idx_p) ;  /* 0x000007b000007944 */ /* 0x00cfea0003c00000 */
[----:B------:R-:W-:Y:S01]  /*202d0*/  MOV R11, R0 ;  /* 0x00000000000b7202 */ /* 0x000fe20000000f00 */
[----:B------:R-:W-:Y:S05]  /*202e0*/  BRA `(.L_x_1324) ;  /* 0xffffe13000007947 */ /* 0x000fea000383ffff */
.L_x_1280:
[----:B------:R-:W-:Y:S01]  /*202f0*/  IMAD.MOV.U32 R5, RZ, RZ, R10 ;  /* 0x000000ffff057224 */ /* 0x000fe200078e000a */
[----:B------:R-:W-:Y:S01]  /*20300*/  MOV R3, 0x2 ;  /* 0x0000000200037802 */ /* 0x000fe20000000f00 */
[----:B----4-:R-:W-:Y:S01]  /*20310*/  IMAD.MOV.U32 R0, RZ, RZ, 0x181f ;  /* 0x0000181fff007424 */ /* 0x010fe200078e00ff */
[----:B------:R-:W-:Y:S02]  /*20320*/  MOV R2, 0x20340 ;  /* 0x0002034000027802 */ /* 0x000fe40000000f00 */
[----:B-123--:R-:W-:Y:S05]  /*20330*/  CALL.REL.NOINC `($__internal_25_$__cuda_sm70_shflsync_idx_p) ;  /* 0x0000074000007944 */ /* 0x00efea0003c00000 */
[----:B------:R-:W-:Y:S05]  /*20340*/  BRA `(.L_x_1325) ;  /* 0xffffe0f000007947 */ /* 0x000fea000383ffff */
.L_x_1283:
        /* <DEDUP_REMOVED lines=12> */
.L_x_1285:
[----:B------:R-:W-:Y:S01]  /*20410*/  IMAD.MOV.U32 R5, RZ, RZ, R67 ;  /* 0x000000ffff057224 */ /* 0x000fe200078e0043 */
[----:B------:R-:W-:Y:S01]  /*20420*/  MOV R3, RZ ;  /* 0x000000ff00037202 */ /* 0x000fe20000000f00 */
[----:B------:R-:W-:Y:S01]  /*20430*/  IMAD.MOV.U32 R0, RZ, RZ, 0x1f ;  /* 0x0000001fff007424 */ /* 0x000fe200078e00ff */
[----:B------:R-:W-:Y:S02]  /*20440*/  MOV R2, 0x20460 ;  /* 0x0002046000027802 */ /* 0x000fe40000000f00 */
[----:B------:R-:W-:Y:S05]  /*20450*/  CALL.REL.NOINC `($__internal_25_$__cuda_sm70_shflsync_idx_p) ;  /* 0x0000062000007944 */ /* 0x000fea0003c00000 */
[----:B------:R-:W-:Y:S01]  /*20460*/  MOV R9, R0 ;  /* 0x0000000000097202 */ /* 0x000fe20000000f00 */
[----:B------:R-:W-:Y:S05]  /*20470*/  BRA `(.L_x_1327) ;  /* 0xffffe27000007947 */ /* 0x000fea000383ffff */
.L_x_1286:
[----:B------:R-:W-:Y:S01]  /*20480*/  IMAD.MOV.U32 R5, RZ, RZ, R67 ;  /* 0x000000ffff057224 */ /* 0x000fe200078e0043 */
[----:B------:R-:W-:Y:S01]  /*20490*/  MOV R3, 0x1 ;  /* 0x0000000100037802 */ /* 0x000fe20000000f00 */
[----:B------:R-:W-:Y:S01]  /*204a0*/  IMAD.MOV.U32 R0, RZ, RZ, 0x1f ;  /* 0x0000001fff007424 */ /* 0x000fe200078e00ff */
[----:B------:R-:W-:Y:S02]  /*204b0*/  MOV R2, 0x204d0 ;  /* 0x000204d000027802 */ /* 0x000fe40000000f00 */
[----:B-12---:R-:W-:Y:S05]  /*204c0*/  CALL.REL.NOINC `($__internal_25_$__cuda_sm70_shflsync_idx_p) ;  /* 0x000005b000007944 */ /* 0x006fea0003c00000 */
[----:B------:R-:W-:Y:S01]  /*204d0*/  MOV R8, R0 ;  /* 0x0000000000087202 */ /* 0x000fe20000000f00 */
[----:B------:R-:W-:Y:S05]  /*204e0*/  BRA `(.L_x_1328) ;  /* 0xffffe22000007947 */ /* 0x000fea000383ffff */
.L_x_1287:
[----:B------:R-:W-:Y:S02]  /*204f0*/  MOV R2, 0x1 ;  /* 0x0000000100027802 */ /* 0x000fe40000000f00 */
[----:B------:R-:W-:-:S02]  /*20500*/  MOV R3, 0x20520 ;  /* 0x0002052000037802 */ /* 0x000fc40000000f00 */
[----:B-1234-:R-:W-:Y:S05]  /*20510*/  CALL.REL.NOINC `($__internal_26_$__cuda_sm70_shflsync_up_p) ;  /* 0x000005b000007944 */ /* 0x01efea0003c00000 */
[----:B------:R-:W-:Y:S05]  /*20520*/  BRA `(.L_x_1329) ;  /* 0xffffe31000007947 */ /* 0x000fea000383ffff */
.L_x_1288:
[----:B------:R-:W-:Y:S02]  /*20530*/  MOV R2, 0x2 ;  /* 0x0000000200027802 */ /* 0x000fe40000000f00 */
[----:B------:R-:W-:-:S02]  /*20540*/  MOV R3, 0x20560 ;  /* 0x0002056000037802 */ /* 0x000fc40000000f00 */
[----:B--2-4-:R-:W-:Y:S05]  /*20550*/  CALL.REL.NOINC `($__internal_26_$__cuda_sm70_shflsync_up_p) ;  /* 0x0000057000007944 */ /* 0x014fea0003c00000 */
[----:B------:R-:W-:Y:S01]  /*20560*/  SEL R3, R4, RZ, P1 ;  /* 0x000000ff04037207 */ /* 0x000fe20000800000 */
[----:B------:R-:W-:-:S04]  /*20570*/  IMAD.MOV.U32 R2, RZ, RZ, 0x4 ;  /* 0x00000004ff027424 */ /* 0x000fc800078e00ff */
[----:B------:R-:W-:Y:S01]  /*20580*/  IMAD.IADD R0, R0, 0x1, R3 ;  /* 0x0000000100007824 */ /* 0x000fe200078e0203 */
        /* <DEDUP_REMOVED lines=20> */
.L_x_1292:
[----:B------:R-:W-:Y:S02]  /*206d0*/  MOV R2, 0x1 ;  /* 0x0000000100027802 */ /* 0x000fe40000000f00 */
[----:B------:R-:W-:Y:S02]  /*206e0*/  MOV R3, 0x20700 ;  /* 0x0002070000037802 */ /* 0x000fe40000000f00 */
[----:B------:R-:W-:Y:S05]  /*206f0*/  CALL.REL.NOINC `($__internal_26_$__cuda_sm70_shflsync_up_p) ;  /* 0x000003d000007944 */ /* 0x000fea0003c00000 */
[----:B------:R-:W-:Y:S01]  /*20700*/  MOV R2, R4 ;  /* 0x0000000400027202 */ /* 0x000fe20000000f00 */
[----:B------:R-:W-:Y:S05]  /*20710*/  BRA `(.L_x_1331) ;  /* 0xffffe38000007947 */ /* 0x000fea000383ffff */
.L_x_1293:
        /* <DEDUP_REMOVED lines=26> */
.L_x_1295:
[----:B------:R-:W-:Y:S02]  /*208c0*/  SEL R0, RZ, 0x1, P0 ;  /* 0x00000001ff007807 */ /* 0x000fe40000000000 */
[----:B------:R-:W-:Y:S02]  /*208d0*/  MOV R2, 0x208f0 ;  /* 0x000208f000027802 */ /* 0x000fe40000000f00 */
[----:B-1----:R-:W-:Y:S05]  /*208e0*/  CALL.REL.NOINC `($__internal_27_$__cuda_sm70_votesync_ballot) ;  /* 0x0000025000007944 */ /* 0x002fea0003c00000 */
[----:B------:R-:W-:Y:S01]  /*208f0*/  MOV R10, R0 ;  /* 0x00000000000a7202 */ /* 0x000fe20000000f00 */
[----:B------:R-:W-:Y:S05]  /*20900*/  BRA `(.L_x_1333) ;  /* 0xffffe32000007947 */ /* 0x000fea000383ffff */
.L_x_1296:
[----:B------:R-:W-:Y:S01]  /*20910*/  IMAD.MOV.U32 R5, RZ, RZ, R6 ;  /* 0x000000ffff057224 */ /* 0x000fe200078e0006 */
[----:B------:R-:W-:Y:S01]  /*20920*/  MOV R3, R8 ;  /* 0x0000000800037202 */ /* 0x000fe20000000f00 */
[----:B--2---:R-:W-:Y:S01]  /*20930*/  IMAD.MOV.U32 R0, RZ, RZ, 0x1f ;  /* 0x0000001fff007424 */ /* 0x004fe200078e00ff */
[----:B------:R-:W-:Y:S02]  /*20940*/  MOV R2, 0x20960 ;  /* 0x0002096000027802 */ /* 0x000fe40000000f00 */
[----:B-1----:R-:W-:Y:S05]  /*20950*/  CALL.REL.NOINC `($__internal_25_$__cuda_sm70_shflsync_idx_p) ;  /* 0x0000012000007944 */ /* 0x002fea0003c00000 */
[----:B------:R-:W-:Y:S01]  /*20960*/  IMAD.MOV.U32 R12, RZ, RZ, R0 ;  /* 0x000000ffff0c7224 */ /* 0x000fe200078e0000 */
[----:B------:R-:W-:Y:S01]  /*20970*/  MOV R3, R8 ;  /* 0x0000000800037202 */ /* 0x000fe20000000f00 */
[----:B------:R-:W-:Y:S01]  /*20980*/  IMAD.MOV.U32 R5, RZ, RZ, R7 ;  /* 0x000000ffff057224 */ /* 0x000fe200078e0007 */
[----:B------:R-:W-:Y:S02]  /*20990*/  MOV R0, 0x1f ;  /* 0x0000001f00007802 */ /* 0x000fe40000000f00 */
[----:B------:R-:W-:-:S02]  /*209a0*/  MOV R2, 0x209c0 ;  /* 0x000209c000027802 */ /* 0x000fc40000000f00 */
[----:B------:R-:W-:Y:S05]  /*209b0*/  CALL.REL.NOINC `($__internal_25_$__cuda_sm70_shflsync_idx_p) ;  /* 0x000000c000007944 */ /* 0x000fea0003c00000 */
[----:B------:R-:W-:Y:S01]  /*209c0*/  MOV R7, R0 ;  /* 0x0000000000077202 */ /* 0x000fe20000000f00 */
[----:B------:R-:W-:Y:S05]  /*209d0*/  BRA `(.L_x_1334) ;  /* 0xffffe2c000007947 */ /* 0x000fea000383ffff */
.L_x_1299:
[----:B------:R-:W-:Y:S01]  /*209e0*/  IMAD.MOV.U32 R5, RZ, RZ, R4 ;  /* 0x000000ffff057224 */ /* 0x000fe200078e0004 */
[----:B--2---:R-:W-:-:S02]  /*209f0*/  MOV R0, 0x1f ;  /* 0x0000001f00007802 */ /* 0x004fc40000000f00 */
[----:B------:R-:W-:Y:S02]  /*20a00*/  MOV R2, 0x20a20 ;  /* 0x00020a2000027802 */ /* 0x000fe40000000f00 */
[----:B-1-34-:R-:W-:Y:S05]  /*20a10*/  CALL.REL.NOINC `($__internal_25_$__cuda_sm70_shflsync_idx_p) ;  /* 0x0000006000007944 */ /* 0x01afea0003c00000 */
[----:B------:R-:W-:Y:S01]  /*20a20*/  MOV R13, R0 ;  /* 0x00000000000d7202 */ /* 0x000fe20000000f00 */
[----:B------:R-:W-:Y:S05]  /*20a30*/  BRA `(.L_x_1298) ;  /* 0xffffe2c000007947 */ /* 0x000fea000383ffff */
        .weak           $__internal_24_$__cuda_sm70_shflsync_bfly_p
        .type           $__internal_24_$__cuda_sm70_shflsync_bfly_p,@function
        .size           $__internal_24_$__cuda_sm70_shflsync_bfly_p,($__internal_25_$__cuda_sm70_shflsync_idx_p - $__internal_24_$__cuda_sm70_shflsync_bfly_p)
$__internal_24_$__cuda_sm70_shflsync_bfly_p:
[----:B------:R-:W-:Y:S04]  /*20a40*/  WARPSYNC R6 ;  /* 0x0000000600007348 */ /* 0x000fe80003800000 */
[----:B------:R1:W2:Y:S02]  /*20a50*/  SHFL.BFLY PT, R2, R2, R5, R7 ;  /* 0x0c00000502027389 */ /* 0x0002a400000e0007 */
[----:B-1----:R-:W-:-:S04]  /*20a60*/  MOV R5, 0x0 ;  /* 0x0000000000057802 */ /* 0x002fc80000000f00 */
[----:B--2---:R-:W-:Y:S05]  /*20a70*/  RET.REL.NODEC R4 `(_ZN7cutlass13device_kernelIN5flash19enable_sm80_to_sm89INS1_16FlashAttnFwdSm80INS1_25CollectiveMainloopFwdSm80ILi8ELi1ELb1EN4cute5tupleIJNS5_1CILi128EEENS7_ILi112EEES8_EEELi128ENS_10bfloat16_tEfNS_4arch4Sm80ELb1ELb0ELb1ELb1ELb0ELb1ELb1ELb1EEENS1_21CollectiveEpilogueFwdINS6_IJS8_S8_S9_EEENS6_IJNS7_ILi1EEESH_SH_EEESB_SD_Li256ELb1ELb1ELb1ELb0EEENS1_36VarlenDynamicPersistentTileSchedulerILi128ELi112ELi256ELi256ELb1ELb1ELb0ELb1ELb1ELb1EEEEEEEEEvNT_6ParamsE) ;  /* 0xfffdf58004007950 */ /* 0x004fea0003c3ffff */
        .weak           $__internal_25_$__cuda_sm70_shflsync_idx_p
        .type           $__internal_25_$__cuda_sm70_shflsync_idx_p,@function
        .size           $__internal_25_$__cuda_sm70_shflsync_idx_p,($__internal_26_$__cuda_sm70_shflsync_up_p - $__internal_25_$__cuda_sm70_shflsync_idx_p)
$__internal_25_$__cuda_sm70_shflsync_idx_p:
[----:B------:R-:W-:-:S04]  /*20a80*/  MOV R111, 0xffffffff ;  /* 0xffffffff006f7802 */ /* 0x000fc80000000f00 */
[----:B------:R-:W-:Y:S04]  /*20a90*/  WARPSYNC R111 ;  /* 0x0000006f00007348 */ /* 0x000fe80003800000 */
[----:B------:R1:W2:Y:S02]  /*20aa0*/  SHFL.IDX PT, R0, R5, R3, R0 ;  /* 0x0000000305007389 */ /* 0x0002a400000e0000 */
[----:B-1----:R-:W-:-:S04]  /*20ab0*/  MOV R3, 0x0 ;  /* 0x0000000000037802 */ /* 0x002fc80000000f00 */
[----:B--2---:R-:W-:Y:S05]  /*20ac0*/  RET.REL.NODEC R2 `(_ZN7cutlass13device_kernelIN5flash19enable_sm80_to_sm89INS1_16FlashAttnFwdSm80INS1_25CollectiveMainloopFwdSm80ILi8ELi1ELb1EN4cute5tupleIJNS5_1CILi128EEENS7_ILi112EEES8_EEELi128ENS_10bfloat16_tEfNS_4arch4Sm80ELb1ELb0ELb1ELb1ELb0ELb1ELb1ELb1EEENS1_21CollectiveEpilogueFwdINS6_IJS8_S8_S9_EEENS6_IJNS7_ILi1EEESH_SH_EEESB_SD_Li256ELb1ELb1ELb1ELb0EEENS1_36VarlenDynamicPersistentTileSchedulerILi128ELi112ELi256ELi256ELb1ELb1ELb0ELb1ELb1ELb1EEEEEEEEEvNT_6ParamsE) ;  /* 0xfffdf53002007950 */ /* 0x004fea0003c3ffff */
        .weak           $__internal_26_$__cuda_sm70_shflsync_up_p
        .type           $__internal_26_$__cuda_sm70_shflsync_up_p,@function
        .size           $__internal_26_$__cuda_sm70_shflsync_up_p,($__internal_27_$__cuda_sm70_votesync_ballot - $__internal_26_$__cuda_sm70_shflsync_up_p)
$__internal_26_$__cuda_sm70_shflsync_up_p:
[----:B------:R-:W-:Y:S02]  /*20ad0*/  IMAD.MOV.U32 R4, RZ, RZ, RZ ;  /* 0x000000ffff047224 */ /* 0x000fe400078e00ff */
[----:B------:R-:W-:-:S04]  /*20ae0*/  IMAD.MOV.U32 R10, RZ, RZ, -0x1 ;  /* 0xffffffffff0a7424 */ /* 0x000fc800078e00ff */
[----:B------:R-:W-:Y:S04]  /*20af0*/  WARPSYNC R10 ;  /* 0x0000000a00007348 */ /* 0x000fe80003800000 */
[----:B------:R1:W2:Y:S02]  /*20b00*/  SHFL.UP PT, R4, R0, R2, R4 ;  /* 0x0400000200047389 */ /* 0x0002a400000e0004 */
[----:B-1----:R-:W-:Y:S02]  /*20b10*/  MOV R2, R3 ;  /* 0x0000000300027202 */ /* 0x002fe40000000f00 */
[----:B------:R-:W-:-:S04]  /*20b20*/  MOV R3, 0x0 ;  /* 0x0000000000037802 */ /* 0x000fc80000000f00 */
[----:B--2---:R-:W-:Y:S05]  /*20b30*/  RET.REL.NODEC R2 `(_ZN7cutlass13device_kernelIN5flash19enable_sm80_to_sm89INS1_16FlashAttnFwdSm80INS1_25CollectiveMainloopFwdSm80ILi8ELi1ELb1EN4cute5tupleIJNS5_1CILi128EEENS7_ILi112EEES8_EEELi128ENS_10bfloat16_tEfNS_4arch4Sm80ELb1ELb0ELb1ELb1ELb0ELb1ELb1ELb1EEENS1_21CollectiveEpilogueFwdINS6_IJS8_S8_S9_EEENS6_IJNS7_ILi1EEESH_SH_EEESB_SD_Li256ELb1ELb1ELb1ELb0EEENS1_36VarlenDynamicPersistentTileSchedulerILi128ELi112ELi256ELi256ELb1ELb1ELb0ELb1ELb1ELb1EEEEEEEEEvNT_6ParamsE) ;  /* 0xfffdf4c002007950 */ /* 0x004fea0003c3ffff */
        .weak           $__internal_27_$__cuda_sm70_votesync_ballot
        .type           $__internal_27_$__cuda_sm70_votesync_ballot,@function
        .size           $__internal_27_$__cuda_sm70_votesync_ballot,(.L_x_2707 - $__internal_27_$__cuda_sm70_votesync_ballot)
$__internal_27_$__cuda_sm70_votesync_ballot:
[----:B------:R-:W-:Y:S01]  /*20b40*/  ISETP.NE.U32.AND P0, PT, R0, 0x1, PT ;  /* 0x000000010000780c */ /* 0x000fe20003f05070 */
[----:B------:R-:W-:-:S04]  /*20b50*/  IMAD.MOV.U32 R3, RZ, RZ, -0x1 ;  /* 0xffffffffff037424 */ /* 0x000fc800078e00ff */
[----:B------:R-:W-:Y:S08]  /*20b60*/  WARPSYNC R3 ;  /* 0x0000000300007348 */ /* 0x000ff00003800000 */
[----:B------:R-:W-:-:S04]  /*20b70*/  VOTE.ANY R0, PT, !P0 ;  /* 0x0000000000007806 */ /* 0x000fc800040e0100 */
[----:B------:R-:W-:Y:S01]  /*20b80*/  LOP3.LUT R0, R0, R3, RZ, 0xc0, !PT ;  /* 0x0000000300007212 */ /* 0x000fe200078ec0ff */
[----:B------:R-:W-:-:S04]  /*20b90*/  IMAD.MOV.U32 R3, RZ, RZ, 0x0 ;  /* 0x00000000ff037424 */ /* 0x000fc800078e00ff */
[----:B------:R-:W-:Y:S05]  /*20ba0*/  RET.REL.NODEC R2 `(_ZN7cutlass13device_kernelIN5flash19enable_sm80_to_sm89INS1_16FlashAttnFwdSm80INS1_25CollectiveMainloopFwdSm80ILi8ELi1ELb1EN4cute5tupleIJNS5_1CILi128EEENS7_ILi112EEES8_EEELi128ENS_10bfloat16_tEfNS_4arch4Sm80ELb1ELb0ELb1ELb1ELb0ELb1ELb1ELb1EEENS1_21CollectiveEpilogueFwdINS6_IJS8_S8_S9_EEENS6_IJNS7_ILi1EEESH_SH_EEESB_SD_Li256ELb1ELb1ELb1ELb0EEENS1_36VarlenDynamicPersistentTileSchedulerILi128ELi112ELi256ELi256ELb1ELb1ELb0ELb1ELb1ELb1EEEEEEEEEvNT_6ParamsE) ;  /* 0xfffdf45002007950 */ /* 0x000fea0003c3ffff */
.L_x_1335:
        /* <DEDUP_REMOVED lines=13> */
.L_x_2707:


//--------------------- .text._ZN7cutlass13device_kernelIN5flash19enable_sm80_to_sm89INS1_16FlashAttnFwdSm80INS1_25CollectiveMainloopFwdSm80ILi8ELi1ELb1EN4cute5tupleIJNS5_1CILi128EEES8_S8_EEELi128ENS_10bfloat16_tEfNS_4arch4Sm80ELb0ELb0ELb0ELb0ELb0ELb0ELb1ELb1EEENS1_21CollectiveEpilogueFwdIS9_NS6_IJNS7_ILi1EEESF_SF_EEESA_SC_Li256ELb0ELb1ELb1ELb0EEENS1_19SingleTileSchedulerILb0ELb1ELb1ELi128EEEEEEEEEvNT_6ParamsE --------------------------
	.section	.text._ZN7cutlass13device_kernelIN5flash19enable_sm80_to_sm89INS1_16FlashAttnFwdSm80INS1_25CollectiveMainloopFwdSm80ILi8ELi1ELb1EN4cute5tupleIJNS5_1CILi128EEES8_S8_EEELi128ENS_10bfloat16_tEfNS_4arch4Sm80ELb0ELb0ELb0ELb0ELb0ELb0ELb1ELb1EEENS1_21CollectiveEpilogueFwdIS9_NS6_IJNS7_ILi1EEESF_SF_EEESA_SC_Li256ELb0ELb1ELb1ELb0EEENS1_19SingleTileSchedulerILb0ELb1ELb1ELi128EEEEEEEEEvNT_6ParamsE,"ax",@progbits
	.sectioninfo	@"SHI_REGISTERS=255"
	.align	128
.text._ZN7cutlass13device_kernelIN5flash19enable_sm80_to_sm89INS1_16FlashAttnFwdSm80INS1_25CollectiveMainloopFwdSm80ILi8ELi1ELb1EN4cute5tupleIJNS5_1CILi128EEES8_S8_EEELi128ENS_10bfloat16_tEfNS_4arch4Sm80ELb0ELb0ELb0ELb0ELb0ELb0ELb1ELb1EEENS1_21CollectiveEpilogueFwdIS9_NS6_IJNS7_ILi1EEESF_SF_EEESA_SC_Li256ELb0ELb1ELb1ELb0EEENS1_19SingleTileSchedulerILb0ELb1ELb1ELi128EEEEEEEEEvNT_6ParamsE:
        .type           _ZN7cutlass13device_kernelIN5flash19enable_sm80_to_sm89INS1_16FlashAttnFwdSm80INS1_25CollectiveMainloopFwdSm80ILi8ELi1ELb1EN4cute5tupleIJNS5_1CILi128EEES8_S8_EEELi128ENS_10bfloat16_tEfNS_4arch4Sm80ELb0ELb0ELb0ELb0ELb0ELb0ELb1ELb1EEENS1_21CollectiveEpilogueFwdIS9_NS6_IJNS7_ILi1EEESF_SF_EEESA_SC_Li256ELb0ELb1ELb1ELb0EEENS1_19SingleTileSchedulerILb0ELb1ELb1ELi128EEEEEEEEEvNT_6ParamsE,@function
        .size           _ZN7cutlass13device_kernelIN5flash19enable_sm80_to_sm89INS1_16FlashAttnFwdSm80INS1_25CollectiveMainloopFwdSm80ILi8ELi1ELb1EN4cute5tupleIJNS5_1CILi128EEES8_S8_EEELi128ENS_10bfloat16_tEfNS_4arch4Sm80ELb0ELb0ELb0ELb0ELb0ELb0ELb1ELb1EEENS1_21CollectiveEpilogueFwdIS9_NS6_IJNS7_ILi1EEESF_SF_EEESA_SC_Li256ELb0ELb1ELb1ELb0EEENS1_19SingleTileSchedulerILb0ELb1ELb1ELi128EEEEEEEEEvNT_6ParamsE,(.L_x_2712 - _ZN7cutlass13device_kernelIN5flash19enable_sm80_to_sm89INS1_16FlashAttnFwdSm80INS1_25CollectiveMainloopFwdSm80ILi8ELi1ELb1EN4cute5tupleIJNS5_1CILi128EEES8_S8_EEELi128ENS_10bfloat16_tEfNS_4arch4Sm80ELb0ELb0ELb0ELb0ELb0ELb0ELb1ELb1EEENS1_21CollectiveEpilogueFwdIS9_NS6_IJNS7_ILi1EEESF_SF_EEESA_SC_Li256ELb0ELb1ELb1ELb0EEENS1_19SingleTileSchedulerILb0ELb1ELb1ELi128EEEEEEEEEvNT_6ParamsE)
        .other          _ZN7cutlass13device_kernelIN5flash19enable_sm80_to_sm89INS1_16FlashAttnFwdSm80INS1_25CollectiveMainloopFwdSm80ILi8ELi1ELb1EN4cute5tupleIJNS5_1CILi128EEES8_S8_EEELi128ENS_10bfloat16_tEfNS_4arch4Sm80ELb0ELb0ELb0ELb0ELb0ELb0ELb1ELb1EEENS1_21CollectiveEpilogueFwdIS9_NS6_IJNS7_ILi1EEESF_SF_EEESA_SC_Li256ELb0ELb1ELb1ELb0EEENS1_19SingleTileSchedulerILb0ELb1ELb1ELi128EEEEEEEEEvNT_6ParamsE,@"STO_CUDA_ENTRY STV_DEFAULT"
_ZN7cutlass13device_kernelIN5flash19enable_sm80_to_sm89INS1_16FlashAttnFwdSm80INS1_25CollectiveMainloopFwdSm80ILi8ELi1ELb1EN4cute5tupleIJNS5_1CILi128EEES8_S8_EEELi128ENS_10bfloat16_tEfNS_4arch4Sm80ELb0ELb0ELb0ELb0ELb0ELb0ELb1ELb1EEENS1_21CollectiveEpilogueFwdIS9_NS6_IJNS7_ILi1EEESF_SF_EEESA_SC_Li256ELb0ELb1ELb1ELb0EEENS1_19SingleTileSchedulerILb0ELb1ELb1ELi128EEEEEEEEEvNT_6ParamsE:
        /* <DEDUP_REMOVED lines=17> */
.L_x_1336:
[----:B---3--:R-:W-:Y:S02]  /*0110*/  ULDC.64 UR4, c[0x0][0x550] ;  /* 0x0001540000047ab9 */ /* 0x008fe40000000a00 */
[----:B------:R-:W-:Y:S02]  /*0120*/  UISETP.NE.AND UP0, UPT, UR4, 0x1, UPT ;  /* 0x000000010400788c */ /* 0x000fe4000bf05270 */
[----:B------:R-:W-:-:S02]  /*0130*/  UIMAD.WIDE.U32 UR8, UR6, UR5, URZ ;  /* 0x00000005060872a5 */ /* 0x000fc4000f8e003f */
[----:B------:R-:W-:Y:S02]  /*0140*/  ULDC UR4, c[0x0][0x558] ;  /* 0x0001560000047ab9 */ /* 0x000fe40000000800 */
[----:B------:R-:W-:-:S05]  /*0150*/  UMOV UR10, UR6 ;  /* 0x00000006000a7c82 */ /* 0x000fca0008000000 */
[----:B------:R-:W-:-:S03]  /*0160*/  @UP0 USHF.R.U32.HI UR10, URZ, UR4, UR9 ;  /* 0x000000043f0a0299 */ /* 0x000fc60008011609 */
.L_x_1337:
        /* <DEDUP_REMOVED lines=50> */
.L_x_1338:
        /* <DEDUP_REMOVED lines=68> */
[----:B------:R-:W-:Y:S01]  /*08d0*/  IMAD.U32 R12, RZ, RZ, UR6 ;  /* 0x00000006ff0c7e24 */ /* 0x000fe2000f8e00ff */
[----:B------:R-:W-:Y:S01]  /*08e0*/  UMOV UR18, 0x7 ;  /* 0x0000000700127882 */ /* 0x000fe20000000000 */
[----:B------:R-:W-:Y:S01]  /*08f0*/  IMAD R5, R7, c[0x0][0x1c0], RZ ;  /* 0x0000700007057a24 */ /* 0x000fe200078e02ff */
[----:B------:R-:W-:Y:S01]  /*0900*/  ULDC.64 UR6, c[0x0][0x1e0] ;  /* 0x0000780000067ab9 */ /* 0x000fe20000000a00 */
[----:B------:R-:W-:Y:S01]  /*0910*/  IMAD R9, R9, c[0x0][0x168], RZ ;  /* 0x00005a0009097a24 */ /* 0x000fe200078e02ff */
[----:B------:R-:W-:Y:S01]  /*0920*/  USHF.L.U64.HI UR18, UR6, UR18, UR7 ;  /* 0x0000001206127299 */ /* 0x000fe20008010207 */
[----:B------:R-:W-:Y:S01]  /*0930*/  IMAD.U32 R13, RZ, RZ, UR4 ;  /* 0x00000004ff0d7e24 */ /* 0x000fe2000f8e00ff */
[----:B------:R-:W-:Y:S01]  /*0940*/  ULDC.64 UR4, c[0x0][0x1e8] ;  /* 0x00007a0000047ab9 */ /* 0x000fe20000000a00 */
[C---:B------:R-:W-:Y:S01]  /*0950*/  IMAD R14, R0.reuse, c[0x0][0x1c4], R5 ;  /* 0x00007100000e7a24 */ /* 0x040fe200078e0205 */
[----:B------:R-:W-:Y:S01]  /*0960*/  UIMAD UR4, UR20, UR4, URZ ;  /* 0x00000004140472a4 */ /* 0x000fe2000f8e023f */
[----:B------:R-:W-:Y:S01]  /*0970*/  IMAD.WIDE.U32 R12, R0, c[0x0][0x1c0], R12 ;  /* 0x00007000000c7a25 */ /* 0x000fe200078e000c */
[----:B------:R-:W-:-:S02]  /*0980*/  USHF.L.U32 UR19, UR6, 0x7, URZ ;  /* 0x0000000706137899 */ /* 0x000fc4000800063f */
[----:B------:R-:W-:Y:S01]  /*0990*/  UIMAD UR4, UR10, UR5, UR4 ;  /* 0x000000050a0472a4 */ /* 0x000fe2000f8e0204 */
[----:B-1----:R-:W-:Y:S01]  /*09a0*/  IMAD R11, R3, 0x80, R2 ;  /* 0x00000080030b7824 */ /* 0x002fe200078e0202 */
[----:B------:R-:W-:Y:S01]  /*09b0*/  USHF.R.S32.HI UR11, URZ, 0x1f, UR16 ;  /* 0x0000001f3f0b7899 */ /* 0x000fe20008011410 */
[----:B------:R-:W-:Y:S01]  /*09c0*/  IMAD.IADD R15, R13, 0x1, R14 ;  /* 0x000000010d0f7824 */ /* 0x000fe200078e020e */
[----:B------:R-:W-:Y:S01]  /*09d0*/  UIMAD.WIDE.U32 UR12, UR6, 0x40, URZ ;  /* 0x00000040060c78a5 */ /* 0x000fe2000f8e003f */
[----:B------:R-:W-:Y:S01]  /*09e0*/  @P0 IMAD.HI.U32 R4, R11, c[0x0][0x2c8], RZ ;  /* 0x0000b2000b040a27 */ /* 0x000fe200078e00ff */
[----:B------:R-:W-:-:S03]  /*09f0*/  USHF.L.U32 UR9, UR7, 0x6, URZ ;  /* 0x0000000607097899 */ /* 0x000fc6000800063f */
[----:B------:R-:W-:Y:S01]  /*0a00*/  IMAD.MOV.U32 R2, RZ, RZ, R11 ;  /* 0x000000ffff027224 */ /* 0x000fe200078e000b */
[----:B------:R-:W-:Y:S01]  /*0a10*/  @P0 SHF.R.U32.HI R2, RZ, c[0x0][0x2cc], R4 ;  /* 0x0000b300ff020a19 */ /* 0x000fe20000011604 */
[----:B------:R-:W-:Y:S01]  /*0a20*/  IMAD.MOV.U32 R14, RZ, RZ, R12 ;  /* 0x000000ffff0e7224 */ /* 0x000fe200078e000c */
[----:B------:R-:W-:Y:S01]  /*0a30*/  UIADD3 UR9, UR13, UR9, URZ ;  /* 0x000000090d097290 */ /* 0x000fe2000fffe03f */
[----:B------:R-:W-:Y:S01]  /*0a40*/  IMAD R6, R3, 0x80, R40 ;  /* 0x0000008003067824 */ /* 0x000fe200078e0228 */
[--C-:B------:R-:W-:Y:S01]  /*0a50*/  SHF.R.S32.HI R5, RZ, 0x1f, R2.reuse ;  /* 0x0000001fff057819 */ /* 0x100fe20000011402 */
[----:B------:R-:W-:Y:S01]  /*0a60*/  IMAD.MOV R12, RZ, RZ, -R2 ;  /* 0x000000ffff0c7224 */ /* 0x000fe200078e0a02 */
[----:B------:R-:W-:Y:S01]  /*0a70*/  IADD3 R3, -R40, c[0x0][0x1d0], RZ ;  /* 0x0000740028037a10 */ /* 0x000fe20007ffe1ff */
[----:B------:R-:W-:Y:S01]  /*0a80*/  IMAD.WIDE.U32 R14, R2, c[0x0][0x1b0], R14 ;  /* 0x00006c00020e7a25 */ /* 0x000fe200078e000e */
[C---:B------:R-:W-:Y:S01]  /*0a90*/  IADD3 R4, R6.reuse, 0x20, RZ ;  /* 0x0000002006047810 */ /* 0x040fe20007ffe0ff */
[----:B------:R-:W-:Y:S01]  /*0aa0*/  BAR.SYNC.DEFER_BLOCKING 0x0 ;  /* 0x0000000000007b1d */ /* 0x000fe20000010000 */
[-C--:B------:R-:W-:Y:S01]  /*0ab0*/  ISETP.GE.AND P5, PT, R6, R9.reuse, PT ;  /* 0x000000090600720c */ /* 0x080fe20003fa6270 */
[----:B------:R-:W-:Y:S01]  /*0ac0*/  IMAD R5, R5, c[0x0][0x1b0], RZ ;  /* 0x00006c0005057a24 */ /* 0x000fe200078e02ff */
[-C--:B------:R-:W-:Y:S01]  /*0ad0*/  ISETP.GE.AND P3, PT, R4, R9.reuse, PT ;  /* 0x000000090400720c */ /* 0x080fe20003f66270 */
[----:B------:R-:W-:Y:S01]  /*0ae0*/  IMAD R12, R12, c[0x0][0x2c4], R11 ;  /* 0x0000b1000c0c7a24 */ /* 0x000fe200078e020b */
[----:B------:R-:W-:Y:S01]  /*0af0*/  IADD3 R4, R6, 0x40, RZ ;  /* 0x0000004006047810 */ /* 0x000fe20007ffe0ff */
[----:B------:R-:W-:Y:S01]  /*0b00*/  IMAD R5, R2, c[0x0][0x1b4], R5 ;  /* 0x00006d0002057a24 */ /* 0x000fe200078e0205 */
[----:B------:R-:W-:Y:S01]  /*0b10*/  IADD3 R6, R6, 0x60, RZ ;  /* 0x0000006006067810 */ /* 0x000fe20007ffe0ff */
[----:B------:R-:W-:Y:S01]  /*0b20*/  IMAD.SHL.U32 R11, R40, 0x40, RZ ;  /* 0x00000040280b7824 */ /* 0x000fe200078e00ff */
[----:B------:R-:W-:Y:S01]  /*0b30*/  ISETP.GE.AND P4, PT, R4, R9, PT ;  /* 0x000000090400720c */ /* 0x000fe20003f86270 */
[----:B------:R-:W-:Y:S01]  /*0b40*/  IMAD.IADD R15, R15, 0x1, R5 ;  /* 0x000000010f0f7824 */ /* 0x000fe200078e0205 */
[----:B------:R-:W-:Y:S01]  /*0b50*/  SHF.R.S32.HI R5, RZ, 0x1f, R12 ;  /* 0x0000001fff057819 */ /* 0x000fe2000001140c */
[----:B------:R-:W-:Y:S01]  /*0b60*/  IMAD.SHL.U32 R42, R41, 0x8, RZ ;  /* 0x00000008292a7824 */ /* 0x000fe200078e00ff */
[----:B------:R-:W-:Y:S01]  /*0b70*/  LOP3.LUT R11, R11, 0x1c0, RZ, 0xc0, !PT ;  /* 0x000001c00b0b7812 */ /* 0x000fe200078ec0ff */
[----:B------:R-:W-:-:S02]  /*0b80*/  IMAD.U32 R2, RZ, RZ, UR16 ;  /* 0x00000010ff027e24 */ /* 0x000fc4000f8e00ff */
[----:B------:R-:W-:Y:S01]  /*0b90*/  IMAD R5, R5, c[0x0][0x1a8], RZ ;  /* 0x00006a0005057a24 */ /* 0x000fe200078e02ff */
[----:B------:R-:W-:Y:S01]  /*0ba0*/  SHF.R.U32.HI R8, RZ, 0x3, R11 ;  /* 0x00000003ff087819 */ /* 0x000fe2000001160b */
[----:B------:R-:W-:Y:S01]  /*0bb0*/  IMAD R2, R2, -0x80, R3 ;  /* 0xffffff8002027824 */ /* 0x000fe200078e0203 */
[--C-:B------:R-:W-:Y:S01]  /*0bc0*/  LOP3.LUT R11, R11, 0x38, R42.reuse, 0xf8, !PT ;  /* 0x000000380b0b7812 */ /* 0x100fe200078ef82a */
[C---:B------:R-:W-:Y:S01]  /*0bd0*/  IMAD R5, R12.reuse, c[0x0][0x1ac], R5 ;  /* 0x00006b000c057a24 */ /* 0x040fe200078e0205 */
[----:B------:R-:W-:Y:S01]  /*0be0*/  SHF.R.S32.HI R43, RZ, 0x1f, R42 ;  /* 0x0000001fff2b7819 */ /* 0x000fe2000001142a */
[----:B------:R-:W-:Y:S01]  /*0bf0*/  IMAD.WIDE.U32 R12, R12, c[0x0][0x1a8], R14 ;  /* 0x00006a000c0c7a25 */ /* 0x000fe200078e000e */
[----:B------:R-:W-:Y:S02]  /*0c00*/  LOP3.LUT R8, R11, R8, RZ, 0x3c, !PT ;  /* 0x000000080b087212 */ /* 0x000fe400078e3cff */
[----:B------:R-:W-:Y:S01]  /*0c10*/  ISETP.GE.AND P6, PT, R42, c[0x0][0x198], PT ;  /* 0x000066002a007a0c */ /* 0x000fe20003fc6270 */
[----:B------:R-:W-:-:S02]  /*0c20*/  IMAD R3, R44, c[0x0][0x1e0], RZ ;  /* 0x000078002c037a24 */ /* 0x000fc400078e02ff */
[----:B------:R-:W-:Y:S01]  /*0c30*/  IMAD.IADD R4, R13, 0x1, R5 ;  /* 0x000000010d047824 */ /* 0x000fe200078e0205 */
[----:B------:R-:W-:Y:S01]  /*0c40*/  LEA R5, P0, R12, c[0x0][0x160], 0x1 ;  /* 0x000058000c057a11 */ /* 0x000fe200078008ff */
[----:B------:R-:W-:-:S03]  /*0c50*/  IMAD.WIDE.U32 R10, R40, c[0x0][0x1e0], R42 ;  /* 0x00007800280a7a25 */ /* 0x000fc600078e002a */
[----:B------:R-:W-:Y:S01]  /*0c60*/  LEA.HI.X R4, R12, c[0x0][0x164], R4, 0x1, P0 ;  /* 0x000059000c047a11 */ /* 0x000fe200000f0c04 */
[----:B------:R-:W-:Y:S01]  /*0c70*/  IMAD R3, R40, c[0x0][0x1e4], R3 ;  /* 0x0000790028037a24 */ /* 0x000fe200078e0203 */
[----:B------:R-:W1:Y:S01]  /*0c80*/  SHFL.IDX PT, R14, R5, RZ, 0x181f ;  /* 0x00181fff050e7589 */ /* 0x000e6200000e0000 */
[----:B------:R-:W-:Y:S01]  /*0c90*/  IMAD.MOV.U32 R12, RZ, RZ, R10 ;  /* 0x000000ffff0c7224 */ /* 0x000fe200078e000a */
[----:B------:R-:W-:Y:S01]  /*0ca0*/  ISETP.GE.AND P0, PT, R6, R9, PT ;  /* 0x000000090600720c */ /* 0x000fe20003f06270 */
[----:B------:R-:W-:Y:S01]  /*0cb0*/  IMAD.U32 R228, RZ, RZ, UR10 ;  /* 0x0000000affe47e24 */ /* 0x000fe2000f8e00ff */
[----:B------:R-:W3:Y:S01]  /*0cc0*/  SHFL.IDX PT, R15, R4, RZ, 0x181f ;  /* 0x00181fff040f7589 */ /* 0x000ee200000e0000 */
[----:B------:R-:W-:Y:S01]  /*0cd0*/  IMAD.IADD R13, R11, 0x1, R3 ;  /* 0x000000010b0d7824 */ /* 0x000fe200078e0203 */
[----:B------:R-:W-:Y:S02]  /*0ce0*/  IADD3 R3, R42, 0x40, RZ ;  /* 0x000000402a037810 */ /* 0x000fe40007ffe0ff */
[----:B------:R-:W-:Y:S01]  /*0cf0*/  LEA.HI R11, R125, R124, RZ, 0x6 ;  /* 0x0000007c7d0b7211 */ /* 0x000fe200078f30ff */
[----:B------:R-:W-:Y:S01]  /*0d00*/  IMAD.WIDE.U32 R228, R228, c[0x0][0x1e8], R12 ;  /* 0x00007a00e4e47a25 */ /* 0x000fe200078e000c */
[----:B------:R-:W-:Y:S01]  /*0d10*/  @!P5 SHF.R.S32.HI R6, RZ, 0x1f, R3 ;  /* 0x0000001fff06d819 */ /* 0x000fe20000011403 */
[----:B------:R-:W4:Y:S02]  /*0d20*/  SHFL.IDX PT, R12, R5, 0x1, 0x181f ;  /* 0x00381f00050c7f89 */ /* 0x000f2400000e0000 */
[----:B------:R-:W-:Y:S01]  /*0d30*/  IMAD.SHL.U32 R11, R11, 0x8, RZ ;  /* 0x000000080b0b7824 */ /* 0x000fe200078e00ff */
[----:B------:R-:W-:Y:S01]  /*0d40*/  @!P5 LEA.HI R6, R6, R3, RZ, 0x3 ;  /* 0x000000030606d211 */ /* 0x000fe200078f18ff */
[----:B------:R-:W5:Y:S01]  /*0d50*/  SHFL.IDX PT, R13, R4, 0x1, 0x181f ;  /* 0x00381f00040d7f89 */ /* 0x000f6200000e0000 */
[----:B------:R-:W-:Y:S01]  /*0d60*/  IADD3 R229, R229, UR4, RZ ;  /* 0x00000004e5e57c10 */ /* 0x000fe2000fffe0ff */
[----:B------:R-:W-:Y:S01]  /*0d70*/  UIMAD UR4, UR18, UR16, URZ ;  /* 0x00000010120472a4 */ /* 0x000fe2000f8e023f */
[----:B------:R-:W-:Y:S01]  /*0d80*/  LOP3.LUT R8, R8, 0xfffffe00, R11, 0xf8, !PT ;  /* 0xfffffe0008087812 */ /* 0x000fe200078ef80b */
[----:B------:R-:W5:Y:S02]  /*0d90*/  SHFL.IDX PT, R18, R5, 0x2, 0x181f ;  /* 0x00581f0005127f89 */ /* 0x000f6400000e0000 */
[----:B------:R-:W-:-:S02]  /*0da0*/  UIMAD UR4, UR11, UR19, UR4 ;  /* 0x000000130b0472a4 */ /* 0x000fc4000f8e0204 */
[----:B------:R-:W5:Y:S01]  /*0db0*/  SHFL.IDX PT, R19, R4, 0x2, 0x181f ;  /* 0x00581f0004137f89 */ /* 0x000f6200000e0000 */
[----:B-1----:R-:W-:Y:S01]  /*0dc0*/  @!P5 LEA R16, P2, R42, R14, 0x1 ;  /* 0x0000000e2a10d211 */ /* 0x002fe200078408ff */
[----:B------:R-:W-:Y:S02]  /*0dd0*/  IMAD.SHL.U32 R227, R8, 0x2, RZ ;  /* 0x0000000208e37824 */ /* 0x000fe400078e00ff */
[----:B------:R1:W2:Y:S01]  /*0de0*/  SHFL.IDX PT, R10, R5, 0x3, 0x181f ;  /* 0x00781f00050a7f89 */ /* 0x0002a200000e0000 */
[----:B---3--:R-:W-:-:S03]  /*0df0*/  @!P5 LEA.HI.X R17, R42, R15, R43, 0x1, P2 ;  /* 0x0000000f2a11d211 */ /* 0x008fc600010f0c2b */
[----:B------:R3:W2:Y:S01]  /*0e00*/  SHFL.IDX PT, R11, R4, 0x3, 0x181f ;  /* 0x00781f00040b7f89 */ /* 0x0006a200000e0000 */
[----:B----4-:R-:W-:-:S03]  /*0e10*/  @!P3 LEA R8, P2, R42, R12, 0x1 ;  /* 0x0000000c2a08b211 */ /* 0x010fc600078408ff */
[----:B------:R4:W-:Y:S01]  /*0e20*/  @!P5 LDGSTS.E.BYPASS.LTC128B.128 [R227+0x100], [R16.64], !P6 ;  /* 0x0010000010e3dfae */ /* 0x0009e2000f101d4e */
[C---:B-----5:R-:W-:Y:S01]  /*0e30*/  @!P3 LEA.HI.X R9, R42.reuse, R13, R43, 0x1, P2 ;  /* 0x0000000d2a09b211 */ /* 0x060fe200010f0c2b */
[----:B-1----:R-:W-:Y:S02]  /*0e40*/  IMAD.U32 R5, RZ, RZ, UR6 ;  /* 0x00000006ff057e24 */ /* 0x002fe4000f8e00ff */
[----:B---3--:R-:W-:Y:S01]  /*0e50*/  IMAD.U32 R4, RZ, RZ, UR7 ;  /* 0x00000007ff047e24 */ /* 0x008fe2000f8e00ff */
        /* <DEDUP_REMOVED lines=72> */
[----:B------:R-:W-:-:S03]  /*12e0*/  LEA.HI R125, R125, R124, RZ, 0x5 ;  /* 0x0000007c7d7d7211 */ /* 0x000fc600078f28ff */
[----:B------:R-:W-:Y:S02]  /*12f0*/  IMAD.SHL.U32 R10, R2, 0x40, RZ ;  /* 0x00000040020a7824 */ /* 0x000fe400078e00ff */
[----:B------:R-:W-:Y:S02]  /*1300*/  IMAD.SHL.U32 R7, R6, 0x8, RZ ;  /* 0x0000000806077824 */ /* 0x000fe400078e00ff */
[----:B------:R-:W-:Y:S01]  /*1310*/  IMAD.SHL.U32 R0, R0, 0x40, RZ ;  /* 0x0000004000007824 */ /* 0x000fe200078e00ff */
[----:B------:R-:W-:Y:S01]  /*1320*/  LOP3.LUT R10, R10, 0x1c0, RZ, 0xc0, !PT ;  /* 0x000001c00a0a7812 */ /* 0x000fe200078ec0ff */
[----:B------:R-:W-:Y:S02]  /*1330*/  IMAD.SHL.U32 R5, R125, 0x20, RZ ;  /* 0x000000207d057824 */ /* 0x000fe400078e00ff */
        /* <DEDUP_REMOVED lines=24> */
[----:B------:R-:W-:Y:S01]  /*14c0*/  IMAD.IADD R3, R0, 0x1, R3 ;  /* 0x0000000100037824 */ /* 0x000fe200078e0203 */
[----:B------:R-:W-:Y:S01]  /*14d0*/  LOP3.LUT R9, R4, 0x8, R9, 0xf8, !PT ;  /* 0x0000000804097812 */ /* 0x000fe200078ef809 */
[----:B------:R-:W0:Y:S01]  /*14e0*/  LDGDEPBAR ;  /* 0x00000000000079af */ /* 0x000e220000000000 */
[----:B------:R-:W-:Y:S01]  /*14f0*/  SHF.R.U32.HI R4, RZ, 0x3, R4 ;  /* 0x00000003ff047819 */ /* 0x000fe20000011604 */
[----:B------:R-:W-:Y:S01]  /*1500*/  ULDC.64 UR4, c[0x0][0x208] ;  /* 0x0000820000047ab9 */ /* 0x000fe20000000a00 */
[----:B------:R-:W-:Y:S01]  /*1510*/  SEL R7, R7, 0xfffffff0, !P1 ;  /* 0xfffffff007077807 */ /* 0x000fe20004800000 */
[----:B------:R-:W-:Y:S01]  /*1520*/  UIMAD UR11, UR11, UR4, URZ ;  /* 0x000000040b0b72a4 */ /* 0x000fe2000f8e023f */
[----:B------:R-:W-:Y:S01]  /*1530*/  LEA R2, R3, 0x100, 0x1 ;  /* 0x0000010003027811 */ /* 0x000fe200078e08ff */
[----:B------:R-:W-:Y:S01]  /*1540*/  UIMAD.WIDE.U32 UR22, UR16, UR4, URZ ;  /* 0x00000004101672a5 */ /* 0x000fe2000f8e003f */
[----:B------:R-:W-:Y:S01]  /*1550*/  LOP3.LUT R9, R9, R4, RZ, 0x3c, !PT ;  /* 0x0000000409097212 */ /* 0x000fe200078e3cff */
[----:B------:R-:W-:Y:S01]  /*1560*/  UIMAD UR11, UR16, UR5, UR11 ;  /* 0x00000005100b72a4 */ /* 0x000fe2000f8e020b */
[----:B------:R-:W-:Y:S01]  /*1570*/  SEL R5, R5, 0xffffffe0, !P2 ;  /* 0xffffffe005057807 */ /* 0x000fe20005000000 */
[--C-:B------:R-:W-:Y:S01]  /*1580*/  IMAD R4, R7, 0x2, R2.reuse ;  /* 0x0000000207047824 */ /* 0x100fe200078e0202 */
[----:B------:R-:W-:Y:S01]  /*1590*/  LOP3.LUT P1, RZ, R41, 0x2, RZ, 0xc0, !PT ;  /* 0x0000000229ff7812 */ /* 0x000fe2000782c0ff */
[----:B------:R-:W-:Y:S01]  /*15a0*/  IMAD R226, R6, 0x200, R9 ;  /* 0x0000020006e27824 */ /* 0x000fe200078e0209 */
[----:B------:R-:W-:Y:S01]  /*15b0*/  UIADD3 UR20, UR23, UR11, URZ ;  /* 0x0000000b17147290 */ /* 0x000fe2000fffe03f */
[----:B------:R-:W-:Y:S01]  /*15c0*/  IMAD.SHL.U32 R6, R3, 0x2, RZ ;  /* 0x0000000203067824 */ /* 0x000fe200078e00ff */
[----:B------:R-:W-:Y:S01]  /*15d0*/  LOP3.LUT P2, RZ, R41, 0x4, RZ, 0xc0, !PT ;  /* 0x0000000429ff7812 */ /* 0x000fe2000784c0ff */
[C---:B------:R-:W-:Y:S01]  /*15e0*/  IMAD R3, R5.reuse, 0x2, R2 ;  /* 0x0000000205037824 */ /* 0x040fe200078e0202 */
[----:B------:R-:W-:Y:S01]  /*15f0*/  UMOV UR11, 0xffffff80 ;  /* 0xffffff80000b7882 */ /* 0x000fe20000000000 */
[----:B------:R-:W-:-:S02]  /*1600*/  IMAD R2, R5, 0x2, R4 ;  /* 0x0000000205027824 */ /* 0x000fc400078e0204 */
[----:B------:R-:W-:Y:S01]  /*1610*/  IMAD.SHL.U32 R226, R226, 0x2, RZ ;  /* 0x00000002e2e27824 */ /* 0x000fe200078e00ff */
[----:B------:R-:W-:-:S04]  /*1620*/  DEPBAR.LE SB0, 0x1 ;  /* 0x000080400000791a */ /* 0x000fc80000000000 */
[----:B------:R-:W-:Y:S01]  /*1630*/  BAR.SYNC.DEFER_BLOCKING 0x0 ;  /* 0x0000000000007b1d */ /* 0x000fe20000010000 */
[----:B------:R-:W-:-:S05]  /*1640*/  IADD3 R225, R226, 0x8120, RZ ;  /* 0x00008120e2e17810 */ /* 0x000fca0007ffe0ff */
[----:B------:R-:W-:Y:S04]  /*1650*/  LDSM.16.M88.4 R140, [R6+0x100] ;  /* 0x00010000068c783b */ /* 0x000fe80000000200 */
[----:B------:R-:W-:Y:S04]  /*1660*/  LDSM.16.M88.4 R184, [R6+0x4100] ;  /* 0x0041000006b8783b */ /* 0x000fe80000000200 */
[----:B------:R-:W-:Y:S04]  /*1670*/  LDSM.16.M88.4 R168, [R4] ;  /* 0x0000000004a8783b */ /* 0x000fe80000000200 */
[----:B------:R3:W-:Y:S04]  /*1680*/  LDSM.16.M88.4 R188, [R4+0x4000] ;  /* 0x0040000004bc783b */ /* 0x0007e80000000200 */
[----:B------:R-:W-:Y:S04]  /*1690*/  LDSM.16.M88.4 R176, [R3] ;  /* 0x0000000003b0783b */ /* 0x000fe80000000200 */
[----:B------:R4:W-:Y:S04]  /*16a0*/  LDSM.16.M88.4 R196, [R3+0x4000] ;  /* 0x0040000003c4783b */ /* 0x0009e80000000200 */
[----:B------:R-:W-:Y:S04]  /*16b0*/  LDSM.16.M88.4 R180, [R2] ;  /* 0x0000000002b4783b */ /* 0x000fe80000000200 */
[----:B------:R5:W-:Y:S04]  /*16c0*/  LDSM.16.M88.4 R200, [R2+0x4000] ;  /* 0x0040000002c8783b */ /* 0x000be80000000200 */
[----:B------:R-:W-:Y:S01]  /*16d0*/  BAR.SYNC.DEFER_BLOCKING 0x0 ;  /* 0x0000000000007b1d */ /* 0x000fe20000010000 */
[----:B---3--:R-:W-:-:S04]  /*16e0*/  IADD3 R4, R226, 0x8100, RZ ;  /* 0x00008100e2047810 */ /* 0x008fc80007ffe0ff */
[----:B------:R-:W-:Y:S01]  /*16f0*/  @P1 IADD3 R225, R4, -0x20, RZ ;  /* 0xffffffe004e11810 */ /* 0x000fe20007ffe0ff */
[----:B----4-:R-:W-:-:S03]  /*1700*/  IMAD R3, R44, c[0x0][0x208], RZ ;  /* 0x000082002c037a24 */ /* 0x010fc600078e02ff */
[C---:B------:R-:W-:Y:S02]  /*1710*/  IADD3 R219, R225.reuse, 0x800, RZ ;  /* 0x00000800e1db7810 */ /* 0x040fe40007ffe0ff */
[C---:B------:R-:W-:Y:S02]  /*1720*/  IADD3 R218, R225.reuse, 0x1000, RZ ;  /* 0x00001000e1da7810 */ /* 0x040fe40007ffe0ff */
[C---:B------:R-:W-:Y:S02]  /*1730*/  IADD3 R217, R225.reuse, 0x1800, RZ ;  /* 0x00001800e1d97810 */ /* 0x040fe40007ffe0ff */
[C---:B------:R-:W-:Y:S01]  /*1740*/  IADD3 R216, R225.reuse, 0x2000, RZ ;  /* 0x00002000e1d87810 */ /* 0x040fe20007ffe0ff */
[----:B-----5:R-:W-:Y:S01]  /*1750*/  IMAD R2, R40, c[0x0][0x20c], R3 ;  /* 0x0000830028027a24 */ /* 0x020fe200078e0203 */
[C---:B------:R-:W-:Y:S02]  /*1760*/  IADD3 R215, R225.reuse, 0x2800, RZ ;  /* 0x00002800e1d77810 */ /* 0x040fe40007ffe0ff */
[----:B------:R-:W-:Y:S01]  /*1770*/  IADD3 R214, R225, 0x3000, RZ ;  /* 0x00003000e1d67810 */ /* 0x000fe20007ffe0ff */
[----:B------:R-:W-:Y:S01]  /*1780*/  IMAD.IADD R43, R43, 0x1, R2 ;  /* 0x000000012b2b7824 */ /* 0x000fe200078e0202 */
[----:B------:R-:W-:-:S04]  /*1790*/  DEPBAR.LE SB0, 0x0 ;  /* 0x000080000000791a */ /* 0x000fc80000000000 */
[----:B------:R-:W-:Y:S01]  /*17a0*/  BAR.SYNC.DEFER_BLOCKING 0x0 ;  /* 0x0000000000007b1d */ /* 0x000fe20000010000 */
[----:B------:R-:W-:Y:S01]  /*17b0*/  IMAD.U32 R2, RZ, RZ, UR10 ;  /* 0x0000000aff027e24 */ /* 0x000fe2000f8e00ff */
[C---:B------:R-:W-:Y:S02]  /*17c0*/  IADD3 R213, R225.reuse, 0x3800, RZ ;  /* 0x00003800e1d57810 */ /* 0x040fe40007ffe0ff */
[C---:B------:R-:W-:Y:S01]  /*17d0*/  IADD3 R211, R225.reuse, 0x4000, RZ ;  /* 0x00004000e1d37810 */ /* 0x040fe20007ffe0ff */
[----:B------:R-:W-:Y:S01]  /*17e0*/  IMAD.WIDE.U32 R2, R2, c[0x0][0x210], R42 ;  /* 0x0000840002027a25 */ /* 0x000fe200078e002a */
[C---:B------:R-:W-:Y:S02]  /*17f0*/  IADD3 R210, R225.reuse, 0x4800, RZ ;  /* 0x00004800e1d27810 */ /* 0x040fe40007ffe0ff */
[----:B------:R-:W-:Y:S02]  /*1800*/  IADD3 R209, R225, 0x5000, RZ ;  /* 0x00005000e1d17810 */ /* 0x000fe40007ffe0ff */
[----:B------:R-:W-:Y:S01]  /*1810*/  IADD3 R3, R3, UR7, RZ ;  /* 0x0000000703037c10 */ /* 0x000fe2000fffe0ff */
[----:B------:R-:W-:Y:S01]  /*1820*/  ULDC UR7, c[0x0][0x1d0] ;  /* 0x0000740000077ab9 */ /* 0x000fe20000000800 */
[C---:B------:R-:W-:Y:S01]  /*1830*/  IADD3 R208, R225.reuse, 0x5800, RZ ;  /* 0x00005800e1d07810 */ /* 0x040fe20007ffe0ff */
[----:B------:R-:W-:Y:S01]  /*1840*/  UIMAD UR7, UR16, UR11, UR7 ;  /* 0x0000000b100772a4 */ /* 0x000fe2000f8e0207 */
[C---:B------:R-:W-:Y:S01]  /*1850*/  IADD3 R207, R225.reuse, 0x6000, RZ ;  /* 0x00006000e1cf7810 */ /* 0x040fe20007ffe0ff */
[----:B------:R-:W-:Y:S01]  /*1860*/  USHF.L.U32 UR11, UR4, 0x6, URZ ;  /* 0x00000006040b7899 */ /* 0x000fe2000800063f */
[----:B------:R-:W-:-:S02]  /*1870*/  IADD3 R206, R225, 0x6800, RZ ;  /* 0x00006800e1ce7810 */ /* 0x000fc40007ffe0ff */
[C---:B------:R-:W-:Y:S02]  /*1880*/  IADD3 R205, R225.reuse, 0x7000, RZ ;  /* 0x00007000e1cd7810 */ /* 0x040fe40007ffe0ff */
[----:B------:R-:W-:Y:S01]  /*1890*/  IADD3 R40, -R40, UR7, RZ ;  /* 0x0000000728287c10 */ /* 0x000fe2000fffe1ff */
[----:B------:R-:W-:Y:S01]  /*18a0*/  IMAD.U32 R45, RZ, RZ, UR11 ;  /* 0x0000000bff2d7e24 */ /* 0x000fe2000f8e00ff */
[----:B------:R-:W-:Y:S01]  /*18b0*/  IADD3 R204, R225, 0x7800, RZ ;  /* 0x00007800e1cc7810 */ /* 0x000fe20007ffe0ff */
[----:B------:R-:W3:Y:S01]  /*18c0*/  LDSM.16.M88.4 R24, [R226+0x8100] ;  /* 0x00810000e218783b */ /* 0x000ee20000000200 */
[C---:B------:R-:W-:Y:S02]  /*18d0*/  ISETP.LT.OR P5, PT, R40.reuse, 0x1, P3 ;  /* 0x000000012800780c */ /* 0x040fe40001fa1670 */
[C---:B------:R-:W-:Y:S01]  /*18e0*/  ISETP.LT.OR P6, PT, R40.reuse, 0x1, P0 ;  /* 0x000000012800780c */ /* 0x040fe200007c1670 */
[----:B--2---:R-:W2:Y:S01]  /*18f0*/  LDSM.16.M88.4 R16, [R226+0x8900] ;  /* 0x00890000e210783b */ /* 0x004ea20000000200 */
[----:B------:R-:W-:-:S03]  /*1900*/  ISETP.LT.OR P4, PT, R40, 0x21, P3 ;  /* 0x000000212800780c */ /* 0x000fc60001f81670 */
[----:B-1----:R-:W1:Y:S04]  /*1910*/  LDSM.16.M88.4 R12, [R225] ;  /* 0x00000000e10c783b */ /* 0x002e680000000200 */
[----:B------:R-:W4:Y:S04]  /*1920*/  LDSM.16.M88.4 R8, [R226+0x9100] ;  /* 0x00910000e208783b */ /* 0x000f280000000200 */
[----:B------:R-:W5:Y:S04]  /*1930*/  LDSM.16.M88.4 R36, [R225+0x800] ;  /* 0x00080000e124783b */ /* 0x000f680000000200 */
[----:B------:R-:W1:Y:S04]  /*1940*/  LDSM.16.M88.4 R96, [R226+0x9900] ;  /* 0x00990000e260783b */ /* 0x000e680000000200 */
[----:B------:R-:W1:Y:S04]  /*1950*/  LDSM.16.M88.4 R32, [R225+0x1000] ;  /* 0x00100000e120783b */ /* 0x000e680000000200 */
[----:B------:R-:W1:Y:S04]  /*1960*/  LDSM.16.M88.4 R88, [R226+0xa100] ;  /* 0x00a10000e258783b */ /* 0x000e680000000200 */
[----:B------:R-:W-:Y:S04]  /*1970*/  LDSM.16.M88.4 R64, [R226+0xb900] ;  /* 0x00b90000e240783b */ /* 0x000fe80000000200 */
[----:B------:R-:W-:Y:S01]  /*1980*/  LDSM.16.M88.4 R72, [R226+0xb100] ;  /* 0x00b10000e248783b */ /* 0x000fe20000000200 */
[C---:B---3--:R-:W-:Y:S03]  /*1990*/  HMMA.16816.F32.BF16 R28, R140.reuse, R24, RZ ;  /* 0x000000188c1c723c */ /* 0x048fe600000418ff */
[----:B------:R-:W-:Y:S04]  /*19a0*/  LDSM.16.M88.4 R80, [R226+0xa900] ;  /* 0x00a90000e250783b */ /* 0x000fe80000000200 */
[----:B------:R-:W-:Y:S01]  /*19b0*/  LDSM.16.M88.4 R48, [R225+0x2800] ;  /* 0x00280000e130783b */ /* 0x000fe20000000200 */
[C---:B------:R-:W-:Y:S08]  /*19c0*/  HMMA.16816.F32.BF16 R24, R140.reuse, R26, RZ ;  /* 0x0000001a8c18723c */ /* 0x040ff000000418ff */
[C---:B--2---:R-:W-:Y:S08]  /*19d0*/  HMMA.16816.F32.BF16 R20, R140.reuse, R16, RZ ;  /* 0x000000108c14723c */ /* 0x044ff000000418ff */
[----:B------:R-:W-:Y:S08]  /*19e0*/  HMMA.16816.F32.BF16 R16, R140, R18, RZ ;  /* 0x000000128c10723c */ /* 0x000ff000000418ff */
[C---:B-1----:R-:W-:Y:S08]  /*19f0*/  HMMA.16816.F32.BF16 R28, R168.reuse, R12, R28 ;  /* 0x0000000ca81c723c */ /* 0x042ff0000004181c */
[----:B------:R-:W-:Y:S08]  /*1a00*/  HMMA.16816.F32.BF16 R24, R168, R14, R24 ;  /* 0x0000000ea818723c */ /* 0x000ff00000041818 */
[C---:B----4-:R-:W-:Y:S08]  /*1a10*/  HMMA.16816.F32.BF16 R12, R140.reuse, R8, RZ ;  /* 0x000000088c0c723c */ /* 0x050ff000000418ff */
[----:B------:R-:W-:Y:S08]  /*1a20*/  HMMA.16816.F32.BF16 R8, R140, R10, RZ ;  /* 0x0000000a8c08723c */ /* 0x000ff000000418ff */
[C---:B-----5:R-:W-:Y:S08]  /*1a30*/  HMMA.16816.F32.BF16 R20, R168.reuse, R36, R20 ;  /* 0x00000024a814723c */ /* 0x060ff00000041814 */
[----:B------:R-:W-:Y:S01]  /*1a40*/  HMMA.16816.F32.BF16 R16, R168, R38, R16 ;  /* 0x00000026a810723c */ /* 0x000fe20000041810 */
[----:B------:R-:W1:Y:S07]  /*1a50*/  LDSM.16.M88.4 R36, [R225+0x1800] ;  /* 0x00180000e124783b */ /* 0x000e6e0000000200 */
[----:B------:R-:W-:Y:S08]  /*1a60*/  HMMA.16816.F32.BF16 R100, R140, R96, RZ ;  /* 0x000000608c64723c */ /* 0x000ff000000418ff */
[----:B------:R-:W-:Y:S08]  /*1a70*/  HMMA.16816.F32.BF16 R12, R168, R32, R12 ;  /* 0x00000020a80c723c */ /* 0x000ff0000004180c */
[----:B------:R-:W-:Y:S08]  /*1a80*/  HMMA.16816.F32.BF16 R96, R140, R98, RZ ;  /* 0x000000628c60723c */ /* 0x000ff000000418ff */
[----:B------:R-:W-:Y:S01]  /*1a90*/  HMMA.16816.F32.BF16 R8, R168, R34, R8 ;  /* 0x00000022a808723c */ /* 0x000fe20000041808 */
[----:B------:R-:W2:Y:S07]  /*1aa0*/  LDSM.16.M88.4 R32, [R225+0x2000] ;  /* 0x00200000e120783b */ /* 0x000eae0000000200 */
[C---:B------:R-:W-:Y:S08]  /*1ab0*/  HMMA.16816.F32.BF16 R92, R140.reuse, R88, RZ ;  /* 0x000000588c5c723c */ /* 0x040ff000000418ff */
[----:B------:R-:W-:Y:S08]  /*1ac0*/  HMMA.16816.F32.BF16 R88, R140, R90, RZ ;  /* 0x0000005a8c58723c */ /* 0x000ff000000418ff */
[C---:B-1----:R-:W-:Y:S07]  /*1ad0*/  HMMA.16816.F32.BF16 R100, R168.reuse, R36, R100 ;  /* 0x00000024a864723c */ /* 0x042fee0000041864 */
[----:B------:R-:W-:Y:S01]  /*1ae0*/  IMAD R37, R235, c[0x0][0x218], RZ ;  /* 0x00008600eb257a24 */ /* 0x000fe200078e02ff */
[----:B------:R-:W-:Y:S03]  /*1af0*/  HMMA.16816.F32.BF16 R96, R168, R38, R96 ;  /* 0x00000026a860723c */ /* 0x000fe60000041860 */
[----:B------:R-:W-:-:S02]  /*1b00*/  IMAD R37, R234, c[0x0][0x21c], R37 ;  /* 0x00008700ea257a24 */ /* 0x000fc400078e0225 */
[----:B------:R-:W-:-:S03]  /*1b10*/  IMAD.WIDE.U32 R234, R234, c[0x0][0x218], R2 ;  /* 0x00008600eaea7a25 */ /* 0x000fc600078e0002 */
[----:B------:R-:W-:Y:S01]  /*1b20*/  HMMA.16816.F32.BF16 R68, R140, R64, RZ ;  /* 0x000000408c44723c */ /* 0x000fe200000418ff */
[----:B------:R-:W-:Y:S01]  /*1b30*/  IMAD.U32 R38, RZ, RZ, UR22 ;  /* 0x00000016ff267e24 */ /* 0x000fe2000f8e00ff */
[----:B------:R-:W-:Y:S01]  /*1b40*/  UIADD3 UR22, UP0, UR11, 0x80, URZ ;  /* 0x000000800b167890 */ /* 0x000fe2000ff1e03f */
[----:B------:R-:W-:Y:S02]  /*1b50*/  IMAD.U32 R3, RZ, RZ, UR20 ;  /* 0x00000014ff037e24 */ /* 0x000fe4000f8e00ff */
[----:B------:R-:W-:Y:S01]  /*1b60*/  IMAD.IADD R232, R235, 0x1, R37 ;  /* 0x00000001ebe87824 */ /* 0x000fe200078e0225 */
[C---:B------:R-:W-:Y:S01]  /*1b70*/  LEA R2, P1, R38.reuse, R234, 0x7 ;  /* 0x000000ea26027211 */ /* 0x040fe200078238ff */
[----:B------:R-:W-:Y:S01]  /*1b80*/  IMAD.U32 R39, RZ, RZ, UR23 ;  /* 0x00000017ff277e24 */ /* 0x000fe2000f8e00ff */
[----:B------:R-:W-:Y:S01]  /*1b90*/  UMOV UR23, 0x6 ;  /* 0x0000000600177882 */ /* 0x000fe20000000000 */
[C---:B--2---:R-:W-:Y:S01]  /*1ba0*/  HMMA.16816.F32.BF16 R92, R168.reuse, R32, R92 ;  /* 0x00000020a85c723c */ /* 0x044fe2000004185c */
[----:B------:R-:W-:Y:S01]  /*1bb0*/  LEA.HI.X R3, R38, R232, R3, 0x7, P1 ;  /* 0x000000e826037211 */ /* 0x000fe200008f3c03 */
[----:B------:R-:W-:Y:S01]  /*1bc0*/  USHF.L.U64.HI UR20, UR4, UR23, UR5 ;  /* 0x0000001704147299 */ /* 0x000fe20008010205 */
[C---:B------:R-:W-:Y:S01]  /*1bd0*/  LEA R46, P1, R2.reuse, c[0x0][0x1f8], 0x1 ;  /* 0x00007e00022e7a11 */ /* 0x040fe200078208ff */
[----:B------:R-:W-:Y:S02]  /*1be0*/  LDSM.16.M88.4 R36, [R225+0x3000] ;  /* 0x00300000e124783b */ /* 0x000fe40000000200 */
[----:B------:R-:W-:Y:S01]  /*1bf0*/  UIADD3.X UR21, URZ, UR20, URZ, UP0, !UPT ;  /* 0x000000143f157290 */ /* 0x000fe200087fe43f */
[----:B------:R-:W-:Y:S01]  /*1c00*/  LEA.HI.X R47, R2, c[0x0][0x1fc], R3, 0x1, P1 ;  /* 0x00007f00022f7a11 */ /* 0x000fe200008f0c03 */
[----:B------:R-:W-:Y:S01]  /*1c10*/  HMMA.16816.F32.BF16 R88, R168, R34, R88 ;  /* 0x00000022a858723c */ /* 0x000fe20000041858 */
[----:B------:R-:W-:Y:S01]  /*1c20*/  IADD3 R2, P1, R46, UR11, RZ ;  /* 0x0000000b2e027c10 */ /* 0x000fe2000ff3e0ff */
[----:B------:R-:W1:Y:S01]  /*1c30*/  LDSM.16.M88.4 R32, [R225+0x3800] ;  /* 0x00380000e120783b */ /* 0x000e620000000200 */
[----:B------:R-:W-:-:S02]  /*1c40*/  UISETP.GT.AND UP0, UPT, UR16, UR8, UPT ;  /* 0x000000081000728c */ /* 0x000fc4000bf04270 */
[----:B------:R-:W-:Y:S01]  /*1c50*/  IADD3.X R3, R47, UR20, RZ, P1, !PT ;  /* 0x000000142f037c10 */ /* 0x000fe20008ffe4ff */
[----:B------:R-:W-:Y:S01]  /*1c60*/  @!PT LDS RZ, [RZ] ;  /* 0x00000000fffff984 */ /* 0x000fe20000000800 */
[----:B------:R-:W-:Y:S01]  /*1c70*/  @!PT LDS RZ, [RZ] ;  /* 0x00000000fffff984 */ /* 0x000fe20000000800 */
[----:B------:R-:W-:Y:S01]  /*1c80*/  @!PT LDS RZ, [RZ] ;  /* 0x00000000fffff984 */ /* 0x000fe20000000800 */
[----:B------:R2:W-:Y:S01]  /*1c90*/  LDGSTS.E.BYPASS.LTC128B.128 [R227+0x100], [R46.64], !P5 ;  /* 0x001000002ee37fae */ /* 0x0005e2000e901d4e */
[----:B------:R-:W-:Y:S01]  /*1ca0*/  IADD3 R44, P5, P1, R45, 0x80, R46 ;  /* 0x000000802d2c7810 */ /* 0x000fe200079be02e */
[C---:B------:R-:W-:Y:S02]  /*1cb0*/  HMMA.16816.F32.BF16 R76, R140.reuse, R72, RZ ;  /* 0x000000488c4c723c */ /* 0x040fe400000418ff */
[----:B------:R2:W-:Y:S01]  /*1cc0*/  LDGSTS.E.BYPASS.LTC128B.128 [R227+0x4100], [R46.64+0x80], !P6 ;  /* 0x041000802ee37fae */ /* 0x0005e2000f101d4e */
[----:B------:R-:W-:Y:S02]  /*1cd0*/  ISETP.LT.OR P6, PT, R40, 0x21, P0 ;  /* 0x000000212800780c */ /* 0x000fe400007c1670 */
[----:B------:R-:W-:Y:S01]  /*1ce0*/  IADD3.X R45, RZ, UR20, R47, P5, P1 ;  /* 0x00000014ff2d7c10 */ /* 0x000fe2000afe242f */
[----:B------:R3:W-:Y:S01]  /*1cf0*/  LDGSTS.E.BYPASS.LTC128B.128 [R227+0x1100], [R2.64], !P4 ;  /* 0x0110000002e37fae */ /* 0x0007e2000e101d4e */
[----:B------:R-:W-:Y:S01]  /*1d00*/  IADD3 R42, P4, R2, UR11, RZ ;  /* 0x0000000b022a7c10 */ /* 0x000fe2000ff9e0ff */
[----:B------:R-:W-:Y:S01]  /*1d10*/  HMMA.16816.F32.BF16 R64, R140, R66, RZ ;  /* 0x000000428c40723c */ /* 0x000fe200000418ff */
[----:B------:R-:W-:-:S02]  /*1d20*/  ISETP.LT.OR P1, PT, R40, 0x41, P3 ;  /* 0x000000412800780c */ /* 0x000fc40001f21670 */
[C---:B------:R-:W-:Y:S02]  /*1d30*/  IADD3.X R43, R3.reuse, UR20, RZ, P4, !PT ;  /* 0x00000014032b7c10 */ /* 0x040fe4000a7fe4ff */
[----:B------:R-:W-:Y:S02]  /*1d40*/  IADD3 R52, P5, R2, UR22, RZ ;  /* 0x0000001602347c10 */ /* 0x000fe4000ffbe0ff */
[----:B------:R-:W-:Y:S01]  /*1d50*/  IADD3 R54, P4, R42, UR11, RZ ;  /* 0x0000000b2a367c10 */ /* 0x000fe2000ff9e0ff */
[----:B------:R2:W-:Y:S01]  /*1d60*/  LDGSTS.E.BYPASS.LTC128B.128 [R227+0x5100], [R44.64], !P6 ;  /* 0x051000002ce37fae */ /* 0x0005e2000f101d4e */
[C---:B------:R-:W-:Y:S01]  /*1d70*/  HMMA.16816.F32.BF16 R72, R140.reuse, R74, RZ ;  /* 0x0000004a8c48723c */ /* 0x040fe200000418ff */
[----:B------:R-:W-:Y:S02]  /*1d80*/  IADD3.X R53, R3, UR21, RZ, P5, !PT ;  /* 0x0000001503357c10 */ /* 0x000fe4000affe4ff */
[C---:B------:R-:W-:Y:S02]  /*1d90*/  ISETP.LT.OR P6, PT, R40.reuse, 0x41, P0 ;  /* 0x000000412800780c */ /* 0x040fe400007c1670 */
[----:B------:R-:W-:Y:S01]  /*1da0*/  IADD3.X R55, R43, UR20, RZ, P4, !PT ;  /* 0x000000142b377c10 */ /* 0x000fe2000a7fe4ff */
[----:B------:R4:W-:Y:S01]  /*1db0*/  LDGSTS.E.BYPASS.LTC128B.128 [R227+0x2100], [R42.64], !P1 ;  /* 0x021000002ae37fae */ /* 0x0009e2000c901d4e */
[C---:B------:R-:W-:Y:S01]  /*1dc0*/  ISETP.LT.OR P5, PT, R40.reuse, 0x61, P3 ;  /* 0x000000612800780c */ /* 0x040fe20001fa1670 */
[----:B------:R-:W-:Y:S01]  /*1dd0*/  HMMA.16816.F32.BF16 R84, R140, R80, RZ ;  /* 0x000000508c54723c */ /* 0x000fe200000418ff */
[----:B------:R-:W-:-:S02]  /*1de0*/  ISETP.LT.OR P4, PT, R40, 0x61, P0 ;  /* 0x000000612800780c */ /* 0x000fc40000781670 */
[----:B------:R-:W-:-:S04]  /*1df0*/  IADD3 R56, P1, R42, UR22, RZ ;  /* 0x000000162a387c10 */ /* 0x000fc8000ff3e0ff */
[----:B------:R-:W-:Y:S01]  /*1e00*/  IADD3.X R57, R43, UR21, RZ, P1, !PT ;  /* 0x000000152b397c10 */ /* 0x000fe20008ffe4ff */
[----:B---3--:R-:W-:Y:S01]  /*1e10*/  IMAD.MOV.U32 R2, RZ, RZ, 0x40 ;  /* 0x00000040ff027424 */ /* 0x008fe200078e00ff */
[----:B------:R3:W-:Y:S01]  /*1e20*/  LDGSTS.E.BYPASS.LTC128B.128 [R227+0x6100], [R52.64], !P6 ;  /* 0x0610000034e37fae */ /* 0x0007e2000f101d4e */
[----:B------:R-:W-:Y:S01]  /*1e30*/  HMMA.16816.F32.BF16 R80, R140, R82, RZ ;  /* 0x000000528c50723c */ /* 0x000fe200000418ff */
[----:B------:R-:W-:Y:S02]  /*1e40*/  PLOP3.LUT P1, PT, PT, PT, UP0, 0x80, 0x0 ;  /* 0x000000000000781c */ /* 0x000fe40003f2f008 */
[----:B------:R-:W-:Y:S01]  /*1e50*/  SEL R2, R2, 0xffffffc0, !P2 ;  /* 0xffffffc002027807 */ /* 0x000fe20005000000 */
[----:B------:R3:W-:Y:S04]  /*1e60*/  LDGSTS.E.BYPASS.LTC128B.128 [R227+0x3100], [R54.64], !P5 ;  /* 0x0310000036e37fae */ /* 0x0007e8000e901d4e */
[----:B------:R-:W-:Y:S01]  /*1e70*/  IMAD.IADD R223, R226, 0x1, R2 ;  /* 0x00000001e2df7824 */ /* 0x000fe200078e0202 */
[----:B------:R5:W-:Y:S01]  /*1e80*/  LDGSTS.E.BYPASS.LTC128B.128 [R227+0x7100], [R56.64], !P4 ;  /* 0x0710000038e37fae */ /* 0x000be2000e101d4e */
[----:B-1----:R-:W-:Y:S01]  /*1e90*/  HMMA.16816.F32.BF16 R68, R168, R32, R68 ;  /* 0x00000020a844723c */ /* 0x002fe20000041844 */
[----:B------:R-:W-:-:S02]  /*1ea0*/  IMAD.IADD R212, R2, 0x1, R225 ;  /* 0x0000000102d47824 */ /* 0x000fc400078e02e1 */
[----:B--2---:R-:W1:Y:S04]  /*1eb0*/  LDSM.16.M88.4 R44, [R223+0x8100] ;  /* 0x00810000df2c783b */ /* 0x004e680000000200 */
[----:B----4-:R-:W-:Y:S01]  /*1ec0*/  LDSM.16.M88.4 R40, [R223+0x8900] ;  /* 0x00890000df28783b */ /* 0x010fe20000000200 */
[C---:B------:R-:W-:Y:S03]  /*1ed0*/  HMMA.16816.F32.BF16 R64, R168.reuse, R34, R64 ;  /* 0x00000022a840723c */ /* 0x040fe60000041840 */
[----:B------:R-:W2:Y:S04]  /*1ee0*/  LDSM.16.M88.4 R32, [R223+0xa100] ;  /* 0x00a10000df20783b */ /* 0x000ea80000000200 */
[----:B------:R-:W-:Y:S01]  /*1ef0*/  LDSM.16.M88.4 R108, [R226+0xf900] ;  /* 0x00f90000e26c783b */ /* 0x000fe20000000200 */
[C---:B------:R-:W-:Y:S03]  /*1f00*/  HMMA.16816.F32.BF16 R76, R168.reuse, R36, R76 ;  /* 0x00000024a84c723c */ /* 0x040fe6000004184c */
[----:B------:R-:W-:Y:S04]  /*1f10*/  LDSM.16.M88.4 R112, [R226+0xf100] ;  /* 0x00f10000e270783b */ /* 0x000fe80000000200 */
[----:B------:R-:W-:Y:S01]  /*1f20*/  LDSM.16.M88.4 R104, [R225+0x4000] ;  /* 0x00400000e168783b */ /* 0x000fe20000000200 */
[C---:B------:R-:W-:Y:S03]  /*1f30*/  HMMA.16816.F32.BF16 R72, R168.reuse, R38, R72 ;  /* 0x00000026a848723c */ /* 0x040fe60000041848 */
[----:B------:R-:W4:Y:S04]  /*1f40*/  LDSM.16.M88.4 R36, [R223+0x9900] ;  /* 0x00990000df24783b */ /* 0x000f280000000200 */
[----:B------:R-:W-:Y:S01]  /*1f50*/  LDSM.16.M88.4 R60, [R225+0x5800] ;  /* 0x00580000e13c783b */ /* 0x000fe20000000200 */
[C---:B------:R-:W-:Y:S03]  /*1f60*/  HMMA.16816.F32.BF16 R84, R168.reuse, R48, R84 ;  /* 0x00000030a854723c */ /* 0x040fe60000041854 */
[----:B-----5:R-:W-:Y:S04]  /*1f70*/  LDSM.16.M88.4 R56, [R225+0x6000] ;  /* 0x00600000e138783b */ /* 0x020fe80000000200 */
[----:B---3--:R-:W-:Y:S01]  /*1f80*/  LDSM.16.M88.4 R52, [R225+0x6800] ;  /* 0x00680000e134783b */ /* 0x008fe20000000200 */
[----:B------:R-:W-:Y:S03]  /*1f90*/  HMMA.16816.F32.BF16 R80, R168, R50, R80 ;  /* 0x00000032a850723c */ /* 0x000fe60000041850 */
[----:B------:R-:W3:Y:S04]  /*1fa0*/  LDSM.16.M88.4 R48, [R223+0x9100] ;  /* 0x00910000df30783b */ /* 0x000ee80000000200 */
[----:B------:R-:W-:Y:S01]  /*1fb0*/  LDSM.16.M88.4 R120, [R223+0xd900] ;  /* 0x00d90000df78783b */ /* 0x000fe20000000200 */
[C---:B-1----:R-:W-:Y:S03]  /*1fc0*/  HMMA.16816.F32.BF16 R28, R176.reuse, R44, R28 ;  /* 0x0000002cb01c723c */ /* 0x042fe6000004181c */
[----:B------:R-:W-:Y:S04]  /*1fd0*/  LDSM.16.M88.4 R116, [R223+0xe100] ;  /* 0x00e10000df74783b */ /* 0x000fe80000000200 */
[----:B------:R-:W0:Y:S01]  /*1fe0*/  LDGDEPBAR ;  /* 0x00000000000079af */ /* 0x000e220000000000 */
[C---:B------:R-:W-:Y:S03]  /*1ff0*/  HMMA.16816.F32.BF16 R24, R176.reuse, R46, R24 ;  /* 0x0000002eb018723c */ /* 0x040fe60000041818 */
[----:B------:R-:W1:Y:S05]  /*2000*/  LDSM.16.M88.4 R44, [R223+0xa900] ;  /* 0x00a90000df2c783b */ /* 0x000e6a0000000200 */
[C---:B--2---:R-:W-:Y:S08]  /*2010*/  HMMA.16816.F32.BF16 R92, R176.reuse, R32, R92 ;  /* 0x00000020b05c723c */ /* 0x044ff0000004185c */
[C---:B------:R-:W-:Y:S01]  /*2020*/  HMMA.16816.F32.BF16 R88, R176.reuse, R34, R88 ;  /* 0x00000022b058723c */ /* 0x040fe20000041858 */
[----:B------:R-:W2:Y:S07]  /*2030*/  LDSM.16.M88.4 R32, [R212+0x800] ;  /* 0x00080000d420783b */ /* 0x000eae0000000200 */
[C---:B------:R-:W-:Y:S08]  /*2040*/  HMMA.16816.F32.BF16 R20, R176.reuse, R40, R20 ;  /* 0x00000028b014723c */ /* 0x040ff00000041814 */
[C---:B------:R-:W-:Y:S01]  /*2050*/  HMMA.16816.F32.BF16 R16, R176.reuse, R42, R16 ;  /* 0x0000002ab010723c */ /* 0x040fe20000041810 */
[----:B------:R-:W5:Y:S07]  /*2060*/  LDSM.16.M88.4 R40, [R223+0xb100] ;  /* 0x00b10000df28783b */ /* 0x000f6e0000000200 */
[C---:B----4-:R-:W-:Y:S08]  /*2070*/  HMMA.16816.F32.BF16 R100, R176.reuse, R36, R100 ;  /* 0x00000024b064723c */ /* 0x050ff00000041864 */
[C---:B------:R-:W-:Y:S01]  /*2080*/  HMMA.16816.F32.BF16 R96, R176.reuse, R38, R96 ;  /* 0x00000026b060723c */ /* 0x040fe20000041860 */
[----:B------:R-:W4:Y:S07]  /*2090*/  LDSM.16.M88.4 R36, [R212] ;  /* 0x00000000d424783b */ /* 0x000f2e0000000200 */
[C---:B---3--:R-:W-:Y:S08]  /*20a0*/  HMMA.16816.F32.BF16 R12, R176.reuse, R48, R12 ;  /* 0x00000030b00c723c */ /* 0x048ff0000004180c */
[C---:B------:R-:W-:Y:S01]  /*20b0*/  HMMA.16816.F32.BF16 R8, R176.reuse, R50, R8 ;  /* 0x00000032b008723c */ /* 0x040fe20000041808 */
[----:B------:R-:W3:Y:S07]  /*20c0*/  LDSM.16.M88.4 R48, [R223+0xb900] ;  /* 0x00b90000df30783b */ /* 0x000eee0000000200 */
[C---:B-1----:R-:W-:Y:S08]  /*20d0*/  HMMA.16816.F32.BF16 R84, R176.reuse, R44, R84 ;  /* 0x0000002cb054723c */ /* 0x042ff00000041854 */
[----:B------:R-:W-:Y:S01]  /*20e0*/  HMMA.16816.F32.BF16 R80, R176, R46, R80 ;  /* 0x0000002eb050723c */ /* 0x000fe20000041850 */
[----:B------:R-:W1:Y:S07]  /*20f0*/  LDSM.16.M88.4 R44, [R212+0x1000] ;  /* 0x00100000d42c783b */ /* 0x000e6e0000000200 */
[C---:B--2---:R-:W-:Y:S08]  /*2100*/  HMMA.16816.F32.BF16 R20, R180.reuse, R32, R20 ;  /* 0x00000020b414723c */ /* 0x044ff00000041814 */
[----:B------:R-:W-:Y:S01]  /*2110*/  HMMA.16816.F32.BF16 R16, R180, R34, R16 ;  /* 0x00000022b410723c */ /* 0x000fe20000041810 */
[----:B------:R-:W2:Y:S07]  /*2120*/  LDSM.16.M88.4 R32, [R212+0x3000] ;  /* 0x00300000d420783b */ /* 0x000eae0000000200 */
[C---:B-----5:R-:W-:Y:S08]  /*2130*/  HMMA.16816.F32.BF16 R76, R176.reuse, R40, R76 ;  /* 0x00000028b04c723c */ /* 0x060ff0000004184c */
[----:B------:R-:W-:Y:S01]  /*2140*/  HMMA.16816.F32.BF16 R72, R176, R42, R72 ;  /* 0x0000002ab048723c */ /* 0x000fe20000041848 */
[----:B------:R-:W5:Y:S07]  /*2150*/  LDSM.16.M88.4 R40, [R212+0x1800] ;  /* 0x00180000d428783b */ /* 0x000f6e0000000200 */
[C---:B----4-:R-:W-:Y:S08]  /*2160*/  HMMA.16816.F32.BF16 R28, R180.reuse, R36, R28 ;  /* 0x00000024b41c723c */ /* 0x050ff0000004181c */
[----:B------:R-:W-:Y:S01]  /*2170*/  HMMA.16816.F32.BF16 R24, R180, R38, R24 ;  /* 0x00000026b418723c */ /* 0x000fe20000041818 */
        /* <DEDUP_REMOVED lines=20> */
[----:B------:R-:W-:Y:S01]  /*22c0*/  HMMA.16816.F32.BF16 R64, R180, R46, R64 ;  /* 0x0000002eb440723c */ /* 0x000fe20000041840 */
        /* <DEDUP_REMOVED lines=12> */
[----:B------:R-:W-:Y:S07]  /*2390*/  LDSM.16.M88.4 R48, [R225+0x7000] ;  /* 0x00700000e130783b */ /* 0x000fee0000000200 */
        /* <DEDUP_REMOVED lines=8> */
[----:B------:R-:W3:Y:S07]  /*2420*/  LDSM.16.M88.4 R40, [R223+0xc100] ;  /* 0x00c10000df28783b */ /* 0x000eee0000000200 */
[C---:B----4-:R-:W-:Y:S08]  /*2430*/  HMMA.16816.F32.BF16 R20, R188.reuse, R36, R20 ;  /* 0x00000024bc14723c */ /* 0x050ff00000041814 */
[----:B------:R-:W-:Y:S01]  /*2440*/  HMMA.16816.F32.BF16 R16, R188, R38, R16 ;  /* 0x00000026bc10723c */ /* 0x000fe20000041810 */
[----:B------:R-:W4:Y:S07]  /*2450*/  LDSM.16.M88.4 R36, [R223+0xc900] ;  /* 0x00c90000df24783b */ /* 0x000f2e0000000200 */
[C---:B------:R-:W-:Y:S08]  /*2460*/  HMMA.16816.F32.BF16 R68, R184.reuse, R108, R68 ;  /* 0x0000006cb844723c */ /* 0x040ff00000041844 */
[C---:B------:R-:W-:Y:S08]  /*2470*/  HMMA.16816.F32.BF16 R76, R184.reuse, R112, R76 ;  /* 0x00000070b84c723c */ /* 0x040ff0000004184c */
[C---:B------:R-:W-:Y:S01]  /*2480*/  HMMA.16816.F32.BF16 R72, R184.reuse, R114, R72 ;  /* 0x00000072b848723c */ /* 0x040fe20000041848 */
[----:B------:R-:W-:Y:S07]  /*2490*/  LDSM.16.M88.4 R112, [R223+0xe900] ;  /* 0x00e90000df70783b */ /* 0x000fee0000000200 */
[----:B------:R-:W-:Y:S01]  /*24a0*/  HMMA.16816.F32.BF16 R64, R184, R110, R64 ;  /* 0x0000006eb840723c */ /* 0x000fe20000041840 */
[----:B------:R-:W-:Y:S07]  /*24b0*/  LDSM.16.M88.4 R108, [R223+0xf100] ;  /* 0x00f10000df6c783b */ /* 0x000fee0000000200 */
[C---:B------:R-:W-:Y:S08]  /*24c0*/  HMMA.16816.F32.BF16 R28, R188.reuse, R104, R28 ;  /* 0x00000068bc1c723c */ /* 0x040ff0000004181c */
[C---:B------:R-:W-:Y:S01]  /*24d0*/  HMMA.16816.F32.BF16 R24, R188.reuse, R106, R24 ;  /* 0x0000006abc18723c */ /* 0x040fe20000041818 */
[----:B------:R-:W5:Y:S07]  /*24e0*/  LDSM.16.M88.4 R104, [R223+0xf900] ;  /* 0x00f90000df68783b */ /* 0x000f6e0000000200 */
[C---:B-1----:R-:W-:Y:S08]  /*24f0*/  HMMA.16816.F32.BF16 R68, R188.reuse, R44, R68 ;  /* 0x0000002cbc44723c */ /* 0x042ff00000041844 */
        /* <DEDUP_REMOVED lines=12> */
[----:B------:R-:W-:Y:S01]  /*25c0*/  HMMA.16816.F32.BF16 R64, R188, R46, R64 ;  /* 0x0000002ebc40723c */ /* 0x000fe20000041840 */
[----:B------:R-:W-:Y:S07]  /*25d0*/  LDSM.16.M88.4 R44, [R212+0x6000] ;  /* 0x00600000d42c783b */ /* 0x000fee0000000200 */
[C---:B--2---:R-:W-:Y:S08]  /*25e0*/  HMMA.16816.F32.BF16 R12, R196.reuse, R32, R12 ;  /* 0x00000020c40c723c */ /* 0x044ff0000004180c */
[C---:B------:R-:W-:Y:S01]  /*25f0*/  HMMA.16816.F32.BF16 R8, R196.reuse, R34, R8 ;  /* 0x00000022c408723c */ /* 0x040fe20000041808 */
[----:B------:R-:W1:Y:S07]  /*2600*/  LDSM.16.M88.4 R32, [R212+0x7800] ;  /* 0x00780000d420783b */ /* 0x000e6e0000000200 */
[C---:B---3--:R-:W-:Y:S08]  /*2610*/  HMMA.16816.F32.BF16 R28, R196.reuse, R40, R28 ;  /* 0x00000028c41c723c */ /* 0x048ff0000004181c */
[C---:B------:R-:W-:Y:S01]  /*2620*/  HMMA.16816.F32.BF16 R24, R196.reuse, R42, R24 ;  /* 0x0000002ac418723c */ /* 0x040fe20000041818 */
[----:B------:R-:W2:Y:S07]  /*2630*/  LDSM.16.M88.4 R40, [R212+0x6800] ;  /* 0x00680000d428783b */ /* 0x000eae0000000200 */
[C---:B----4-:R-:W-:Y:S08]  /*2640*/  HMMA.16816.F32.BF16 R20, R196.reuse, R36, R20 ;  /* 0x00000024c414723c */ /* 0x050ff00000041814 */
[----:B------:R-:W-:Y:S01]  /*2650*/  HMMA.16816.F32.BF16 R16, R196, R38, R16 ;  /* 0x00000026c410723c */ /* 0x000fe20000041810 */
[----:B------:R-:W3:Y:S01]  /*2660*/  LDSM.16.M88.4 R36, [R212+0x7000] ;  /* 0x00700000d424783b */ /* 0x000ee20000000200 */
[----:B------:R-:W-:-:S06]  /*2670*/  DEPBAR.LE SB0, 0x0 ;  /* 0x000080000000791a */ /* 0x000fcc0000000000 */
[C---:B-----5:R-:W-:Y:S08]  /*2680*/  HMMA.16816.F32.BF16 R68, R196.reuse, R104, R68 ;  /* 0x00000068c444723c */ /* 0x060ff00000041844 */
        /* <DEDUP_REMOVED lines=9> */
[C---:B-1----:R-:W-:Y:S08]  /*2720*/  HMMA.16816.F32.BF16 R68, R200.reuse, R32, R68 ;  /* 0x00000020c844723c */ /* 0x042ff00000041844 */
        /* <DEDUP_REMOVED lines=14> */
[----:B------:R-:W-:Y:S01]  /*2810*/  HMMA.16816.F32.BF16 R32, R200, R34, R64 ;  /* 0x00000022c820723c */ /* 0x000fe20000041840 */
[----:B------:R-:W-:Y:S06]  /*2820*/  BAR.SYNC.DEFER_BLOCKING 0x0 ;  /* 0x0000000000007b1d */ /* 0x000fec0000010000 */
[----:B------:R-:W-:Y:S05]  /*2830*/  @!P1 BRA `(.L_x_1340) ;  /* 0x0000026000009947 */ /* 0x000fea0003800000 */
[----:B------:R-:W-:Y:S02]  /*2840*/  UIADD3 UR5, UR17, -0x2, URZ ;  /* 0xfffffffe11057890 */ /* 0x000fe4000fffe03f */
        /* <DEDUP_REMOVED lines=37> */
.L_x_1340:
[----:B-1----:R-:W-:Y:S01]  /*2aa0*/  LOP3.LUT R3, R125, 0xffffffe0, RZ, 0xc0, !PT ;  /* 0xffffffe07d037812 */ /* 0x002fe200078ec0ff */
        /* <DEDUP_REMOVED lines=14> */
[----:B------:R-:W-:-:S05]  /*2b90*/  LOP3.LUT R2, R2, 0x7ffffffc, RZ, 0xc0, !PT ;  /* 0x7ffffffc02027812 */ /* 0x000fca00078ec0ff */
[----:B------:R-:W-:-:S04]  /*2ba0*/  IMAD.IADD R3, R3, 0x1, -R2 ;  /* 0x0000000103037824 */ /* 0x000fc800078e0a02 */
[----:B------:R-:W-:-:S05]  /*2bb0*/  IMAD R6, R3, R6, UR7 ;  /* 0x0000000703067e24 */ /* 0x000fca000f8e0206 */
[C---:B------:R-:W-:Y:S02]  /*2bc0*/  ISETP.GT.AND P1, PT, R6.reuse, 0x1, PT ;  /* 0x000000010600780c */ /* 0x040fe40003f24270 */
[C---:B------:R-:W-:Y:S02]  /*2bd0*/  ISETP.GT.AND P4, PT, R6.reuse, RZ, PT ;  /* 0x000000ff0600720c */ /* 0x040fe40003f84270 */
        /* <DEDUP_REMOVED lines=16> */
[C---:B------:R-:W-:Y:S02]  /*2ce0*/  ISETP.GT.AND P1, PT, R6.reuse, 0x28, PT ;  /* 0x000000280600780c */ /* 0x040fe40003f24270 */
[----:B------:R-:W-:Y:S02]  /*2cf0*/  ISETP.GT.AND P4, PT, R6, 0x10, PT ;  /* 0x000000100600780c */ /* 0x000fe40003f84270 */
[----:B------:R-:W-:Y:S02]  /*2d00*/  FMNMX.FTZ R2, R55, R2, !PT ;  /* 0x0000000237027209 */ /* 0x000fe40007810000 */
[----:B------:R-:W-:Y:S02]  /*2d10*/  FSEL R31, R8, -INF , P1 ;  /* 0xff800000081f7808 */ /* 0x000fe40000800000 */
[----:B------:R-:W-:Y:S02]  /*2d20*/  FSEL R47, R20, -INF , P4 ;  /* 0xff800000142f7808 */ /* 0x000fe40002000000 */
[----:B------:R-:W-:-:S02]  /*2d30*/  FMNMX.FTZ R8, R59, R2, !PT ;  /* 0x000000023b087209 */ /* 0x000fc40007810000 */
[----:B------:R-:W-:Y:S02]  /*2d40*/  FSEL R51, R26, -INF , P2 ;  /* 0xff8000001a337808 */ /* 0x000fe40001000000 */
[----:B------:R-:W-:Y:S02]  /*2d50*/  ISETP.GT.AND P2, PT, R6, 0x18, PT ;  /* 0x000000180600780c */ /* 0x000fe40003f44270 */
[----:B------:R-:W-:Y:S02]  /*2d60*/  FMNMX.FTZ R8, R47, R8, !PT ;  /* 0x000000082f087209 */ /* 0x000fe40007810000 */
[----:B------:R-:W-:Y:S02]  /*2d70*/  FSEL R27, R16, -INF , P2 ;  /* 0xff800000101b7808 */ /* 0x000fe40001000000 */
[----:B------:R-:W-:Y:S02]  /*2d80*/  FMNMX.FTZ R8, R21, R8, !PT ;  /* 0x0000000815087209 */ /* 0x000fe40007810000 */
[----:B------:R-:W-:-:S02]  /*2d90*/  FSEL R25, R22, -INF , P4 ;  /* 0xff80000016197808 */ /* 0x000fc40002000000 */
[----:B------:R-:W-:Y:S02]  /*2da0*/  ISETP.GT.AND P4, PT, R6, 0x20, PT ;  /* 0x000000200600780c */ /* 0x000fe40003f84270 */
[----:B------:R-:W-:Y:S02]  /*2db0*/  FMNMX.FTZ R8, R27, R8, !PT ;  /* 0x000000081b087209 */ /* 0x000fe40007810000 */
[----:B------:R-:W-:Y:S02]  /*2dc0*/  FSEL R37, R10, -INF , P1 ;  /* 0xff8000000a257808 */ /* 0x000fe40000800000 */
[----:B------:R-:W-:Y:S02]  /*2dd0*/  FSEL R45, R18, -INF , P2 ;  /* 0xff800000122d7808 */ /* 0x000fe40001000000 */
[----:B------:R-:W-:Y:S02]  /*2de0*/  FMNMX.FTZ R10, R30, R53, !PT ;  /* 0x000000351e0a7209 */ /* 0x000fe40007810000 */
[----:B------:R-:W-:-:S02]  /*2df0*/  ISETP.GT.AND P2, PT, R6, 0x21, PT ;  /* 0x000000210600780c */ /* 0x000fc40003f44270 */
[----:B------:R-:W-:Y:S02]  /*2e00*/  FSEL R39, R12, -INF , P4 ;  /* 0xff8000000c277808 */ /* 0x000fe40002000000 */
[----:B------:R-:W-:Y:S02]  /*2e10*/  FMNMX.FTZ R8, R17, R8, !PT ;  /* 0x0000000811087209 */ /* 0x000fe40007810000 */
[----:B------:R-:W-:Y:S02]  /*2e20*/  FMNMX.FTZ R12, R51, R10, !PT ;  /* 0x0000000a330c7209 */ /* 0x000fe40007810000 */
[----:B------:R-:W-:Y:S02]  /*2e30*/  FSEL R29, R13, -INF , P2 ;  /* 0xff8000000d1d7808 */ /* 0x000fe40001000000 */
[----:B------:R-:W-:Y:S02]  /*2e40*/  FMNMX.FTZ R10, R39, R8, !PT ;  /* 0x00000008270a7209 */ /* 0x000fe40007810000 */
[----:B------:R-:W-:-:S02]  /*2e50*/  FSEL R36, R15, -INF , P2 ;  /* 0xff8000000f247808 */ /* 0x000fc40001000000 */
[----:B------:R-:W-:Y:S02]  /*2e60*/  ISETP.GT.AND P2, PT, R6, 0x29, PT ;  /* 0x000000290600780c */ /* 0x000fe40003f44270 */
[----:B------:R-:W-:Y:S02]  /*2e70*/  FMNMX.FTZ R8, R49, R12, !PT ;  /* 0x0000000c31087209 */ /* 0x000fe40007810000 */
[----:B------:R-:W-:Y:S02]  /*2e80*/  FMNMX.FTZ R10, R29, R10, !PT ;  /* 0x0000000a1d0a7209 */ /* 0x000fe40007810000 */
[----:B------:R-:W-:Y:S02]  /*2e90*/  FSEL R41, R14, -INF , P4 ;  /* 0xff8000000e297808 */ /* 0x000fe40002000000 */
[----:B------:R-:W-:Y:S01]  /*2ea0*/  FSEL R2, R9, -INF , P2 ;  /* 0xff80000009027808 */ /* 0x000fe20001000000 */
[----:B------:R-:W-:Y:S01]  /*2eb0*/  LDSM.16.MT88.4 R12, [R220+0x900] ;  /* 0x00090000dc0c783b */ /* 0x000fe20000004200 */
[----:B------:R-:W-:-:S02]  /*2ec0*/  FMNMX.FTZ R8, R25, R8, !PT ;  /* 0x0000000819087209 */ /* 0x000fc40007810000 */
[C---:B------:R-:W-:Y:S02]  /*2ed0*/  ISETP.GT.AND P4, PT, R6.reuse, 0x30, PT ;  /* 0x000000300600780c */ /* 0x040fe40003f84270 */
        /* <DEDUP_REMOVED lines=10> */
[----:B------:R-:W-:-:S02]  /*2f80*/  FSEL R144, R103, -INF , P2 ;  /* 0xff80000067907808 */ /* 0x000fc40001000000 */
[----:B------:R-:W-:Y:S02]  /*2f90*/  ISETP.GT.AND P2, PT, R6, 0x39, PT ;  /* 0x000000390600780c */ /* 0x000fe40003f44270 */
[----:B------:R-:W-:Y:S02]  /*2fa0*/  FMNMX.FTZ R10, R43, R10, !PT ;  /* 0x0000000a2b0a7209 */ /* 0x000fe40007810000 */
[----:B------:R-:W-:Y:S02]  /*2fb0*/  FSEL R147, R96, -INF , P1 ;  /* 0xff80000060937808 */ /* 0x000fe40000800000 */
[----:B------:R-:W-:Y:S02]  /*2fc0*/  FMNMX.FTZ R8, R145, R8, !PT ;  /* 0x0000000891087209 */ /* 0x000fe40007810000 */
[----:B------:R-:W-:Y:S02]  /*2fd0*/  FSEL R155, R99, -INF , P2 ;  /* 0xff800000639b7808 */ /* 0x000fe40001000000 */
[----:B------:R-:W-:-:S02]  /*2fe0*/  FSEL R62, R97, -INF , P2 ;  /* 0xff800000613e7808 */ /* 0x000fc40001000000 */
[----:B------:R-:W-:Y:S02]  /*2ff0*/  FMNMX.FTZ R9, R41, R10, !PT ;  /* 0x0000000a29097209 */ /* 0x000fe40007810000 */
[----:B------:R-:W-:Y:S02]  /*3000*/  ISETP.GT.AND P2, PT, R6, 0x40, PT ;  /* 0x000000400600780c */ /* 0x000fe40003f44270 */
[----:B------:R-:W-:Y:S02]  /*3010*/  FMNMX.FTZ R11, R147, R8, !PT ;  /* 0x00000008930b7209 */ /* 0x000fe40007810000 */
[----:B------:R-:W-:Y:S02]  /*3020*/  FSEL R66, R98, -INF , P1 ;  /* 0xff80000062427808 */ /* 0x000fe40000800000 */
[----:B------:R-:W-:Y:S01]  /*3030*/  FMNMX.FTZ R8, R36, R9, !PT ;  /* 0x0000000924087209 */ /* 0x000fe20007810000 */
[----:B------:R-:W-:Y:S01]  /*3040*/  LDSM.16.MT88.4 R96, [R224+0x4100] ;  /* 0x00410000e060783b */ /* 0x000fe20000004200 */
[----:B------:R-:W-:-:S02]  /*3050*/  ISETP.GT.AND P1, PT, R6, 0x41, PT ;  /* 0x000000410600780c */ /* 0x000fc40003f24270 */
[----:B------:R-:W-:Y:S02]  /*3060*/  FSEL R134, R92, -INF , P2 ;  /* 0xff8000005c867808 */ /* 0x000fe40001000000 */
[----:B------:R-:W-:Y:S02]  /*3070*/  FMNMX.FTZ R11, R62, R11, !PT ;  /* 0x0000000b3e0b7209 */ /* 0x000fe40007810000 */
[----:B------:R-:W-:Y:S02]  /*3080*/  FSEL R138, R94, -INF , P2 ;  /* 0xff8000005e8a7808 */ /* 0x000fe40001000000 */
[----:B------:R-:W-:Y:S02]  /*3090*/  FMNMX.FTZ R9, R37, R8, !PT ;  /* 0x0000000825097209 */ /* 0x000fe40007810000 */
[----:B------:R-:W-:Y:S02]  /*30a0*/  FSEL R173, R93, -INF , P1 ;  /* 0xff8000005dad7808 */ /* 0x000fe40000800000 */
[----:B------:R-:W-:-:S02]  /*30b0*/  ISETP.GT.AND P2, PT, R6, 0x48, PT ;  /* 0x000000480600780c */ /* 0x000fc40003f44270 */
[----:B------:R-:W-:Y:S02]  /*30c0*/  FMNMX.FTZ R8, R134, R11, !PT ;  /* 0x0000000b86087209 */ /* 0x000fe40007810000 */
[----:B------:R-:W-:Y:S02]  /*30d0*/  FSEL R195, R95, -INF , P1 ;  /* 0xff8000005fc37808 */ /* 0x000fe40000800000 */
[----:B------:R-:W-:Y:S02]  /*30e0*/  ISETP.GT.AND P1, PT, R6, 0x49, PT ;  /* 0x000000490600780c */ /* 0x000fe40003f24270 */
[----:B------:R-:W-:Y:S02]  /*30f0*/  FSEL R175, R88, -INF , P2 ;  /* 0xff80000058af7808 */ /* 0x000fe40001000000 */
[----:B------:R-:W-:Y:S02]  /*3100*/  FMNMX.FTZ R8, R173, R8, !PT ;  /* 0x00000008ad087209 */ /* 0x000fe40007810000 */
[----:B------:R-:W-:-:S02]  /*3110*/  FSEL R153, R102, -INF , P4 ;  /* 0xff80000066997808 */ /* 0x000fc40002000000 */
[----:B------:R-:W-:Y:S02]  /*3120*/  FMNMX.FTZ R10, R64, R9, !PT ;  /* 0x00000009400a7209 */ /* 0x000fe40007810000 */
[----:B------:R-:W-:Y:S02]  /*3130*/  FSEL R237, R90, -INF , P2 ;  /* 0xff8000005aed7808 */ /* 0x000fe40001000000 */
[----:B------:R-:W-:Y:S02]  /*3140*/  FSEL R136, R89, -INF , P1 ;  /* 0xff80000059887808 */ /* 0x000fe40000800000 */
[----:B------:R-:W-:Y:S02]  /*3150*/  ISETP.GT.AND P2, PT, R6, 0x50, PT ;  /* 0x000000500600780c */ /* 0x000fe40003f44270 */
[----:B------:R-:W-:Y:S02]  /*3160*/  FMNMX.FTZ R11, R175, R8, !PT ;  /* 0x00000008af0b7209 */ /* 0x000fe40007810000 */
[----:B------:R-:W-:-:S02]  /*3170*/  FMNMX.FTZ R9, R153, R10, !PT ;  /* 0x0000000a99097209 */ /* 0x000fc40007810000 */
[----:B------:R-:W-:Y:S02]  /*3180*/  FSEL R251, R91, -INF , P1 ;  /* 0xff8000005bfb7808 */ /* 0x000fe40000800000 */
[----:B------:R-:W-:Y:S01]  /*3190*/  ISETP.GT.AND P1, PT, R6, 0x51, PT ;  /* 0x000000510600780c */ /* 0x000fe20003f24270 */
[----:B------:R-:W-:Y:S01]  /*31a0*/  LDSM.16.MT88.4 R88, [R220+0x100] ;  /* 0x00010000dc58783b */ /* 0x000fe20000004200 */
[----:B------:R-:W-:Y:S02]  /*31b0*/  FSEL R249, R84, -INF , P2 ;  /* 0xff80000054f97808 */ /* 0x000fe40001000000 */
[----:B------:R-:W-:Y:S02]  /*31c0*/  FMNMX.FTZ R8, R136, R11, !PT ;  /* 0x0000000b88087209 */ /* 0x000fe40007810000 */
[----:B------:R-:W-:Y:S02]  /*31d0*/  FMNMX.FTZ R9, R144, R9, !PT ;  /* 0x0000000990097209 */ /* 0x000fe40007810000 */
[----:B------:R-:W-:-:S02]  /*31e0*/  FSEL R241, R86, -INF , P2 ;  /* 0xff80000056f17808 */ /* 0x000fc40001000000 */
[----:B------:R-:W-:Y:S02]  /*31f0*/  FSEL R247, R85, -INF , P1 ;  /* 0xff80000055f77808 */ /* 0x000fe40000800000 */
[----:B------:R-:W-:Y:S02]  /*3200*/  ISETP.GT.AND P2, PT, R6, 0x58, PT ;  /* 0x000000580600780c */ /* 0x000fe40003f44270 */
        /* <DEDUP_REMOVED lines=8> */
[----:B------:R-:W-:Y:S02]  /*3290*/  FSEL R243, R81, -INF , P1 ;  /* 0xff80000051f37808 */ /* 0x000fe40000800000 */
[----:B------:R-:W-:-:S02]  /*32a0*/  ISETP.GT.AND P2, PT, R6, 0x60, PT ;  /* 0x000000600600780c */ /* 0x000fc40003f44270 */
[----:B------:R-:W-:Y:S02]  /*32b0*/  FMNMX.FTZ R8, R245, R8, !PT ;  /* 0x00000008f5087209 */ /* 0x000fe40007810000 */
[----:B------:R-:W-:Y:S02]  /*32c0*/  FMNMX.FTZ R10, R138, R9, !PT ;  /* 0x000000098a0a7209 */ /* 0x000fe40007810000 */
[----:B------:R-:W-:Y:S02]  /*32d0*/  FSEL R193, R83, -INF , P1 ;  /* 0xff80000053c17808 */ /* 0x000fe40000800000 */
[----:B------:R-:W-:Y:S01]  /*32e0*/  ISETP.GT.AND P1, PT, R6, 0x61, PT ;  /* 0x000000610600780c */ /* 0x000fe20003f24270 */
[----:B------:R-:W-:Y:S01]  /*32f0*/  LDSM.16.MT88.4 R80, [R221+0x100] ;  /* 0x00010000dd50783b */ /* 0x000fe20000004200 */
[----:B------:R-:W-:Y:S02]  /*3300*/  FSEL R167, R76, -INF , P2 ;  /* 0xff8000004ca77808 */ /* 0x000fe40001000000 */
[----:B------:R-:W-:-:S02]  /*3310*/  FMNMX.FTZ R8, R243, R8, !PT ;  /* 0x00000008f3087209 */ /* 0x000fc40007810000 */
[----:B------:R-:W-:Y:S02]  /*3320*/  FMNMX.FTZ R10, R195, R10, !PT ;  /* 0x0000000ac30a7209 */ /* 0x000fe40007810000 */
        /* <DEDUP_REMOVED lines=28> */
[----:B------:R-:W-:-:S02]  /*34f0*/  FMNMX.FTZ R6, R135, R8, !PT ;  /* 0x0000000887067209 */ /* 0x000fc40007810000 */
[----:B------:R-:W-:Y:S02]  /*3500*/  FMNMX.FTZ R10, R159, R10, !PT ;  /* 0x0000000a9f0a7209 */ /* 0x000fe40007810000 */
[----:B------:R-:W-:Y:S02]  /*3510*/  FMNMX.FTZ R6, R133, R6, !PT ;  /* 0x0000000685067209 */ /* 0x000fe40007810000 */
[----:B------:R-:W-:Y:S02]  /*3520*/  FMNMX.FTZ R8, R157, R10, !PT ;  /* 0x0000000a9d087209 */ /* 0x000fe40007810000 */
[----:B------:R-:W-:Y:S01]  /*3530*/  FSEL R149, R75, -INF , P6 ;  /* 0xff8000004b957808 */ /* 0x000fe20003000000 */
[----:B------:R-:W1:Y:S01]  /*3540*/  SHFL.BFLY PT, R9, R6, 0x2, 0x1f ;  /* 0x0c401f0006097f89 */ /* 0x000e6200000e0000 */
[----:B------:R-:W-:Y:S02]  /*3550*/  FMNMX.FTZ R8, R151, R8, !PT ;  /* 0x0000000897087209 */ /* 0x000fe40007810000 */
[----:B------:R-:W-:Y:S01]  /*3560*/  FSEL R67, R70, -INF , P5 ;  /* 0xff80000046437808 */ /* 0x000fe20002800000 */
[----:B------:R-:W-:Y:S01]  /*3570*/  LDSM.16.MT88.4 R72, [R222+0x100] ;  /* 0x00010000de48783b */ /* 0x000fe20000004200 */
        /* <DEDUP_REMOVED lines=26> */
[----:B------:R-:W1:Y:S01]  /*3720*/  LDSM.16.MT88.4 R4, [R220+0x4100] ;  /* 0x00410000dc04783b */ /* 0x000e620000004200 */
[--C-:B------:R-:W-:Y:S01]  /*3730*/  FFMA.FTZ R38, R29, c[0x0][0x2d0], -R58.reuse ;  /* 0x0000b4001d267a23 */ /* 0x100fe2000001083a */
[C---:B------:R-:W-:Y:S01]  /*3740*/  FSETP.NEU.FTZ.AND P1, PT, R3.reuse, -INF , PT ;  /* 0xff8000000300780b */ /* 0x040fe20003f3d000 */
[----:B------:R-:W-:Y:S01]  /*3750*/  FMUL.FTZ R56, R3, c[0x0][0x2d0] ;  /* 0x0000b40003387a20 */ /* 0x000fe20000410000 */
[----:B------:R-:W2:Y:S01]  /*3760*/  MUFU.EX2 R50, R50 ;  /* 0x0000003200327308 */ /* 0x000ea20000000800 */
[----:B------:R-:W3:Y:S01]  /*3770*/  LDSM.16.MT88.4 R8, [R224+0x4900] ;  /* 0x00490000e008783b */ /* 0x000ee20000004200 */
[----:B------:R-:W-:-:S02]  /*3780*/  FFMA.FTZ R2, R2, c[0x0][0x2d0], -R58 ;  /* 0x0000b40002027a23 */ /* 0x000fc4000001083a */
[----:B------:R-:W-:Y:S01]  /*3790*/  FSEL R56, R56, RZ, P1 ;  /* 0x000000ff38387208 */ /* 0x000fe20000800000 */
[----:B------:R-:W-:Y:S01]  /*37a0*/  LDSM.16.MT88.4 R16, [R221+0x900] ;  /* 0x00090000dd10783b */ /* 0x000fe20000004200 */
[----:B------:R-:W-:Y:S01]  /*37b0*/  FFMA.FTZ R60, R60, c[0x0][0x2d0], -R58 ;  /* 0x0000b4003c3c7a23 */ /* 0x000fe2000001083a */
[----:B------:R-:W-:Y:S01]  /*37c0*/  PLOP3.LUT P1, PT, PT, PT, UP0, 0x80, 0x0 ;  /* 0x000000000000781c */ /* 0x000fe20003f2f008 */
[----:B------:R-:W-:Y:S01]  /*37d0*/  MUFU.EX2 R55, R55 ;  /* 0x0000003700377308 */ /* 0x000fe20000000800 */
[--C-:B------:R-:W-:Y:S02]  /*37e0*/  FFMA.FTZ R59, R30, c[0x0][0x2d0], -R56.reuse ;  /* 0x0000b4001e3b7a23 */ /* 0x100fe40000010838 */
[--C-:B------:R-:W-:Y:S02]  /*37f0*/  FFMA.FTZ R54, R53, c[0x0][0x2d0], -R56.reuse ;  /* 0x0000b40035367a23 */ /* 0x100fe40000010838 */
[--C-:B------:R-:W-:Y:S02]  /*3800*/  FFMA.FTZ R52, R51, c[0x0][0x2d0], -R56.reuse ;  /* 0x0000b40033347a23 */ /* 0x100fe40000010838 */
[----:B------:R-:W-:Y:S01]  /*3810*/  FFMA.FTZ R49, R49, c[0x0][0x2d0], -R56 ;  /* 0x0000b40031317a23 */ /* 0x000fe20000010838 */
[----:B------:R-:W4:Y:S01]  /*3820*/  MUFU.EX2 R48, R48 ;  /* 0x0000003000307308 */ /* 0x000f220000000800 */
[----:B--2---:R-:W-:Y:S01]  /*3830*/  F2FP.BF16.PACK_AB R112, R50, R57 ;  /* 0x000000393270723e */ /* 0x004fe200000010ff */
[----:B------:R-:W-:-:S02]  /*3840*/  FFMA.FTZ R53, R47, c[0x0][0x2d0], -R58 ;  /* 0x0000b4002f357a23 */ /* 0x000fc4000001083a */
[----:B------:R-:W-:Y:S02]  /*3850*/  FFMA.FTZ R47, R27, c[0x0][0x2d0], -R58 ;  /* 0x0000b4001b2f7a23 */ /* 0x000fe4000001083a */
[--C-:B------:R-:W-:Y:S02]  /*3860*/  FFMA.FTZ R51, R25, c[0x0][0x2d0], -R56.reuse ;  /* 0x0000b40019337a23 */ /* 0x100fe40000010838 */
[----:B------:R-:W-:Y:S01]  /*3870*/  MUFU.EX2 R59, R59 ;  /* 0x0000003b003b7308 */ /* 0x000fe20000000800 */
[--C-:B------:R-:W-:Y:S01]  /*3880*/  FFMA.FTZ R44, R23, c[0x0][0x2d0], -R56.reuse ;  /* 0x0000b400172c7a23 */ /* 0x100fe20000010838 */
[----:B------:R-:W2:Y:S01]  /*3890*/  LDSM.16.MT88.4 R24, [R224+0x900] ;  /* 0x00090000e018783b */ /* 0x000ea20000004200 */
[--C-:B------:R-:W-:Y:S02]  /*38a0*/  FFMA.FTZ R45, R45, c[0x0][0x2d0], -R56.reuse ;  /* 0x0000b4002d2d7a23 */ /* 0x100fe40000010838 */
[----:B------:R-:W-:Y:S01]  /*38b0*/  FFMA.FTZ R40, R43, c[0x0][0x2d0], -R56 ;  /* 0x0000b4002b287a23 */ /* 0x000fe20000010838 */
[----:B------:R-:W5:Y:S01]  /*38c0*/  LDSM.16.MT88.4 R20, [R222+0x900] ;  /* 0x00090000de14783b */ /* 0x000f620000004200 */
[--C-:B------:R-:W-:Y:S01]  /*38d0*/  FFMA.FTZ R43, R39, c[0x0][0x2d0], -R58.reuse ;  /* 0x0000b400272b7a23 */ /* 0x100fe2000001083a */
[----:B------:R-:W1:Y:S01]  /*38e0*/  MUFU.EX2 R54, R54 ;  /* 0x0000003600367308 */ /* 0x000e620000000800 */
[----:B----4-:R-:W-:Y:S01]  /*38f0*/  F2FP.BF16.PACK_AB R114, R48, R55 ;  /* 0x000000373072723e */ /* 0x010fe200000010ff */
[----:B------:R-:W-:-:S02]  /*3900*/  FFMA.FTZ R39, R31, c[0x0][0x2d0], -R58 ;  /* 0x0000b4001f277a23 */ /* 0x000fc4000001083a */
[----:B------:R-:W4:Y:S01]  /*3910*/  LDSM.16.MT88.4 R28, [R221+0x4900] ;  /* 0x00490000dd1c783b */ /* 0x000f220000004200 */
[--C-:B------:R-:W-:Y:S02]  /*3920*/  FFMA.FTZ R41, R41, c[0x0][0x2d0], -R56.reuse ;  /* 0x0000b40029297a23 */ /* 0x100fe40000010838 */
[--C-:B------:R-:W-:Y:S01]  /*3930*/  FFMA.FTZ R36, R36, c[0x0][0x2d0], -R56.reuse ;  /* 0x0000b40024247a23 */ /* 0x100fe20000010838 */
[----:B------:R-:W-:Y:S01]  /*3940*/  MUFU.EX2 R52, R52 ;  /* 0x0000003400347308 */ /* 0x000fe20000000800 */
[--C-:B------:R-:W-:Y:S02]  /*3950*/  FFMA.FTZ R37, R37, c[0x0][0x2d0], -R56.reuse ;  /* 0x0000b40025257a23 */ /* 0x100fe40000010838 */
[--C-:B------:R-:W-:Y:S02]  /*3960*/  FFMA.FTZ R0, R64, c[0x0][0x2d0], -R56.reuse ;  /* 0x0000b40040007a23 */ /* 0x100fe40000010838 */
[----:B------:R-:W-:Y:S02]  /*3970*/  FFMA.FTZ R64, R153, c[0x0][0x2d0], -R56 ;  /* 0x0000b40099407a23 */ /* 0x000fe40000010838 */
[--C-:B------:R-:W-:Y:S01]  /*3980*/  FFMA.FTZ R145, R145, c[0x0][0x2d0], -R58.reuse ;  /* 0x0000b40091917a23 */ /* 0x100fe2000001083a */
[----:B------:R-:W3:Y:S01]  /*3990*/  MUFU.EX2 R49, R49 ;  /* 0x0000003100317308 */ /* 0x000ee20000000800 */
[----:B-1----:R-:W-:Y:S01]  /*39a0*/  F2FP.BF16.PACK_AB R113, R54, R59 ;  /* 0x0000003b3671723e */ /* 0x002fe200000010ff */
[----:B------:R-:W-:-:S02]  /*39b0*/  FFMA.FTZ R147, R147, c[0x0][0x2d0], -R58 ;  /* 0x0000b40093937a23 */ /* 0x000fc4000001083a */
[----:B------:R-:W-:Y:S02]  /*39c0*/  FFMA.FTZ R62, R62, c[0x0][0x2d0], -R58 ;  /* 0x0000b4003e3e7a23 */ /* 0x000fe4000001083a */
[--C-:B------:R-:W-:Y:S02]  /*39d0*/  FFMA.FTZ R153, R144, c[0x0][0x2d0], -R56.reuse ;  /* 0x0000b40090997a23 */ /* 0x100fe40000010838 */
[----:B------:R-:W-:Y:S01]  /*39e0*/  MUFU.EX2 R53, R53 ;  /* 0x0000003500357308 */ /* 0x000fe20000000800 */
[--C-:B------:R-:W-:Y:S02]  /*39f0*/  FFMA.FTZ R66, R66, c[0x0][0x2d0], -R56.reuse ;  /* 0x0000b40042427a23 */ /* 0x100fe40000010838 */
[--C-:B------:R-:W-:Y:S02]  /*3a00*/  FFMA.FTZ R155, R155, c[0x0][0x2d0], -R56.reuse ;  /* 0x0000b4009b9b7a23 */ /* 0x100fe40000010838 */
[----:B------:R-:W-:Y:S02]  /*3a10*/  FFMA.FTZ R144, R237, c[0x0][0x2d0], -R56 ;  /* 0x0000b400ed907a23 */ /* 0x000fe40000010838 */
[--C-:B------:R-:W-:Y:S01]  /*3a20*/  FFMA.FTZ R134, R134, c[0x0][0x2d0], -R58.reuse ;  /* 0x0000b40086867a23 */ /* 0x100fe2000001083a */
[----:B---3--:R-:W-:Y:S01]  /*3a30*/  F2FP.BF16.PACK_AB R115, R49, R52 ;  /* 0x000000343173723e */ /* 0x008fe200000010ff */
[----:B------:R-:W1:Y:S01]  /*3a40*/  MUFU.EX2 R46, R46 ;  /* 0x0000002e002e7308 */ /* 0x000e620000000800 */
[----:B------:R-:W-:-:S02]  /*3a50*/  FFMA.FTZ R173, R173, c[0x0][0x2d0], -R58 ;  /* 0x0000b400adad7a23 */ /* 0x000fc4000001083a */
[--C-:B------:R-:W-:Y:S02]  /*3a60*/  FFMA.FTZ R175, R175, c[0x0][0x2d0], -R58.reuse ;  /* 0x0000b400afaf7a23 */ /* 0x100fe4000001083a */
[----:B------:R-:W-:Y:S01]  /*3a70*/  FFMA.FTZ R136, R136, c[0x0][0x2d0], -R58 ;  /* 0x0000b40088887a23 */ /* 0x000fe2000001083a */
[C---:B------:R-:W-:Y:S01]  /*3a80*/  HMMA.16816.F32.BF16 R84, R112.reuse, R88, RZ ;  /* 0x000000587054723c */ /* 0x040fe200000418ff */
[--C-:B------:R-:W-:Y:S01]  /*3a90*/  FFMA.FTZ R138, R138, c[0x0][0x2d0], -R56.reuse ;  /* 0x0000b4008a8a7a23 */ /* 0x100fe20000010838 */
[----:B------:R-:W-:Y:S01]  /*3aa0*/  MUFU.EX2 R47, R47 ;  /* 0x0000002f002f7308 */ /* 0x000fe20000000800 */
[--C-:B------:R-:W-:Y:S02]  /*3ab0*/  FFMA.FTZ R195, R195, c[0x0][0x2d0], -R56.reuse ;  /* 0x0000b400c3c37a23 */ /* 0x100fe40000010838 */
[----:B------:R-:W-:Y:S02]  /*3ac0*/  FFMA.FTZ R237, R251, c[0x0][0x2d0], -R56 ;  /* 0x0000b400fbed7a23 */ /* 0x000fe40000010838 */
[--C-:B------:R-:W-:Y:S01]  /*3ad0*/  FFMA.FTZ R249, R249, c[0x0][0x2d0], -R58.reuse ;  /* 0x0000b400f9f97a23 */ /* 0x100fe2000001083a */
[----:B------:R-:W-:Y:S01]  /*3ae0*/  HMMA.16816.F32.BF16 R88, R112, R90, RZ ;  /* 0x0000005a7058723c */ /* 0x000fe200000418ff */
[--C-:B------:R-:W-:Y:S01]  /*3af0*/  FFMA.FTZ R146, R247, c[0x0][0x2d0], -R58.reuse ;  /* 0x0000b400f7927a23 */ /* 0x100fe2000001083a */
[----:B------:R-:W-:Y:S01]  /*3b00*/  MUFU.EX2 R42, R42 ;  /* 0x0000002a002a7308 */ /* 0x000fe20000000800 */
[----:B------:R-:W-:-:S02]  /*3b10*/  FFMA.FTZ R148, R245, c[0x0][0x2d0], -R58 ;  /* 0x0000b400f5947a23 */ /* 0x000fc4000001083a */
[----:B------:R-:W-:Y:S02]  /*3b20*/  FFMA.FTZ R243, R243, c[0x0][0x2d0], -R58 ;  /* 0x0000b400f3f37a23 */ /* 0x000fe4000001083a */
[--C-:B------:R-:W-:Y:S01]  /*3b30*/  FFMA.FTZ R150, R241, c[0x0][0x2d0], -R56.reuse ;  /* 0x0000b400f1967a23 */ /* 0x100fe20000010838 */
        /* <DEDUP_REMOVED lines=8> */
[----:B------:R-:W3:Y:S01]  /*3bc0*/  MUFU.EX2 R44, R44 ;  /* 0x0000002c002c7308 */ /* 0x000ee20000000800 */
        /* <DEDUP_REMOVED lines=8> */
[----:B------:R-:W-:Y:S01]  /*3c50*/  FADD.FTZ R50, R57, R50 ;  /* 0x0000003239327221 */ /* 0x000fe20000010000 */
[----:B------:R-:W-:Y:S01]  /*3c60*/  HMMA.16816.F32.BF16 R68, R112, R72, RZ ;  /* 0x000000487044723c */ /* 0x000fe200000418ff */
[----:B------:R-:W-:Y:S01]  /*3c70*/  FADD.FTZ R59, R59, R54 ;  /* 0x000000363b3b7221 */ /* 0x000fe20000010000 */
[----:B------:R-:W1:Y:S01]  /*3c80*/  MUFU.EX2 R40, R40 ;  /* 0x0000002800287308 */ /* 0x000e620000000800 */
[----:B------:R-:W-:-:S02]  /*3c90*/  FADD.FTZ R55, R55, R50 ;  /* 0x0000003237377221 */ /* 0x000fc40000010000 */
[----:B------:R-:W-:Y:S02]  /*3ca0*/  FADD.FTZ R52, R52, R59 ;  /* 0x0000003b34347221 */ /* 0x000fe40000010000 */
[----:B------:R-:W-:Y:S01]  /*3cb0*/  FFMA.FTZ R241, R133, c[0x0][0x2d0], -R58 ;  /* 0x0000b40085f17a23 */ /* 0x000fe2000001083a */
[----:B------:R-:W-:Y:S01]  /*3cc0*/  HMMA.16816.F32.BF16 R76, R112, R80, RZ ;  /* 0x00000050704c723c */ /* 0x000fe200000418ff */
[----:B------:R-:W-:Y:S01]  /*3cd0*/  FADD.FTZ R48, R48, R55 ;  /* 0x0000003730307221 */ /* 0x000fe20000010000 */
[----:B------:R-:W-:Y:S01]  /*3ce0*/  MUFU.EX2 R43, R43 ;  /* 0x0000002b002b7308 */ /* 0x000fe20000000800 */
[----:B------:R-:W-:-:S05]  /*3cf0*/  FADD.FTZ R52, R49, R52 ;  /* 0x0000003431347221 */ /* 0x000fca0000010000 */
        /* <DEDUP_REMOVED lines=13> */
[----:B------:R-:W2:Y:S06]  /*3dd0*/  MUFU.EX2 R0, R0 ;  /* 0x0000000000007308 */ /* 0x000eac0000000800 */
[C---:B------:R-:W-:Y:S02]  /*3de0*/  HMMA.16816.F32.BF16 R116, R112.reuse, R4, RZ ;  /* 0x000000047074723c */ /* 0x040fe400000418ff */
[----:B------:R-:W-:Y:S05]  /*3df0*/  MUFU.EX2 R60, R60 ;  /* 0x0000003c003c7308 */ /* 0x000fea0000000800 */
[----:B-1----:R-:W-:Y:S01]  /*3e00*/  F2FP.BF16.PACK_AB R4, R46, R53 ;  /* 0x000000352e04723e */ /* 0x002fe200000010ff */
[----:B------:R-:W-:Y:S01]  /*3e10*/  HMMA.16816.F32.BF16 R112, R112, R6, RZ ;  /* 0x000000067070723c */ /* 0x000fe200000418ff */
[----:B---3--:R-:W-:Y:S01]  /*3e20*/  F2FP.BF16.PACK_AB R5, R44, R51 ;  /* 0x000000332c05723e */ /* 0x008fe200000010ff */
[----:B------:R-:W1:Y:S01]  /*3e30*/  MUFU.EX2 R145, R145 ;  /* 0x0000009100917308 */ /* 0x000e620000000800 */
[----:B------:R-:W-:-:S02]  /*3e40*/  FADD.FTZ R53, R53, R48 ;  /* 0x0000003035357221 */ /* 0x000fc40000010000 */
[----:B------:R-:W-:Y:S02]  /*3e50*/  FADD.FTZ R51, R51, R52 ;  /* 0x0000003433337221 */ /* 0x000fe40000010000 */
[----:B------:R-:W-:Y:S01]  /*3e60*/  F2FP.BF16.PACK_AB R6, R42, R47 ;  /* 0x0000002f2a06723e */ /* 0x000fe200000010ff */
[----:B------:R-:W-:Y:S01]  /*3e70*/  FADD.FTZ R46, R46, R53 ;  /* 0x000000352e2e7221 */ /* 0x000fe20000010000 */
[----:B------:R-:W-:Y:S01]  /*3e80*/  F2FP.BF16.PACK_AB R7, R40, R45 ;  /* 0x0000002d2807723e */ /* 0x000fe200000010ff */
[----:B------:R-:W-:Y:S01]  /*3e90*/  MUFU.EX2 R147, R147 ;  /* 0x0000009300937308 */ /* 0x000fe20000000800 */
[----:B------:R-:W-:Y:S02]  /*3ea0*/  FADD.FTZ R44, R44, R51 ;  /* 0x000000332c2c7221 */ /* 0x000fe40000010000 */
[----:B------:R-:W-:Y:S02]  /*3eb0*/  FADD.FTZ R47, R47, R46 ;  /* 0x0000002e2f2f7221 */ /* 0x000fe40000010000 */
[----:B------:R-:W-:Y:S01]  /*3ec0*/  FADD.FTZ R45, R45, R44 ;  /* 0x0000002c2d2d7221 */ /* 0x000fe20000010000 */
[----:B------:R-:W-:Y:S01]  /*3ed0*/  HMMA.16816.F32.BF16 R84, R4, R12, R84 ;  /* 0x0000000c0454723c */ /* 0x000fe20000041854 */
[----:B------:R-:W-:Y:S01]  /*3ee0*/  FADD.FTZ R42, R42, R47 ;  /* 0x0000002f2a2a7221 */ /* 0x000fe20000010000 */
[----:B------:R-:W3:Y:S01]  /*3ef0*/  MUFU.EX2 R62, R62 ;  /* 0x0000003e003e7308 */ /* 0x000ee20000000800 */
[----:B------:R-:W-:-:S05]  /*3f00*/  FADD.FTZ R40, R40, R45 ;  /* 0x0000002d28287221 */ /* 0x000fca0000010000 */
[C---:B------:R-:W-:Y:S01]  /*3f10*/  HMMA.16816.F32.BF16 R88, R4.reuse, R14, R88 ;  /* 0x0000000e0458723c */ /* 0x040fe20000041858 */
[----:B------:R-:W1:Y:S01]  /*3f20*/  LDSM.16.MT88.4 R12, [R220+0x4900] ;  /* 0x00490000dc0c783b */ /* 0x000e620000004200 */
[----:B------:R-:W-:Y:S06]  /*3f30*/  MUFU.EX2 R64, R64 ;  /* 0x0000004000407308 */ /* 0x000fec0000000800 */
[C---:B------:R-:W-:Y:S02]  /*3f40*/  HMMA.16816.F32.BF16 R92, R4.reuse, R8, R92 ;  /* 0x00000008045c723c */ /* 0x040fe4000004185c */
[----:B------:R-:W1:Y:S06]  /*3f50*/  MUFU.EX2 R153, R153 ;  /* 0x0000009900997308 */ /* 0x000e6c0000000800 */
[C---:B------:R-:W-:Y:S01]  /*3f60*/  HMMA.16816.F32.BF16 R96, R4.reuse, R10, R96 ;  /* 0x0000000a0460723c */ /* 0x040fe20000041860 */
[----:B------:R-:W1:Y:S01]  /*3f70*/  LDSM.16.MT88.4 R8, [R220+0x1100] ;  /* 0x00110000dc08783b */ /* 0x000e620000004200 */
[----:B------:R-:W-:Y:S06]  /*3f80*/  MUFU.EX2 R66, R66 ;  /* 0x0000004200427308 */ /* 0x000fec0000000800 */
[C---:B--2---:R-:W-:Y:S02]  /*3f90*/  HMMA.16816.F32.BF16 R128, R4.reuse, R24, R128 ;  /* 0x000000180480723c */ /* 0x044fe40000041880 */
[----:B------:R-:W2:Y:S06]  /*3fa0*/  MUFU.EX2 R155, R155 ;  /* 0x0000009b009b7308 */ /* 0x000eac0000000800 */
[C---:B------:R-:W-:Y:S01]  /*3fb0*/  HMMA.16816.F32.BF16 R124, R4.reuse, R26, R124 ;  /* 0x0000001a047c723c */ /* 0x040fe2000004187c */
[----:B------:R-:W-:Y:S01]  /*3fc0*/  LDSM.16.MT88.4 R24, [R224+0x1100] ;  /* 0x00110000e018783b */ /* 0x000fe20000004200 */
        /* <DEDUP_REMOVED lines=9> */
[----:B------:R-:W2:Y:S01]  /*4060*/  LDSM.16.MT88.4 R16, [R221+0x1100] ;  /* 0x00110000dd10783b */ /* 0x000ea20000004200 */
        /* <DEDUP_REMOVED lines=11> */
[C---:B-1----:R-:W-:Y:S02]  /*4120*/  HMMA.16816.F32.BF16 R116, R4.reuse, R12, R116 ;  /* 0x0000000c0474723c */ /* 0x042fe40000041874 */
[----:B------:R-:W1:Y:S06]  /*4130*/  MUFU.EX2 R146, R146 ;  /* 0x0000009200927308 */ /* 0x000e6c0000000800 */
[----:B------:R-:W-:Y:S01]  /*4140*/  HMMA.16816.F32.BF16 R112, R4, R14, R112 ;  /* 0x0000000e0470723c */ /* 0x000fe20000041870 */
[----:B------:R-:W1:Y:S01]  /*4150*/  LDSM.16.MT88.4 R12, [R224+0x5100] ;  /* 0x00510000e00c783b */ /* 0x000e620000004200 */
[----:B------:R-:W-:Y:S05]  /*4160*/  MUFU.EX2 R148, R148 ;  /* 0x0000009400947308 */ /* 0x000fea0000000800 */
[----:B------:R-:W-:Y:S01]  /*4170*/  F2FP.BF16.PACK_AB R4, R38, R43 ;  /* 0x0000002b2604723e */ /* 0x000fe200000010ff */
[----:B------:R-:W-:Y:S01]  /*4180*/  FADD.FTZ R43, R43, R42 ;  /* 0x0000002a2b2b7221 */ /* 0x000fe20000010000 */
[----:B------:R-:W-:Y:S01]  /*4190*/  F2FP.BF16.PACK_AB R6, R2, R39 ;  /* 0x000000270206723e */ /* 0x000fe200000010ff */
[----:B------:R-:W1:Y:S01]  /*41a0*/  MUFU.EX2 R243, R243 ;  /* 0x000000f300f37308 */ /* 0x000e620000000800 */
[----:B------:R-:W-:Y:S01]  /*41b0*/  F2FP.BF16.PACK_AB R5, R36, R41 ;  /* 0x000000292405723e */ /* 0x000fe200000010ff */
[----:B------:R-:W-:Y:S01]  /*41c0*/  FADD.FTZ R41, R41, R40 ;  /* 0x0000002829297221 */ /* 0x000fe20000010000 */
[----:B------:R-:W-:Y:S01]  /*41d0*/  F2FP.BF16.PACK_AB R7, R0, R37 ;  /* 0x000000250007723e */ /* 0x000fe200000010ff */
[----:B------:R-:W-:-:S02]  /*41e0*/  FADD.FTZ R38, R38, R43 ;  /* 0x0000002b26267221 */ /* 0x000fc40000010000 */
[----:B------:R-:W-:Y:S02]  /*41f0*/  FADD.FTZ R36, R36, R41 ;  /* 0x0000002924247221 */ /* 0x000fe40000010000 */
[----:B------:R-:W-:Y:S01]  /*4200*/  MUFU.EX2 R150, R150 ;  /* 0x0000009600967308 */ /* 0x000fe20000000800 */
[----:B------:R-:W-:Y:S01]  /*4210*/  FADD.FTZ R39, R39, R38 ;  /* 0x0000002627277221 */ /* 0x000fe20000010000 */
[C---:B------:R-:W-:Y:S01]  /*4220*/  HMMA.16816.F32.BF16 R84, R4.reuse, R8, R84 ;  /* 0x000000080454723c */ /* 0x040fe20000041854 */
[----:B------:R-:W-:Y:S02]  /*4230*/  FADD.FTZ R37, R37, R36 ;  /* 0x0000002425257221 */ /* 0x000fe40000010000 */
[----:B------:R-:W-:Y:S02]  /*4240*/  FADD.FTZ R39, R2, R39 ;  /* 0x0000002702277221 */ /* 0x000fe40000010000 */
[----:B------:R-:W-:Y:S01]  /*4250*/  FADD.FTZ R37, R0, R37 ;  /* 0x0000002500257221 */ /* 0x000fe20000010000 */
        /* <DEDUP_REMOVED lines=9> */
[C---:B-1----:R-:W-:Y:S06]  /*42f0*/  HMMA.16816.F32.BF16 R92, R4.reuse, R12, R92 ;  /* 0x0000000c045c723c */ /* 0x042fec000004185c */
[----:B------:R-:W1:Y:S02]  /*4300*/  MUFU.EX2 R165, R165 ;  /* 0x000000a500a57308 */ /* 0x000e640000000800 */
[C---:B------:R-:W-:Y:S01]  /*4310*/  HMMA.16816.F32.BF16 R96, R4.reuse, R14, R96 ;  /* 0x0000000e0460723c */ /* 0x040fe20000041860 */
[----:B------:R-:W1:Y:S05]  /*4320*/  LDSM.16.MT88.4 R12, [R220+0x1900] ;  /* 0x00190000dc0c783b */ /* 0x000e6a0000004200 */
[----:B------:R-:W-:Y:S02]  /*4330*/  MUFU.EX2 R156, R156 ;  /* 0x0000009c009c7308 */ /* 0x000fe40000000800 */
[C---:B------:R-:W-:Y:S06]  /*4340*/  HMMA.16816.F32.BF16 R128, R4.reuse, R24, R128 ;  /* 0x000000180480723c */ /* 0x040fec0000041880 */
[----:B------:R-:W1:Y:S02]  /*4350*/  MUFU.EX2 R161, R161 ;  /* 0x000000a100a17308 */ /* 0x000e640000000800 */
[C---:B---3--:R-:W-:Y:S06]  /*4360*/  HMMA.16816.F32.BF16 R116, R4.reuse, R8, R116 ;  /* 0x000000080474723c */ /* 0x048fec0000041874 */
[----:B------:R-:W-:Y:S02]  /*4370*/  MUFU.EX2 R158, R158 ;  /* 0x0000009e009e7308 */ /* 0x000fe40000000800 */
[C---:B------:R-:W-:Y:S01]  /*4380*/  HMMA.16816.F32.BF16 R112, R4.reuse, R10, R112 ;  /* 0x0000000a0470723c */ /* 0x040fe20000041870 */
[----:B------:R-:W3:Y:S05]  /*4390*/  LDSM.16.MT88.4 R8, [R224+0x5900] ;  /* 0x00590000e008783b */ /* 0x000eea0000004200 */
[----:B------:R-:W1:Y:S02]  /*43a0*/  MUFU.EX2 R157, R157 ;  /* 0x0000009d009d7308 */ /* 0x000e640000000800 */
[C---:B------:R-:W-:Y:S01]  /*43b0*/  HMMA.16816.F32.BF16 R124, R4.reuse, R26, R124 ;  /* 0x0000001a047c723c */ /* 0x040fe2000004187c */
[----:B------:R-:W1:Y:S05]  /*43c0*/  LDSM.16.MT88.4 R24, [R224+0x1900] ;  /* 0x00190000e018783b */ /* 0x000e6a0000004200 */
[----:B------:R-:W-:Y:S02]  /*43d0*/  MUFU.EX2 R151, R151 ;  /* 0x0000009700977308 */ /* 0x000fe40000000800 */
[C---:B------:R-:W-:Y:S06]  /*43e0*/  HMMA.16816.F32.BF16 R68, R4.reuse, R20, R68 ;  /* 0x000000140444723c */ /* 0x040fec0000041844 */
[----:B------:R-:W-:Y:S02]  /*43f0*/  MUFU.EX2 R241, R241 ;  /* 0x000000f100f17308 */ /* 0x000fe40000000800 */
        /* <DEDUP_REMOVED lines=32> */
[C---:B------:R-:W-:Y:S08]  /*4600*/  HMMA.16816.F32.BF16 R68, R4.reuse, R20, R68 ;  /* 0x000000140444723c */ /* 0x040ff00000041844 */
        /* <DEDUP_REMOVED lines=8> */
[C---:B-1----:R-:W-:Y:S08]  /*4690*/  HMMA.16816.F32.BF16 R116, R4.reuse, R12, R116 ;  /* 0x0000000c0474723c */ /* 0x042ff00000041874 */
[----:B------:R-:W-:Y:S01]  /*46a0*/  HMMA.16816.F32.BF16 R112, R4, R14, R112 ;  /* 0x0000000e0470723c */ /* 0x000fe20000041870 */
[----:B------:R-:W1:Y:S06]  /*46b0*/  LDSM.16.MT88.4 R12, [R224+0x6100] ;  /* 0x00610000e00c783b */ /* 0x000e6c0000004200 */
[----:B-----5:R-:W-:Y:S01]  /*46c0*/  F2FP.BF16.PACK_AB R4, R173, R134 ;  /* 0x00000086ad04723e */ /* 0x020fe200000010ff */
        /* <DEDUP_REMOVED lines=50> */
[C---:B---3--:R-:W-:Y:S08]  /*49f0*/  HMMA.16816.F32.BF16 R84, R4.reuse, R8, R84 ;  /* 0x000000080454723c */ /* 0x048ff00000041854 */
[C---:B------:R-:W-:Y:S01]  /*4a00*/  HMMA.16816.F32.BF16 R88, R4.reuse, R10, R88 ;  /* 0x0000000a0458723c */ /* 0x040fe20000041858 */
[----:B------:R-:W3:Y:S07]  /*4a10*/  LDSM.16.MT88.4 R8, [R220+0x6900] ;  /* 0x00690000dc08783b */ /* 0x000eee0000004200 */
[C---:B----4-:R-:W-:Y:S08]  /*4a20*/  HMMA.16816.F32.BF16 R76, R4.reuse, R20, R76 ;  /* 0x00000014044c723c */ /* 0x050ff0000004184c */
[C---:B------:R-:W-:Y:S01]  /*4a30*/  HMMA.16816.F32.BF16 R80, R4.reuse, R22, R80 ;  /* 0x000000160450723c */ /* 0x040fe20000041850 */
[----:B------:R-:W-:Y:S07]  /*4a40*/  LDSM.16.MT88.4 R20, [R220+0x3100] ;  /* 0x00310000dc14783b */ /* 0x000fee0000004200 */
        /* <DEDUP_REMOVED lines=39> */
[C---:B------:R-:W-:Y:S07]  /*4cc0*/  HMMA.16816.F32.BF16 R128, R4.reuse, R28, R128 ;  /* 0x0000001c0480723c */ /* 0x040fee0000041880 */
[--C-:B------:R-:W-:Y:S01]  /*4cd0*/  FFMA.FTZ R28, R65, c[0x0][0x2d0], -R56.reuse ;  /* 0x0000b400411c7a23 */ /* 0x100fe20000010838 */
[----:B------:R-:W-:Y:S01]  /*4ce0*/  HMMA.16816.F32.BF16 R124, R4, R30, R124 ;  /* 0x0000001e047c723c */ /* 0x000fe2000004187c */
[----:B------:R-:W-:-:S04]  /*4cf0*/  FFMA.FTZ R29, R63, c[0x0][0x2d0], -R56 ;  /* 0x0000b4003f1d7a23 */ /* 0x000fc80000010838 */
[----:B------:R-:W-:Y:S02]  /*4d00*/  MUFU.EX2 R28, R28 ;  /* 0x0000001c001c7308 */ /* 0x000fe40000000800 */
[----:B------:R-:W-:Y:S01]  /*4d10*/  FFMA.FTZ R30, R61, c[0x0][0x2d0], -R56 ;  /* 0x0000b4003d1e7a23 */ /* 0x000fe20000010838 */
[C---:B-----5:R-:W-:Y:S05]  /*4d20*/  HMMA.16816.F32.BF16 R68, R4.reuse, R24, R68 ;  /* 0x000000180444723c */ /* 0x060fea0000041844 */
[----:B------:R-:W-:Y:S02]  /*4d30*/  MUFU.EX2 R29, R29 ;  /* 0x0000001d001d7308 */ /* 0x000fe40000000800 */
[--C-:B------:R-:W-:Y:S01]  /*4d40*/  FFMA.FTZ R24, R139, c[0x0][0x2d0], -R58.reuse ;  /* 0x0000b4008b187a23 */ /* 0x100fe2000001083a */
[----:B------:R-:W-:Y:S01]  /*4d50*/  HMMA.16816.F32.BF16 R72, R4, R26, R72 ;  /* 0x0000001a0448723c */ /* 0x000fe20000041848 */
[----:B------:R-:W-:-:S04]  /*4d60*/  FFMA.FTZ R25, R137, c[0x0][0x2d0], -R58 ;  /* 0x0000b40089197a23 */ /* 0x000fc8000001083a */
[----:B------:R-:W-:Y:S02]  /*4d70*/  MUFU.EX2 R24, R24 ;  /* 0x0000001800187308 */ /* 0x000fe40000000800 */
[----:B------:R-:W-:Y:S01]  /*4d80*/  FFMA.FTZ R26, R135, c[0x0][0x2d0], -R58 ;  /* 0x0000b400871a7a23 */ /* 0x000fe2000001083a */
[----:B--2---:R-:W-:Y:S01]  /*4d90*/  HMMA.16816.F32.BF16 R120, R4, R16, R120 ;  /* 0x000000100478723c */ /* 0x004fe20000041878 */
[----:B------:R-:W-:-:S04]  /*4da0*/  FFMA.FTZ R27, R67, c[0x0][0x2d0], -R56 ;  /* 0x0000b400431b7a23 */ /* 0x000fc80000010838 */
[----:B------:R-:W2:Y:S03]  /*4db0*/  MUFU.EX2 R25, R25 ;  /* 0x0000001900197308 */ /* 0x000ea60000000800 */
[C---:B------:R-:W-:Y:S01]  /*4dc0*/  HMMA.16816.F32.BF16 R108, R4.reuse, R18, R108 ;  /* 0x00000012046c723c */ /* 0x040fe2000004186c */
[----:B------:R-:W5:Y:S04]  /*4dd0*/  LDSM.16.MT88.4 R16, [R221+0x3900] ;  /* 0x00390000dd10783b */ /* 0x000f680000004200 */
[----:B------:R-:W1:Y:S03]  /*4de0*/  MUFU.EX2 R26, R26 ;  /* 0x0000001a001a7308 */ /* 0x000e660000000800 */
[C---:B----4-:R-:W-:Y:S05]  /*4df0*/  HMMA.16816.F32.BF16 R116, R4.reuse, R20, R116 ;  /* 0x000000140474723c */ /* 0x050fea0000041874 */
[----:B------:R-:W4:Y:S03]  /*4e00*/  MUFU.EX2 R27, R27 ;  /* 0x0000001b001b7308 */ /* 0x000f260000000800 */
[----:B------:R-:W-:Y:S05]  /*4e10*/  HMMA.16816.F32.BF16 R112, R4, R22, R112 ;  /* 0x000000160470723c */ /* 0x000fea0000041870 */
[----:B------:R-:W3:Y:S02]  /*4e20*/  MUFU.EX2 R30, R30 ;  /* 0x0000001e001e7308 */ /* 0x000ee40000000800 */
[----:B--2---:R-:W-:Y:S01]  /*4e30*/  F2FP.BF16.PACK_AB R4, R25, R24 ;  /* 0x000000181904723e */ /* 0x004fe200000010ff */
[----:B------:R-:W-:Y:S01]  /*4e40*/  FADD.FTZ R24, R24, R161 ;  /* 0x000000a118187221 */ /* 0x000fe20000010000 */
[----:B-1----:R-:W-:-:S03]  /*4e50*/  F2FP.BF16.PACK_AB R6, R241, R26 ;  /* 0x0000001af106723e */ /* 0x002fc600000010ff */
[----:B------:R-:W-:Y:S01]  /*4e60*/  FADD.FTZ R25, R25, R24 ;  /* 0x0000001819197221 */ /* 0x000fe20000010000 */
[----:B----4-:R-:W-:Y:S01]  /*4e70*/  F2FP.BF16.PACK_AB R5, R28, R27 ;  /* 0x0000001b1c05723e */ /* 0x010fe200000010ff */
[----:B------:R-:W-:Y:S02]  /*4e80*/  FADD.FTZ R27, R27, R32 ;  /* 0x000000201b1b7221 */ /* 0x000fe40000010000 */
[----:B------:R-:W-:Y:S02]  /*4e90*/  FADD.FTZ R26, R26, R25 ;  /* 0x000000191a1a7221 */ /* 0x000fe40000010000 */
[----:B------:R-:W-:Y:S02]  /*4ea0*/  FADD.FTZ R28, R28, R27 ;  /* 0x0000001b1c1c7221 */ /* 0x000fe40000010000 */
[----:B------:R-:W-:Y:S01]  /*4eb0*/  FADD.FTZ R241, R241, R26 ;  /* 0x0000001af1f17221 */ /* 0x000fe20000010000 */
[----:B---3--:R-:W-:Y:S01]  /*4ec0*/  F2FP.BF16.PACK_AB R7, R30, R29 ;  /* 0x0000001d1e07723e */ /* 0x008fe200000010ff */
[----:B------:R-:W-:-:S04]  /*4ed0*/  FADD.FTZ R29, R29, R28 ;  /* 0x0000001c1d1d7221 */ /* 0x000fc80000010000 */
[----:B------:R-:W-:Y:S02]  /*4ee0*/  FADD.FTZ R239, R30, R29 ;  /* 0x0000001d1eef7221 */ /* 0x000fe40000010000 */
[C---:B------:R-:W-:Y:S08]  /*4ef0*/  HMMA.16816.F32.BF16 R128, R4.reuse, R12, R128 ;  /* 0x0000000c0480723c */ /* 0x040ff00000041880 */
[C---:B------:R-:W-:Y:S01]  /*4f00*/  HMMA.16816.F32.BF16 R124, R4.reuse, R14, R124 ;  /* 0x0000000e047c723c */ /* 0x040fe2000004187c */
[----:B------:R-:W1:Y:S07]  /*4f10*/  LDSM.16.MT88.4 R12, [R220+0x3900] ;  /* 0x00390000dc0c783b */ /* 0x000e6e0000004200 */
[C---:B------:R-:W-:Y:S08]  /*4f20*/  HMMA.16816.F32.BF16 R68, R4.reuse, R8, R68 ;  /* 0x000000080444723c */ /* 0x040ff00000041844 */
[C---:B------:R-:W-:Y:S01]  /*4f30*/  HMMA.16816.F32.BF16 R72, R4.reuse, R10, R72 ;  /* 0x0000000a0448723c */ /* 0x040fe20000041848 */
[----:B------:R-:W2:Y:S07]  /*4f40*/  LDSM.16.MT88.4 R8, [R224+0x7900] ;  /* 0x00790000e008783b */ /* 0x000eae0000004200 */
[C---:B-----5:R-:W-:Y:S08]  /*4f50*/  HMMA.16816.F32.BF16 R76, R4.reuse, R16, R76 ;  /* 0x00000010044c723c */ /* 0x060ff0000004184c */
[C---:B------:R-:W-:Y:S01]  /*4f60*/  HMMA.16816.F32.BF16 R80, R4.reuse, R18, R80 ;  /* 0x000000120450723c */ /* 0x040fe20000041850 */
[----:B------:R-:W3:Y:S07]  /*4f70*/  LDSM.16.MT88.4 R16, [R222+0x7900] ;  /* 0x00790000de10783b */ /* 0x000eee0000004200 */
[C---:B-1----:R-:W-:Y:S08]  /*4f80*/  HMMA.16816.F32.BF16 R84, R4.reuse, R12, R84 ;  /* 0x0000000c0454723c */ /* 0x042ff00000041854 */
[C---:B------:R-:W-:Y:S01]  /*4f90*/  HMMA.16816.F32.BF16 R88, R4.reuse, R14, R88 ;  /* 0x0000000e0458723c */ /* 0x040fe20000041858 */
[----:B------:R-:W1:Y:S07]  /*4fa0*/  LDSM.16.MT88.4 R12, [R221+0x7900] ;  /* 0x00790000dd0c783b */ /* 0x000e6e0000004200 */
[C---:B--2---:R-:W-:Y:S08]  /*4fb0*/  HMMA.16816.F32.BF16 R92, R4.reuse, R8, R92 ;  /* 0x00000008045c723c */ /* 0x044ff0000004185c */
[C---:B------:R-:W-:Y:S01]  /*4fc0*/  HMMA.16816.F32.BF16 R96, R4.reuse, R10, R96 ;  /* 0x0000000a0460723c */ /* 0x040fe20000041860 */
[----:B------:R-:W2:Y:S07]  /*4fd0*/  LDSM.16.MT88.4 R8, [R220+0x7900] ;  /* 0x00790000dc08783b */ /* 0x000eae0000004200 */
[C---:B---3--:R-:W-:Y:S08]  /*4fe0*/  HMMA.16816.F32.BF16 R100, R4.reuse, R16, R100 ;  /* 0x000000100464723c */ /* 0x048ff00000041864 */
[C---:B------:R-:W-:Y:S08]  /*4ff0*/  HMMA.16816.F32.BF16 R104, R4.reuse, R18, R104 ;  /* 0x000000120468723c */ /* 0x040ff00000041868 */
[C---:B-1----:R-:W-:Y:S08]  /*5000*/  HMMA.16816.F32.BF16 R120, R4.reuse, R12, R120 ;  /* 0x0000000c0478723c */ /* 0x042ff00000041878 */
[C---:B------:R-:W-:Y:S08]  /*5010*/  HMMA.16816.F32.BF16 R108, R4.reuse, R14, R108 ;  /* 0x0000000e046c723c */ /* 0x040ff0000004186c */
[C---:B--2---:R-:W-:Y:S08]  /*5020*/  HMMA.16816.F32.BF16 R116, R4.reuse, R8, R116 ;  /* 0x000000080474723c */ /* 0x044ff00000041874 */
[----:B------:R-:W-:Y:S01]  /*5030*/  HMMA.16816.F32.BF16 R112, R4, R10, R112 ;  /* 0x0000000a0470723c */ /* 0x000fe20000041870 */
[----:B------:R-:W-:Y:S08]  /*5040*/  @!P1 BRA `(.L_x_1341) ;  /* 0x000034e000009947 */ /* 0x000ff00003800000 */
[----:B------:R-:W-:Y:S01]  /*5050*/  IADD3 R236, P1, R228, 0x40, RZ ;  /* 0x00000040e4ec7810 */ /* 0x000fe20007f3e0ff */
[----:B------:R-:W-:Y:S01]  /*5060*/  IMAD.MOV.U32 R0, RZ, RZ, R3 ;  /* 0x000000ffff007224 */ /* 0x000fe200078e0003 */
[----:B------:R-:W-:Y:S01]  /*5070*/  IADD3 R238, P2, R234, 0x40, RZ ;  /* 0x00000040eaee7810 */ /* 0x000fe20007f5e0ff */
[----:B------:R-:W-:Y:S01]  /*5080*/  IMAD.MOV.U32 R133, RZ, RZ, R132 ;  /* 0x000000ffff857224 */ /* 0x000fe200078e0084 */
[----:B------:R-:W-:Y:S01]  /*5090*/  ULDC.64 UR6, c[0x0][0x208] ;  /* 0x0000820000067ab9 */ /* 0x000fe20000000a00 */
[----:B------:R-:W-:Y:S01]  /*50a0*/  IMAD.X R233, RZ, RZ, R231, P1 ;  /* 0x000000ffffe97224 */ /* 0x000fe200008e06e7 */
[----:B------:R-:W-:Y:S01]  /*50b0*/  IADD3.X R237, RZ, R232, RZ, P2, !PT ;  /* 0x000000e8ffed7210 */ /* 0x000fe200017fe4ff */
[----:B------:R-:W-:-:S08]  /*50c0*/  ULDC.64 UR4, c[0x0][0x1e0] ;  /* 0x0000780000047ab9 */ /* 0x000fd00000000a00 */
.L_x_1342:
[----:B------:R-:W-:Y:S04]  /*50d0*/  DEPBAR.LE SB0, 0x0 ;  /* 0x000080000000791a */ /* 0x000fe80000000000 */
[----:B------:R-:W-:Y:S01]  /*50e0*/  BAR.SYNC.DEFER_BLOCKING 0x0 ;  /* 0x0000000000007b1d */ /* 0x000fe20000010000 */
[----:B------:R-:W-:Y:S02]  /*50f0*/  USHF.R.S32.HI UR16, URZ, 0x1f, UR23 ;  /* 0x0000001f3f107899 */ /* 0x000fe40008011417 */
[----:B------:R-:W-:Y:S02]  /*5100*/  UIMAD.WIDE.U32 UR18, UR23, UR6, URZ ;  /* 0x00000006171272a5 */ /* 0x000fe4000f8e003f */
[----:B------:R-:W-:Y:S02]  /*5110*/  UIMAD UR16, UR16, UR6, URZ ;  /* 0x00000006101072a4 */ /* 0x000fe4000f8e023f */
[----:B------:R-:W-:Y:S02]  /*5120*/  USHF.L.U32 UR17, UR18, 0x7, URZ ;  /* 0x0000000712117899 */ /* 0x000fe4000800063f */
[----:B------:R-:W-:Y:S02]  /*5130*/  UIMAD UR16, UR23, UR7, UR16 ;  /* 0x00000007171072a4 */ /* 0x000fe4000f8e0210 */
[----:B------:R-:W-:Y:S02]  /*5140*/  UISETP.GT.AND UP1, UPT, UR23, UR8, UPT ;  /* 0x000000081700728c */ /* 0x000fe4000bf24270 */
[----:B------:R-:W-:Y:S01]  /*5150*/  UIADD3 UR16, UR19, UR16, URZ ;  /* 0x0000001013107290 */ /* 0x000fe2000fffe03f */
[----:B------:R-:W-:Y:S01]  /*5160*/  IADD3 R2, P5, R234, UR17, RZ ;  /* 0x00000011ea027c10 */ /* 0x000fe2000ffbe0ff */
[----:B------:R-:W-:Y:S01]  /*5170*/  UIADD3 UR23, UR23, -0x1, URZ ;  /* 0xffffffff17177890 */ /* 0x000fe2000fffe03f */
[----:B------:R-:W-:Y:S01]  /*5180*/  IADD3 R3, P2, R238, UR17, RZ ;  /* 0x00000011ee037c10 */ /* 0x000fe2000ff5e0ff */
[----:B------:R-:W-:Y:S01]  /*5190*/  USHF.L.U64.HI UR16, UR18, 0x7, UR16 ;  /* 0x0000000712107899 */ /* 0x000fe20008010210 */
[----:B------:R-:W-:Y:S02]  /*51a0*/  LEA R242, P4, R2, c[0x0][0x1f8], 0x1 ;  /* 0x00007e0002f27a11 */ /* 0x000fe400078808ff */
[----:B------:R-:W-:Y:S02]  /*51b0*/  LEA R134, P1, R3, c[0x0][0x1f8], 0x1 ;  /* 0x00007e0003867a11 */ /* 0x000fe400078208ff */
[----:B------:R-:W-:Y:S01]  /*51c0*/  @UP1 UIMAD.WIDE.U32 UR18, UR23, UR4, URZ ;  /* 0x00000004171212a5 */ /* 0x000fe2000f8e003f */
[----:B------:R-:W-:Y:S01]  /*51d0*/  IADD3.X R61, R232, UR16, RZ, P5, !PT ;  /* 0x00000010e83d7c10 */ /* 0x000fe2000affe4ff */
[----:B------:R-:W1:Y:S01]  /*51e0*/  LDSM.16.M88.4 R144, [R226+0x8100] ;  /* 0x00810000e290783b */ /* 0x000e620000000200 */
[----:B------:R-:W-:Y:S01]  /*51f0*/  IADD3.X R60, R237, UR16, RZ, P2, !PT ;  /* 0x00000010ed3c7c10 */ /* 0x000fe200097fe4ff */
[----:B------:R-:W-:Y:S01]  /*5200*/  @UP1 USHF.L.U32 UR17, UR18, 0x7, URZ ;  /* 0x0000000712111899 */ /* 0x000fe2000800063f */
[----:B------:R-:W-:Y:S01]  /*5210*/  LEA.HI.X R243, R2, c[0x0][0x1fc], R61, 0x1, P4 ;  /* 0x00007f0002f37a11 */ /* 0x000fe200020f0c3d */
[----:B------:R-:W-:Y:S01]  /*5220*/  @UP1 USHF.R.S32.HI UR16, URZ, 0x1f, UR23 ;  /* 0x0000001f3f101899 */ /* 0x000fe20008011417 */
[----:B------:R-:W-:Y:S02]  /*5230*/  LEA.HI.X R135, R3, c[0x0][0x1fc], R60, 0x1, P1 ;  /* 0x00007f0003877a11 */ /* 0x000fe400008f0c3c */
[----:B------:R-:W-:Y:S01]  /*5240*/  IADD3 R2, P1, R242, UR11, RZ ;  /* 0x0000000bf2027c10 */ /* 0x000fe2000ff3e0ff */
[----:B------:R-:W2:Y:S01]  /*5250*/  LDSM.16.M88.4 R148, [R226+0x8900] ;  /* 0x00890000e294783b */ /* 0x000ea20000000200 */
[----:B------:R-:W-:Y:S02]  /*5260*/  @UP1 UIMAD UR16, UR16, UR4, URZ ;  /* 0x00000004101012a4 */ /* 0x000fe4000f8e023f */
[----:B------:R-:W-:Y:S02]  /*5270*/  IADD3.X R3, R243, UR20, RZ, P1, !PT ;  /* 0x00000014f3037c10 */ /* 0x000fe40008ffe4ff */
[C---:B------:R-:W-:Y:S01]  /*5280*/  IADD3 R192, P1, R2.reuse, UR11, RZ ;  /* 0x0000000b02c07c10 */ /* 0x040fe2000ff3e0ff */
[----:B------:R-:W-:Y:S01]  /*5290*/  @UP1 UIMAD UR16, UR23, UR5, UR16 ;  /* 0x00000005171012a4 */ /* 0x000fe2000f8e0210 */
[----:B------:R-:W-:Y:S01]  /*52a0*/  IADD3 R194, P4, R2, UR22, RZ ;  /* 0x0000001602c27c10 */ /* 0x000fe2000ff9e0ff */
[----:B------:R-:W3:Y:S01]  /*52b0*/  LDSM.16.M88.4 R152, [R226+0x9100] ;  /* 0x00910000e298783b */ /* 0x000ee20000000200 */
[C---:B------:R-:W-:Y:S01]  /*52c0*/  IADD3.X R193, R3.reuse, UR20, RZ, P1, !PT ;  /* 0x0000001403c17c10 */ /* 0x040fe20008ffe4ff */
[----:B------:R-:W-:Y:S01]  /*52d0*/  @UP1 UIADD3 UR16, UR19, UR16, URZ ;  /* 0x0000001013101290 */ /* 0x000fe2000fffe03f */
[----:B------:R-:W-:Y:S02]  /*52e0*/  IADD3.X R195, R3, UR21, RZ, P4, !PT ;  /* 0x0000001503c37c10 */ /* 0x000fe4000a7fe4ff */
[C---:B------:R-:W-:Y:S01]  /*52f0*/  IADD3 R244, P2, R192.reuse, UR11, RZ ;  /* 0x0000000bc0f47c10 */ /* 0x040fe2000ff5e0ff */
[----:B------:R-:W-:Y:S02]  /*5300*/  @UP1 USHF.L.U64.HI UR16, UR18, 0x7, UR16 ;  /* 0x0000000712101899 */ /* 0x000fe40008010210 */
[----:B------:R-:W4:Y:S01]  /*5310*/  LDSM.16.M88.4 R156, [R226+0x9900] ;  /* 0x00990000e29c783b */ /* 0x000f220000000200 */
[C---:B------:R-:W-:Y:S01]  /*5320*/  IADD3.X R245, R193.reuse, UR20, RZ, P2, !PT ;  /* 0x00000014c1f57c10 */ /* 0x040fe200097fe4ff */
[----:B------:R-:W-:Y:S02]  /*5330*/  @UP1 USHF.L.U32 UR18, UR4, 0x6, URZ ;  /* 0x0000000604121899 */ /* 0x000fe4000800063f */
[----:B------:R-:W-:Y:S02]  /*5340*/  @UP1 UMOV UR19, 0x6 ;  /* 0x0000000600131882 */ /* 0x000fe40000000000 */
[----:B------:R-:W-:Y:S02]  /*5350*/  @UP1 USHF.L.U64.HI UR19, UR4, UR19, UR5 ;  /* 0x0000001304131299 */ /* 0x000fe40008010205 */
[----:B------:R-:W5:Y:S01]  /*5360*/  LDSM.16.M88.4 R160, [R226+0xa100] ;  /* 0x00a10000e2a0783b */ /* 0x000f620000000200 */
[C---:B-1----:R-:W-:Y:S07]  /*5370*/  HMMA.16816.F32.BF16 R4, R140.reuse, R144, RZ ;  /* 0x000000908c04723c */ /* 0x042fee00000418ff */
[----:B------:R-:W1:Y:S01]  /*5380*/  LDSM.16.M88.4 R164, [R226+0xa900] ;  /* 0x00a90000e2a4783b */ /* 0x000e620000000200 */
[C---:B------:R-:W-:Y:S07]  /*5390*/  HMMA.16816.F32.BF16 R8, R140.reuse, R146, RZ ;  /* 0x000000928c08723c */ /* 0x040fee00000418ff */
[----:B------:R-:W1:Y:S01]  /*53a0*/  LDSM.16.M88.4 R144, [R226+0xb100] ;  /* 0x00b10000e290783b */ /* 0x000e620000000200 */
[C---:B--2---:R-:W-:Y:S07]  /*53b0*/  HMMA.16816.F32.BF16 R12, R140.reuse, R148, RZ ;  /* 0x000000948c0c723c */ /* 0x044fee00000418ff */
[----:B------:R-:W2:Y:S01]  /*53c0*/  LDSM.16.M88.4 R64, [R226+0xb900] ;  /* 0x00b90000e240783b */ /* 0x000ea20000000200 */
[C---:B------:R-:W-:Y:S07]  /*53d0*/  HMMA.16816.F32.BF16 R16, R140.reuse, R150, RZ ;  /* 0x000000968c10723c */ /* 0x040fee00000418ff */
[----:B------:R-:W1:Y:S01]  /*53e0*/  LDSM.16.M88.4 R136, [R225] ;  /* 0x00000000e188783b */ /* 0x000e620000000200 */
[C---:B---3--:R-:W-:Y:S07]  /*53f0*/  HMMA.16816.F32.BF16 R20, R140.reuse, R152, RZ ;  /* 0x000000988c14723c */ /* 0x048fee00000418ff */
[----:B------:R-:W-:Y:S01]  /*5400*/  LDSM.16.M88.4 R148, [R218] ;  /* 0x00000000da94783b */ /* 0x000fe20000000200 */
[C---:B------:R-:W-:Y:S07]  /*5410*/  HMMA.16816.F32.BF16 R24, R140.reuse, R154, RZ ;  /* 0x0000009a8c18723c */ /* 0x040fee00000418ff */
[----:B------:R-:W-:Y:S01]  /*5420*/  LDSM.16.M88.4 R152, [R217] ;  /* 0x00000000d998783b */ /* 0x000fe20000000200 */
[C---:B----4-:R-:W-:Y:S07]  /*5430*/  HMMA.16816.F32.BF16 R28, R140.reuse, R156, RZ ;  /* 0x0000009c8c1c723c */ /* 0x050fee00000418ff */
[----:B------:R-:W-:Y:S01]  /*5440*/  LDSM.16.M88.4 R172, [R213] ;  /* 0x00000000d5ac783b */ /* 0x000fe20000000200 */
[C---:B------:R-:W-:Y:S07]  /*5450*/  HMMA.16816.F32.BF16 R32, R140.reuse, R158, RZ ;  /* 0x0000009e8c20723c */ /* 0x040fee00000418ff */
[----:B------:R-:W-:Y:S01]  /*5460*/  LDSM.16.M88.4 R156, [R216] ;  /* 0x00000000d89c783b */ /* 0x000fe20000000200 */
[C---:B-----5:R-:W-:Y:S08]  /*5470*/  HMMA.16816.F32.BF16 R36, R140.reuse, R160, RZ ;  /* 0x000000a08c24723c */ /* 0x060ff000000418ff */
[C---:B------:R-:W-:Y:S01]  /*5480*/  HMMA.16816.F32.BF16 R40, R140.reuse, R162, RZ ;  /* 0x000000a28c28723c */ /* 0x040fe200000418ff */
[----:B------:R-:W-:Y:S07]  /*5490*/  LDSM.16.M88.4 R160, [R215] ;  /* 0x00000000d7a0783b */ /* 0x000fee0000000200 */
[C---:B-1----:R-:W-:Y:S08]  /*54a0*/  HMMA.16816.F32.BF16 R44, R140.reuse, R164, RZ ;  /* 0x000000a48c2c723c */ /* 0x042ff000000418ff */
[C---:B------:R-:W-:Y:S01]  /*54b0*/  HMMA.16816.F32.BF16 R48, R140.reuse, R166, RZ ;  /* 0x000000a68c30723c */ /* 0x040fe200000418ff */
[----:B------:R-:W-:Y:S07]  /*54c0*/  LDSM.16.M88.4 R164, [R214] ;  /* 0x00000000d6a4783b */ /* 0x000fee0000000200 */
[C---:B------:R-:W-:Y:S08]  /*54d0*/  HMMA.16816.F32.BF16 R52, R140.reuse, R144, RZ ;  /* 0x000000908c34723c */ /* 0x040ff000000418ff */
[C---:B------:R-:W-:Y:S01]  /*54e0*/  HMMA.16816.F32.BF16 R56, R140.reuse, R146, RZ ;  /* 0x000000928c38723c */ /* 0x040fe200000418ff */
[----:B------:R-:W1:Y:S07]  /*54f0*/  LDSM.16.M88.4 R144, [R219] ;  /* 0x00000000db90783b */ /* 0x000e6e0000000200 */
[C---:B--2---:R-:W-:Y:S01]  /*5500*/  HMMA.16816.F32.BF16 R60, R140.reuse, R64, RZ ;  /* 0x000000408c3c723c */ /* 0x044fe200000418ff */
[----:B------:R-:W-:Y:S01]  /*5510*/  @!PT LDS RZ, [RZ] ;  /* 0x00000000fffff984 */ /* 0x000fe20000000800 */
[----:B------:R-:W-:Y:S01]  /*5520*/  @!PT LDS RZ, [RZ] ;  /* 0x00000000fffff984 */ /* 0x000fe20000000800 */
[----:B------:R-:W-:Y:S01]  /*5530*/  @!PT LDS RZ, [RZ] ;  /* 0x00000000fffff984 */ /* 0x000fe20000000800 */
[----:B------:R2:W-:Y:S07]  /*5540*/  LDGSTS.E.BYPASS.LTC128B.128 [R227+0x100], [R242.64], !P3 ;  /* 0x00100000f2e37fae */ /* 0x0005ee000d901d4e */
[----:B------:R-:W-:Y:S01]  /*5550*/  HMMA.16816.F32.BF16 R64, R140, R66, RZ ;  /* 0x000000428c40723c */ /* 0x000fe200000418ff */
[----:B------:R3:W-:Y:S07]  /*5560*/  LDGSTS.E.BYPASS.LTC128B.128 [R227+0x4100], [R134.64], !P0 ;  /* 0x0410000086e37fae */ /* 0x0007ee000c101d4e */
[C---:B------:R-:W-:Y:S01]  /*5570*/  HMMA.16816.F32.BF16 R4, R168.reuse, R136, R4 ;  /* 0x00000088a804723c */ /* 0x040fe20000041804 */
[----:B------:R4:W-:Y:S07]  /*5580*/  LDGSTS.E.BYPASS.LTC128B.128 [R227+0x1100], [R2.64], !P3 ;  /* 0x0110000002e37fae */ /* 0x0009ee000d901d4e */
[C---:B------:R-:W-:Y:S01]  /*5590*/  HMMA.16816.F32.BF16 R8, R168.reuse, R138, R8 ;  /* 0x0000008aa808723c */ /* 0x040fe20000041808 */
[----:B------:R4:W-:Y:S03]  /*55a0*/  LDGSTS.E.BYPASS.LTC128B.128 [R227+0x5100], [R2.64+0x80], !P0 ;  /* 0x0510008002e37fae */ /* 0x0009e6000c101d4e */
[----:B--2---:R-:W-:Y:S04]  /*55b0*/  IADD3 R242, P1, R192, UR22, RZ ;  /* 0x00000016c0f27c10 */ /* 0x004fe8000ff3e0ff */
[----:B------:R-:W-:Y:S01]  /*55c0*/  IADD3.X R243, R193, UR21, RZ, P1, !PT ;  /* 0x00000015c1f37c10 */ /* 0x000fe20008ffe4ff */
[C---:B-1----:R-:W-:Y:S01]  /*55d0*/  HMMA.16816.F32.BF16 R12, R168.reuse, R144, R12 ;  /* 0x00000090a80c723c */ /* 0x042fe2000004180c */
[----:B------:R1:W-:Y:S01]  /*55e0*/  LDGSTS.E.BYPASS.LTC128B.128 [R227+0x2100], [R192.64], !P3 ;  /* 0x02100000c0e37fae */ /* 0x0003e2000d901d4e */
[----:B------:R-:W-:Y:S06]  /*55f0*/  PLOP3.LUT P1, PT, PT, PT, UP1, 0x80, 0x0 ;  /* 0x000000000000781c */ /* 0x000fec0003f2f018 */
[C---:B------:R-:W-:Y:S01]  /*5600*/  HMMA.16816.F32.BF16 R16, R168.reuse, R146, R16 ;  /* 0x00000092a810723c */ /* 0x040fe20000041810 */
[----:B------:R1:W-:Y:S07]  /*5610*/  LDGSTS.E.BYPASS.LTC128B.128 [R227+0x6100], [R194.64], !P0 ;  /* 0x06100000c2e37fae */ /* 0x0003ee000c101d4e */
[C---:B------:R-:W-:Y:S01]  /*5620*/  HMMA.16816.F32.BF16 R20, R168.reuse, R148, R20 ;  /* 0x00000094a814723c */ /* 0x040fe20000041814 */
[----:B------:R2:W-:Y:S07]  /*5630*/  LDGSTS.E.BYPASS.LTC128B.128 [R227+0x3100], [R244.64], !P3 ;  /* 0x03100000f4e37fae */ /* 0x0005ee000d901d4e */
[C---:B------:R-:W-:Y:S01]  /*5640*/  HMMA.16816.F32.BF16 R24, R168.reuse, R150, R24 ;  /* 0x00000096a818723c */ /* 0x040fe20000041818 */
[----:B------:R5:W-:Y:S07]  /*5650*/  LDGSTS.E.BYPASS.LTC128B.128 [R227+0x7100], [R242.64], !P0 ;  /* 0x07100000f2e37fae */ /* 0x000bee000c101d4e */
[C---:B------:R-:W-:Y:S01]  /*5660*/  HMMA.16816.F32.BF16 R28, R168.reuse, R152, R28 ;  /* 0x00000098a81c723c */ /* 0x040fe2000004181c */
[----:B------:R-:W1:Y:S07]  /*5670*/  LDSM.16.M88.4 R136, [R223+0x8100] ;  /* 0x00810000df88783b */ /* 0x000e6e0000000200 */
[C---:B------:R-:W-:Y:S01]  /*5680*/  HMMA.16816.F32.BF16 R32, R168.reuse, R154, R32 ;  /* 0x0000009aa820723c */ /* 0x040fe20000041820 */
[----:B------:R-:W0:Y:S07]  /*5690*/  LDGDEPBAR ;  /* 0x00000000000079af */ /* 0x000e2e0000000000 */
[C---:B------:R-:W-:Y:S01]  /*56a0*/  HMMA.16816.F32.BF16 R36, R168.reuse, R156, R36 ;  /* 0x0000009ca824723c */ /* 0x040fe20000041824 */
[----:B------:R-:W1:Y:S07]  /*56b0*/  LDSM.16.M88.4 R144, [R223+0x8900] ;  /* 0x00890000df90783b */ /* 0x000e6e0000000200 */
[C---:B------:R-:W-:Y:S01]  /*56c0*/  HMMA.16816.F32.BF16 R40, R168.reuse, R158, R40 ;  /* 0x0000009ea828723c */ /* 0x040fe20000041828 */
[----:B------:R-:W1:Y:S07]  /*56d0*/  LDSM.16.M88.4 R148, [R223+0x9100] ;  /* 0x00910000df94783b */ /* 0x000e6e0000000200 */
[C---:B------:R-:W-:Y:S01]  /*56e0*/  HMMA.16816.F32.BF16 R44, R168.reuse, R160, R44 ;  /* 0x000000a0a82c723c */ /* 0x040fe2000004182c */
[----:B------:R-:W2:Y:S07]  /*56f0*/  LDSM.16.M88.4 R152, [R223+0x9900] ;  /* 0x00990000df98783b */ /* 0x000eae0000000200 */
[C---:B------:R-:W-:Y:S01]  /*5700*/  HMMA.16816.F32.BF16 R48, R168.reuse, R162, R48 ;  /* 0x000000a2a830723c */ /* 0x040fe20000041830 */
[----:B------:R-:W-:Y:S07]  /*5710*/  LDSM.16.M88.4 R156, [R223+0xb900] ;  /* 0x00b90000df9c783b */ /* 0x000fee0000000200 */
[C---:B------:R-:W-:Y:S01]  /*5720*/  HMMA.16816.F32.BF16 R52, R168.reuse, R164, R52 ;  /* 0x000000a4a834723c */ /* 0x040fe20000041834 */
[----:B------:R-:W-:Y:S07]  /*5730*/  LDSM.16.M88.4 R160, [R212] ;  /* 0x00000000d4a0783b */ /* 0x000fee0000000200 */
[C---:B------:R-:W-:Y:S01]  /*5740*/  HMMA.16816.F32.BF16 R56, R168.reuse, R166, R56 ;  /* 0x000000a6a838723c */ /* 0x040fe20000041838 */
[----:B------:R-:W-:Y:S07]  /*5750*/  LDSM.16.M88.4 R164, [R212+0x800] ;  /* 0x00080000d4a4783b */ /* 0x000fee0000000200 */
[C---:B------:R-:W-:Y:S01]  /*5760*/  HMMA.16816.F32.BF16 R60, R168.reuse, R172, R60 ;  /* 0x000000aca83c723c */ /* 0x040fe2000004183c */
[----:B-1----:R-:W-:Y:S07]  /*5770*/  LDSM.16.M88.4 R192, [R210] ;  /* 0x00000000d2c0783b */ /* 0x002fee0000000200 */
[----:B------:R-:W-:Y:S01]  /*5780*/  HMMA.16816.F32.BF16 R64, R168, R174, R64 ;  /* 0x000000aea840723c */ /* 0x000fe20000041840 */
[----:B------:R-:W-:Y:S07]  /*5790*/  LDSM.16.M88.4 R172, [R211] ;  /* 0x00000000d3ac783b */ /* 0x000fee0000000200 */
[C---:B------:R-:W-:Y:S08]  /*57a0*/  HMMA.16816.F32.BF16 R4, R176.reuse, R136, R4 ;  /* 0x00000088b004723c */ /* 0x040ff00000041804 */
[C---:B------:R-:W-:Y:S01]  /*57b0*/  HMMA.16816.F32.BF16 R8, R176.reuse, R138, R8 ;  /* 0x0000008ab008723c */ /* 0x040fe20000041808 */
[----:B------:R-:W1:Y:S07]  /*57c0*/  LDSM.16.M88.4 R136, [R223+0xa100] ;  /* 0x00a10000df88783b */ /* 0x000e6e0000000200 */
[C---:B------:R-:W-:Y:S08]  /*57d0*/  HMMA.16816.F32.BF16 R12, R176.reuse, R144, R12 ;  /* 0x00000090b00c723c */ /* 0x040ff0000004180c */
[C---:B------:R-:W-:Y:S01]  /*57e0*/  HMMA.16816.F32.BF16 R16, R176.reuse, R146, R16 ;  /* 0x00000092b010723c */ /* 0x040fe20000041810 */
[----:B------:R-:W3:Y:S07]  /*57f0*/  LDSM.16.M88.4 R144, [R223+0xa900] ;  /* 0x00a90000df90783b */ /* 0x000eee0000000200 */
[C---:B------:R-:W-:Y:S08]  /*5800*/  HMMA.16816.F32.BF16 R20, R176.reuse, R148, R20 ;  /* 0x00000094b014723c */ /* 0x040ff00000041814 */
[C---:B------:R-:W-:Y:S01]  /*5810*/  HMMA.16816.F32.BF16 R24, R176.reuse, R150, R24 ;  /* 0x00000096b018723c */ /* 0x040fe20000041818 */
[----:B------:R-:W4:Y:S07]  /*5820*/  LDSM.16.M88.4 R148, [R223+0xb100] ;  /* 0x00b10000df94783b */ /* 0x000f2e0000000200 */
[C---:B--2---:R-:W-:Y:S08]  /*5830*/  HMMA.16816.F32.BF16 R28, R176.reuse, R152, R28 ;  /* 0x00000098b01c723c */ /* 0x044ff0000004181c */
[C---:B------:R-:W-:Y:S01]  /*5840*/  HMMA.16816.F32.BF16 R32, R176.reuse, R154, R32 ;  /* 0x0000009ab020723c */ /* 0x040fe20000041820 */
[----:B------:R-:W2:Y:S07]  /*5850*/  LDSM.16.M88.4 R152, [R212+0x1000] ;  /* 0x00100000d498783b */ /* 0x000eae0000000200 */
[C---:B-1----:R-:W-:Y:S08]  /*5860*/  HMMA.16816.F32.BF16 R36, R176.reuse, R136, R36 ;  /* 0x00000088b024723c */ /* 0x042ff00000041824 */
        /* <DEDUP_REMOVED lines=31> */
[----:B------:R-:W4:Y:S07]  /*5a60*/  LDSM.16.M88.4 R156, [R226+0xe900] ;  /* 0x00e90000e29c783b */ /* 0x000f2e0000000200 */
[C---:B--2---:R-:W-:Y:S08]  /*5a70*/  HMMA.16816.F32.BF16 R60, R180.reuse, R152, R60 ;  /* 0x00000098b43c723c */ /* 0x044ff0000004183c */
[----:B------:R-:W-:Y:S01]  /*5a80*/  HMMA.16816.F32.BF16 R64, R180, R154, R64 ;  /* 0x0000009ab440723c */ /* 0x000fe20000041840 */
[----:B------:R-:W-:Y:S07]  /*5a90*/  LDSM.16.M88.4 R152, [R226+0xf900] ;  /* 0x00f90000e298783b */ /* 0x000fee0000000200 */
[C---:B-1----:R-:W-:Y:S08]  /*5aa0*/  HMMA.16816.F32.BF16 R4, R184.reuse, R136, R4 ;  /* 0x00000088b804723c */ /* 0x042ff00000041804 */
[C---:B------:R-:W-:Y:S01]  /*5ab0*/  HMMA.16816.F32.BF16 R8, R184.reuse, R138, R8 ;  /* 0x0000008ab808723c */ /* 0x040fe20000041808 */
[----:B------:R-:W1:Y:S07]  /*5ac0*/  LDSM.16.M88.4 R136, [R226+0xf100] ;  /* 0x00f10000e288783b */ /* 0x000e6e0000000200 */
[C---:B---3--:R-:W-:Y:S08]  /*5ad0*/  HMMA.16816.F32.BF16 R12, R184.reuse, R144, R12 ;  /* 0x00000090b80c723c */ /* 0x048ff0000004180c */
[C---:B------:R-:W-:Y:S01]  /*5ae0*/  HMMA.16816.F32.BF16 R16, R184.reuse, R146, R16 ;  /* 0x00000092b810723c */ /* 0x040fe20000041810 */
[----:B------:R-:W2:Y:S07]  /*5af0*/  LDSM.16.M88.4 R144, [R209] ;  /* 0x00000000d190783b */ /* 0x000eae0000000200 */
[C---:B----4-:R-:W-:Y:S08]  /*5b00*/  HMMA.16816.F32.BF16 R20, R184.reuse, R148, R20 ;  /* 0x00000094b814723c */ /* 0x050ff00000041814 */
[C---:B------:R-:W-:Y:S01]  /*5b10*/  HMMA.16816.F32.BF16 R24, R184.reuse, R150, R24 ;  /* 0x00000096b818723c */ /* 0x040fe20000041818 */
[----:B------:R-:W3:Y:S07]  /*5b20*/  LDSM.16.M88.4 R148, [R208] ;  /* 0x00000000d094783b */ /* 0x000eee0000000200 */
        /* <DEDUP_REMOVED lines=8> */
[----:B------:R-:W4:Y:S07]  /*5bb0*/  LDSM.16.M88.4 R156, [R207] ;  /* 0x00000000cf9c783b */ /* 0x000f2e0000000200 */
[C---:B-1----:R-:W-:Y:S08]  /*5bc0*/  HMMA.16816.F32.BF16 R52, R184.reuse, R136, R52 ;  /* 0x00000088b834723c */ /* 0x042ff00000041834 */
[C---:B------:R-:W-:Y:S01]  /*5bd0*/  HMMA.16816.F32.BF16 R56, R184.reuse, R138, R56 ;  /* 0x0000008ab838723c */ /* 0x040fe20000041838 */
[----:B------:R-:W1:Y:S07]  /*5be0*/  LDSM.16.M88.4 R136, [R206] ;  /* 0x00000000ce88783b */ /* 0x000e6e0000000200 */
[C---:B------:R-:W-:Y:S08]  /*5bf0*/  HMMA.16816.F32.BF16 R60, R184.reuse, R152, R60 ;  /* 0x00000098b83c723c */ /* 0x040ff0000004183c */
[----:B------:R-:W-:Y:S01]  /*5c00*/  HMMA.16816.F32.BF16 R64, R184, R154, R64 ;  /* 0x0000009ab840723c */ /* 0x000fe20000041840 */
[----:B------:R-:W1:Y:S07]  /*5c10*/  LDSM.16.M88.4 R152, [R205] ;  /* 0x00000000cd98783b */ /* 0x000e6e0000000200 */
        /* <DEDUP_REMOVED lines=27> */
[C---:B------:R-:W-:Y:S08]  /*5dd0*/  HMMA.16816.F32.BF16 R12, R196.reuse, R160, R12 ;  /* 0x000000a0c40c723c */ /* 0x040ff0000004180c */
[C---:B------:R-:W-:Y:S08]  /*5de0*/  HMMA.16816.F32.BF16 R16, R196.reuse, R162, R16 ;  /* 0x000000a2c410723c */ /* 0x040ff00000041810 */
[C---:B------:R-:W-:Y:S08]  /*5df0*/  HMMA.16816.F32.BF16 R20, R196.reuse, R164, R20 ;  /* 0x000000a4c414723c */ /* 0x040ff00000041814 */
[C---:B------:R-:W-:Y:S08]  /*5e00*/  HMMA.16816.F32.BF16 R24, R196.reuse, R166, R24 ;  /* 0x000000a6c418723c */ /* 0x040ff00000041818 */
[C---:B----4-:R-:W-:Y:S08]  /*5e10*/  HMMA.16816.F32.BF16 R28, R196.reuse, R156, R28 ;  /* 0x0000009cc41c723c */ /* 0x050ff0000004181c */
[C---:B------:R-:W-:Y:S08]  /*5e20*/  HMMA.16816.F32.BF16 R32, R196.reuse, R158, R32 ;  /* 0x0000009ec420723c */ /* 0x040ff00000041820 */
[C---:B-1----:R-:W-:Y:S08]  /*5e30*/  HMMA.16816.F32.BF16 R36, R196.reuse, R136, R36 ;  /* 0x00000088c424723c */ /* 0x042ff00000041824 */
[C---:B------:R-:W-:Y:S01]  /*5e40*/  HMMA.16816.F32.BF16 R40, R196.reuse, R138, R40 ;  /* 0x0000008ac428723c */ /* 0x040fe20000041828 */
[----:B------:R-:W1:Y:S07]  /*5e50*/  LDSM.16.M88.4 R136, [R212+0x5000] ;  /* 0x00500000d488783b */ /* 0x000e6e0000000200 */
[C---:B------:R-:W-:Y:S08]  /*5e60*/  HMMA.16816.F32.BF16 R44, R196.reuse, R172, R44 ;  /* 0x000000acc42c723c */ /* 0x040ff0000004182c */
[C---:B------:R-:W-:Y:S08]  /*5e70*/  HMMA.16816.F32.BF16 R48, R196.reuse, R174, R48 ;  /* 0x000000aec430723c */ /* 0x040ff00000041830 */
[C---:B------:R-:W-:Y:S08]  /*5e80*/  HMMA.16816.F32.BF16 R52, R196.reuse, R192, R52 ;  /* 0x000000c0c434723c */ /* 0x040ff00000041834 */
[C---:B------:R-:W-:Y:S08]  /*5e90*/  HMMA.16816.F32.BF16 R56, R196.reuse, R194, R56 ;  /* 0x000000c2c438723c */ /* 0x040ff00000041838 */
[C---:B------:R-:W-:Y:S08]  /*5ea0*/  HMMA.16816.F32.BF16 R60, R196.reuse, R152, R60 ;  /* 0x00000098c43c723c */ /* 0x040ff0000004183c */
[----:B------:R-:W-:Y:S01]  /*5eb0*/  HMMA.16816.F32.BF16 R64, R196, R154, R64 ;  /* 0x0000009ac440723c */ /* 0x000fe20000041840 */
[----:B------:R-:W4:Y:S07]  /*5ec0*/  LDSM.16.M88.4 R152, [R212+0x5800] ;  /* 0x00580000d498783b */ /* 0x000f2e0000000200 */
[C---:B--2---:R-:W-:Y:S08]  /*5ed0*/  HMMA.16816.F32.BF16 R4, R200.reuse, R144, R4 ;  /* 0x00000090c804723c */ /* 0x044ff00000041804 */
[C---:B------:R-:W-:Y:S01]  /*5ee0*/  HMMA.16816.F32.BF16 R8, R200.reuse, R146, R8 ;  /* 0x00000092c808723c */ /* 0x040fe20000041808 */
[----:B------:R-:W2:Y:S07]  /*5ef0*/  LDSM.16.M88.4 R144, [R212+0x6000] ;  /* 0x00600000d490783b */ /* 0x000eae0000000200 */
[C---:B---3--:R-:W-:Y:S08]  /*5f00*/  HMMA.16816.F32.BF16 R12, R200.reuse, R148, R12 ;  /* 0x00000094c80c723c */ /* 0x048ff0000004180c */
[C---:B------:R-:W-:Y:S01]  /*5f10*/  HMMA.16816.F32.BF16 R16, R200.reuse, R150, R16 ;  /* 0x00000096c810723c */ /* 0x040fe20000041810 */
[----:B------:R-:W-:Y:S03]  /*5f20*/  LDSM.16.M88.4 R148, [R212+0x7000] ;  /* 0x00700000d494783b */ /* 0x000fe60000000200 */
[----:B------:R-:W-:Y:S02]  /*5f30*/  FMNMX.FTZ R2, R4, R133, !PT ;  /* 0x0000008504027209 */ /* 0x000fe40007810000 */
[----:B------:R-:W-:Y:S02]  /*5f40*/  FMNMX.FTZ R132, R6, R0, !PT ;  /* 0x0000000006847209 */ /* 0x000fe40007810000 */
[C---:B-1----:R-:W-:Y:S04]  /*5f50*/  HMMA.16816.F32.BF16 R20, R200.reuse, R136, R20 ;  /* 0x00000088c814723c */ /* 0x042fe80000041814 */
[----:B------:R-:W-:Y:S02]  /*5f60*/  FMNMX.FTZ R3, R5, R2, !PT ;  /* 0x0000000205037209 */ /* 0x000fe40007810000 */
[----:B------:R-:W-:Y:S02]  /*5f70*/  FMNMX.FTZ R135, R7, R132, !PT ;  /* 0x0000008407877209 */ /* 0x000fe40007810000 */
[C---:B------:R-:W-:Y:S01]  /*5f80*/  HMMA.16816.F32.BF16 R24, R200.reuse, R138, R24 ;  /* 0x0000008ac818723c */ /* 0x040fe20000041818 */
[----:B------:R-:W1:Y:S03]  /*5f90*/  LDSM.16.M88.4 R136, [R212+0x6800] ;  /* 0x00680000d488783b */ /* 0x000e660000000200 */
[----:B------:R-:W-:Y:S02]  /*5fa0*/  FMNMX.FTZ R2, R8, R3, !PT ;  /* 0x0000000308027209 */ /* 0x000fe40007810000 */
[----:B------:R-:W-:Y:S02]  /*5fb0*/  FMNMX.FTZ R132, R10, R135, !PT ;  /* 0x000000870a847209 */ /* 0x000fe40007810000 */
[C---:B----4-:R-:W-:Y:S04]  /*5fc0*/  HMMA.16816.F32.BF16 R28, R200.reuse, R152, R28 ;  /* 0x00000098c81c723c */ /* 0x050fe8000004181c */
[----:B------:R-:W-:Y:S02]  /*5fd0*/  FMNMX.FTZ R3, R9, R2, !PT ;  /* 0x0000000209037209 */ /* 0x000fe40007810000 */
[----:B------:R-:W-:Y:S02]  /*5fe0*/  FMNMX.FTZ R135, R11, R132, !PT ;  /* 0x000000840b877209 */ /* 0x000fe40007810000 */
[C---:B------:R-:W-:Y:S04]  /*5ff0*/  HMMA.16816.F32.BF16 R32, R200.reuse, R154, R32 ;  /* 0x0000009ac820723c */ /* 0x040fe80000041820 */
[----:B------:R-:W-:Y:S02]  /*6000*/  FMNMX.FTZ R2, R12, R3, !PT ;  /* 0x000000030c027209 */ /* 0x000fe40007810000 */
[----:B------:R-:W-:Y:S02]  /*6010*/  FMNMX.FTZ R132, R14, R135, !PT ;  /* 0x000000870e847209 */ /* 0x000fe40007810000 */
[C---:B--2---:R-:W-:Y:S04]  /*6020*/  HMMA.16816.F32.BF16 R36, R200.reuse, R144, R36 ;  /* 0x00000090c824723c */ /* 0x044fe80000041824 */
[----:B------:R-:W-:Y:S02]  /*6030*/  FMNMX.FTZ R3, R13, R2, !PT ;  /* 0x000000020d037209 */ /* 0x000fe40007810000 */
[----:B------:R-:W-:Y:S02]  /*6040*/  FMNMX.FTZ R135, R15, R132, !PT ;  /* 0x000000840f877209 */ /* 0x000fe40007810000 */
[C---:B------:R-:W-:Y:S01]  /*6050*/  HMMA.16816.F32.BF16 R40, R200.reuse, R146, R40 ;  /* 0x00000092c828723c */ /* 0x040fe20000041828 */
[----:B------:R-:W2:Y:S01]  /*6060*/  LDSM.16.M88.4 R144, [R212+0x7800] ;  /* 0x00780000d490783b */ /* 0x000ea20000000200 */
[----:B------:R-:W-:Y:S04]  /*6070*/  DEPBAR.LE SB0, 0x0 ;  /* 0x000080000000791a */ /* 0x000fe80000000000 */
[----:B------:R-:W-:Y:S02]  /*6080*/  FMNMX.FTZ R2, R16, R3, !PT ;  /* 0x0000000310027209 */ /* 0x000fe40007810000 */
[----:B------:R-:W-:Y:S01]  /*6090*/  FMNMX.FTZ R132, R18, R135, !PT ;  /* 0x0000008712847209 */ /* 0x000fe20007810000 */
[C---:B-1----:R-:W-:Y:S01]  /*60a0*/  HMMA.16816.F32.BF16 R44, R200.reuse, R136, R44 ;  /* 0x00000088c82c723c */ /* 0x042fe2000004182c */
[----:B------:R-:W-:Y:S04]  /*60b0*/  BAR.SYNC.DEFER_BLOCKING 0x0 ;  /* 0x0000000000007b1d */ /* 0x000fe80000010000 */
[----:B------:R-:W-:Y:S02]  /*60c0*/  FMNMX.FTZ R3, R17, R2, !PT ;  /* 0x0000000211037209 */ /* 0x000fe40007810000 */
[----:B------:R-:W-:Y:S01]  /*60d0*/  FMNMX.FTZ R135, R19, R132, !PT ;  /* 0x0000008413877209 */ /* 0x000fe20007810000 */
[C---:B------:R-:W-:Y:S04]  /*60e0*/  HMMA.16816.F32.BF16 R48, R200.reuse, R138, R48 ;  /* 0x0000008ac830723c */ /* 0x040fe80000041830 */
[----:B------:R-:W-:Y:S02]  /*60f0*/  FMNMX.FTZ R2, R20, R3, !PT ;  /* 0x0000000314027209 */ /* 0x000fe40007810000 */
[----:B------:R-:W-:Y:S02]  /*6100*/  FMNMX.FTZ R132, R22, R135, !PT ;  /* 0x0000008716847209 */ /* 0x000fe40007810000 */
[C---:B------:R-:W-:Y:S04]  /*6110*/  HMMA.16816.F32.BF16 R52, R200.reuse, R148, R52 ;  /* 0x00000094c834723c */ /* 0x040fe80000041834 */
        /* <DEDUP_REMOVED lines=8> */
[----:B------:R-:W-:Y:S04]  /*61a0*/  HMMA.16816.F32.BF16 R64, R200, R146, R64 ;  /* 0x00000092c840723c */ /* 0x000fe80000041840 */
[----:B------:R-:W-:Y:S02]  /*61b0*/  FMNMX.FTZ R2, R28, R3, !PT ;  /* 0x000000031c027209 */ /* 0x000fe40007810000 */
[----:B------:R-:W-:Y:S02]  /*61c0*/  FMNMX.FTZ R132, R30, R135, !PT ;  /* 0x000000871e847209 */ /* 0x000fe40007810000 */
[----:B------:R-:W-:Y:S04]  /*61d0*/  FMNMX.FTZ R3, R29, R2, !PT ;  /* 0x000000021d037209 */ /* 0x000fe80007810000 */
        /* <DEDUP_REMOVED lines=36> */
[----:B------:R-:W-:Y:S01]  /*6420*/  @P1 IADD3 R138, P4, R236, UR17, RZ ;  /* 0x00000011ec8a1c10 */ /* 0x000fe2000ff9e0ff */
[----:B------:R-:W1:Y:S01]  /*6430*/  SHFL.BFLY PT, R132, R135, 0x2, 0x1f ;  /* 0x0c401f0087847f89 */ /* 0x000e6200000e0000 */
[----:B------:R-:W-:Y:S07]  /*6440*/  FMNMX.FTZ R137, R67, R2, !PT ;  /* 0x0000000243897209 */ /* 0x000fee0007810000 */
[----:B------:R-:W2:Y:S01]  /*6450*/  SHFL.BFLY PT, R2, R137, 0x2, 0x1f ;  /* 0x0c401f0089027f89 */ /* 0x000ea200000e0000 */
[----:B-1----:R-:W-:Y:S07]  /*6460*/  FMNMX.FTZ R139, R135, R132, !PT ;  /* 0x00000084878b7209 */ /* 0x002fee0007810000 */
[----:B------:R-:W1:Y:S01]  /*6470*/  SHFL.BFLY PT, R132, R139, 0x1, 0x1f ;  /* 0x0c201f008b847f89 */ /* 0x000e6200000e0000 */
[----:B--2---:R-:W-:Y:S02]  /*6480*/  FMNMX.FTZ R134, R137, R2, !PT ;  /* 0x0000000289867209 */ /* 0x004fe40007810000 */
[----:B------:R-:W-:Y:S05]  /*6490*/  @P1 IADD3.X R137, R233, UR16, RZ, P4, !PT ;  /* 0x00000010e9891c10 */ /* 0x000fea000a7fe4ff */
[----:B------:R-:W2:Y:S01]  /*64a0*/  SHFL.BFLY PT, R3, R134, 0x1, 0x1f ;  /* 0x0c201f0086037f89 */ /* 0x000ea200000e0000 */
[----:B-1----:R-:W-:Y:S05]  /*64b0*/  FMNMX.FTZ R132, R139, R132, !PT ;  /* 0x000000848b847209 */ /* 0x002fea0007810000 */
[C---:B------:R-:W-:Y:S02]  /*64c0*/  FADD.FTZ R2, -R132.reuse, R133 ;  /* 0x0000008584027221 */ /* 0x040fe40000010100 */
[----:B-----5:R-:W-:Y:S01]  /*64d0*/  FMUL.FTZ R243, R132, c[0x0][0x2d0] ;  /* 0x0000b40084f37a20 */ /* 0x020fe20000410000 */
[----:B--2---:R-:W-:Y:S01]  /*64e0*/  FMNMX.FTZ R3, R134, R3, !PT ;  /* 0x0000000386037209 */ /* 0x004fe20007810000 */
[----:B------:R-:W-:Y:S02]  /*64f0*/  FMUL.FTZ R135, R2, c[0x0][0x2d0] ;  /* 0x0000b40002877a20 */ /* 0x000fe40000410000 */
[--C-:B------:R-:W-:Y:S02]  /*6500*/  FFMA.FTZ R172, R9, c[0x0][0x2d0], -R243.reuse ;  /* 0x0000b40009ac7a23 */ /* 0x100fe400000108f3 */
[----:B------:R1:W2:Y:S01]  /*6510*/  MUFU.EX2 R2, R135 ;  /* 0x0000008700027308 */ /* 0x0002a20000000800 */
[C---:B------:R-:W-:Y:S02]  /*6520*/  FMUL.FTZ R194, R3.reuse, c[0x0][0x2d0] ;  /* 0x0000b40003c27a20 */ /* 0x040fe40000410000 */
[----:B------:R-:W-:Y:S02]  /*6530*/  FADD.FTZ R133, -R3, R0 ;  /* 0x0000000003857221 */ /* 0x000fe40000010100 */
[--C-:B------:R-:W-:Y:S02]  /*6540*/  FFMA.FTZ R134, R5, c[0x0][0x2d0], -R243.reuse ;  /* 0x0000b40005867a23 */ /* 0x100fe400000108f3 */
[----:B------:R-:W-:Y:S02]  /*6550*/  FMUL.FTZ R0, R133, c[0x0][0x2d0] ;  /* 0x0000b40085007a20 */ /* 0x000fe40000410000 */
[--C-:B------:R-:W-:Y:S01]  /*6560*/  FFMA.FTZ R133, R4, c[0x0][0x2d0], -R243.reuse ;  /* 0x0000b40004857a23 */ /* 0x100fe200000108f3 */
[----:B------:R-:W-:Y:S01]  /*6570*/  MUFU.EX2 R172, R172 ;  /* 0x000000ac00ac7308 */ /* 0x000fe20000000800 */
[--C-:B------:R-:W-:Y:S02]  /*6580*/  FFMA.FTZ R173, R6, c[0x0][0x2d0], -R194.reuse ;  /* 0x0000b40006ad7a23 */ /* 0x100fe400000108c2 */
[--C-:B------:R-:W-:Y:S02]  /*6590*/  FFMA.FTZ R28, R28, c[0x0][0x2d0], -R243.reuse ;  /* 0x0000b4001c1c7a23 */ /* 0x100fe400000108f3 */
[--C-:B------:R-:W-:Y:S02]  /*65a0*/  FFMA.FTZ R29, R29, c[0x0][0x2d0], -R243.reuse ;  /* 0x0000b4001d1d7a23 */ /* 0x100fe400000108f3 */
[--C-:B------:R-:W-:Y:S02]  /*65b0*/  FFMA.FTZ R30, R30, c[0x0][0x2d0], -R194.reuse ;  /* 0x0000b4001e1e7a23 */ /* 0x100fe400000108c2 */
[----:B------:R-:W-:Y:S01]  /*65c0*/  FFMA.FTZ R159, R34, c[0x0][0x2d0], -R194 ;  /* 0x0000b400229f7a23 */ /* 0x000fe200000108c2 */
[----:B------:R-:W3:Y:S01]  /*65d0*/  MUFU.EX2 R0, R0 ;  /* 0x0000000000007308 */ /* 0x000ee20000000800 */
[--C-:B------:R-:W-:Y:S02]  /*65e0*/  FFMA.FTZ R33, R33, c[0x0][0x2d0], -R243.reuse ;  /* 0x0000b40021217a23 */ /* 0x100fe400000108f3 */
[--C-:B------:R-:W-:Y:S01]  /*65f0*/  FFMA.FTZ R44, R44, c[0x0][0x2d0], -R243.reuse ;  /* 0x0000b4002c2c7a23 */ /* 0x100fe200000108f3 */
[----:B-1----:R-:W-:Y:S01]  /*6600*/  @P1 IADD3 R135, P2, R228, UR17, RZ ;  /* 0x00000011e4871c10 */ /* 0x002fe2000ff5e0ff */
[----:B------:R-:W-:Y:S01]  /*6610*/  @UP1 UIADD3 UR17, UP0, UR12, 0x80, URZ ;  /* 0x000000800c111890 */ /* 0x000fe2000ff1e03f */
[C---:B--2---:R-:W-:Y:S02]  /*6620*/  FMUL.FTZ R4, R2.reuse, R128 ;  /* 0x0000008002047220 */ /* 0x044fe40000410000 */
[----:B------:R-:W-:Y:S01]  /*6630*/  @P1 LEA R192, P5, R135, c[0x0][0x1c8], 0x1 ;  /* 0x0000720087c01a11 */ /* 0x000fe200078a08ff */
[----:B------:R-:W-:Y:S01]  /*6640*/  FMUL.FTZ R5, R2, R129 ;  /* 0x0000008102057220 */ /* 0x000fe20000410000 */
[----:B------:R-:W-:Y:S01]  /*6650*/  @P1 IADD3.X R136, R231, UR16, RZ, P2, !PT ;  /* 0x00000010e7881c10 */ /* 0x000fe200097fe4ff */
[----:B------:R-:W-:Y:S01]  /*6660*/  @UP1 UIADD3.X UR16, URZ, UR9, URZ, UP0, !UPT ;  /* 0x000000093f101290 */ /* 0x000fe200087fe43f */
[----:B------:R-:W-:Y:S01]  /*6670*/  @P1 LEA R174, P2, R138, c[0x0][0x1c8], 0x1 ;  /* 0x000072008aae1a11 */ /* 0x000fe200078408ff */
[----:B------:R-:W-:Y:S01]  /*6680*/  MUFU.EX2 R133, R133 ;  /* 0x0000008500857308 */ /* 0x000fe20000000800 */
[----:B------:R-:W-:Y:S01]  /*6690*/  @P1 LEA.HI.X R193, R135, c[0x0][0x1cc], R136, 0x1, P5 ;  /* 0x0000730087c11a11 */ /* 0x000fe200028f0c88 */
[----:B------:R-:W-:Y:S01]  /*66a0*/  FFMA.FTZ R135, R8, c[0x0][0x2d0], -R243 ;  /* 0x0000b40008877a23 */ /* 0x000fe200000108f3 */
[----:B------:R-:W-:Y:S01]  /*66b0*/  @P1 LEA.HI.X R175, R138, c[0x0][0x1cc], R137, 0x1, P2 ;  /* 0x000073008aaf1a11 */ /* 0x000fe200010f0c89 */
[----:B------:R-:W-:Y:S01]  /*66c0*/  FMUL.FTZ R8, R2, R124 ;  /* 0x0000007c02087220 */ /* 0x000fe20000410000 */
[----:B------:R-:W-:Y:S01]  /*66d0*/  @P1 IADD3 R136, P2, R192, UR18, RZ ;  /* 0x00000012c0881c10 */ /* 0x000fe2000ff5e0ff */
[----:B------:R1:W-:Y:S01]  /*66e0*/  @P1 LDGSTS.E.BYPASS.LTC128B.128 [R227+0x8100], [R192.64], !P3 ;  /* 0x08100000c0e31fae */ /* 0x0003e2000d901d4e */
[----:B------:R-:W-:Y:S02]  /*66f0*/  FMUL.FTZ R9, R2, R125 ;  /* 0x0000007d02097220 */ /* 0x000fe40000410000 */
[----:B------:R-:W-:Y:S01]  /*6700*/  @P1 IADD3.X R137, R193, UR19, RZ, P2, !PT ;  /* 0x00000013c1891c10 */ /* 0x000fe200097fe4ff */
[----:B------:R-:W2:Y:S01]  /*6710*/  MUFU.EX2 R134, R134 ;  /* 0x0000008600867308 */ /* 0x000ea20000000800 */
[----:B------:R-:W-:Y:S01]  /*6720*/  @P1 IADD3 R244, P2, R136, UR18, RZ ;  /* 0x0000001288f41c10 */ /* 0x000fe2000ff5e0ff */
[----:B---3--:R-:W-:Y:S01]  /*6730*/  FMUL.FTZ R6, R0, R130 ;  /* 0x0000008200067220 */ /* 0x008fe20000410000 */
[----:B------:R-:W-:Y:S01]  /*6740*/  @P1 IADD3 R250, P5, R136, UR17, RZ ;  /* 0x0000001188fa1c10 */ /* 0x000fe2000ffbe0ff */
[----:B------:R3:W-:Y:S01]  /*6750*/  @P1 LDGSTS.E.BYPASS.LTC128B.128 [R227+0xc100], [R174.64], !P0 ;  /* 0x0c100000aee31fae */ /* 0x0007e2000c101d4e */
[C---:B------:R-:W-:Y:S01]  /*6760*/  @P1 IADD3.X R245, R137.reuse, UR19, RZ, P2, !PT ;  /* 0x0000001389f51c10 */ /* 0x040fe200097fe4ff */
[C---:B------:R-:W-:Y:S01]  /*6770*/  FMUL.FTZ R68, R2.reuse, R68 ;  /* 0x0000004402447220 */ /* 0x040fe20000410000 */
[----:B------:R-:W-:Y:S01]  /*6780*/  @P1 IADD3.X R251, R137, UR16, RZ, P5, !PT ;  /* 0x0000001089fb1c10 */ /* 0x000fe2000affe4ff */
[----:B------:R-:W-:Y:S01]  /*6790*/  FMUL.FTZ R69, R2, R69 ;  /* 0x0000004502457220 */ /* 0x000fe20000410000 */
[C---:B------:R-:W-:Y:S01]  /*67a0*/  @P1 IADD3 R248, P4, R244.reuse, UR18, RZ ;  /* 0x00000012f4f81c10 */ /* 0x040fe2000ff9e0ff */
[----:B------:R-:W4:Y:S01]  /*67b0*/  MUFU.EX2 R135, R135 ;  /* 0x0000008700877308 */ /* 0x000f220000000800 */
[----:B------:R-:W-:Y:S01]  /*67c0*/  @P1 IADD3 R246, P2, R244, UR17, RZ ;  /* 0x00000011f4f61c10 */ /* 0x000fe2000ff5e0ff */
[----:B------:R5:W-:Y:S01]  /*67d0*/  @P1 LDGSTS.E.BYPASS.LTC128B.128 [R227+0x9100], [R136.64], !P3 ;  /* 0x0910000088e31fae */ /* 0x000be2000d901d4e */
[C---:B------:R-:W-:Y:S01]  /*67e0*/  @P1 IADD3.X R249, R245.reuse, UR19, RZ, P4, !PT ;  /* 0x00000013f5f91c10 */ /* 0x040fe2000a7fe4ff */
[C---:B------:R-:W-:Y:S01]  /*67f0*/  FMUL.FTZ R70, R0.reuse, R70 ;  /* 0x0000004600467220 */ /* 0x040fe20000410000 */
[----:B------:R-:W-:Y:S01]  /*6800*/  @P1 IADD3.X R247, R245, UR16, RZ, P2, !PT ;  /* 0x00000010f5f71c10 */ /* 0x000fe200097fe4ff */
[----:B------:R-:W-:Y:S02]  /*6810*/  FMUL.FTZ R71, R0, R71 ;  /* 0x0000004700477220 */ /* 0x000fe40000410000 */
[C---:B------:R-:W-:Y:S02]  /*6820*/  FMUL.FTZ R72, R2.reuse, R72 ;  /* 0x0000004802487220 */ /* 0x040fe40000410000 */
[----:B------:R5:W-:Y:S01]  /*6830*/  @P1 LDGSTS.E.BYPASS.LTC128B.128 [R227+0xd100], [R136.64+0x80], !P0 ;  /* 0x0d10008088e31fae */ /* 0x000be2000c101d4e */
[----:B------:R-:W-:Y:S01]  /*6840*/  MUFU.EX2 R173, R173 ;  /* 0x000000ad00ad7308 */ /* 0x000fe20000000800 */
[----:B------:R-:W-:Y:S02]  /*6850*/  FMUL.FTZ R73, R2, R73 ;  /* 0x0000004902497220 */ /* 0x000fe40000410000 */
[--C-:B-1----:R-:W-:Y:S01]  /*6860*/  FFMA.FTZ R192, R11, c[0x0][0x2d0], -R194.reuse ;  /* 0x0000b4000bc07a23 */ /* 0x102fe200000108c2 */
[----:B--2---:R-:W-:Y:S01]  /*6870*/  F2FP.BF16.PACK_AB R128, R134, R133 ;  /* 0x000000858680723e */ /* 0x004fe200000010ff */
[--C-:B------:R-:W-:Y:S02]  /*6880*/  FFMA.FTZ R193, R7, c[0x0][0x2d0], -R194.reuse ;  /* 0x0000b40007c17a23 */ /* 0x100fe400000108c2 */
[----:B------:R1:W-:Y:S01]  /*6890*/  @P1 LDGSTS.E.BYPASS.LTC128B.128 [R227+0xa100], [R244.64], !P3 ;  /* 0x0a100000f4e31fae */ /* 0x0003e2000d901d4e */
[----:B------:R-:W-:Y:S02]  /*68a0*/  FMUL.FTZ R7, R0, R131 ;  /* 0x0000008300077220 */ /* 0x000fe40000410000 */
[--C-:B---3--:R-:W-:Y:S01]  /*68b0*/  FFMA.FTZ R175, R10, c[0x0][0x2d0], -R194.reuse ;  /* 0x0000b4000aaf7a23 */ /* 0x108fe200000108c2 */
[----:B------:R-:W2:Y:S01]  /*68c0*/  MUFU.EX2 R174, R193 ;  /* 0x000000c100ae7308 */ /* 0x000ea20000000800 */
[----:B------:R-:W-:Y:S01]  /*68d0*/  FMUL.FTZ R10, R0, R126 ;  /* 0x0000007e000a7220 */ /* 0x000fe20000410000 */
[----:B----4-:R-:W-:Y:S01]  /*68e0*/  F2FP.BF16.PACK_AB R130, R172, R135 ;  /* 0x00000087ac82723e */ /* 0x010fe200000010ff */
[C---:B------:R-:W-:Y:S01]  /*68f0*/  FMUL.FTZ R11, R0.reuse, R127 ;  /* 0x0000007f000b7220 */ /* 0x040fe20000410000 */
[----:B------:R3:W-:Y:S01]  /*6900*/  @P1 LDGSTS.E.BYPASS.LTC128B.128 [R227+0xe100], [R250.64], !P0 ;  /* 0x0e100000fae31fae */ /* 0x0007e2000c101d4e */
[C---:B------:R-:W-:Y:S02]  /*6910*/  FMUL.FTZ R74, R0.reuse, R74 ;  /* 0x0000004a004a7220 */ /* 0x040fe40000410000 */
[----:B------:R-:W-:Y:S02]  /*6920*/  FMUL.FTZ R75, R0, R75 ;  /* 0x0000004b004b7220 */ /* 0x000fe40000410000 */
[C---:B------:R-:W-:Y:S01]  /*6930*/  FMUL.FTZ R76, R2.reuse, R76 ;  /* 0x0000004c024c7220 */ /* 0x040fe20000410000 */
[----:B------:R-:W-:Y:S01]  /*6940*/  MUFU.EX2 R175, R175 ;  /* 0x000000af00af7308 */ /* 0x000fe20000000800 */
[----:B------:R-:W-:Y:S01]  /*6950*/  FMUL.FTZ R77, R2, R77 ;  /* 0x0000004d024d7220 */ /* 0x000fe20000410000 */
[----:B------:R4:W-:Y:S01]  /*6960*/  @P1 LDGSTS.E.BYPASS.LTC128B.128 [R227+0xb100], [R248.64], !P3 ;  /* 0x0b100000f8e31fae */ /* 0x0009e2000d901d4e */
[C---:B------:R-:W-:Y:S02]  /*6970*/  FMUL.FTZ R78, R0.reuse, R78 ;  /* 0x0000004e004e7220 */ /* 0x040fe40000410000 */
[----:B------:R-:W-:Y:S02]  /*6980*/  FMUL.FTZ R79, R0, R79 ;  /* 0x0000004f004f7220 */ /* 0x000fe40000410000 */
[C---:B------:R-:W-:Y:S02]  /*6990*/  FMUL.FTZ R80, R2.reuse, R80 ;  /* 0x0000005002507220 */ /* 0x040fe40000410000 */
[----:B------:R-:W-:Y:S01]  /*69a0*/  FMUL.FTZ R81, R2, R81 ;  /* 0x0000005102517220 */ /* 0x000fe20000410000 */
[----:B------:R1:W-:Y:S01]  /*69b0*/  @P1 LDGSTS.E.BYPASS.LTC128B.128 [R227+0xf100], [R246.64], !P0 ;  /* 0x0f100000f6e31fae */ /* 0x0003e2000c101d4e */
[----:B------:R-:W4:Y:S01]  /*69c0*/  MUFU.EX2 R192, R192 ;  /* 0x000000c000c07308 */ /* 0x000f220000000800 */
[----:B------:R-:W-:Y:S01]  /*69d0*/  FMUL.FTZ R82, R0, R82 ;  /* 0x0000005200527220 */ /* 0x000fe20000410000 */
[----:B--2---:R-:W-:Y:S01]  /*69e0*/  F2FP.BF16.PACK_AB R129, R174, R173 ;  /* 0x000000adae81723e */ /* 0x004fe200000010ff */
[----:B------:R-:W-:Y:S02]  /*69f0*/  FMUL.FTZ R83, R0, R83 ;  /* 0x0000005300537220 */ /* 0x000fe40000410000 */
[C---:B------:R-:W-:Y:S02]  /*6a00*/  FMUL.FTZ R84, R2.reuse, R84 ;  /* 0x0000005402547220 */ /* 0x040fe40000410000 */
[----:B-----5:R-:W2:Y:S01]  /*6a10*/  LDSM.16.MT88.4 R136, [R224+0x100] ;  /* 0x00010000e088783b */ /* 0x020ea20000004200 */
[----:B------:R-:W-:Y:S02]  /*6a20*/  FMUL.FTZ R85, R2, R85 ;  /* 0x0000005502557220 */ /* 0x000fe40000410000 */
[C---:B------:R-:W-:Y:S01]  /*6a30*/  FMUL.FTZ R86, R0.reuse, R86 ;  /* 0x0000005600567220 */ /* 0x040fe20000410000 */
[----:B------:R-:W-:Y:S01]  /*6a40*/  MUFU.EX2 R153, R28 ;  /* 0x0000001c00997308 */ /* 0x000fe20000000800 */
[----:B------:R-:W-:Y:S02]  /*6a50*/  FMUL.FTZ R87, R0, R87 ;  /* 0x0000005700577220 */ /* 0x000fe40000410000 */
[--C-:B---3--:R-:W-:Y:S01]  /*6a60*/  FFMA.FTZ R250, R24, c[0x0][0x2d0], -R243.reuse ;  /* 0x0000b40018fa7a23 */ /* 0x108fe200000108f3 */
[----:B------:R-:W3:Y:S01]  /*6a70*/  LDSM.16.MT88.4 R144, [R222+0x100] ;  /* 0x00010000de90783b */ /* 0x000ee20000004200 */
[--C-:B------:R-:W-:Y:S02]  /*6a80*/  FFMA.FTZ R251, R25, c[0x0][0x2d0], -R243.reuse ;  /* 0x0000b40019fb7a23 */ /* 0x100fe400000108f3 */
[--C-:B------:R-:W-:Y:S02]  /*6a90*/  FFMA.FTZ R45, R45, c[0x0][0x2d0], -R243.reuse ;  /* 0x0000b4002d2d7a23 */ /* 0x100fe400000108f3 */
[--C-:B------:R-:W-:Y:S01]  /*6aa0*/  FFMA.FTZ R46, R46, c[0x0][0x2d0], -R194.reuse ;  /* 0x0000b4002e2e7a23 */ /* 0x100fe200000108c2 */
[----:B------:R-:W-:Y:S01]  /*6ab0*/  MUFU.EX2 R158, R29 ;  /* 0x0000001d009e7308 */ /* 0x000fe20000000800 */
[--C-:B------:R-:W-:Y:S01]  /*6ac0*/  FFMA.FTZ R49, R49, c[0x0][0x2d0], -R243.reuse ;  /* 0x0000b40031317a23 */ /* 0x100fe200000108f3 */
[----:B------:R-:W5:Y:S01]  /*6ad0*/  LDSM.16.MT88.4 R148, [R221+0x100] ;  /* 0x00010000dd94783b */ /* 0x000f620000004200 */
[----:B----4-:R-:W-:Y:S01]  /*6ae0*/  F2FP.BF16.PACK_AB R131, R192, R175 ;  /* 0x000000afc083723e */ /* 0x010fe200000010ff */
[--C-:B------:R-:W-:Y:S02]  /*6af0*/  FFMA.FTZ R50, R50, c[0x0][0x2d0], -R194.reuse ;  /* 0x0000b40032327a23 */ /* 0x100fe400000108c2 */
[--C-:B------:R-:W-:Y:S02]  /*6b00*/  FFMA.FTZ R51, R51, c[0x0][0x2d0], -R194.reuse ;  /* 0x0000b40033337a23 */ /* 0x100fe400000108c2 */
[C---:B------:R-:W-:Y:S02]  /*6b10*/  FMUL.FTZ R88, R2.reuse, R88 ;  /* 0x0000005802587220 */ /* 0x040fe40000410000 */
[----:B------:R-:W4:Y:S01]  /*6b20*/  LDSM.16.MT88.4 R124, [R220+0x100] ;  /* 0x00010000dc7c783b */ /* 0x000f220000004200 */
[----:B------:R-:W-:Y:S01]  /*6b30*/  MUFU.EX2 R157, R30 ;  /* 0x0000001e009d7308 */ /* 0x000fe20000000800 */
[----:B------:R-:W-:Y:S02]  /*6b40*/  FMUL.FTZ R89, R2, R89 ;  /* 0x0000005902597220 */ /* 0x000fe40000410000 */
[C---:B------:R-:W-:Y:S02]  /*6b50*/  FMUL.FTZ R90, R0.reuse, R90 ;  /* 0x0000005a005a7220 */ /* 0x040fe40000410000 */
[----:B------:R-:W-:Y:S02]  /*6b60*/  FMUL.FTZ R91, R0, R91 ;  /* 0x0000005b005b7220 */ /* 0x000fe40000410000 */
[----:B------:R-:W0:Y:S01]  /*6b70*/  LDGDEPBAR ;  /* 0x00000000000079af */ /* 0x000e220000000000 */
[C---:B------:R-:W-:Y:S02]  /*6b80*/  FMUL.FTZ R92, R2.reuse, R92 ;  /* 0x0000005c025c7220 */ /* 0x040fe40000410000 */
[----:B------:R-:W-:Y:S01]  /*6b90*/  MUFU.EX2 R155, R33 ;  /* 0x00000021009b7308 */ /* 0x000fe20000000800 */
[----:B------:R-:W-:Y:S02]  /*6ba0*/  FMUL.FTZ R93, R2, R93 ;  /* 0x0000005d025d7220 */ /* 0x000fe40000410000 */
[C---:B------:R-:W-:Y:S01]  /*6bb0*/  FMUL.FTZ R94, R0.reuse, R94 ;  /* 0x0000005e005e7220 */ /* 0x040fe20000410000 */
[C---:B--2---:R-:W-:Y:S06]  /*6bc0*/  HMMA.16816.F32.BF16 R4, R128.reuse, R136, R4 ;  /* 0x000000888004723c */ /* 0x044fec0000041804 */
[----:B------:R-:W-:Y:S01]  /*6bd0*/  MUFU.EX2 R161, R44 ;  /* 0x0000002c00a17308 */ /* 0x000fe20000000800 */
[----:B------:R-:W-:Y:S01]  /*6be0*/  FMUL.FTZ R95, R0, R95 ;  /* 0x0000005f005f7220 */ /* 0x000fe20000410000 */
[C---:B------:R-:W-:Y:S01]  /*6bf0*/  HMMA.16816.F32.BF16 R8, R128.reuse, R138, R8 ;  /* 0x0000008a8008723c */ /* 0x040fe20000041808 */
[----:B------:R-:W2:Y:S03]  /*6c00*/  LDSM.16.MT88.4 R136, [R224+0x4100] ;  /* 0x00410000e088783b */ /* 0x000ea60000004200 */
[C---:B------:R-:W-:Y:S02]  /*6c10*/  FMUL.FTZ R96, R2.reuse, R96 ;  /* 0x0000006002607220 */ /* 0x040fe40000410000 */
[----:B------:R-:W-:Y:S02]  /*6c20*/  FMUL.FTZ R97, R2, R97 ;  /* 0x0000006102617220 */ /* 0x000fe40000410000 */
[----:B------:R-:W-:Y:S01]  /*6c30*/  MUFU.EX2 R163, R45 ;  /* 0x0000002d00a37308 */ /* 0x000fe20000000800 */
[C---:B---3--:R-:W-:Y:S03]  /*6c40*/  HMMA.16816.F32.BF16 R68, R128.reuse, R144, R68 ;  /* 0x000000908044723c */ /* 0x048fe60000041844 */
[C---:B------:R-:W-:Y:S02]  /*6c50*/  FMUL.FTZ R98, R0.reuse, R98 ;  /* 0x0000006200627220 */ /* 0x040fe40000410000 */
[----:B------:R-:W-:Y:S03]  /*6c60*/  FMUL.FTZ R99, R0, R99 ;  /* 0x0000006300637220 */ /* 0x000fe60000410000 */
[C---:B------:R-:W-:Y:S01]  /*6c70*/  HMMA.16816.F32.BF16 R72, R128.reuse, R146, R72 ;  /* 0x000000928048723c */ /* 0x040fe20000041848 */
[----:B------:R-:W3:Y:S01]  /*6c80*/  LDSM.16.MT88.4 R144, [R222+0x4100] ;  /* 0x00410000de90783b */ /* 0x000ee20000004200 */
[----:B------:R-:W-:Y:S02]  /*6c90*/  MUFU.EX2 R167, R49 ;  /* 0x0000003100a77308 */ /* 0x000fe40000000800 */
[C---:B------:R-:W-:Y:S02]  /*6ca0*/  FMUL.FTZ R100, R2.reuse, R100 ;  /* 0x0000006402647220 */ /* 0x040fe40000410000 */
[----:B------:R-:W-:Y:S02]  /*6cb0*/  FMUL.FTZ R101, R2, R101 ;  /* 0x0000006502657220 */ /* 0x000fe40000410000 */
[C---:B-----5:R-:W-:Y:S04]  /*6cc0*/  HMMA.16816.F32.BF16 R76, R128.reuse, R148, R76 ;  /* 0x00000094804c723c */ /* 0x060fe8000004184c */
[C---:B------:R-:W-:Y:S01]  /*6cd0*/  FMUL.FTZ R102, R0.reuse, R102 ;  /* 0x0000006600667220 */ /* 0x040fe20000410000 */
[----:B------:R-:W-:Y:S01]  /*6ce0*/  MUFU.EX2 R250, R250 ;  /* 0x000000fa00fa7308 */ /* 0x000fe20000000800 */
[----:B------:R-:W-:Y:S02]  /*6cf0*/  FMUL.FTZ R103, R0, R103 ;  /* 0x0000006700677220 */ /* 0x000fe40000410000 */
[C---:B------:R-:W-:Y:S01]  /*6d00*/  HMMA.16816.F32.BF16 R80, R128.reuse, R150, R80 ;  /* 0x000000968050723c */ /* 0x040fe20000041850 */
[----:B------:R-:W-:Y:S03]  /*6d10*/  LDSM.16.MT88.4 R148, [R220+0x900] ;  /* 0x00090000dc94783b */ /* 0x000fe60000004200 */
[C---:B------:R-:W-:Y:S02]  /*6d20*/  FMUL.FTZ R104, R2.reuse, R104 ;  /* 0x0000006802687220 */ /* 0x040fe40000410000 */
[----:B------:R-:W-:Y:S01]  /*6d30*/  FMUL.FTZ R105, R2, R105 ;  /* 0x0000006902697220 */ /* 0x000fe20000410000 */
[----:B------:R-:W-:Y:S01]  /*6d40*/  MUFU.EX2 R251, R251 ;  /* 0x000000fb00fb7308 */ /* 0x000fe20000000800 */
[C---:B----4-:R-:W-:Y:S04]  /*6d50*/  HMMA.16816.F32.BF16 R84, R128.reuse, R124, R84 ;  /* 0x0000007c8054723c */ /* 0x050fe80000041854 */
[C---:B------:R-:W-:Y:S02]  /*6d60*/  FMUL.FTZ R106, R0.reuse, R106 ;  /* 0x0000006a006a7220 */ /* 0x040fe40000410000 */
[----:B------:R-:W-:Y:S02]  /*6d70*/  FMUL.FTZ R107, R0, R107 ;  /* 0x0000006b006b7220 */ /* 0x000fe40000410000 */
[C---:B------:R-:W-:Y:S01]  /*6d80*/  HMMA.16816.F32.BF16 R88, R128.reuse, R126, R88 ;  /* 0x0000007e8058723c */ /* 0x040fe20000041858 */
[----:B------:R-:W4:Y:S01]  /*6d90*/  LDSM.16.MT88.4 R124, [R221+0x4100] ;  /* 0x00410000dd7c783b */ /* 0x000f220000004200 */
[----:B------:R-:W-:Y:S02]  /*6da0*/  MUFU.EX2 R159, R159 ;  /* 0x0000009f009f7308 */ /* 0x000fe40000000800 */
[--C-:B------:R-:W-:Y:S02]  /*6db0*/  FFMA.FTZ R193, R12, c[0x0][0x2d0], -R243.reuse ;  /* 0x0000b4000cc17a23 */ /* 0x100fe400000108f3 */
[C---:B------:R-:W-:Y:S02]  /*6dc0*/  FMUL.FTZ R12, R2.reuse, R120 ;  /* 0x00000078020c7220 */ /* 0x040fe40000410000 */
[C---:B--2---:R-:W-:Y:S04]  /*6dd0*/  HMMA.16816.F32.BF16 R92, R128.reuse, R136, R92 ;  /* 0x00000088805c723c */ /* 0x044fe8000004185c */
[--C-:B------:R-:W-:Y:S01]  /*6de0*/  FFMA.FTZ R240, R13, c[0x0][0x2d0], -R243.reuse ;  /* 0x0000b4000df07a23 */ /* 0x100fe200000108f3 */
[----:B------:R-:W-:Y:S01]  /*6df0*/  MUFU.EX2 R193, R193 ;  /* 0x000000c100c17308 */ /* 0x000fe20000000800 */
[----:B------:R-:W-:Y:S02]  /*6e00*/  FMUL.FTZ R13, R2, R121 ;  /* 0x00000079020d7220 */ /* 0x000fe40000410000 */
[C---:B------:R-:W-:Y:S01]  /*6e10*/  HMMA.16816.F32.BF16 R96, R128.reuse, R138, R96 ;  /* 0x0000008a8060723c */ /* 0x040fe20000041860 */
[----:B------:R-:W2:Y:S03]  /*6e20*/  LDSM.16.MT88.4 R136, [R220+0x4100] ;  /* 0x00410000dc88783b */ /* 0x000ea60000004200 */
[--C-:B-1----:R-:W-:Y:S02]  /*6e30*/  FFMA.FTZ R244, R14, c[0x0][0x2d0], -R194.reuse ;  /* 0x0000b4000ef47a23 */ /* 0x102fe400000108c2 */
[C---:B------:R-:W-:Y:S01]  /*6e40*/  FMUL.FTZ R14, R0.reuse, R122 ;  /* 0x0000007a000e7220 */ /* 0x040fe20000410000 */
[----:B------:R-:W1:Y:S01]  /*6e50*/  MUFU.EX2 R240, R240 ;  /* 0x000000f000f07308 */ /* 0x000e620000000800 */
[C---:B---3--:R-:W-:Y:S04]  /*6e60*/  HMMA.16816.F32.BF16 R100, R128.reuse, R144, R100 ;  /* 0x000000908064723c */ /* 0x048fe80000041864 */
[--C-:B------:R-:W-:Y:S02]  /*6e70*/  FFMA.FTZ R245, R15, c[0x0][0x2d0], -R194.reuse ;  /* 0x0000b4000ff57a23 */ /* 0x100fe400000108c2 */
[----:B------:R-:W-:Y:S02]  /*6e80*/  FMUL.FTZ R15, R0, R123 ;  /* 0x0000007b000f7220 */ /* 0x000fe40000410000 */
[C---:B------:R-:W-:Y:S01]  /*6e90*/  HMMA.16816.F32.BF16 R104, R128.reuse, R146, R104 ;  /* 0x000000928068723c */ /* 0x040fe20000041868 */
[----:B------:R-:W3:Y:S01]  /*6ea0*/  LDSM.16.MT88.4 R120, [R224+0x900] ;  /* 0x00090000e078783b */ /* 0x000ee20000004200 */
[----:B------:R-:W-:Y:S02]  /*6eb0*/  MUFU.EX2 R244, R244 ;  /* 0x000000f400f47308 */ /* 0x000fe40000000800 */
[--C-:B------:R-:W-:Y:S02]  /*6ec0*/  FFMA.FTZ R195, R16, c[0x0][0x2d0], -R243.reuse ;  /* 0x0000b40010c37a23 */ /* 0x100fe400000108f3 */
[--C-:B------:R-:W-:Y:S02]  /*6ed0*/  FFMA.FTZ R242, R17, c[0x0][0x2d0], -R243.reuse ;  /* 0x0000b40011f27a23 */ /* 0x100fe400000108f3 */
[--C-:B------:R-:W-:Y:S01]  /*6ee0*/  FFMA.FTZ R246, R18, c[0x0][0x2d0], -R194.reuse ;  /* 0x0000b40012f67a23 */ /* 0x100fe200000108c2 */
[C---:B----4-:R-:W-:Y:S01]  /*6ef0*/  HMMA.16816.F32.BF16 R12, R128.reuse, R124, R12 ;  /* 0x0000007c800c723c */ /* 0x050fe2000004180c */
[----:B------:R-:W-:Y:S02]  /*6f00*/  LDSM.16.MT88.4 R144, [R221+0x900] ;  /* 0x00090000dd90783b */ /* 0x000fe40000004200 */
[--C-:B------:R-:W-:Y:S01]  /*6f10*/  FFMA.FTZ R247, R19, c[0x0][0x2d0], -R194.reuse ;  /* 0x0000b40013f77a23 */ /* 0x100fe200000108c2 */
[----:B------:R-:W-:Y:S01]  /*6f20*/  MUFU.EX2 R195, R195 ;  /* 0x000000c300c37308 */ /* 0x000fe20000000800 */
[C---:B------:R-:W-:Y:S02]  /*6f30*/  FMUL.FTZ R108, R2.reuse, R108 ;  /* 0x0000006c026c7220 */ /* 0x040fe40000410000 */
[----:B------:R-:W-:Y:S02]  /*6f40*/  FMUL.FTZ R109, R2, R109 ;  /* 0x0000006d026d7220 */ /* 0x000fe40000410000 */
[C---:B------:R-:W-:Y:S03]  /*6f50*/  FMUL.FTZ R110, R0.reuse, R110 ;  /* 0x0000006e006e7220 */ /* 0x040fe60000410000 */
[----:B------:R-:W-:Y:S02]  /*6f60*/  FMUL.FTZ R111, R0, R111 ;  /* 0x0000006f006f7220 */ /* 0x000fe40000410000 */
[----:B------:R-:W4:Y:S01]  /*6f70*/  MUFU.EX2 R242, R242 ;  /* 0x000000f200f27308 */ /* 0x000f220000000800 */
[----:B------:R-:W-:Y:S01]  /*6f80*/  FMUL.FTZ R16, R2, R116 ;  /* 0x0000007402107220 */ /* 0x000fe20000410000 */
[----:B-1----:R-:W-:Y:S01]  /*6f90*/  F2FP.BF16.PACK_AB R116, R240, R193 ;  /* 0x000000c1f074723e */ /* 0x002fe200000010ff */
[----:B------:R-:W-:Y:S02]  /*6fa0*/  FMUL.FTZ R17, R2, R117 ;  /* 0x0000007502117220 */ /* 0x000fe40000410000 */
[C---:B------:R-:W-:Y:S01]  /*6fb0*/  HMMA.16816.F32.BF16 R108, R128.reuse, R126, R108 ;  /* 0x0000007e806c723c */ /* 0x040fe2000004186c */
[----:B------:R-:W1:Y:S02]  /*6fc0*/  LDSM.16.MT88.4 R124, [R222+0x900] ;  /* 0x00090000de7c783b */ /* 0x000e640000004200 */
[C---:B------:R-:W-:Y:S02]  /*6fd0*/  FMUL.FTZ R18, R0.reuse, R118 ;  /* 0x0000007600127220 */ /* 0x040fe40000410000 */
[----:B------:R-:W5:Y:S01]  /*6fe0*/  MUFU.EX2 R245, R245 ;  /* 0x000000f500f57308 */ /* 0x000f620000000800 */
[----:B------:R-:W-:Y:S02]  /*6ff0*/  FMUL.FTZ R19, R0, R119 ;  /* 0x0000007700137220 */ /* 0x000fe40000410000 */
[C---:B------:R-:W-:Y:S04]  /*7000*/  FMUL.FTZ R112, R2.reuse, R112 ;  /* 0x0000007002707220 */ /* 0x040fe80000410000 */
[----:B------:R-:W-:Y:S01]  /*7010*/  FMUL.FTZ R113, R2, R113 ;  /* 0x0000007102717220 */ /* 0x000fe20000410000 */
[C---:B--2---:R-:W-:Y:S02]  /*7020*/  HMMA.16816.F32.BF16 R16, R128.reuse, R136, R16 ;  /* 0x000000888010723c */ /* 0x044fe40000041810 */
[----:B------:R-:W-:Y:S01]  /*7030*/  MUFU.EX2 R246, R246 ;  /* 0x000000f600f67308 */ /* 0x000fe20000000800 */
[C---:B------:R-:W-:Y:S02]  /*7040*/  FMUL.FTZ R114, R0.reuse, R114 ;  /* 0x0000007200727220 */ /* 0x040fe40000410000 */
[----:B------:R-:W-:Y:S01]  /*7050*/  FMUL.FTZ R115, R0, R115 ;  /* 0x0000007300737220 */ /* 0x000fe20000410000 */
[----:B----4-:R-:W-:Y:S01]  /*7060*/  F2FP.BF16.PACK_AB R118, R242, R195 ;  /* 0x000000c3f276723e */ /* 0x010fe200000010ff */
[--C-:B------:R-:W-:Y:S02]  /*7070*/  FFMA.FTZ R248, R20, c[0x0][0x2d0], -R243.reuse ;  /* 0x0000b40014f87a23 */ /* 0x100fe400000108f3 */
[--C-:B------:R-:W-:Y:S03]  /*7080*/  FFMA.FTZ R20, R26, c[0x0][0x2d0], -R194.reuse ;  /* 0x0000b4001a147a23 */ /* 0x100fe600000108c2 */
[----:B------:R-:W-:Y:S01]  /*7090*/  HMMA.16816.F32.BF16 R112, R128, R138, R112 ;  /* 0x0000008a8070723c */ /* 0x000fe20000041870 */
[----:B------:R-:W2:Y:S01]  /*70a0*/  MUFU.EX2 R247, R247 ;  /* 0x000000f700f77308 */ /* 0x000ea20000000800 */
[----:B------:R-:W4:Y:S01]  /*70b0*/  LDSM.16.MT88.4 R128, [R224+0x4900] ;  /* 0x00490000e080783b */ /* 0x000f220000004200 */
[--C-:B------:R-:W-:Y:S01]  /*70c0*/  FFMA.FTZ R249, R21, c[0x0][0x2d0], -R243.reuse ;  /* 0x0000b40015f97a23 */ /* 0x100fe200000108f3 */
[----:B-----5:R-:W-:Y:S01]  /*70d0*/  F2FP.BF16.PACK_AB R117, R245, R244 ;  /* 0x000000f4f575723e */ /* 0x020fe200000010ff */
[--C-:B------:R-:W-:Y:S02]  /*70e0*/  FFMA.FTZ R21, R27, c[0x0][0x2d0], -R194.reuse ;  /* 0x0000b4001b157a23 */ /* 0x100fe400000108c2 */
[--C-:B------:R-:W-:Y:S02]  /*70f0*/  FFMA.FTZ R32, R32, c[0x0][0x2d0], -R243.reuse ;  /* 0x0000b40020207a23 */ /* 0x100fe400000108f3 */
[--C-:B------:R-:W-:Y:S01]  /*7100*/  FFMA.FTZ R48, R48, c[0x0][0x2d0], -R243.reuse ;  /* 0x0000b40030307a23 */ /* 0x100fe200000108f3 */
[----:B------:R-:W-:Y:S01]  /*7110*/  LDSM.16.MT88.4 R136, [R220+0x4900] ;  /* 0x00490000dc88783b */ /* 0x000fe20000004200 */
[----:B------:R5:W-:Y:S01]  /*7120*/  MUFU.EX2 R154, R32 ;  /* 0x00000020009a7308 */ /* 0x000be20000000800 */
[--C-:B------:R-:W-:Y:S01]  /*7130*/  FFMA.FTZ R252, R22, c[0x0][0x2d0], -R194.reuse ;  /* 0x0000b40016fc7a23 */ /* 0x100fe200000108c2 */
[----:B------:R-:W-:Y:S01]  /*7140*/  F2FP.BF16.PACK_AB R22, R251, R250 ;  /* 0x000000fafb16723e */ /* 0x000fe200000010ff */
[--C-:B------:R-:W-:Y:S02]  /*7150*/  FFMA.FTZ R23, R23, c[0x0][0x2d0], -R194.reuse ;  /* 0x0000b40017177a23 */ /* 0x100fe400000108c2 */
[--C-:B------:R-:W-:Y:S02]  /*7160*/  FFMA.FTZ R52, R52, c[0x0][0x2d0], -R243.reuse ;  /* 0x0000b40034347a23 */ /* 0x100fe400000108f3 */
[----:B------:R-:W-:Y:S01]  /*7170*/  LDSM.16.MT88.4 R24, [R222+0x1100] ;  /* 0x00110000de18783b */ /* 0x000fe20000004200 */
[--C-:B------:R-:W-:Y:S02]  /*7180*/  FFMA.FTZ R53, R53, c[0x0][0x2d0], -R243.reuse ;  /* 0x0000b40035357a23 */ /* 0x100fe400000108f3 */
[----:B------:R1:W-:Y:S01]  /*7190*/  MUFU.EX2 R165, R48 ;  /* 0x0000003000a57308 */ /* 0x0003e20000000800 */
[--C-:B------:R-:W-:Y:S02]  /*71a0*/  FFMA.FTZ R56, R56, c[0x0][0x2d0], -R243.reuse ;  /* 0x0000b40038387a23 */ /* 0x100fe400000108f3 */
[--C-:B------:R-:W-:Y:S01]  /*71b0*/  FFMA.FTZ R57, R57, c[0x0][0x2d0], -R243.reuse ;  /* 0x0000b40039397a23 */ /* 0x100fe200000108f3 */
[----:B--2---:R-:W-:Y:S01]  /*71c0*/  F2FP.BF16.PACK_AB R119, R247, R246 ;  /* 0x000000f6f777723e */ /* 0x004fe200000010ff */
[--C-:B------:R-:W-:Y:S02]  /*71d0*/  FFMA.FTZ R54, R54, c[0x0][0x2d0], -R194.reuse ;  /* 0x0000b40036367a23 */ /* 0x100fe400000108c2 */
[--C-:B------:R-:W-:Y:S02]  /*71e0*/  FFMA.FTZ R55, R55, c[0x0][0x2d0], -R194.reuse ;  /* 0x0000b40037377a23 */ /* 0x100fe400000108c2 */
[--C-:B------:R-:W-:Y:S01]  /*71f0*/  FFMA.FTZ R58, R58, c[0x0][0x2d0], -R194.reuse ;  /* 0x0000b4003a3a7a23 */ /* 0x100fe200000108c2 */
[----:B------:R-:W-:Y:S01]  /*7200*/  MUFU.EX2 R248, R248 ;  /* 0x000000f800f87308 */ /* 0x000fe20000000800 */
[C---:B---3--:R-:W-:Y:S05]  /*7210*/  HMMA.16816.F32.BF16 R4, R116.reuse, R120, R4 ;  /* 0x000000787404723c */ /* 0x048fea0000041804 */
[--C-:B-----5:R-:W-:Y:S02]  /*7220*/  FFMA.FTZ R32, R31, c[0x0][0x2d0], -R194.reuse ;  /* 0x0000b4001f207a23 */ /* 0x120fe400000108c2 */
[----:B------:R-:W-:Y:S01]  /*7230*/  LDSM.16.MT88.4 R28, [R222+0x1900] ;  /* 0x00190000de1c783b */ /* 0x000fe20000004200 */
[C---:B------:R-:W-:Y:S01]  /*7240*/  HMMA.16816.F32.BF16 R8, R116.reuse, R122, R8 ;  /* 0x0000007a7408723c */ /* 0x040fe20000041808 */
[----:B------:R-:W-:Y:S03]  /*7250*/  MUFU.EX2 R162, R32 ;  /* 0x0000002000a27308 */ /* 0x000fe60000000800 */
[--C-:B------:R-:W-:Y:S02]  /*7260*/  FFMA.FTZ R59, R59, c[0x0][0x2d0], -R194.reuse ;  /* 0x0000b4003b3b7a23 */ /* 0x100fe400000108c2 */
[--C-:B-1----:R-:W-:Y:S01]  /*7270*/  FFMA.FTZ R48, R47, c[0x0][0x2d0], -R194.reuse ;  /* 0x0000b4002f307a23 */ /* 0x102fe200000108c2 */
[----:B------:R-:W1:Y:S01]  /*7280*/  LDSM.16.MT88.4 R120, [R222+0x4900] ;  /* 0x00490000de78783b */ /* 0x000e620000004200 */
[C---:B------:R-:W-:Y:S03]  /*7290*/  HMMA.16816.F32.BF16 R68, R116.reuse, R124, R68 ;  /* 0x0000007c7444723c */ /* 0x040fe60000041844 */
[----:B------:R-:W2:Y:S01]  /*72a0*/  MUFU.EX2 R249, R249 ;  /* 0x000000f900f97308 */ /* 0x000ea20000000800 */
[--C-:B------:R-:W-:Y:S02]  /*72b0*/  FFMA.FTZ R60, R60, c[0x0][0x2d0], -R243.reuse ;  /* 0x0000b4003c3c7a23 */ /* 0x100fe400000108f3 */
[--C-:B------:R-:W-:Y:S02]  /*72c0*/  FFMA.FTZ R61, R61, c[0x0][0x2d0], -R243.reuse ;  /* 0x0000b4003d3d7a23 */ /* 0x100fe400000108f3 */
[C---:B------:R-:W-:Y:S01]  /*72d0*/  HMMA.16816.F32.BF16 R72, R116.reuse, R126, R72 ;  /* 0x0000007e7448723c */ /* 0x040fe20000041848 */
[----:B------:R-:W3:Y:S03]  /*72e0*/  LDSM.16.MT88.4 R124, [R221+0x4900] ;  /* 0x00490000dd7c783b */ /* 0x000ee60000004200 */
[----:B------:R-:W-:Y:S01]  /*72f0*/  FFMA.FTZ R64, R64, c[0x0][0x2d0], -R243 ;  /* 0x0000b40040407a23 */ /* 0x000fe200000108f3 */
[----:B------:R-:W-:Y:S01]  /*7300*/  MUFU.EX2 R252, R252 ;  /* 0x000000fc00fc7308 */ /* 0x000fe20000000800 */
[--C-:B------:R-:W-:Y:S02]  /*7310*/  FFMA.FTZ R62, R62, c[0x0][0x2d0], -R194.reuse ;  /* 0x0000b4003e3e7a23 */ /* 0x100fe400000108c2 */
[C---:B------:R-:W-:Y:S04]  /*7320*/  HMMA.16816.F32.BF16 R76, R116.reuse, R144, R76 ;  /* 0x00000090744c723c */ /* 0x040fe8000004184c */
[----:B------:R-:W-:Y:S02]  /*7330*/  FFMA.FTZ R63, R63, c[0x0][0x2d0], -R194 ;  /* 0x0000b4003f3f7a23 */ /* 0x000fe400000108c2 */
[----:B------:R-:W-:Y:S01]  /*7340*/  FFMA.FTZ R133, R2, R241, R133 ;  /* 0x000000f102857223 */ /* 0x000fe20000010085 */
[----:B------:R-:W-:Y:S01]  /*7350*/  MUFU.EX2 R52, R52 ;  /* 0x0000003400347308 */ /* 0x000fe20000000800 */
[C---:B------:R-:W-:Y:S01]  /*7360*/  HMMA.16816.F32.BF16 R80, R116.reuse, R146, R80 ;  /* 0x000000927450723c */ /* 0x040fe20000041850 */
[----:B------:R-:W-:Y:S03]  /*7370*/  LDSM.16.MT88.4 R144, [R220+0x5100] ;  /* 0x00510000dc90783b */ /* 0x000fe60000004200 */
[----:B------:R-:W-:Y:S02]  /*7380*/  FFMA.FTZ R173, R0, R239, R173 ;  /* 0x000000ef00ad7223 */ /* 0x000fe400000100ad */
[----:B------:R-:W-:Y:S01]  /*7390*/  FADD.FTZ R134, R134, R133 ;  /* 0x0000008586867221 */ /* 0x000fe20000010000 */
[----:B------:R-:W-:Y:S01]  /*73a0*/  MOV R133, R132 ;  /* 0x0000008400857202 */ /* 0x000fe20000000f00 */
[C---:B------:R-:W-:Y:S01]  /*73b0*/  HMMA.16816.F32.BF16 R84, R116.reuse, R148, R84 ;  /* 0x000000947454723c */ /* 0x040fe20000041854 */
[----:B------:R-:W-:Y:S03]  /*73c0*/  MUFU.EX2 R148, R51 ;  /* 0x0000003300947308 */ /* 0x000fe60000000800 */
[----:B------:R-:W-:Y:S02]  /*73d0*/  FADD.FTZ R174, R174, R173 ;  /* 0x000000adaeae7221 */ /* 0x000fe40000010000 */
[----:B------:R-:W-:Y:S02]  /*73e0*/  FADD.FTZ R135, R135, R134 ;  /* 0x0000008687877221 */ /* 0x000fe40000010000 */
[C---:B------:R-:W-:Y:S03]  /*73f0*/  HMMA.16816.F32.BF16 R88, R116.reuse, R150, R88 ;  /* 0x000000967458723c */ /* 0x040fe60000041858 */
[----:B------:R-:W5:Y:S01]  /*7400*/  MUFU.EX2 R149, R23 ;  /* 0x0000001700957308 */ /* 0x000f620000000800 */
[----:B------:R-:W-:Y:S04]  /*7410*/  FADD.FTZ R172, R172, R135 ;  /* 0x00000087acac7221 */ /* 0x000fe80000010000 */
[C---:B----4-:R-:W-:Y:S04]  /*7420*/  HMMA.16816.F32.BF16 R92, R116.reuse, R128, R92 ;  /* 0x00000080745c723c */ /* 0x050fe8000004185c */
[----:B------:R-:W-:Y:S01]  /*7430*/  FADD.FTZ R193, R193, R172 ;  /* 0x000000acc1c17221 */ /* 0x000fe20000010000 */
[----:B------:R2:W-:Y:S03]  /*7440*/  MUFU.EX2 R150, R20 ;  /* 0x0000001400967308 */ /* 0x0005e60000000800 */
[C---:B------:R-:W-:Y:S01]  /*7450*/  HMMA.16816.F32.BF16 R96, R116.reuse, R130, R96 ;  /* 0x000000827460723c */ /* 0x040fe20000041860 */
[----:B------:R-:W-:Y:S03]  /*7460*/  LDSM.16.MT88.4 R128, [R222+0x5100] ;  /* 0x00510000de80783b */ /* 0x000fe60000004200 */
[----:B------:R-:W-:Y:S03]  /*7470*/  FADD.FTZ R240, R240, R193 ;  /* 0x000000c1f0f07221 */ /* 0x000fe60000010000 */
[----:B------:R5:W4:Y:S01]  /*7480*/  MUFU.EX2 R151, R21 ;  /* 0x0000001500977308 */ /* 0x000b220000000800 */
[C---:B-1----:R-:W-:Y:S08]  /*7490*/  HMMA.16816.F32.BF16 R100, R116.reuse, R120, R100 ;  /* 0x000000787464723c */ /* 0x042ff00000041864 */
[C---:B------:R-:W-:Y:S01]  /*74a0*/  HMMA.16816.F32.BF16 R104, R116.reuse, R122, R104 ;  /* 0x0000007a7468723c */ /* 0x040fe20000041868 */
[----:B------:R-:W1:Y:S01]  /*74b0*/  LDSM.16.MT88.4 R120, [R224+0x1100] ;  /* 0x00110000e078783b */ /* 0x000e620000004200 */
[----:B------:R-:W-:Y:S02]  /*74c0*/  MUFU.EX2 R53, R53 ;  /* 0x0000003500357308 */ /* 0x000fe40000000800 */
[----:B--2---:R-:W-:Y:S04]  /*74d0*/  F2FP.BF16.PACK_AB R20, R249, R248 ;  /* 0x000000f8f914723e */ /* 0x004fe800000010ff */
[C---:B---3--:R-:W-:Y:S04]  /*74e0*/  HMMA.16816.F32.BF16 R12, R116.reuse, R124, R12 ;  /* 0x0000007c740c723c */ /* 0x048fe8000004180c */
[----:B------:R-:W-:Y:S01]  /*74f0*/  MUFU.EX2 R56, R56 ;  /* 0x0000003800387308 */ /* 0x000fe20000000800 */
[----:B-----5:R-:W-:Y:S03]  /*7500*/  F2FP.BF16.PACK_AB R21, R149, R252 ;  /* 0x000000fc9515723e */ /* 0x020fe600000010ff */
[C---:B------:R-:W-:Y:S01]  /*7510*/  HMMA.16816.F32.BF16 R108, R116.reuse, R126, R108 ;  /* 0x0000007e746c723c */ /* 0x040fe2000004186c */
[----:B------:R-:W-:Y:S03]  /*7520*/  LDSM.16.MT88.4 R124, [R220+0x1100] ;  /* 0x00110000dc7c783b */ /* 0x000fe60000004200 */
[----:B----4-:R-:W-:Y:S02]  /*7530*/  F2FP.BF16.PACK_AB R23, R151, R150 ;  /* 0x000000969717723e */ /* 0x010fe400000010ff */
[----:B------:R-:W-:Y:S02]  /*7540*/  MUFU.EX2 R57, R57 ;  /* 0x0000003900397308 */ /* 0x000fe40000000800 */
[C---:B------:R-:W-:Y:S08]  /*7550*/  HMMA.16816.F32.BF16 R16, R116.reuse, R136, R16 ;  /* 0x000000887410723c */ /* 0x040ff00000041810 */
[----:B------:R-:W-:Y:S01]  /*7560*/  HMMA.16816.F32.BF16 R112, R116, R138, R112 ;  /* 0x0000008a7470723c */ /* 0x000fe20000041870 */
[----:B------:R-:W2:Y:S01]  /*7570*/  LDSM.16.MT88.4 R116, [R221+0x1100] ;  /* 0x00110000dd74783b */ /* 0x000ea20000004200 */
[----:B------:R-:W-:Y:S06]  /*7580*/  MUFU.EX2 R54, R54 ;  /* 0x0000003600367308 */ /* 0x000fec0000000800 */
[C---:B-1----:R-:W-:Y:S01]  /*7590*/  HMMA.16816.F32.BF16 R4, R20.reuse, R120, R4 ;  /* 0x000000781404723c */ /* 0x042fe20000041804 */
[----:B------:R-:W-:Y:S03]  /*75a0*/  LDSM.16.MT88.4 R136, [R221+0x5100] ;  /* 0x00510000dd88783b */ /* 0x000fe60000004200 */
[----:B------:R-:W-:Y:S04]  /*75b0*/  MUFU.EX2 R55, R55 ;  /* 0x0000003700377308 */ /* 0x000fe80000000800 */
[C---:B------:R-:W-:Y:S01]  /*75c0*/  HMMA.16816.F32.BF16 R8, R20.reuse, R122, R8 ;  /* 0x0000007a1408723c */ /* 0x040fe20000041808 */
[----:B------:R-:W1:Y:S05]  /*75d0*/  LDSM.16.MT88.4 R120, [R224+0x5100] ;  /* 0x00510000e078783b */ /* 0x000e6a0000004200 */
[----:B------:R-:W-:Y:S02]  /*75e0*/  MUFU.EX2 R58, R58 ;  /* 0x0000003a003a7308 */ /* 0x000fe40000000800 */
[C---:B------:R-:W-:Y:S08]  /*75f0*/  HMMA.16816.F32.BF16 R68, R20.reuse, R24, R68 ;  /* 0x000000181444723c */ /* 0x040ff00000041844 */
[----:B------:R-:W-:Y:S01]  /*7600*/  MUFU.EX2 R59, R59 ;  /* 0x0000003b003b7308 */ /* 0x000fe20000000800 */
[C---:B------:R-:W-:Y:S01]  /*7610*/  HMMA.16816.F32.BF16 R72, R20.reuse, R26, R72 ;  /* 0x0000001a1448723c */ /* 0x040fe20000041848 */
[----:B------:R-:W3:Y:S07]  /*7620*/  LDSM.16.MT88.4 R24, [R224+0x1900] ;  /* 0x00190000e018783b */ /* 0x000eee0000004200 */
[C---:B--2---:R-:W-:Y:S01]  /*7630*/  HMMA.16816.F32.BF16 R76, R20.reuse, R116, R76 ;  /* 0x00000074144c723c */ /* 0x044fe2000004184c */
[----:B------:R-:W-:Y:S06]  /*7640*/  MUFU.EX2 R60, R60 ;  /* 0x0000003c003c7308 */ /* 0x000fec0000000800 */
[--C-:B------:R-:W-:Y:S01]  /*7650*/  FFMA.FTZ R116, R35, c[0x0][0x2d0], -R194.reuse ;  /* 0x0000b40023747a23 */ /* 0x100fe200000108c2 */
[C---:B------:R-:W-:Y:S01]  /*7660*/  HMMA.16816.F32.BF16 R80, R20.reuse, R118, R80 ;  /* 0x000000761450723c */ /* 0x040fe20000041850 */
[----:B------:R-:W2:Y:S02]  /*7670*/  LDSM.16.MT88.4 R32, [R221+0x1900] ;  /* 0x00190000dd20783b */ /* 0x000ea40000004200 */
[----:B------:R4:W5:Y:S05]  /*7680*/  MUFU.EX2 R166, R116 ;  /* 0x0000007400a67308 */ /* 0x00096a0000000800 */
[C---:B------:R-:W-:Y:S05]  /*7690*/  HMMA.16816.F32.BF16 R84, R20.reuse, R124, R84 ;  /* 0x0000007c1454723c */ /* 0x040fea0000041854 */
[----:B------:R-:W-:Y:S03]  /*76a0*/  MUFU.EX2 R61, R61 ;  /* 0x0000003d003d7308 */ /* 0x000fe60000000800 */
[C---:B------:R-:W-:Y:S01]  /*76b0*/  HMMA.16816.F32.BF16 R88, R20.reuse, R126, R88 ;  /* 0x0000007e1458723c */ /* 0x040fe20000041858 */
[----:B------:R-:W-:Y:S06]  /*76c0*/  LDSM.16.MT88.4 R124, [R224+0x3900] ;  /* 0x00390000e07c783b */ /* 0x000fec0000004200 */
[----:B------:R-:W-:Y:S01]  /*76d0*/  MUFU.EX2 R64, R64 ;  /* 0x0000004000407308 */ /* 0x000fe20000000800 */
[C---:B-1----:R-:W-:Y:S01]  /*76e0*/  HMMA.16816.F32.BF16 R92, R20.reuse, R120, R92 ;  /* 0x00000078145c723c */ /* 0x042fe2000004185c */
[----:B----4-:R-:W1:Y:S06]  /*76f0*/  LDSM.16.MT88.4 R116, [R220+0x1900] ;  /* 0x00190000dc74783b */ /* 0x010e6c0000004200 */
[--C-:B------:R-:W-:Y:S01]  /*7700*/  FFMA.FTZ R120, R36, c[0x0][0x2d0], -R243.reuse ;  /* 0x0000b40024787a23 */ /* 0x100fe200000108f3 */
[C---:B------:R-:W-:Y:S01]  /*7710*/  HMMA.16816.F32.BF16 R96, R20.reuse, R122, R96 ;  /* 0x0000007a1460723c */ /* 0x040fe20000041860 */
[----:B------:R-:W-:Y:S03]  /*7720*/  MUFU.EX2 R62, R62 ;  /* 0x0000003e003e7308 */ /* 0x000fe60000000800 */
[--C-:B------:R-:W-:Y:S03]  /*7730*/  FFMA.FTZ R121, R37, c[0x0][0x2d0], -R243.reuse ;  /* 0x0000b40025797a23 */ /* 0x100fe600000108f3 */
[--C-:B------:R-:W-:Y:S01]  /*7740*/  FFMA.FTZ R122, R40, c[0x0][0x2d0], -R243.reuse ;  /* 0x0000b400287a7a23 */ /* 0x100fe200000108f3 */
[C---:B------:R-:W-:Y:S03]  /*7750*/  HMMA.16816.F32.BF16 R100, R20.reuse, R128, R100 ;  /* 0x000000801464723c */ /* 0x040fe60000041864 */
[----:B------:R-:W-:Y:S01]  /*7760*/  MUFU.EX2 R120, R120 ;  /* 0x0000007800787308 */ /* 0x000fe20000000800 */
[--C-:B------:R-:W-:Y:S02]  /*7770*/  FFMA.FTZ R123, R41, c[0x0][0x2d0], -R243.reuse ;  /* 0x0000b400297b7a23 */ /* 0x100fe400000108f3 */
[----:B------:R-:W-:Y:S02]  /*7780*/  FFMA.FTZ R243, R65, c[0x0][0x2d0], -R243 ;  /* 0x0000b40041f37a23 */ /* 0x000fe400000108f3 */
[C---:B------:R-:W-:Y:S04]  /*7790*/  HMMA.16816.F32.BF16 R104, R20.reuse, R130, R104 ;  /* 0x000000821468723c */ /* 0x040fe80000041868 */
[--C-:B------:R-:W-:Y:S01]  /*77a0*/  FFMA.FTZ R65, R66, c[0x0][0x2d0], -R194.reuse ;  /* 0x0000b40042417a23 */ /* 0x100fe200000108c2 */
[----:B------:R-:W4:Y:S03]  /*77b0*/  MUFU.EX2 R121, R121 ;  /* 0x0000007900797308 */ /* 0x000f260000000800 */
[C---:B------:R-:W-:Y:S07]  /*77c0*/  HMMA.16816.F32.BF16 R12, R20.reuse, R136, R12 ;  /* 0x00000088140c723c */ /* 0x040fee000004180c */
[--C-:B------:R-:W-:Y:S01]  /*77d0*/  FFMA.FTZ R136, R38, c[0x0][0x2d0], -R194.reuse ;  /* 0x0000b40026887a23 */ /* 0x100fe200000108c2 */
[C---:B------:R-:W-:Y:S01]  /*77e0*/  HMMA.16816.F32.BF16 R108, R20.reuse, R138, R108 ;  /* 0x0000008a146c723c */ /* 0x040fe2000004186c */
[----:B------:R-:W-:Y:S03]  /*77f0*/  MUFU.EX2 R122, R122 ;  /* 0x0000007a007a7308 */ /* 0x000fe60000000800 */
[--C-:B------:R-:W-:Y:S02]  /*7800*/  FFMA.FTZ R137, R39, c[0x0][0x2d0], -R194.reuse ;  /* 0x0000b40027897a23 */ /* 0x100fe400000108c2 */
[----:B------:R-:W-:Y:S01]  /*7810*/  LDSM.16.MT88.4 R36, [R220+0x2100] ;  /* 0x00210000dc24783b */ /* 0x000fe20000004200 */
[--C-:B------:R-:W-:Y:S01]  /*7820*/  FFMA.FTZ R138, R42, c[0x0][0x2d0], -R194.reuse ;  /* 0x0000b4002a8a7a23 */ /* 0x100fe200000108c2 */
[C---:B------:R-:W-:Y:S03]  /*7830*/  HMMA.16816.F32.BF16 R16, R20.reuse, R144, R16 ;  /* 0x000000901410723c */ /* 0x040fe60000041810 */
[----:B------:R1:W-:Y:S01]  /*7840*/  MUFU.EX2 R145, R46 ;  /* 0x0000002e00917308 */ /* 0x0003e20000000800 */
[--C-:B------:R-:W-:Y:S02]  /*7850*/  FFMA.FTZ R139, R43, c[0x0][0x2d0], -R194.reuse ;  /* 0x0000b4002b8b7a23 */ /* 0x100fe400000108c2 */
[----:B------:R-:W-:Y:S01]  /*7860*/  LDSM.16.MT88.4 R40, [R222+0x6100] ;  /* 0x00610000de28783b */ /* 0x000fe20000004200 */
[----:B------:R-:W-:Y:S01]  /*7870*/  FFMA.FTZ R194, R67, c[0x0][0x2d0], -R194 ;  /* 0x0000b40043c27a23 */ /* 0x000fe200000108c2 */
[----:B------:R-:W-:Y:S05]  /*7880*/  HMMA.16816.F32.BF16 R112, R20, R146, R112 ;  /* 0x000000921470723c */ /* 0x000fea0000041870 */
[----:B------:R-:W-:Y:S02]  /*7890*/  MUFU.EX2 R146, R48 ;  /* 0x0000003000927308 */ /* 0x000fe40000000800 */
[----:B------:R-:W-:Y:S02]  /*78a0*/  F2FP.BF16.PACK_AB R20, R158, R153 ;  /* 0x000000999e14723e */ /* 0x000fe400000010ff */
[----:B------:R-:W-:Y:S03]  /*78b0*/  F2FP.BF16.PACK_AB R22, R155, R154 ;  /* 0x0000009a9b16723e */ /* 0x000fe600000010ff */
[----:B------:R-:W-:Y:S02]  /*78c0*/  F2FP.BF16.PACK_AB R21, R162, R157 ;  /* 0x0000009da215723e */ /* 0x000fe400000010ff */
[----:B-----5:R-:W-:Y:S01]  /*78d0*/  F2FP.BF16.PACK_AB R23, R166, R159 ;  /* 0x0000009fa617723e */ /* 0x020fe200000010ff */
[----:B------:R5:W-:Y:S01]  /*78e0*/  MUFU.EX2 R147, R50 ;  /* 0x0000003200937308 */ /* 0x000be20000000800 */
[----:B-1----:R-:W-:Y:S05]  /*78f0*/  LDSM.16.MT88.4 R44, [R222+0x2900] ;  /* 0x00290000de2c783b */ /* 0x002fea0000004200 */
[C---:B---3--:R-:W-:Y:S04]  /*7900*/  HMMA.16816.F32.BF16 R4, R20.reuse, R24, R4 ;  /* 0x000000181404723c */ /* 0x048fe80000041804 */
[----:B------:R-:W1:Y:S04]  /*7910*/  MUFU.EX2 R123, R123 ;  /* 0x0000007b007b7308 */ /* 0x000e680000000800 */
[C---:B------:R-:W-:Y:S01]  /*7920*/  HMMA.16816.F32.BF16 R8, R20.reuse, R26, R8 ;  /* 0x0000001a1408723c */ /* 0x040fe20000041808 */
[----:B------:R-:W3:Y:S05]  /*7930*/  LDSM.16.MT88.4 R24, [R224+0x5900] ;  /* 0x00590000e018783b */ /* 0x000eea0000004200 */
[----:B------:R-:W-:Y:S02]  /*7940*/  MUFU.EX2 R136, R136 ;  /* 0x0000008800887308 */ /* 0x000fe40000000800 */
[C---:B------:R-:W-:Y:S01]  /*7950*/  HMMA.16816.F32.BF16 R68, R20.reuse, R28, R68 ;  /* 0x0000001c1444723c */ /* 0x040fe20000041844 */
[----:B-----5:R-:W-:Y:S07]  /*7960*/  LDSM.16.MT88.4 R48, [R220+0x7100] ;  /* 0x00710000dc30783b */ /* 0x020fee0000004200 */
[C---:B------:R-:W-:Y:S01]  /*7970*/  HMMA.16816.F32.BF16 R72, R20.reuse, R30, R72 ;  /* 0x0000001e1448723c */ /* 0x040fe20000041848 */
[----:B------:R-:W5:Y:S01]  /*7980*/  MUFU.EX2 R137, R137 ;  /* 0x0000008900897308 */ /* 0x000f620000000800 */
[----:B------:R-:W1:Y:S06]  /*7990*/  LDSM.16.MT88.4 R28, [R222+0x5900] ;  /* 0x00590000de1c783b */ /* 0x000e6c0000004200 */
[C---:B--2---:R-:W-:Y:S03]  /*79a0*/  HMMA.16816.F32.BF16 R76, R20.reuse, R32, R76 ;  /* 0x00000020144c723c */ /* 0x044fe6000004184c */
[----:B------:R-:W-:Y:S05]  /*79b0*/  MUFU.EX2 R138, R138 ;  /* 0x0000008a008a7308 */ /* 0x000fea0000000800 */
[C---:B------:R-:W-:Y:S01]  /*79c0*/  HMMA.16816.F32.BF16 R80, R20.reuse, R34, R80 ;  /* 0x000000221450723c */ /* 0x040fe20000041850 */
[----:B------:R-:W2:Y:S04]  /*79d0*/  LDSM.16.MT88.4 R32, [R221+0x5900] ;  /* 0x00590000dd20783b */ /* 0x000ea80000004200 */
[----:B------:R-:W1:Y:S03]  /*79e0*/  MUFU.EX2 R139, R139 ;  /* 0x0000008b008b7308 */ /* 0x000e660000000800 */
[C---:B------:R-:W-:Y:S07]  /*79f0*/  HMMA.16816.F32.BF16 R84, R20.reuse, R116, R84 ;  /* 0x000000741454723c */ /* 0x040fee0000041854 */
[----:B------:R-:W1:Y:S01]  /*7a00*/  MUFU.EX2 R243, R243 ;  /* 0x000000f300f37308 */ /* 0x000e620000000800 */
[C---:B------:R-:W-:Y:S01]  /*7a10*/  HMMA.16816.F32.BF16 R88, R20.reuse, R118, R88 ;  /* 0x000000761458723c */ /* 0x040fe20000041858 */
[----:B------:R-:W4:Y:S07]  /*7a20*/  LDSM.16.MT88.4 R116, [R220+0x5900] ;  /* 0x00590000dc74783b */ /* 0x000f2e0000004200 */
[C---:B---3--:R-:W-:Y:S01]  /*7a30*/  HMMA.16816.F32.BF16 R92, R20.reuse, R24, R92 ;  /* 0x00000018145c723c */ /* 0x048fe2000004185c */
[----:B------:R-:W3:Y:S07]  /*7a40*/  MUFU.EX2 R63, R63 ;  /* 0x0000003f003f7308 */ /* 0x000eee0000000800 */
[C---:B------:R-:W-:Y:S01]  /*7a50*/  HMMA.16816.F32.BF16 R96, R20.reuse, R26, R96 ;  /* 0x0000001a1460723c */ /* 0x040fe20000041860 */
[----:B------:R-:W3:Y:S02]  /*7a60*/  LDSM.16.MT88.4 R24, [R224+0x2100] ;  /* 0x00210000e018783b */ /* 0x000ee40000004200 */
[----:B------:R-:W-:Y:S05]  /*7a70*/  MUFU.EX2 R65, R65 ;  /* 0x0000004100417308 */ /* 0x000fea0000000800 */
[C---:B-1----:R-:W-:Y:S05]  /*7a80*/  HMMA.16816.F32.BF16 R100, R20.reuse, R28, R100 ;  /* 0x0000001c1464723c */ /* 0x042fea0000041864 */
[----:B------:R-:W1:Y:S03]  /*7a90*/  MUFU.EX2 R194, R194 ;  /* 0x000000c200c27308 */ /* 0x000e660000000800 */
[C---:B------:R-:W-:Y:S01]  /*7aa0*/  HMMA.16816.F32.BF16 R104, R20.reuse, R30, R104 ;  /* 0x0000001e1468723c */ /* 0x040fe20000041868 */
[----:B------:R-:W1:Y:S07]  /*7ab0*/  LDSM.16.MT88.4 R28, [R222+0x2100] ;  /* 0x00210000de1c783b */ /* 0x000e6e0000004200 */
[C---:B--2---:R-:W-:Y:S08]  /*7ac0*/  HMMA.16816.F32.BF16 R12, R20.reuse, R32, R12 ;  /* 0x00000020140c723c */ /* 0x044ff0000004180c */
[C---:B------:R-:W-:Y:S01]  /*7ad0*/  HMMA.16816.F32.BF16 R108, R20.reuse, R34, R108 ;  /* 0x00000022146c723c */ /* 0x040fe2000004186c */
[----:B------:R-:W2:Y:S07]  /*7ae0*/  LDSM.16.MT88.4 R32, [R221+0x2100] ;  /* 0x00210000dd20783b */ /* 0x000eae0000004200 */
[C---:B----4-:R-:W-:Y:S08]  /*7af0*/  HMMA.16816.F32.BF16 R16, R20.reuse, R116, R16 ;  /* 0x000000741410723c */ /* 0x050ff00000041810 */
[----:B------:R-:W-:Y:S01]  /*7b00*/  HMMA.16816.F32.BF16 R112, R20, R118, R112 ;  /* 0x000000761470723c */ /* 0x000fe20000041870 */
[----:B------:R-:W-:Y:S06]  /*7b10*/  LDSM.16.MT88.4 R116, [R221+0x6100] ;  /* 0x00610000dd74783b */ /* 0x000fec0000004200 */
[----:B------:R-:W-:Y:S02]  /*7b20*/  F2FP.BF16.PACK_AB R20, R121, R120 ;  /* 0x000000787914723e */ /* 0x000fe400000010ff */
[----:B------:R-:W-:Y:S03]  /*7b30*/  F2FP.BF16.PACK_AB R22, R123, R122 ;  /* 0x0000007a7b16723e */ /* 0x000fe600000010ff */
[----:B-----5:R-:W-:Y:S02]  /*7b40*/  F2FP.BF16.PACK_AB R21, R137, R136 ;  /* 0x000000888915723e */ /* 0x020fe400000010ff */
[----:B------:R-:W-:Y:S07]  /*7b50*/  F2FP.BF16.PACK_AB R23, R139, R138 ;  /* 0x0000008a8b17723e */ /* 0x000fee00000010ff */
[C---:B---3--:R-:W-:Y:S08]  /*7b60*/  HMMA.16816.F32.BF16 R4, R20.reuse, R24, R4 ;  /* 0x000000181404723c */ /* 0x048ff00000041804 */
        /* <DEDUP_REMOVED lines=17> */
[C---:B------:R-:W-:Y:S08]  /*7c80*/  HMMA.16816.F32.BF16 R12, R20.reuse, R116, R12 ;  /* 0x00000074140c723c */ /* 0x040ff0000004180c */
[C---:B------:R-:W-:Y:S08]  /*7c90*/  HMMA.16816.F32.BF16 R108, R20.reuse, R118, R108 ;  /* 0x00000076146c723c */ /* 0x040ff0000004186c */
[C---:B-1----:R-:W-:Y:S08]  /*7ca0*/  HMMA.16816.F32.BF16 R16, R20.reuse, R28, R16 ;  /* 0x0000001c1410723c */ /* 0x042ff00000041810 */
[----:B------:R-:W-:Y:S01]  /*7cb0*/  HMMA.16816.F32.BF16 R112, R20, R30, R112 ;  /* 0x0000001e1470723c */ /* 0x000fe20000041870 */
[----:B------:R-:W1:Y:S06]  /*7cc0*/  LDSM.16.MT88.4 R28, [R224+0x6900] ;  /* 0x00690000e01c783b */ /* 0x000e6c0000004200 */
[----:B------:R-:W-:Y:S02]  /*7cd0*/  F2FP.BF16.PACK_AB R20, R163, R161 ;  /* 0x000000a1a314723e */ /* 0x000fe400000010ff */
[----:B------:R-:W-:Y:S03]  /*7ce0*/  F2FP.BF16.PACK_AB R22, R167, R165 ;  /* 0x000000a5a716723e */ /* 0x000fe600000010ff */
[----:B------:R-:W-:Y:S02]  /*7cf0*/  F2FP.BF16.PACK_AB R21, R146, R145 ;  /* 0x000000919215723e */ /* 0x000fe400000010ff */
[----:B------:R-:W-:Y:S07]  /*7d00*/  F2FP.BF16.PACK_AB R23, R148, R147 ;  /* 0x000000939417723e */ /* 0x000fee00000010ff */
[C---:B--2---:R-:W-:Y:S08]  /*7d10*/  HMMA.16816.F32.BF16 R4, R20.reuse, R32, R4 ;  /* 0x000000201404723c */ /* 0x044ff00000041804 */
[C---:B------:R-:W-:Y:S01]  /*7d20*/  HMMA.16816.F32.BF16 R8, R20.reuse, R34, R8 ;  /* 0x000000221408723c */ /* 0x040fe20000041808 */
[----:B------:R-:W2:Y:S07]  /*7d30*/  LDSM.16.MT88.4 R32, [R222+0x6900] ;  /* 0x00690000de20783b */ /* 0x000eae0000004200 */
[C---:B------:R-:W-:Y:S08]  /*7d40*/  HMMA.16816.F32.BF16 R68, R20.reuse, R44, R68 ;  /* 0x0000002c1444723c */ /* 0x040ff00000041844 */
[C---:B------:R-:W-:Y:S01]  /*7d50*/  HMMA.16816.F32.BF16 R72, R20.reuse, R46, R72 ;  /* 0x0000002e1448723c */ /* 0x040fe20000041848 */
[----:B------:R-:W-:Y:S07]  /*7d60*/  LDSM.16.MT88.4 R44, [R221+0x7100] ;  /* 0x00710000dd2c783b */ /* 0x000fee0000004200 */
[C---:B----4-:R-:W-:Y:S08]  /*7d70*/  HMMA.16816.F32.BF16 R76, R20.reuse, R36, R76 ;  /* 0x00000024144c723c */ /* 0x050ff0000004184c */
[C---:B------:R-:W-:Y:S01]  /*7d80*/  HMMA.16816.F32.BF16 R80, R20.reuse, R38, R80 ;  /* 0x000000261450723c */ /* 0x040fe20000041850 */
[----:B------:R-:W4:Y:S07]  /*7d90*/  LDSM.16.MT88.4 R36, [R221+0x6900] ;  /* 0x00690000dd24783b */ /* 0x000f2e0000004200 */
        /* <DEDUP_REMOVED lines=12> */
[C---:B---3--:R-:W-:Y:S08]  /*7e60*/  HMMA.16816.F32.BF16 R16, R20.reuse, R24, R16 ;  /* 0x000000181410723c */ /* 0x048ff00000041810 */
[----:B------:R-:W-:Y:S01]  /*7e70*/  HMMA.16816.F32.BF16 R112, R20, R26, R112 ;  /* 0x0000001a1470723c */ /* 0x000fe20000041870 */
[----:B------:R-:W3:Y:S06]  /*7e80*/  LDSM.16.MT88.4 R24, [R221+0x3100] ;  /* 0x00310000dd18783b */ /* 0x000eec0000004200 */
[----:B------:R-:W-:Y:S02]  /*7e90*/  F2FP.BF16.PACK_AB R20, R53, R52 ;  /* 0x000000343514723e */ /* 0x000fe400000010ff */
[----:B------:R-:W-:Y:S03]  /*7ea0*/  F2FP.BF16.PACK_AB R22, R57, R56 ;  /* 0x000000383916723e */ /* 0x000fe600000010ff */
[----:B------:R-:W-:Y:S02]  /*7eb0*/  F2FP.BF16.PACK_AB R21, R55, R54 ;  /* 0x000000363715723e */ /* 0x000fe400000010ff */
[----:B------:R-:W-:Y:S07]  /*7ec0*/  F2FP.BF16.PACK_AB R23, R59, R58 ;  /* 0x0000003a3b17723e */ /* 0x000fee00000010ff */
[C---:B-1----:R-:W-:Y:S08]  /*7ed0*/  HMMA.16816.F32.BF16 R4, R20.reuse, R28, R4 ;  /* 0x0000001c1404723c */ /* 0x042ff00000041804 */
[C---:B------:R-:W-:Y:S01]  /*7ee0*/  HMMA.16816.F32.BF16 R8, R20.reuse, R30, R8 ;  /* 0x0000001e1408723c */ /* 0x040fe20000041808 */
[----:B------:R-:W1:Y:S07]  /*7ef0*/  LDSM.16.MT88.4 R28, [R224+0x7100] ;  /* 0x00710000e01c783b */ /* 0x000e6e0000004200 */
[C---:B--2---:R-:W-:Y:S08]  /*7f00*/  HMMA.16816.F32.BF16 R68, R20.reuse, R32, R68 ;  /* 0x000000201444723c */ /* 0x044ff00000041844 */
[C---:B------:R-:W-:Y:S01]  /*7f10*/  HMMA.16816.F32.BF16 R72, R20.reuse, R34, R72 ;  /* 0x000000221448723c */ /* 0x040fe20000041848 */
[----:B------:R-:W-:Y:S07]  /*7f20*/  LDSM.16.MT88.4 R32, [R220+0x3900] ;  /* 0x00390000dc20783b */ /* 0x000fee0000004200 */
[C---:B---3--:R-:W-:Y:S08]  /*7f30*/  HMMA.16816.F32.BF16 R76, R20.reuse, R24, R76 ;  /* 0x00000018144c723c */ /* 0x048ff0000004184c */
[C---:B------:R-:W-:Y:S01]  /*7f40*/  HMMA.16816.F32.BF16 R80, R20.reuse, R26, R80 ;  /* 0x0000001a1450723c */ /* 0x040fe20000041850 */
[----:B------:R-:W2:Y:S07]  /*7f50*/  LDSM.16.MT88.4 R24, [R222+0x3900] ;  /* 0x00390000de18783b */ /* 0x000eae0000004200 */
[C---:B------:R-:W-:Y:S07]  /*7f60*/  HMMA.16816.F32.BF16 R84, R20.reuse, R36, R84 ;  /* 0x000000241454723c */ /* 0x040fee0000041854 */
[----:B------:R-:W-:Y:S01]  /*7f70*/  FADD.FTZ R37, R175, R174 ;  /* 0x000000aeaf257221 */ /* 0x000fe20000010000 */
[C---:B------:R-:W-:Y:S04]  /*7f80*/  HMMA.16816.F32.BF16 R88, R20.reuse, R38, R88 ;  /* 0x000000261458723c */ /* 0x040fe80000041858 */
[----:B------:R-:W-:Y:S04]  /*7f90*/  FADD.FTZ R37, R192, R37 ;  /* 0x00000025c0257221 */ /* 0x000fe80000010000 */
[C---:B-1----:R-:W-:Y:S04]  /*7fa0*/  HMMA.16816.F32.BF16 R92, R20.reuse, R28, R92 ;  /* 0x0000001c145c723c */ /* 0x042fe8000004185c */
        /* <DEDUP_REMOVED lines=21> */
[----:B------:R-:W-:Y:S04]  /*8100*/  HMMA.16816.F32.BF16 R112, R20, R50, R112 ;  /* 0x000000321470723c */ /* 0x000fe80000041870 */
        /* <DEDUP_REMOVED lines=18> */
[C---:B--2---:R-:W-:Y:S04]  /*8230*/  HMMA.16816.F32.BF16 R68, R20.reuse, R24, R68 ;  /* 0x000000181444723c */ /* 0x044fe80000041844 */
[----:B------:R-:W-:Y:S02]  /*8240*/  FADD.FTZ R0, R122, R121 ;  /* 0x000000797a007221 */ /* 0x000fe40000010000 */
[----:B------:R-:W-:Y:S02]  /*8250*/  FADD.FTZ R2, R138, R137 ;  /* 0x000000898a027221 */ /* 0x000fe40000010000 */
[C---:B------:R-:W-:Y:S01]  /*8260*/  HMMA.16816.F32.BF16 R72, R20.reuse, R26, R72 ;  /* 0x0000001a1448723c */ /* 0x040fe20000041848 */
[----:B------:R-:W2:Y:S03]  /*8270*/  LDSM.16.MT88.4 R24, [R224+0x7900] ;  /* 0x00790000e018783b */ /* 0x000ea60000004200 */
[----:B------:R-:W-:Y:S02]  /*8280*/  FADD.FTZ R0, R123, R0 ;  /* 0x000000007b007221 */ /* 0x000fe40000010000 */
[----:B------:R-:W-:Y:S02]  /*8290*/  FADD.FTZ R2, R139, R2 ;  /* 0x000000028b027221 */ /* 0x000fe40000010000 */
[C---:B-1----:R-:W-:Y:S04]  /*82a0*/  HMMA.16816.F32.BF16 R76, R20.reuse, R28, R76 ;  /* 0x0000001c144c723c */ /* 0x042fe8000004184c */
[----:B------:R-:W-:Y:S04]  /*82b0*/  FADD.FTZ R0, R161, R0 ;  /* 0x00000000a1007221 */ /* 0x000fe80000010000 */
[C---:B------:R-:W-:Y:S01]  /*82c0*/  HMMA.16816.F32.BF16 R80, R20.reuse, R30, R80 ;  /* 0x0000001e1450723c */ /* 0x040fe20000041850 */
[----:B------:R-:W1:Y:S03]  /*82d0*/  LDSM.16.MT88.4 R28, [R222+0x7900] ;  /* 0x00790000de1c783b */ /* 0x000e660000004200 */
[----:B------:R-:W-:Y:S04]  /*82e0*/  FADD.FTZ R0, R163, R0 ;  /* 0x00000000a3007221 */ /* 0x000fe80000010000 */
[C---:B------:R-:W-:Y:S04]  /*82f0*/  HMMA.16816.F32.BF16 R84, R20.reuse, R32, R84 ;  /* 0x000000201454723c */ /* 0x040fe80000041854 */
[----:B------:R-:W-:Y:S04]  /*8300*/  FADD.FTZ R0, R165, R0 ;  /* 0x00000000a5007221 */ /* 0x000fe80000010000 */
[C---:B------:R-:W-:Y:S01]  /*8310*/  HMMA.16816.F32.BF16 R88, R20.reuse, R34, R88 ;  /* 0x000000221458723c */ /* 0x040fe20000041858 */
[----:B------:R-:W3:Y:S07]  /*8320*/  LDSM.16.MT88.4 R32, [R221+0x7900] ;  /* 0x00790000dd20783b */ /* 0x000eee0000004200 */
[C---:B--2---:R-:W-:Y:S08]  /*8330*/  HMMA.16816.F32.BF16 R92, R20.reuse, R24, R92 ;  /* 0x00000018145c723c */ /* 0x044ff0000004185c */
[C---:B------:R-:W-:Y:S01]  /*8340*/  HMMA.16816.F32.BF16 R96, R20.reuse, R26, R96 ;  /* 0x0000001a1460723c */ /* 0x040fe20000041860 */
[----:B------:R-:W2:Y:S07]  /*8350*/  LDSM.16.MT88.4 R24, [R220+0x7900] ;  /* 0x00790000dc18783b */ /* 0x000eae0000004200 */
[C---:B-1----:R-:W-:Y:S07]  /*8360*/  HMMA.16816.F32.BF16 R100, R20.reuse, R28, R100 ;  /* 0x0000001c1464723c */ /* 0x042fee0000041864 */
[----:B------:R-:W-:Y:S01]  /*8370*/  FADD.FTZ R29, R145, R2 ;  /* 0x00000002911d7221 */ /* 0x000fe20000010000 */
[C---:B------:R-:W-:Y:S04]  /*8380*/  HMMA.16816.F32.BF16 R104, R20.reuse, R30, R104 ;  /* 0x0000001e1468723c */ /* 0x040fe80000041868 */
[----:B------:R-:W-:Y:S04]  /*8390*/  FADD.FTZ R2, R146, R29 ;  /* 0x0000001d92027221 */ /* 0x000fe80000010000 */
[C---:B---3--:R-:W-:Y:S07]  /*83a0*/  HMMA.16816.F32.BF16 R120, R20.reuse, R32, R12 ;  /* 0x000000201478723c */ /* 0x048fee000004180c */
[----:B------:R-:W-:Y:S01]  /*83b0*/  FADD.FTZ R15, R147, R2 ;  /* 0x00000002930f7221 */ /* 0x000fe20000010000 */
[C---:B------:R-:W-:Y:S04]  /*83c0*/  HMMA.16816.F32.BF16 R108, R20.reuse, R34, R108 ;  /* 0x00000022146c723c */ /* 0x040fe8000004186c */
[----:B------:R-:W-:Y:S01]  /*83d0*/  FADD.FTZ R13, R167, R0 ;  /* 0x00000000a70d7221 */ /* 0x000fe20000010000 */
[----:B------:R-:W-:Y:S01]  /*83e0*/  MOV R0, R3 ;  /* 0x0000000300007202 */ /* 0x000fe20000000f00 */
[----:B------:R-:W-:Y:S02]  /*83f0*/  FADD.FTZ R15, R148, R15 ;  /* 0x0000000f940f7221 */ /* 0x000fe40000010000 */
[----:B------:R-:W-:Y:S01]  /*8400*/  FADD.FTZ R52, R52, R13 ;  /* 0x0000000d34347221 */ /* 0x000fe20000010000 */
[C---:B--2---:R-:W-:Y:S03]  /*8410*/  HMMA.16816.F32.BF16 R116, R20.reuse, R24, R16 ;  /* 0x000000181474723c */ /* 0x044fe60000041810 */
        /* <DEDUP_REMOVED lines=16> */
[----:B------:R-:W-:-:S05]  /*8520*/  @P1 BRA `(.L_x_1342) ;  /* 0xffffcba000001947 */ /* 0x000fca000383ffff */
.L_x_1341:
[----:B------:R-:W1:Y:S01]  /*8530*/  SHFL.BFLY PT, R2, R241, 0x2, 0x1f ;  /* 0x0c401f00f1027f89 */ /* 0x000e6200000e0000 */
[----:B------:R-:W-:-:S02]  /*8540*/  MOV R7, RZ ;  /* 0x000000ff00077202 */ /* 0x000fc40000000f00 */
[----:B------:R-:W-:Y:S01]  /*8550*/  PLOP3.LUT P2, PT, PT, PT, PT, 0x8, 0x0 ;  /* 0x000000000000781c */ /* 0x000fe20003f4e170 */
[----:B------:R-:W2:Y:S01]  /*8560*/  SHFL.BFLY PT, R0, R239, 0x2, 0x1f ;  /* 0x0c401f00ef007f89 */ /* 0x000ea200000e0000 */
[----:B-1----:R-:W-:Y:S02]  /*8570*/  FADD.FTZ R9, R2, R241 ;  /* 0x000000f102097221 */ /* 0x002fe40000010000 */
[----:B--2---:R-:W-:-:S03]  /*8580*/  FADD.FTZ R5, R0, R239 ;  /* 0x000000ef00057221 */ /* 0x004fc60000010000 */
[----:B------:R-:W1:Y:S01]  /*8590*/  SHFL.BFLY PT, R6, R9, 0x1, 0x1f ;  /* 0x0c201f0009067f89 */ /* 0x000e6200000e0000 */
[----:B------:R-:W-:-:S03]  /*85a0*/  MOV R0, RZ ;  /* 0x000000ff00007202 */ /* 0x000fc60000000f00 */
        /* <DEDUP_REMOVED lines=83> */
.L_x_1339:
        /* <DEDUP_REMOVED lines=121> */
[----:B------:R-:W-:Y:S02]  /*9270*/  ISETP.GE.AND P3, PT, R7, c[0x0][0x3c8], PT ;  /* 0x0000f20007007a0c */ /* 0x000fe40003f66270 */
[----:B------:R-:W-:Y:S02]  /*9280*/  IADD3 R2, R11, 0x18, RZ ;  /* 0x000000180b027810 */ /* 0x000fe40007ffe0ff */
[----:B------:R-:W-:Y:S02]  /*9290*/  ISETP.GE.AND P2, PT, R3, c[0x0][0x3c8], PT ;  /* 0x0000f20003007a0c */ /* 0x000fe40003f46270 */
[----:B------:R-:W-:Y:S02]  /*92a0*/  ISETP.GE.AND P1, PT, R2, c[0x0][0x3c8], PT ;  /* 0x0000f20002007a0c */ /* 0x000fe40003f26270 */
[C---:B------:R-:W-:Y:S02]  /*92b0*/  ISETP.GE.AND P4, PT, R11.reuse, c[0x0][0x3c8], PT ;  /* 0x0000f2000b007a0c */ /* 0x040fe40003f86270 */
[----:B------:R-:W-:-:S02]  /*92c0*/  IADD3 R0, R11, 0x20, RZ ;  /* 0x000000200b007810 */ /* 0x000fc40007ffe0ff */
[----:B------:R-:W-:Y:S02]  /*92d0*/  IADD3 R10, R11, 0x28, RZ ;  /* 0x000000280b0a7810 */ /* 0x000fe40007ffe0ff */
[----:B------:R-:W-:Y:S02]  /*92e0*/  @!P3 LEA.HI R7, R7, R7, RZ, 0x1 ;  /* 0x000000070707b211 */ /* 0x000fe400078f08ff */
[----:B------:R-:W-:Y:S02]  /*92f0*/  ISETP.GE.AND P6, PT, R0, c[0x0][0x3c8], PT ;  /* 0x0000f20000007a0c */ /* 0x000fe40003fc6270 */
[----:B------:R-:W-:Y:S02]  /*9300*/  @!P2 LEA.HI R3, R3, R3, RZ, 0x1 ;  /* 0x000000030303a211 */ /* 0x000fe400078f08ff */
[----:B------:R-:W-:Y:S01]  /*9310*/  @!P3 LOP3.LUT R7, R7, 0xfffffffe, RZ, 0xc0, !PT ;  /* 0xfffffffe0707b812 */ /* 0x000fe200078ec0ff */
[----:B-1--4-:R-:W-:Y:S01]  /*9320*/  @!P4 IMAD.WIDE R12, R11, 0x4, R16 ;  /* 0x000000040b0cc825 */ /* 0x012fe200078e0210 */
[----:B------:R-:W-:-:S02]  /*9330*/  @!P1 LEA.HI R2, R2, R2, RZ, 0x1 ;  /* 0x0000000202029211 */ /* 0x000fc400078f08ff */
[----:B------:R-:W-:Y:S01]  /*9340*/  @!P2 LOP3.LUT R3, R3, 0xfffffffe, RZ, 0xc0, !PT ;  /* 0xfffffffe0303a812 */ /* 0x000fe200078ec0ff */
[--C-:B------:R-:W-:Y:S01]  /*9350*/  @!P3 IMAD.WIDE R6, R7, 0x4, R16.reuse ;  /* 0x000000040706b825 */ /* 0x100fe200078e0210 */
[----:B------:R-:W-:Y:S01]  /*9360*/  @!P1 LOP3.LUT R21, R2, 0xfffffffe, RZ, 0xc0, !PT ;  /* 0xfffffffe02159812 */ /* 0x000fe200078ec0ff */
[----:B------:R1:W-:Y:S01]  /*9370*/  @!P4 ST.E.64 [R12.64], R128 ;  /* 0x000000800c00c985 */ /* 0x0003e2000c101b0e */
[----:B------:R-:W-:Y:S01]  /*9380*/  IADD3 R8, R11, 0x30, RZ ;  /* 0x000000300b087810 */ /* 0x000fe20007ffe0ff */
[----:B------:R-:W-:Y:S01]  /*9390*/  @!P2 IMAD.WIDE R18, R3, 0x4, R16 ;  /* 0x000000040312a825 */ /* 0x000fe200078e0210 */
[C---:B------:R-:W-:Y:S01]  /*93a0*/  IADD3 R3, R11.reuse, 0x38, RZ ;  /* 0x000000380b037810 */ /* 0x040fe20007ffe0ff */
[----:B------:R2:W-:Y:S01]  /*93b0*/  @!P3 ST.E.64 [R6.64], R4 ;  /* 0x000000040600b985 */ /* 0x0005e2000c101b0e */
[C---:B------:R-:W-:Y:S02]  /*93c0*/  IADD3 R15, R11.reuse, 0x40, RZ ;  /* 0x000000400b0f7810 */ /* 0x040fe40007ffe0ff */
[----:B------:R-:W-:Y:S01]  /*93d0*/  ISETP.GE.AND P5, PT, R10, c[0x0][0x3c8], PT ;  /* 0x0000f2000a007a0c */ /* 0x000fe20003fa6270 */
[----:B------:R3:W-:Y:S01]  /*93e0*/  @!P2 ST.E.64 [R18.64], R68 ;  /* 0x000000441200a985 */ /* 0x0007e2000c101b0e */
[----:B------:R-:W-:-:S02]  /*93f0*/  IADD3 R2, R11, 0x48, RZ ;  /* 0x000000480b027810 */ /* 0x000fc40007ffe0ff */
[----:B------:R-:W-:Y:S02]  /*9400*/  ISETP.GE.AND P4, PT, R8, c[0x0][0x3c8], PT ;  /* 0x0000f20008007a0c */ /* 0x000fe40003f86270 */
[----:B------:R-:W-:Y:S02]  /*9410*/  ISETP.GE.AND P3, PT, R3, c[0x0][0x3c8], PT ;  /* 0x0000f20003007a0c */ /* 0x000fe40003f66270 */
[----:B------:R-:W-:Y:S02]  /*9420*/  ISETP.GE.AND P2, PT, R15, c[0x0][0x3c8], PT ;  /* 0x0000f2000f007a0c */ /* 0x000fe40003f46270 */
[----:B------:R-:W-:-:S03]  /*9430*/  @!P6 LEA.HI R0, R0, R0, RZ, 0x1 ;  /* 0x000000000000e211 */ /* 0x000fc600078f08ff */
[----:B------:R-:W-:-:S04]  /*9440*/  @!P5 LEA.HI R10, R10, R10, RZ, 0x1 ;  /* 0x0000000a0a0ad211 */ /* 0x000fc800078f08ff */
[----:B------:R-:W-:Y:S02]  /*9450*/  @!P4 LEA.HI R8, R8, R8, RZ, 0x1 ;  /* 0x000000080808c211 */ /* 0x000fe400078f08ff */
[----:B------:R-:W-:Y:S02]  /*9460*/  @!P3 LEA.HI R3, R3, R3, RZ, 0x1 ;  /* 0x000000030303b211 */ /* 0x000fe400078f08ff */
[----:B------:R-:W-:Y:S02]  /*9470*/  @!P2 LEA.HI R15, R15, R15, RZ, 0x1 ;  /* 0x0000000f0f0fa211 */ /* 0x000fe400078f08ff */
[----:B-1----:R-:W-:Y:S02]  /*9480*/  @!P5 LOP3.LUT R13, R10, 0xfffffffe, RZ, 0xc0, !PT ;  /* 0xfffffffe0a0dd812 */ /* 0x002fe400078ec0ff */
[----:B------:R-:W-:Y:S01]  /*9490*/  @!P3 LOP3.LUT R3, R3, 0xfffffffe, RZ, 0xc0, !PT ;  /* 0xfffffffe0303b812 */ /* 0x000fe200078ec0ff */
[----:B--2---:R-:W-:Y:S01]  /*94a0*/  @!P1 IMAD.WIDE R6, R21, 0x4, R16 ;  /* 0x0000000415069825 */ /* 0x004fe200078e0210 */
[----:B------:R-:W-:-:S02]  /*94b0*/  @!P6 LOP3.LUT R5, R0, 0xfffffffe, RZ, 0xc0, !PT ;  /* 0xfffffffe0005e812 */ /* 0x000fc400078ec0ff */
[----:B------:R-:W-:Y:S02]  /*94c0*/  @!P2 LOP3.LUT R15, R15, 0xfffffffe, RZ, 0xc0, !PT ;  /* 0xfffffffe0f0fa812 */ /* 0x000fe400078ec0ff */
[----:B------:R1:W-:Y:S01]  /*94d0*/  @!P1 ST.E.64 [R6.64], R72 ;  /* 0x0000004806009985 */ /* 0x0003e2000c101b0e */
[----:B------:R-:W-:Y:S01]  /*94e0*/  ISETP.GE.AND P1, PT, R2, c[0x0][0x3c8], PT ;  /* 0x0000f20002007a0c */ /* 0x000fe20003f26270 */
[----:B------:R-:W-:Y:S01]  /*94f0*/  @!P6 IMAD.WIDE R4, R5, 0x4, R16 ;  /* 0x000000040504e825 */ /* 0x000fe200078e0210 */
[----:B---3--:R-:W-:Y:S02]  /*9500*/  @!P4 LOP3.LUT R19, R8, 0xfffffffe, RZ, 0xc0, !PT ;  /* 0xfffffffe0813c812 */ /* 0x008fe400078ec0ff */
[C---:B------:R-:W-:Y:S02]  /*9510*/  IADD3 R0, R11.reuse, 0x50, RZ ;  /* 0x000000500b007810 */ /* 0x040fe40007ffe0ff */
[----:B------:R2:W-:Y:S01]  /*9520*/  @!P6 ST.E.64 [R4.64], R76 ;  /* 0x0000004c0400e985 */ /* 0x0005e2000c101b0e */
[----:B------:R-:W-:-:S02]  /*9530*/  IADD3 R8, R11, 0x58, RZ ;  /* 0x000000580b087810 */ /* 0x000fc40007ffe0ff */
[----:B------:R-:W-:Y:S02]  /*9540*/  IADD3 R10, R11, 0x68, RZ ;  /* 0x000000680b0a7810 */ /* 0x000fe40007ffe0ff */
[----:B------:R-:W-:Y:S02]  /*9550*/  ISETP.GE.AND P6, PT, R0, c[0x0][0x3c8], PT ;  /* 0x0000f20000007a0c */ /* 0x000fe40003fc6270 */
[----:B------:R-:W-:-:S11]  /*9560*/  @!P1 LEA.HI R2, R2, R2, RZ, 0x1 ;  /* 0x0000000202029211 */ /* 0x000fd600078f08ff */
[----:B------:R-:W-:Y:S01]  /*9570*/  @!P6 LEA.HI R0, R0, R0, RZ, 0x1 ;  /* 0x000000000000e211 */ /* 0x000fe200078f08ff */
[----:B-1----:R-:W-:-:S04]  /*9580*/  @!P5 IMAD.WIDE R6, R13, 0x4, R16 ;  /* 0x000000040d06d825 */ /* 0x002fc800078e0210 */
[--C-:B------:R-:W-:Y:S01]  /*9590*/  @!P4 IMAD.WIDE R12, R19, 0x4, R16.reuse ;  /* 0x00000004130cc825 */ /* 0x100fe200078e0210 */
[----:B------:R1:W-:Y:S01]  /*95a0*/  @!P5 ST.E.64 [R6.64], R80 ;  /* 0x000000500600d985 */ /* 0x0003e2000c101b0e */
[----:B------:R-:W-:Y:S02]  /*95b0*/  ISETP.GE.AND P5, PT, R8, c[0x0][0x3c8], PT ;  /* 0x0000f20008007a0c */ /* 0x000fe40003fa6270 */
[----:B--2---:R-:W-:Y:S01]  /*95c0*/  @!P1 LOP3.LUT R5, R2, 0xfffffffe, RZ, 0xc0, !PT ;  /* 0xfffffffe02059812 */ /* 0x004fe200078ec0ff */
[--C-:B------:R-:W-:Y:S01]  /*95d0*/  @!P3 IMAD.WIDE R2, R3, 0x4, R16.reuse ;  /* 0x000000040302b825 */ /* 0x100fe200078e0210 */
[----:B------:R-:W-:Y:S03]  /*95e0*/  @!P4 ST.E.64 [R12.64], R84 ;  /* 0x000000540c00c985 */ /* 0x000fe6000c101b0e */
[--C-:B------:R-:W-:Y:S01]  /*95f0*/  @!P2 IMAD.WIDE R18, R15, 0x4, R16.reuse ;  /* 0x000000040f12a825 */ /* 0x100fe200078e0210 */
[----:B------:R-:W-:Y:S01]  /*9600*/  IADD3 R15, R11, 0x60, RZ ;  /* 0x000000600b0f7810 */ /* 0x000fe20007ffe0ff */
[----:B------:R2:W-:Y:S01]  /*9610*/  @!P3 ST.E.64 [R2.64], R88 ;  /* 0x000000580200b985 */ /* 0x0005e2000c101b0e */
[----:B------:R-:W-:Y:S01]  /*9620*/  ISETP.GE.AND P3, PT, R10, c[0x0][0x3c8], PT ;  /* 0x0000f2000a007a0c */ /* 0x000fe20003f66270 */
[----:B------:R-:W-:Y:S01]  /*9630*/  @!P1 IMAD.WIDE R4, R5, 0x4, R16 ;  /* 0x0000000405049825 */ /* 0x000fe200078e0210 */
[----:B------:R-:W-:Y:S01]  /*9640*/  ISETP.GE.AND P4, PT, R15, c[0x0][0x3c8], PT ;  /* 0x0000f2000f007a0c */ /* 0x000fe20003f86270 */
[----:B------:R-:W-:Y:S01]  /*9650*/  @!P2 ST.E.64 [R18.64], R92 ;  /* 0x0000005c1200a985 */ /* 0x000fe2000c101b0e */
[----:B------:R-:W-:-:S03]  /*9660*/  @!P5 LEA.HI R8, R8, R8, RZ, 0x1 ;  /* 0x000000080808d211 */ /* 0x000fc600078f08ff */
[----:B------:R3:W-:Y:S06]  /*9670*/  @!P1 ST.E.64 [R4.64], R96 ;  /* 0x0000006004009985 */ /* 0x0007ec000c101b0e */
[----:B------:R-:W-:Y:S02]  /*9680*/  @!P3 LEA.HI R10, R10, R10, RZ, 0x1 ;  /* 0x0000000a0a0ab211 */ /* 0x000fe400078f08ff */
[----:B------:R-:W-:Y:S02]  /*9690*/  @!P4 LEA.HI R15, R15, R15, RZ, 0x1 ;  /* 0x0000000f0f0fc211 */ /* 0x000fe400078f08ff */
[----:B-1----:R-:W-:-:S02]  /*96a0*/  IADD3 R7, R11, 0x70, RZ ;  /* 0x000000700b077810 */ /* 0x002fc40007ffe0ff */
[----:B------:R-:W-:Y:S02]  /*96b0*/  IADD3 R6, R11, 0x78, RZ ;  /* 0x000000780b067810 */ /* 0x000fe40007ffe0ff */
[----:B------:R-:W-:Y:S02]  /*96c0*/  ISETP.GE.AND P2, PT, R7, c[0x0][0x3c8], PT ;  /* 0x0000f20007007a0c */ /* 0x000fe40003f46270 */
[----:B------:R-:W-:Y:S02]  /*96d0*/  ISETP.GE.AND P1, PT, R6, c[0x0][0x3c8], PT ;  /* 0x0000f20006007a0c */ /* 0x000fe40003f26270 */
[----:B------:R-:W-:Y:S02]  /*96e0*/  @!P4 LOP3.LUT R15, R15, 0xfffffffe, RZ, 0xc0, !PT ;  /* 0xfffffffe0f0fc812 */ /* 0x000fe400078ec0ff */
[----:B--2---:R-:W-:Y:S02]  /*96f0*/  @!P6 LOP3.LUT R3, R0, 0xfffffffe, RZ, 0xc0, !PT ;  /* 0xfffffffe0003e812 */ /* 0x004fe400078ec0ff */
[----:B------:R-:W-:Y:S01]  /*9700*/  @!P3 LOP3.LUT R13, R10, 0xfffffffe, RZ, 0xc0, !PT ;  /* 0xfffffffe0a0db812 */ /* 0x000fe200078ec0ff */
[----:B------:R-:W-:-:S04]  /*9710*/  @!P4 IMAD.WIDE R20, R15, 0x4, R16 ;  /* 0x000000040f14c825 */ /* 0x000fc800078e0210 */
[----:B------:R-:W-:Y:S01]  /*9720*/  @!P2 LEA.HI R7, R7, R7, RZ, 0x1 ;  /* 0x000000070707a211 */ /* 0x000fe200078f08ff */
[--C-:B------:R-:W-:Y:S01]  /*9730*/  @!P6 IMAD.WIDE R2, R3, 0x4, R16.reuse ;  /* 0x000000040302e825 */ /* 0x100fe200078e0210 */
[----:B------:R-:W-:Y:S02]  /*9740*/  @!P1 LEA.HI R6, R6, R6, RZ, 0x1 ;  /* 0x0000000606069211 */ /* 0x000fe400078f08ff */
[----:B---3--:R-:W-:Y:S01]  /*9750*/  @!P5 LOP3.LUT R5, R8, 0xfffffffe, RZ, 0xc0, !PT ;  /* 0xfffffffe0805d812 */ /* 0x008fe200078ec0ff */
[--C-:B------:R-:W-:Y:S01]  /*9760*/  @!P3 IMAD.WIDE R12, R13, 0x4, R16.reuse ;  /* 0x000000040d0cb825 */ /* 0x100fe200078e0210 */
        /* <DEDUP_REMOVED lines=11> */
.L_x_1345:
[----:B------:R-:W-:Y:S05]  /*9820*/  BSYNC B0 ;  /* 0x0000000000007941 */ /* 0x000fea0003800000 */
.L_x_1344:
        /* <DEDUP_REMOVED lines=98> */
.L_x_1343:
        /* <DEDUP_REMOVED lines=50> */
.L_x_1346:
        /* <DEDUP_REMOVED lines=9> */
.L_x_2712:


//--------------------- .text._ZN7cutlass13device_kernelIN5flash19enable_sm80_to_sm89INS1_16FlashAttnFwdSm80INS1_25CollectiveMainloopFwdSm80ILi8ELi1ELb1EN4cute5tupleIJNS5_1CILi128EEENS7_ILi96EEES8_EEELi128ENS_10bfloat16_tEfNS_4arch4Sm80ELb0ELb1ELb0ELb0ELb0ELb0ELb1ELb1EEENS1_21CollectiveEpilogueFwdINS6_IJS8_S8_S9_EEENS6_IJNS7_ILi1EEESH_SH_EEESB_SD_Li256ELb0ELb1ELb1ELb0EEENS1_19SingleTileSchedulerILb0ELb1ELb1ELi128EEEEEEEEEvNT_6ParamsE --------------------------
	.section	.text._ZN7cutlass13device_kernelIN5flash19enable_sm80_to_sm89INS1_16FlashAttnFwdSm80INS1_25CollectiveMainloopFwdSm80ILi8ELi1ELb1EN4cute5tupleIJNS5_1CILi128EEENS7_ILi96EEES8_EEELi128ENS_10bfloat16_tEfNS_4arch4Sm80ELb0ELb1ELb0ELb0ELb0ELb0ELb1ELb1EEENS1_21CollectiveEpilogueFwdINS6_IJS8_S8_S9_EEENS6_IJNS7_ILi1EEESH_SH_EEESB_SD_Li256ELb0ELb1ELb1ELb0EEENS1_19SingleTileSchedulerILb0ELb1ELb1ELi128EEEEEEEEEvNT_6ParamsE,"ax",@progbits
	.sectioninfo	@"SHI_REGISTERS=250"
	.align	128
.text._ZN7cutlass13device_kernelIN5flash19enable_sm80_to_sm89INS1_16FlashAttnFwdSm80INS1_25CollectiveMainloopFwdSm80ILi8ELi1ELb1EN4cute5tupleIJNS5_1CILi128EEENS7_ILi96EEES8_EEELi128ENS_10bfloat16_tEfNS_4arch4Sm80ELb0ELb1ELb0ELb0ELb0ELb0ELb1ELb1EEENS1_21CollectiveEpilogueFwdINS6_IJS8_S8_S9_EEENS6_IJNS7_ILi1EEESH_SH_EEESB_SD_Li256ELb0ELb1ELb1ELb0EEENS1_19SingleTileSchedulerILb0ELb1ELb1ELi128EEEEEEEEEvNT_6ParamsE:
        .type           _ZN7cutlass13device_kernelIN5flash19enable_sm80_to_sm89INS1_16FlashAttnFwdSm80INS1_25CollectiveMainloopFwdSm80ILi8ELi1ELb1EN4cute5tupleIJNS5_1CILi128EEENS7_ILi96EEES8_EEELi128ENS_10bfloat16_tEfNS_4arch4Sm80ELb0ELb1ELb0ELb0ELb0ELb0ELb1ELb1EEENS1_21CollectiveEpilogueFwdINS6_IJS8_S8_S9_EEENS6_IJNS7_ILi1EEESH_SH_EEESB_SD_Li256ELb0ELb1ELb1ELb0EEENS1_19SingleTileSchedulerILb0ELb1ELb1ELi128EEEEEEEEEvNT_6ParamsE,@function
        .size           _ZN7cutlass13device_kernelIN5flash19enable_sm80_to_sm89INS1_16FlashAttnFwdSm80INS1_25CollectiveMainloopFwdSm80ILi8ELi1ELb1EN4cute5tupleIJNS5_1CILi128EEENS7_ILi96EEES8_EEELi128ENS_10bfloat16_tEfNS_4arch4Sm80ELb0ELb1ELb0ELb0ELb0ELb0ELb1ELb1EEENS1_21CollectiveEpilogueFwdINS6_IJS8_S8_S9_EEENS6_IJNS7_ILi1EEESH_SH_EEESB_SD_Li256ELb0ELb1ELb1ELb0EEENS1_19SingleTileSchedulerILb0ELb1ELb1ELi128EEEEEEEEEvNT_6ParamsE,(.L_x_2713 - _ZN7cutlass13device_kernelIN5flash19enable_sm80_to_sm89INS1_16FlashAttnFwdSm80INS1_25CollectiveMainloopFwdSm80ILi8ELi1ELb1EN4cute5tupleIJNS5_1CILi128EEENS7_ILi96EEES8_EEELi128ENS_10bfloat16_tEfNS_4arch4Sm80ELb0ELb1ELb0ELb0ELb0ELb0ELb1ELb1EEENS1_21CollectiveEpilogueFwdINS6_IJS8_S8_S9_EEENS6_IJNS7_ILi1EEESH_SH_EEESB_SD_Li256ELb0ELb1ELb1ELb0EEENS1_19SingleTileSchedulerILb0ELb1ELb1ELi128EEEEEEEEEvNT_6ParamsE)
        .other          _ZN7cutlass13device_kernelIN5flash19enable_sm80_to_sm89INS1_16FlashAttnFwdSm80INS1_25CollectiveMainloopFwdSm80ILi8ELi1ELb1EN4cute5tupleIJNS5_1CILi128EEENS7_ILi96EEES8_EEELi128ENS_10bfloat16_tEfNS_4arch4Sm80ELb0ELb1ELb0ELb0ELb0ELb0ELb1ELb1EEENS1_21CollectiveEpilogueFwdINS6_IJS8_S8_S9_EEENS6_IJNS7_ILi1EEESH_SH_EEESB_SD_Li256ELb0ELb1ELb1ELb0EEENS1_19SingleTileSchedulerILb0ELb1ELb1ELi128EEEEEEEEEvNT_6ParamsE,@"STO_CUDA_ENTRY STV_DEFAULT"
_ZN7cutlass13device_kernelIN5flash19enable_sm80_to_sm89INS1_16FlashAttnFwdSm80INS1_25CollectiveMainloopFwdSm80ILi8ELi1ELb1EN4cute5tupleIJNS5_1CILi128EEENS7_ILi96EEES8_EEELi128ENS_10bfloat16_tEfNS_4arch4Sm80ELb0ELb1ELb0ELb0ELb0ELb0ELb1ELb1EEENS1_21CollectiveEpilogueFwdINS6_IJS8_S8_S9_EEENS6_IJNS7_ILi1EEESH_SH_EEESB_SD_Li256ELb0ELb1ELb1ELb0EEENS1_19SingleTileSchedulerILb0ELb1ELb1ELi128EEEEEEEEEvNT_6ParamsE:
        /* <DEDUP_REMOVED lines=17> */
.L_x_1347:
[----:B---3--:R-:W-:Y:S02]  /*0110*/  ULDC.64 UR4, c[0x0][0x550] ;  /* 0x0001540000047ab9 */ /* 0x008fe40000000a00 */
[----:B------:R-:W-:Y:S02]  /*0120*/  UISETP.NE.AND UP0, UPT, UR4, 0x1, UPT ;  /* 0x000000010400788c */ /* 0x000fe4000bf05270 */
[----:B------:R-:W-:-:S02]  /*0130*/  UIMAD.WIDE.U32 UR10, UR6, UR5, URZ ;  /* 0x00000005060a72a5 */ /* 0x000fc4000f8e003f */
[----:B------:R-:W-:Y:S02]  /*0140*/  ULDC UR4, c[0x0][0x558] ;  /* 0x0001560000047ab9 */ /* 0x000fe40000000800 */
[----:B------:R-:W-:-:S05]  /*0150*/  UMOV UR9, UR6 ;  /* 0x0000000600097c82 */ /* 0x000fca0008000000 */
[----:B------:R-:W-:-:S03]  /*0160*/  @UP0 USHF.R.U32.HI UR9, URZ, UR4, UR11 ;  /* 0x000000043f090299 */ /* 0x000fc6000801160b */
.L_x_1348:
        /* <DEDUP_REMOVED lines=35> */
.L_x_1350:
[----:B------:R-:W-:Y:S02]  /*03a0*/  ULDC UR4, c[0x0][0x32c] ;  /* 0x0000cb0000047ab9 */ /* 0x000fe40000000800 */
[----:B------:R-:W-:-:S03]  /*03b0*/  UISETP.NE.AND UP0, UPT, UR11, UR4, UPT ;  /* 0x000000040b00728c */ /* 0x000fc6000bf05270 */
[----:B------:R-:W-:Y:S02]  /*03c0*/  ULDC.64 UR4, c[0x0][0x330] ;  /* 0x0000cc0000047ab9 */ /* 0x000fe40000000a00 */
[----:B------:R-:W-:-:S06]  /*03d0*/  UIMAD.WIDE.U32 UR12, UR7, UR4, URZ ;  /* 0x00000004070c72a5 */ /* 0x000fcc000f8e003f */
[----:B------:R-:W-:Y:S02]  /*03e0*/  @UP0 USHF.R.U32.HI UR7, URZ, UR5, UR13 ;  /* 0x000000053f070299 */ /* 0x000fe4000801160d */
.L_x_1351:
[----:B------:R-:W-:Y:S02]  /*03f0*/  ULDC UR4, c[0x0][0x32c] ;  /* 0x0000cb0000047ab9 */ /* 0x000fe40000000800 */
[----:B------:R-:W-:-:S04]  /*0400*/  UIMAD UR4, UR7, UR4, UR4 ;  /* 0x00000004070472a4 */ /* 0x000fc8000f8e0204 */
[----:B------:R-:W-:-:S04]  /*0410*/  UISETP.LT.AND UP0, UPT, UR6, UR4, UPT ;  /* 0x000000040600728c */ /* 0x000fc8000bf01270 */
[----:B------:R-:W-:-:S03]  /*0420*/  USEL UR6, UR6, UR4, UP0 ;  /* 0x0000000406067287 */ /* 0x000fc60008000000 */
.L_x_1349:
        /* <DEDUP_REMOVED lines=35> */
.L_x_1353:
[----:B------:R-:W-:-:S04]  /*0660*/  MOV R2, c[0x0][0x32c] ;  /* 0x0000cb0000027a02 */ /* 0x000fc80000000f00 */
[----:B------:R-:W-:-:S13]  /*0670*/  ISETP.NE.AND P0, PT, R2, 0x1, PT ;  /* 0x000000010200780c */ /* 0x000fda0003f05270 */
[----:B------:R-:W-:-:S05]  /*0680*/  @P0 IMAD.HI.U32 R2, R4, c[0x0][0x330], RZ ;  /* 0x0000cc0004020a27 */ /* 0x000fca00078e00ff */
[----:B------:R-:W-:-:S05]  /*0690*/  @P0 SHF.R.U32.HI R4, RZ, c[0x0][0x334], R2 ;  /* 0x0000cd00ff040a19 */ /* 0x000fca0000011602 */
.L_x_1354:
[----:B------:R-:W-:-:S05]  /*06a0*/  IMAD R4, R4, c[0x0][0x32c], RZ ;  /* 0x0000cb0004047a24 */ /* 0x000fca00078e02ff */
[----:B------:R-:W-:-:S05]  /*06b0*/  IMNMX R3, R3, R4, !PT ;  /* 0x0000000403037217 */ /* 0x000fca0007800200 */
.L_x_1352:
        /* <DEDUP_REMOVED lines=39> */
.L_x_1355:
        /* <DEDUP_REMOVED lines=91> */
[----:B------:R-:W-:Y:S01]  /*0ee0*/  BAR.SYNC.DEFER_BLOCKING 0x0 ;  /* 0x0000000000007b1d */ /* 0x000fe20000010000 */
[----:B------:R-:W-:Y:S01]  /*0ef0*/  IMAD R2, R3, c[0x0][0x2c4], R2 ;  /* 0x0000b10003027a24 */ /* 0x000fe200078e0202 */
[----:B------:R-:W-:Y:S01]  /*0f00*/  IADD3 R3, R5, 0x20, RZ ;  /* 0x0000002005037810 */ /* 0x000fe20007ffe0ff */
[----:B------:R-:W-:Y:S01]  /*0f10*/  IMAD.WIDE.U32 R12, R4, c[0x0][0x1b0], R12 ;  /* 0x00006c00040c7a25 */ /* 0x000fe200078e000c */
[----:B------:R-:W-:-:S02]  /*0f20*/  ISETP.GE.AND P4, PT, R34, c[0x0][0x198], PT ;  /* 0x0000660022007a0c */ /* 0x000fc40003f86270 */
[----:B------:R-:W-:Y:S01]  /*0f30*/  SHF.R.S32.HI R11, RZ, 0x1f, R2 ;  /* 0x0000001fff0b7819 */ /* 0x000fe20000011402 */
[----:B------:R-:W-:Y:S01]  /*0f40*/  IMAD R7, R4, c[0x0][0x1b4], R7 ;  /* 0x00006d0004077a24 */ /* 0x000fe200078e0207 */
[----:B------:R-:W-:Y:S01]  /*0f50*/  ISETP.GE.AND P3, PT, R3, UR4, PT ;  /* 0x0000000403007c0c */ /* 0x000fe2000bf66270 */
[----:B------:R-:W-:Y:S01]  /*0f60*/  UMOV UR17, 0x6 ;  /* 0x0000000600117882 */ /* 0x000fe20000000000 */
[----:B------:R-:W-:Y:S01]  /*0f70*/  IADD3 R4, R5, 0x40, RZ ;  /* 0x0000004005047810 */ /* 0x000fe20007ffe0ff */
[----:B------:R-:W-:Y:S01]  /*0f80*/  IMAD R11, R11, c[0x0][0x1a8], RZ ;  /* 0x00006a000b0b7a24 */ /* 0x000fe200078e02ff */
[----:B------:R-:W-:Y:S01]  /*0f90*/  SHF.R.S32.HI R105, RZ, 0x5, R104 ;  /* 0x00000005ff697819 */ /* 0x000fe20000011468 */
        /* <DEDUP_REMOVED lines=14> */
[----:B------:R-:W-:Y:S01]  /*1080*/  IADD3 R5, R5, 0x60, RZ ;  /* 0x0000006005057810 */ /* 0x000fe20007ffe0ff */
[----:B------:R-:W-:Y:S01]  /*1090*/  SHFL.IDX PT, R12, R6, 0x1, 0x181f ;  /* 0x00381f00060c7f89 */ /* 0x000fe200000e0000 */
[----:B------:R-:W-:Y:S01]  /*10a0*/  SHF.R.U32.HI R208, RZ, 0x3, R7 ;  /* 0x00000003ffd07819 */ /* 0x000fe20000011607 */
        /* <DEDUP_REMOVED lines=10> */
[----:B------:R-:W-:Y:S01]  /*1150*/  SHFL.IDX PT, R8, R6, 0x2, 0x181f ;  /* 0x00581f0006087f89 */ /* 0x000fe200000e0000 */
[----:B------:R-:W-:Y:S01]  /*1160*/  UIMAD UR4, UR12, UR4, URZ ;  /* 0x000000040c0472a4 */ /* 0x000fe2000f8e023f */
[----:B------:R-:W-:Y:S01]  /*1170*/  IMAD.SHL.U32 R7, R7, 0x8, RZ ;  /* 0x0000000807077824 */ /* 0x000fe200078e00ff */
[----:B------:R-:W-:Y:S01]  /*1180*/  ISETP.GE.AND P6, PT, R2, c[0x0][0x198], PT ;  /* 0x0000660002007a0c */ /* 0x000fe20003fc6270 */
[----:B------:R-:W-:Y:S01]  /*1190*/  SHFL.IDX PT, R10, R6, 0x3, 0x181f ;  /* 0x00781f00060a7f89 */ /* 0x000fe200000e0000 */
[----:B------:R-:W-:-:S02]  /*11a0*/  UIMAD UR4, UR9, UR5, UR4 ;  /* 0x00000005090472a4 */ /* 0x000fc4000f8e0204 */
[----:B------:R-:W-:Y:S01]  /*11b0*/  LOP3.LUT R208, R208, 0xfffffe00, R7, 0xf8, !PT ;  /* 0xfffffe00d0d07812 */ /* 0x000fe200078ef807 */
[----:B------:R-:W-:Y:S01]  /*11c0*/  SHFL.IDX PT, R11, R3, 0x3, 0x181f ;  /* 0x00781f00030b7f89 */ /* 0x000fe200000e0000 */
[----:B------:R-:W-:Y:S02]  /*11d0*/  @!P1 SHF.R.S32.HI R7, RZ, 0x1f, R2 ;  /* 0x0000001fff079819 */ /* 0x000fe40000011402 */
[----:B------:R-:W-:Y:S01]  /*11e0*/  IADD3 R211, R211, UR4, RZ ;  /* 0x00000004d3d37c10 */ /* 0x000fe2000fffe0ff */
[----:B------:R-:W-:Y:S01]  /*11f0*/  IMAD.SHL.U32 R208, R208, 0x2, RZ ;  /* 0x00000002d0d07824 */ /* 0x000fe200078e00ff */
[----:B------:R-:W-:Y:S02]  /*1200*/  ULDC.64 UR4, c[0x0][0x210] ;  /* 0x0000840000047ab9 */ /* 0x000fe40000000a00 */
[----:B------:R-:W-:-:S04]  /*1210*/  UIMAD UR4, UR12, UR4, URZ ;  /* 0x000000040c0472a4 */ /* 0x000fc8000f8e023f */
[----:B------:R-:W-:Y:S01]  /*1220*/  UIMAD UR4, UR9, UR5, UR4 ;  /* 0x00000005090472a4 */ /* 0x000fe2000f8e0204 */
[----:B--2---:R-:W-:Y:S01]  /*1230*/  @P0 SHF.R.S32.HI R219, RZ, 0x1f, R218 ;  /* 0x0000001fffdb0819 */ /* 0x004fe200000114da */
[----:B------:R-:W-:Y:S01]  /*1240*/  @!P0 IMAD.MOV.U32 R218, RZ, RZ, R0 ;  /* 0x000000ffffda8224 */ /* 0x000fe200078e0000 */
[----:B------:R-:W-:Y:S01]  /*1250*/  @!P1 LEA.HI R0, R7, R2, RZ, 0x3 ;  /* 0x0000000207009211 */ /* 0x000fe200078f18ff */
[----:B------:R-:W-:Y:S01]  /*1260*/  @!P0 IMAD.MOV.U32 R219, RZ, RZ, R9 ;  /* 0x000000ffffdb8224 */ /* 0x000fe200078e0009 */
[----:B-1----:R-:W-:Y:S01]  /*1270*/  @!P1 LEA R16, P0, R34, R4, 0x1 ;  /* 0x0000000422109211 */ /* 0x002fe200078008ff */
[----:B------:R1:W2:Y:S01]  /*1280*/  SHFL.IDX PT, R9, R3, 0x2, 0x181f ;  /* 0x00581f0003097f89 */ /* 0x0002a200000e0000 */
[----:B------:R-:W-:Y:S01]  /*1290*/  @!P1 LOP3.LUT R0, R0, 0xfffffff8, RZ, 0xc0, !PT ;  /* 0xfffffff800009812 */ /* 0x000fe200078ec0ff */
[----:B------:R-:W-:Y:S01]  /*12a0*/  IMAD R213, R219, c[0x0][0x1f0], RZ ;  /* 0x00007c00dbd57a24 */ /* 0x000fe200078e02ff */
[----:B------:R-:W-:Y:S01]  /*12b0*/  @!P3 SHF.R.S32.HI R7, RZ, 0x1f, R2 ;  /* 0x0000001fff07b819 */ /* 0x000fe20000011402 */
[----:B------:R-:W-:Y:S01]  /*12c0*/  IMAD.WIDE.U32 R210, R218, c[0x0][0x1f0], R210 ;  /* 0x00007c00dad27a25 */ /* 0x000fe200078e00d2 */
[----:B---3--:R-:W-:-:S03]  /*12d0*/  @!P1 LEA.HI.X R17, R34, R5, R35, 0x1, P0 ;  /* 0x0000000522119211 */ /* 0x008fc600000f0c23 */
[----:B------:R-:W-:Y:S01]  /*12e0*/  @!P1 IMAD.WIDE R18, R0, 0x2, R4 ;  /* 0x0000000200129825 */ /* 0x000fe200078e0204 */
[----:B------:R-:W-:Y:S01]  /*12f0*/  @!P3 LEA.HI R4, R7, R2, RZ, 0x3 ;  /* 0x000000020704b211 */ /* 0x000fe200078f18ff */
[----:B------:R3:W-:Y:S01]  /*1300*/  @!P1 LDGSTS.E.BYPASS.LTC128B.128 [R208+0x100], [R16.64], !P4 ;  /* 0x0010000010d09fae */ /* 0x0007e2000e101d4e */
[----:B------:R-:W-:Y:S01]  /*1310*/  @!P2 SHF.R.S32.HI R5, RZ, 0x1f, R2 ;  /* 0x0000001fff05a819 */ /* 0x000fe20000011402 */
[----:B------:R-:W-:Y:S01]  /*1320*/  IMAD R213, R218, c[0x0][0x1f4], R213 ;  /* 0x00007d00dad57a24 */ /* 0x000fe200078e02d5 */
[----:B------:R-:W-:Y:S01]  /*1330*/  @!P3 LOP3.LUT R4, R4, 0xfffffff8, RZ, 0xc0, !PT ;  /* 0xfffffff80404b812 */ /* 0x000fe200078ec0ff */
[----:B------:R4:W-:Y:S01]  /*1340*/  @!P1 LDGSTS.E.BYPASS.LTC128B.128 [R208+0x4100], [R18.64], !P6 ;  /* 0x0410000012d09fae */ /* 0x0009e2000f101d4e */
[----:B------:R-:W-:Y:S01]  /*1350*/  @!P3 LEA R20, P1, R34, R12, 0x1 ;  /* 0x0000000c2214b211 */ /* 0x000fe200078208ff */
[----:B------:R-:W-:Y:S01]  /*1360*/  IMAD.IADD R213, R211, 0x1, R213 ;  /* 0x00000001d3d57824 */ /* 0x000fe200078e02d5 */
[----:B------:R-:W-:Y:S01]  /*1370*/  @!P2 LEA.HI R0, R5, R2, RZ, 0x3 ;  /* 0x000000020500a211 */ /* 0x000fe200078f18ff */
[----:B------:R-:W-:Y:S01]  /*1380*/  @!P3 IMAD.WIDE R22, R4, 0x2, R12 ;  /* 0x000000020416b825 */ /* 0x000fe200078e020c */
[----:B------:R-:W-:-:S02]  /*1390*/  @!P3 LEA.HI.X R21, R34, R13, R35, 0x1, P1 ;  /* 0x0000000d2215b211 */ /* 0x000fc400008f0c23 */
[----:B------:R-:W-:Y:S01]  /*13a0*/  @!P2 LOP3.LUT R5, R0, 0xfffffff8, RZ, 0xc0, !PT ;  /* 0xfffffff80005a812 */ /* 0x000fe200078ec0ff */
[----:B------:R-:W-:Y:S02]  /*13b0*/  IMAD.MOV.U32 R13, RZ, RZ, 0x60 ;  /* 0x00000060ff0d7424 */ /* 0x000fe400078e00ff */
[----:B------:R5:W-:Y:S01]  /*13c0*/  @!P3 LDGSTS.E.BYPASS.LTC128B.128 [R208+0x1100], [R20.64], !P4 ;  /* 0x0110000014d0bfae */ /* 0x000be2000e101d4e */
[----:B------:R-:W-:Y:S02]  /*13d0*/  IMAD.MOV.U32 R212, RZ, RZ, R210 ;  /* 0x000000ffffd47224 */ /* 0x000fe400078e00d2 */
[C---:B-1----:R-:W-:Y:S01]  /*13e0*/  IMAD R3, R13.reuse, c[0x0][0x1e4], RZ ;  /* 0x000079000d037a24 */ /* 0x042fe200078e02ff */
[----:B------:R5:W-:Y:S01]  /*13f0*/  @!P3 LDGSTS.E.BYPASS.LTC128B.128 [R208+0x5100], [R22.64], !P6 ;  /* 0x0510000016d0bfae */ /* 0x000be2000f101d4e */
[----:B------:R-:W-:-:S04]  /*1400*/  IMAD.WIDE.U32 R108, R13, c[0x0][0x1e0], RZ ;  /* 0x000078000d6c7a25 */ /* 0x000fc800078e00ff */
[----:B------:R-:W-:Y:S02]  /*1410*/  IMAD R13, R14, -0x60, R13 ;  /* 0xffffffa00e0d7824 */ /* 0x000fe400078e020d */
[----:B--2---:R-:W-:Y:S01]  /*1420*/  @!P2 IMAD.WIDE R4, R5, 0x2, R8 ;  /* 0x000000020504a825 */ /* 0x004fe200078e0208 */
[C---:B---3--:R-:W-:Y:S02]  /*1430*/  @!P2 LEA R16, P0, R34.reuse, R8, 0x1 ;  /* 0x000000082210a211 */ /* 0x048fe400078008ff */
[----:B------:R-:W-:Y:S01]  /*1440*/  IADD3 R28, R13, c[0x0][0x1d0], -R30 ;  /* 0x000074000d1c7a10 */ /* 0x000fe20007ffe81e */
[----:B------:R-:W-:Y:S01]  /*1450*/  IMAD.IADD R12, R109, 0x1, R3 ;  /* 0x000000016d0c7824 */ /* 0x000fe200078e0203 */
[C---:B------:R-:W-:Y:S01]  /*1460*/  @!P2 LEA.HI.X R17, R34.reuse, R9, R35, 0x1, P0 ;  /* 0x000000092211a211 */ /* 0x040fe200000f0c23 */
[----:B------:R-:W-:Y:S01]  /*1470*/  IMAD.WIDE.U32 R6, R107, R108, R212 ;  /* 0x0000006c6b067225 */ /* 0x000fe200078e00d4 */
[----:B------:R-:W-:Y:S02]  /*1480*/  @!P5 LEA R8, P0, R34, R10, 0x1 ;  /* 0x0000000a2208d211 */ /* 0x000fe400078008ff */
[----:B------:R-:W-:Y:S01]  /*1490*/  ISETP.GE.AND P1, PT, R28, 0x21, PT ;  /* 0x000000211c00780c */ /* 0x000fe20003f26270 */
[----:B------:R1:W-:Y:S01]  /*14a0*/  @!P2 LDGSTS.E.BYPASS.LTC128B.128 [R208+0x2100], [R16.64], !P4 ;  /* 0x0210000010d0afae */ /* 0x0003e2000e101d4e */
[----:B------:R-:W-:Y:S01]  /*14b0*/  @!P5 LEA.HI.X R9, R34, R11, R35, 0x1, P0 ;  /* 0x0000000b2209d211 */ /* 0x000fe200000f0c23 */
[----:B------:R-:W-:Y:S01]  /*14c0*/  IMAD.U32 R3, RZ, RZ, UR6 ;  /* 0x00000006ff037e24 */ /* 0x000fe2000f8e00ff */
[C---:B------:R-:W-:Y:S01]  /*14d0*/  ISETP.GE.AND P0, PT, R28.reuse, 0x41, PT ;  /* 0x000000411c00780c */ /* 0x040fe20003f06270 */
[----:B------:R2:W-:Y:S01]  /*14e0*/  @!P2 LDGSTS.E.BYPASS.LTC128B.128 [R208+0x6100], [R4.64], !P6 ;  /* 0x0610000004d0afae */ /* 0x0005e2000f101d4e */
[----:B------:R-:W-:Y:S01]  /*14f0*/  ISETP.GE.AND P2, PT, R28, 0x1, PT ;  /* 0x000000011c00780c */ /* 0x000fe20003f46270 */
[----:B------:R-:W-:-:S02]  /*1500*/  IMAD.U32 R0, RZ, RZ, UR7 ;  /* 0x00000007ff007e24 */ /* 0x000fc4000f8e00ff */
[----:B------:R3:W-:Y:S01]  /*1510*/  @!P5 LDGSTS.E.BYPASS.LTC128B.128 [R208+0x3100], [R8.64], !P4 ;  /* 0x0310000008d0dfae */ /* 0x0007e2000e101d4e */
[----:B------:R-:W-:-:S04]  /*1520*/  IMAD R221, R219, c[0x0][0x218], RZ ;  /* 0x00008600dbdd7a24 */ /* 0x000fc800078e02ff */
[----:B------:R-:W-:-:S05]  /*1530*/  IMAD R221, R218, c[0x0][0x21c], R221 ;  /* 0x00008700dadd7a24 */ /* 0x000fca00078e02dd */
[----:B----4-:R-:W-:Y:S01]  /*1540*/  @P2 LEA R18, P4, R6, c[0x0][0x1c8], 0x1 ;  /* 0x0000720006122a11 */ /* 0x010fe200078808ff */
[----:B-1----:R-:W-:Y:S02]  /*1550*/  IMAD.U32 R17, RZ, RZ, UR6 ;  /* 0x00000006ff117e24 */ /* 0x002fe4000f8e00ff */
[----:B--2---:R-:W-:Y:S01]  /*1560*/  IMAD R5, R12, R107, RZ ;  /* 0x0000006b0c057224 */ /* 0x004fe200078e02ff */
[----:B------:R-:W-:Y:S02]  /*1570*/  LOP3.LUT R4, R206, 0xfffffff0, RZ, 0xc0, !PT ;  /* 0xfffffff0ce047812 */ /* 0x000fe400078ec0ff */
[----:B------:R-:W-:Y:S01]  /*1580*/  @P1 LEA R17, P3, R17, R6, 0x5 ;  /* 0x0000000611111211 */ /* 0x000fe200078628ff */
[----:B------:R-:W-:Y:S02]  /*1590*/  IMAD R5, R31, R108, R5 ;  /* 0x0000006c1f057224 */ /* 0x000fe400078e0205 */
[----:B---3--:R-:W-:Y:S02]  /*15a0*/  IMAD.IADD R9, R15, 0x1, -R4 ;  /* 0x000000010f097824 */ /* 0x008fe400078e0a04 */
[----:B------:R-:W-:Y:S01]  /*15b0*/  IMAD.IADD R5, R7, 0x1, R5 ;  /* 0x0000000107057824 */ /* 0x000fe200078e0205 */
[----:B------:R-:W-:-:S02]  /*15c0*/  SHF.R.S32.HI R7, RZ, 0x4, R206 ;  /* 0x00000004ff077819 */ /* 0x000fc400000114ce */
[----:B------:R-:W-:Y:S02]  /*15d0*/  SHF.R.S32.HI R4, RZ, 0x1f, R9 ;  /* 0x0000001fff047819 */ /* 0x000fe40000011409 */
[----:B------:R-:W-:Y:S02]  /*15e0*/  @P1 LEA.HI.X R0, R3, R5, R0, 0x5, P3 ;  /* 0x0000000503001211 */ /* 0x000fe400018f2c00 */
[C---:B------:R-:W-:Y:S02]  /*15f0*/  @P1 LEA R16, P3, R17.reuse, c[0x0][0x1c8], 0x1 ;  /* 0x0000720011101a11 */ /* 0x040fe400078608ff */
[----:B------:R-:W-:Y:S02]  /*1600*/  LEA.HI R3, R4, R9, RZ, 0x3 ;  /* 0x0000000904037211 */ /* 0x000fe400078f18ff */
[----:B------:R-:W-:Y:S02]  /*1610*/  @P1 LEA.HI.X R17, R17, c[0x0][0x1cc], R0, 0x1, P3 ;  /* 0x0000730011111a11 */ /* 0x000fe400018f0c00 */
[----:B------:R-:W-:-:S02]  /*1620*/  LOP3.LUT R0, R3, 0xfffffff8, RZ, 0xc0, !PT ;  /* 0xfffffff803007812 */ /* 0x000fc400078ec0ff */
[C---:B------:R-:W-:Y:S02]  /*1630*/  @P2 LEA.HI.X R19, R6.reuse, c[0x0][0x1cc], R5, 0x1, P4 ;  /* 0x0000730006132a11 */ /* 0x040fe400020f0c05 */
[----:B------:R-:W-:Y:S01]  /*1640*/  @P0 IADD3 R6, P3, R6, UR10, RZ ;  /* 0x0000000a06060c10 */ /* 0x000fe2000ff7e0ff */
[----:B------:R-:W-:Y:S01]  /*1650*/  IMAD.IADD R0, R9, 0x1, -R0 ;  /* 0x0000000109007824 */ /* 0x000fe200078e0a00 */
[----:B------:R-:W-:Y:S02]  /*1660*/  @!P5 SHF.R.S32.HI R9, RZ, 0x1f, R2 ;  /* 0x0000001fff09d819 */ /* 0x000fe40000011402 */
[----:B------:R-:W-:Y:S02]  /*1670*/  @P0 IADD3.X R5, R5, UR8, RZ, P3, !PT ;  /* 0x0000000805050c10 */ /* 0x000fe40009ffe4ff */
[----:B------:R-:W-:Y:S02]  /*1680*/  @P0 LEA R8, P3, R6, c[0x0][0x1c8], 0x1 ;  /* 0x0000720006080a11 */ /* 0x000fe400078608ff */
[----:B------:R-:W-:-:S02]  /*1690*/  @!P5 LEA.HI R4, R9, R2, RZ, 0x3 ;  /* 0x000000020904d211 */ /* 0x000fc400078f18ff */
[----:B------:R-:W-:Y:S02]  /*16a0*/  ISETP.GE.AND P4, PT, R34, c[0x0][0x1d4], PT ;  /* 0x0000750022007a0c */ /* 0x000fe40003f86270 */
[----:B------:R-:W-:Y:S02]  /*16b0*/  @P0 LEA.HI.X R9, R6, c[0x0][0x1cc], R5, 0x1, P3 ;  /* 0x0000730006090a11 */ /* 0x000fe400018f0c05 */
[----:B------:R-:W-:Y:S02]  /*16c0*/  @!P5 LOP3.LUT R5, R4, 0xfffffff8, RZ, 0xc0, !PT ;  /* 0xfffffff80405d812 */ /* 0x000fe400078ec0ff */
        /* <DEDUP_REMOVED lines=34> */
[----:B---3--:R-:W-:Y:S01]  /*18f0*/  LOP3.LUT R9, R4, R3, RZ, 0x3c, !PT ;  /* 0x0000000304097212 */ /* 0x008fe200078e3cff */
        /* <DEDUP_REMOVED lines=19> */
[----:B---3--:R-:W-:-:S03]  /*1a30*/  IMAD R7, R32, c[0x0][0x208], RZ ;  /* 0x0000820020077a24 */ /* 0x008fc600078e02ff */
[----:B------:R3:W-:Y:S04]  /*1a40*/  LDSM.16.M88.4 R180, [R0+0x4000] ;  /* 0x0040000000b4783b */ /* 0x0007e80000000200 */
[----:B------:R-:W-:Y:S01]  /*1a50*/  BAR.SYNC.DEFER_BLOCKING 0x0 ;  /* 0x0000000000007b1d */ /* 0x000fe20000010000 */
[----:B----4-:R-:W-:-:S04]  /*1a60*/  IADD3 R6, R206, 0x8100, RZ ;  /* 0x00008100ce067810 */ /* 0x010fc80007ffe0ff */
[----:B------:R-:W-:-:S04]  /*1a70*/  @P0 IADD3 R205, R6, -0x20, RZ ;  /* 0xffffffe006cd0810 */ /* 0x000fc80007ffe0ff */
[C---:B------:R-:W-:Y:S02]  /*1a80*/  IADD3 R199, R205.reuse, 0x800, RZ ;  /* 0x00000800cdc77810 */ /* 0x040fe40007ffe0ff */
[C---:B------:R-:W-:Y:S02]  /*1a90*/  IADD3 R198, R205.reuse, 0x1000, RZ ;  /* 0x00001000cdc67810 */ /* 0x040fe40007ffe0ff */
[C---:B------:R-:W-:Y:S02]  /*1aa0*/  IADD3 R197, R205.reuse, 0x1800, RZ ;  /* 0x00001800cdc57810 */ /* 0x040fe40007ffe0ff */
[C---:B------:R-:W-:Y:S01]  /*1ab0*/  IADD3 R196, R205.reuse, 0x2000, RZ ;  /* 0x00002000cdc47810 */ /* 0x040fe20007ffe0ff */
[C---:B---3--:R-:W-:Y:S01]  /*1ac0*/  IMAD R0, R30.reuse, c[0x0][0x20c], R7 ;  /* 0x000083001e007a24 */ /* 0x048fe200078e0207 */
        /* <DEDUP_REMOVED lines=24> */
[----:B------:R-:W3:Y:S04]  /*1c50*/  LDSM.16.M88.4 R24, [R205] ;  /* 0x00000000cd18783b */ /* 0x000ee80000000200 */
[----:B-----5:R-:W4:Y:S04]  /*1c60*/  LDSM.16.M88.4 R20, [R205+0x800] ;  /* 0x00080000cd14783b */ /* 0x020f280000000200 */
        /* <DEDUP_REMOVED lines=9> */
[C---:B---3--:R-:W-:Y:S08]  /*1d00*/  HMMA.16816.F32.BF16 R16, R140.reuse, R24, R16 ;  /* 0x000000188c10723c */ /* 0x048ff00000041810 */
[C---:B------:R-:W-:Y:S01]  /*1d10*/  HMMA.16816.F32.BF16 R8, R140.reuse, R26, R8 ;  /* 0x0000001a8c08723c */ /* 0x040fe20000041808 */
[----:B------:R-:W1:Y:S07]  /*1d20*/  LDSM.16.M88.4 R24, [R205+0x1000] ;  /* 0x00100000cd18783b */ /* 0x000e6e0000000200 */
[C---:B----4-:R-:W-:Y:S08]  /*1d30*/  HMMA.16816.F32.BF16 R80, R140.reuse, R20, R80 ;  /* 0x000000148c50723c */ /* 0x050ff00000041850 */
        /* <DEDUP_REMOVED lines=190> */
.L_x_1357:
[----:B------:R-:W-:Y:S01]  /*2920*/  LOP3.LUT R0, R104, 0xffffffe0, RZ, 0xc0, !PT ;  /* 0xffffffe068007812 */ /* 0x000fe200078ec0ff */
[----:B------:R-:W-:Y:S01]  /*2930*/  ULDC UR6, c[0x0][0x324] ;  /* 0x0000c90000067ab9 */ /* 0x000fe20000000800 */
[----:B------:R-:W-:Y:S01]  /*2940*/  LEA.HI R4, R106, R15, RZ, 0x2 ;  /* 0x0000000f6a047211 */ /* 0x000fe200078f10ff */
[----:B------:R-:W-:Y:S01]  /*2950*/  ULOP3.LUT UR6, URZ, UR6, URZ, 0x33, !UPT ;  /* 0x000000063f067292 */ /* 0x000fe2000f8e333f */
[----:B------:R-:W-:Y:S01]  /*2960*/  SHF.R.S32.HI R12, RZ, 0x1f, R105 ;  /* 0x0000001fff0c7819 */ /* 0x000fe20000011469 */
[----:B------:R-:W-:Y:S01]  /*2970*/  IMAD.IADD R0, R15, 0x1, -R0 ;  /* 0x000000010f007824 */ /* 0x000fe200078e0a00 */
[----:B------:R-:W-:Y:S01]  /*2980*/  LOP3.LUT R4, R4, 0xfffffffc, RZ, 0xc0, !PT ;  /* 0xfffffffc04047812 */ /* 0x000fe200078ec0ff */
[----:B------:R-:W0:Y:S01]  /*2990*/  LDGDEPBAR ;  /* 0x00000000000079af */ /* 0x000e220000000000 */
[----:B------:R-:W-:-:S02]  /*29a0*/  LEA.HI R12, R12, R105, RZ, 0x3 ;  /* 0x000000690c0c7211 */ /* 0x000fc400078f18ff */
[----:B-1----:R-:W-:Y:S01]  /*29b0*/  SHF.R.S32.HI R7, RZ, 0x1f, R0 ;  /* 0x0000001fff077819 */ /* 0x002fe20000011400 */
[----:B------:R-:W-:Y:S01]  /*29c0*/  IMAD.IADD R15, R15, 0x1, -R4 ;  /* 0x000000010f0f7824 */ /* 0x000fe200078e0a04 */
[----:B------:R-:W-:Y:S02]  /*29d0*/  LOP3.LUT R12, R12, 0xffffff8, RZ, 0xc0, !PT ;  /* 0x0ffffff80c0c7812 */ /* 0x000fe400078ec0ff */
[----:B------:R-:W-:Y:S02]  /*29e0*/  LEA.HI R4, R7, R0, RZ, 0x2 ;  /* 0x0000000007047211 */ /* 0x000fe400078f10ff */
[----:B------:R-:W-:Y:S01]  /*29f0*/  LEA.HI R6, R15, R15, RZ, 0x1 ;  /* 0x0000000f0f067211 */ /* 0x000fe200078f08ff */
[----:B------:R-:W-:Y:S01]  /*2a00*/  IMAD.IADD R12, R105, 0x1, -R12 ;  /* 0x00000001690c7824 */ /* 0x000fe200078e0a0c */
[----:B------:R-:W-:Y:S02]  /*2a10*/  PLOP3.LUT P1, PT, PT, PT, UP3, 0x80, 0x0 ;  /* 0x000000000000781c */ /* 0x000fe40003f2f038 */
[----:B------:R-:W-:-:S02]  /*2a20*/  LEA.HI.SX32 R7, R4, UR16, 0x1e ;  /* 0x0000001004077c11 */ /* 0x000fc4000f8ff2ff */
[----:B------:R-:W-:Y:S02]  /*2a30*/  LOP3.LUT R6, R6, 0x1ffffffe, RZ, 0xc0, !PT ;  /* 0x1ffffffe06067812 */ /* 0x000fe400078ec0ff */
[----:B------:R-:W-:Y:S01]  /*2a40*/  PLOP3.LUT P0, PT, PT, PT, UP3, 0x80, 0x0 ;  /* 0x000000000000781c */ /* 0x000fe20003f0f038 */
[----:B------:R-:W-:Y:S02]  /*2a50*/  IMAD R7, R12, 0x10, R7 ;  /* 0x000000100c077824 */ /* 0x000fe400078e0207 */
[----:B------:R-:W-:Y:S01]  /*2a60*/  IMAD.IADD R6, R15, 0x1, -R6 ;  /* 0x000000010f067824 */ /* 0x000fe200078e0a06 */
[----:B------:R-:W-:-:S03]  /*2a70*/  LOP3.LUT R15, R4, 0x7ffffffc, RZ, 0xc0, !PT ;  /* 0x7ffffffc040f7812 */ /* 0x000fc600078ec0ff */
[----:B------:R-:W-:Y:S02]  /*2a80*/  IMAD R209, R6, 0x8, R7 ;  /* 0x0000000806d17824 */ /* 0x000fe400078e0207 */
[----:B------:R-:W-:Y:S01]  /*2a90*/  IMAD.IADD R214, R0, 0x1, -R15 ;  /* 0x0000000100d67824 */ /* 0x000fe200078e0a0f */
[----:B------:R-:W-:Y:S01]  /*2aa0*/  IADD3.X R15, R13, c[0x0][0x1d0], RZ, PT, !PT ;  /* 0x000074000d0f7a10 */ /* 0x000fe20003ffe4ff */
[----:B------:R-:W-:-:S04]  /*2ab0*/  @P1 IMAD.HI.U32 R6, R209, c[0x0][0x2c8], RZ ;  /* 0x0000b200d1061a27 */ /* 0x000fc800078e00ff */
[----:B------:R-:W-:Y:S01]  /*2ac0*/  IMAD.MOV.U32 R24, RZ, RZ, R209 ;  /* 0x000000ffff187224 */ /* 0x000fe200078e00d1 */
[----:B------:R-:W-:Y:S01]  /*2ad0*/  @P0 SHF.R.U32.HI R24, RZ, c[0x0][0x2cc], R6 ;  /* 0x0000b300ff180a19 */ /* 0x000fe20000011606 */
[----:B------:R-:W-:Y:S01]  /*2ae0*/  IMAD.SHL.U32 R214, R214, 0x2, RZ ;  /* 0x00000002d6d67824 */ /* 0x000fe200078e00ff */
[----:B------:R-:W-:-:S03]  /*2af0*/  PLOP3.LUT P0, PT, PT, PT, UP2, 0x40, 0x0 ;  /* 0x000000000000781c */ /* 0x000fc60003f0e828 */
[----:B------:R-:W1:Y:S01]  /*2b00*/  SHFL.IDX PT, R7, R24, RZ, 0x1c1f ;  /* 0x001c1fff18077589 */ /* 0x000e6200000e0000 */
[--C-:B------:R-:W-:Y:S01]  /*2b10*/  IADD3 R20, R15, -c[0x0][0x168], -R214.reuse ;  /* 0x80005a000f147a10 */ /* 0x100fe20007ffe8d6 */
[----:B------:R-:W-:Y:S01]  /*2b20*/  IMAD.IADD R4, R13, 0x1, -R214 ;  /* 0x000000010d047824 */ /* 0x000fe200078e0ad6 */
[----:B------:R-:W-:Y:S02]  /*2b30*/  IADD3 R6, -R214, c[0x0][0x1d0], R13 ;  /* 0x00007400d6067a10 */ /* 0x000fe40007ffe10d */
[C---:B------:R-:W-:Y:S02]  /*2b40*/  IADD3 R22, R20.reuse, c[0x0][0x328], RZ ;  /* 0x0000ca0014167a10 */ /* 0x040fe40007ffe0ff */
[----:B------:R-:W-:-:S03]  /*2b50*/  IADD3 R20, R20, UR6, RZ ;  /* 0x0000000614147c10 */ /* 0x000fc6000fffe0ff */
[--C-:B-1----:R-:W-:Y:S02]  /*2b60*/  IMAD.IADD R29, R22, 0x1, R7.reuse ;  /* 0x00000001161d7824 */ /* 0x102fe400078e0207 */
[----:B------:R-:W-:-:S03]  /*2b70*/  IMAD.IADD R28, R20, 0x1, R7 ;  /* 0x00000001141c7824 */ /* 0x000fc600078e0207 */
[----:B------:R-:W-:Y:S01]  /*2b80*/  IMNMX R29, R29, R6, PT ;  /* 0x000000061d1d7217 */ /* 0x000fe20003800200 */
[----:B------:R-:W-:Y:S05]  /*2b90*/  @P0 BRA `(.L_x_1358) ;  /* 0x0000015000000947 */ /* 0x000fea0003800000 */
[----:B------:R-:W-:Y:S01]  /*2ba0*/  IADD3 R7, R7, c[0x0][0x1d0], RZ ;  /* 0x0000740007077a10 */ /* 0x000fe20007ffe0ff */
        /* <DEDUP_REMOVED lines=11> */
.L_x_1360:
[----:B------:R-:W-:-:S04]  /*2c60*/  MOV R0, c[0x0][0x32c] ;  /* 0x0000cb0000007a02 */ /* 0x000fc80000000f00 */
[----:B------:R-:W-:-:S13]  /*2c70*/  ISETP.NE.AND P0, PT, R0, 0x1, PT ;  /* 0x000000010000780c */ /* 0x000fda0003f05270 */
[----:B------:R-:W-:-:S05]  /*2c80*/  @P0 IMAD.HI.U32 R0, R7, c[0x0][0x330], RZ ;  /* 0x0000cc0007000a27 */ /* 0x000fca00078e00ff */
[----:B------:R-:W-:Y:S02]  /*2c90*/  @P0 SHF.R.U32.HI R7, RZ, c[0x0][0x334], R0 ;  /* 0x0000cd00ff070a19 */ /* 0x000fe40000011600 */
.L_x_1361:
[----:B------:R-:W-:Y:S05]  /*2ca0*/  BSYNC B0 ;  /* 0x0000000000007941 */ /* 0x000fea0003800000 */
.L_x_1359:
[----:B------:R-:W-:-:S05]  /*2cb0*/  IMAD R7, R7, c[0x0][0x32c], R4 ;  /* 0x0000cb0007077a24 */ /* 0x000fca00078e0204 */
[----:B------:R-:W-:Y:S02]  /*2cc0*/  IADD3 R0, R7, c[0x0][0x32c], RZ ;  /* 0x0000cb0007007a10 */ /* 0x000fe40007ffe0ff */
[----:B------:R-:W-:Y:S02]  /*2cd0*/  IMNMX R28, R28, R7, !PT ;  /* 0x000000071c1c7217 */ /* 0x000fe40007800200 */
[----:B------:R-:W-:Y:S02]  /*2ce0*/  IMNMX R29, R29, R0, PT ;  /* 0x000000001d1d7217 */ /* 0x000fe40003800200 */
.L_x_1358:
[C---:B------:R-:W-:Y:S02]  /*2cf0*/  ISETP.GE.AND P0, PT, R13.reuse, 0x2, PT ;  /* 0x000000020d00780c */ /* 0x040fe40003f06270 */
        /* <DEDUP_REMOVED lines=10> */
[C---:B------:R-:W-:Y:S02]  /*2da0*/  ISETP.GT.AND P1, PT, R28.reuse, 0x8, !P1 ;  /* 0x000000081c00780c */ /* 0x040fe40004f24270 */
        /* <DEDUP_REMOVED lines=28> */
[C---:B------:R-:W-:Y:S02]  /*2f70*/  ISETP.GT.AND P0, PT, R28.reuse, 0x21, !P1 ;  /* 0x000000211c00780c */ /* 0x040fe40004f04270 */
        /* <DEDUP_REMOVED lines=47> */
[C---:B------:R-:W-:Y:S02]  /*3270*/  ISETP.GE.AND P1, PT, R13.reuse, 0x4a, PT ;  /* 0x0000004a0d00780c */ /* 0x040fe40003f26270 */
[----:B------:R-:W-:Y:S02]  /*3280*/  FSEL R161, R52, -INF , !P0 ;  /* 0xff80000034a17808 */ /* 0x000fe40004000000 */
[----:B------:R-:W-:Y:S02]  /*3290*/  ISETP.GT.AND P0, PT, R28, 0x49, !P1 ;  /* 0x000000491c00780c */ /* 0x000fe40004f04270 */
[----:B------:R-:W-:Y:S02]  /*32a0*/  ISETP.GE.AND P6, PT, R13, 0x51, PT ;  /* 0x000000510d00780c */ /* 0x000fe40003fc6270 */
        /* <DEDUP_REMOVED lines=13> */
[----:B------:R-:W-:-:S04]  /*3380*/  ISETP.GT.AND P0, PT, R28, 0x58, !P2 ;  /* 0x000000581c00780c */ /* 0x000fc80005704270 */
[----:B------:R-:W-:-:S04]  /*3390*/  ISETP.LT.OR P0, PT, R29, 0x59, P0 ;  /* 0x000000591d00780c */ /* 0x000fc80000701670 */
[----:B------:R-:W-:Y:S02]  /*33a0*/  FSEL R131, R44, -INF , !P0 ;  /* 0xff8000002c837808 */ /* 0x000fe40004000000 */
[----:B------:R-:W-:Y:S02]  /*33b0*/  ISETP.GT.AND P0, PT, R28, RZ, !P1 ;  /* 0x000000ff1c00720c */ /* 0x000fe40004f04270 */
[----:B------:R-:W-:Y:S02]  /*33c0*/  P2R R44, PR, RZ, 0x2 ;  /* 0x00000002ff2c7803 */ /* 0x000fe40000000000 */
[----:B------:R-:W-:Y:S02]  /*33d0*/  ISETP.LT.OR P0, PT, R29, 0x1, P0 ;  /* 0x000000011d00780c */ /* 0x000fe40000701670 */
[----:B------:R-:W-:Y:S02]  /*33e0*/  ISETP.GE.AND P1, PT, R13, 0x5a, PT ;  /* 0x0000005a0d00780c */ /* 0x000fe40003f26270 */
[----:B------:R-:W-:-:S02]  /*33f0*/  FSEL R12, R16, -INF , !P0 ;  /* 0xff800000100c7808 */ /* 0x000fc40004000000 */
[----:B------:R-:W-:-:S04]  /*3400*/  ISETP.GT.AND P0, PT, R28, 0x59, !P1 ;  /* 0x000000591c00780c */ /* 0x000fc80004f04270 */
[----:B------:R-:W-:Y:S02]  /*3410*/  ISETP.LT.OR P0, PT, R29, 0x5a, P0 ;  /* 0x0000005a1d00780c */ /* 0x000fe40000701670 */
[----:B------:R-:W1:Y:S02]  /*3420*/  SHFL.IDX PT, R29, R24, 0x1, 0x1c1f ;  /* 0x003c1f00181d7f89 */ /* 0x000e6400000e0000 */
[----:B------:R-:W-:Y:S02]  /*3430*/  FSEL R129, R45, -INF , !P0 ;  /* 0xff8000002d817808 */ /* 0x000fe40004000000 */
[----:B------:R-:W-:Y:S01]  /*3440*/  PLOP3.LUT P0, PT, PT, PT, UP2, 0x40, 0x0 ;  /* 0x000000000000781c */ /* 0x000fe20003f0e828 */
[--C-:B-1----:R-:W-:Y:S02]  /*3450*/  IMAD.IADD R13, R22, 0x1, R29.reuse ;  /* 0x00000001160d7824 */ /* 0x102fe400078e021d */
[----:B------:R-:W-:-:S03]  /*3460*/  IMAD.IADD R22, R20, 0x1, R29 ;  /* 0x0000000114167824 */ /* 0x000fc600078e021d */
[----:B------:R-:W-:-:S07]  /*3470*/  IMNMX R13, R13, R6, PT ;  /* 0x000000060d0d7217 */ /* 0x000fce0003800200 */
        /* <DEDUP_REMOVED lines=13> */
.L_x_1364:
[----:B------:R-:W-:-:S04]  /*3550*/  MOV R6, c[0x0][0x32c] ;  /* 0x0000cb0000067a02 */ /* 0x000fc80000000f00 */
[----:B------:R-:W-:-:S13]  /*3560*/  ISETP.NE.AND P0, PT, R6, 0x1, PT ;  /* 0x000000010600780c */ /* 0x000fda0003f05270 */
[----:B------:R-:W-:-:S05]  /*3570*/  @P0 IMAD.HI.U32 R6, R29, c[0x0][0x330], RZ ;  /* 0x0000cc001d060a27 */ /* 0x000fca00078e00ff */
[----:B------:R-:W-:Y:S02]  /*3580*/  @P0 SHF.R.U32.HI R29, RZ, c[0x0][0x334], R6 ;  /* 0x0000cd00ff1d0a19 */ /* 0x000fe40000011606 */
.L_x_1365:
[----:B------:R-:W-:Y:S05]  /*3590*/  BSYNC B0 ;  /* 0x0000000000007941 */ /* 0x000fea0003800000 */
.L_x_1363:
[----:B------:R-:W-:-:S05]  /*35a0*/  IMAD R29, R29, c[0x0][0x32c], R4 ;  /* 0x0000cb001d1d7a24 */ /* 0x000fca00078e0204 */
[----:B------:R-:W-:Y:S02]  /*35b0*/  IADD3 R4, R29, c[0x0][0x32c], RZ ;  /* 0x0000cb001d047a10 */ /* 0x000fe40007ffe0ff */
[----:B------:R-:W-:Y:S02]  /*35c0*/  IMNMX R22, R22, R29, !PT ;  /* 0x0000001d16167217 */ /* 0x000fe40007800200 */
[----:B------:R-:W-:Y:S02]  /*35d0*/  IMNMX R13, R13, R4, PT ;  /* 0x000000040d0d7217 */ /* 0x000fe40003800200 */
.L_x_1362:
[----:B------:R-:W-:Y:S01]  /*35e0*/  ISETP.NE.AND P0, PT, R27, RZ, PT ;  /* 0x000000ff1b00720c */ /* 0x000fe20003f05270 */
[----:B------:R-:W-:Y:S01]  /*35f0*/  IMAD.SHL.U32 R204, R2, 0x2, RZ ;  /* 0x0000000202cc7824 */ /* 0x000fe200078e00ff */
[C---:B------:R-:W-:Y:S01]  /*3600*/  ISETP.GT.AND P6, PT, R22.reuse, 0x50, !P6 ;  /* 0x000000501600780c */ /* 0x040fe200077c4270 */
[----:B------:R-:W-:Y:S01]  /*3610*/  ULDC.64 UR4, c[0x0][0x2c8] ;  /* 0x0000b20000047ab9 */ /* 0x000fe20000000a00 */
[C---:B------:R-:W-:Y:S01]  /*3620*/  ISETP.GT.AND P0, PT, R22.reuse, 0x8, !P0 ;  /* 0x000000081600780c */ /* 0x040fe20004704270 */
[----:B------:R-:W-:Y:S01]  /*3630*/  IMAD R202, R5, 0x2, R204 ;  /* 0x0000000205ca7824 */ /* 0x000fe200078e02cc */
[----:B------:R-:W-:Y:S01]  /*3640*/  ISETP.GT.AND P5, PT, R22, 0x51, !P5 ;  /* 0x000000511600780c */ /* 0x000fe20006fa4270 */
[----:B------:R-:W-:Y:S01]  /*3650*/  LDSM.16.MT88.4 R96, [R204+0x3100] ;  /* 0x00310000cc60783b */ /* 0x000fe20000004200 */
[----:B------:R-:W-:Y:S01]  /*3660*/  ISETP.LT.OR P0, PT, R13, 0x9, P0 ;  /* 0x000000090d00780c */ /* 0x000fe20000701670 */
[----:B------:R-:W-:Y:S01]  /*3670*/  IMAD R200, R3, 0x2, R202 ;  /* 0x0000000203c87824 */ /* 0x000fe200078e02ca */
[----:B------:R-:W-:Y:S01]  /*3680*/  ISETP.LT.OR P6, PT, R13, 0x51, P6 ;  /* 0x000000510d00780c */ /* 0x000fe200037c1670 */
[----:B------:R-:W-:Y:S01]  /*3690*/  IMAD R201, R3, 0x2, R204 ;  /* 0x0000000203c97824 */ /* 0x000fe200078e02cc */
[----:B------:R-:W-:Y:S01]  /*36a0*/  FSEL R6, R10, -INF , !P0 ;  /* 0xff8000000a067808 */ /* 0x000fe20004000000 */
        /* <DEDUP_REMOVED lines=12> */
[----:B------:R-:W-:Y:S01]  /*3770*/  @UP3 USHF.R.U32.HI UR16, URZ, UR5, UR7 ;  /* 0x000000053f103299 */ /* 0x000fe20008011607 */
[----:B------:R-:W-:-:S02]  /*3780*/  FSEL R4, R11, -INF , !P0 ;  /* 0xff8000000b047808 */ /* 0x000fc40004000000 */
[----:B------:R-:W-:Y:S01]  /*3790*/  ISETP.NE.AND P0, PT, R85, RZ, PT ;  /* 0x000000ff5500720c */ /* 0x000fe20003f05270 */
[----:B------:R-:W-:Y:S01]  /*37a0*/  UIADD3 UR13, UR13, UR16, URZ ;  /* 0x000000100d0d7290 */ /* 0x000fe2000fffe03f */
[C---:B------:R-:W-:Y:S02]  /*37b0*/  ISETP.GT.AND P1, PT, R22.reuse, 0x59, !P1 ;  /* 0x000000591600780c */ /* 0x040fe40004f24270 */
[----:B------:R-:W-:Y:S01]  /*37c0*/  ISETP.GT.AND P0, PT, R22, 0x10, !P0 ;  /* 0x000000101600780c */ /* 0x000fe20004704270 */
[----:B------:R-:W-:Y:S01]  /*37d0*/  UIADD3 UR4, UR13, UR4, URZ ;  /* 0x000000040d047290 */ /* 0x000fe2000fffe03f */
[----:B------:R-:W-:Y:S02]  /*37e0*/  FSEL R134, R51, -INF , !P5 ;  /* 0xff80000033867808 */ /* 0x000fe40006800000 */
[C---:B------:R-:W-:Y:S02]  /*37f0*/  ISETP.LT.OR P0, PT, R13.reuse, 0x11, P0 ;  /* 0x000000110d00780c */ /* 0x040fe40000701670 */
[----:B------:R-:W-:-:S02]  /*3800*/  ISETP.LT.OR P2, PT, R13, 0x59, P2 ;  /* 0x000000590d00780c */ /* 0x000fc40001741670 */
[----:B------:R-:W-:Y:S02]  /*3810*/  FSEL R20, R82, -INF , !P0 ;  /* 0xff80000052147808 */ /* 0x000fe40004000000 */
[----:B------:R-:W-:Y:S02]  /*3820*/  ISETP.NE.AND P0, PT, R84, RZ, PT ;  /* 0x000000ff5400720c */ /* 0x000fe40003f05270 */
[C---:B------:R-:W-:Y:S02]  /*3830*/  ISETP.LT.OR P1, PT, R13.reuse, 0x5a, P1 ;  /* 0x0000005a0d00780c */ /* 0x040fe40000f21670 */
[----:B------:R-:W-:Y:S02]  /*3840*/  ISETP.GT.AND P0, PT, R22, 0x11, !P0 ;  /* 0x000000111600780c */ /* 0x000fe40004704270 */
[----:B------:R-:W-:Y:S02]  /*3850*/  FSEL R130, R46, -INF , !P2 ;  /* 0xff8000002e827808 */ /* 0x000fe40005000000 */
[----:B------:R-:W-:-:S02]  /*3860*/  ISETP.LT.OR P0, PT, R13, 0x12, P0 ;  /* 0x000000120d00780c */ /* 0x000fc40000701670 */
[----:B------:R-:W-:Y:S02]  /*3870*/  FSEL R128, R47, -INF , !P1 ;  /* 0xff8000002f807808 */ /* 0x000fe40004800000 */
[----:B------:R-:W-:Y:S02]  /*3880*/  FSEL R16, R83, -INF , !P0 ;  /* 0xff80000053107808 */ /* 0x000fe40004000000 */
[----:B------:R-:W-:Y:S02]  /*3890*/  ISETP.NE.AND P0, PT, R80, RZ, PT ;  /* 0x000000ff5000720c */ /* 0x000fe40003f05270 */
[----:B------:R-:W-:Y:S02]  /*38a0*/  LDSM.16.MT88.4 R80, [R201+0x100] ;  /* 0x00010000c950783b */ /* 0x000fe40000004200 */
        /* <DEDUP_REMOVED lines=15> */
[----:B------:R-:W-:Y:S01]  /*39a0*/  ISETP.NE.AND P0, PT, R42, RZ, PT ;  /* 0x000000ff2a00720c */ /* 0x000fe20003f05270 */
[----:B------:R-:W-:Y:S03]  /*39b0*/  LDSM.16.MT88.4 R72, [R202+0x100] ;  /* 0x00010000ca48783b */ /* 0x000fe60000004200 */
        /* <DEDUP_REMOVED lines=32> */
[----:B------:R-:W-:Y:S01]  /*3bc0*/  LDSM.16.MT88.4 R56, [R201+0x3100] ;  /* 0x00310000c938783b */ /* 0x000fe20000004200 */
        /* <DEDUP_REMOVED lines=8> */
[----:B------:R-:W-:Y:S02]  /*3c50*/  ISETP.GT.AND P0, PT, R22, RZ, !P0 ;  /* 0x000000ff1600720c */ /* 0x000fe40004704270 */
[----:B------:R-:W-:-:S02]  /*3c60*/  FMNMX.FTZ R0, R15, R0, !PT ;  /* 0x000000000f007209 */ /* 0x000fc40007810000 */
[----:B------:R-:W-:Y:S02]  /*3c70*/  ISETP.LT.OR P0, PT, R13, 0x1, P0 ;  /* 0x000000010d00780c */ /* 0x000fe40000701670 */
[----:B------:R-:W-:Y:S02]  /*3c80*/  FMNMX.FTZ R0, R7, R0, !PT ;  /* 0x0000000007007209 */ /* 0x000fe40007810000 */
[----:B------:R-:W-:Y:S02]  /*3c90*/  FSEL R18, R18, -INF , !P0 ;  /* 0xff80000012127808 */ /* 0x000fe40004000000 */
        /* <DEDUP_REMOVED lines=18> */
[----:B------:R-:W-:Y:S02]  /*3dc0*/  ISETP.NE.AND P0, PT, R31, RZ, PT ;  /* 0x000000ff1f00720c */ /* 0x000fe40003f05270 */
[----:B------:R-:W-:Y:S02]  /*3dd0*/  FMNMX.FTZ R19, R144, R19, !PT ;  /* 0x0000001390137209 */ /* 0x000fe40007810000 */
[----:B------:R-:W-:-:S02]  /*3de0*/  FMNMX.FTZ R0, R163, R0, !PT ;  /* 0x00000000a3007209 */ /* 0x000fc40007810000 */
[----:B------:R-:W-:Y:S02]  /*3df0*/  FMNMX.FTZ R19, R132, R19, !PT ;  /* 0x0000001384137209 */ /* 0x000fe40007810000 */
[----:B------:R-:W-:Y:S02]  /*3e00*/  ISETP.GT.AND P0, PT, R22, 0x48, !P0 ;  /* 0x000000481600780c */ /* 0x000fe40004704270 */
[----:B------:R-:W-:Y:S02]  /*3e10*/  FMNMX.FTZ R19, R186, R19, !PT ;  /* 0x00000013ba137209 */ /* 0x000fe40007810000 */
[----:B------:R-:W-:Y:S02]  /*3e20*/  FMNMX.FTZ R0, R159, R0, !PT ;  /* 0x000000009f007209 */ /* 0x000fe40007810000 */
[----:B------:R-:W-:Y:S02]  /*3e30*/  FMNMX.FTZ R19, R158, R19, !PT ;  /* 0x000000139e137209 */ /* 0x000fe40007810000 */
[----:B------:R-:W-:-:S02]  /*3e40*/  ISETP.LT.OR P0, PT, R13, 0x49, P0 ;  /* 0x000000490d00780c */ /* 0x000fc40000701670 */
[----:B------:R-:W-:Y:S02]  /*3e50*/  FMNMX.FTZ R0, R161, R0, !PT ;  /* 0x00000000a1007209 */ /* 0x000fe40007810000 */
[----:B------:R-:W-:Y:S02]  /*3e60*/  FMNMX.FTZ R19, R184, R19, !PT ;  /* 0x00000013b8137209 */ /* 0x000fe40007810000 */
[----:B------:R-:W-:Y:S02]  /*3e70*/  FSEL R160, R54, -INF , !P0 ;  /* 0xff80000036a07808 */ /* 0x000fe40004000000 */
[----:B------:R-:W-:Y:S02]  /*3e80*/  ISETP.NE.AND P0, PT, R30, RZ, PT ;  /* 0x000000ff1e00720c */ /* 0x000fe40003f05270 */
[----:B------:R-:W-:Y:S01]  /*3e90*/  FMNMX.FTZ R0, R147, R0, !PT ;  /* 0x0000000093007209 */ /* 0x000fe20007810000 */
[----:B------:R-:W-:Y:S01]  /*3ea0*/  LDSM.16.MT88.4 R28, [R204+0x900] ;  /* 0x00090000cc1c783b */ /* 0x000fe20000004200 */
[----:B------:R-:W-:-:S02]  /*3eb0*/  FMNMX.FTZ R19, R162, R19, !PT ;  /* 0x00000013a2137209 */ /* 0x000fc40007810000 */
[----:B------:R-:W-:Y:S02]  /*3ec0*/  FMNMX.FTZ R0, R135, R0, !PT ;  /* 0x0000000087007209 */ /* 0x000fe40007810000 */
[----:B------:R-:W-:Y:S02]  /*3ed0*/  ISETP.GT.AND P0, PT, R22, 0x49, !P0 ;  /* 0x000000491600780c */ /* 0x000fe40004704270 */
[----:B------:R-:W-:Y:S02]  /*3ee0*/  FMNMX.FTZ R19, R172, R19, !PT ;  /* 0x00000013ac137209 */ /* 0x000fe40007810000 */
[----:B------:R-:W-:Y:S02]  /*3ef0*/  FMNMX.FTZ R0, R133, R0, !PT ;  /* 0x0000000085007209 */ /* 0x000fe40007810000 */
[----:B------:R-:W-:Y:S02]  /*3f00*/  ISETP.LT.OR P0, PT, R13, 0x4a, P0 ;  /* 0x0000004a0d00780c */ /* 0x000fe40000701670 */
[----:B------:R-:W-:-:S02]  /*3f10*/  FMNMX.FTZ R19, R174, R19, !PT ;  /* 0x00000013ae137209 */ /* 0x000fc40007810000 */
[----:B------:R-:W-:Y:S02]  /*3f20*/  FMNMX.FTZ R0, R131, R0, !PT ;  /* 0x0000000083007209 */ /* 0x000fe40007810000 */
[----:B------:R-:W-:Y:S02]  /*3f30*/  FSEL R156, R55, -INF , !P0 ;  /* 0xff800000379c7808 */ /* 0x000fe40004000000 */
[----:B------:R-:W-:Y:S02]  /*3f40*/  FMNMX.FTZ R19, R160, R19, !PT ;  /* 0x00000013a0137209 */ /* 0x000fe40007810000 */
[----:B------:R-:W-:Y:S02]  /*3f50*/  FMNMX.FTZ R0, R129, R0, !PT ;  /* 0x0000000081007209 */ /* 0x000fe40007810000 */
[----:B------:R-:W-:-:S03]  /*3f60*/  FMNMX.FTZ R19, R156, R19, !PT ;  /* 0x000000139c137209 */ /* 0x000fc60007810000 */
[----:B------:R-:W1:Y:S01]  /*3f70*/  SHFL.BFLY PT, R11, R0, 0x2, 0x1f ;  /* 0x0c401f00000b7f89 */ /* 0x000e6200000e0000 */
[----:B------:R-:W-:-:S04]  /*3f80*/  FMNMX.FTZ R19, R136, R19, !PT ;  /* 0x0000001388137209 */ /* 0x000fc80007810000 */
[----:B------:R-:W-:-:S04]  /*3f90*/  FMNMX.FTZ R19, R134, R19, !PT ;  /* 0x0000001386137209 */ /* 0x000fc80007810000 */
[----:B------:R-:W-:-:S04]  /*3fa0*/  FMNMX.FTZ R13, R130, R19, !PT ;  /* 0x00000013820d7209 */ /* 0x000fc80007810000 */
        /* <DEDUP_REMOVED lines=10> */
[--C-:B------:R-:W-:Y:S02]  /*4050*/  FFMA.FTZ R50, R12, c[0x0][0x2d0], -R138.reuse ;  /* 0x0000b4000c327a23 */ /* 0x100fe4000001088a */
[--C-:B------:R-:W-:Y:S01]  /*4060*/  FFMA.FTZ R47, R25, c[0x0][0x2d0], -R138.reuse ;  /* 0x0000b400192f7a23 */ /* 0x100fe2000001088a */
[----:B--2---:R-:W-:Y:S01]  /*4070*/  FMNMX.FTZ R12, R22, R11, !PT ;  /* 0x0000000b160c7209 */ /* 0x004fe20007810000 */
[--C-:B------:R-:W-:Y:S02]  /*4080*/  FFMA.FTZ R48, R23, c[0x0][0x2d0], -R138.reuse ;  /* 0x0000b40017307a23 */ /* 0x100fe4000001088a */
[--C-:B------:R-:W-:Y:S01]  /*4090*/  FFMA.FTZ R43, R21, c[0x0][0x2d0], -R138.reuse ;  /* 0x0000b400152b7a23 */ /* 0x100fe2000001088a */
[C---:B------:R-:W-:Y:S01]  /*40a0*/  FSETP.NEU.FTZ.AND P0, PT, R12.reuse, -INF , PT ;  /* 0xff8000000c00780b */ /* 0x040fe20003f1d000 */
[----:B------:R-:W-:Y:S01]  /*40b0*/  FMUL.FTZ R121, R12, c[0x0][0x2d0] ;  /* 0x0000b4000c797a20 */ /* 0x000fe20000410000 */
[----:B------:R-:W-:Y:S01]  /*40c0*/  MUFU.EX2 R50, R50 ;  /* 0x0000003200327308 */ /* 0x000fe20000000800 */
[----:B------:R-:W-:-:S02]  /*40d0*/  FFMA.FTZ R42, R7, c[0x0][0x2d0], -R138 ;  /* 0x0000b400072a7a23 */ /* 0x000fc4000001088a */
[--C-:B------:R-:W-:Y:S01]  /*40e0*/  FFMA.FTZ R41, R15, c[0x0][0x2d0], -R138.reuse ;  /* 0x0000b4000f297a23 */ /* 0x100fe2000001088a */
[----:B------:R-:W-:Y:S01]  /*40f0*/  FSEL R121, R121, RZ, P0 ;  /* 0x000000ff79797208 */ /* 0x000fe20000000000 */
[--C-:B------:R-:W-:Y:S01]  /*4100*/  FFMA.FTZ R46, R17, c[0x0][0x2d0], -R138.reuse ;  /* 0x0000b400112e7a23 */ /* 0x100fe2000001088a */
[----:B------:R-:W-:Y:S01]  /*4110*/  PLOP3.LUT P0, PT, PT, PT, UP2, 0x40, 0x0 ;  /* 0x000000000000781c */ /* 0x000fe20003f0e828 */
[----:B------:R-:W-:Y:S01]  /*4120*/  FFMA.FTZ R13, R9, c[0x0][0x2d0], -R138 ;  /* 0x0000b400090d7a23 */ /* 0x000fe2000001088a */
[----:B------:R-:W1:Y:S01]  /*4130*/  MUFU.EX2 R47, R47 ;  /* 0x0000002f002f7308 */ /* 0x000e620000000800 */
[--C-:B------:R-:W-:Y:S02]  /*4140*/  FFMA.FTZ R49, R18, c[0x0][0x2d0], -R121.reuse ;  /* 0x0000b40012317a23 */ /* 0x100fe40000010879 */
[--C-:B------:R-:W-:Y:S02]  /*4150*/  FFMA.FTZ R116, R24, c[0x0][0x2d0], -R121.reuse ;  /* 0x0000b40018747a23 */ /* 0x100fe40000010879 */
[--C-:B------:R-:W-:Y:S01]  /*4160*/  FFMA.FTZ R45, R6, c[0x0][0x2d0], -R121.reuse ;  /* 0x0000b400062d7a23 */ /* 0x100fe20000010879 */
[----:B------:R-:W-:Y:S01]  /*4170*/  LDSM.16.MT88.4 R24, [R202+0x900] ;  /* 0x00090000ca18783b */ /* 0x000fe20000004200 */
[--C-:B------:R-:W-:Y:S01]  /*4180*/  FFMA.FTZ R44, R4, c[0x0][0x2d0], -R121.reuse ;  /* 0x0000b400042c7a23 */ /* 0x100fe20000010879 */
[----:B------:R-:W-:Y:S01]  /*4190*/  MUFU.EX2 R48, R48 ;  /* 0x0000003000307308 */ /* 0x000fe20000000800 */
[--C-:B------:R-:W-:Y:S01]  /*41a0*/  FFMA.FTZ R15, R16, c[0x0][0x2d0], -R121.reuse ;  /* 0x0000b400100f7a23 */ /* 0x100fe20000010879 */
[----:B------:R-:W2:Y:S01]  /*41b0*/  LDSM.16.MT88.4 R4, [R200+0x3100] ;  /* 0x00310000c804783b */ /* 0x000ea20000004200 */
[----:B------:R-:W-:-:S02]  /*41c0*/  FFMA.FTZ R3, R10, c[0x0][0x2d0], -R121 ;  /* 0x0000b4000a037a23 */ /* 0x000fc40000010879 */
[--C-:B------:R-:W-:Y:S01]  /*41d0*/  FFMA.FTZ R2, R8, c[0x0][0x2d0], -R121.reuse ;  /* 0x0000b40008027a23 */ /* 0x100fe20000010879 */
[----:B------:R-:W3:Y:S01]  /*41e0*/  LDSM.16.MT88.4 R16, [R200+0x900] ;  /* 0x00090000c810783b */ /* 0x000ee20000004200 */
[--C-:B------:R-:W-:Y:S01]  /*41f0*/  FFMA.FTZ R40, R20, c[0x0][0x2d0], -R121.reuse ;  /* 0x0000b40014287a23 */ /* 0x100fe20000010879 */
[----:B------:R-:W4:Y:S01]  /*4200*/  MUFU.EX2 R43, R43 ;  /* 0x0000002b002b7308 */ /* 0x000f220000000800 */
[----:B-1----:R-:W-:Y:S01]  /*4210*/  F2FP.BF16.PACK_AB R64, R47, R50 ;  /* 0x000000322f40723e */ /* 0x002fe200000010ff */
[----:B------:R-:W1:Y:S01]  /*4220*/  LDSM.16.MT88.4 R8, [R204+0x3900] ;  /* 0x00390000cc08783b */ /* 0x000e620000004200 */
[--C-:B------:R-:W-:Y:S02]  /*4230*/  FFMA.FTZ R118, R37, c[0x0][0x2d0], -R138.reuse ;  /* 0x0000b40025767a23 */ /* 0x100fe4000001088a */
[--C-:B------:R-:W-:Y:S01]  /*4240*/  FFMA.FTZ R51, R35, c[0x0][0x2d0], -R138.reuse ;  /* 0x0000b40023337a23 */ /* 0x100fe2000001088a */
[----:B------:R-:W5:Y:S01]  /*4250*/  LDSM.16.MT88.4 R20, [R201+0x900] ;  /* 0x00090000c914783b */ /* 0x000f620000004200 */
[--C-:B------:R-:W-:Y:S01]  /*4260*/  FFMA.FTZ R120, R33, c[0x0][0x2d0], -R138.reuse ;  /* 0x0000b40021787a23 */ /* 0x100fe2000001088a */
[----:B------:R-:W-:Y:S01]  /*4270*/  MUFU.EX2 R49, R49 ;  /* 0x0000003100317308 */ /* 0x000fe20000000800 */
[----:B------:R-:W-:Y:S01]  /*4280*/  FFMA.FTZ R117, R117, c[0x0][0x2d0], -R138 ;  /* 0x0000b40075757a23 */ /* 0x000fe2000001088a */
[----:B------:R-:W1:Y:S01]  /*4290*/  LDSM.16.MT88.4 R36, [R202+0x3900] ;  /* 0x00390000ca24783b */ /* 0x000e620000004200 */
[----:B------:R-:W-:-:S02]  /*42a0*/  FFMA.FTZ R119, R146, c[0x0][0x2d0], -R121 ;  /* 0x0000b40092777a23 */ /* 0x000fc40000010879 */
[--C-:B------:R-:W-:Y:S01]  /*42b0*/  FFMA.FTZ R122, R122, c[0x0][0x2d0], -R121.reuse ;  /* 0x0000b4007a7a7a23 */ /* 0x100fe20000010879 */
[----:B------:R-:W1:Y:S01]  /*42c0*/  LDSM.16.MT88.4 R32, [R201+0x3900] ;  /* 0x00390000c920783b */ /* 0x000e620000004200 */
[--C-:B------:R-:W-:Y:S01]  /*42d0*/  FFMA.FTZ R123, R144, c[0x0][0x2d0], -R121.reuse ;  /* 0x0000b400907b7a23 */ /* 0x100fe20000010879 */
[----:B------:R-:W2:Y:S01]  /*42e0*/  MUFU.EX2 R116, R116 ;  /* 0x0000007400747308 */ /* 0x000ea20000000800 */
[----:B----4-:R-:W-:Y:S01]  /*42f0*/  F2FP.BF16.PACK_AB R66, R43, R48 ;  /* 0x000000302b42723e */ /* 0x010fe200000010ff */
[----:B------:R-:W-:Y:S02]  /*4300*/  FFMA.FTZ R132, R132, c[0x0][0x2d0], -R121 ;  /* 0x0000b40084847a23 */ /* 0x000fe40000010879 */
[--C-:B------:R-:W-:Y:S02]  /*4310*/  FFMA.FTZ R144, R157, c[0x0][0x2d0], -R138.reuse ;  /* 0x0000b4009d907a23 */ /* 0x100fe4000001088a */
[--C-:B------:R-:W-:Y:S02]  /*4320*/  FFMA.FTZ R146, R145, c[0x0][0x2d0], -R138.reuse ;  /* 0x0000b40091927a23 */ /* 0x100fe4000001088a */
[----:B------:R-:W-:Y:S01]  /*4330*/  MUFU.EX2 R45, R45 ;  /* 0x0000002d002d7308 */ /* 0x000fe20000000800 */
[----:B------:R-:W-:-:S02]  /*4340*/  FFMA.FTZ R137, R137, c[0x0][0x2d0], -R138 ;  /* 0x0000b40089897a23 */ /* 0x000fc4000001088a */
[--C-:B------:R-:W-:Y:S02]  /*4350*/  FFMA.FTZ R139, R139, c[0x0][0x2d0], -R138.reuse ;  /* 0x0000b4008b8b7a23 */ /* 0x100fe4000001088a */
[--C-:B------:R-:W-:Y:S02]  /*4360*/  FFMA.FTZ R145, R186, c[0x0][0x2d0], -R121.reuse ;  /* 0x0000b400ba917a23 */ /* 0x100fe40000010879 */
[--C-:B------:R-:W-:Y:S01]  /*4370*/  FFMA.FTZ R158, R158, c[0x0][0x2d0], -R121.reuse ;  /* 0x0000b4009e9e7a23 */ /* 0x100fe20000010879 */
[----:B------:R-:W4:Y:S01]  /*4380*/  MUFU.EX2 R44, R44 ;  /* 0x0000002c002c7308 */ /* 0x000f220000000800 */
[----:B--2---:R-:W-:Y:S01]  /*4390*/  F2FP.BF16.PACK_AB R65, R116, R49 ;  /* 0x000000317441723e */ /* 0x004fe200000010ff */
[--C-:B------:R-:W-:Y:S02]  /*43a0*/  FFMA.FTZ R157, R184, c[0x0][0x2d0], -R121.reuse ;  /* 0x0000b400b89d7a23 */ /* 0x100fe40000010879 */
[----:B------:R-:W-:Y:S02]  /*43b0*/  FFMA.FTZ R162, R162, c[0x0][0x2d0], -R121 ;  /* 0x0000b400a2a27a23 */ /* 0x000fe40000010879 */
[----:B------:R-:W-:-:S02]  /*43c0*/  FFMA.FTZ R184, R159, c[0x0][0x2d0], -R138 ;  /* 0x0000b4009fb87a23 */ /* 0x000fc4000001088a */
[----:B------:R-:W-:Y:S01]  /*43d0*/  MUFU.EX2 R46, R46 ;  /* 0x0000002e002e7308 */ /* 0x000fe20000000800 */
[--C-:B------:R-:W-:Y:S02]  /*43e0*/  FFMA.FTZ R186, R161, c[0x0][0x2d0], -R138.reuse ;  /* 0x0000b400a1ba7a23 */ /* 0x100fe4000001088a */
[--C-:B------:R-:W-:Y:S02]  /*43f0*/  FFMA.FTZ R159, R172, c[0x0][0x2d0], -R121.reuse ;  /* 0x0000b400ac9f7a23 */ /* 0x100fe40000010879 */
[--C-:B------:R-:W-:Y:S02]  /*4400*/  FFMA.FTZ R163, R163, c[0x0][0x2d0], -R138.reuse ;  /* 0x0000b400a3a37a23 */ /* 0x100fe4000001088a */
[----:B------:R-:W-:Y:S01]  /*4410*/  FFMA.FTZ R147, R147, c[0x0][0x2d0], -R138 ;  /* 0x0000b40093937a23 */ /* 0x000fe2000001088a */
[----:B----4-:R-:W-:Y:S01]  /*4420*/  F2FP.BF16.PACK_AB R67, R44, R45 ;  /* 0x0000002d2c43723e */ /* 0x010fe200000010ff */
[----:B------:R-:W2:Y:S01]  /*4430*/  MUFU.EX2 R41, R41 ;  /* 0x0000002900297308 */ /* 0x000ea20000000800 */
[----:B------:R-:W-:-:S02]  /*4440*/  FFMA.FTZ R172, R174, c[0x0][0x2d0], -R121 ;  /* 0x0000b400aeac7a23 */ /* 0x000fc40000010879 */
[--C-:B------:R-:W-:Y:S02]  /*4450*/  FFMA.FTZ R160, R160, c[0x0][0x2d0], -R121.reuse ;  /* 0x0000b400a0a07a23 */ /* 0x100fe40000010879 */
[--C-:B------:R-:W-:Y:S01]  /*4460*/  FFMA.FTZ R161, R156, c[0x0][0x2d0], -R121.reuse ;  /* 0x0000b4009ca17a23 */ /* 0x100fe20000010879 */
[C---:B------:R-:W-:Y:S01]  /*4470*/  HMMA.16816.F32.BF16 R84, R64.reuse, R88, RZ ;  /* 0x000000584054723c */ /* 0x040fe200000418ff */
[--C-:B------:R-:W-:Y:S01]  /*4480*/  FFMA.FTZ R216, R129, c[0x0][0x2d0], -R138.reuse ;  /* 0x0000b40081d87a23 */ /* 0x100fe2000001088a */
[----:B------:R-:W-:Y:S01]  /*4490*/  MUFU.EX2 R42, R42 ;  /* 0x0000002a002a7308 */ /* 0x000fe20000000800 */
[--C-:B------:R-:W-:Y:S02]  /*44a0*/  FFMA.FTZ R135, R135, c[0x0][0x2d0], -R138.reuse ;  /* 0x0000b40087877a23 */ /* 0x100fe4000001088a */
[--C-:B------:R-:W-:Y:S02]  /*44b0*/  FFMA.FTZ R156, R133, c[0x0][0x2d0], -R138.reuse ;  /* 0x0000b400859c7a23 */ /* 0x100fe4000001088a */
[----:B------:R-:W-:Y:S01]  /*44c0*/  FFMA.FTZ R131, R131, c[0x0][0x2d0], -R138 ;  /* 0x0000b40083837a23 */ /* 0x000fe2000001088a */
[----:B------:R-:W-:Y:S01]  /*44d0*/  HMMA.16816.F32.BF16 R88, R64, R90, RZ ;  /* 0x0000005a4058723c */ /* 0x000fe200000418ff */
[--C-:B------:R-:W-:Y:S01]  /*44e0*/  FFMA.FTZ R129, R136, c[0x0][0x2d0], -R121.reuse ;  /* 0x0000b40088817a23 */ /* 0x100fe20000010879 */
[----:B------:R-:W-:Y:S01]  /*44f0*/  MUFU.EX2 R13, R13 ;  /* 0x0000000d000d7308 */ /* 0x000fe20000000800 */
[----:B------:R-:W-:-:S02]  /*4500*/  FFMA.FTZ R134, R134, c[0x0][0x2d0], -R121 ;  /* 0x0000b40086867a23 */ /* 0x000fc40000010879 */
[----:B------:R-:W-:Y:S02]  /*4510*/  FFMA.FTZ R217, R128, c[0x0][0x2d0], -R121 ;  /* 0x0000b40080d97a23 */ /* 0x000fe40000010879 */
[----:B------:R-:W-:Y:S01]  /*4520*/  FADD.FTZ R47, R50, R47 ;  /* 0x0000002f322f7221 */ /* 0x000fe20000010000 */
[----:B------:R-:W-:Y:S01]  /*4530*/  HMMA.16816.F32.BF16 R92, R64, R96, RZ ;  /* 0x00000060405c723c */ /* 0x000fe200000418ff */
[----:B------:R-:W-:Y:S01]  /*4540*/  FADD.FTZ R116, R49, R116 ;  /* 0x0000007431747221 */ /* 0x000fe20000010000 */
[----:B------:R-:W-:Y:S01]  /*4550*/  MUFU.EX2 R40, R40 ;  /* 0x0000002800287308 */ /* 0x000fe20000000800 */
[----:B------:R-:W-:-:S04]  /*4560*/  FADD.FTZ R48, R48, R47 ;  /* 0x0000002f30307221 */ /* 0x000fc80000010000 */
[----:B------:R-:W-:Y:S01]  /*4570*/  FADD.FTZ R43, R43, R48 ;  /* 0x000000302b2b7221 */ /* 0x000fe20000010000 */
[C---:B------:R-:W-:Y:S02]  /*4580*/  HMMA.16816.F32.BF16 R96, R64.reuse, R98, RZ ;  /* 0x000000624060723c */ /* 0x040fe400000418ff */
[----:B------:R-:W4:Y:S06]  /*4590*/  MUFU.EX2 R15, R15 ;  /* 0x0000000f000f7308 */ /* 0x000f2c0000000800 */
        /* <DEDUP_REMOVED lines=24> */
[----:B----4-:R-:W-:Y:S01]  /*4720*/  F2FP.BF16.PACK_AB R5, R15, R40 ;  /* 0x000000280f05723e */ /* 0x010fe200000010ff */
[----:B------:R-:W2:Y:S01]  /*4730*/  MUFU.EX2 R144, R144 ;  /* 0x0000009000907308 */ /* 0x000ea20000000800 */
[----:B------:R-:W-:-:S04]  /*4740*/  FADD.FTZ R46, R46, R43 ;  /* 0x0000002b2e2e7221 */ /* 0x000fc80000010000 */
[----:B------:R-:W-:Y:S01]  /*4750*/  F2FP.BF16.PACK_AB R6, R13, R42 ;  /* 0x0000002a0d06723e */ /* 0x000fe200000010ff */
[----:B------:R-:W-:Y:S01]  /*4760*/  FADD.FTZ R41, R41, R46 ;  /* 0x0000002e29297221 */ /* 0x000fe20000010000 */
[----:B-1----:R-:W-:Y:S01]  /*4770*/  F2FP.BF16.PACK_AB R7, R2, R3 ;  /* 0x000000030207723e */ /* 0x002fe200000010ff */
[----:B------:R-:W-:Y:S02]  /*4780*/  MUFU.EX2 R146, R146 ;  /* 0x0000009200927308 */ /* 0x000fe40000000800 */
[----:B------:R-:W-:-:S04]  /*4790*/  FADD.FTZ R42, R42, R41 ;  /* 0x000000292a2a7221 */ /* 0x000fc80000010000 */
[C---:B---3--:R-:W-:Y:S01]  /*47a0*/  HMMA.16816.F32.BF16 R84, R4.reuse, R16, R84 ;  /* 0x000000100454723c */ /* 0x048fe20000041854 */
[----:B------:R-:W-:Y:S01]  /*47b0*/  FADD.FTZ R13, R13, R42 ;  /* 0x0000002a0d0d7221 */ /* 0x000fe20000010000 */
[----:B------:R-:W1:Y:S06]  /*47c0*/  MUFU.EX2 R139, R139 ;  /* 0x0000008b008b7308 */ /* 0x000e6c0000000800 */
[C---:B------:R-:W-:Y:S01]  /*47d0*/  HMMA.16816.F32.BF16 R88, R4.reuse, R18, R88 ;  /* 0x000000120458723c */ /* 0x040fe20000041858 */
[----:B------:R-:W3:Y:S01]  /*47e0*/  LDSM.16.MT88.4 R16, [R200+0x3900] ;  /* 0x00390000c810783b */ /* 0x000ee20000004200 */
[----:B------:R-:W-:Y:S06]  /*47f0*/  MUFU.EX2 R145, R145 ;  /* 0x0000009100917308 */ /* 0x000fec0000000800 */
[C---:B------:R-:W-:Y:S02]  /*4800*/  HMMA.16816.F32.BF16 R92, R4.reuse, R8, R92 ;  /* 0x00000008045c723c */ /* 0x040fe4000004185c */
        /* <DEDUP_REMOVED lines=73> */
[----:B----4-:R-:W-:Y:S01]  /*4ca0*/  F2FP.BF16.PACK_AB R5, R158, R145 ;  /* 0x000000919e05723e */ /* 0x010fe200000010ff */
        /* <DEDUP_REMOVED lines=12> */
[----:B------:R-:W4:Y:S07]  /*4d70*/  LDSM.16.MT88.4 R24, [R202+0x2100] ;  /* 0x00210000ca18783b */ /* 0x000f2e0000004200 */
        /* <DEDUP_REMOVED lines=20> */
[----:B------:R-:W-:Y:S02]  /*4ec0*/  F2FP.BF16.PACK_AB R7, R161, R160 ;  /* 0x000000a0a107723e */ /* 0x000fe400000010ff */
[----:B------:R-:W-:Y:S01]  /*4ed0*/  IADD3 R184, R14, -0x2, RZ ;  /* 0xfffffffe0eb87810 */ /* 0x000fe20007ffe0ff */
[----:B------:R-:W-:-:S04]  /*4ee0*/  FADD.FTZ R186, R186, R163 ;  /* 0x000000a3baba7221 */ /* 0x000fc80000010000 */
[----:B-1----:R-:W-:Y:S01]  /*4ef0*/  HMMA.16816.F32.BF16 R84, R4, R8, R84 ;  /* 0x000000080454723c */ /* 0x002fe20000041854 */
[----:B------:R-:W-:-:S07]  /*4f00*/  FADD.FTZ R186, R147, R186 ;  /* 0x000000ba93ba7221 */ /* 0x000fce0000010000 */
[C---:B------:R-:W-:Y:S01]  /*4f10*/  HMMA.16816.F32.BF16 R88, R4.reuse, R10, R88 ;  /* 0x0000000a0458723c */ /* 0x040fe20000041858 */
[----:B------:R-:W1:Y:S07]  /*4f20*/  LDSM.16.MT88.4 R8, [R200+0x5100] ;  /* 0x00510000c808783b */ /* 0x000e6e0000004200 */
[C---:B----4-:R-:W-:Y:S08]  /*4f30*/  HMMA.16816.F32.BF16 R68, R4.reuse, R24, R68 ;  /* 0x000000180444723c */ /* 0x050ff00000041844 */
        /* <DEDUP_REMOVED lines=82> */
.L_x_1367:
[----:B------:R-:W-:-:S13]  /*5460*/  ISETP.NE.AND P0, PT, R2, 0x1, PT ;  /* 0x000000010200780c */ /* 0x000fda0003f05270 */
[----:B------:R-:W-:-:S05]  /*5470*/  @P0 IMAD.HI.U32 R3, R7, c[0x0][0x330], RZ ;  /* 0x0000cc0007030a27 */ /* 0x000fca00078e00ff */
[----:B------:R-:W-:-:S05]  /*5480*/  @P0 SHF.R.U32.HI R7, RZ, c[0x0][0x334], R3 ;  /* 0x0000cd00ff070a19 */ /* 0x000fca0000011603 */
.L_x_1368:
[----:B------:R-:W-:-:S05]  /*5490*/  IMAD R2, R7, R2, c[0x0][0x32c] ;  /* 0x0000cb0007027624 */ /* 0x000fca00078e0202 */
[----:B------:R-:W-:-:S05]  /*54a0*/  IMNMX R5, R5, R2, PT ;  /* 0x0000000205057217 */ /* 0x000fca0003800200 */
.L_x_1366:
        /* <DEDUP_REMOVED lines=15> */
.L_x_1378:
[----:B------:R-:W-:Y:S04]  /*55a0*/  DEPBAR.LE SB0, 0x0 ;  /* 0x000080000000791a */ /* 0x000fe80000000000 */
[----:B------:R-:W-:Y:S01]  /*55b0*/  BAR.SYNC.DEFER_BLOCKING 0x0 ;  /* 0x0000000000007b1d */ /* 0x000fe20000010000 */
[----:B------:R-:W-:Y:S11]  /*55c0*/  ISETP.GT.AND P6, PT, R207, R222, PT ;  /* 0x000000decf00720c */ /* 0x000ff60003fc4270 */
[----:B------:R-:W-:Y:S02]  /*55d0*/  @!UPT UIADD3 URZ, URZ, URZ, URZ ;  /* 0x0000003f3f3ff290 */ /* 0x000fe4000fffe03f */
[----:B------:R-:W-:Y:S01]  /*55e0*/  @!P6 SHF.R.S32.HI R0, RZ, 0x1f, R222 ;  /* 0x0000001fff00e819 */ /* 0x000fe200000114de */
[----:B------:R-:W-:Y:S04]  /*55f0*/  @!P6 IMAD.WIDE.U32 R158, R222, c[0x0][0x208], RZ ;  /* 0x00008200de9eea25 */ /* 0x000fe800078e00ff */
[----:B------:R-:W-:Y:S02]  /*5600*/  @!P6 IMAD R0, R0, c[0x0][0x208], RZ ;  /* 0x000082000000ea24 */ /* 0x000fe400078e02ff */
[----:B------:R-:W-:Y:S02]  /*5610*/  @!P6 IMAD.MOV.U32 R156, RZ, RZ, R218 ;  /* 0x000000ffff9ce224 */ /* 0x000fe400078e00da */
[----:B------:R-:W-:Y:S01]  /*5620*/  @!P6 IMAD R0, R222, c[0x0][0x20c], R0 ;  /* 0x00008300de00ea24 */ /* 0x000fe200078e0200 */
[----:B------:R-:W1:Y:S01]  /*5630*/  LDSM.16.M88.4 R116, [R206+0x8100] ;  /* 0x00810000ce74783b */ /* 0x000e620000000200 */
[----:B------:R-:W-:Y:S02]  /*5640*/  @!P6 IMAD.MOV.U32 R157, RZ, RZ, R221 ;  /* 0x000000ffff9de224 */ /* 0x000fe400078e00dd */
[----:B------:R-:W-:Y:S02]  /*5650*/  @!P6 IMAD.IADD R0, R159, 0x1, R0 ;  /* 0x000000019f00e824 */ /* 0x000fe400078e0200 */
[----:B------:R-:W2:Y:S01]  /*5660*/  LDSM.16.M88.4 R120, [R206+0x8900] ;  /* 0x00890000ce78783b */ /* 0x000ea20000000200 */
[----:B------:R-:W-:Y:S04]  /*5670*/  @!P6 IMAD.WIDE.U32 R156, R158, 0x60, R156 ;  /* 0x000000609e9ce825 */ /* 0x000fe800078e009c */
[----:B------:R-:W3:Y:S01]  /*5680*/  LDSM.16.M88.4 R128, [R206+0x9100] ;  /* 0x00910000ce80783b */ /* 0x000ee20000000200 */
[----:B------:R-:W-:Y:S02]  /*5690*/  @!P6 IMAD R0, R0, 0x60, RZ ;  /* 0x000000600000e824 */ /* 0x000fe400078e02ff */
[----:B------:R-:W-:Y:S02]  /*56a0*/  @!P6 IMAD.SHL.U32 R162, R156, 0x2, RZ ;  /* 0x000000029ca2e824 */ /* 0x000fe400078e00ff */
[----:B------:R-:W4:Y:S01]  /*56b0*/  LDSM.16.M88.4 R132, [R206+0x9900] ;  /* 0x00990000ce84783b */ /* 0x000f220000000200 */
[----:B------:R-:W-:Y:S02]  /*56c0*/  @!P6 IMAD.IADD R0, R157, 0x1, R0 ;  /* 0x000000019d00e824 */ /* 0x000fe400078e0200 */
[C---:B------:R-:W-:Y:S02]  /*56d0*/  @!P6 IADD3 R158, P5, R162.reuse, 0x80, RZ ;  /* 0x00000080a29ee810 */ /* 0x040fe40007fbe0ff */
[----:B------:R-:W5:Y:S01]  /*56e0*/  LDSM.16.M88.4 R136, [R206+0xa100] ;  /* 0x00a10000ce88783b */ /* 0x000f620000000200 */
[----:B------:R-:W-:Y:S02]  /*56f0*/  @!P6 IADD3 R162, P0, R162, c[0x0][0x1f8], RZ ;  /* 0x00007e00a2a2ea10 */ /* 0x000fe40007f1e0ff */
[----:B------:R-:W-:Y:S02]  /*5700*/  @!P6 IADD3 R158, P2, R158, c[0x0][0x1f8], RZ ;  /* 0x00007e009e9eea10 */ /* 0x000fe40007f5e0ff */
[----:B------:R-:W-:Y:S01]  /*5710*/  LDSM.16.M88.4 R144, [R196] ;  /* 0x00000000c490783b */ /* 0x000fe20000000200 */
[----:B------:R-:W-:Y:S02]  /*5720*/  @!P6 SHF.L.U64.HI R0, R156, 0x1, R0 ;  /* 0x000000019c00e819 */ /* 0x000fe40000010200 */
[----:B------:R-:W-:Y:S02]  /*5730*/  @!P6 IADD3 R156, P1, R162, UR12, RZ ;  /* 0x0000000ca29cec10 */ /* 0x000fe4000ff3e0ff */
[----:B------:R-:W-:Y:S02]  /*5740*/  @!P6 IADD3.X R163, R0, c[0x0][0x1fc], RZ, P0, !PT ;  /* 0x00007f0000a3ea10 */ /* 0x000fe400007fe4ff */
[----:B------:R-:W-:Y:S02]  /*5750*/  @!P6 IADD3.X R159, RZ, c[0x0][0x1fc], R0, P2, P5 ;  /* 0x00007f00ff9fea10 */ /* 0x000fe400017ea400 */
[----:B------:R-:W-:Y:S02]  /*5760*/  @!P6 IADD3.X R157, R163, UR17, RZ, P1, !PT ;  /* 0x00000011a39dec10 */ /* 0x000fe40008ffe4ff */
[----:B------:R-:W-:Y:S01]  /*5770*/  @!P6 IADD3 R160, P0, R156, UR12, RZ ;  /* 0x0000000c9ca0ec10 */ /* 0x000fe2000ff1e0ff */
[C---:B-1----:R-:W-:Y:S03]  /*5780*/  HMMA.16816.F32.BF16 R4, R124.reuse, R116, RZ ;  /* 0x000000747c04723c */ /* 0x042fe600000418ff */
[----:B------:R-:W-:Y:S02]  /*5790*/  @!P6 IADD3.X R161, R157, UR17, RZ, P0, !PT ;  /* 0x000000119da1ec10 */ /* 0x000fe400087fe4ff */
[----:B------:R-:W-:Y:S03]  /*57a0*/  PLOP3.LUT P0, PT, PT, PT, UP3, 0x80, 0x0 ;  /* 0x000000000000781c */ /* 0x000fe60003f0f038 */
[C---:B------:R-:W-:Y:S01]  /*57b0*/  HMMA.16816.F32.BF16 R8, R124.reuse, R118, RZ ;  /* 0x000000767c08723c */ /* 0x040fe200000418ff */
[----:B------:R-:W1:Y:S07]  /*57c0*/  LDSM.16.M88.4 R116, [R206+0xa900] ;  /* 0x00a90000ce74783b */ /* 0x000e6e0000000200 */
[C---:B--2---:R-:W-:Y:S08]  /*57d0*/  HMMA.16816.F32.BF16 R12, R124.reuse, R120, RZ ;  /* 0x000000787c0c723c */ /* 0x044ff000000418ff */
        /* <DEDUP_REMOVED lines=11> */
[C---:B-1----:R-:W-:Y:S08]  /*5890*/  HMMA.16816.F32.BF16 R44, R124.reuse, R116, RZ ;  /* 0x000000747c2c723c */ /* 0x042ff000000418ff */
[----:B------:R-:W-:Y:S01]  /*58a0*/  HMMA.16816.F32.BF16 R48, R124, R118, RZ ;  /* 0x000000767c30723c */ /* 0x000fe200000418ff */
[----:B------:R-:W1:Y:S05]  /*58b0*/  LDSM.16.M88.4 R116, [R195] ;  /* 0x00000000c374783b */ /* 0x000e6a0000000200 */
[----:B------:R-:W-:Y:S01]  /*58c0*/  @!PT LDS RZ, [RZ] ;  /* 0x00000000fffff984 */ /* 0x000fe20000000800 */
[----:B------:R-:W-:Y:S01]  /*58d0*/  @!PT LDS RZ, [RZ] ;  /* 0x00000000fffff984 */ /* 0x000fe20000000800 */
[----:B------:R-:W-:Y:S01]  /*58e0*/  @!PT LDS RZ, [RZ] ;  /* 0x00000000fffff984 */ /* 0x000fe20000000800 */
[----:B------:R1:W-:Y:S02]  /*58f0*/  @!P6 LDGSTS.E.BYPASS.LTC128B.128 [R208+0x100], [R162.64], !P4 ;  /* 0x00100000a2d0efae */ /* 0x0003e4000e101d4e */
[C---:B--2---:R-:W-:Y:S03]  /*5900*/  HMMA.16816.F32.BF16 R4, R140.reuse, R120, R4 ;  /* 0x000000788c04723c */ /* 0x044fe60000041804 */
[----:B------:R2:W-:Y:S05]  /*5910*/  @!P6 LDGSTS.E.BYPASS.LTC128B.128 [R208+0x3100], [R158.64], !P3 ;  /* 0x031000009ed0efae */ /* 0x0005ea000d901d4e */
[C---:B------:R-:W-:Y:S01]  /*5920*/  HMMA.16816.F32.BF16 R8, R140.reuse, R122, R8 ;  /* 0x0000007a8c08723c */ /* 0x040fe20000041808 */
[----:B------:R2:W-:Y:S05]  /*5930*/  @!P6 LDGSTS.E.BYPASS.LTC128B.128 [R208+0x1100], [R156.64], !P4 ;  /* 0x011000009cd0efae */ /* 0x0005ea000e101d4e */
[----:B------:R2:W-:Y:S02]  /*5940*/  @!P6 LDGSTS.E.BYPASS.LTC128B.128 [R208+0x4100], [R156.64+0x80], !P3 ;  /* 0x041000809cd0efae */ /* 0x0005e4000d901d4e */
[C---:B---3--:R-:W-:Y:S03]  /*5950*/  HMMA.16816.F32.BF16 R12, R140.reuse, R128, R12 ;  /* 0x000000808c0c723c */ /* 0x048fe6000004180c */
[----:B------:R1:W-:Y:S05]  /*5960*/  @!P6 LDGSTS.E.BYPASS.LTC128B.128 [R208+0x2100], [R160.64], !P4 ;  /* 0x02100000a0d0efae */ /* 0x0003ea000e101d4e */
[C---:B------:R-:W-:Y:S01]  /*5970*/  HMMA.16816.F32.BF16 R16, R140.reuse, R130, R16 ;  /* 0x000000828c10723c */ /* 0x040fe20000041810 */
[----:B------:R1:W-:Y:S02]  /*5980*/  @!P6 LDGSTS.E.BYPASS.LTC128B.128 [R208+0x5100], [R160.64+0x80], !P3 ;  /* 0x05100080a0d0efae */ /* 0x0003e4000d901d4e */
[C---:B------:R-:W-:Y:S03]  /*5990*/  ISETP.GT.AND P6, PT, R222.reuse, R207, PT ;  /* 0x000000cfde00720c */ /* 0x040fe60003fc4270 */
[----:B------:R-:W3:Y:S02]  /*59a0*/  LDSM.16.M88.4 R120, [R203+0x8100] ;  /* 0x00810000cb78783b */ /* 0x000ee40000000200 */
[C---:B----4-:R-:W-:Y:S03]  /*59b0*/  HMMA.16816.F32.BF16 R20, R140.reuse, R132, R20 ;  /* 0x000000848c14723c */ /* 0x050fe60000041814 */
[----:B------:R-:W0:Y:S05]  /*59c0*/  LDGDEPBAR ;  /* 0x00000000000079af */ /* 0x000e2a0000000000 */
[C---:B------:R-:W-:Y:S01]  /*59d0*/  HMMA.16816.F32.BF16 R24, R140.reuse, R134, R24 ;  /* 0x000000868c18723c */ /* 0x040fe20000041818 */
[----:B------:R-:W4:Y:S05]  /*59e0*/  LDSM.16.M88.4 R128, [R203+0x8900] ;  /* 0x00890000cb80783b */ /* 0x000f2a0000000200 */
[----:B------:R-:W3:Y:S02]  /*59f0*/  LDSM.16.M88.4 R132, [R203+0x9100] ;  /* 0x00910000cb84783b */ /* 0x000ee40000000200 */
[C---:B-----5:R-:W-:Y:S03]  /*5a00*/  HMMA.16816.F32.BF16 R28, R140.reuse, R136, R28 ;  /* 0x000000888c1c723c */ /* 0x060fe6000004181c */
[----:B--2---:R-:W-:Y:S05]  /*5a10*/  LDSM.16.M88.4 R156, [R194+0x1000] ;  /* 0x00100000c29c783b */ /* 0x004fea0000000200 */
[C---:B------:R-:W-:Y:S01]  /*5a20*/  HMMA.16816.F32.BF16 R32, R140.reuse, R138, R32 ;  /* 0x0000008a8c20723c */ /* 0x040fe20000041820 */
[----:B------:R-:W2:Y:S05]  /*5a30*/  LDSM.16.M88.4 R136, [R203+0x9900] ;  /* 0x00990000cb88783b */ /* 0x000eaa0000000200 */
[----:B-1----:R-:W-:Y:S02]  /*5a40*/  LDSM.16.M88.4 R160, [R194+0x1800] ;  /* 0x00180000c2a0783b */ /* 0x002fe40000000200 */
[C---:B------:R-:W-:Y:S03]  /*5a50*/  HMMA.16816.F32.BF16 R36, R140.reuse, R144, R36 ;  /* 0x000000908c24723c */ /* 0x040fe60000041824 */
[----:B------:R-:W-:Y:S05]  /*5a60*/  LDSM.16.M88.4 R172, [R192] ;  /* 0x00000000c0ac783b */ /* 0x000fea0000000200 */
[C---:B------:R-:W-:Y:S01]  /*5a70*/  HMMA.16816.F32.BF16 R40, R140.reuse, R146, R40 ;  /* 0x000000928c28723c */ /* 0x040fe20000041828 */
[----:B------:R-:W-:Y:S07]  /*5a80*/  LDSM.16.M88.4 R144, [R194+0x800] ;  /* 0x00080000c290783b */ /* 0x000fee0000000200 */
[C---:B------:R-:W-:Y:S08]  /*5a90*/  HMMA.16816.F32.BF16 R44, R140.reuse, R116, R44 ;  /* 0x000000748c2c723c */ /* 0x040ff0000004182c */
[----:B------:R-:W-:Y:S01]  /*5aa0*/  HMMA.16816.F32.BF16 R48, R140, R118, R48 ;  /* 0x000000768c30723c */ /* 0x000fe20000041830 */
[----:B------:R-:W1:Y:S07]  /*5ab0*/  LDSM.16.M88.4 R116, [R203+0xa100] ;  /* 0x00a10000cb74783b */ /* 0x000e6e0000000200 */
[C---:B---3--:R-:W-:Y:S08]  /*5ac0*/  HMMA.16816.F32.BF16 R4, R148.reuse, R120, R4 ;  /* 0x000000789404723c */ /* 0x048ff00000041804 */
[C---:B------:R-:W-:Y:S01]  /*5ad0*/  HMMA.16816.F32.BF16 R8, R148.reuse, R122, R8 ;  /* 0x0000007a9408723c */ /* 0x040fe20000041808 */
[----:B------:R-:W3:Y:S07]  /*5ae0*/  LDSM.16.M88.4 R120, [R203+0xa900] ;  /* 0x00a90000cb78783b */ /* 0x000eee0000000200 */
[C---:B----4-:R-:W-:Y:S08]  /*5af0*/  HMMA.16816.F32.BF16 R12, R148.reuse, R128, R12 ;  /* 0x00000080940c723c */ /* 0x050ff0000004180c */
[C---:B------:R-:W-:Y:S01]  /*5b00*/  HMMA.16816.F32.BF16 R16, R148.reuse, R130, R16 ;  /* 0x000000829410723c */ /* 0x040fe20000041810 */
[----:B------:R-:W4:Y:S07]  /*5b10*/  LDSM.16.M88.4 R128, [R194] ;  /* 0x00000000c280783b */ /* 0x000f2e0000000200 */
[C---:B------:R-:W-:Y:S08]  /*5b20*/  HMMA.16816.F32.BF16 R20, R148.reuse, R132, R20 ;  /* 0x000000849414723c */ /* 0x040ff00000041814 */
[C---:B------:R-:W-:Y:S01]  /*5b30*/  HMMA.16816.F32.BF16 R24, R148.reuse, R134, R24 ;  /* 0x000000869418723c */ /* 0x040fe20000041818 */
[----:B------:R-:W5:Y:S07]  /*5b40*/  LDSM.16.M88.4 R132, [R194+0x2000] ;  /* 0x00200000c284783b */ /* 0x000f6e0000000200 */
[C---:B--2---:R-:W-:Y:S08]  /*5b50*/  HMMA.16816.F32.BF16 R28, R148.reuse, R136, R28 ;  /* 0x00000088941c723c */ /* 0x044ff0000004181c */
[C---:B------:R-:W-:Y:S01]  /*5b60*/  HMMA.16816.F32.BF16 R32, R148.reuse, R138, R32 ;  /* 0x0000008a9420723c */ /* 0x040fe20000041820 */
[----:B------:R-:W2:Y:S07]  /*5b70*/  LDSM.16.M88.4 R136, [R194+0x2800] ;  /* 0x00280000c288783b */ /* 0x000eae0000000200 */
[C---:B-1----:R-:W-:Y:S08]  /*5b80*/  HMMA.16816.F32.BF16 R36, R148.reuse, R116, R36 ;  /* 0x000000749424723c */ /* 0x042ff00000041824 */
[C---:B------:R-:W-:Y:S01]  /*5b90*/  HMMA.16816.F32.BF16 R40, R148.reuse, R118, R40 ;  /* 0x000000769428723c */ /* 0x040fe20000041828 */
[----:B------:R-:W1:Y:S07]  /*5ba0*/  LDSM.16.M88.4 R116, [R206+0xb100] ;  /* 0x00b10000ce74783b */ /* 0x000e6e0000000200 */
[C---:B---3--:R-:W-:Y:S08]  /*5bb0*/  HMMA.16816.F32.BF16 R44, R148.reuse, R120, R44 ;  /* 0x00000078942c723c */ /* 0x048ff0000004182c */
[----:B------:R-:W-:Y:S01]  /*5bc0*/  HMMA.16816.F32.BF16 R48, R148, R122, R48 ;  /* 0x0000007a9430723c */ /* 0x000fe20000041830 */
[----:B------:R-:W3:Y:S07]  /*5bd0*/  LDSM.16.M88.4 R120, [R206+0xb900] ;  /* 0x00b90000ce78783b */ /* 0x000eee0000000200 */
        /* <DEDUP_REMOVED lines=12> */
[C---:B-----5:R-:W-:Y:S08]  /*5ca0*/  HMMA.16816.F32.BF16 R36, R152.reuse, R132, R36 ;  /* 0x000000849824723c */ /* 0x060ff00000041824 */
[C---:B------:R-:W-:Y:S01]  /*5cb0*/  HMMA.16816.F32.BF16 R40, R152.reuse, R134, R40 ;  /* 0x000000869828723c */ /* 0x040fe20000041828 */
[----:B------:R-:W5:Y:S07]  /*5cc0*/  LDSM.16.M88.4 R132, [R206+0xd100] ;  /* 0x00d10000ce84783b */ /* 0x000f6e0000000200 */
[C---:B--2---:R-:W-:Y:S08]  /*5cd0*/  HMMA.16816.F32.BF16 R44, R152.reuse, R136, R44 ;  /* 0x00000088982c723c */ /* 0x044ff0000004182c */
[----:B------:R-:W-:Y:S01]  /*5ce0*/  HMMA.16816.F32.BF16 R48, R152, R138, R48 ;  /* 0x0000008a9830723c */ /* 0x000fe20000041830 */
[----:B------:R-:W2:Y:S07]  /*5cf0*/  LDSM.16.M88.4 R136, [R191] ;  /* 0x00000000bf88783b */ /* 0x000eae0000000200 */
[C---:B-1----:R-:W-:Y:S08]  /*5d00*/  HMMA.16816.F32.BF16 R4, R164.reuse, R116, R4 ;  /* 0x00000074a404723c */ /* 0x042ff00000041804 */
[C---:B------:R-:W-:Y:S01]  /*5d10*/  HMMA.16816.F32.BF16 R8, R164.reuse, R118, R8 ;  /* 0x00000076a408723c */ /* 0x040fe20000041808 */
[----:B------:R-:W1:Y:S07]  /*5d20*/  LDSM.16.M88.4 R116, [R190] ;  /* 0x00000000be74783b */ /* 0x000e6e0000000200 */
[C---:B---3--:R-:W-:Y:S08]  /*5d30*/  HMMA.16816.F32.BF16 R12, R164.reuse, R120, R12 ;  /* 0x00000078a40c723c */ /* 0x048ff0000004180c */
[C---:B------:R-:W-:Y:S01]  /*5d40*/  HMMA.16816.F32.BF16 R16, R164.reuse, R122, R16 ;  /* 0x0000007aa410723c */ /* 0x040fe20000041810 */
[----:B------:R-:W3:Y:S07]  /*5d50*/  LDSM.16.M88.4 R120, [R189] ;  /* 0x00000000bd78783b */ /* 0x000eee0000000200 */
[C---:B----4-:R-:W-:Y:S08]  /*5d60*/  HMMA.16816.F32.BF16 R20, R164.reuse, R128, R20 ;  /* 0x00000080a414723c */ /* 0x050ff00000041814 */
[C---:B------:R-:W-:Y:S01]  /*5d70*/  HMMA.16816.F32.BF16 R24, R164.reuse, R130, R24 ;  /* 0x00000082a418723c */ /* 0x040fe20000041818 */
[----:B------:R-:W4:Y:S07]  /*5d80*/  LDSM.16.M88.4 R128, [R188] ;  /* 0x00000000bc80783b */ /* 0x000f2e0000000200 */
[C---:B------:R-:W-:Y:S08]  /*5d90*/  HMMA.16816.F32.BF16 R28, R164.reuse, R144, R28 ;  /* 0x00000090a41c723c */ /* 0x040ff0000004181c */
[C---:B------:R-:W-:Y:S01]  /*5da0*/  HMMA.16816.F32.BF16 R32, R164.reuse, R146, R32 ;  /* 0x00000092a420723c */ /* 0x040fe20000041820 */
[----:B------:R-:W-:Y:S07]  /*5db0*/  LDSM.16.M88.4 R144, [R203+0xc900] ;  /* 0x00c90000cb90783b */ /* 0x000fee0000000200 */
[C---:B-----5:R-:W-:Y:S08]  /*5dc0*/  HMMA.16816.F32.BF16 R36, R164.reuse, R132, R36 ;  /* 0x00000084a424723c */ /* 0x060ff00000041824 */
[C---:B------:R-:W-:Y:S01]  /*5dd0*/  HMMA.16816.F32.BF16 R40, R164.reuse, R134, R40 ;  /* 0x00000086a428723c */ /* 0x040fe20000041828 */
[----:B------:R-:W5:Y:S07]  /*5de0*/  LDSM.16.M88.4 R132, [R203+0xb100] ;  /* 0x00b10000cb84783b */ /* 0x000f6e0000000200 */
[C---:B------:R-:W-:Y:S08]  /*5df0*/  HMMA.16816.F32.BF16 R44, R164.reuse, R156, R44 ;  /* 0x0000009ca42c723c */ /* 0x040ff0000004182c */
[----:B------:R-:W-:Y:S01]  /*5e00*/  HMMA.16816.F32.BF16 R48, R164, R158, R48 ;  /* 0x0000009ea430723c */ /* 0x000fe20000041830 */
[----:B------:R-:W-:Y:S07]  /*5e10*/  LDSM.16.M88.4 R156, [R203+0xd100] ;  /* 0x00d10000cb9c783b */ /* 0x000fee0000000200 */
[C---:B------:R-:W-:Y:S08]  /*5e20*/  HMMA.16816.F32.BF16 R4, R168.reuse, R160, R4 ;  /* 0x000000a0a804723c */ /* 0x040ff00000041804 */
[C---:B------:R-:W-:Y:S01]  /*5e30*/  HMMA.16816.F32.BF16 R8, R168.reuse, R162, R8 ;  /* 0x000000a2a808723c */ /* 0x040fe20000041808 */
[----:B------:R-:W-:Y:S07]  /*5e40*/  LDSM.16.M88.4 R160, [R203+0xd900] ;  /* 0x00d90000cba0783b */ /* 0x000fee0000000200 */
[C---:B------:R-:W-:Y:S08]  /*5e50*/  HMMA.16816.F32.BF16 R12, R168.reuse, R172, R12 ;  /* 0x000000aca80c723c */ /* 0x040ff0000004180c */
[C---:B------:R-:W-:Y:S08]  /*5e60*/  HMMA.16816.F32.BF16 R16, R168.reuse, R174, R16 ;  /* 0x000000aea810723c */ /* 0x040ff00000041810 */
        /* <DEDUP_REMOVED lines=15> */
[C---:B--2---:R-:W-:Y:S08]  /*5f60*/  HMMA.16816.F32.BF16 R12, R176.reuse, R136, R12 ;  /* 0x00000088b00c723c */ /* 0x044ff0000004180c */
[C---:B------:R-:W-:Y:S08]  /*5f70*/  HMMA.16816.F32.BF16 R16, R176.reuse, R138, R16 ;  /* 0x0000008ab010723c */ /* 0x040ff00000041810 */
[C---:B-1----:R-:W-:Y:S08]  /*5f80*/  HMMA.16816.F32.BF16 R20, R176.reuse, R116, R20 ;  /* 0x00000074b014723c */ /* 0x042ff00000041814 */
[C---:B------:R-:W-:Y:S01]  /*5f90*/  HMMA.16816.F32.BF16 R24, R176.reuse, R118, R24 ;  /* 0x00000076b018723c */ /* 0x040fe20000041818 */
[----:B------:R-:W1:Y:S07]  /*5fa0*/  LDSM.16.M88.4 R116, [R194+0x4800] ;  /* 0x00480000c274783b */ /* 0x000e6e0000000200 */
[C---:B------:R-:W-:Y:S08]  /*5fb0*/  HMMA.16816.F32.BF16 R28, R176.reuse, R144, R28 ;  /* 0x00000090b01c723c */ /* 0x040ff0000004181c */
[C---:B------:R-:W-:Y:S08]  /*5fc0*/  HMMA.16816.F32.BF16 R32, R176.reuse, R146, R32 ;  /* 0x00000092b020723c */ /* 0x040ff00000041820 */
[C---:B------:R-:W-:Y:S07]  /*5fd0*/  HMMA.16816.F32.BF16 R36, R176.reuse, R156, R36 ;  /* 0x0000009cb024723c */ /* 0x040fee0000041824 */
[----:B------:R-:W-:Y:S01]  /*5fe0*/  @P6 IADD3 R157, R222, -0x1, RZ ;  /* 0xffffffffde9d6810 */ /* 0x000fe20007ffe0ff */
[C---:B------:R-:W-:Y:S04]  /*5ff0*/  HMMA.16816.F32.BF16 R40, R176.reuse, R158, R40 ;  /* 0x0000009eb028723c */ /* 0x040fe80000041828 */
[----:B------:R-:W-:Y:S01]  /*6000*/  @P6 IMAD.MOV.U32 R156, RZ, RZ, R210 ;  /* 0x000000ffff9c6224 */ /* 0x000fe200078e00d2 */
[----:B------:R-:W-:Y:S02]  /*6010*/  @P6 SHF.R.S32.HI R0, RZ, 0x1f, R157 ;  /* 0x0000001fff006819 */ /* 0x000fe4000001149d */
[C---:B------:R-:W-:Y:S01]  /*6020*/  @P6 IMAD.WIDE.U32 R158, R157.reuse, c[0x0][0x1e0], RZ ;  /* 0x000078009d9e6a25 */ /* 0x040fe200078e00ff */
[C---:B------:R-:W-:Y:S04]  /*6030*/  HMMA.16816.F32.BF16 R44, R176.reuse, R160, R44 ;  /* 0x000000a0b02c723c */ /* 0x040fe8000004182c */
[----:B------:R-:W-:Y:S04]  /*6040*/  @P6 IMAD R0, R0, c[0x0][0x1e0], RZ ;  /* 0x0000780000006a24 */ /* 0x000fe800078e02ff */
[----:B------:R-:W-:Y:S04]  /*6050*/  HMMA.16816.F32.BF16 R48, R176, R162, R48 ;  /* 0x000000a2b030723c */ /* 0x000fe80000041830 */
[----:B------:R-:W-:Y:S02]  /*6060*/  @P6 IMAD R0, R157, c[0x0][0x1e4], R0 ;  /* 0x000079009d006a24 */ /* 0x000fe400078e0200 */
[----:B------:R-:W-:Y:S02]  /*6070*/  @P6 IMAD.MOV.U32 R157, RZ, RZ, R213 ;  /* 0x000000ffff9d6224 */ /* 0x000fe400078e00d5 */
[C---:B---3--:R-:W-:Y:S05]  /*6080*/  HMMA.16816.F32.BF16 R4, R180.reuse, R120, R4 ;  /* 0x00000078b404723c */ /* 0x048fea0000041804 */
[----:B------:R-:W-:Y:S02]  /*6090*/  @P6 IMAD.IADD R0, R159, 0x1, R0 ;  /* 0x000000019f006824 */ /* 0x000fe400078e0200 */
[----:B------:R-:W-:Y:S01]  /*60a0*/  @P6 IMAD.WIDE.U32 R156, R158, 0x60, R156 ;  /* 0x000000609e9c6825 */ /* 0x000fe200078e009c */
[C---:B------:R-:W-:Y:S01]  /*60b0*/  HMMA.16816.F32.BF16 R8, R180.reuse, R122, R8 ;  /* 0x0000007ab408723c */ /* 0x040fe20000041808 */
[----:B------:R-:W2:Y:S03]  /*60c0*/  LDSM.16.M88.4 R120, [R194+0x5000] ;  /* 0x00500000c278783b */ /* 0x000ea60000000200 */
[----:B------:R-:W-:Y:S02]  /*60d0*/  @P6 IMAD R159, R0, 0x60, RZ ;  /* 0x00000060009f6824 */ /* 0x000fe400078e02ff */
[----:B------:R-:W-:Y:S02]  /*60e0*/  @P6 IMAD.SHL.U32 R0, R156, 0x2, RZ ;  /* 0x000000029c006824 */ /* 0x000fe400078e00ff */
[C---:B----4-:R-:W-:Y:S04]  /*60f0*/  HMMA.16816.F32.BF16 R12, R180.reuse, R128, R12 ;  /* 0x00000080b40c723c */ /* 0x050fe8000004180c */
[C---:B------:R-:W-:Y:S01]  /*6100*/  @P6 IADD3 R160, P1, R0.reuse, c[0x0][0x1c8], RZ ;  /* 0x0000720000a06a10 */ /* 0x040fe20007f3e0ff */
[----:B------:R-:W-:Y:S01]  /*6110*/  @P6 IMAD.IADD R157, R157, 0x1, R159 ;  /* 0x000000019d9d6824 */ /* 0x000fe200078e029f */
[----:B------:R-:W-:Y:S01]  /*6120*/  @P6 IADD3 R158, P5, R0, 0x80, RZ ;  /* 0x00000080009e6810 */ /* 0x000fe20007fbe0ff */
[----:B------:R-:W-:Y:S01]  /*6130*/  IMAD.MOV.U32 R0, RZ, RZ, R209 ;  /* 0x000000ffff007224 */ /* 0x000fe200078e00d1 */
[C---:B------:R-:W-:Y:S01]  /*6140*/  HMMA.16816.F32.BF16 R16, R180.reuse, R130, R16 ;  /* 0x00000082b410723c */ /* 0x040fe20000041810 */
[----:B------:R-:W3:Y:S01]  /*6150*/  LDSM.16.M88.4 R128, [R194+0x5800] ;  /* 0x00580000c280783b */ /* 0x000ee20000000200 */
[----:B------:R-:W-:Y:S04]  /*6160*/  DEPBAR.LE SB0, 0x0 ;  /* 0x000080000000791a */ /* 0x000fe80000000000 */
[----:B------:R-:W-:Y:S01]  /*6170*/  BAR.SYNC.DEFER_BLOCKING 0x0 ;  /* 0x0000000000007b1d */ /* 0x000fe20000010000 */
[----:B------:R-:W-:Y:S01]  /*6180*/  @P6 IADD3 R158, P2, R158, c[0x0][0x1c8], RZ ;  /* 0x000072009e9e6a10 */ /* 0x000fe20007f5e0ff */
[C---:B-----5:R-:W-:Y:S05]  /*6190*/  HMMA.16816.F32.BF16 R20, R180.reuse, R132, R20 ;  /* 0x00000084b414723c */ /* 0x060fea0000041814 */
[----:B------:R-:W-:Y:S01]  /*61a0*/  @P6 SHF.L.U64.HI R157, R156, 0x1, R157 ;  /* 0x000000019c9d6819 */ /* 0x000fe2000001029d */
[----:B------:R-:W-:Y:S02]  /*61b0*/  @P6 IMAD.SHL.U32 R156, R187, 0x40, RZ ;  /* 0x00000040bb9c6824 */ /* 0x000fe400078e00ff */
[C---:B------:R-:W-:Y:S04]  /*61c0*/  HMMA.16816.F32.BF16 R24, R180.reuse, R134, R24 ;  /* 0x00000086b418723c */ /* 0x040fe80000041818 */
[----:B------:R-:W-:Y:S01]  /*61d0*/  @P6 IADD3.X R161, R157, c[0x0][0x1cc], RZ, P1, !PT ;  /* 0x000073009da16a10 */ /* 0x000fe20000ffe4ff */
[----:B------:R-:W-:Y:S01]  /*61e0*/  @P0 IMAD.MOV.U32 R0, RZ, RZ, R185 ;  /* 0x000000ffff000224 */ /* 0x000fe200078e00b9 */
[-C--:B------:R-:W-:Y:S02]  /*61f0*/  @P6 IADD3 R162, P1, R160, R156.reuse, RZ ;  /* 0x0000009ca0a26210 */ /* 0x080fe40007f3e0ff */
[C---:B-1----:R-:W-:Y:S04]  /*6200*/  HMMA.16816.F32.BF16 R28, R180.reuse, R116, R28 ;  /* 0x00000074b41c723c */ /* 0x042fe8000004181c */
[----:B------:R-:W-:Y:S01]  /*6210*/  @P6 IADD3.X R159, RZ, c[0x0][0x1cc], R157, P2, P5 ;  /* 0x00007300ff9f6a10 */ /* 0x000fe200017ea49d */
[----:B------:R-:W-:Y:S01]  /*6220*/  @!PT LDS RZ, [RZ] ;  /* 0x00000000fffff984 */ /* 0x000fe20000000800 */
[----:B------:R-:W-:Y:S01]  /*6230*/  @!PT LDS RZ, [RZ] ;  /* 0x00000000fffff984 */ /* 0x000fe20000000800 */
[----:B------:R-:W-:Y:S01]  /*6240*/  @!PT LDS RZ, [RZ] ;  /* 0x00000000fffff984 */ /* 0x000fe20000000800 */
[----:B------:R1:W-:Y:S01]  /*6250*/  @P6 LDGSTS.E.BYPASS.LTC128B.128 [R208+0x8100], [R160.64], !P4 ;  /* 0x08100000a0d06fae */ /* 0x0003e2000e101d4e */
[----:B------:R-:W-:Y:S02]  /*6260*/  @P6 IADD3 R174, P0, R162, R156, RZ ;  /* 0x0000009ca2ae6210 */ /* 0x000fe40007f1e0ff */
[C---:B------:R-:W-:Y:S02]  /*6270*/  HMMA.16816.F32.BF16 R32, R180.reuse, R118, R32 ;  /* 0x00000076b420723c */ /* 0x040fe40000041820 */
[----:B------:R4:W-:Y:S02]  /*6280*/  @P6 LDGSTS.E.BYPASS.LTC128B.128 [R208+0xb100], [R158.64], !P3 ;  /* 0x0b1000009ed06fae */ /* 0x0009e4000d901d4e */
[----:B------:R-:W-:Y:S04]  /*6290*/  @P6 SHF.L.U64.HI R157, R187, 0x6, R186 ;  /* 0x00000006bb9d6819 */ /* 0x000fe800000102ba */
[C---:B--2---:R-:W-:Y:S01]  /*62a0*/  HMMA.16816.F32.BF16 R36, R180.reuse, R120, R36 ;  /* 0x00000078b424723c */ /* 0x044fe20000041824 */
[----:B------:R-:W2:Y:S03]  /*62b0*/  SHFL.IDX PT, R156, R0, RZ, 0x1c1f ;  /* 0x001c1fff009c7589 */ /* 0x000ea600000e0000 */
[--C-:B------:R-:W-:Y:S04]  /*62c0*/  @P6 IMAD.X R163, R161, 0x1, R157.reuse, P1 ;  /* 0x00000001a1a36824 */ /* 0x100fe800008e069d */
[----:B------:R-:W-:Y:S01]  /*62d0*/  @P6 IMAD.X R175, R163, 0x1, R157, P0 ;  /* 0x00000001a3af6824 */ /* 0x000fe200000e069d */
[----:B------:R5:W-:Y:S01]  /*62e0*/  @P6 LDGSTS.E.BYPASS.LTC128B.128 [R208+0x9100], [R162.64], !P4 ;  /* 0x09100000a2d06fae */ /* 0x000be2000e101d4e */
[C---:B------:R-:W-:Y:S01]  /*62f0*/  HMMA.16816.F32.BF16 R40, R180.reuse, R122, R40 ;  /* 0x0000007ab428723c */ /* 0x040fe20000041828 */
[----:B------:R-:W-:Y:S02]  /*6300*/  PLOP3.LUT P0, PT, PT, PT, UP2, 0x40, 0x0 ;  /* 0x000000000000781c */ /* 0x000fe40003f0e828 */
[----:B------:R-:W-:Y:S01]  /*6310*/  IMAD R157, R222, -0x60, RZ ;  /* 0xffffffa0de9d7824 */ /* 0x000fe200078e02ff */
[----:B------:R5:W-:Y:S04]  /*6320*/  @P6 LDGSTS.E.BYPASS.LTC128B.128 [R208+0xc100], [R162.64+0x80], !P3 ;  /* 0x0c100080a2d06fae */ /* 0x000be8000d901d4e */
[C---:B---3--:R-:W-:Y:S01]  /*6330*/  HMMA.16816.F32.BF16 R44, R180.reuse, R128, R44 ;  /* 0x00000080b42c723c */ /* 0x048fe2000004182c */
[----:B------:R3:W-:Y:S03]  /*6340*/  @P6 LDGSTS.E.BYPASS.LTC128B.128 [R208+0xa100], [R174.64], !P4 ;  /* 0x0a100000aed06fae */ /* 0x0007e6000e101d4e */
[----:B-1----:R-:W-:Y:S02]  /*6350*/  IADD3 R160, -R214, 0x1, R157 ;  /* 0x00000001d6a07810 */ /* 0x002fe40007ffe19d */
[----:B------:R3:W-:Y:S02]  /*6360*/  @P6 LDGSTS.E.BYPASS.LTC128B.128 [R208+0xd100], [R174.64+0x80], !P3 ;  /* 0x0d100080aed06fae */ /* 0x0007e4000d901d4e */
[----:B------:R-:W-:Y:S03]  /*6370*/  HMMA.16816.F32.BF16 R48, R180, R130, R48 ;  /* 0x00000082b430723c */ /* 0x000fe60000041830 */
[----:B------:R-:W0:Y:S01]  /*6380*/  LDGDEPBAR ;  /* 0x00000000000079af */ /* 0x000e220000000000 */
[----:B----4-:R-:W-:Y:S04]  /*6390*/  IADD3 R159, R160, c[0x0][0x1d0], RZ ;  /* 0x00007400a09f7a10 */ /* 0x010fe80007ffe0ff */
[----:B------:R-:W-:Y:S04]  /*63a0*/  IADD3 R159, R159, -c[0x0][0x168], RZ ;  /* 0x80005a009f9f7a10 */ /* 0x000fe80007ffe0ff */
[C---:B------:R-:W-:Y:S02]  /*63b0*/  IADD3 R161, R159.reuse, c[0x0][0x328], RZ ;  /* 0x0000ca009fa17a10 */ /* 0x040fe40007ffe0ff */
[----:B------:R-:W-:Y:S03]  /*63c0*/  IADD3 R159, R159, UR6, RZ ;  /* 0x000000069f9f7c10 */ /* 0x000fe6000fffe0ff */
[----:B--2---:R-:W-:Y:S02]  /*63d0*/  IMAD.IADD R173, R161, 0x1, R156 ;  /* 0x00000001a1ad7824 */ /* 0x004fe400078e029c */
[----:B-----5:R-:W-:Y:S01]  /*63e0*/  IMAD.IADD R163, R156, 0x1, R159 ;  /* 0x000000019ca37824 */ /* 0x020fe200078e029f */
        /* <DEDUP_REMOVED lines=15> */
.L_x_1372:
[----:B------:R-:W-:Y:S04]  /*64e0*/  MOV R116, c[0x0][0x32c] ;  /* 0x0000cb0000747a02 */ /* 0x000fe80000000f00 */
[----:B------:R-:W-:Y:S11]  /*64f0*/  ISETP.NE.AND P0, PT, R116, 0x1, PT ;  /* 0x000000017400780c */ /* 0x000ff60003f05270 */
[----:B------:R-:W-:Y:S02]  /*6500*/  @!UPT UIADD3 URZ, URZ, URZ, URZ ;  /* 0x0000003f3f3ff290 */ /* 0x000fe4000fffe03f */
[----:B------:R-:W-:Y:S05]  /*6510*/  @P0 IMAD.HI.U32 R116, R117, c[0x0][0x330], RZ ;  /* 0x0000cc0075740a27 */ /* 0x000fea00078e00ff */
[----:B------:R-:W-:Y:S02]  /*6520*/  @P0 SHF.R.U32.HI R117, RZ, c[0x0][0x334], R116 ;  /* 0x0000cd00ff750a19 */ /* 0x000fe40000011674 */
.L_x_1373:
[----:B------:R-:W-:Y:S05]  /*6530*/  BSYNC B0 ;  /* 0x0000000000007941 */ /* 0x000fea0003800000 */
.L_x_1371:
[----:B------:R-:W-:Y:S04]  /*6540*/  IMAD.IADD R118, R157, 0x1, -R214 ;  /* 0x000000019d767824 */ /* 0x000fe800078e0ad6 */
[----:B------:R-:W-:Y:S05]  /*6550*/  IMAD R118, R117, c[0x0][0x32c], R118 ;  /* 0x0000cb0075767a24 */ /* 0x000fea00078e0276 */
[----:B------:R-:W-:Y:S02]  /*6560*/  IADD3 R116, R118, c[0x0][0x32c], RZ ;  /* 0x0000cb0076747a10 */ /* 0x000fe40007ffe0ff */
[----:B------:R-:W-:Y:S02]  /*6570*/  IMNMX R163, R163, R118, !PT ;  /* 0x00000076a3a37217 */ /* 0x000fe40007800200 */
[----:B------:R-:W-:Y:S02]  /*6580*/  IMNMX R173, R173, R116, PT ;  /* 0x00000074adad7217 */ /* 0x000fe40003800200 */
.L_x_1370:
[C---:B------:R-:W-:Y:S01]  /*6590*/  ISETP.GE.AND P0, PT, R157.reuse, 0x1, PT ;  /* 0x000000019d00780c */ /* 0x040fe20003f06270 */
[----:B------:R-:W1:Y:S01]  /*65a0*/  SHFL.IDX PT, R0, R0, 0x1, 0x1c1f ;  /* 0x003c1f0000007f89 */ /* 0x000e6200000e0000 */
        /* <DEDUP_REMOVED lines=12> */
[--C-:B-1----:R-:W-:Y:S01]  /*6670*/  IMAD.IADD R159, R159, 0x1, R0.reuse ;  /* 0x000000019f9f7824 */ /* 0x102fe200078e0200 */
[----:B------:R-:W-:Y:S01]  /*6680*/  FSEL R120, R4, -INF , !P0 ;  /* 0xff80000004787808 */ /* 0x000fe20004000000 */
[----:B------:R-:W-:Y:S01]  /*6690*/  IMAD.IADD R4, R161, 0x1, R0 ;  /* 0x00000001a1047824 */ /* 0x000fe200078e0200 */
        /* <DEDUP_REMOVED lines=50> */
[----:B---3--:R-:W-:Y:S02]  /*69c0*/  FSEL R174, R21, -INF , !P0 ;  /* 0xff80000015ae7808 */ /* 0x008fe40004000000 */
        /* <DEDUP_REMOVED lines=88> */
.L_x_1376:
[----:B------:R-:W-:Y:S04]  /*6f50*/  MOV R0, c[0x0][0x32c] ;  /* 0x0000cb0000007a02 */ /* 0x000fe80000000f00 */
[----:B------:R-:W-:Y:S11]  /*6f60*/  ISETP.NE.AND P0, PT, R0, 0x1, PT ;  /* 0x000000010000780c */ /* 0x000ff60003f05270 */
[----:B------:R-:W-:Y:S02]  /*6f70*/  @!UPT UIADD3 URZ, URZ, URZ, URZ ;  /* 0x0000003f3f3ff290 */ /* 0x000fe4000fffe03f */
[----:B------:R-:W-:Y:S05]  /*6f80*/  @P0 IMAD.HI.U32 R0, R5, c[0x0][0x330], RZ ;  /* 0x0000cc0005000a27 */ /* 0x000fea00078e00ff */
[----:B------:R-:W-:Y:S02]  /*6f90*/  @P0 SHF.R.U32.HI R5, RZ, c[0x0][0x334], R0 ;  /* 0x0000cd00ff050a19 */ /* 0x000fe40000011600 */
.L_x_1377:
[----:B------:R-:W-:Y:S05]  /*6fa0*/  BSYNC B0 ;  /* 0x0000000000007941 */ /* 0x000fea0003800000 */
.L_x_1375:
[----:B------:R-:W-:Y:S04]  /*6fb0*/  IMAD.IADD R0, R157, 0x1, -R214 ;  /* 0x000000019d007824 */ /* 0x000fe800078e0ad6 */
[----:B------:R-:W-:Y:S05]  /*6fc0*/  IMAD R0, R5, c[0x0][0x32c], R0 ;  /* 0x0000cb0005007a24 */ /* 0x000fea00078e0200 */
[----:B------:R-:W-:Y:S02]  /*6fd0*/  IADD3 R5, R0, c[0x0][0x32c], RZ ;  /* 0x0000cb0000057a10 */ /* 0x000fe40007ffe0ff */
[----:B------:R-:W-:Y:S02]  /*6fe0*/  IMNMX R159, R159, R0, !PT ;  /* 0x000000009f9f7217 */ /* 0x000fe40007800200 */
[----:B------:R-:W-:Y:S02]  /*6ff0*/  IMNMX R4, R4, R5, PT ;  /* 0x0000000504047217 */ /* 0x000fe40003800200 */
.L_x_1374:
[----:B------:R-:W-:Y:S02]  /*7000*/  LOP3.LUT P0, RZ, R215, 0x80000, RZ, 0xc0, !PT ;  /* 0x00080000d7ff7812 */ /* 0x000fe4000780c0ff */
[C---:B------:R-:W-:Y:S02]  /*7010*/  ISETP.GT.AND P6, PT, R159.reuse, 0x50, !P6 ;  /* 0x000000509f00780c */ /* 0x040fe400077c4270 */
[C---:B------:R-:W-:Y:S02]  /*7020*/  ISETP.GT.AND P0, PT, R159.reuse, RZ, !P0 ;  /* 0x000000ff9f00720c */ /* 0x040fe40004704270 */
[C---:B------:R-:W-:Y:S02]  /*7030*/  ISETP.LT.OR P6, PT, R4.reuse, 0x51, P6 ;  /* 0x000000510400780c */ /* 0x040fe400037c1670 */
[----:B------:R-:W-:Y:S02]  /*7040*/  ISETP.LT.OR P0, PT, R4, 0x1, P0 ;  /* 0x000000010400780c */ /* 0x000fe40000701670 */
[----:B------:R-:W-:Y:S02]  /*7050*/  ISETP.GT.AND P5, PT, R159, 0x51, !P5 ;  /* 0x000000519f00780c */ /* 0x000fe40006fa4270 */
[----:B------:R-:W-:Y:S02]  /*7060*/  FSEL R17, R6, -INF , !P0 ;  /* 0xff80000006117808 */ /* 0x000fe40004000000 */
[----:B------:R-:W-:Y:S02]  /*7070*/  LOP3.LUT P0, RZ, R215, 0x40000, RZ, 0xc0, !PT ;  /* 0x00040000d7ff7812 */ /* 0x000fe4000780c0ff */
[----:B------:R-:W-:Y:S02]  /*7080*/  FSEL R157, R46, -INF , !P6 ;  /* 0xff8000002e9d7808 */ /* 0x000fe40007000000 */
[C---:B------:R-:W-:Y:S02]  /*7090*/  ISETP.GT.AND P0, PT, R159.reuse, 0x1, !P0 ;  /* 0x000000019f00780c */ /* 0x040fe40004704270 */
[C---:B------:R-:W-:Y:S02]  /*70a0*/  ISETP.LT.OR P5, PT, R4.reuse, 0x52, P5 ;  /* 0x000000520400780c */ /* 0x040fe40002fa1670 */
[----:B------:R-:W-:Y:S02]  /*70b0*/  ISETP.LT.OR P0, PT, R4, 0x2, P0 ;  /* 0x000000020400780c */ /* 0x000fe40000701670 */
[----:B------:R-:W-:Y:S02]  /*70c0*/  ISETP.GT.AND P2, PT, R159, 0x58, !P2 ;  /* 0x000000589f00780c */ /* 0x000fe40005744270 */
        /* <DEDUP_REMOVED lines=57> */
[----:B------:R-:W-:Y:S01]  /*7460*/  LOP3.LUT P0, RZ, R215, 0x200, RZ, 0xc0, !PT ;  /* 0x00000200d7ff7812 */ /* 0x000fe2000780c0ff */
[----:B------:R-:W-:Y:S01]  /*7470*/  LDSM.16.MT88.4 R20, [R202+0x100] ;  /* 0x00010000ca14783b */ /* 0x000fe20000004200 */
        /* <DEDUP_REMOVED lines=33> */
[----:B------:R-:W-:Y:S01]  /*7690*/  FSEL R139, R47, -INF , !P5 ;  /* 0xff8000002f8b7808 */ /* 0x000fe20006800000 */
[----:B------:R-:W1:Y:S01]  /*76a0*/  SHFL.BFLY PT, R0, R5, 0x2, 0x1f ;  /* 0x0c401f0005007f89 */ /* 0x000e6200000e0000 */
[----:B------:R-:W-:Y:S02]  /*76b0*/  FSEL R243, R34, -INF , !P0 ;  /* 0xff80000022f37808 */ /* 0x000fe40004000000 */
[----:B------:R-:W-:Y:S02]  /*76c0*/  LOP3.LUT P0, RZ, R215, 0x10, RZ, 0xc0, !PT ;  /* 0x00000010d7ff7812 */ /* 0x000fe4000780c0ff */
[----:B------:R-:W-:Y:S02]  /*76d0*/  FMNMX.FTZ R10, R243, R10, !PT ;  /* 0x0000000af30a7209 */ /* 0x000fe40007810000 */
[C---:B------:R-:W-:Y:S01]  /*76e0*/  ISETP.GT.AND P0, PT, R159.reuse, 0x39, !P0 ;  /* 0x000000399f00780c */ /* 0x040fe20004704270 */
[----:B------:R-:W-:Y:S01]  /*76f0*/  LDSM.16.MT88.4 R44, [R204+0x3100] ;  /* 0x00310000cc2c783b */ /* 0x000fe20000004200 */
[C---:B------:R-:W-:Y:S02]  /*7700*/  ISETP.LT.OR P2, PT, R4.reuse, 0x59, P2 ;  /* 0x000000590400780c */ /* 0x040fe40001741670 */
[----:B------:R-:W-:Y:S02]  /*7710*/  ISETP.LT.OR P0, PT, R4, 0x3a, P0 ;  /* 0x0000003a0400780c */ /* 0x000fe40000701670 */
[----:B------:R-:W-:Y:S02]  /*7720*/  ISETP.GT.AND P1, PT, R159, 0x59, !P1 ;  /* 0x000000599f00780c */ /* 0x000fe40004f24270 */
[----:B------:R-:W-:Y:S02]  /*7730*/  FSEL R239, R35, -INF , !P0 ;  /* 0xff80000023ef7808 */ /* 0x000fe40004000000 */
[----:B------:R-:W-:Y:S02]  /*7740*/  LOP3.LUT P0, RZ, R215, 0x8, RZ, 0xc0, !PT ;  /* 0x00000008d7ff7812 */ /* 0x000fe4000780c0ff */
[----:B------:R-:W-:Y:S02]  /*7750*/  FMNMX.FTZ R10, R239, R10, !PT ;  /* 0x0000000aef0a7209 */ /* 0x000fe40007810000 */
[----:B------:R-:W-:Y:S02]  /*7760*/  ISETP.GT.AND P0, PT, R159, 0x40, !P0 ;  /* 0x000000409f00780c */ /* 0x000fe40004704270 */
[----:B------:R-:W-:Y:S02]  /*7770*/  FSEL R135, R50, -INF , !P2 ;  /* 0xff80000032877808 */ /* 0x000fe40005000000 */
[C---:B------:R-:W-:Y:S02]  /*7780*/  ISETP.LT.OR P0, PT, R4.reuse, 0x41, P0 ;  /* 0x000000410400780c */ /* 0x040fe40000701670 */
[----:B------:R-:W-:Y:S02]  /*7790*/  ISETP.LT.OR P1, PT, R4, 0x5a, P1 ;  /* 0x0000005a0400780c */ /* 0x000fe40000f21670 */
[----:B------:R-:W-:Y:S02]  /*77a0*/  FSEL R231, R38, -INF , !P0 ;  /* 0xff80000026e77808 */ /* 0x000fe40004000000 */
[----:B------:R-:W-:Y:S02]  /*77b0*/  LOP3.LUT P0, RZ, R215, 0x4, RZ, 0xc0, !PT ;  /* 0x00000004d7ff7812 */ /* 0x000fe4000780c0ff */
[----:B------:R-:W-:Y:S02]  /*77c0*/  FMNMX.FTZ R10, R231, R10, !PT ;  /* 0x0000000ae70a7209 */ /* 0x000fe40007810000 */
[----:B------:R-:W-:Y:S02]  /*77d0*/  ISETP.GT.AND P0, PT, R159, 0x41, !P0 ;  /* 0x000000419f00780c */ /* 0x000fe40004704270 */
[----:B------:R-:W-:Y:S02]  /*77e0*/  FSEL R117, R51, -INF , !P1 ;  /* 0xff80000033757808 */ /* 0x000fe40004800000 */
[C---:B------:R-:W-:Y:S04]  /*77f0*/  ISETP.LT.OR P0, PT, R4.reuse, 0x42, P0 ;  /* 0x000000420400780c */ /* 0x040fe80000701670 */
[----:B------:R-:W-:Y:S02]  /*7800*/  FSEL R225, R39, -INF , !P0 ;  /* 0xff80000027e17808 */ /* 0x000fe40004000000 */
[----:B------:R-:W-:Y:S01]  /*7810*/  LOP3.LUT P0, RZ, R215, 0x2, RZ, 0xc0, !PT ;  /* 0x00000002d7ff7812 */ /* 0x000fe2000780c0ff */
[----:B------:R-:W-:Y:S01]  /*7820*/  LDSM.16.MT88.4 R36, [R200+0x100] ;  /* 0x00010000c824783b */ /* 0x000fe20000004200 */
        /* <DEDUP_REMOVED lines=10> */
[----:B------:R-:W-:Y:S02]  /*78d0*/  FMNMX.FTZ R10, R157, R10, !PT ;  /* 0x0000000a9d0a7209 */ /* 0x000fe40007810000 */
[----:B-1----:R-:W-:Y:S02]  /*78e0*/  FMNMX.FTZ R6, R5, R0, !PT ;  /* 0x0000000005067209 */ /* 0x002fe40007810000 */
[----:B------:R-:W-:Y:S03]  /*78f0*/  FMNMX.FTZ R0, R139, R10, !PT ;  /* 0x0000000a8b007209 */ /* 0x000fe60007810000 */
[----:B------:R-:W1:Y:S01]  /*7900*/  SHFL.BFLY PT, R15, R6, 0x1, 0x1f ;  /* 0x0c201f00060f7f89 */ /* 0x000e6200000e0000 */
[----:B------:R-:W-:Y:S04]  /*7910*/  FMNMX.FTZ R0, R135, R0, !PT ;  /* 0x0000000087007209 */ /* 0x000fe80007810000 */
[----:B------:R-:W-:Y:S05]  /*7920*/  FMNMX.FTZ R7, R117, R0, !PT ;  /* 0x0000000075077209 */ /* 0x000fea0007810000 */
[----:B------:R-:W2:Y:S01]  /*7930*/  SHFL.BFLY PT, R4, R7, 0x2, 0x1f ;  /* 0x0c401f0007047f89 */ /* 0x000ea200000e0000 */
[----:B-1----:R-:W-:Y:S04]  /*7940*/  FMNMX.FTZ R0, R6, R15, !PT ;  /* 0x0000000f06007209 */ /* 0x002fe80007810000 */
[C---:B------:R-:W-:Y:S01]  /*7950*/  FSETP.NEU.FTZ.AND P0, PT, R0.reuse, -INF , PT ;  /* 0xff8000000000780b */ /* 0x040fe20003f1d000 */
[C---:B------:R-:W-:Y:S03]  /*7960*/  FMUL.FTZ R159, R0.reuse, c[0x0][0x2d0] ;  /* 0x0000b400009f7a20 */ /* 0x040fe60000410000 */
[----:B------:R-:W-:Y:S02]  /*7970*/  FSEL R6, R0, RZ, P0 ;  /* 0x000000ff00067208 */ /* 0x000fe40000000000 */
[----:B--2---:R-:W-:Y:S02]  /*7980*/  FMNMX.FTZ R5, R7, R4, !PT ;  /* 0x0000000407057209 */ /* 0x004fe40007810000 */
[----:B------:R-:W-:Y:S01]  /*7990*/  FSEL R159, R159, RZ, P0 ;  /* 0x000000ff9f9f7208 */ /* 0x000fe20000000000 */
[----:B------:R-:W-:Y:S02]  /*79a0*/  FADD.FTZ R3, -R6, R3 ;  /* 0x0000000306037221 */ /* 0x000fe40000010100 */
[----:B------:R-:W1:Y:S02]  /*79b0*/  SHFL.BFLY PT, R4, R5, 0x1, 0x1f ;  /* 0x0c201f0005047f89 */ /* 0x000e6400000e0000 */
[--C-:B------:R-:W-:Y:S02]  /*79c0*/  FFMA.FTZ R119, R118, c[0x0][0x2d0], -R159.reuse ;  /* 0x0000b40076777a23 */ /* 0x100fe4000001089f */
[--C-:B------:R-:W-:Y:S02]  /*79d0*/  FFMA.FTZ R118, R116, c[0x0][0x2d0], -R159.reuse ;  /* 0x0000b40074767a23 */ /* 0x100fe4000001089f */
[--C-:B------:R-:W-:Y:S02]  /*79e0*/  FFMA.FTZ R129, R8, c[0x0][0x2d0], -R159.reuse ;  /* 0x0000b40008817a23 */ /* 0x100fe4000001089f */
[--C-:B------:R-:W-:Y:S01]  /*79f0*/  FFMA.FTZ R128, R120, c[0x0][0x2d0], -R159.reuse ;  /* 0x0000b40078807a23 */ /* 0x100fe2000001089f */
        /* <DEDUP_REMOVED lines=8> */
[--C-:B------:R-:W-:Y:S01]  /*7a80*/  FFMA.FTZ R232, R232, c[0x0][0x2d0], -R159.reuse ;  /* 0x0000b400e8e87a23 */ /* 0x100fe2000001089f */
[----:B-1----:R-:W-:Y:S01]  /*7a90*/  FMNMX.FTZ R116, R5, R4, !PT ;  /* 0x0000000405747209 */ /* 0x002fe20007810000 */
[----:B------:R-:W-:Y:S02]  /*7aa0*/  FMUL.FTZ R4, R3, c[0x0][0x2d0] ;  /* 0x0000b40003047a20 */ /* 0x000fe40000410000 */
[--C-:B------:R-:W-:Y:S01]  /*7ab0*/  FFMA.FTZ R234, R234, c[0x0][0x2d0], -R159.reuse ;  /* 0x0000b400eaea7a23 */ /* 0x100fe2000001089f */
[C---:B------:R-:W-:Y:S01]  /*7ac0*/  FSETP.NEU.FTZ.AND P0, PT, R116.reuse, -INF , PT ;  /* 0xff8000007400780b */ /* 0x040fe20003f1d000 */
[----:B------:R-:W-:Y:S01]  /*7ad0*/  FMUL.FTZ R134, R116, c[0x0][0x2d0] ;  /* 0x0000b40074867a20 */ /* 0x000fe20000410000 */
[----:B------:R-:W1:Y:S01]  /*7ae0*/  MUFU.EX2 R3, R4 ;  /* 0x0000000400037308 */ /* 0x000e620000000800 */
[--C-:B------:R-:W-:Y:S01]  /*7af0*/  FFMA.FTZ R226, R226, c[0x0][0x2d0], -R159.reuse ;  /* 0x0000b400e2e27a23 */ /* 0x100fe2000001089f */
[----:B------:R-:W-:Y:S01]  /*7b00*/  FSEL R5, R116, RZ, P0 ;  /* 0x000000ff74057208 */ /* 0x000fe20000000000 */
[--C-:B------:R-:W-:Y:S01]  /*7b10*/  FFMA.FTZ R172, R172, c[0x0][0x2d0], -R159.reuse ;  /* 0x0000b400acac7a23 */ /* 0x100fe2000001089f */
[----:B------:R-:W-:Y:S01]  /*7b20*/  FSEL R134, R134, RZ, P0 ;  /* 0x000000ff86867208 */ /* 0x000fe20000000000 */
[--C-:B------:R-:W-:Y:S01]  /*7b30*/  FFMA.FTZ R146, R146, c[0x0][0x2d0], -R159.reuse ;  /* 0x0000b40092927a23 */ /* 0x100fe2000001089f */
[----:B------:R-:W-:Y:S01]  /*7b40*/  ISETP.GT.AND P0, PT, R222, R223, PT ;  /* 0x000000dfde00720c */ /* 0x000fe20003f04270 */
[----:B------:R-:W-:Y:S02]  /*7b50*/  FADD.FTZ R5, -R5, R2 ;  /* 0x0000000205057221 */ /* 0x000fe40000010100 */
[--C-:B------:R-:W-:Y:S01]  /*7b60*/  FFMA.FTZ R132, R13, c[0x0][0x2d0], -R134.reuse ;  /* 0x0000b4000d847a23 */ /* 0x100fe20000010886 */
[----:B------:R-:W-:Y:S01]  /*7b70*/  MUFU.EX2 R118, R118 ;  /* 0x0000007600767308 */ /* 0x000fe20000000800 */
[----:B------:R-:W3:Y:S01]  /*7b80*/  LDSM.16.MT88.4 R12, [R204+0x100] ;  /* 0x00010000cc0c783b */ /* 0x000ee20000004200 */
[--C-:B------:R-:W-:Y:S01]  /*7b90*/  FFMA.FTZ R133, R17, c[0x0][0x2d0], -R134.reuse ;  /* 0x0000b40011857a23 */ /* 0x100fe20000010886 */
[----:B--2---:R-:W-:Y:S01]  /*7ba0*/  F2FP.BF16.PACK_AB R120, R119, R128 ;  /* 0x000000807778723e */ /* 0x004fe200000010ff */
[--C-:B------:R-:W-:Y:S02]  /*7bb0*/  FFMA.FTZ R131, R9, c[0x0][0x2d0], -R134.reuse ;  /* 0x0000b40009837a23 */ /* 0x100fe40000010886 */
[--C-:B------:R-:W-:Y:S02]  /*7bc0*/  FFMA.FTZ R130, R11, c[0x0][0x2d0], -R134.reuse ;  /* 0x0000b4000b827a23 */ /* 0x100fe40000010886 */
[----:B------:R-:W-:Y:S02]  /*7bd0*/  FMUL.FTZ R2, R5, c[0x0][0x2d0] ;  /* 0x0000b40005027a20 */ /* 0x000fe40000410000 */
[----:B------:R-:W2:Y:S01]  /*7be0*/  MUFU.EX2 R129, R129 ;  /* 0x0000008100817308 */ /* 0x000ea20000000800 */
[--C-:B------:R-:W-:Y:S02]  /*7bf0*/  FFMA.FTZ R158, R229, c[0x0][0x2d0], -R134.reuse ;  /* 0x0000b400e59e7a23 */ /* 0x100fe40000010886 */
[--C-:B------:R-:W-:Y:S02]  /*7c00*/  FFMA.FTZ R161, R161, c[0x0][0x2d0], -R134.reuse ;  /* 0x0000b400a1a17a23 */ /* 0x100fe40000010886 */
[C---:B-1----:R-:W-:Y:S02]  /*7c10*/  FMUL.FTZ R4, R3.reuse, R112 ;  /* 0x0000007003047220 */ /* 0x042fe40000410000 */
        /* <DEDUP_REMOVED lines=8> */
[----:B------:R-:W-:Y:S01]  /*7ca0*/  MUFU.EX2 R133, R133 ;  /* 0x0000008500857308 */ /* 0x000fe20000000800 */
[C---:B------:R-:W-:Y:S02]  /*7cb0*/  FMUL.FTZ R32, R3.reuse, R88 ;  /* 0x0000005803207220 */ /* 0x040fe40000410000 */
[----:B------:R-:W-:Y:S01]  /*7cc0*/  FMUL.FTZ R33, R3, R89 ;  /* 0x0000005903217220 */ /* 0x000fe20000410000 */
[----:B--2---:R-:W-:Y:S01]  /*7cd0*/  F2FP.BF16.PACK_AB R122, R129, R118 ;  /* 0x00000076817a723e */ /* 0x004fe200000010ff */
[C---:B------:R-:W-:Y:S02]  /*7ce0*/  FMUL.FTZ R40, R3.reuse, R96 ;  /* 0x0000006003287220 */ /* 0x040fe40000410000 */
[C---:B------:R-:W-:Y:S02]  /*7cf0*/  FMUL.FTZ R41, R3.reuse, R97 ;  /* 0x0000006103297220 */ /* 0x040fe40000410000 */
[C---:B------:R-:W-:Y:S01]  /*7d00*/  FMUL.FTZ R48, R3.reuse, R104 ;  /* 0x0000006803307220 */ /* 0x040fe20000410000 */
[----:B------:R-:W2:Y:S01]  /*7d10*/  MUFU.EX2 R132, R132 ;  /* 0x0000008400847308 */ /* 0x000ea20000000800 */
[C---:B------:R-:W-:Y:S02]  /*7d20*/  FMUL.FTZ R49, R3.reuse, R105 ;  /* 0x0000006903317220 */ /* 0x040fe40000410000 */
[C---:B------:R-:W-:Y:S02]  /*7d30*/  FMUL.FTZ R52, R3.reuse, R52 ;  /* 0x0000003403347220 */ /* 0x040fe40000410000 */
[C---:B-1----:R-:W-:Y:S02]  /*7d40*/  FMUL.FTZ R6, R2.reuse, R114 ;  /* 0x0000007202067220 */ /* 0x042fe40000410000 */
        /* <DEDUP_REMOVED lines=9> */
[----:B------:R-:W1:Y:S01]  /*7de0*/  MUFU.EX2 R130, R130 ;  /* 0x0000008200827308 */ /* 0x000e620000000800 */
[C---:B------:R-:W-:Y:S01]  /*7df0*/  FMUL.FTZ R34, R2.reuse, R90 ;  /* 0x0000005a02227220 */ /* 0x040fe20000410000 */
[----:B------:R-:W-:Y:S01]  /*7e00*/  LDSM.16.MT88.4 R72, [R201+0x3100] ;  /* 0x00310000c948783b */ /* 0x000fe20000004200 */
[----:B------:R-:W-:Y:S01]  /*7e10*/  FMUL.FTZ R35, R2, R91 ;  /* 0x0000005b02237220 */ /* 0x000fe20000410000 */
[----:B--2---:R-:W-:Y:S01]  /*7e20*/  F2FP.BF16.PACK_AB R121, R132, R133 ;  /* 0x000000858479723e */ /* 0x004fe200000010ff */
[C---:B------:R-:W-:Y:S02]  /*7e30*/  FMUL.FTZ R42, R2.reuse, R98 ;  /* 0x00000062022a7220 */ /* 0x040fe40000410000 */
[C---:B------:R-:W-:Y:S02]  /*7e40*/  FMUL.FTZ R43, R2.reuse, R99 ;  /* 0x00000063022b7220 */ /* 0x040fe40000410000 */
[C---:B------:R-:W-:Y:S01]  /*7e50*/  FMUL.FTZ R50, R2.reuse, R106 ;  /* 0x0000006a02327220 */ /* 0x040fe20000410000 */
[----:B------:R-:W-:Y:S01]  /*7e60*/  LDSM.16.MT88.4 R80, [R204+0x900] ;  /* 0x00090000cc50783b */ /* 0x000fe20000004200 */
[C---:B------:R-:W-:Y:S01]  /*7e70*/  FMUL.FTZ R51, R2.reuse, R107 ;  /* 0x0000006b02337220 */ /* 0x040fe20000410000 */
[----:B------:R-:W-:Y:S01]  /*7e80*/  MUFU.EX2 R137, R137 ;  /* 0x0000008900897308 */ /* 0x000fe20000000800 */
[C---:B------:R-:W-:Y:S02]  /*7e90*/  FMUL.FTZ R53, R3.reuse, R53 ;  /* 0x0000003503357220 */ /* 0x040fe40000410000 */
[C---:B------:R-:W-:Y:S02]  /*7ea0*/  FMUL.FTZ R54, R2.reuse, R54 ;  /* 0x0000003602367220 */ /* 0x040fe40000410000 */
[C---:B------:R-:W-:Y:S01]  /*7eb0*/  FMUL.FTZ R55, R2.reuse, R55 ;  /* 0x0000003702377220 */ /* 0x040fe20000410000 */
[----:B------:R-:W-:Y:S01]  /*7ec0*/  LDSM.16.MT88.4 R88, [R200+0x900] ;  /* 0x00090000c858783b */ /* 0x000fe20000004200 */
[C---:B------:R-:W-:Y:S02]  /*7ed0*/  FMUL.FTZ R56, R3.reuse, R56 ;  /* 0x0000003803387220 */ /* 0x040fe40000410000 */
[C---:B------:R-:W-:Y:S01]  /*7ee0*/  FMUL.FTZ R57, R3.reuse, R57 ;  /* 0x0000003903397220 */ /* 0x040fe20000410000 */
[----:B------:R-:W2:Y:S01]  /*7ef0*/  MUFU.EX2 R144, R144 ;  /* 0x0000009000907308 */ /* 0x000ea20000000800 */
[----:B------:R-:W-:Y:S01]  /*7f00*/  FMUL.FTZ R58, R2, R58 ;  /* 0x0000003a023a7220 */ /* 0x000fe20000410000 */
[----:B-1----:R-:W-:Y:S01]  /*7f10*/  F2FP.BF16.PACK_AB R123, R130, R131 ;  /* 0x00000083827b723e */ /* 0x002fe200000010ff */
[C---:B------:R-:W-:Y:S01]  /*7f20*/  FMUL.FTZ R59, R2.reuse, R59 ;  /* 0x0000003b023b7220 */ /* 0x040fe20000410000 */
[----:B------:R-:W-:Y:S01]  /*7f30*/  LDSM.16.MT88.4 R96, [R200+0x2900] ;  /* 0x00290000c860783b */ /* 0x000fe20000004200 */
[C---:B------:R-:W-:Y:S02]  /*7f40*/  FMUL.FTZ R60, R3.reuse, R60 ;  /* 0x0000003c033c7220 */ /* 0x040fe40000410000 */
[C---:B------:R-:W-:Y:S02]  /*7f50*/  FMUL.FTZ R61, R3.reuse, R61 ;  /* 0x0000003d033d7220 */ /* 0x040fe40000410000 */
[C---:B---3--:R-:W-:Y:S01]  /*7f60*/  HMMA.16816.F32.BF16 R4, R120.reuse, R12, R4 ;  /* 0x0000000c7804723c */ /* 0x048fe20000041804 */
[----:B------:R-:W-:Y:S02]  /*7f70*/  MUFU.EX2 R147, R147 ;  /* 0x0000009300937308 */ /* 0x000fe40000000800 */
[----:B------:R-:W-:Y:S02]  /*7f80*/  LDSM.16.MT88.4 R104, [R202+0x5900] ;  /* 0x00590000ca68783b */ /* 0x000fe40000004200 */
[C---:B------:R-:W-:Y:S02]  /*7f90*/  FMUL.FTZ R62, R2.reuse, R62 ;  /* 0x0000003e023e7220 */ /* 0x040fe40000410000 */
[C---:B------:R-:W-:Y:S01]  /*7fa0*/  FMUL.FTZ R12, R3.reuse, R68 ;  /* 0x00000044030c7220 */ /* 0x040fe20000410000 */
[C---:B------:R-:W-:Y:S03]  /*7fb0*/  HMMA.16816.F32.BF16 R8, R120.reuse, R14, R8 ;  /* 0x0000000e7808723c */ /* 0x040fe60000041808 */
[----:B------:R-:W-:Y:S01]  /*7fc0*/  MUFU.EX2 R156, R156 ;  /* 0x0000009c009c7308 */ /* 0x000fe20000000800 */
[C---:B------:R-:W-:Y:S02]  /*7fd0*/  FMUL.FTZ R13, R3.reuse, R69 ;  /* 0x00000045030d7220 */ /* 0x040fe40000410000 */
[C---:B------:R-:W-:Y:S02]  /*7fe0*/  FMUL.FTZ R63, R2.reuse, R63 ;  /* 0x0000003f023f7220 */ /* 0x040fe40000410000 */
[C---:B------:R-:W-:Y:S04]  /*7ff0*/  FMUL.FTZ R14, R2.reuse, R70 ;  /* 0x00000046020e7220 */ /* 0x040fe80000410000 */
[C---:B------:R-:W-:Y:S01]  /*8000*/  FMUL.FTZ R15, R2.reuse, R71 ;  /* 0x00000047020f7220 */ /* 0x040fe20000410000 */
[----:B------:R-:W-:Y:S01]  /*8010*/  MUFU.EX2 R158, R158 ;  /* 0x0000009e009e7308 */ /* 0x000fe20000000800 */
[----:B------:R-:W1:Y:S01]  /*8020*/  LDSM.16.MT88.4 R68, [R202+0x3100] ;  /* 0x00310000ca44783b */ /* 0x000e620000004200 */
[C---:B------:R-:W-:Y:S02]  /*8030*/  FMUL.FTZ R64, R3.reuse, R64 ;  /* 0x0000004003407220 */ /* 0x040fe40000410000 */
[C---:B------:R-:W-:Y:S02]  /*8040*/  FMUL.FTZ R65, R3.reuse, R65 ;  /* 0x0000004103417220 */ /* 0x040fe40000410000 */
[C---:B------:R-:W-:Y:S03]  /*8050*/  HMMA.16816.F32.BF16 R12, R120.reuse, R20, R12 ;  /* 0x00000014780c723c */ /* 0x040fe6000004180c */
[C---:B------:R-:W-:Y:S01]  /*8060*/  FMUL.FTZ R66, R2.reuse, R66 ;  /* 0x0000004202427220 */ /* 0x040fe20000410000 */
[----:B------:R-:W3:Y:S01]  /*8070*/  MUFU.EX2 R161, R161 ;  /* 0x000000a100a17308 */ /* 0x000ee20000000800 */
[C---:B------:R-:W-:Y:S02]  /*8080*/  FMUL.FTZ R67, R2.reuse, R67 ;  /* 0x0000004302437220 */ /* 0x040fe40000410000 */
[C---:B------:R-:W-:Y:S01]  /*8090*/  FMUL.FTZ R20, R3.reuse, R76 ;  /* 0x0000004c03147220 */ /* 0x040fe20000410000 */
[C---:B------:R-:W-:Y:S04]  /*80a0*/  HMMA.16816.F32.BF16 R16, R120.reuse, R22, R16 ;  /* 0x000000167810723c */ /* 0x040fe80000041810 */
[----:B------:R-:W-:Y:S02]  /*80b0*/  FMUL.FTZ R21, R3, R77 ;  /* 0x0000004d03157220 */ /* 0x000fe40000410000 */
[----:B------:R-:W-:Y:S01]  /*80c0*/  MUFU.EX2 R174, R174 ;  /* 0x000000ae00ae7308 */ /* 0x000fe20000000800 */
[C---:B------:R-:W-:Y:S02]  /*80d0*/  FMUL.FTZ R22, R2.reuse, R78 ;  /* 0x0000004e02167220 */ /* 0x040fe40000410000 */
[----:B------:R-:W-:Y:S02]  /*80e0*/  FMUL.FTZ R23, R2, R79 ;  /* 0x0000004f02177220 */ /* 0x000fe40000410000 */
[----:B------:R-:W4:Y:S01]  /*80f0*/  LDSM.16.MT88.4 R76, [R200+0x3100] ;  /* 0x00310000c84c783b */ /* 0x000f220000004200 */
[--C-:B------:R-:W-:Y:S02]  /*8100*/  FFMA.FTZ R160, R227, c[0x0][0x2d0], -R134.reuse ;  /* 0x0000b400e3a07a23 */ /* 0x100fe40000010886 */
[--C-:B------:R-:W-:Y:S02]  /*8110*/  FFMA.FTZ R163, R163, c[0x0][0x2d0], -R134.reuse ;  /* 0x0000b400a3a37a23 */ /* 0x100fe40000010886 */
[C---:B------:R-:W-:Y:S01]  /*8120*/  HMMA.16816.F32.BF16 R20, R120.reuse, R28, R20 ;  /* 0x0000001c7814723c */ /* 0x040fe20000041814 */
[----:B------:R-:W-:Y:S02]  /*8130*/  MUFU.EX2 R224, R224 ;  /* 0x000000e000e07308 */ /* 0x000fe40000000800 */
        /* <DEDUP_REMOVED lines=15> */
[----:B------:R-:W1:Y:S01]  /*8230*/  MUFU.EX2 R227, R227 ;  /* 0x000000e300e37308 */ /* 0x000e620000000800 */
        /* <DEDUP_REMOVED lines=16> */
[----:B------:R-:W3:Y:S01]  /*8340*/  MUFU.EX2 R233, R233 ;  /* 0x000000e900e97308 */ /* 0x000ee20000000800 */
        /* <DEDUP_REMOVED lines=8> */
[C---:B-1----:R-:W-:Y:S03]  /*83d0*/  HMMA.16816.F32.BF16 R44, R120.reuse, R68, R44 ;  /* 0x00000044782c723c */ /* 0x042fe6000004182c */
[--C-:B------:R-:W-:Y:S01]  /*83e0*/  FFMA.FTZ R162, R231, c[0x0][0x2d0], -R134.reuse ;  /* 0x0000b400e7a27a23 */ /* 0x100fe20000010886 */
[----:B------:R-:W1:Y:S01]  /*83f0*/  MUFU.EX2 R235, R235 ;  /* 0x000000eb00eb7308 */ /* 0x000e620000000800 */
[--C-:B------:R-:W-:Y:S02]  /*8400*/  FFMA.FTZ R225, R225, c[0x0][0x2d0], -R134.reuse ;  /* 0x0000b400e1e17a23 */ /* 0x100fe40000010886 */
[----:B--2---:R-:W-:Y:S01]  /*8410*/  F2FP.BF16.PACK_AB R68, R144, R137 ;  /* 0x000000899044723e */ /* 0x004fe200000010ff */
[C---:B------:R-:W-:Y:S04]  /*8420*/  HMMA.16816.F32.BF16 R48, R120.reuse, R70, R48 ;  /* 0x000000467830723c */ /* 0x040fe80000041830 */
[----:B---3--:R-:W-:Y:S01]  /*8430*/  F2FP.BF16.PACK_AB R69, R161, R158 ;  /* 0x0000009ea145723e */ /* 0x008fe200000010ff */
[--C-:B------:R-:W-:Y:S01]  /*8440*/  FFMA.FTZ R175, R175, c[0x0][0x2d0], -R134.reuse ;  /* 0x0000b400afaf7a23 */ /* 0x100fe20000010886 */
[----:B------:R-:W-:Y:S01]  /*8450*/  MUFU.EX2 R232, R232 ;  /* 0x000000e800e87308 */ /* 0x000fe20000000800 */
[----:B------:R-:W-:Y:S01]  /*8460*/  F2FP.BF16.PACK_AB R70, R156, R147 ;  /* 0x000000939c46723e */ /* 0x000fe200000010ff */
[C---:B------:R-:W-:Y:S04]  /*8470*/  HMMA.16816.F32.BF16 R52, R120.reuse, R72, R52 ;  /* 0x000000487834723c */ /* 0x040fe80000041834 */
[----:B-----5:R-:W-:Y:S01]  /*8480*/  F2FP.BF16.PACK_AB R71, R163, R160 ;  /* 0x000000a0a347723e */ /* 0x020fe200000010ff */
[--C-:B------:R-:W-:Y:S02]  /*8490*/  FFMA.FTZ R184, R173, c[0x0][0x2d0], -R134.reuse ;  /* 0x0000b400adb87a23 */ /* 0x100fe40000010886 */
[--C-:B------:R-:W-:Y:S01]  /*84a0*/  FFMA.FTZ R145, R145, c[0x0][0x2d0], -R159.reuse ;  /* 0x0000b40091917a23 */ /* 0x100fe2000001089f */
[C---:B------:R-:W-:Y:S01]  /*84b0*/  HMMA.16816.F32.BF16 R56, R120.reuse, R74, R56 ;  /* 0x0000004a7838723c */ /* 0x040fe20000041838 */
[----:B------:R-:W2:Y:S01]  /*84c0*/  LDSM.16.MT88.4 R72, [R202+0x900] ;  /* 0x00090000ca48783b */ /* 0x000ea20000004200 */
[----:B------:R-:W-:Y:S02]  /*84d0*/  MUFU.EX2 R237, R237 ;  /* 0x000000ed00ed7308 */ /* 0x000fe40000000800 */
[--C-:B------:R-:W-:Y:S02]  /*84e0*/  FFMA.FTZ R138, R138, c[0x0][0x2d0], -R159.reuse ;  /* 0x0000b4008a8a7a23 */ /* 0x100fe4000001089f */
[----:B------:R-:W-:Y:S02]  /*84f0*/  FFMA.FTZ R159, R136, c[0x0][0x2d0], -R159 ;  /* 0x0000b400889f7a23 */ /* 0x000fe4000001089f */
[C---:B----4-:R-:W-:Y:S04]  /*8500*/  HMMA.16816.F32.BF16 R60, R120.reuse, R76, R60 ;  /* 0x0000004c783c723c */ /* 0x050fe8000004183c */
[----:B------:R-:W-:Y:S01]  /*8510*/  MUFU.EX2 R234, R234 ;  /* 0x000000ea00ea7308 */ /* 0x000fe20000000800 */
[--C-:B------:R-:W-:Y:S02]  /*8520*/  FFMA.FTZ R136, R157, c[0x0][0x2d0], -R134.reuse ;  /* 0x0000b4009d887a23 */ /* 0x100fe40000010886 */
[--C-:B------:R-:W-:Y:S01]  /*8530*/  FFMA.FTZ R139, R139, c[0x0][0x2d0], -R134.reuse ;  /* 0x0000b4008b8b7a23 */ /* 0x100fe20000010886 */
[----:B------:R-:W-:Y:S01]  /*8540*/  HMMA.16816.F32.BF16 R64, R120, R78, R64 ;  /* 0x0000004e7840723c */ /* 0x000fe20000041840 */
[----:B------:R-:W3:Y:S03]  /*8550*/  LDSM.16.MT88.4 R76, [R204+0x3900] ;  /* 0x00390000cc4c783b */ /* 0x000ee60000004200 */
[--C-:B------:R-:W-:Y:S02]  /*8560*/  FFMA.FTZ R135, R135, c[0x0][0x2d0], -R134.reuse ;  /* 0x0000b40087877a23 */ /* 0x100fe40000010886 */
[----:B------:R-:W-:Y:S01]  /*8570*/  MUFU.EX2 R241, R241 ;  /* 0x000000f100f17308 */ /* 0x000fe20000000800 */
[----:B------:R-:W-:Y:S01]  /*8580*/  FFMA.FTZ R134, R117, c[0x0][0x2d0], -R134 ;  /* 0x0000b40075867a23 */ /* 0x000fe20000010886 */
[C---:B------:R-:W-:Y:S05]  /*8590*/  HMMA.16816.F32.BF16 R4, R68.reuse, R80, R4 ;  /* 0x000000504404723c */ /* 0x040fea0000041804 */
[----:B------:R-:W-:Y:S02]  /*85a0*/  FFMA.FTZ R128, R3, R216, R128 ;  /* 0x000000d803807223 */ /* 0x000fe40000010080 */
[----:B------:R-:W-:Y:S01]  /*85b0*/  FFMA.FTZ R133, R2, R217, R133 ;  /* 0x000000d902857223 */ /* 0x000fe20000010085 */
[C---:B------:R-:W-:Y:S01]  /*85c0*/  HMMA.16816.F32.BF16 R8, R68.reuse, R82, R8 ;  /* 0x000000524408723c */ /* 0x040fe20000041808 */
[----:B------:R-:W-:Y:S01]  /*85d0*/  LDSM.16.MT88.4 R80, [R201+0x3900] ;  /* 0x00390000c950783b */ /* 0x000fe20000004200 */
[----:B------:R-:W-:Y:S02]  /*85e0*/  MUFU.EX2 R236, R236 ;  /* 0x000000ec00ec7308 */ /* 0x000fe40000000800 */
[----:B------:R-:W-:Y:S02]  /*85f0*/  FADD.FTZ R119, R119, R128 ;  /* 0x0000008077777221 */ /* 0x000fe40000010000 */
[----:B------:R-:W-:Y:S02]  /*8600*/  FADD.FTZ R132, R132, R133 ;  /* 0x0000008584847221 */ /* 0x000fe40000010000 */
[----:B------:R-:W-:Y:S01]  /*8610*/  FADD.FTZ R118, R118, R119 ;  /* 0x0000007776767221 */ /* 0x000fe20000010000 */
[C---:B--2---:R-:W-:Y:S03]  /*8620*/  HMMA.16816.F32.BF16 R12, R68.reuse, R72, R12 ;  /* 0x00000048440c723c */ /* 0x044fe6000004180c */
[----:B------:R-:W-:Y:S01]  /*8630*/  MUFU.EX2 R245, R245 ;  /* 0x000000f500f57308 */ /* 0x000fe20000000800 */
[----:B------:R-:W-:Y:S02]  /*8640*/  FADD.FTZ R3, R131, R132 ;  /* 0x0000008483037221 */ /* 0x000fe40000010000 */
[----:B------:R-:W-:Y:S02]  /*8650*/  FADD.FTZ R118, R129, R118 ;  /* 0x0000007681767221 */ /* 0x000fe40000010000 */
[C---:B------:R-:W-:Y:S01]  /*8660*/  HMMA.16816.F32.BF16 R16, R68.reuse, R74, R16 ;  /* 0x0000004a4410723c */ /* 0x040fe20000041810 */
[----:B------:R-:W2:Y:S03]  /*8670*/  LDSM.16.MT88.4 R72, [R202+0x3900] ;  /* 0x00390000ca48783b */ /* 0x000ea60000004200 */
[----:B------:R-:W-:Y:S01]  /*8680*/  FADD.FTZ R3, R130, R3 ;  /* 0x0000000382037221 */ /* 0x000fe20000010000 */
[----:B------:R-:W-:Y:S01]  /*8690*/  MUFU.EX2 R238, R238 ;  /* 0x000000ee00ee7308 */ /* 0x000fe20000000800 */
[----:B------:R-:W-:Y:S02]  /*86a0*/  FADD.FTZ R137, R137, R118 ;  /* 0x0000007689897221 */ /* 0x000fe40000010000 */
[C---:B------:R-:W-:Y:S04]  /*86b0*/  HMMA.16816.F32.BF16 R20, R68.reuse, R84, R20 ;  /* 0x000000544414723c */ /* 0x040fe80000041814 */
[----:B------:R-:W-:Y:S02]  /*86c0*/  FADD.FTZ R158, R158, R3 ;  /* 0x000000039e9e7221 */ /* 0x000fe40000010000 */
[----:B------:R-:W-:Y:S01]  /*86d0*/  FADD.FTZ R144, R144, R137 ;  /* 0x0000008990907221 */ /* 0x000fe20000010000 */
[----:B------:R-:W-:Y:S01]  /*86e0*/  MUFU.EX2 R239, R239 ;  /* 0x000000ef00ef7308 */ /* 0x000fe20000000800 */
[C---:B------:R-:W-:Y:S01]  /*86f0*/  HMMA.16816.F32.BF16 R24, R68.reuse, R86, R24 ;  /* 0x000000564418723c */ /* 0x040fe20000041818 */
[----:B------:R-:W4:Y:S03]  /*8700*/  LDSM.16.MT88.4 R84, [R200+0x3900] ;  /* 0x00390000c854783b */ /* 0x000f260000004200 */
[----:B------:R-:W-:Y:S02]  /*8710*/  FADD.FTZ R161, R161, R158 ;  /* 0x0000009ea1a17221 */ /* 0x000fe40000010000 */
[----:B------:R-:W-:Y:S02]  /*8720*/  FADD.FTZ R147, R147, R144 ;  /* 0x0000009093937221 */ /* 0x000fe40000010000 */
[C---:B------:R-:W-:Y:S01]  /*8730*/  HMMA.16816.F32.BF16 R28, R68.reuse, R88, R28 ;  /* 0x00000058441c723c */ /* 0x040fe2000004181c */
[----:B------:R-:W-:Y:S03]  /*8740*/  MUFU.EX2 R226, R226 ;  /* 0x000000e200e27308 */ /* 0x000fe60000000800 */
[----:B------:R-:W-:Y:S02]  /*8750*/  FADD.FTZ R160, R160, R161 ;  /* 0x000000a1a0a07221 */ /* 0x000fe40000010000 */
[----:B------:R-:W-:Y:S02]  /*8760*/  FADD.FTZ R156, R156, R147 ;  /* 0x000000939c9c7221 */ /* 0x000fe40000010000 */
[C---:B------:R-:W-:Y:S01]  /*8770*/  HMMA.16816.F32.BF16 R32, R68.reuse, R90, R32 ;  /* 0x0000005a4420723c */ /* 0x040fe20000041820 */
[----:B------:R-:W-:Y:S02]  /*8780*/  LDSM.16.MT88.4 R88, [R200+0x4100] ;  /* 0x00410000c858783b */ /* 0x000fe40000004200 */
[----:B------:R-:W-:Y:S01]  /*8790*/  MUFU.EX2 R243, R243 ;  /* 0x000000f300f37308 */ /* 0x000fe20000000800 */
[----:B------:R-:W-:Y:S04]  /*87a0*/  FADD.FTZ R163, R163, R160 ;  /* 0x000000a0a3a37221 */ /* 0x000fe80000010000 */
[C---:B---3--:R-:W-:Y:S05]  /*87b0*/  HMMA.16816.F32.BF16 R36, R68.reuse, R76, R36 ;  /* 0x0000004c4424723c */ /* 0x048fea0000041824 */
[----:B------:R-:W-:Y:S03]  /*87c0*/  MUFU.EX2 R172, R172 ;  /* 0x000000ac00ac7308 */ /* 0x000fe60000000800 */
[C---:B------:R-:W-:Y:S01]  /*87d0*/  HMMA.16816.F32.BF16 R40, R68.reuse, R78, R40 ;  /* 0x0000004e4428723c */ /* 0x040fe20000041828 */
[----:B------:R-:W-:Y:S06]  /*87e0*/  LDSM.16.MT88.4 R76, [R202+0x1100] ;  /* 0x00110000ca4c783b */ /* 0x000fec0000004200 */
[----:B------:R-:W-:Y:S01]  /*87f0*/  MUFU.EX2 R247, R247 ;  /* 0x000000f700f77308 */ /* 0x000fe20000000800 */
[C---:B--2---:R-:W-:Y:S08]  /*8800*/  HMMA.16816.F32.BF16 R44, R68.reuse, R72, R44 ;  /* 0x00000048442c723c */ /* 0x044ff0000004182c */
[C---:B------:R-:W-:Y:S01]  /*8810*/  HMMA.16816.F32.BF16 R48, R68.reuse, R74, R48 ;  /* 0x0000004a4430723c */ /* 0x040fe20000041830 */
[----:B------:R-:W2:Y:S01]  /*8820*/  LDSM.16.MT88.4 R72, [R204+0x1100] ;  /* 0x00110000cc48783b */ /* 0x000ea20000004200 */
[----:B------:R-:W-:Y:S06]  /*8830*/  MUFU.EX2 R162, R162 ;  /* 0x000000a200a27308 */ /* 0x000fec0000000800 */
[C---:B------:R-:W-:Y:S04]  /*8840*/  HMMA.16816.F32.BF16 R52, R68.reuse, R80, R52 ;  /* 0x000000504434723c */ /* 0x040fe80000041834 */
[----:B------:R-:W-:Y:S04]  /*8850*/  MUFU.EX2 R225, R225 ;  /* 0x000000e100e17308 */ /* 0x000fe80000000800 */
[C---:B------:R-:W-:Y:S01]  /*8860*/  HMMA.16816.F32.BF16 R56, R68.reuse, R82, R56 ;  /* 0x000000524438723c */ /* 0x040fe20000041838 */
[----:B------:R-:W3:Y:S05]  /*8870*/  LDSM.16.MT88.4 R80, [R201+0x1100] ;  /* 0x00110000c950783b */ /* 0x000eea0000004200 */
[----:B------:R-:W-:Y:S02]  /*8880*/  MUFU.EX2 R175, R175 ;  /* 0x000000af00af7308 */ /* 0x000fe40000000800 */
[C---:B----4-:R-:W-:Y:S08]  /*8890*/  HMMA.16816.F32.BF16 R60, R68.reuse, R84, R60 ;  /* 0x00000054443c723c */ /* 0x050ff0000004183c */
[----:B------:R-:W-:Y:S01]  /*88a0*/  HMMA.16816.F32.BF16 R64, R68, R86, R64 ;  /* 0x000000564440723c */ /* 0x000fe20000041840 */
[----:B------:R-:W4:Y:S01]  /*88b0*/  LDSM.16.MT88.4 R84, [R200+0x1100] ;  /* 0x00110000c854783b */ /* 0x000f220000004200 */
[----:B------:R-:W-:Y:S05]  /*88c0*/  MUFU.EX2 R184, R184 ;  /* 0x000000b800b87308 */ /* 0x000fea0000000800 */
[----:B------:R-:W-:Y:S01]  /*88d0*/  F2FP.BF16.PACK_AB R68, R174, R227 ;  /* 0x000000e3ae44723e */ /* 0x000fe200000010ff */
[----:B------:R-:W-:Y:S01]  /*88e0*/  FADD.FTZ R227, R227, R156 ;  /* 0x0000009ce3e37221 */ /* 0x000fe20000010000 */
[----:B------:R-:W-:Y:S03]  /*88f0*/  F2FP.BF16.PACK_AB R70, R229, R224 ;  /* 0x000000e0e546723e */ /* 0x000fe600000010ff */
[----:B------:R-:W-:Y:S01]  /*8900*/  F2FP.BF16.PACK_AB R69, R233, R228 ;  /* 0x000000e4e945723e */ /* 0x000fe200000010ff */
[----:B------:R-:W-:Y:S01]  /*8910*/  MUFU.EX2 R146, R146 ;  /* 0x0000009200927308 */ /* 0x000fe20000000800 */
[----:B-1----:R-:W-:Y:S01]  /*8920*/  F2FP.BF16.PACK_AB R71, R235, R230 ;  /* 0x000000e6eb47723e */ /* 0x002fe200000010ff */
[----:B------:R-:W-:Y:S02]  /*8930*/  FADD.FTZ R228, R228, R163 ;  /* 0x000000a3e4e47221 */ /* 0x000fe40000010000 */
[----:B------:R-:W-:Y:S02]  /*8940*/  FADD.FTZ R227, R174, R227 ;  /* 0x000000e3aee37221 */ /* 0x000fe40000010000 */
[----:B------:R-:W-:Y:S02]  /*8950*/  FADD.FTZ R233, R233, R228 ;  /* 0x000000e4e9e97221 */ /* 0x000fe40000010000 */
[C---:B--2---:R-:W-:Y:S02]  /*8960*/  HMMA.16816.F32.BF16 R4, R68.reuse, R72, R4 ;  /* 0x000000484404723c */ /* 0x044fe40000041804 */
[----:B------:R-:W1:Y:S01]  /*8970*/  MUFU.EX2 R145, R145 ;  /* 0x0000009100917308 */ /* 0x000e620000000800 */
[----:B------:R-:W-:Y:S02]  /*8980*/  FADD.FTZ R224, R224, R227 ;  /* 0x000000e3e0e07221 */ /* 0x000fe40000010000 */
[----:B------:R-:W-:Y:S02]  /*8990*/  FADD.FTZ R230, R230, R233 ;  /* 0x000000e9e6e67221 */ /* 0x000fe40000010000 */
[----:B------:R-:W-:Y:S01]  /*89a0*/  FADD.FTZ R229, R229, R224 ;  /* 0x000000e0e5e57221 */ /* 0x000fe20000010000 */
[C---:B------:R-:W-:Y:S01]  /*89b0*/  HMMA.16816.F32.BF16 R8, R68.reuse, R74, R8 ;  /* 0x0000004a4408723c */ /* 0x040fe20000041808 */
[----:B------:R-:W2:Y:S03]  /*89c0*/  LDSM.16.MT88.4 R72, [R204+0x4100] ;  /* 0x00410000cc48783b */ /* 0x000ea60000004200 */
[----:B------:R-:W-:Y:S01]  /*89d0*/  MUFU.EX2 R138, R138 ;  /* 0x0000008a008a7308 */ /* 0x000fe20000000800 */
[----:B------:R-:W-:Y:S03]  /*89e0*/  FADD.FTZ R235, R235, R230 ;  /* 0x000000e6ebeb7221 */ /* 0x000fe60000010000 */
[C---:B------:R-:W-:Y:S06]  /*89f0*/  HMMA.16816.F32.BF16 R12, R68.reuse, R76, R12 ;  /* 0x0000004c440c723c */ /* 0x040fec000004180c */
[----:B------:R-:W5:Y:S02]  /*8a00*/  MUFU.EX2 R159, R159 ;  /* 0x0000009f009f7308 */ /* 0x000f640000000800 */
[C---:B------:R-:W-:Y:S01]  /*8a10*/  HMMA.16816.F32.BF16 R16, R68.reuse, R78, R16 ;  /* 0x0000004e4410723c */ /* 0x040fe20000041810 */
[----:B------:R-:W2:Y:S03]  /*8a20*/  LDSM.16.MT88.4 R76, [R202+0x4100] ;  /* 0x00410000ca4c783b */ /* 0x000ea60000004200 */
[----:B-1----:R-:W-:Y:S04]  /*8a30*/  F2FP.BF16.PACK_AB R120, R145, R146 ;  /* 0x000000929178723e */ /* 0x002fe800000010ff */
[C---:B---3--:R-:W-:Y:S01]  /*8a40*/  HMMA.16816.F32.BF16 R20, R68.reuse, R80, R20 ;  /* 0x000000504414723c */ /* 0x048fe20000041814 */
[----:B------:R-:W-:Y:S07]  /*8a50*/  MUFU.EX2 R136, R136 ;  /* 0x0000008800887308 */ /* 0x000fee0000000800 */
[C---:B------:R-:W-:Y:S01]  /*8a60*/  HMMA.16816.F32.BF16 R24, R68.reuse, R82, R24 ;  /* 0x000000524418723c */ /* 0x040fe20000041818 */
[----:B------:R-:W1:Y:S02]  /*8a70*/  LDSM.16.MT88.4 R80, [R201+0x4100] ;  /* 0x00410000c950783b */ /* 0x000e640000004200 */
[----:B------:R-:W3:Y:S01]  /*8a80*/  MUFU.EX2 R139, R139 ;  /* 0x0000008b008b7308 */ /* 0x000ee20000000800 */
[----:B-----5:R-:W-:Y:S04]  /*8a90*/  F2FP.BF16.PACK_AB R122, R159, R138 ;  /* 0x0000008a9f7a723e */ /* 0x020fe800000010ff */
[C---:B----4-:R-:W-:Y:S05]  /*8aa0*/  HMMA.16816.F32.BF16 R28, R68.reuse, R84, R28 ;  /* 0x00000054441c723c */ /* 0x050fea000004181c */
[----:B------:R-:W-:Y:S03]  /*8ab0*/  MUFU.EX2 R135, R135 ;  /* 0x0000008700877308 */ /* 0x000fe60000000800 */
[C---:B------:R-:W-:Y:S01]  /*8ac0*/  HMMA.16816.F32.BF16 R32, R68.reuse, R86, R32 ;  /* 0x000000564420723c */ /* 0x040fe20000041820 */
[----:B------:R-:W4:Y:S06]  /*8ad0*/  LDSM.16.MT88.4 R84, [R204+0x1900] ;  /* 0x00190000cc54783b */ /* 0x000f2c0000004200 */
[----:B------:R-:W5:Y:S01]  /*8ae0*/  MUFU.EX2 R134, R134 ;  /* 0x0000008600867308 */ /* 0x000f620000000800 */
[C---:B--2---:R-:W-:Y:S04]  /*8af0*/  HMMA.16816.F32.BF16 R36, R68.reuse, R72, R36 ;  /* 0x000000484424723c */ /* 0x044fe80000041824 */
[----:B---3--:R-:W-:Y:S04]  /*8b00*/  F2FP.BF16.PACK_AB R121, R139, R136 ;  /* 0x000000888b79723e */ /* 0x008fe800000010ff */
[C---:B------:R-:W-:Y:S01]  /*8b10*/  HMMA.16816.F32.BF16 R40, R68.reuse, R74, R40 ;  /* 0x0000004a4428723c */ /* 0x040fe20000041828 */
[----:B------:R-:W2:Y:S07]  /*8b20*/  LDSM.16.MT88.4 R72, [R202+0x1900] ;  /* 0x00190000ca48783b */ /* 0x000eae0000004200 */
[C---:B------:R-:W-:Y:S04]  /*8b30*/  HMMA.16816.F32.BF16 R44, R68.reuse, R76, R44 ;  /* 0x0000004c442c723c */ /* 0x040fe8000004182c */
[----:B-----5:R-:W-:Y:S04]  /*8b40*/  F2FP.BF16.PACK_AB R123, R134, R135 ;  /* 0x00000087867b723e */ /* 0x020fe800000010ff */
[C---:B------:R-:W-:Y:S01]  /*8b50*/  HMMA.16816.F32.BF16 R48, R68.reuse, R78, R48 ;  /* 0x0000004e4430723c */ /* 0x040fe20000041830 */
[----:B------:R-:W3:Y:S07]  /*8b60*/  LDSM.16.MT88.4 R76, [R201+0x1900] ;  /* 0x00190000c94c783b */ /* 0x000eee0000004200 */
        /* <DEDUP_REMOVED lines=20> */
[----:B------:R-:W4:Y:S03]  /*8cb0*/  LDSM.16.MT88.4 R84, [R204+0x4900] ;  /* 0x00490000cc54783b */ /* 0x000f260000004200 */
[----:B------:R-:W-:Y:S04]  /*8cc0*/  FADD.FTZ R2, R162, R239 ;  /* 0x000000efa2027221 */ /* 0x000fe80000010000 */
[C---:B--2---:R-:W-:Y:S04]  /*8cd0*/  HMMA.16816.F32.BF16 R12, R68.reuse, R72, R12 ;  /* 0x00000048440c723c */ /* 0x044fe8000004180c */
[----:B------:R-:W-:Y:S04]  /*8ce0*/  FADD.FTZ R2, R225, R2 ;  /* 0x00000002e1027221 */ /* 0x000fe80000010000 */
[C---:B------:R-:W-:Y:S01]  /*8cf0*/  HMMA.16816.F32.BF16 R16, R68.reuse, R74, R16 ;  /* 0x0000004a4410723c */ /* 0x040fe20000041810 */
[----:B------:R-:W2:Y:S03]  /*8d00*/  LDSM.16.MT88.4 R72, [R202+0x4900] ;  /* 0x00490000ca48783b */ /* 0x000ea60000004200 */
[----:B------:R-:W-:Y:S02]  /*8d10*/  FADD.FTZ R3, R175, R2 ;  /* 0x00000002af037221 */ /* 0x000fe40000010000 */
[----:B------:R-:W-:Y:S02]  /*8d20*/  IMAD.MOV.U32 R2, RZ, RZ, R116 ;  /* 0x000000ffff027224 */ /* 0x000fe400078e0074 */
[C---:B---3--:R-:W-:Y:S04]  /*8d30*/  HMMA.16816.F32.BF16 R20, R68.reuse, R76, R20 ;  /* 0x0000004c4414723c */ /* 0x048fe80000041814 */
[----:B------:R-:W-:Y:S04]  /*8d40*/  FADD.FTZ R3, R184, R3 ;  /* 0x00000003b8037221 */ /* 0x000fe80000010000 */
[C---:B------:R-:W-:Y:S01]  /*8d50*/  HMMA.16816.F32.BF16 R24, R68.reuse, R78, R24 ;  /* 0x0000004e4418723c */ /* 0x040fe20000041818 */
[----:B------:R-:W3:Y:S03]  /*8d60*/  LDSM.16.MT88.4 R76, [R204+0x2100] ;  /* 0x00210000cc4c783b */ /* 0x000ee60000004200 */
[----:B------:R-:W-:Y:S02]  /*8d70*/  FADD.FTZ R136, R136, R3 ;  /* 0x0000000388887221 */ /* 0x000fe40000010000 */
[----:B------:R-:W-:Y:S02]  /*8d80*/  IMAD.MOV.U32 R3, RZ, RZ, R0 ;  /* 0x000000ffff037224 */ /* 0x000fe400078e0000 */
[C---:B-1----:R-:W-:Y:S04]  /*8d90*/  HMMA.16816.F32.BF16 R28, R68.reuse, R80, R28 ;  /* 0x00000050441c723c */ /* 0x042fe8000004181c */
[----:B------:R-:W-:Y:S04]  /*8da0*/  FADD.FTZ R136, R139, R136 ;  /* 0x000000888b887221 */ /* 0x000fe80000010000 */
[C---:B------:R-:W-:Y:S01]  /*8db0*/  HMMA.16816.F32.BF16 R32, R68.reuse, R82, R32 ;  /* 0x000000524420723c */ /* 0x040fe20000041820 */
[----:B------:R-:W1:Y:S03]  /*8dc0*/  LDSM.16.MT88.4 R80, [R202+0x2100] ;  /* 0x00210000ca50783b */ /* 0x000e660000004200 */
[----:B------:R-:W-:Y:S04]  /*8dd0*/  FADD.FTZ R135, R135, R136 ;  /* 0x0000008887877221 */ /* 0x000fe80000010000 */
[C---:B----4-:R-:W-:Y:S04]  /*8de0*/  HMMA.16816.F32.BF16 R36, R68.reuse, R84, R36 ;  /* 0x000000544424723c */ /* 0x050fe80000041824 */
[----:B------:R-:W-:Y:S04]  /*8df0*/  FADD.FTZ R217, R134, R135 ;  /* 0x0000008786d97221 */ /* 0x000fe80000010000 */
[C---:B------:R-:W-:Y:S01]  /*8e00*/  HMMA.16816.F32.BF16 R40, R68.reuse, R86, R40 ;  /* 0x000000564428723c */ /* 0x040fe20000041828 */
[----:B------:R-:W-:Y:S07]  /*8e10*/  LDSM.16.MT88.4 R84, [R200+0x2100] ;  /* 0x00210000c854783b */ /* 0x000fee0000004200 */
        /* <DEDUP_REMOVED lines=17> */
[C---:B---3--:R-:W-:Y:S03]  /*8f30*/  HMMA.16816.F32.BF16 R4, R68.reuse, R76, R4 ;  /* 0x0000004c4404723c */ /* 0x048fe60000041804 */
[----:B------:R-:W-:Y:S02]  /*8f40*/  FADD.FTZ R247, R247, R172 ;  /* 0x000000acf7f77221 */ /* 0x000fe40000010000 */
[----:B------:R-:W-:Y:S02]  /*8f50*/  IMAD.MOV.U32 R222, RZ, RZ, R184 ;  /* 0x000000ffffde7224 */ /* 0x000fe400078e00b8 */
[----:B------:R-:W-:Y:S01]  /*8f60*/  FADD.FTZ R146, R146, R247 ;  /* 0x000000f792927221 */ /* 0x000fe20000010000 */
[C---:B------:R-:W-:Y:S01]  /*8f70*/  HMMA.16816.F32.BF16 R8, R68.reuse, R78, R8 ;  /* 0x0000004e4408723c */ /* 0x040fe20000041808 */
[----:B------:R-:W3:Y:S03]  /*8f80*/  LDSM.16.MT88.4 R76, [R204+0x5100] ;  /* 0x00510000cc4c783b */ /* 0x000ee60000004200 */
[----:B------:R-:W-:Y:S04]  /*8f90*/  FADD.FTZ R145, R145, R146 ;  /* 0x0000009291917221 */ /* 0x000fe80000010000 */
[C---:B-1----:R-:W-:Y:S04]  /*8fa0*/  HMMA.16816.F32.BF16 R12, R68.reuse, R80, R12 ;  /* 0x00000050440c723c */ /* 0x042fe8000004180c */
[----:B------:R-:W-:Y:S04]  /*8fb0*/  FADD.FTZ R138, R138, R145 ;  /* 0x000000918a8a7221 */ /* 0x000fe80000010000 */
[C---:B------:R-:W-:Y:S01]  /*8fc0*/  HMMA.16816.F32.BF16 R16, R68.reuse, R82, R16 ;  /* 0x000000524410723c */ /* 0x040fe20000041810 */
[----:B------:R-:W1:Y:S03]  /*8fd0*/  LDSM.16.MT88.4 R80, [R202+0x5100] ;  /* 0x00510000ca50783b */ /* 0x000e660000004200 */
[----:B------:R-:W-:Y:S04]  /*8fe0*/  FADD.FTZ R216, R159, R138 ;  /* 0x0000008a9fd87221 */ /* 0x000fe80000010000 */
[C---:B--2---:R-:W-:Y:S08]  /*8ff0*/  HMMA.16816.F32.BF16 R20, R68.reuse, R72, R20 ;  /* 0x000000484414723c */ /* 0x044ff00000041814 */
[C---:B------:R-:W-:Y:S01]  /*9000*/  HMMA.16816.F32.BF16 R24, R68.reuse, R74, R24 ;  /* 0x0000004a4418723c */ /* 0x040fe20000041818 */
[----:B------:R-:W2:Y:S07]  /*9010*/  LDSM.16.MT88.4 R72, [R200+0x5100] ;  /* 0x00510000c848783b */ /* 0x000eae0000004200 */
[C---:B------:R-:W-:Y:S08]  /*9020*/  HMMA.16816.F32.BF16 R28, R68.reuse, R84, R28 ;  /* 0x00000054441c723c */ /* 0x040ff0000004181c */
[C---:B------:R-:W-:Y:S01]  /*9030*/  HMMA.16816.F32.BF16 R32, R68.reuse, R86, R32 ;  /* 0x000000564420723c */ /* 0x040fe20000041820 */
[----:B------:R-:W4:Y:S07]  /*9040*/  LDSM.16.MT88.4 R84, [R202+0x2900] ;  /* 0x00290000ca54783b */ /* 0x000f2e0000004200 */
[C---:B---3--:R-:W-:Y:S08]  /*9050*/  HMMA.16816.F32.BF16 R36, R68.reuse, R76, R36 ;  /* 0x0000004c4424723c */ /* 0x048ff00000041824 */
[C---:B------:R-:W-:Y:S08]  /*9060*/  HMMA.16816.F32.BF16 R40, R68.reuse, R78, R40 ;  /* 0x0000004e4428723c */ /* 0x040ff00000041828 */
[C---:B-1----:R-:W-:Y:S08]  /*9070*/  HMMA.16816.F32.BF16 R44, R68.reuse, R80, R44 ;  /* 0x00000050442c723c */ /* 0x042ff0000004182c */
[C---:B------:R-:W-:Y:S08]  /*9080*/  HMMA.16816.F32.BF16 R48, R68.reuse, R82, R48 ;  /* 0x000000524430723c */ /* 0x040ff00000041830 */
[C---:B------:R-:W-:Y:S08]  /*9090*/  HMMA.16816.F32.BF16 R52, R68.reuse, R88, R52 ;  /* 0x000000584434723c */ /* 0x040ff00000041834 */
[C---:B------:R-:W-:Y:S08]  /*90a0*/  HMMA.16816.F32.BF16 R56, R68.reuse, R90, R56 ;  /* 0x0000005a4438723c */ /* 0x040ff00000041838 */
[C---:B--2---:R-:W-:Y:S08]  /*90b0*/  HMMA.16816.F32.BF16 R60, R68.reuse, R72, R60 ;  /* 0x00000048443c723c */ /* 0x044ff0000004183c */
[----:B------:R-:W-:Y:S08]  /*90c0*/  HMMA.16816.F32.BF16 R64, R68, R74, R64 ;  /* 0x0000004a4440723c */ /* 0x000ff00000041840 */
[C---:B------:R-:W-:Y:S01]  /*90d0*/  HMMA.16816.F32.BF16 R112, R120.reuse, R108, R4 ;  /* 0x0000006c7870723c */ /* 0x040fe20000041804 */
[----:B------:R-:W1:Y:S07]  /*90e0*/  LDSM.16.MT88.4 R4, [R201+0x5900] ;  /* 0x00590000c904783b */ /* 0x000e6e0000004200 */
[C---:B------:R-:W-:Y:S01]  /*90f0*/  HMMA.16816.F32.BF16 R108, R120.reuse, R110, R8 ;  /* 0x0000006e786c723c */ /* 0x040fe20000041808 */
[----:B------:R-:W2:Y:S07]  /*9100*/  LDSM.16.MT88.4 R8, [R200+0x5900] ;  /* 0x00590000c808783b */ /* 0x000eae0000004200 */
[C---:B----4-:R-:W-:Y:S07]  /*9110*/  HMMA.16816.F32.BF16 R68, R120.reuse, R84, R12 ;  /* 0x000000547844723c */ /* 0x050fee000004180c */
[----:B------:R-:W-:Y:S01]  /*9120*/  IMAD.MOV.U32 R12, RZ, RZ, R116 ;  /* 0x000000ffff0c7224 */ /* 0x000fe200078e0074 */
        /* <DEDUP_REMOVED lines=10> */
[C---:B------:R-:W-:Y:S08]  /*91d0*/  HMMA.16816.F32.BF16 R56, R120.reuse, R6, R56 ;  /* 0x000000067838723c */ /* 0x040ff00000041838 */
[C---:B--2---:R-:W-:Y:S08]  /*91e0*/  HMMA.16816.F32.BF16 R60, R120.reuse, R8, R60 ;  /* 0x00000008783c723c */ /* 0x044ff0000004183c */
[----:B------:R-:W-:Y:S01]  /*91f0*/  HMMA.16816.F32.BF16 R64, R120, R10, R64 ;  /* 0x0000000a7840723c */ /* 0x000fe20000041840 */
[----:B------:R-:W-:-:S07]  /*9200*/  @P0 BRA `(.L_x_1378) ;  /* 0xffffc39000000947 */ /* 0x000fce000383ffff */
.L_x_1369:
        /* <DEDUP_REMOVED lines=24> */
.L_x_1380:
[----:B------:R-:W-:-:S04]  /*9390*/  MOV R2, c[0x0][0x32c] ;  /* 0x0000cb0000027a02 */ /* 0x000fc80000000f00 */
[----:B------:R-:W-:-:S13]  /*93a0*/  ISETP.NE.AND P0, PT, R2, 0x1, PT ;  /* 0x000000010200780c */ /* 0x000fda0003f05270 */
[----:B------:R-:W-:-:S05]  /*93b0*/  @P0 IMAD.HI.U32 R2, R4, c[0x0][0x330], RZ ;  /* 0x0000cc0004020a27 */ /* 0x000fca00078e00ff */
[----:B------:R-:W-:-:S05]  /*93c0*/  @P0 SHF.R.U32.HI R4, RZ, c[0x0][0x334], R2 ;  /* 0x0000cd00ff040a19 */ /* 0x000fca0000011602 */
.L_x_1381:
[----:B------:R-:W-:-:S05]  /*93d0*/  IMAD R4, R4, c[0x0][0x32c], RZ ;  /* 0x0000cb0004047a24 */ /* 0x000fca00078e02ff */
[----:B------:R-:W-:-:S04]  /*93e0*/  IMNMX R3, R3, R4, !PT ;  /* 0x0000000403037217 */ /* 0x000fc80007800200 */
.L_x_1379:
        /* <DEDUP_REMOVED lines=12> */
.L_x_1383:
        /* <DEDUP_REMOVED lines=69> */
[----:B------:R-:W2:Y:S06]  /*9900*/  LDSM.16.M88.4 R132, [R203+0x9900] ;  /* 0x00990000cb84783b */ /* 0x000eac0000000200 */
[C---:B---3--:R-:W-:Y:S02]  /*9910*/  HMMA.16816.F32.BF16 R28, R140.reuse, R136, R28 ;  /* 0x000000888c1c723c */ /* 0x048fe4000004181c */
[----:B-1----:R-:W-:Y:S06]  /*9920*/  LDSM.16.M88.4 R172, [R194+0x2800] ;  /* 0x00280000c2ac783b */ /* 0x002fec0000000200 */
[C---:B------:R-:W-:Y:S02]  /*9930*/  HMMA.16816.F32.BF16 R32, R140.reuse, R138, R32 ;  /* 0x0000008a8c20723c */ /* 0x040fe40000041820 */
[----:B------:R-:W1:Y:S06]  /*9940*/  LDSM.16.M88.4 R136, [R203+0xa100] ;  /* 0x00a10000cb88783b */ /* 0x000e6c0000000200 */
[C---:B------:R-:W-:Y:S02]  /*9950*/  HMMA.16816.F32.BF16 R36, R140.reuse, R144, R36 ;  /* 0x000000908c24723c */ /* 0x040fe40000041824 */
[----:B-----5:R-:W-:Y:S06]  /*9960*/  LDSM.16.M88.4 R184, [R194+0x3000] ;  /* 0x00300000c2b8783b */ /* 0x020fec0000000200 */
[C---:B------:R-:W-:Y:S02]  /*9970*/  HMMA.16816.F32.BF16 R40, R140.reuse, R146, R40 ;  /* 0x000000928c28723c */ /* 0x040fe40000041828 */
[----:B------:R-:W3:Y:S06]  /*9980*/  LDSM.16.M88.4 R144, [R203+0xa900] ;  /* 0x00a90000cb90783b */ /* 0x000eec0000000200 */
[C---:B----4-:R-:W-:Y:S08]  /*9990*/  HMMA.16816.F32.BF16 R44, R140.reuse, R156, R44 ;  /* 0x0000009c8c2c723c */ /* 0x050ff0000004182c */
[----:B------:R-:W-:Y:S01]  /*99a0*/  HMMA.16816.F32.BF16 R48, R140, R158, R48 ;  /* 0x0000009e8c30723c */ /* 0x000fe20000041830 */
[----:B------:R-:W-:Y:S07]  /*99b0*/  LDSM.16.M88.4 R156, [R194+0x800] ;  /* 0x00080000c29c783b */ /* 0x000fee0000000200 */
[C---:B------:R-:W-:Y:S08]  /*99c0*/  HMMA.16816.F32.BF16 R4, R148.reuse, R160, R4 ;  /* 0x000000a09404723c */ /* 0x040ff00000041804 */
[C---:B------:R-:W-:Y:S01]  /*99d0*/  HMMA.16816.F32.BF16 R8, R148.reuse, R162, R8 ;  /* 0x000000a29408723c */ /* 0x040fe20000041808 */
[----:B------:R-:W-:Y:S07]  /*99e0*/  LDSM.16.M88.4 R160, [R194+0x2000] ;  /* 0x00200000c2a0783b */ /* 0x000fee0000000200 */
[C---:B--2---:R-:W-:Y:S08]  /*99f0*/  HMMA.16816.F32.BF16 R12, R148.reuse, R120, R12 ;  /* 0x00000078940c723c */ /* 0x044ff0000004180c */
[C---:B------:R-:W-:Y:S01]  /*9a00*/  HMMA.16816.F32.BF16 R16, R148.reuse, R122, R16 ;  /* 0x0000007a9410723c */ /* 0x040fe20000041810 */
[----:B------:R-:W2:Y:S07]  /*9a10*/  LDSM.16.M88.4 R120, [R194] ;  /* 0x00000000c278783b */ /* 0x000eae0000000200 */
        /* <DEDUP_REMOVED lines=11> */
[----:B------:R-:W-:Y:S07]  /*9ad0*/  LDSM.16.M88.4 R144, [R206+0xc100] ;  /* 0x00c10000ce90783b */ /* 0x000fee0000000200 */
        /* <DEDUP_REMOVED lines=14> */
[----:B------:R-:W3:Y:S07]  /*9bc0*/  LDSM.16.M88.4 R160, [R193] ;  /* 0x00000000c1a0783b */ /* 0x000eee0000000200 */
[C---:B------:R-:W-:Y:S08]  /*9bd0*/  HMMA.16816.F32.BF16 R44, R152.reuse, R172, R44 ;  /* 0x000000ac982c723c */ /* 0x040ff0000004182c */
[----:B------:R-:W-:Y:S01]  /*9be0*/  HMMA.16816.F32.BF16 R48, R152, R174, R48 ;  /* 0x000000ae9830723c */ /* 0x000fe20000041830 */
[----:B------:R-:W-:Y:S07]  /*9bf0*/  LDSM.16.M88.4 R172, [R203+0xd100] ;  /* 0x00d10000cbac783b */ /* 0x000fee0000000200 */
[C---:B-1----:R-:W-:Y:S08]  /*9c00*/  HMMA.16816.F32.BF16 R4, R164.reuse, R136, R4 ;  /* 0x00000088a404723c */ /* 0x042ff00000041804 */
[C---:B------:R-:W-:Y:S01]  /*9c10*/  HMMA.16816.F32.BF16 R8, R164.reuse, R138, R8 ;  /* 0x0000008aa408723c */ /* 0x040fe20000041808 */
        /* <DEDUP_REMOVED lines=9> */
[----:B------:R-:W-:Y:S07]  /*9cb0*/  LDSM.16.M88.4 R156, [R203+0xb100] ;  /* 0x00b10000cb9c783b */ /* 0x000fee0000000200 */
[C---:B----4-:R-:W-:Y:S08]  /*9cc0*/  HMMA.16816.F32.BF16 R36, R164.reuse, R128, R36 ;  /* 0x00000080a424723c */ /* 0x050ff00000041824 */
[C---:B------:R-:W-:Y:S01]  /*9cd0*/  HMMA.16816.F32.BF16 R40, R164.reuse, R130, R40 ;  /* 0x00000082a428723c */ /* 0x040fe20000041828 */
[----:B------:R-:W3:Y:S07]  /*9ce0*/  LDSM.16.M88.4 R128, [R189] ;  /* 0x00000000bd80783b */ /* 0x000eee0000000200 */
[C---:B-----5:R-:W-:Y:S08]  /*9cf0*/  HMMA.16816.F32.BF16 R44, R164.reuse, R132, R44 ;  /* 0x00000084a42c723c */ /* 0x060ff0000004182c */
[----:B------:R-:W-:Y:S01]  /*9d00*/  HMMA.16816.F32.BF16 R48, R164, R134, R48 ;  /* 0x00000086a430723c */ /* 0x000fe20000041830 */
[----:B------:R-:W4:Y:S07]  /*9d10*/  LDSM.16.M88.4 R132, [R188] ;  /* 0x00000000bc84783b */ /* 0x000f2e0000000200 */
[C---:B------:R-:W-:Y:S08]  /*9d20*/  HMMA.16816.F32.BF16 R4, R168.reuse, R160, R4 ;  /* 0x000000a0a804723c */ /* 0x040ff00000041804 */
        /* <DEDUP_REMOVED lines=14> */
[C---:B----4-:R-:W-:Y:S08]  /*9e10*/  HMMA.16816.F32.BF16 R44, R168.reuse, R132, R44 ;  /* 0x00000084a82c723c */ /* 0x050ff0000004182c */
[----:B------:R-:W-:Y:S01]  /*9e20*/  HMMA.16816.F32.BF16 R48, R168, R134, R48 ;  /* 0x00000086a830723c */ /* 0x000fe20000041830 */
[----:B------:R-:W-:Y:S07]  /*9e30*/  LDSM.16.M88.4 R132, [R194+0x4800] ;  /* 0x00480000c284783b */ /* 0x000fee0000000200 */
[C---:B------:R-:W-:Y:S08]  /*9e40*/  HMMA.16816.F32.BF16 R4, R176.reuse, R156, R4 ;  /* 0x0000009cb004723c */ /* 0x040ff00000041804 */
[C---:B------:R-:W-:Y:S08]  /*9e50*/  HMMA.16816.F32.BF16 R8, R176.reuse, R158, R8 ;  /* 0x0000009eb008723c */ /* 0x040ff00000041808 */
[C---:B-1----:R-:W-:Y:S08]  /*9e60*/  HMMA.16816.F32.BF16 R12, R176.reuse, R136, R12 ;  /* 0x00000088b00c723c */ /* 0x042ff0000004180c */
        /* <DEDUP_REMOVED lines=8> */
[C---:B-----5:R-:W-:Y:S08]  /*9ef0*/  HMMA.16816.F32.BF16 R44, R176.reuse, R144, R44 ;  /* 0x00000090b02c723c */ /* 0x060ff0000004182c */
[----:B------:R-:W-:Y:S08]  /*9f00*/  HMMA.16816.F32.BF16 R48, R176, R146, R48 ;  /* 0x00000092b030723c */ /* 0x000ff00000041830 */
[C---:B------:R-:W-:Y:S07]  /*9f10*/  HMMA.16816.F32.BF16 R4, R180.reuse, R184, R4 ;  /* 0x000000b8b404723c */ /* 0x040fee0000041804 */
[----:B------:R-:W-:Y:S01]  /*9f20*/  IADD3 R184, R222, -0x1, RZ ;  /* 0xffffffffdeb87810 */ /* 0x000fe20007ffe0ff */
[C---:B------:R-:W-:Y:S08]  /*9f30*/  HMMA.16816.F32.BF16 R8, R180.reuse, R186, R8 ;  /* 0x000000bab408723c */ /* 0x040ff00000041808 */
[C---:B---3--:R-:W-:Y:S08]  /*9f40*/  HMMA.16816.F32.BF16 R12, R180.reuse, R128, R12 ;  /* 0x00000080b40c723c */ /* 0x048ff0000004180c */
[C---:B------:R-:W-:Y:S01]  /*9f50*/  HMMA.16816.F32.BF16 R16, R180.reuse, R130, R16 ;  /* 0x00000082b410723c */ /* 0x040fe20000041810 */
[----:B------:R-:W2:Y:S03]  /*9f60*/  LDSM.16.M88.4 R128, [R194+0x5000] ;  /* 0x00500000c280783b */ /* 0x000ea60000000200 */
[----:B------:R-:W-:Y:S02]  /*9f70*/  FMNMX.FTZ R0, R4, R3, !PT ;  /* 0x0000000304007209 */ /* 0x000fe40007810000 */
[----:B------:R-:W-:Y:S02]  /*9f80*/  FMNMX.FTZ R2, R6, R117, !PT ;  /* 0x0000007506027209 */ /* 0x000fe40007810000 */
[C---:B-1----:R-:W-:Y:S04]  /*9f90*/  HMMA.16816.F32.BF16 R20, R180.reuse, R120, R20 ;  /* 0x00000078b414723c */ /* 0x042fe80000041814 */
[----:B------:R-:W-:Y:S02]  /*9fa0*/  FMNMX.FTZ R119, R5, R0, !PT ;  /* 0x0000000005777209 */ /* 0x000fe40007810000 */
[----:B------:R-:W-:Y:S02]  /*9fb0*/  FMNMX.FTZ R137, R7, R2, !PT ;  /* 0x0000000207897209 */ /* 0x000fe40007810000 */
[C---:B------:R-:W-:Y:S01]  /*9fc0*/  HMMA.16816.F32.BF16 R24, R180.reuse, R122, R24 ;  /* 0x0000007ab418723c */ /* 0x040fe20000041818 */
[----:B------:R-:W1:Y:S01]  /*9fd0*/  LDSM.16.M88.4 R120, [R194+0x5800] ;  /* 0x00580000c278783b */ /* 0x000e620000000200 */
[----:B------:R-:W-:Y:S04]  /*9fe0*/  DEPBAR.LE SB0, 0x0 ;  /* 0x000080000000791a */ /* 0x000fe80000000000 */
[----:B------:R-:W-:Y:S02]  /*9ff0*/  FMNMX.FTZ R0, R8, R119, !PT ;  /* 0x0000007708007209 */ /* 0x000fe40007810000 */
[C---:B------:R-:W-:Y:S01]  /*a000*/  HMMA.16816.F32.BF16 R28, R180.reuse, R132, R28 ;  /* 0x00000084b41c723c */ /* 0x040fe2000004181c */
[----:B------:R-:W-:Y:S04]  /*a010*/  BAR.SYNC.DEFER_BLOCKING 0x0 ;  /* 0x0000000000007b1d */ /* 0x000fe80000010000 */
[----:B------:R-:W-:Y:S02]  /*a020*/  FMNMX.FTZ R119, R9, R0, !PT ;  /* 0x0000000009777209 */ /* 0x000fe40007810000 */
[----:B------:R-:W-:Y:S01]  /*a030*/  FMNMX.FTZ R2, R10, R137, !PT ;  /* 0x000000890a027209 */ /* 0x000fe20007810000 */
[C---:B------:R-:W-:Y:S04]  /*a040*/  HMMA.16816.F32.BF16 R32, R180.reuse, R134, R32 ;  /* 0x00000086b420723c */ /* 0x040fe80000041820 */
[----:B------:R-:W-:Y:S02]  /*a050*/  FMNMX.FTZ R0, R12, R119, !PT ;  /* 0x000000770c007209 */ /* 0x000fe40007810000 */
[----:B------:R-:W-:Y:S02]  /*a060*/  FMNMX.FTZ R137, R11, R2, !PT ;  /* 0x000000020b897209 */ /* 0x000fe40007810000 */
[----:B------:R-:W-:Y:S01]  /*a070*/  FMNMX.FTZ R119, R13, R0, !PT ;  /* 0x000000000d777209 */ /* 0x000fe20007810000 */
[C---:B--2---:R-:W-:Y:S03]  /*a080*/  HMMA.16816.F32.BF16 R36, R180.reuse, R128, R36 ;  /* 0x00000080b424723c */ /* 0x044fe60000041824 */
[----:B------:R-:W-:Y:S02]  /*a090*/  FMNMX.FTZ R2, R14, R137, !PT ;  /* 0x000000890e027209 */ /* 0x000fe40007810000 */
[----:B------:R-:W-:Y:S02]  /*a0a0*/  FMNMX.FTZ R0, R16, R119, !PT ;  /* 0x0000007710007209 */ /* 0x000fe40007810000 */
[----:B------:R-:W-:Y:S01]  /*a0b0*/  FMNMX.FTZ R133, R15, R2, !PT ;  /* 0x000000020f857209 */ /* 0x000fe20007810000 */
[C---:B------:R-:W-:Y:S04]  /*a0c0*/  HMMA.16816.F32.BF16 R40, R180.reuse, R130, R40 ;  /* 0x00000082b428723c */ /* 0x040fe80000041828 */
[----:B------:R-:W-:Y:S02]  /*a0d0*/  FMNMX.FTZ R119, R17, R0, !PT ;  /* 0x0000000011777209 */ /* 0x000fe40007810000 */
[----:B------:R-:W-:Y:S02]  /*a0e0*/  FMNMX.FTZ R2, R18, R133, !PT ;  /* 0x0000008512027209 */ /* 0x000fe40007810000 */
[C---:B-1----:R-:W-:Y:S04]  /*a0f0*/  HMMA.16816.F32.BF16 R44, R180.reuse, R120, R44 ;  /* 0x00000078b42c723c */ /* 0x042fe8000004182c */
        /* <DEDUP_REMOVED lines=33> */
[----:B------:R-:W-:Y:S01]  /*a310*/  @P5 MOV R122, R210 ;  /* 0x000000d2007a5202 */ /* 0x000fe20000000f00 */
[----:B------:R-:W1:Y:S01]  /*a320*/  SHFL.BFLY PT, R123, R120, 0x2, 0x1f ;  /* 0x0c401f00787b7f89 */ /* 0x000e6200000e0000 */
[----:B------:R-:W-:Y:S07]  /*a330*/  FMNMX.FTZ R121, R51, R0, !PT ;  /* 0x0000000033797209 */ /* 0x000fee0007810000 */
[----:B------:R-:W2:Y:S01]  /*a340*/  SHFL.BFLY PT, R0, R121, 0x2, 0x1f ;  /* 0x0c401f0079007f89 */ /* 0x000ea200000e0000 */
[----:B-1----:R-:W-:Y:S02]  /*a350*/  FMNMX.FTZ R129, R120, R123, !PT ;  /* 0x0000007b78817209 */ /* 0x002fe40007810000 */
[----:B------:R-:W-:Y:S02]  /*a360*/  @P5 SHF.R.S32.HI R120, RZ, 0x1f, R184 ;  /* 0x0000001fff785819 */ /* 0x000fe400000114b8 */
[----:B------:R-:W-:Y:S03]  /*a370*/  @P5 MOV R123, R213 ;  /* 0x000000d5007b5202 */ /* 0x000fe60000000f00 */
[----:B------:R-:W1:Y:S01]  /*a380*/  SHFL.BFLY PT, R2, R129, 0x1, 0x1f ;  /* 0x0c201f0081027f89 */ /* 0x000e6200000e0000 */
[----:B--2---:R-:W-:Y:S07]  /*a390*/  FMNMX.FTZ R119, R121, R0, !PT ;  /* 0x0000000079777209 */ /* 0x004fee0007810000 */
[----:B------:R-:W2:Y:S01]  /*a3a0*/  SHFL.BFLY PT, R116, R119, 0x1, 0x1f ;  /* 0x0c201f0077747f89 */ /* 0x000ea200000e0000 */
[----:B-1----:R-:W-:Y:S05]  /*a3b0*/  FMNMX.FTZ R0, R129, R2, !PT ;  /* 0x0000000281007209 */ /* 0x002fea0007810000 */
[C---:B------:R-:W-:Y:S02]  /*a3c0*/  FADD.FTZ R2, -R0.reuse, R3 ;  /* 0x0000000300027221 */ /* 0x040fe40000010100 */
[----:B------:R-:W-:Y:S01]  /*a3d0*/  FMUL.FTZ R147, R0, c[0x0][0x2d0] ;  /* 0x0000b40000937a20 */ /* 0x000fe20000410000 */
[----:B--2---:R-:W-:Y:S01]  /*a3e0*/  FMNMX.FTZ R116, R119, R116, !PT ;  /* 0x0000007477747209 */ /* 0x004fe20007810000 */
[----:B------:R-:W-:Y:S02]  /*a3f0*/  FMUL.FTZ R3, R2, c[0x0][0x2d0] ;  /* 0x0000b40002037a20 */ /* 0x000fe40000410000 */
[----:B------:R-:W-:Y:S02]  /*a400*/  FFMA.FTZ R138, R4, c[0x0][0x2d0], -R147 ;  /* 0x0000b400048a7a23 */ /* 0x000fe40000010893 */
[----:B------:R-:W-:Y:S02]  /*a410*/  FADD.FTZ R2, -R116, R117 ;  /* 0x0000007574027221 */ /* 0x000fe40000010100 */
[----:B------:R-:W-:Y:S01]  /*a420*/  @P5 IMAD R4, R120, c[0x0][0x1e0], RZ ;  /* 0x0000780078045a24 */ /* 0x000fe200078e02ff */
[----:B------:R-:W1:Y:S01]  /*a430*/  MUFU.EX2 R3, R3 ;  /* 0x0000000300037308 */ /* 0x000e620000000800 */
[----:B------:R-:W-:Y:S02]  /*a440*/  FMUL.FTZ R117, R2, c[0x0][0x2d0] ;  /* 0x0000b40002757a20 */ /* 0x000fe40000410000 */
[C---:B------:R-:W-:Y:S04]  /*a450*/  @P5 IMAD.WIDE.U32 R120, R184.reuse, c[0x0][0x1e0], RZ ;  /* 0x00007800b8785a25 */ /* 0x040fe800078e00ff */
[----:B------:R-:W-:Y:S02]  /*a460*/  @P5 IMAD R4, R184, c[0x0][0x1e4], R4 ;  /* 0x00007900b8045a24 */ /* 0x000fe400078e0204 */
[----:B------:R-:W-:Y:S01]  /*a470*/  @P5 IMAD.WIDE.U32 R122, R120, 0x60, R122 ;  /* 0x00000060787a5825 */ /* 0x000fe200078e007a */
[----:B------:R2:W3:Y:S02]  /*a480*/  MUFU.EX2 R2, R117 ;  /* 0x0000007500027308 */ /* 0x0004e40000000800 */
[----:B------:R-:W-:Y:S01]  /*a490*/  @P5 IADD3 R4, R121, R4, RZ ;  /* 0x0000000479045210 */ /* 0x000fe20007ffe0ff */
[----:B------:R-:W-:Y:S01]  /*a4a0*/  FMUL.FTZ R145, R116, c[0x0][0x2d0] ;  /* 0x0000b40074917a20 */ /* 0x000fe20000410000 */
[----:B------:R-:W-:Y:S01]  /*a4b0*/  @P5 SHF.L.U32 R120, R122, 0x1, RZ ;  /* 0x000000017a785819 */ /* 0x000fe200000006ff */
[----:B------:R-:W-:Y:S01]  /*a4c0*/  FFMA.FTZ R119, R5, c[0x0][0x2d0], -R147 ;  /* 0x0000b40005777a23 */ /* 0x000fe20000010893 */
[----:B------:R-:W-:Y:S01]  /*a4d0*/  @P5 SHF.L.U32 R5, R223, 0x6, RZ ;  /* 0x00000006df055819 */ /* 0x000fe200000006ff */
[----:B------:R-:W-:Y:S01]  /*a4e0*/  @P5 IMAD R4, R4, 0x60, RZ ;  /* 0x0000006004045824 */ /* 0x000fe200078e02ff */
[----:B------:R-:W-:Y:S01]  /*a4f0*/  @P5 IADD3 R128, P2, R120, 0x80, RZ ;  /* 0x0000008078805810 */ /* 0x000fe20007f5e0ff */
[--C-:B------:R-:W-:Y:S01]  /*a500*/  FFMA.FTZ R146, R6, c[0x0][0x2d0], -R145.reuse ;  /* 0x0000b40006927a23 */ /* 0x100fe20000010891 */
[----:B------:R-:W-:Y:S01]  /*a510*/  @P5 IADD3 R120, P0, R120, c[0x0][0x1c8], RZ ;  /* 0x0000720078785a10 */ /* 0x000fe20007f1e0ff */
[----:B------:R-:W-:Y:S01]  /*a520*/  FFMA.FTZ R137, R7, c[0x0][0x2d0], -R145 ;  /* 0x0000b40007897a23 */ /* 0x000fe20000010891 */
[----:B------:R-:W-:Y:S01]  /*a530*/  @P5 IADD3 R128, P1, R128, c[0x0][0x1c8], RZ ;  /* 0x0000720080805a10 */ /* 0x000fe20007f3e0ff */
[----:B------:R-:W-:Y:S01]  /*a540*/  FFMA.FTZ R136, R9, c[0x0][0x2d0], -R147 ;  /* 0x0000b40009887a23 */ /* 0x000fe20000010893 */
[----:B------:R-:W-:Y:S01]  /*a550*/  MUFU.EX2 R138, R138 ;  /* 0x0000008a008a7308 */ /* 0x000fe20000000800 */
[--C-:B------:R-:W-:Y:S02]  /*a560*/  FFMA.FTZ R139, R10, c[0x0][0x2d0], -R145.reuse ;  /* 0x0000b4000a8b7a23 */ /* 0x100fe40000010891 */
[----:B------:R-:W-:Y:S02]  /*a570*/  FFMA.FTZ R144, R11, c[0x0][0x2d0], -R145 ;  /* 0x0000b4000b907a23 */ /* 0x000fe40000010891 */
[C---:B-1----:R-:W-:Y:S02]  /*a580*/  FMUL.FTZ R68, R3.reuse, R68 ;  /* 0x0000004403447220 */ /* 0x042fe40000410000 */
[C---:B------:R-:W-:Y:S02]  /*a590*/  FMUL.FTZ R69, R3.reuse, R69 ;  /* 0x0000004503457220 */ /* 0x040fe40000410000 */
[----:B------:R-:W-:Y:S01]  /*a5a0*/  FMUL.FTZ R72, R3, R72 ;  /* 0x0000004803487220 */ /* 0x000fe20000410000 */
[----:B------:R-:W1:Y:S01]  /*a5b0*/  MUFU.EX2 R119, R119 ;  /* 0x0000007700777308 */ /* 0x000e620000000800 */
[----:B--2---:R-:W-:Y:S01]  /*a5c0*/  FFMA.FTZ R117, R8, c[0x0][0x2d0], -R147 ;  /* 0x0000b40008757a23 */ /* 0x004fe20000010893 */
[----:B------:R-:W-:Y:S01]  /*a5d0*/  @P5 IADD3 R8, R123, R4, RZ ;  /* 0x000000047b085210 */ /* 0x000fe20007ffe0ff */
[C---:B---3--:R-:W-:Y:S01]  /*a5e0*/  FMUL.FTZ R10, R2.reuse, R110 ;  /* 0x0000006e020a7220 */ /* 0x048fe20000410000 */
[----:B------:R-:W-:Y:S01]  /*a5f0*/  @P5 SHF.L.U64.HI R4, R223, 0x6, R118 ;  /* 0x00000006df045819 */ /* 0x000fe20000010276 */
[----:B------:R-:W-:Y:S01]  /*a600*/  FMUL.FTZ R11, R2, R111 ;  /* 0x0000006f020b7220 */ /* 0x000fe20000410000 */
[----:B------:R-:W-:Y:S01]  /*a610*/  @P5 SHF.L.U64.HI R8, R122, 0x1, R8 ;  /* 0x000000017a085819 */ /* 0x000fe20000010208 */
[C---:B------:R-:W-:Y:S02]  /*a620*/  FMUL.FTZ R70, R2.reuse, R70 ;  /* 0x0000004602467220 */ /* 0x040fe40000410000 */
[----:B------:R-:W-:Y:S01]  /*a630*/  FMUL.FTZ R71, R2, R71 ;  /* 0x0000004702477220 */ /* 0x000fe20000410000 */
[----:B------:R-:W-:Y:S01]  /*a640*/  @P5 IADD3.X R121, R8, c[0x0][0x1cc], RZ, P0, !PT ;  /* 0x0000730008795a10 */ /* 0x000fe200007fe4ff */
[----:B------:R-:W-:Y:S01]  /*a650*/  MUFU.EX2 R117, R117 ;  /* 0x0000007500757308 */ /* 0x000fe20000000800 */
[----:B------:R-:W-:Y:S01]  /*a660*/  @P5 IADD3.X R129, RZ, c[0x0][0x1cc], R8, P1, P2 ;  /* 0x00007300ff815a10 */ /* 0x000fe20000fe4408 */
[----:B------:R-:W-:Y:S01]  /*a670*/  FMUL.FTZ R73, R3, R73 ;  /* 0x0000004903497220 */ /* 0x000fe20000410000 */
[----:B------:R-:W-:Y:S01]  /*a680*/  @P5 IADD3 R6, P0, R120, R5, RZ ;  /* 0x0000000578065210 */ /* 0x000fe20007f1e0ff */
[----:B------:R2:W-:Y:S01]  /*a690*/  @P5 LDGSTS.E.BYPASS.LTC128B.128 [R208+0x8100], [R120.64], !P4 ;  /* 0x0810000078d05fae */ /* 0x0005e2000e101d4e */
[C---:B------:R-:W-:Y:S02]  /*a6a0*/  FMUL.FTZ R74, R2.reuse, R74 ;  /* 0x0000004a024a7220 */ /* 0x040fe40000410000 */
[-C--:B------:R-:W-:Y:S01]  /*a6b0*/  @P5 IADD3.X R7, R121, R4.reuse, RZ, P0, !PT ;  /* 0x0000000479075210 */ /* 0x080fe200007fe4ff */
[----:B------:R-:W-:Y:S01]  /*a6c0*/  FMUL.FTZ R75, R2, R75 ;  /* 0x0000004b024b7220 */ /* 0x000fe20000410000 */
[----:B------:R-:W-:Y:S01]  /*a6d0*/  @P5 IADD3 R8, P1, R6, R5, RZ ;  /* 0x0000000506085210 */ /* 0x000fe20007f3e0ff */
[----:B------:R-:W-:Y:S01]  /*a6e0*/  MUFU.EX2 R136, R136 ;  /* 0x0000008800887308 */ /* 0x000fe20000000800 */
[----:B------:R-:W-:Y:S01]  /*a6f0*/  FMUL.FTZ R5, R3, R113 ;  /* 0x0000007103057220 */ /* 0x000fe20000410000 */
[----:B------:R3:W-:Y:S01]  /*a700*/  @P5 LDGSTS.E.BYPASS.LTC128B.128 [R208+0xb100], [R128.64], !P3 ;  /* 0x0b10000080d05fae */ /* 0x0007e2000d901d4e */
[----:B------:R-:W-:Y:S01]  /*a710*/  @P5 IADD3.X R9, R7, R4, RZ, P1, !PT ;  /* 0x0000000407095210 */ /* 0x000fe20000ffe4ff */
[----:B------:R-:W-:Y:S01]  /*a720*/  FMUL.FTZ R4, R3, R112 ;  /* 0x0000007003047220 */ /* 0x000fe20000410000 */
[----:B-1----:R-:W-:Y:S01]  /*a730*/  F2FP.BF16.PACK_AB R112, R119, R138 ;  /* 0x0000008a7770723e */ /* 0x002fe200000010ff */
[C---:B------:R-:W-:Y:S01]  /*a740*/  FMUL.FTZ R76, R3.reuse, R76 ;  /* 0x0000004c034c7220 */ /* 0x040fe20000410000 */
[----:B------:R-:W-:Y:S01]  /*a750*/  ISETP.GT.AND P0, PT, R222, R225, PT ;  /* 0x000000e1de00720c */ /* 0x000fe20003f04270 */
[C---:B------:R-:W-:Y:S01]  /*a760*/  FMUL.FTZ R77, R3.reuse, R77 ;  /* 0x0000004d034d7220 */ /* 0x040fe20000410000 */
[----:B------:R-:W-:Y:S01]  /*a770*/  MOV R222, R184 ;  /* 0x000000b800de7202 */ /* 0x000fe20000000f00 */
[----:B------:R1:W-:Y:S01]  /*a780*/  @P5 LDGSTS.E.BYPASS.LTC128B.128 [R208+0x9100], [R6.64], !P4 ;  /* 0x0910000006d05fae */ /* 0x0003e2000e101d4e */
[----:B------:R-:W-:Y:S01]  /*a790*/  MUFU.EX2 R146, R146 ;  /* 0x0000009200927308 */ /* 0x000fe20000000800 */
[C---:B------:R-:W-:Y:S02]  /*a7a0*/  FMUL.FTZ R78, R2.reuse, R78 ;  /* 0x0000004e024e7220 */ /* 0x040fe40000410000 */
[C---:B------:R-:W-:Y:S02]  /*a7b0*/  FMUL.FTZ R79, R2.reuse, R79 ;  /* 0x0000004f024f7220 */ /* 0x040fe40000410000 */
[C---:B------:R-:W-:Y:S02]  /*a7c0*/  FMUL.FTZ R80, R3.reuse, R80 ;  /* 0x0000005003507220 */ /* 0x040fe40000410000 */
[----:B------:R1:W-:Y:S01]  /*a7d0*/  @P5 LDGSTS.E.BYPASS.LTC128B.128 [R208+0xc100], [R6.64+0x80], !P3 ;  /* 0x0c10008006d05fae */ /* 0x0003e2000d901d4e */
[C---:B------:R-:W-:Y:S02]  /*a7e0*/  FMUL.FTZ R81, R3.reuse, R81 ;  /* 0x0000005103517220 */ /* 0x040fe40000410000 */
[----:B------:R-:W4:Y:S01]  /*a7f0*/  MUFU.EX2 R137, R137 ;  /* 0x0000008900897308 */ /* 0x000f220000000800 */
[C---:B------:R-:W-:Y:S02]  /*a800*/  FMUL.FTZ R82, R2.reuse, R82 ;  /* 0x0000005202527220 */ /* 0x040fe40000410000 */
[C---:B------:R-:W-:Y:S02]  /*a810*/  FMUL.FTZ R83, R2.reuse, R83 ;  /* 0x0000005302537220 */ /* 0x040fe40000410000 */
[----:B------:R5:W-:Y:S01]  /*a820*/  @P5 LDGSTS.E.BYPASS.LTC128B.128 [R208+0xa100], [R8.64], !P4 ;  /* 0x0a10000008d05fae */ /* 0x000be2000e101d4e */
[C---:B------:R-:W-:Y:S02]  /*a830*/  FMUL.FTZ R84, R3.reuse, R84 ;  /* 0x0000005403547220 */ /* 0x040fe40000410000 */
[----:B------:R-:W-:Y:S02]  /*a840*/  FMUL.FTZ R85, R3, R85 ;  /* 0x0000005503557220 */ /* 0x000fe40000410000 */
[----:B------:R-:W-:Y:S01]  /*a850*/  MUFU.EX2 R139, R139 ;  /* 0x0000008b008b7308 */ /* 0x000fe20000000800 */
[C---:B------:R-:W-:Y:S02]  /*a860*/  FMUL.FTZ R86, R2.reuse, R86 ;  /* 0x0000005602567220 */ /* 0x040fe40000410000 */
[----:B------:R5:W-:Y:S01]  /*a870*/  @P5 LDGSTS.E.BYPASS.LTC128B.128 [R208+0xd100], [R8.64+0x80], !P3 ;  /* 0x0d10008008d05fae */ /* 0x000be2000d901d4e */
[----:B------:R-:W-:Y:S02]  /*a880*/  FMUL.FTZ R87, R2, R87 ;  /* 0x0000005702577220 */ /* 0x000fe40000410000 */
[--C-:B------:R-:W-:Y:S02]  /*a890*/  FFMA.FTZ R156, R14, c[0x0][0x2d0], -R145.reuse ;  /* 0x0000b4000e9c7a23 */ /* 0x100fe40000010891 */
[--C-:B------:R-:W-:Y:S02]  /*a8a0*/  FFMA.FTZ R157, R15, c[0x0][0x2d0], -R145.reuse ;  /* 0x0000b4000f9d7a23 */ /* 0x100fe40000010891 */
[----:B------:R-:W5:Y:S01]  /*a8b0*/  MUFU.EX2 R144, R144 ;  /* 0x0000009000907308 */ /* 0x000f620000000800 */
[----:B--2---:R-:W2:Y:S01]  /*a8c0*/  LDSM.16.MT88.4 R120, [R204+0x100] ;  /* 0x00010000cc78783b */ /* 0x004ea20000004200 */
[--C-:B------:R-:W-:Y:S01]  /*a8d0*/  FFMA.FTZ R158, R18, c[0x0][0x2d0], -R145.reuse ;  /* 0x0000b400129e7a23 */ /* 0x100fe20000010891 */
[----:B----4-:R-:W-:Y:S01]  /*a8e0*/  F2FP.BF16.PACK_AB R113, R137, R146 ;  /* 0x000000928971723e */ /* 0x010fe200000010ff */
[----:B-1----:R-:W-:Y:S01]  /*a8f0*/  FMUL.FTZ R6, R2, R114 ;  /* 0x0000007202067220 */ /* 0x002fe20000410000 */
[----:B------:R-:W-:Y:S01]  /*a900*/  F2FP.BF16.PACK_AB R114, R136, R117 ;  /* 0x000000758872723e */ /* 0x000fe200000010ff */
[----:B------:R-:W-:Y:S03]  /*a910*/  FMUL.FTZ R7, R2, R115 ;  /* 0x0000007302077220 */ /* 0x000fe60000410000 */
[----:B---3--:R-:W1:Y:S01]  /*a920*/  LDSM.16.MT88.4 R128, [R202+0x100] ;  /* 0x00010000ca80783b */ /* 0x008e620000004200 */
[----:B------:R-:W-:Y:S01]  /*a930*/  FFMA.FTZ R159, R19, c[0x0][0x2d0], -R145 ;  /* 0x0000b400139f7a23 */ /* 0x000fe20000010891 */
[----:B------:R-:W-:Y:S01]  /*a940*/  MUFU.EX2 R156, R156 ;  /* 0x0000009c009c7308 */ /* 0x000fe20000000800 */
[--C-:B------:R-:W-:Y:S02]  /*a950*/  FFMA.FTZ R161, R20, c[0x0][0x2d0], -R147.reuse ;  /* 0x0000b40014a17a23 */ /* 0x100fe40000010893 */
[--C-:B------:R-:W-:Y:S02]  /*a960*/  FFMA.FTZ R160, R21, c[0x0][0x2d0], -R147.reuse ;  /* 0x0000b40015a07a23 */ /* 0x100fe40000010893 */
[--C-:B------:R-:W-:Y:S01]  /*a970*/  FFMA.FTZ R162, R24, c[0x0][0x2d0], -R147.reuse ;  /* 0x0000b40018a27a23 */ /* 0x100fe20000010893 */
[----:B------:R-:W3:Y:S01]  /*a980*/  LDSM.16.MT88.4 R132, [R201+0x100] ;  /* 0x00010000c984783b */ /* 0x000ee20000004200 */
[----:B------:R-:W-:Y:S02]  /*a990*/  FFMA.FTZ R163, R25, c[0x0][0x2d0], -R147 ;  /* 0x0000b40019a37a23 */ /* 0x000fe40000010893 */
[C---:B-----5:R-:W-:Y:S01]  /*a9a0*/  FMUL.FTZ R8, R3.reuse, R108 ;  /* 0x0000006c03087220 */ /* 0x060fe20000410000 */
[----:B------:R-:W-:Y:S01]  /*a9b0*/  MUFU.EX2 R157, R157 ;  /* 0x0000009d009d7308 */ /* 0x000fe20000000800 */
[----:B------:R-:W-:Y:S01]  /*a9c0*/  FMUL.FTZ R9, R3, R109 ;  /* 0x0000006d03097220 */ /* 0x000fe20000410000 */
[----:B------:R-:W-:Y:S02]  /*a9d0*/  F2FP.BF16.PACK_AB R115, R144, R139 ;  /* 0x0000008b9073723e */ /* 0x000fe400000010ff */
[----:B------:R-:W4:Y:S01]  /*a9e0*/  LDSM.16.MT88.4 R108, [R200+0x100] ;  /* 0x00010000c86c783b */ /* 0x000f220000004200 */
[--C-:B------:R-:W-:Y:S02]  /*a9f0*/  FFMA.FTZ R173, R22, c[0x0][0x2d0], -R145.reuse ;  /* 0x0000b40016ad7a23 */ /* 0x100fe40000010891 */
[--C-:B------:R-:W-:Y:S02]  /*aa00*/  FFMA.FTZ R172, R23, c[0x0][0x2d0], -R145.reuse ;  /* 0x0000b40017ac7a23 */ /* 0x100fe40000010891 */
[--C-:B------:R-:W-:Y:S01]  /*aa10*/  FFMA.FTZ R174, R26, c[0x0][0x2d0], -R145.reuse ;  /* 0x0000b4001aae7a23 */ /* 0x100fe20000010891 */
[----:B------:R-:W-:Y:S01]  /*aa20*/  MUFU.EX2 R158, R158 ;  /* 0x0000009e009e7308 */ /* 0x000fe20000000800 */
[----:B------:R-:W-:Y:S01]  /*aa30*/  FFMA.FTZ R175, R27, c[0x0][0x2d0], -R145 ;  /* 0x0000b4001baf7a23 */ /* 0x000fe20000010891 */
[----:B------:R-:W-:Y:S01]  /*aa40*/  LDSM.16.MT88.4 R20, [R202+0x1100] ;  /* 0x00110000ca14783b */ /* 0x000fe20000004200 */
[--C-:B------:R-:W-:Y:S02]  /*aa50*/  FFMA.FTZ R185, R28, c[0x0][0x2d0], -R147.reuse ;  /* 0x0000b4001cb97a23 */ /* 0x100fe40000010893 */
[--C-:B------:R-:W-:Y:S02]  /*aa60*/  FFMA.FTZ R186, R29, c[0x0][0x2d0], -R147.reuse ;  /* 0x0000b4001dba7a23 */ /* 0x100fe40000010893 */
[--C-:B------:R-:W-:Y:S02]  /*aa70*/  FFMA.FTZ R187, R32, c[0x0][0x2d0], -R147.reuse ;  /* 0x0000b40020bb7a23 */ /* 0x100fe40000010893 */
[----:B------:R-:W-:Y:S01]  /*aa80*/  FFMA.FTZ R224, R33, c[0x0][0x2d0], -R147 ;  /* 0x0000b40021e07a23 */ /* 0x000fe20000010893 */
[C---:B--2---:R-:W-:Y:S01]  /*aa90*/  HMMA.16816.F32.BF16 R4, R112.reuse, R120, R4 ;  /* 0x000000787004723c */ /* 0x044fe20000041804 */
[----:B------:R-:W-:Y:S01]  /*aaa0*/  LDSM.16.MT88.4 R24, [R201+0x1100] ;  /* 0x00110000c918783b */ /* 0x000fe20000004200 */
[----:B------:R-:W-:Y:S03]  /*aab0*/  MUFU.EX2 R159, R159 ;  /* 0x0000009f009f7308 */ /* 0x000fe60000000800 */
[--C-:B------:R-:W-:Y:S02]  /*aac0*/  FFMA.FTZ R226, R30, c[0x0][0x2d0], -R145.reuse ;  /* 0x0000b4001ee27a23 */ /* 0x100fe40000010891 */
[--C-:B------:R-:W-:Y:S01]  /*aad0*/  FFMA.FTZ R227, R31, c[0x0][0x2d0], -R145.reuse ;  /* 0x0000b4001fe37a23 */ /* 0x100fe20000010891 */
[C---:B------:R-:W-:Y:S01]  /*aae0*/  HMMA.16816.F32.BF16 R8, R112.reuse, R122, R8 ;  /* 0x0000007a7008723c */ /* 0x040fe20000041808 */
[----:B------:R-:W2:Y:S03]  /*aaf0*/  LDSM.16.MT88.4 R120, [R204+0x3100] ;  /* 0x00310000cc78783b */ /* 0x000ea60000004200 */
[--C-:B------:R-:W-:Y:S01]  /*ab00*/  FFMA.FTZ R228, R34, c[0x0][0x2d0], -R145.reuse ;  /* 0x0000b40022e47a23 */ /* 0x100fe20000010891 */
[----:B------:R-:W-:Y:S01]  /*ab10*/  MUFU.EX2 R161, R161 ;  /* 0x000000a100a17308 */ /* 0x000fe20000000800 */
[----:B------:R-:W-:Y:S02]  /*ab20*/  FFMA.FTZ R229, R35, c[0x0][0x2d0], -R145 ;  /* 0x0000b40023e57a23 */ /* 0x000fe40000010891 */
[C---:B-1----:R-:W-:Y:S01]  /*ab30*/  HMMA.16816.F32.BF16 R68, R112.reuse, R128, R68 ;  /* 0x000000807044723c */ /* 0x042fe20000041844 */
[----:B------:R-:W-:Y:S03]  /*ab40*/  LDSM.16.MT88.4 R28, [R202+0x1900] ;  /* 0x00190000ca1c783b */ /* 0x000fe60000004200 */
[C---:B------:R-:W-:Y:S02]  /*ab50*/  FMUL.FTZ R88, R3.reuse, R88 ;  /* 0x0000005803587220 */ /* 0x040fe40000410000 */
[C---:B------:R-:W-:Y:S01]  /*ab60*/  FMUL.FTZ R89, R3.reuse, R89 ;  /* 0x0000005903597220 */ /* 0x040fe20000410000 */
[----:B------:R-:W-:Y:S01]  /*ab70*/  MUFU.EX2 R160, R160 ;  /* 0x000000a000a07308 */ /* 0x000fe20000000800 */
[C---:B------:R-:W-:Y:S01]  /*ab80*/  HMMA.16816.F32.BF16 R72, R112.reuse, R130, R72 ;  /* 0x000000827048723c */ /* 0x040fe20000041848 */
[----:B------:R-:W1:Y:S03]  /*ab90*/  LDSM.16.MT88.4 R128, [R202+0x3100] ;  /* 0x00310000ca80783b */ /* 0x000e660000004200 */
[C---:B------:R-:W-:Y:S02]  /*aba0*/  FMUL.FTZ R90, R2.reuse, R90 ;  /* 0x0000005a025a7220 */ /* 0x040fe40000410000 */
[----:B------:R-:W-:Y:S02]  /*abb0*/  FMUL.FTZ R91, R2, R91 ;  /* 0x0000005b025b7220 */ /* 0x000fe40000410000 */
[C---:B---3--:R-:W-:Y:S01]  /*abc0*/  HMMA.16816.F32.BF16 R76, R112.reuse, R132, R76 ;  /* 0x00000084704c723c */ /* 0x048fe2000004184c */
[----:B------:R-:W-:Y:S01]  /*abd0*/  LDSM.16.MT88.4 R32, [R200+0x5100] ;  /* 0x00510000c820783b */ /* 0x000fe20000004200 */
[----:B------:R-:W-:Y:S02]  /*abe0*/  MUFU.EX2 R162, R162 ;  /* 0x000000a200a27308 */ /* 0x000fe40000000800 */
[C---:B------:R-:W-:Y:S02]  /*abf0*/  FMUL.FTZ R92, R3.reuse, R92 ;  /* 0x0000005c035c7220 */ /* 0x040fe40000410000 */
[----:B------:R-:W-:Y:S02]  /*ac00*/  FMUL.FTZ R93, R3, R93 ;  /* 0x0000005d035d7220 */ /* 0x000fe40000410000 */
[C---:B------:R-:W-:Y:S01]  /*ac10*/  HMMA.16816.F32.BF16 R80, R112.reuse, R134, R80 ;  /* 0x000000867050723c */ /* 0x040fe20000041850 */
[----:B------:R-:W0:Y:S03]  /*ac20*/  LDGDEPBAR ;  /* 0x00000000000079af */ /* 0x000e260000000000 */
[--C-:B------:R-:W-:Y:S01]  /*ac30*/  FFMA.FTZ R132, R12, c[0x0][0x2d0], -R147.reuse ;  /* 0x0000b4000c847a23 */ /* 0x100fe20000010893 */
[----:B------:R-:W-:Y:S01]  /*ac40*/  MUFU.EX2 R163, R163 ;  /* 0x000000a300a37308 */ /* 0x000fe20000000800 */
[--C-:B------:R-:W-:Y:S02]  /*ac50*/  FFMA.FTZ R133, R13, c[0x0][0x2d0], -R147.reuse ;  /* 0x0000b4000d857a23 */ /* 0x100fe40000010893 */
[C---:B----4-:R-:W-:Y:S01]  /*ac60*/  HMMA.16816.F32.BF16 R84, R112.reuse, R108, R84 ;  /* 0x0000006c7054723c */ /* 0x050fe20000041854 */
[----:B------:R-:W-:Y:S03]  /*ac70*/  LDSM.16.MT88.4 R12, [R200+0x3100] ;  /* 0x00310000c80c783b */ /* 0x000fe60000004200 */
[--C-:B------:R-:W-:Y:S02]  /*ac80*/  FFMA.FTZ R134, R16, c[0x0][0x2d0], -R147.reuse ;  /* 0x0000b40010867a23 */ /* 0x100fe40000010893 */
[--C-:B------:R-:W-:Y:S01]  /*ac90*/  FFMA.FTZ R135, R17, c[0x0][0x2d0], -R147.reuse ;  /* 0x0000b40011877a23 */ /* 0x100fe20000010893 */
[----:B------:R-:W-:Y:S01]  /*aca0*/  MUFU.EX2 R132, R132 ;  /* 0x0000008400847308 */ /* 0x000fe20000000800 */
[C---:B------:R-:W-:Y:S01]  /*acb0*/  HMMA.16816.F32.BF16 R88, R112.reuse, R110, R88 ;  /* 0x0000006e7058723c */ /* 0x040fe20000041858 */
[----:B------:R-:W3:Y:S03]  /*acc0*/  LDSM.16.MT88.4 R108, [R201+0x3100] ;  /* 0x00310000c96c783b */ /* 0x000ee60000004200 */
[C---:B------:R-:W-:Y:S02]  /*acd0*/  FMUL.FTZ R94, R2.reuse, R94 ;  /* 0x0000005e025e7220 */ /* 0x040fe40000410000 */
[C---:B------:R-:W-:Y:S02]  /*ace0*/  FMUL.FTZ R95, R2.reuse, R95 ;  /* 0x0000005f025f7220 */ /* 0x040fe40000410000 */
[C---:B------:R-:W-:Y:S01]  /*acf0*/  FMUL.FTZ R96, R3.reuse, R96 ;  /* 0x0000006003607220 */ /* 0x040fe20000410000 */
[----:B------:R-:W-:Y:S01]  /*ad00*/  LDSM.16.MT88.4 R16, [R202+0x900] ;  /* 0x00090000ca10783b */ /* 0x000fe20000004200 */
[----:B------:R-:W4:Y:S02]  /*ad10*/  MUFU.EX2 R133, R133 ;  /* 0x0000008500857308 */ /* 0x000f240000000800 */
[C---:B------:R-:W-:Y:S01]  /*ad20*/  FMUL.FTZ R97, R3.reuse, R97 ;  /* 0x0000006103617220 */ /* 0x040fe20000410000 */
[C---:B--2---:R-:W-:Y:S03]  /*ad30*/  HMMA.16816.F32.BF16 R92, R112.reuse, R120, R92 ;  /* 0x00000078705c723c */ /* 0x044fe6000004185c */
[C---:B------:R-:W-:Y:S02]  /*ad40*/  FMUL.FTZ R98, R2.reuse, R98 ;  /* 0x0000006202627220 */ /* 0x040fe40000410000 */
[C---:B------:R-:W-:Y:S02]  /*ad50*/  FMUL.FTZ R99, R2.reuse, R99 ;  /* 0x0000006302637220 */ /* 0x040fe40000410000 */
[C---:B------:R-:W-:Y:S01]  /*ad60*/  FMUL.FTZ R100, R3.reuse, R100 ;  /* 0x0000006403647220 */ /* 0x040fe20000410000 */
[----:B------:R-:W-:Y:S01]  /*ad70*/  MUFU.EX2 R134, R134 ;  /* 0x0000008600867308 */ /* 0x000fe20000000800 */
[C---:B------:R-:W-:Y:S03]  /*ad80*/  FMUL.FTZ R101, R3.reuse, R101 ;  /* 0x0000006503657220 */ /* 0x040fe60000410000 */
[C---:B------:R-:W-:Y:S01]  /*ad90*/  HMMA.16816.F32.BF16 R96, R112.reuse, R122, R96 ;  /* 0x0000007a7060723c */ /* 0x040fe20000041860 */
[----:B------:R-:W2:Y:S02]  /*ada0*/  LDSM.16.MT88.4 R120, [R204+0x900] ;  /* 0x00090000cc78783b */ /* 0x000ea40000004200 */
[C---:B------:R-:W-:Y:S02]  /*adb0*/  FMUL.FTZ R102, R2.reuse, R102 ;  /* 0x0000006602667220 */ /* 0x040fe40000410000 */
[C---:B------:R-:W-:Y:S01]  /*adc0*/  FMUL.FTZ R103, R2.reuse, R103 ;  /* 0x0000006702677220 */ /* 0x040fe20000410000 */
[----:B------:R-:W5:Y:S01]  /*add0*/  MUFU.EX2 R135, R135 ;  /* 0x0000008700877308 */ /* 0x000f620000000800 */
[C---:B------:R-:W-:Y:S02]  /*ade0*/  FMUL.FTZ R104, R3.reuse, R104 ;  /* 0x0000006803687220 */ /* 0x040fe40000410000 */
[C---:B------:R-:W-:Y:S03]  /*adf0*/  FMUL.FTZ R105, R3.reuse, R105 ;  /* 0x0000006903697220 */ /* 0x040fe60000410000 */
[C---:B-1----:R-:W-:Y:S03]  /*ae00*/  HMMA.16816.F32.BF16 R100, R112.reuse, R128, R100 ;  /* 0x000000807064723c */ /* 0x042fe60000041864 */
[C---:B------:R-:W-:Y:S01]  /*ae10*/  FMUL.FTZ R106, R2.reuse, R106 ;  /* 0x0000006a026a7220 */ /* 0x040fe20000410000 */
[----:B------:R-:W-:Y:S01]  /*ae20*/  MUFU.EX2 R173, R173 ;  /* 0x000000ad00ad7308 */ /* 0x000fe20000000800 */
[C---:B------:R-:W-:Y:S02]  /*ae30*/  FMUL.FTZ R107, R2.reuse, R107 ;  /* 0x0000006b026b7220 */ /* 0x040fe40000410000 */
[C---:B------:R-:W-:Y:S02]  /*ae40*/  FMUL.FTZ R52, R3.reuse, R52 ;  /* 0x0000003403347220 */ /* 0x040fe40000410000 */
[C---:B------:R-:W-:Y:S03]  /*ae50*/  FMUL.FTZ R53, R3.reuse, R53 ;  /* 0x0000003503357220 */ /* 0x040fe60000410000 */
[C---:B------:R-:W-:Y:S01]  /*ae60*/  HMMA.16816.F32.BF16 R104, R112.reuse, R130, R104 ;  /* 0x000000827068723c */ /* 0x040fe20000041868 */
[----:B------:R-:W-:Y:S01]  /*ae70*/  LDSM.16.MT88.4 R128, [R200+0x900] ;  /* 0x00090000c880783b */ /* 0x000fe20000004200 */
[----:B------:R-:W1:Y:S01]  /*ae80*/  MUFU.EX2 R172, R172 ;  /* 0x000000ac00ac7308 */ /* 0x000e620000000800 */
[C---:B------:R-:W-:Y:S02]  /*ae90*/  FMUL.FTZ R54, R2.reuse, R54 ;  /* 0x0000003602367220 */ /* 0x040fe40000410000 */
[C---:B------:R-:W-:Y:S02]  /*aea0*/  FMUL.FTZ R55, R2.reuse, R55 ;  /* 0x0000003702377220 */ /* 0x040fe40000410000 */
[C---:B------:R-:W-:Y:S02]  /*aeb0*/  FMUL.FTZ R56, R3.reuse, R56 ;  /* 0x0000003803387220 */ /* 0x040fe40000410000 */
[C---:B------:R-:W-:Y:S03]  /*aec0*/  FMUL.FTZ R57, R3.reuse, R57 ;  /* 0x0000003903397220 */ /* 0x040fe60000410000 */
[C---:B---3--:R-:W-:Y:S01]  /*aed0*/  HMMA.16816.F32.BF16 R52, R112.reuse, R108, R52 ;  /* 0x0000006c7034723c */ /* 0x048fe20000041834 */
[----:B------:R-:W-:Y:S02]  /*aee0*/  MUFU.EX2 R174, R174 ;  /* 0x000000ae00ae7308 */ /* 0x000fe40000000800 */
[C---:B------:R-:W-:Y:S02]  /*aef0*/  FMUL.FTZ R58, R2.reuse, R58 ;  /* 0x0000003a023a7220 */ /* 0x040fe40000410000 */
[C---:B------:R-:W-:Y:S02]  /*af00*/  FMUL.FTZ R59, R2.reuse, R59 ;  /* 0x0000003b023b7220 */ /* 0x040fe40000410000 */
[C---:B------:R-:W-:Y:S02]  /*af10*/  FMUL.FTZ R60, R3.reuse, R60 ;  /* 0x0000003c033c7220 */ /* 0x040fe40000410000 */
[C---:B------:R-:W-:Y:S02]  /*af20*/  FMUL.FTZ R61, R3.reuse, R61 ;  /* 0x0000003d033d7220 */ /* 0x040fe40000410000 */
[----:B------:R-:W3:Y:S01]  /*af30*/  MUFU.EX2 R175, R175 ;  /* 0x000000af00af7308 */ /* 0x000ee20000000800 */
[C---:B------:R-:W-:Y:S01]  /*af40*/  HMMA.16816.F32.BF16 R56, R112.reuse, R110, R56 ;  /* 0x0000006e7038723c */ /* 0x040fe20000041838 */
[----:B------:R-:W1:Y:S02]  /*af50*/  LDSM.16.MT88.4 R108, [R201+0x900] ;  /* 0x00090000c96c783b */ /* 0x000e640000004200 */
[C---:B------:R-:W-:Y:S02]  /*af60*/  FMUL.FTZ R62, R2.reuse, R62 ;  /* 0x0000003e023e7220 */ /* 0x040fe40000410000 */
[C---:B------:R-:W-:Y:S02]  /*af70*/  FMUL.FTZ R63, R2.reuse, R63 ;  /* 0x0000003f023f7220 */ /* 0x040fe40000410000 */
[C---:B------:R-:W-:Y:S02]  /*af80*/  FMUL.FTZ R64, R3.reuse, R64 ;  /* 0x0000004003407220 */ /* 0x040fe40000410000 */
[----:B------:R-:W-:Y:S01]  /*af90*/  FMUL.FTZ R65, R3, R65 ;  /* 0x0000004103417220 */ /* 0x000fe20000410000 */
[----:B------:R-:W-:Y:S02]  /*afa0*/  MUFU.EX2 R185, R185 ;  /* 0x000000b900b97308 */ /* 0x000fe40000000800 */
[C---:B------:R-:W-:Y:S03]  /*afb0*/  HMMA.16816.F32.BF16 R60, R112.reuse, R12, R60 ;  /* 0x0000000c703c723c */ /* 0x040fe6000004183c */
[C---:B------:R-:W-:Y:S02]  /*afc0*/  FMUL.FTZ R66, R2.reuse, R66 ;  /* 0x0000004202427220 */ /* 0x040fe40000410000 */
[----:B------:R-:W-:Y:S02]  /*afd0*/  FMUL.FTZ R67, R2, R67 ;  /* 0x0000004302437220 */ /* 0x000fe40000410000 */
[----:B----4-:R-:W-:Y:S01]  /*afe0*/  F2FP.BF16.PACK_AB R12, R133, R132 ;  /* 0x00000084850c723e */ /* 0x010fe200000010ff */
[----:B------:R-:W4:Y:S01]  /*aff0*/  MUFU.EX2 R186, R186 ;  /* 0x000000ba00ba7308 */ /* 0x000f220000000800 */
[----:B------:R-:W-:Y:S03]  /*b000*/  F2FP.BF16.PACK_AB R13, R157, R156 ;  /* 0x0000009c9d0d723e */ /* 0x000fe600000010ff */
[----:B------:R-:W-:Y:S01]  /*b010*/  HMMA.16816.F32.BF16 R64, R112, R14, R64 ;  /* 0x0000000e7040723c */ /* 0x000fe20000041840 */
[----:B------:R-:W1:Y:S02]  /*b020*/  LDSM.16.MT88.4 R112, [R204+0x3900] ;  /* 0x00390000cc70783b */ /* 0x000e640000004200 */
[--C-:B------:R-:W-:Y:S02]  /*b030*/  FFMA.FTZ R40, R40, c[0x0][0x2d0], -R147.reuse ;  /* 0x0000b40028287a23 */ /* 0x100fe40000010893 */
[----:B------:R-:W-:Y:S01]  /*b040*/  FFMA.FTZ R41, R41, c[0x0][0x2d0], -R147 ;  /* 0x0000b40029297a23 */ /* 0x000fe20000010893 */
[----:B------:R-:W-:Y:S01]  /*b050*/  MUFU.EX2 R187, R187 ;  /* 0x000000bb00bb7308 */ /* 0x000fe20000000800 */
[----:B-----5:R-:W-:Y:S01]  /*b060*/  F2FP.BF16.PACK_AB R14, R135, R134 ;  /* 0x00000086870e723e */ /* 0x020fe200000010ff */
[--C-:B------:R-:W-:Y:S01]  /*b070*/  FFMA.FTZ R42, R42, c[0x0][0x2d0], -R145.reuse ;  /* 0x0000b4002a2a7a23 */ /* 0x100fe20000010891 */
[----:B------:R-:W-:Y:S03]  /*b080*/  F2FP.BF16.PACK_AB R15, R159, R158 ;  /* 0x0000009e9f0f723e */ /* 0x000fe600000010ff */
[----:B------:R-:W-:Y:S02]  /*b090*/  FFMA.FTZ R43, R43, c[0x0][0x2d0], -R145 ;  /* 0x0000b4002b2b7a23 */ /* 0x000fe40000010891 */
[--C-:B------:R-:W-:Y:S02]  /*b0a0*/  FFMA.FTZ R44, R44, c[0x0][0x2d0], -R147.reuse ;  /* 0x0000b4002c2c7a23 */ /* 0x100fe40000010893 */
[C---:B--2---:R-:W-:Y:S01]  /*b0b0*/  HMMA.16816.F32.BF16 R4, R12.reuse, R120, R4 ;  /* 0x000000780c04723c */ /* 0x044fe20000041804 */
[----:B------:R-:W2:Y:S04]  /*b0c0*/  MUFU.EX2 R224, R224 ;  /* 0x000000e000e07308 */ /* 0x000ea80000000800 */
[--C-:B------:R-:W-:Y:S02]  /*b0d0*/  FFMA.FTZ R45, R45, c[0x0][0x2d0], -R147.reuse ;  /* 0x0000b4002d2d7a23 */ /* 0x100fe40000010893 */
[----:B------:R-:W-:Y:S01]  /*b0e0*/  FFMA.FTZ R48, R48, c[0x0][0x2d0], -R147 ;  /* 0x0000b40030307a23 */ /* 0x000fe20000010893 */
[C---:B------:R-:W-:Y:S01]  /*b0f0*/  HMMA.16816.F32.BF16 R8, R12.reuse, R122, R8 ;  /* 0x0000007a0c08723c */ /* 0x040fe20000041808 */
[----:B------:R-:W-:Y:S02]  /*b100*/  LDSM.16.MT88.4 R120, [R200+0x3900] ;  /* 0x00390000c878783b */ /* 0x000fe40000004200 */
[----:B------:R-:W-:Y:S01]  /*b110*/  MUFU.EX2 R226, R226 ;  /* 0x000000e200e27308 */ /* 0x000fe20000000800 */
[--C-:B------:R-:W-:Y:S02]  /*b120*/  FFMA.FTZ R46, R46, c[0x0][0x2d0], -R145.reuse ;  /* 0x0000b4002e2e7a23 */ /* 0x100fe40000010891 */
[----:B------:R-:W-:Y:S02]  /*b130*/  FFMA.FTZ R47, R47, c[0x0][0x2d0], -R145 ;  /* 0x0000b4002f2f7a23 */ /* 0x000fe40000010891 */
[C---:B------:R-:W-:Y:S04]  /*b140*/  HMMA.16816.F32.BF16 R68, R12.reuse, R16, R68 ;  /* 0x000000100c44723c */ /* 0x040fe80000041844 */
[----:B------:R-:W-:Y:S01]  /*b150*/  FFMA.FTZ R138, R3, R216, R138 ;  /* 0x000000d8038a7223 */ /* 0x000fe2000001008a */
[----:B------:R-:W5:Y:S01]  /*b160*/  MUFU.EX2 R227, R227 ;  /* 0x000000e300e37308 */ /* 0x000f620000000800 */
[----:B------:R-:W-:Y:S01]  /*b170*/  MOV R3, R0 ;  /* 0x0000000000037202 */ /* 0x000fe20000000f00 */
[----:B------:R-:W-:Y:S01]  /*b180*/  FFMA.FTZ R146, R2, R217, R146 ;  /* 0x000000d902927223 */ /* 0x000fe20000010092 */
[C---:B------:R-:W-:Y:S01]  /*b190*/  HMMA.16816.F32.BF16 R72, R12.reuse, R18, R72 ;  /* 0x000000120c48723c */ /* 0x040fe20000041848 */
[----:B------:R-:W2:Y:S03]  /*b1a0*/  LDSM.16.MT88.4 R16, [R202+0x3900] ;  /* 0x00390000ca10783b */ /* 0x000ea60000004200 */
[----:B------:R-:W-:Y:S02]  /*b1b0*/  FADD.FTZ R138, R119, R138 ;  /* 0x0000008a778a7221 */ /* 0x000fe40000010000 */
[----:B------:R-:W-:Y:S01]  /*b1c0*/  FADD.FTZ R146, R137, R146 ;  /* 0x0000009289927221 */ /* 0x000fe20000010000 */
[----:B------:R-:W-:Y:S01]  /*b1d0*/  MUFU.EX2 R228, R228 ;  /* 0x000000e400e47308 */ /* 0x000fe20000000800 */
[C---:B-1----:R-:W-:Y:S04]  /*b1e0*/  HMMA.16816.F32.BF16 R76, R12.reuse, R108, R76 ;  /* 0x0000006c0c4c723c */ /* 0x042fe8000004184c */
[----:B------:R-:W-:Y:S02]  /*b1f0*/  FADD.FTZ R117, R117, R138 ;  /* 0x0000008a75757221 */ /* 0x000fe40000010000 */
[----:B------:R-:W-:Y:S02]  /*b200*/  FADD.FTZ R139, R139, R146 ;  /* 0x000000928b8b7221 */ /* 0x000fe40000010000 */
[C---:B------:R-:W-:Y:S01]  /*b210*/  HMMA.16816.F32.BF16 R80, R12.reuse, R110, R80 ;  /* 0x0000006e0c50723c */ /* 0x040fe20000041850 */
[----:B------:R-:W1:Y:S01]  /*b220*/  LDSM.16.MT88.4 R108, [R201+0x3900] ;  /* 0x00390000c96c783b */ /* 0x000e620000004200 */
[----:B------:R-:W1:Y:S02]  /*b230*/  MUFU.EX2 R229, R229 ;  /* 0x000000e500e57308 */ /* 0x000e640000000800 */
[----:B------:R-:W-:Y:S02]  /*b240*/  FADD.FTZ R117, R136, R117 ;  /* 0x0000007588757221 */ /* 0x000fe40000010000 */
[----:B------:R-:W-:Y:S02]  /*b250*/  FADD.FTZ R139, R144, R139 ;  /* 0x0000008b908b7221 */ /* 0x000fe40000010000 */
[C---:B------:R-:W-:Y:S04]  /*b260*/  HMMA.16816.F32.BF16 R84, R12.reuse, R128, R84 ;  /* 0x000000800c54723c */ /* 0x040fe80000041854 */
[----:B------:R-:W-:Y:S01]  /*b270*/  MUFU.EX2 R40, R40 ;  /* 0x0000002800287308 */ /* 0x000fe20000000800 */
[----:B------:R-:W-:Y:S01]  /*b280*/  FADD.FTZ R132, R132, R117 ;  /* 0x0000007584847221 */ /* 0x000fe20000010000 */
[----:B------:R-:W-:Y:S01]  /*b290*/  MOV R117, R116 ;  /* 0x0000007400757202 */ /* 0x000fe20000000f00 */
[----:B------:R-:W-:Y:S01]  /*b2a0*/  FADD.FTZ R156, R156, R139 ;  /* 0x0000008b9c9c7221 */ /* 0x000fe20000010000 */
[C---:B------:R-:W-:Y:S01]  /*b2b0*/  HMMA.16816.F32.BF16 R88, R12.reuse, R130, R88 ;  /* 0x000000820c58723c */ /* 0x040fe20000041858 */
[----:B------:R-:W-:Y:S03]  /*b2c0*/  LDSM.16.MT88.4 R128, [R200+0x4100] ;  /* 0x00410000c880783b */ /* 0x000fe60000004200 */
[----:B------:R-:W-:Y:S02]  /*b2d0*/  FADD.FTZ R133, R133, R132 ;  /* 0x0000008485857221 */ /* 0x000fe40000010000 */
[----:B------:R-:W-:Y:S01]  /*b2e0*/  MUFU.EX2 R41, R41 ;  /* 0x0000002900297308 */ /* 0x000fe20000000800 */
[----:B------:R-:W-:Y:S01]  /*b2f0*/  FADD.FTZ R157, R157, R156 ;  /* 0x0000009c9d9d7221 */ /* 0x000fe20000010000 */
[C---:B------:R-:W-:Y:S04]  /*b300*/  HMMA.16816.F32.BF16 R92, R12.reuse, R112, R92 ;  /* 0x000000700c5c723c */ /* 0x040fe8000004185c */
[----:B------:R-:W-:Y:S02]  /*b310*/  FADD.FTZ R134, R134, R133 ;  /* 0x0000008586867221 */ /* 0x000fe40000010000 */
[----:B------:R-:W-:Y:S02]  /*b320*/  FADD.FTZ R158, R158, R157 ;  /* 0x0000009d9e9e7221 */ /* 0x000fe40000010000 */
[C---:B------:R-:W-:Y:S01]  /*b330*/  HMMA.16816.F32.BF16 R96, R12.reuse, R114, R96 ;  /* 0x000000720c60723c */ /* 0x040fe20000041860 */
[----:B------:R-:W-:Y:S01]  /*b340*/  LDSM.16.MT88.4 R112, [R202+0x4100] ;  /* 0x00410000ca70783b */ /* 0x000fe20000004200 */
[----:B------:R-:W-:Y:S02]  /*b350*/  MUFU.EX2 R42, R42 ;  /* 0x0000002a002a7308 */ /* 0x000fe40000000800 */
[----:B------:R-:W-:Y:S02]  /*b360*/  FADD.FTZ R134, R135, R134 ;  /* 0x0000008687867221 */ /* 0x000fe40000010000 */
[----:B------:R-:W-:Y:S02]  /*b370*/  FADD.FTZ R158, R159, R158 ;  /* 0x0000009e9f9e7221 */ /* 0x000fe40000010000 */
[C---:B--2---:R-:W-:Y:S04]  /*b380*/  HMMA.16816.F32.BF16 R100, R12.reuse, R16, R100 ;  /* 0x000000100c64723c */ /* 0x044fe80000041864 */
[----:B------:R-:W-:Y:S04]  /*b390*/  MUFU.EX2 R43, R43 ;  /* 0x0000002b002b7308 */ /* 0x000fe80000000800 */
[C---:B------:R-:W-:Y:S01]  /*b3a0*/  HMMA.16816.F32.BF16 R104, R12.reuse, R18, R104 ;  /* 0x000000120c68723c */ /* 0x040fe20000041868 */
[----:B------:R-:W2:Y:S05]  /*b3b0*/  LDSM.16.MT88.4 R16, [R204+0x1100] ;  /* 0x00110000cc10783b */ /* 0x000eaa0000004200 */
[----:B------:R-:W-:Y:S02]  /*b3c0*/  MUFU.EX2 R44, R44 ;  /* 0x0000002c002c7308 */ /* 0x000fe40000000800 */
[C---:B-1----:R-:W-:Y:S08]  /*b3d0*/  HMMA.16816.F32.BF16 R52, R12.reuse, R108, R52 ;  /* 0x0000006c0c34723c */ /* 0x042ff00000041834 */
[C---:B------:R-:W-:Y:S01]  /*b3e0*/  HMMA.16816.F32.BF16 R56, R12.reuse, R110, R56 ;  /* 0x0000006e0c38723c */ /* 0x040fe20000041838 */
[----:B------:R-:W1:Y:S01]  /*b3f0*/  LDSM.16.MT88.4 R108, [R200+0x1100] ;  /* 0x00110000c86c783b */ /* 0x000e620000004200 */
[----:B------:R-:W-:Y:S06]  /*b400*/  MUFU.EX2 R45, R45 ;  /* 0x0000002d002d7308 */ /* 0x000fec0000000800 */
[C---:B------:R-:W-:Y:S04]  /*b410*/  HMMA.16816.F32.BF16 R60, R12.reuse, R120, R60 ;  /* 0x000000780c3c723c */ /* 0x040fe8000004183c */
[----:B------:R-:W-:Y:S04]  /*b420*/  MUFU.EX2 R48, R48 ;  /* 0x0000003000307308 */ /* 0x000fe80000000800 */
[----:B------:R-:W-:Y:S01]  /*b430*/  HMMA.16816.F32.BF16 R64, R12, R122, R64 ;  /* 0x0000007a0c40723c */ /* 0x000fe20000041840 */
[----:B------:R-:W-:Y:S05]  /*b440*/  LDSM.16.MT88.4 R120, [R201+0x4100] ;  /* 0x00410000c978783b */ /* 0x000fea0000004200 */
[----:B------:R-:W-:Y:S01]  /*b450*/  MUFU.EX2 R46, R46 ;  /* 0x0000002e002e7308 */ /* 0x000fe20000000800 */
[----:B------:R-:W-:Y:S01]  /*b460*/  F2FP.BF16.PACK_AB R12, R160, R161 ;  /* 0x000000a1a00c723e */ /* 0x000fe200000010ff */
[----:B------:R-:W-:Y:S01]  /*b470*/  FADD.FTZ R161, R161, R134 ;  /* 0x00000086a1a17221 */ /* 0x000fe20000010000 */
[----:B------:R-:W-:Y:S03]  /*b480*/  F2FP.BF16.PACK_AB R14, R163, R162 ;  /* 0x000000a2a30e723e */ /* 0x000fe600000010ff */
[----:B------:R-:W-:Y:S01]  /*b490*/  F2FP.BF16.PACK_AB R13, R172, R173 ;  /* 0x000000adac0d723e */ /* 0x000fe200000010ff */
        /* <DEDUP_REMOVED lines=8> */
[----:B------:R-:W-:Y:S02]  /*b520*/  FADD.FTZ R162, R163, R162 ;  /* 0x000000a2a3a27221 */ /* 0x000fe40000010000 */
[----:B------:R-:W-:Y:S01]  /*b530*/  FADD.FTZ R175, R175, R174 ;  /* 0x000000aeafaf7221 */ /* 0x000fe20000010000 */
[C---:B------:R-:W-:Y:S01]  /*b540*/  HMMA.16816.F32.BF16 R8, R12.reuse, R18, R8 ;  /* 0x000000120c08723c */ /* 0x040fe20000041808 */
[----:B------:R-:W2:Y:S07]  /*b550*/  LDSM.16.MT88.4 R16, [R204+0x4100] ;  /* 0x00410000cc10783b */ /* 0x000eae0000004200 */
[C---:B------:R-:W-:Y:S08]  /*b560*/  HMMA.16816.F32.BF16 R68, R12.reuse, R20, R68 ;  /* 0x000000140c44723c */ /* 0x040ff00000041844 */
[C---:B------:R-:W-:Y:S01]  /*b570*/  HMMA.16816.F32.BF16 R72, R12.reuse, R22, R72 ;  /* 0x000000160c48723c */ /* 0x040fe20000041848 */
[----:B------:R-:W3:Y:S07]  /*b580*/  LDSM.16.MT88.4 R20, [R204+0x1900] ;  /* 0x00190000cc14783b */ /* 0x000eee0000004200 */
[C---:B------:R-:W-:Y:S08]  /*b590*/  HMMA.16816.F32.BF16 R76, R12.reuse, R24, R76 ;  /* 0x000000180c4c723c */ /* 0x040ff0000004184c */
[C---:B------:R-:W-:Y:S01]  /*b5a0*/  HMMA.16816.F32.BF16 R80, R12.reuse, R26, R80 ;  /* 0x0000001a0c50723c */ /* 0x040fe20000041850 */
[----:B------:R-:W3:Y:S07]  /*b5b0*/  LDSM.16.MT88.4 R24, [R201+0x1900] ;  /* 0x00190000c918783b */ /* 0x000eee0000004200 */
[C---:B-1----:R-:W-:Y:S08]  /*b5c0*/  HMMA.16816.F32.BF16 R84, R12.reuse, R108, R84 ;  /* 0x0000006c0c54723c */ /* 0x042ff00000041854 */
[C---:B------:R-:W-:Y:S01]  /*b5d0*/  HMMA.16816.F32.BF16 R88, R12.reuse, R110, R88 ;  /* 0x0000006e0c58723c */ /* 0x040fe20000041858 */
[----:B------:R-:W-:Y:S07]  /*b5e0*/  LDSM.16.MT88.4 R108, [R204+0x2900] ;  /* 0x00290000cc6c783b */ /* 0x000fee0000004200 */
[C---:B--2---:R-:W-:Y:S08]  /*b5f0*/  HMMA.16816.F32.BF16 R92, R12.reuse, R16, R92 ;  /* 0x000000100c5c723c */ /* 0x044ff0000004185c */
[C---:B------:R-:W-:Y:S01]  /*b600*/  HMMA.16816.F32.BF16 R96, R12.reuse, R18, R96 ;  /* 0x000000120c60723c */ /* 0x040fe20000041860 */
[----:B------:R-:W1:Y:S07]  /*b610*/  LDSM.16.MT88.4 R16, [R200+0x1900] ;  /* 0x00190000c810783b */ /* 0x000e6e0000004200 */
[C---:B------:R-:W-:Y:S08]  /*b620*/  HMMA.16816.F32.BF16 R100, R12.reuse, R112, R100 ;  /* 0x000000700c64723c */ /* 0x040ff00000041864 */
[C---:B------:R-:W-:Y:S08]  /*b630*/  HMMA.16816.F32.BF16 R104, R12.reuse, R114, R104 ;  /* 0x000000720c68723c */ /* 0x040ff00000041868 */
[C---:B------:R-:W-:Y:S07]  /*b640*/  HMMA.16816.F32.BF16 R52, R12.reuse, R120, R52 ;  /* 0x000000780c34723c */ /* 0x040fee0000041834 */
[--C-:B------:R-:W-:Y:S01]  /*b650*/  FFMA.FTZ R120, R36, c[0x0][0x2d0], -R147.reuse ;  /* 0x0000b40024787a23 */ /* 0x100fe20000010893 */
[C---:B------:R-:W-:Y:S04]  /*b660*/  HMMA.16816.F32.BF16 R56, R12.reuse, R122, R56 ;  /* 0x0000007a0c38723c */ /* 0x040fe80000041838 */
[--C-:B------:R-:W-:Y:S01]  /*b670*/  FFMA.FTZ R121, R37, c[0x0][0x2d0], -R147.reuse ;  /* 0x0000b40025797a23 */ /* 0x100fe20000010893 */
[----:B------:R-:W-:Y:S01]  /*b680*/  MUFU.EX2 R120, R120 ;  /* 0x0000007800787308 */ /* 0x000fe20000000800 */
[----:B------:R-:W-:Y:S02]  /*b690*/  FFMA.FTZ R147, R49, c[0x0][0x2d0], -R147 ;  /* 0x0000b40031937a23 */ /* 0x000fe40000010893 */
[C---:B------:R-:W-:Y:S04]  /*b6a0*/  HMMA.16816.F32.BF16 R60, R12.reuse, R128, R60 ;  /* 0x000000800c3c723c */ /* 0x040fe8000004183c */
[--C-:B------:R-:W-:Y:S02]  /*b6b0*/  FFMA.FTZ R122, R38, c[0x0][0x2d0], -R145.reuse ;  /* 0x0000b400267a7a23 */ /* 0x100fe40000010891 */
[--C-:B------:R-:W-:Y:S01]  /*b6c0*/  FFMA.FTZ R123, R39, c[0x0][0x2d0], -R145.reuse ;  /* 0x0000b400277b7a23 */ /* 0x100fe20000010891 */
[----:B------:R-:W2:Y:S01]  /*b6d0*/  MUFU.EX2 R121, R121 ;  /* 0x0000007900797308 */ /* 0x000ea20000000800 */
[----:B------:R-:W-:Y:S01]  /*b6e0*/  HMMA.16816.F32.BF16 R64, R12, R130, R64 ;  /* 0x000000820c40723c */ /* 0x000fe20000041840 */
[----:B------:R-:W-:Y:S03]  /*b6f0*/  LDSM.16.MT88.4 R36, [R201+0x2900] ;  /* 0x00290000c924783b */ /* 0x000fe60000004200 */
[--C-:B------:R-:W-:Y:S02]  /*b700*/  FFMA.FTZ R49, R50, c[0x0][0x2d0], -R145.reuse ;  /* 0x0000b40032317a23 */ /* 0x100fe40000010891 */
[----:B------:R-:W-:Y:S01]  /*b710*/  FFMA.FTZ R145, R51, c[0x0][0x2d0], -R145 ;  /* 0x0000b40033917a23 */ /* 0x000fe20000010891 */
[----:B----4-:R-:W-:Y:S01]  /*b720*/  F2FP.BF16.PACK_AB R12, R186, R185 ;  /* 0x000000b9ba0c723e */ /* 0x010fe200000010ff */
[----:B------:R-:W-:Y:S01]  /*b730*/  FADD.FTZ R185, R185, R162 ;  /* 0x000000a2b9b97221 */ /* 0x000fe20000010000 */
[----:B------:R-:W-:Y:S01]  /*b740*/  F2FP.BF16.PACK_AB R14, R224, R187 ;  /* 0x000000bbe00e723e */ /* 0x000fe200000010ff */
[----:B------:R-:W-:Y:S02]  /*b750*/  MUFU.EX2 R122, R122 ;  /* 0x0000007a007a7308 */ /* 0x000fe40000000800 */
[----:B-----5:R-:W-:Y:S01]  /*b760*/  F2FP.BF16.PACK_AB R13, R227, R226 ;  /* 0x000000e2e30d723e */ /* 0x020fe200000010ff */
[----:B------:R-:W-:Y:S01]  /*b770*/  FADD.FTZ R226, R226, R175 ;  /* 0x000000afe2e27221 */ /* 0x000fe20000010000 */
[----:B------:R-:W-:Y:S01]  /*b780*/  F2FP.BF16.PACK_AB R15, R229, R228 ;  /* 0x000000e4e50f723e */ /* 0x000fe200000010ff */
[----:B------:R-:W-:Y:S02]  /*b790*/  FADD.FTZ R186, R186, R185 ;  /* 0x000000b9baba7221 */ /* 0x000fe40000010000 */
[----:B------:R-:W-:Y:S02]  /*b7a0*/  FADD.FTZ R227, R227, R226 ;  /* 0x000000e2e3e37221 */ /* 0x000fe40000010000 */
[----:B------:R-:W-:Y:S01]  /*b7b0*/  FADD.FTZ R187, R187, R186 ;  /* 0x000000babbbb7221 */ /* 0x000fe20000010000 */
[----:B------:R-:W4:Y:S01]  /*b7c0*/  MUFU.EX2 R123, R123 ;  /* 0x0000007b007b7308 */ /* 0x000f220000000800 */
[C---:B---3--:R-:W-:Y:S03]  /*b7d0*/  HMMA.16816.F32.BF16 R4, R12.reuse, R20, R4 ;  /* 0x000000140c04723c */ /* 0x048fe60000041804 */
[----:B------:R-:W-:Y:S02]  /*b7e0*/  FADD.FTZ R228, R228, R227 ;  /* 0x000000e3e4e47221 */ /* 0x000fe40000010000 */
[----:B------:R-:W-:Y:S02]  /*b7f0*/  FADD.FTZ R187, R224, R187 ;  /* 0x000000bbe0bb7221 */ /* 0x000fe40000010000 */
[----:B------:R-:W-:Y:S01]  /*b800*/  FADD.FTZ R229, R229, R228 ;  /* 0x000000e4e5e57221 */ /* 0x000fe20000010000 */
[C---:B------:R-:W-:Y:S01]  /*b810*/  HMMA.16816.F32.BF16 R8, R12.reuse, R22, R8 ;  /* 0x000000160c08723c */ /* 0x040fe20000041808 */
[----:B------:R-:W3:Y:S01]  /*b820*/  LDSM.16.MT88.4 R20, [R204+0x4900] ;  /* 0x00490000cc14783b */ /* 0x000ee20000004200 */
[----:B------:R-:W5:Y:S06]  /*b830*/  MUFU.EX2 R147, R147 ;  /* 0x0000009300937308 */ /* 0x000f6c0000000800 */
[C---:B------:R-:W-:Y:S04]  /*b840*/  HMMA.16816.F32.BF16 R68, R12.reuse, R28, R68 ;  /* 0x0000001c0c44723c */ /* 0x040fe80000041844 */
[----:B------:R-:W-:Y:S04]  /*b850*/  MUFU.EX2 R49, R49 ;  /* 0x0000003100317308 */ /* 0x000fe80000000800 */
[C---:B------:R-:W-:Y:S01]  /*b860*/  HMMA.16816.F32.BF16 R72, R12.reuse, R30, R72 ;  /* 0x0000001e0c48723c */ /* 0x040fe20000041848 */
[----:B------:R-:W2:Y:S05]  /*b870*/  LDSM.16.MT88.4 R28, [R202+0x4900] ;  /* 0x00490000ca1c783b */ /* 0x000eaa0000004200 */
[----:B------:R-:W2:Y:S02]  /*b880*/  MUFU.EX2 R50, R145 ;  /* 0x0000009100327308 */ /* 0x000ea40000000800 */
        /* <DEDUP_REMOVED lines=9> */
[C---:B--2---:R-:W-:Y:S08]  /*b920*/  HMMA.16816.F32.BF16 R100, R12.reuse, R28, R100 ;  /* 0x0000001c0c64723c */ /* 0x044ff00000041864 */
[C---:B------:R-:W-:Y:S01]  /*b930*/  HMMA.16816.F32.BF16 R104, R12.reuse, R30, R104 ;  /* 0x0000001e0c68723c */ /* 0x040fe20000041868 */
[----:B------:R-:W2:Y:S07]  /*b940*/  LDSM.16.MT88.4 R28, [R202+0x2100] ;  /* 0x00210000ca1c783b */ /* 0x000eae0000004200 */
[C---:B----4-:R-:W-:Y:S08]  /*b950*/  HMMA.16816.F32.BF16 R52, R12.reuse, R24, R52 ;  /* 0x000000180c34723c */ /* 0x050ff00000041834 */
[C---:B------:R-:W-:Y:S01]  /*b960*/  HMMA.16816.F32.BF16 R56, R12.reuse, R26, R56 ;  /* 0x0000001a0c38723c */ /* 0x040fe20000041838 */
[----:B------:R-:W4:Y:S07]  /*b970*/  LDSM.16.MT88.4 R24, [R201+0x2100] ;  /* 0x00210000c918783b */ /* 0x000f2e0000004200 */
[C---:B-1----:R-:W-:Y:S08]  /*b980*/  HMMA.16816.F32.BF16 R60, R12.reuse, R16, R60 ;  /* 0x000000100c3c723c */ /* 0x042ff0000004183c */
[----:B------:R-:W-:Y:S01]  /*b990*/  HMMA.16816.F32.BF16 R64, R12, R18, R64 ;  /* 0x000000120c40723c */ /* 0x000fe20000041840 */
[----:B------:R-:W1:Y:S06]  /*b9a0*/  LDSM.16.MT88.4 R16, [R200+0x2100] ;  /* 0x00210000c810783b */ /* 0x000e6c0000004200 */
        /* <DEDUP_REMOVED lines=28> */
[C---:B------:R-:W-:Y:S08]  /*bb70*/  HMMA.16816.F32.BF16 R104, R12.reuse, R30, R104 ;  /* 0x0000001e0c68723c */ /* 0x040ff00000041868 */
[C---:B----4-:R-:W-:Y:S08]  /*bb80*/  HMMA.16816.F32.BF16 R52, R12.reuse, R24, R52 ;  /* 0x000000180c34723c */ /* 0x050ff00000041834 */
[C---:B------:R-:W-:Y:S01]  /*bb90*/  HMMA.16816.F32.BF16 R56, R12.reuse, R26, R56 ;  /* 0x0000001a0c38723c */ /* 0x040fe20000041838 */
[----:B------:R-:W2:Y:S07]  /*bba0*/  LDSM.16.MT88.4 R24, [R204+0x5900] ;  /* 0x00590000cc18783b */ /* 0x000eae0000004200 */
[C---:B------:R-:W-:Y:S08]  /*bbb0*/  HMMA.16816.F32.BF16 R60, R12.reuse, R32, R60 ;  /* 0x000000200c3c723c */ /* 0x040ff0000004183c */
[----:B------:R-:W-:Y:S07]  /*bbc0*/  HMMA.16816.F32.BF16 R64, R12, R34, R64 ;  /* 0x000000220c40723c */ /* 0x000fee0000041840 */
[----:B------:R-:W-:Y:S01]  /*bbd0*/  F2FP.BF16.PACK_AB R12, R45, R44 ;  /* 0x0000002c2d0c723e */ /* 0x000fe200000010ff */
[----:B------:R-:W-:Y:S01]  /*bbe0*/  FADD.FTZ R44, R44, R41 ;  /* 0x000000292c2c7221 */ /* 0x000fe20000010000 */
[----:B-----5:R-:W-:Y:S03]  /*bbf0*/  F2FP.BF16.PACK_AB R14, R147, R48 ;  /* 0x00000030930e723e */ /* 0x020fe600000010ff */
[----:B------:R-:W-:Y:S01]  /*bc00*/  F2FP.BF16.PACK_AB R13, R47, R46 ;  /* 0x0000002e2f0d723e */ /* 0x000fe200000010ff */
[----:B------:R-:W-:Y:S01]  /*bc10*/  FADD.FTZ R46, R46, R43 ;  /* 0x0000002b2e2e7221 */ /* 0x000fe20000010000 */
[----:B------:R-:W-:Y:S01]  /*bc20*/  F2FP.BF16.PACK_AB R15, R50, R49 ;  /* 0x00000031320f723e */ /* 0x000fe200000010ff */
[----:B------:R-:W-:Y:S02]  /*bc30*/  FADD.FTZ R45, R45, R44 ;  /* 0x0000002c2d2d7221 */ /* 0x000fe40000010000 */
[----:B------:R-:W-:Y:S02]  /*bc40*/  FADD.FTZ R46, R47, R46 ;  /* 0x0000002e2f2e7221 */ /* 0x000fe40000010000 */
[----:B------:R-:W-:Y:S02]  /*bc50*/  FADD.FTZ R48, R48, R45 ;  /* 0x0000002d30307221 */ /* 0x000fe40000010000 */
[C---:B------:R-:W-:Y:S01]  /*bc60*/  HMMA.16816.F32.BF16 R112, R12.reuse, R108, R4 ;  /* 0x0000006c0c70723c */ /* 0x040fe20000041804 */
[----:B------:R-:W4:Y:S02]  /*bc70*/  LDSM.16.MT88.4 R4, [R202+0x5900] ;  /* 0x00590000ca04783b */ /* 0x000f240000004200 */
[----:B------:R-:W-:Y:S02]  /*bc80*/  FADD.FTZ R49, R49, R46 ;  /* 0x0000002e31317221 */ /* 0x000fe40000010000 */
[----:B------:R-:W-:Y:S02]  /*bc90*/  FADD.FTZ R216, R147, R48 ;  /* 0x0000003093d87221 */ /* 0x000fe40000010000 */
[----:B------:R-:W-:Y:S01]  /*bca0*/  FADD.FTZ R217, R50, R49 ;  /* 0x0000003132d97221 */ /* 0x000fe20000010000 */
[C---:B------:R-:W-:Y:S01]  /*bcb0*/  HMMA.16816.F32.BF16 R108, R12.reuse, R110, R8 ;  /* 0x0000006e0c6c723c */ /* 0x040fe20000041808 */
[----:B------:R-:W5:Y:S07]  /*bcc0*/  LDSM.16.MT88.4 R8, [R201+0x5900] ;  /* 0x00590000c908783b */ /* 0x000f6e0000004200 */
[C---:B-1----:R-:W-:Y:S08]  /*bcd0*/  HMMA.16816.F32.BF16 R68, R12.reuse, R16, R68 ;  /* 0x000000100c44723c */ /* 0x042ff00000041844 */
[C---:B------:R-:W-:Y:S01]  /*bce0*/  HMMA.16816.F32.BF16 R72, R12.reuse, R18, R72 ;  /* 0x000000120c48723c */ /* 0x040fe20000041848 */
[----:B------:R-:W1:Y:S07]  /*bcf0*/  LDSM.16.MT88.4 R16, [R200+0x5900] ;  /* 0x00590000c810783b */ /* 0x000e6e0000004200 */
[C---:B------:R-:W-:Y:S08]  /*bd00*/  HMMA.16816.F32.BF16 R76, R12.reuse, R36, R76 ;  /* 0x000000240c4c723c */ /* 0x040ff0000004184c */
[C---:B------:R-:W-:Y:S08]  /*bd10*/  HMMA.16816.F32.BF16 R80, R12.reuse, R38, R80 ;  /* 0x000000260c50723c */ /* 0x040ff00000041850 */
[C---:B---3--:R-:W-:Y:S08]  /*bd20*/  HMMA.16816.F32.BF16 R84, R12.reuse, R20, R84 ;  /* 0x000000140c54723c */ /* 0x048ff00000041854 */
[C---:B------:R-:W-:Y:S08]  /*bd30*/  HMMA.16816.F32.BF16 R88, R12.reuse, R22, R88 ;  /* 0x000000160c58723c */ /* 0x040ff00000041858 */
[C---:B--2---:R-:W-:Y:S08]  /*bd40*/  HMMA.16816.F32.BF16 R92, R12.reuse, R24, R92 ;  /* 0x000000180c5c723c */ /* 0x044ff0000004185c */
[C---:B------:R-:W-:Y:S08]  /*bd50*/  HMMA.16816.F32.BF16 R96, R12.reuse, R26, R96 ;  /* 0x0000001a0c60723c */ /* 0x040ff00000041860 */
[C---:B----4-:R-:W-:Y:S08]  /*bd60*/  HMMA.16816.F32.BF16 R100, R12.reuse, R4, R100 ;  /* 0x000000040c64723c */ /* 0x050ff00000041864 */
[C---:B------:R-:W-:Y:S08]  /*bd70*/  HMMA.16816.F32.BF16 R104, R12.reuse, R6, R104 ;  /* 0x000000060c68723c */ /* 0x040ff00000041868 */
[C---:B-----5:R-:W-:Y:S08]  /*bd80*/  HMMA.16816.F32.BF16 R52, R12.reuse, R8, R52 ;  /* 0x000000080c34723c */ /* 0x060ff00000041834 */
[C---:B------:R-:W-:Y:S08]  /*bd90*/  HMMA.16816.F32.BF16 R56, R12.reuse, R10, R56 ;  /* 0x0000000a0c38723c */ /* 0x040ff00000041838 */
[C---:B-1----:R-:W-:Y:S08]  /*bda0*/  HMMA.16816.F32.BF16 R60, R12.reuse, R16, R60 ;  /* 0x000000100c3c723c */ /* 0x042ff0000004183c */
[----:B------:R-:W-:Y:S07]  /*bdb0*/  HMMA.16816.F32.BF16 R64, R12, R18, R64 ;  /* 0x000000120c40723c */ /* 0x000fee0000041840 */
[----:B------:R-:W-:Y:S01]  /*bdc0*/  MOV R12, R116 ;  /* 0x00000074000c7202 */ /* 0x000fe20000000f00 */
[----:B------:R-:W-:-:S05]  /*bdd0*/  @P0 BRA `(.L_x_1383) ;  /* 0xffffd6d000000947 */ /* 0x000fca000383ffff */
.L_x_1382:
        /* <DEDUP_REMOVED lines=19> */
.L_x_1393:
[----:B------:R-:W-:Y:S04]  /*bf10*/  DEPBAR.LE SB0, 0x0 ;  /* 0x000080000000791a */ /* 0x000fe80000000000 */
[----:B------:R-:W-:Y:S01]  /*bf20*/  BAR.SYNC.DEFER_BLOCKING 0x0 ;  /* 0x0000000000007b1d */ /* 0x000fe20000010000 */
[C---:B------:R-:W-:Y:S01]  /*bf30*/  ISETP.GT.AND P6, PT, R184.reuse, R207, PT ;  /* 0x000000cfb800720c */ /* 0x040fe20003fc4270 */
[C---:B------:R-:W-:Y:S01]  /*bf40*/  IMAD.WIDE.U32 R46, R184.reuse, UR18, R218 ;  /* 0x00000012b82e7c25 */ /* 0x040fe2000f8e00da */
[----:B------:R-:W-:Y:S03]  /*bf50*/  SHF.R.S32.HI R0, RZ, 0x1f, R184 ;  /* 0x0000001fff007819 */ /* 0x000fe600000114b8 */
[----:B------:R-:W-:Y:S01]  /*bf60*/  IMAD.WIDE.U32 R36, R184, UR18, R186 ;  /* 0x00000012b8247c25 */ /* 0x000fe2000f8e00ba */
[----:B------:R-:W-:Y:S03]  /*bf70*/  LEA R44, P1, R46, c[0x0][0x1f8], 0x1 ;  /* 0x00007e002e2c7a11 */ /* 0x000fe600078208ff */
[----:B------:R-:W-:Y:S01]  /*bf80*/  IMAD R39, R184, UR5, RZ ;  /* 0x00000005b8277c24 */ /* 0x000fe2000f8e02ff */
[----:B------:R-:W-:Y:S03]  /*bf90*/  LEA R162, P0, R36, c[0x0][0x1f8], 0x1 ;  /* 0x00007e0024a27a11 */ /* 0x000fe600078008ff */
[----:B------:R-:W-:Y:S04]  /*bfa0*/  IMAD R39, R0, UR18, R39 ;  /* 0x0000001200277c24 */ /* 0x000fe8000f8e0227 */
[----:B------:R-:W-:Y:S05]  /*bfb0*/  IMAD.IADD R0, R39, 0x1, R37 ;  /* 0x0000000127007824 */ /* 0x000fea00078e0225 */
[----:B------:R-:W-:Y:S01]  /*bfc0*/  LEA.HI.X R163, R36, c[0x0][0x1fc], R0, 0x1, P0 ;  /* 0x00007f0024a37a11 */ /* 0x000fe200000f0c00 */
[----:B------:R-:W1:Y:S01]  /*bfd0*/  LDSM.16.M88.4 R8, [R206+0x8100] ;  /* 0x00810000ce08783b */ /* 0x000e620000000200 */
[----:B------:R-:W-:Y:S02]  /*bfe0*/  IADD3 R160, P0, R44, UR12, RZ ;  /* 0x0000000c2ca07c10 */ /* 0x000fe4000ff1e0ff */
[----:B------:R-:W-:Y:S02]  /*bff0*/  @P6 IADD3 R0, R184, -0x1, RZ ;  /* 0xffffffffb8006810 */ /* 0x000fe40007ffe0ff */
[----:B------:R-:W2:Y:S05]  /*c000*/  LDSM.16.M88.4 R16, [R206+0x8900] ;  /* 0x00890000ce10783b */ /* 0x000eaa0000000200 */
[----:B------:R-:W3:Y:S05]  /*c010*/  LDSM.16.M88.4 R24, [R206+0x9100] ;  /* 0x00910000ce18783b */ /* 0x000eea0000000200 */
[----:B------:R-:W4:Y:S05]  /*c020*/  LDSM.16.M88.4 R32, [R206+0x9900] ;  /* 0x00990000ce20783b */ /* 0x000f2a0000000200 */
[----:B------:R-:W5:Y:S05]  /*c030*/  LDSM.16.M88.4 R40, [R206+0xa100] ;  /* 0x00a10000ce28783b */ /* 0x000f6a0000000200 */
[----:B------:R-:W3:Y:S05]  /*c040*/  LDSM.16.M88.4 R48, [R206+0xa900] ;  /* 0x00a90000ce30783b */ /* 0x000eea0000000200 */
[----:B------:R-:W3:Y:S05]  /*c050*/  LDSM.16.M88.4 R116, [R205] ;  /* 0x00000000cd74783b */ /* 0x000eea0000000200 */
[----:B------:R-:W4:Y:S01]  /*c060*/  LDSM.16.M88.4 R120, [R199] ;  /* 0x00000000c778783b */ /* 0x000f220000000200 */
[C---:B-1----:R-:W-:Y:S04]  /*c070*/  HMMA.16816.F32.BF16 R4, R124.reuse, R8, RZ ;  /* 0x000000087c04723c */ /* 0x042fe800000418ff */
[----:B------:R-:W1:Y:S05]  /*c080*/  LDSM.16.M88.4 R128, [R198] ;  /* 0x00000000c680783b */ /* 0x000e6a0000000200 */
[----:B------:R-:W1:Y:S01]  /*c090*/  LDSM.16.M88.4 R132, [R197] ;  /* 0x00000000c584783b */ /* 0x000e620000000200 */
[C---:B------:R-:W-:Y:S04]  /*c0a0*/  HMMA.16816.F32.BF16 R8, R124.reuse, R10, RZ ;  /* 0x0000000a7c08723c */ /* 0x040fe800000418ff */
[----:B------:R-:W1:Y:S04]  /*c0b0*/  LDSM.16.M88.4 R136, [R196] ;  /* 0x00000000c488783b */ /* 0x000e680000000200 */
[C---:B--2---:R-:W-:Y:S01]  /*c0c0*/  HMMA.16816.F32.BF16 R12, R124.reuse, R16, RZ ;  /* 0x000000107c0c723c */ /* 0x044fe200000418ff */
[----:B------:R-:W2:Y:S07]  /*c0d0*/  LDSM.16.M88.4 R144, [R195] ;  /* 0x00000000c390783b */ /* 0x000eae0000000200 */
[C---:B------:R-:W-:Y:S08]  /*c0e0*/  HMMA.16816.F32.BF16 R16, R124.reuse, R18, RZ ;  /* 0x000000127c10723c */ /* 0x040ff000000418ff */
[C---:B---3--:R-:W-:Y:S08]  /*c0f0*/  HMMA.16816.F32.BF16 R20, R124.reuse, R24, RZ ;  /* 0x000000187c14723c */ /* 0x048ff000000418ff */
[C---:B------:R-:W-:Y:S08]  /*c100*/  HMMA.16816.F32.BF16 R24, R124.reuse, R26, RZ ;  /* 0x0000001a7c18723c */ /* 0x040ff000000418ff */
[C---:B----4-:R-:W-:Y:S07]  /*c110*/  HMMA.16816.F32.BF16 R28, R124.reuse, R32, RZ ;  /* 0x000000207c1c723c */ /* 0x050fee00000418ff */
[----:B------:R-:W-:Y:S05]  /*c120*/  IMAD.IADD R32, R47, 0x1, R39 ;  /* 0x000000012f207824 */ /* 0x000fea00078e0227 */
[----:B------:R-:W-:Y:S02]  /*c130*/  LEA.HI.X R45, R46, c[0x0][0x1fc], R32, 0x1, P1 ;  /* 0x00007f002e2d7a11 */ /* 0x000fe400008f0c20 */
[C---:B------:R-:W-:Y:S01]  /*c140*/  HMMA.16816.F32.BF16 R32, R124.reuse, R34, RZ ;  /* 0x000000227c20723c */ /* 0x040fe200000418ff */
[C---:B------:R-:W-:Y:S02]  /*c150*/  IADD3 R174, P1, R160.reuse, UR12, RZ ;  /* 0x0000000ca0ae7c10 */ /* 0x040fe4000ff3e0ff */
[----:B------:R-:W-:Y:S01]  /*c160*/  @!PT LDS RZ, [RZ] ;  /* 0x00000000fffff984 */ /* 0x000fe20000000800 */
[----:B------:R-:W-:Y:S01]  /*c170*/  @!PT LDS RZ, [RZ] ;  /* 0x00000000fffff984 */ /* 0x000fe20000000800 */
[----:B------:R-:W-:Y:S01]  /*c180*/  @!PT LDS RZ, [RZ] ;  /* 0x00000000fffff984 */ /* 0x000fe20000000800 */
[----:B------:R3:W-:Y:S01]  /*c190*/  LDGSTS.E.BYPASS.LTC128B.128 [R208+0x100], [R44.64], !P4 ;  /* 0x001000002cd07fae */ /* 0x0007e2000e101d4e */
[----:B------:R-:W-:Y:S02]  /*c1a0*/  IADD3.X R161, R45, UR17, RZ, P0, !PT ;  /* 0x000000112da17c10 */ /* 0x000fe400087fe4ff */
[----:B------:R-:W-:Y:S02]  /*c1b0*/  IADD3 R172, P0, R160, UR16, RZ ;  /* 0x00000010a0ac7c10 */ /* 0x000fe4000ff1e0ff */
[C---:B-----5:R-:W-:Y:S01]  /*c1c0*/  HMMA.16816.F32.BF16 R36, R124.reuse, R40, RZ ;  /* 0x000000287c24723c */ /* 0x060fe200000418ff */
[----:B------:R4:W-:Y:S03]  /*c1d0*/  LDGSTS.E.BYPASS.LTC128B.128 [R208+0x3100], [R162.64], !P3 ;  /* 0x03100000a2d07fae */ /* 0x0009e6000d901d4e */
[C---:B------:R-:W-:Y:S02]  /*c1e0*/  IADD3.X R175, R161.reuse, UR17, RZ, P1, !PT ;  /* 0x00000011a1af7c10 */ /* 0x040fe40008ffe4ff */
[----:B------:R4:W-:Y:S01]  /*c1f0*/  LDGSTS.E.BYPASS.LTC128B.128 [R208+0x1100], [R160.64], !P4 ;  /* 0x01100000a0d07fae */ /* 0x0009e2000e101d4e */
[----:B------:R-:W-:Y:S01]  /*c200*/  IADD3.X R173, R161, UR4, RZ, P0, !PT ;  /* 0x00000004a1ad7c10 */ /* 0x000fe200087fe4ff */
[C---:B------:R-:W-:Y:S01]  /*c210*/  HMMA.16816.F32.BF16 R40, R124.reuse, R42, RZ ;  /* 0x0000002a7c28723c */ /* 0x040fe200000418ff */
[----:B------:R-:W-:Y:S02]  /*c220*/  PLOP3.LUT P1, PT, PT, PT, UP3, 0x80, 0x0 ;  /* 0x000000000000781c */ /* 0x000fe40003f2f038 */
[----:B------:R4:W-:Y:S01]  /*c230*/  LDGSTS.E.BYPASS.LTC128B.128 [R208+0x4100], [R160.64+0x80], !P3 ;  /* 0x04100080a0d07fae */ /* 0x0009e2000d901d4e */
[----:B------:R-:W-:Y:S04]  /*c240*/  PLOP3.LUT P0, PT, PT, PT, UP3, 0x80, 0x0 ;  /* 0x000000000000781c */ /* 0x000fe80003f0f038 */
[----:B------:R5:W-:Y:S05]  /*c250*/  LDGSTS.E.BYPASS.LTC128B.128 [R208+0x2100], [R174.64], !P4 ;  /* 0x02100000aed07fae */ /* 0x000bea000e101d4e */
[----:B------:R5:W-:Y:S01]  /*c260*/  LDGSTS.E.BYPASS.LTC128B.128 [R208+0x5100], [R172.64], !P3 ;  /* 0x05100000acd07fae */ /* 0x000be2000d901d4e */
[C---:B---3--:R-:W-:Y:S04]  /*c270*/  HMMA.16816.F32.BF16 R44, R124.reuse, R48, RZ ;  /* 0x000000307c2c723c */ /* 0x048fe800000418ff */
[----:B------:R-:W3:Y:S04]  /*c280*/  LDSM.16.M88.4 R156, [R203+0x8100] ;  /* 0x00810000cb9c783b */ /* 0x000ee80000000200 */
[----:B------:R-:W-:Y:S01]  /*c290*/  HMMA.16816.F32.BF16 R48, R124, R50, RZ ;  /* 0x000000327c30723c */ /* 0x000fe200000418ff */
[----:B------:R-:W0:Y:S07]  /*c2a0*/  LDGDEPBAR ;  /* 0x00000000000079af */ /* 0x000e2e0000000000 */
[C---:B------:R-:W-:Y:S01]  /*c2b0*/  HMMA.16816.F32.BF16 R4, R140.reuse, R116, R4 ;  /* 0x000000748c04723c */ /* 0x040fe20000041804 */
[----:B----4-:R-:W-:Y:S07]  /*c2c0*/  LDSM.16.M88.4 R160, [R206+0xb100] ;  /* 0x00b10000cea0783b */ /* 0x010fee0000000200 */
[C---:B------:R-:W-:Y:S01]  /*c2d0*/  HMMA.16816.F32.BF16 R8, R140.reuse, R118, R8 ;  /* 0x000000768c08723c */ /* 0x040fe20000041808 */
[----:B------:R-:W4:Y:S05]  /*c2e0*/  LDSM.16.M88.4 R116, [R203+0x8900] ;  /* 0x00890000cb74783b */ /* 0x000f2a0000000200 */
[----:B-----5:R-:W-:Y:S02]  /*c2f0*/  LDSM.16.M88.4 R172, [R206+0xb900] ;  /* 0x00b90000ceac783b */ /* 0x020fe40000000200 */
        /* <DEDUP_REMOVED lines=14> */
[----:B------:R-:W-:Y:S07]  /*c3e0*/  LDSM.16.M88.4 R144, [R194+0x800] ;  /* 0x00080000c290783b */ /* 0x000fee0000000200 */
[C---:B---3--:R-:W-:Y:S08]  /*c3f0*/  HMMA.16816.F32.BF16 R4, R148.reuse, R156, R4 ;  /* 0x0000009c9404723c */ /* 0x048ff00000041804 */
[C---:B------:R-:W-:Y:S01]  /*c400*/  HMMA.16816.F32.BF16 R8, R148.reuse, R158, R8 ;  /* 0x0000009e9408723c */ /* 0x040fe20000041808 */
[----:B------:R-:W-:Y:S07]  /*c410*/  LDSM.16.M88.4 R156, [R194+0x1000] ;  /* 0x00100000c29c783b */ /* 0x000fee0000000200 */
[C---:B----4-:R-:W-:Y:S08]  /*c420*/  HMMA.16816.F32.BF16 R12, R148.reuse, R116, R12 ;  /* 0x00000074940c723c */ /* 0x050ff0000004180c */
[C---:B------:R-:W-:Y:S01]  /*c430*/  HMMA.16816.F32.BF16 R16, R148.reuse, R118, R16 ;  /* 0x000000769410723c */ /* 0x040fe20000041810 */
[----:B------:R-:W2:Y:S07]  /*c440*/  LDSM.16.M88.4 R116, [R194] ;  /* 0x00000000c274783b */ /* 0x000eae0000000200 */
[C---:B-----5:R-:W-:Y:S08]  /*c450*/  HMMA.16816.F32.BF16 R20, R148.reuse, R120, R20 ;  /* 0x000000789414723c */ /* 0x060ff00000041814 */
[C---:B------:R-:W-:Y:S01]  /*c460*/  HMMA.16816.F32.BF16 R24, R148.reuse, R122, R24 ;  /* 0x0000007a9418723c */ /* 0x040fe20000041818 */
[----:B------:R-:W3:Y:S07]  /*c470*/  LDSM.16.M88.4 R120, [R194+0x1800] ;  /* 0x00180000c278783b */ /* 0x000eee0000000200 */
[C---:B-1----:R-:W-:Y:S08]  /*c480*/  HMMA.16816.F32.BF16 R28, R148.reuse, R128, R28 ;  /* 0x00000080941c723c */ /* 0x042ff0000004181c */
[C---:B------:R-:W-:Y:S01]  /*c490*/  HMMA.16816.F32.BF16 R32, R148.reuse, R130, R32 ;  /* 0x000000829420723c */ /* 0x040fe20000041820 */
[----:B------:R-:W1:Y:S07]  /*c4a0*/  LDSM.16.M88.4 R128, [R194+0x2000] ;  /* 0x00200000c280783b */ /* 0x000e6e0000000200 */
[C---:B------:R-:W-:Y:S08]  /*c4b0*/  HMMA.16816.F32.BF16 R36, R148.reuse, R132, R36 ;  /* 0x000000849424723c */ /* 0x040ff00000041824 */
[C---:B------:R-:W-:Y:S01]  /*c4c0*/  HMMA.16816.F32.BF16 R40, R148.reuse, R134, R40 ;  /* 0x000000869428723c */ /* 0x040fe20000041828 */
[----:B------:R-:W4:Y:S07]  /*c4d0*/  LDSM.16.M88.4 R132, [R194+0x2800] ;  /* 0x00280000c284783b */ /* 0x000f2e0000000200 */
        /* <DEDUP_REMOVED lines=8> */
[----:B------:R-:W-:Y:S07]  /*c560*/  LDSM.16.M88.4 R144, [R188] ;  /* 0x00000000bc90783b */ /* 0x000fee0000000200 */
[C---:B------:R-:W-:Y:S08]  /*c570*/  HMMA.16816.F32.BF16 R20, R152.reuse, R156, R20 ;  /* 0x0000009c9814723c */ /* 0x040ff00000041814 */
[C---:B------:R-:W-:Y:S01]  /*c580*/  HMMA.16816.F32.BF16 R24, R152.reuse, R158, R24 ;  /* 0x0000009e9818723c */ /* 0x040fe20000041818 */
[----:B------:R-:W-:Y:S07]  /*c590*/  LDSM.16.M88.4 R156, [R203+0xc900] ;  /* 0x00c90000cb9c783b */ /* 0x000fee0000000200 */
[C---:B---3--:R-:W-:Y:S08]  /*c5a0*/  HMMA.16816.F32.BF16 R28, R152.reuse, R120, R28 ;  /* 0x00000078981c723c */ /* 0x048ff0000004181c */
[C---:B------:R-:W-:Y:S01]  /*c5b0*/  HMMA.16816.F32.BF16 R32, R152.reuse, R122, R32 ;  /* 0x0000007a9820723c */ /* 0x040fe20000041820 */
[----:B------:R-:W3:Y:S07]  /*c5c0*/  LDSM.16.M88.4 R120, [R206+0xc900] ;  /* 0x00c90000ce78783b */ /* 0x000eee0000000200 */
[C---:B-1----:R-:W-:Y:S08]  /*c5d0*/  HMMA.16816.F32.BF16 R36, R152.reuse, R128, R36 ;  /* 0x000000809824723c */ /* 0x042ff00000041824 */
[C---:B------:R-:W-:Y:S01]  /*c5e0*/  HMMA.16816.F32.BF16 R40, R152.reuse, R130, R40 ;  /* 0x000000829828723c */ /* 0x040fe20000041828 */
[----:B------:R-:W1:Y:S07]  /*c5f0*/  LDSM.16.M88.4 R128, [R206+0xd900] ;  /* 0x00d90000ce80783b */ /* 0x000e6e0000000200 */
[C---:B----4-:R-:W-:Y:S08]  /*c600*/  HMMA.16816.F32.BF16 R44, R152.reuse, R132, R44 ;  /* 0x00000084982c723c */ /* 0x050ff0000004182c */
[----:B------:R-:W-:Y:S01]  /*c610*/  HMMA.16816.F32.BF16 R48, R152, R134, R48 ;  /* 0x000000869830723c */ /* 0x000fe20000041830 */
[----:B------:R-:W4:Y:S07]  /*c620*/  LDSM.16.M88.4 R132, [R193] ;  /* 0x00000000c184783b */ /* 0x000f2e0000000200 */
        /* <DEDUP_REMOVED lines=11> */
[----:B------:R-:W3:Y:S07]  /*c6e0*/  LDSM.16.M88.4 R120, [R191] ;  /* 0x00000000bf78783b */ /* 0x000eee0000000200 */
[C---:B------:R-:W-:Y:S08]  /*c6f0*/  HMMA.16816.F32.BF16 R36, R164.reuse, R136, R36 ;  /* 0x00000088a424723c */ /* 0x040ff00000041824 */
[C---:B------:R-:W-:Y:S01]  /*c700*/  HMMA.16816.F32.BF16 R40, R164.reuse, R138, R40 ;  /* 0x0000008aa428723c */ /* 0x040fe20000041828 */
[----:B------:R-:W5:Y:S07]  /*c710*/  LDSM.16.M88.4 R136, [R190] ;  /* 0x00000000be88783b */ /* 0x000f6e0000000200 */
[C---:B-1----:R-:W-:Y:S08]  /*c720*/  HMMA.16816.F32.BF16 R44, R164.reuse, R128, R44 ;  /* 0x00000080a42c723c */ /* 0x042ff0000004182c */
[----:B------:R-:W-:Y:S01]  /*c730*/  HMMA.16816.F32.BF16 R48, R164, R130, R48 ;  /* 0x00000082a430723c */ /* 0x000fe20000041830 */
[----:B------:R-:W1:Y:S07]  /*c740*/  LDSM.16.M88.4 R128, [R189] ;  /* 0x00000000bd80783b */ /* 0x000e6e0000000200 */
[C---:B----4-:R-:W-:Y:S08]  /*c750*/  HMMA.16816.F32.BF16 R4, R168.reuse, R132, R4 ;  /* 0x00000084a804723c */ /* 0x050ff00000041804 */
[C---:B------:R-:W-:Y:S01]  /*c760*/  HMMA.16816.F32.BF16 R8, R168.reuse, R134, R8 ;  /* 0x00000086a808723c */ /* 0x040fe20000041808 */
[----:B------:R-:W4:Y:S07]  /*c770*/  LDSM.16.M88.4 R132, [R203+0xb100] ;  /* 0x00b10000cb84783b */ /* 0x000f2e0000000200 */
[C---:B--2---:R-:W-:Y:S08]  /*c780*/  HMMA.16816.F32.BF16 R12, R168.reuse, R116, R12 ;  /* 0x00000074a80c723c */ /* 0x044ff0000004180c */
[C---:B------:R-:W-:Y:S01]  /*c790*/  HMMA.16816.F32.BF16 R16, R168.reuse, R118, R16 ;  /* 0x00000076a810723c */ /* 0x040fe20000041810 */
[----:B------:R-:W2:Y:S07]  /*c7a0*/  LDSM.16.M88.4 R116, [R203+0xb900] ;  /* 0x00b90000cb74783b */ /* 0x000eae0000000200 */
[C---:B---3--:R-:W-:Y:S08]  /*c7b0*/  HMMA.16816.F32.BF16 R20, R168.reuse, R120, R20 ;  /* 0x00000078a814723c */ /* 0x048ff00000041814 */
[C---:B------:R-:W-:Y:S01]  /*c7c0*/  HMMA.16816.F32.BF16 R24, R168.reuse, R122, R24 ;  /* 0x0000007aa818723c */ /* 0x040fe20000041818 */
[----:B------:R-:W3:Y:S07]  /*c7d0*/  LDSM.16.M88.4 R120, [R203+0xc100] ;  /* 0x00c10000cb78783b */ /* 0x000eee0000000200 */
[C---:B-----5:R-:W-:Y:S08]  /*c7e0*/  HMMA.16816.F32.BF16 R28, R168.reuse, R136, R28 ;  /* 0x00000088a81c723c */ /* 0x060ff0000004181c */
[C---:B------:R-:W-:Y:S01]  /*c7f0*/  HMMA.16816.F32.BF16 R32, R168.reuse, R138, R32 ;  /* 0x0000008aa820723c */ /* 0x040fe20000041820 */
[----:B------:R-:W-:Y:S07]  /*c800*/  LDSM.16.M88.4 R136, [R194+0x3000] ;  /* 0x00300000c288783b */ /* 0x000fee0000000200 */
[C---:B-1----:R-:W-:Y:S08]  /*c810*/  HMMA.16816.F32.BF16 R36, R168.reuse, R128, R36 ;  /* 0x00000080a824723c */ /* 0x042ff00000041824 */
[C---:B------:R-:W-:Y:S01]  /*c820*/  HMMA.16816.F32.BF16 R40, R168.reuse, R130, R40 ;  /* 0x00000082a828723c */ /* 0x040fe20000041828 */
[----:B------:R-:W1:Y:S07]  /*c830*/  LDSM.16.M88.4 R128, [R203+0xd900] ;  /* 0x00d90000cb80783b */ /* 0x000e6e0000000200 */
[C---:B------:R-:W-:Y:S08]  /*c840*/  HMMA.16816.F32.BF16 R44, R168.reuse, R144, R44 ;  /* 0x00000090a82c723c */ /* 0x040ff0000004182c */
[----:B------:R-:W-:Y:S08]  /*c850*/  HMMA.16816.F32.BF16 R48, R168, R146, R48 ;  /* 0x00000092a830723c */ /* 0x000ff00000041830 */
[C---:B----4-:R-:W-:Y:S07]  /*c860*/  HMMA.16816.F32.BF16 R4, R176.reuse, R132, R4 ;  /* 0x00000084b004723c */ /* 0x050fee0000041804 */
[----:B------:R-:W-:Y:S01]  /*c870*/  @P6 SHF.R.S32.HI R133, RZ, 0x1f, R0 ;  /* 0x0000001fff856819 */ /* 0x000fe20000011400 */
[C---:B------:R-:W-:Y:S04]  /*c880*/  HMMA.16816.F32.BF16 R8, R176.reuse, R134, R8 ;  /* 0x00000086b008723c */ /* 0x040fe80000041808 */
[----:B------:R-:W-:Y:S03]  /*c890*/  @P6 IMAD R133, R133, c[0x0][0x1e0], RZ ;  /* 0x0000780085856a24 */ /* 0x000fe600078e02ff */
[----:B------:R-:W-:Y:S01]  /*c8a0*/  @P6 IMAD.MOV.U32 R134, RZ, RZ, R210 ;  /* 0x000000ffff866224 */ /* 0x000fe200078e00d2 */
[C---:B--2---:R-:W-:Y:S04]  /*c8b0*/  HMMA.16816.F32.BF16 R12, R176.reuse, R116, R12 ;  /* 0x00000074b00c723c */ /* 0x044fe8000004180c */
[C---:B------:R-:W-:Y:S02]  /*c8c0*/  @P6 IMAD R133, R0.reuse, c[0x0][0x1e4], R133 ;  /* 0x0000790000856a24 */ /* 0x040fe400078e0285 */
[----:B------:R-:W-:Y:S02]  /*c8d0*/  @P6 IMAD.MOV.U32 R135, RZ, RZ, R213 ;  /* 0x000000ffff876224 */ /* 0x000fe400078e00d5 */
[C---:B------:R-:W-:Y:S01]  /*c8e0*/  HMMA.16816.F32.BF16 R16, R176.reuse, R118, R16 ;  /* 0x00000076b010723c */ /* 0x040fe20000041810 */
        /* <DEDUP_REMOVED lines=8> */
[C---:B-1----:R-:W-:Y:S08]  /*c970*/  HMMA.16816.F32.BF16 R44, R176.reuse, R128, R44 ;  /* 0x00000080b02c723c */ /* 0x042ff0000004182c */
[----:B------:R-:W-:Y:S01]  /*c980*/  HMMA.16816.F32.BF16 R48, R176, R130, R48 ;  /* 0x00000082b030723c */ /* 0x000fe20000041830 */
[----:B------:R-:W1:Y:S07]  /*c990*/  LDSM.16.M88.4 R128, [R194+0x5000] ;  /* 0x00500000c280783b */ /* 0x000e6e0000000200 */
[C---:B------:R-:W-:Y:S08]  /*c9a0*/  HMMA.16816.F32.BF16 R4, R180.reuse, R136, R4 ;  /* 0x00000088b404723c */ /* 0x040ff00000041804 */
[C---:B------:R-:W-:Y:S08]  /*c9b0*/  HMMA.16816.F32.BF16 R8, R180.reuse, R138, R8 ;  /* 0x0000008ab408723c */ /* 0x040ff00000041808 */
[C---:B------:R-:W-:Y:S08]  /*c9c0*/  HMMA.16816.F32.BF16 R12, R180.reuse, R172, R12 ;  /* 0x000000acb40c723c */ /* 0x040ff0000004180c */
[C---:B------:R-:W-:Y:S08]  /*c9d0*/  HMMA.16816.F32.BF16 R16, R180.reuse, R174, R16 ;  /* 0x000000aeb410723c */ /* 0x040ff00000041810 */
[C---:B--2---:R-:W-:Y:S07]  /*c9e0*/  HMMA.16816.F32.BF16 R20, R180.reuse, R116, R20 ;  /* 0x00000074b414723c */ /* 0x044fee0000041814 */
[----:B------:R-:W-:Y:S01]  /*c9f0*/  @P6 IMAD.WIDE.U32 R116, R0, c[0x0][0x1e0], RZ ;  /* 0x0000780000746a25 */ /* 0x000fe200078e00ff */
[C---:B------:R-:W-:Y:S04]  /*ca00*/  HMMA.16816.F32.BF16 R24, R180.reuse, R118, R24 ;  /* 0x00000076b418723c */ /* 0x040fe80000041818 */
[----:B------:R-:W-:Y:S02]  /*ca10*/  @P6 IMAD.IADD R0, R117, 0x1, R133 ;  /* 0x0000000175006824 */ /* 0x000fe400078e0285 */
[----:B------:R-:W-:Y:S02]  /*ca20*/  @P6 IMAD.WIDE.U32 R134, R116, 0x60, R134 ;  /* 0x0000006074866825 */ /* 0x000fe400078e0086 */
[----:B------:R-:W2:Y:S01]  /*ca30*/  LDSM.16.M88.4 R116, [R194+0x5800] ;  /* 0x00580000c274783b */ /* 0x000ea20000000200 */
[C---:B---3--:R-:W-:Y:S01]  /*ca40*/  HMMA.16816.F32.BF16 R28, R180.reuse, R120, R28 ;  /* 0x00000078b41c723c */ /* 0x048fe2000004181c */
[----:B------:R-:W-:Y:S04]  /*ca50*/  DEPBAR.LE SB0, 0x0 ;  /* 0x000080000000791a */ /* 0x000fe80000000000 */
[----:B------:R-:W-:Y:S01]  /*ca60*/  BAR.SYNC.DEFER_BLOCKING 0x0 ;  /* 0x0000000000007b1d */ /* 0x000fe20000010000 */
[----:B------:R-:W-:Y:S02]  /*ca70*/  @P6 IMAD R0, R0, 0x60, RZ ;  /* 0x0000006000006824 */ /* 0x000fe400078e02ff */
[C---:B------:R-:W-:Y:S05]  /*ca80*/  HMMA.16816.F32.BF16 R32, R180.reuse, R122, R32 ;  /* 0x0000007ab420723c */ /* 0x040fea0000041820 */
[----:B------:R-:W-:Y:S02]  /*ca90*/  @P6 IMAD.IADD R121, R135, 0x1, R0 ;  /* 0x0000000187796824 */ /* 0x000fe400078e0200 */
[C---:B------:R-:W-:Y:S01]  /*caa0*/  @P6 IMAD.SHL.U32 R132, R134.reuse, 0x2, RZ ;  /* 0x0000000286846824 */ /* 0x040fe200078e00ff */
[C---:B-1----:R-:W-:Y:S04]  /*cab0*/  HMMA.16816.F32.BF16 R36, R180.reuse, R128, R36 ;  /* 0x00000080b424723c */ /* 0x042fe80000041824 */
[----:B------:R-:W-:Y:S01]  /*cac0*/  @P6 SHF.L.U64.HI R120, R134, 0x1, R121 ;  /* 0x0000000186786819 */ /* 0x000fe20000010279 */
[----:B------:R-:W-:Y:S01]  /*cad0*/  @P1 IMAD.HI.U32 R121, R209, c[0x0][0x2c8], RZ ;  /* 0x0000b200d1791a27 */ /* 0x000fe200078e00ff */
[C---:B------:R-:W-:Y:S02]  /*cae0*/  @P6 IADD3 R122, P2, R132.reuse, 0x80, RZ ;  /* 0x00000080847a6810 */ /* 0x040fe40007f5e0ff */
[----:B------:R-:W-:Y:S01]  /*caf0*/  @P6 IADD3 R132, P5, R132, c[0x0][0x1c8], RZ ;  /* 0x0000720084846a10 */ /* 0x000fe20007fbe0ff */
[----:B------:R-:W-:Y:S01]  /*cb00*/  IMAD.MOV.U32 R0, RZ, RZ, R209 ;  /* 0x000000ffff007224 */ /* 0x000fe200078e00d1 */
[C---:B------:R-:W-:Y:S03]  /*cb10*/  HMMA.16816.F32.BF16 R40, R180.reuse, R130, R40 ;  /* 0x00000082b428723c */ /* 0x040fe60000041828 */
[----:B------:R-:W-:Y:S02]  /*cb20*/  @P6 IADD3.X R133, R120, c[0x0][0x1cc], RZ, P5, !PT ;  /* 0x0000730078856a10 */ /* 0x000fe40002ffe4ff */
[----:B------:R-:W-:Y:S02]  /*cb30*/  @P6 IADD3 R122, P1, R122, c[0x0][0x1c8], RZ ;  /* 0x000072007a7a6a10 */ /* 0x000fe40007f3e0ff */
[----:B------:R-:W-:Y:S01]  /*cb40*/  @P0 SHF.R.U32.HI R0, RZ, c[0x0][0x2cc], R121 ;  /* 0x0000b300ff000a19 */ /* 0x000fe20000011679 */
[----:B------:R-:W-:Y:S01]  /*cb50*/  @!PT LDS RZ, [RZ] ;  /* 0x00000000fffff984 */ /* 0x000fe20000000800 */
[----:B------:R-:W-:Y:S01]  /*cb60*/  @!PT LDS RZ, [RZ] ;  /* 0x00000000fffff984 */ /* 0x000fe20000000800 */
[----:B------:R-:W-:Y:S01]  /*cb70*/  @!PT LDS RZ, [RZ] ;  /* 0x00000000fffff984 */ /* 0x000fe20000000800 */
[----:B------:R1:W-:Y:S01]  /*cb80*/  @P6 LDGSTS.E.BYPASS.LTC128B.128 [R208+0x8100], [R132.64], !P4 ;  /* 0x0810000084d06fae */ /* 0x0003e2000e101d4e */
[----:B------:R-:W-:Y:S03]  /*cb90*/  @P6 IADD3.X R123, RZ, c[0x0][0x1cc], R120, P1, P2 ;  /* 0x00007300ff7b6a10 */ /* 0x000fe60000fe4478 */
[----:B------:R-:W-:Y:S01]  /*cba0*/  @P6 IADD3 R128, P0, R132, UR13, RZ ;  /* 0x0000000d84806c10 */ /* 0x000fe2000ff1e0ff */
[----:B------:R-:W3:Y:S01]  /*cbb0*/  SHFL.IDX PT, R120, R0, RZ, 0x1c1f ;  /* 0x001c1fff00787589 */ /* 0x000ee200000e0000 */
[C---:B--2---:R-:W-:Y:S03]  /*cbc0*/  HMMA.16816.F32.BF16 R44, R180.reuse, R116, R44 ;  /* 0x00000074b42c723c */ /* 0x044fe6000004182c */
[----:B------:R-:W-:Y:S01]  /*cbd0*/  @P6 IADD3.X R129, R133, UR7, RZ, P0, !PT ;  /* 0x0000000785816c10 */ /* 0x000fe200087fe4ff */
[----:B------:R2:W-:Y:S01]  /*cbe0*/  @P6 LDGSTS.E.BYPASS.LTC128B.128 [R208+0xb100], [R122.64], !P3 ;  /* 0x0b1000007ad06fae */ /* 0x0005e2000d901d4e */
[C---:B------:R-:W-:Y:S02]  /*cbf0*/  @P6 IADD3 R130, P1, R128.reuse, UR13, RZ ;  /* 0x0000000d80826c10 */ /* 0x040fe4000ff3e0ff */
[----:B------:R-:W-:Y:S01]  /*cc00*/  @P6 IADD3 R134, P0, R128, UR10, RZ ;  /* 0x0000000a80866c10 */ /* 0x000fe2000ff1e0ff */
[----:B------:R-:W-:Y:S01]  /*cc10*/  IMAD R117, R184, -0x60, RZ ;  /* 0xffffffa0b8757824 */ /* 0x000fe200078e02ff */
[----:B------:R4:W-:Y:S01]  /*cc20*/  @P6 LDGSTS.E.BYPASS.LTC128B.128 [R208+0x9100], [R128.64], !P4 ;  /* 0x0910000080d06fae */ /* 0x0009e2000e101d4e */
[----:B------:R-:W-:Y:S03]  /*cc30*/  HMMA.16816.F32.BF16 R48, R180, R118, R48 ;  /* 0x00000076b430723c */ /* 0x000fe60000041830 */
[C---:B------:R-:W-:Y:S01]  /*cc40*/  @P6 IADD3.X R131, R129.reuse, UR7, RZ, P1, !PT ;  /* 0x0000000781836c10 */ /* 0x040fe20008ffe4ff */
[----:B------:R4:W-:Y:S01]  /*cc50*/  @P6 LDGSTS.E.BYPASS.LTC128B.128 [R208+0xc100], [R128.64+0x80], !P3 ;  /* 0x0c10008080d06fae */ /* 0x0009e2000d901d4e */
[----:B------:R-:W-:Y:S02]  /*cc60*/  @P6 IADD3.X R135, R129, UR8, RZ, P0, !PT ;  /* 0x0000000881876c10 */ /* 0x000fe400087fe4ff */
[----:B------:R-:W-:Y:S01]  /*cc70*/  PLOP3.LUT P0, PT, PT, PT, UP2, 0x40, 0x0 ;  /* 0x000000000000781c */ /* 0x000fe20003f0e828 */
[----:B------:R-:W-:Y:S01]  /*cc80*/  IMAD.IADD R119, R117, 0x1, -R214 ;  /* 0x0000000175777824 */ /* 0x000fe200078e0ad6 */
[----:B------:R3:W-:Y:S05]  /*cc90*/  @P6 LDGSTS.E.BYPASS.LTC128B.128 [R208+0xa100], [R130.64], !P4 ;  /* 0x0a10000082d06fae */ /* 0x0007ea000e101d4e */
[----:B------:R1:W-:Y:S05]  /*cca0*/  @P6 LDGSTS.E.BYPASS.LTC128B.128 [R208+0xd100], [R134.64], !P3 ;  /* 0x0d10000086d06fae */ /* 0x0003ea000d901d4e */
[----:B------:R-:W0:Y:S01]  /*ccb0*/  LDGDEPBAR ;  /* 0x00000000000079af */ /* 0x000e220000000000 */
[----:B--2---:R-:W-:Y:S04]  /*ccc0*/  IADD3 R123, -R214, 0x1, R117 ;  /* 0x00000001d67b7810 */ /* 0x004fe80007ffe175 */
[----:B------:R-:W-:Y:S04]  /*ccd0*/  IADD3 R123, R123, c[0x0][0x1d0], RZ ;  /* 0x000074007b7b7a10 */ /* 0x000fe80007ffe0ff */
[----:B------:R-:W-:Y:S04]  /*cce0*/  IADD3 R123, R123, -c[0x0][0x168], RZ ;  /* 0x80005a007b7b7a10 */ /* 0x000fe80007ffe0ff */
[C---:B----4-:R-:W-:Y:S02]  /*ccf0*/  IADD3 R129, R123.reuse, c[0x0][0x328], RZ ;  /* 0x0000ca007b817a10 */ /* 0x050fe40007ffe0ff */
[----:B------:R-:W-:Y:S03]  /*cd00*/  IADD3 R123, R123, UR6, RZ ;  /* 0x000000067b7b7c10 */ /* 0x000fe6000fffe0ff */
[--C-:B---3--:R-:W-:Y:S02]  /*cd10*/  IMAD.IADD R131, R129, 0x1, R120.reuse ;  /* 0x0000000181837824 */ /* 0x108fe400078e0278 */
[----:B------:R-:W-:Y:S01]  /*cd20*/  IMAD.IADD R116, R123, 0x1, R120 ;  /* 0x000000017b747824 */ /* 0x000fe200078e0278 */
[----:B------:R-:W-:-:S05]  /*cd30*/  @P0 BRA `(.L_x_1385) ;  /* 0x0000018000000947 */ /* 0x000fca0003800000 */
[----:B-1----:R-:W-:Y:S01]  /*cd40*/  IADD3 R120, R120, c[0x0][0x1d0], RZ ;  /* 0x0000740078787a10 */ /* 0x002fe20007ffe0ff */
        /* <DEDUP_REMOVED lines=13> */
.L_x_1387:
[----:B------:R-:W-:Y:S04]  /*ce20*/  MOV R118, c[0x0][0x32c] ;  /* 0x0000cb0000767a02 */ /* 0x000fe80000000f00 */
[----:B------:R-:W-:Y:S11]  /*ce30*/  ISETP.NE.AND P0, PT, R118, 0x1, PT ;  /* 0x000000017600780c */ /* 0x000ff60003f05270 */
[----:B------:R-:W-:Y:S02]  /*ce40*/  @!UPT UIADD3 URZ, URZ, URZ, URZ ;  /* 0x0000003f3f3ff290 */ /* 0x000fe4000fffe03f */
[----:B------:R-:W-:Y:S05]  /*ce50*/  @P0 IMAD.HI.U32 R118, R120, c[0x0][0x330], RZ ;  /* 0x0000cc0078760a27 */ /* 0x000fea00078e00ff */
[----:B------:R-:W-:Y:S02]  /*ce60*/  @P0 SHF.R.U32.HI R120, RZ, c[0x0][0x334], R118 ;  /* 0x0000cd00ff780a19 */ /* 0x000fe40000011676 */
.L_x_1388:
[----:B------:R-:W-:Y:S05]  /*ce70*/  BSYNC B0 ;  /* 0x0000000000007941 */ /* 0x000fea0003800000 */
.L_x_1386:
[----:B------:R-:W-:Y:S05]  /*ce80*/  IMAD R121, R120, c[0x0][0x32c], R119 ;  /* 0x0000cb0078797a24 */ /* 0x000fea00078e0277 */
[----:B------:R-:W-:Y:S02]  /*ce90*/  IADD3 R118, R121, c[0x0][0x32c], RZ ;  /* 0x0000cb0079767a10 */ /* 0x000fe40007ffe0ff */
[----:B------:R-:W-:Y:S02]  /*cea0*/  IMNMX R116, R116, R121, !PT ;  /* 0x0000007974747217 */ /* 0x000fe40007800200 */
[----:B------:R-:W-:Y:S02]  /*ceb0*/  IMNMX R131, R131, R118, PT ;  /* 0x0000007683837217 */ /* 0x000fe40003800200 */
.L_x_1385:
[C---:B-1----:R-:W-:Y:S01]  /*cec0*/  ISETP.GE.AND P0, PT, R117.reuse, 0x2, PT ;  /* 0x000000027500780c */ /* 0x042fe20003f06270 */
[----:B------:R-:W1:Y:S01]  /*ced0*/  SHFL.IDX PT, R0, R0, 0x1, 0x1c1f ;  /* 0x003c1f0000007f89 */ /* 0x000e6200000e0000 */
        /* <DEDUP_REMOVED lines=10> */
[C---:B------:R-:W-:Y:S02]  /*cf80*/  ISETP.GT.AND P1, PT, R116.reuse, 0x8, !P1 ;  /* 0x000000087400780c */ /* 0x040fe40004f24270 */
        /* <DEDUP_REMOVED lines=17> */
[C---:B------:R-:W-:Y:S02]  /*d0a0*/  ISETP.GT.AND P0, PT, R116.reuse, 0x11, !P1 ;  /* 0x000000117400780c */ /* 0x040fe40004f04270 */
        /* <DEDUP_REMOVED lines=10> */
[----:B------:R-:W-:Y:S01]  /*d150*/  FSEL R130, R16, -INF , !P0 ;  /* 0xff80000010827808 */ /* 0x000fe20004000000 */
[--C-:B-1----:R-:W-:Y:S01]  /*d160*/  IMAD.IADD R16, R123, 0x1, R0.reuse ;  /* 0x000000017b107824 */ /* 0x102fe200078e0200 */
[C---:B------:R-:W-:Y:S04]  /*d170*/  ISETP.GT.AND P0, PT, R116.reuse, 0x19, !P1 ;  /* 0x000000197400780c */ /* 0x040fe80004f04270 */
        /* <DEDUP_REMOVED lines=70> */
[C---:B------:R-:W-:Y:S02]  /*d5e0*/  ISETP.GT.AND P0, PT, R116.reuse, 0x49, !P1 ;  /* 0x000000497400780c */ /* 0x040fe40004f04270 */
        /* <DEDUP_REMOVED lines=41> */
.L_x_1391:
[----:B------:R-:W-:Y:S04]  /*d880*/  MOV R0, c[0x0][0x32c] ;  /* 0x0000cb0000007a02 */ /* 0x000fe80000000f00 */
[----:B------:R-:W-:Y:S11]  /*d890*/  ISETP.NE.AND P0, PT, R0, 0x1, PT ;  /* 0x000000010000780c */ /* 0x000ff60003f05270 */
[----:B------:R-:W-:Y:S02]  /*d8a0*/  @!UPT UIADD3 URZ, URZ, URZ, URZ ;  /* 0x0000003f3f3ff290 */ /* 0x000fe4000fffe03f */
[----:B------:R-:W-:Y:S05]  /*d8b0*/  @P0 IMAD.HI.U32 R0, R20, c[0x0][0x330], RZ ;  /* 0x0000cc0014000a27 */ /* 0x000fea00078e00ff */
[----:B------:R-:W-:Y:S02]  /*d8c0*/  @P0 SHF.R.U32.HI R20, RZ, c[0x0][0x334], R0 ;  /* 0x0000cd00ff140a19 */ /* 0x000fe40000011600 */
.L_x_1392:
[----:B------:R-:W-:Y:S05]  /*d8d0*/  BSYNC B0 ;  /* 0x0000000000007941 */ /* 0x000fea0003800000 */
.L_x_1390:
[----:B------:R-:W-:Y:S05]  /*d8e0*/  IMAD R119, R20, c[0x0][0x32c], R119 ;  /* 0x0000cb0014777a24 */ /* 0x000fea00078e0277 */
[----:B------:R-:W-:Y:S02]  /*d8f0*/  IADD3 R5, R119, c[0x0][0x32c], RZ ;  /* 0x0000cb0077057a10 */ /* 0x000fe40007ffe0ff */
[----:B------:R-:W-:Y:S02]  /*d900*/  IMNMX R16, R16, R119, !PT ;  /* 0x0000007710107217 */ /* 0x000fe40007800200 */
[----:B------:R-:W-:Y:S02]  /*d910*/  IMNMX R4, R4, R5, PT ;  /* 0x0000000504047217 */ /* 0x000fe40003800200 */
.L_x_1389:
[C---:B------:R-:W-:Y:S02]  /*d920*/  LOP3.LUT P0, RZ, R215.reuse, 0x80000, RZ, 0xc0, !PT ;  /* 0x00080000d7ff7812 */ /* 0x040fe4000780c0ff */
[C---:B------:R-:W-:Y:S02]  /*d930*/  ISETP.GT.AND P6, PT, R16.reuse, 0x50, !P6 ;  /* 0x000000501000780c */ /* 0x040fe400077c4270 */
[C---:B------:R-:W-:Y:S02]  /*d940*/  ISETP.GT.AND P0, PT, R16.reuse, RZ, !P0 ;  /* 0x000000ff1000720c */ /* 0x040fe40004704270 */
[----:B------:R-:W-:Y:S02]  /*d950*/  ISETP.GT.AND P5, PT, R16, 0x51, !P5 ;  /* 0x000000511000780c */ /* 0x000fe40006fa4270 */
[C---:B------:R-:W-:Y:S02]  /*d960*/  ISETP.LT.OR P0, PT, R4.reuse, 0x1, P0 ;  /* 0x000000010400780c */ /* 0x040fe40000701670 */
[----:B------:R-:W-:Y:S02]  /*d970*/  ISETP.LT.OR P6, PT, R4, 0x51, P6 ;  /* 0x000000510400780c */ /* 0x000fe400037c1670 */
[----:B------:R-:W-:Y:S02]  /*d980*/  FSEL R21, R6, -INF , !P0 ;  /* 0xff80000006157808 */ /* 0x000fe40004000000 */
[----:B------:R-:W-:Y:S02]  /*d990*/  LOP3.LUT P0, RZ, R215, 0x40000, RZ, 0xc0, !PT ;  /* 0x00040000d7ff7812 */ /* 0x000fe4000780c0ff */
[C---:B------:R-:W-:Y:S02]  /*d9a0*/  ISETP.GT.AND P2, PT, R16.reuse, 0x58, !P2 ;  /* 0x000000581000780c */ /* 0x040fe40005744270 */
[----:B------:R-:W-:Y:S02]  /*d9b0*/  ISETP.GT.AND P0, PT, R16, 0x1, !P0 ;  /* 0x000000011000780c */ /* 0x000fe40004704270 */
[----:B------:R-:W-:Y:S02]  /*d9c0*/  FSEL R129, R46, -INF , !P6 ;  /* 0xff8000002e817808 */ /* 0x000fe40007000000 */
[C---:B------:R-:W-:Y:S02]  /*d9d0*/  ISETP.LT.OR P0, PT, R4.reuse, 0x2, P0 ;  /* 0x000000020400780c */ /* 0x040fe40000701670 */
[----:B------:R-:W-:Y:S02]  /*d9e0*/  ISETP.LT.OR P5, PT, R4, 0x52, P5 ;  /* 0x000000520400780c */ /* 0x000fe40002fa1670 */
[----:B------:R-:W-:Y:S02]  /*d9f0*/  FSEL R17, R7, -INF , !P0 ;  /* 0xff80000007117808 */ /* 0x000fe40004000000 */
[C---:B------:R-:W-:Y:S02]  /*da00*/  LOP3.LUT P0, RZ, R215.reuse, 0x20000, RZ, 0xc0, !PT ;  /* 0x00020000d7ff7812 */ /* 0x040fe4000780c0ff */
        /* <DEDUP_REMOVED lines=90> */
[----:B------:R-:W-:Y:S01]  /*dfb0*/  ISETP.GT.AND P1, PT, R16, 0x59, !P1 ;  /* 0x000000591000780c */ /* 0x000fe20004f24270 */
[----:B------:R-:W1:Y:S01]  /*dfc0*/  SHFL.BFLY PT, R0, R5, 0x2, 0x1f ;  /* 0x0c401f0005007f89 */ /* 0x000e6200000e0000 */
        /* <DEDUP_REMOVED lines=41> */
[C---:B------:R-:W-:Y:S03]  /*e260*/  FMUL.FTZ R131, R0.reuse, c[0x0][0x2d0] ;  /* 0x0000b40000837a20 */ /* 0x040fe60000410000 */
[----:B------:R-:W-:Y:S02]  /*e270*/  FSEL R6, R0, RZ, P0 ;  /* 0x000000ff00067208 */ /* 0x000fe40000000000 */
[----:B------:R-:W-:Y:S03]  /*e280*/  FSEL R131, R131, RZ, P0 ;  /* 0x000000ff83837208 */ /* 0x000fe60000000000 */
[----:B------:R-:W-:Y:S02]  /*e290*/  FADD.FTZ R3, -R6, R3 ;  /* 0x0000000306037221 */ /* 0x000fe40000010100 */
[--C-:B------:R-:W-:Y:S02]  /*e2a0*/  FFMA.FTZ R44, R12, c[0x0][0x2d0], -R131.reuse ;  /* 0x0000b4000c2c7a23 */ /* 0x100fe40000010883 */
[--C-:B------:R-:W-:Y:S02]  /*e2b0*/  FFMA.FTZ R45, R8, c[0x0][0x2d0], -R131.reuse ;  /* 0x0000b400082d7a23 */ /* 0x100fe40000010883 */
[--C-:B------:R-:W-:Y:S02]  /*e2c0*/  FFMA.FTZ R15, R222, c[0x0][0x2d0], -R131.reuse ;  /* 0x0000b400de0f7a23 */ /* 0x100fe40000010883 */
[--C-:B------:R-:W-:Y:S01]  /*e2d0*/  FFMA.FTZ R14, R220, c[0x0][0x2d0], -R131.reuse ;  /* 0x0000b400dc0e7a23 */ /* 0x100fe20000010883 */
[----:B------:R-:W-:Y:S01]  /*e2e0*/  MUFU.EX2 R44, R44 ;  /* 0x0000002c002c7308 */ /* 0x000fe20000000800 */
[--C-:B------:R-:W-:Y:S02]  /*e2f0*/  FFMA.FTZ R51, R132, c[0x0][0x2d0], -R131.reuse ;  /* 0x0000b40084337a23 */ /* 0x100fe40000010883 */
[--C-:B------:R-:W-:Y:S01]  /*e300*/  FFMA.FTZ R123, R130, c[0x0][0x2d0], -R131.reuse ;  /* 0x0000b400827b7a23 */ /* 0x100fe20000010883 */
[----:B-1----:R-:W-:Y:S01]  /*e310*/  FMNMX.FTZ R5, R7, R4, !PT ;  /* 0x0000000407057209 */ /* 0x002fe20007810000 */
[--C-:B------:R-:W-:Y:S02]  /*e320*/  FFMA.FTZ R120, R120, c[0x0][0x2d0], -R131.reuse ;  /* 0x0000b40078787a23 */ /* 0x100fe40000010883 */
[--C-:B------:R-:W-:Y:S02]  /*e330*/  FFMA.FTZ R128, R128, c[0x0][0x2d0], -R131.reuse ;  /* 0x0000b40080807a23 */ /* 0x100fe40000010883 */
[----:B------:R-:W1:Y:S01]  /*e340*/  SHFL.BFLY PT, R4, R5, 0x1, 0x1f ;  /* 0x0c201f0005047f89 */ /* 0x000e6200000e0000 */
[----:B------:R-:W2:Y:S01]  /*e350*/  MUFU.EX2 R15, R15 ;  /* 0x0000000f000f7308 */ /* 0x000ea20000000800 */
        /* <DEDUP_REMOVED lines=11> */
[----:B------:R-:W3:Y:S01]  /*e410*/  MUFU.EX2 R45, R45 ;  /* 0x0000002d002d7308 */ /* 0x000ee20000000800 */
[--C-:B------:R-:W-:Y:S01]  /*e420*/  FFMA.FTZ R118, R118, c[0x0][0x2d0], -R131.reuse ;  /* 0x0000b40076767a23 */ /* 0x100fe20000010883 */
[----:B-1----:R-:W-:Y:S01]  /*e430*/  FMNMX.FTZ R12, R5, R4, !PT ;  /* 0x00000004050c7209 */ /* 0x002fe20007810000 */
[----:B------:R-:W-:Y:S01]  /*e440*/  FMUL.FTZ R4, R3, c[0x0][0x2d0] ;  /* 0x0000b40003047a20 */ /* 0x000fe20000410000 */
[----:B--2---:R-:W-:Y:S02]  /*e450*/  F2FP.BF16.PACK_AB R16, R15, R44 ;  /* 0x0000002c0f10723e */ /* 0x004fe400000010ff */
[C---:B------:R-:W-:Y:S01]  /*e460*/  FSETP.NEU.FTZ.AND P0, PT, R12.reuse, -INF , PT ;  /* 0xff8000000c00780b */ /* 0x040fe20003f1d000 */
[C---:B------:R-:W-:Y:S03]  /*e470*/  FMUL.FTZ R50, R12.reuse, c[0x0][0x2d0] ;  /* 0x0000b4000c327a20 */ /* 0x040fe60000410000 */
[----:B------:R-:W1:Y:S01]  /*e480*/  MUFU.EX2 R3, R4 ;  /* 0x0000000400037308 */ /* 0x000e620000000800 */
[----:B------:R-:W-:Y:S02]  /*e490*/  FSEL R5, R12, RZ, P0 ;  /* 0x000000ff0c057208 */ /* 0x000fe40000000000 */
[----:B------:R-:W-:Y:S02]  /*e4a0*/  FSEL R50, R50, RZ, P0 ;  /* 0x000000ff32327208 */ /* 0x000fe40000000000 */
[----:B------:R-:W-:Y:S01]  /*e4b0*/  ISETP.GT.AND P0, PT, R184, R207, PT ;  /* 0x000000cfb800720c */ /* 0x000fe20003f04270 */
[----:B------:R-:W-:Y:S02]  /*e4c0*/  FADD.FTZ R5, -R5, R2 ;  /* 0x0000000205057221 */ /* 0x000fe40000010100 */
        /* <DEDUP_REMOVED lines=9> */
[----:B------:R-:W-:Y:S01]  /*e560*/  LDSM.16.MT88.4 R36, [R200+0x900] ;  /* 0x00090000c824783b */ /* 0x000fe20000004200 */
        /* <DEDUP_REMOVED lines=17> */
[----:B------:R-:W-:Y:S01]  /*e680*/  FMUL.FTZ R85, R3, R85 ;  /* 0x0000005503557220 */ /* 0x000fe20000410000 */
[----:B------:R-:W-:Y:S01]  /*e690*/  MUFU.EX2 R47, R47 ;  /* 0x0000002f002f7308 */ /* 0x000fe20000000800 */
[--C-:B------:R-:W-:Y:S02]  /*e6a0*/  FFMA.FTZ R135, R33, c[0x0][0x2d0], -R50.reuse ;  /* 0x0000b40021877a23 */ /* 0x100fe40000010832 */
[----:B------:R-:W-:Y:S01]  /*e6b0*/  LDSM.16.MT88.4 R32, [R201+0x900] ;  /* 0x00090000c920783b */ /* 0x000fe20000004200 */
[C---:B-1----:R-:W-:Y:S02]  /*e6c0*/  FMUL.FTZ R6, R2.reuse, R114 ;  /* 0x0000007202067220 */ /* 0x042fe40000410000 */
[C---:B------:R-:W-:Y:S02]  /*e6d0*/  FMUL.FTZ R7, R2.reuse, R115 ;  /* 0x0000007302077220 */ /* 0x040fe40000410000 */
[C---:B------:R-:W-:Y:S02]  /*e6e0*/  FMUL.FTZ R10, R2.reuse, R110 ;  /* 0x0000006e020a7220 */ /* 0x040fe40000410000 */
        /* <DEDUP_REMOVED lines=15> */
[----:B------:R-:W-:Y:S02]  /*e7e0*/  FMUL.FTZ R87, R2, R87 ;  /* 0x0000005702577220 */ /* 0x000fe40000410000 */
[C---:B------:R-:W-:Y:S01]  /*e7f0*/  FMUL.FTZ R88, R3.reuse, R88 ;  /* 0x0000005803587220 */ /* 0x040fe20000410000 */
[----:B-1----:R-:W-:Y:S01]  /*e800*/  F2FP.BF16.PACK_AB R19, R46, R47 ;  /* 0x0000002f2e13723e */ /* 0x002fe200000010ff */
[C---:B------:R-:W-:Y:S02]  /*e810*/  FMUL.FTZ R89, R3.reuse, R89 ;  /* 0x0000005903597220 */ /* 0x040fe40000410000 */
[C---:B------:R-:W-:Y:S02]  /*e820*/  FMUL.FTZ R90, R2.reuse, R90 ;  /* 0x0000005a025a7220 */ /* 0x040fe40000410000 */
[C---:B------:R-:W-:Y:S01]  /*e830*/  FMUL.FTZ R91, R2.reuse, R91 ;  /* 0x0000005b025b7220 */ /* 0x040fe20000410000 */
[----:B------:R-:W1:Y:S01]  /*e840*/  MUFU.EX2 R128, R128 ;  /* 0x0000008000807308 */ /* 0x000e620000000800 */
[C---:B--2---:R-:W-:Y:S05]  /*e850*/  HMMA.16816.F32.BF16 R4, R16.reuse, R20, R4 ;  /* 0x000000141004723c */ /* 0x044fea0000041804 */
[C---:B------:R-:W-:Y:S02]  /*e860*/  FMUL.FTZ R92, R3.reuse, R92 ;  /* 0x0000005c035c7220 */ /* 0x040fe40000410000 */
[C---:B------:R-:W-:Y:S01]  /*e870*/  FMUL.FTZ R93, R3.reuse, R93 ;  /* 0x0000005d035d7220 */ /* 0x040fe20000410000 */
[C---:B------:R-:W-:Y:S01]  /*e880*/  HMMA.16816.F32.BF16 R8, R16.reuse, R22, R8 ;  /* 0x000000161008723c */ /* 0x040fe20000041808 */
[----:B------:R-:W2:Y:S01]  /*e890*/  LDSM.16.MT88.4 R20, [R200+0x100] ;  /* 0x00010000c814783b */ /* 0x000ea20000004200 */
[----:B------:R-:W-:Y:S02]  /*e8a0*/  MUFU.EX2 R130, R130 ;  /* 0x0000008200827308 */ /* 0x000fe40000000800 */
[C---:B------:R-:W-:Y:S02]  /*e8b0*/  FMUL.FTZ R94, R2.reuse, R94 ;  /* 0x0000005e025e7220 */ /* 0x040fe40000410000 */
[C---:B------:R-:W-:Y:S02]  /*e8c0*/  FMUL.FTZ R95, R2.reuse, R95 ;  /* 0x0000005f025f7220 */ /* 0x040fe40000410000 */
[C---:B------:R-:W-:Y:S04]  /*e8d0*/  HMMA.16816.F32.BF16 R68, R16.reuse, R24, R68 ;  /* 0x000000181044723c */ /* 0x040fe80000041844 */
[C---:B------:R-:W-:Y:S01]  /*e8e0*/  FMUL.FTZ R96, R3.reuse, R96 ;  /* 0x0000006003607220 */ /* 0x040fe20000410000 */
[----:B------:R-:W-:Y:S01]  /*e8f0*/  MUFU.EX2 R132, R132 ;  /* 0x0000008400847308 */ /* 0x000fe20000000800 */
[C---:B------:R-:W-:Y:S02]  /*e900*/  FMUL.FTZ R97, R3.reuse, R97 ;  /* 0x0000006103617220 */ /* 0x040fe40000410000 */
[C---:B------:R-:W-:Y:S01]  /*e910*/  HMMA.16816.F32.BF16 R72, R16.reuse, R26, R72 ;  /* 0x0000001a1048723c */ /* 0x040fe20000041848 */
[----:B------:R-:W4:Y:S03]  /*e920*/  LDSM.16.MT88.4 R24, [R204+0x3100] ;  /* 0x00310000cc18783b */ /* 0x000f260000004200 */
[C---:B------:R-:W-:Y:S02]  /*e930*/  FMUL.FTZ R98, R2.reuse, R98 ;  /* 0x0000006202627220 */ /* 0x040fe40000410000 */
[C---:B------:R-:W-:Y:S01]  /*e940*/  FMUL.FTZ R99, R2.reuse, R99 ;  /* 0x0000006302637220 */ /* 0x040fe20000410000 */
[----:B------:R-:W-:Y:S01]  /*e950*/  MUFU.EX2 R135, R135 ;  /* 0x0000008700877308 */ /* 0x000fe20000000800 */
[C---:B------:R-:W-:Y:S04]  /*e960*/  HMMA.16816.F32.BF16 R76, R16.reuse, R28, R76 ;  /* 0x0000001c104c723c */ /* 0x040fe8000004184c */
[C---:B------:R-:W-:Y:S02]  /*e970*/  FMUL.FTZ R100, R3.reuse, R100 ;  /* 0x0000006403647220 */ /* 0x040fe40000410000 */
[C---:B------:R-:W-:Y:S02]  /*e980*/  FMUL.FTZ R101, R3.reuse, R101 ;  /* 0x0000006503657220 */ /* 0x040fe40000410000 */
[C---:B------:R-:W-:Y:S01]  /*e990*/  HMMA.16816.F32.BF16 R80, R16.reuse, R30, R80 ;  /* 0x0000001e1050723c */ /* 0x040fe20000041850 */
[----:B------:R-:W5:Y:S01]  /*e9a0*/  LDSM.16.MT88.4 R28, [R202+0x3100] ;  /* 0x00310000ca1c783b */ /* 0x000f620000004200 */
[----:B------:R-:W-:Y:S02]  /*e9b0*/  MUFU.EX2 R147, R147 ;  /* 0x0000009300937308 */ /* 0x000fe40000000800 */
[C---:B------:R-:W-:Y:S02]  /*e9c0*/  FMUL.FTZ R102, R2.reuse, R102 ;  /* 0x0000006602667220 */ /* 0x040fe40000410000 */
[C---:B------:R-:W-:Y:S02]  /*e9d0*/  FMUL.FTZ R103, R2.reuse, R103 ;  /* 0x0000006702677220 */ /* 0x040fe40000410000 */
[C---:B------:R-:W-:Y:S01]  /*e9e0*/  FMUL.FTZ R104, R3.reuse, R104 ;  /* 0x0000006803687220 */ /* 0x040fe20000410000 */
[C---:B--2---:R-:W-:Y:S03]  /*e9f0*/  HMMA.16816.F32.BF16 R84, R16.reuse, R20, R84 ;  /* 0x000000141054723c */ /* 0x044fe60000041854 */
[C---:B------:R-:W-:Y:S01]  /*ea00*/  FMUL.FTZ R105, R3.reuse, R105 ;  /* 0x0000006903697220 */ /* 0x040fe20000410000 */
[----:B------:R-:W-:Y:S01]  /*ea10*/  MUFU.EX2 R136, R136 ;  /* 0x0000008800887308 */ /* 0x000fe20000000800 */
[C---:B------:R-:W-:Y:S02]  /*ea20*/  FMUL.FTZ R106, R2.reuse, R106 ;  /* 0x0000006a026a7220 */ /* 0x040fe40000410000 */
[C---:B------:R-:W-:Y:S01]  /*ea30*/  FMUL.FTZ R107, R2.reuse, R107 ;  /* 0x0000006b026b7220 */ /* 0x040fe20000410000 */
[C---:B------:R-:W-:Y:S01]  /*ea40*/  HMMA.16816.F32.BF16 R88, R16.reuse, R22, R88 ;  /* 0x000000161058723c */ /* 0x040fe20000041858 */
[----:B------:R-:W2:Y:S03]  /*ea50*/  LDSM.16.MT88.4 R20, [R201+0x3100] ;  /* 0x00310000c914783b */ /* 0x000ea60000004200 */
[C---:B------:R-:W-:Y:S02]  /*ea60*/  FMUL.FTZ R52, R3.reuse, R52 ;  /* 0x0000003403347220 */ /* 0x040fe40000410000 */
[C---:B------:R-:W-:Y:S01]  /*ea70*/  FMUL.FTZ R53, R3.reuse, R53 ;  /* 0x0000003503357220 */ /* 0x040fe20000410000 */
[----:B------:R-:W-:Y:S01]  /*ea80*/  MUFU.EX2 R144, R144 ;  /* 0x0000009000907308 */ /* 0x000fe20000000800 */
[C---:B----4-:R-:W-:Y:S04]  /*ea90*/  HMMA.16816.F32.BF16 R92, R16.reuse, R24, R92 ;  /* 0x00000018105c723c */ /* 0x050fe8000004185c */
[C---:B------:R-:W-:Y:S02]  /*eaa0*/  FMUL.FTZ R54, R2.reuse, R54 ;  /* 0x0000003602367220 */ /* 0x040fe40000410000 */
[C---:B------:R-:W-:Y:S02]  /*eab0*/  FMUL.FTZ R55, R2.reuse, R55 ;  /* 0x0000003702377220 */ /* 0x040fe40000410000 */
[C---:B------:R-:W-:Y:S01]  /*eac0*/  HMMA.16816.F32.BF16 R96, R16.reuse, R26, R96 ;  /* 0x0000001a1060723c */ /* 0x040fe20000041860 */
[----:B------:R-:W4:Y:S01]  /*ead0*/  LDSM.16.MT88.4 R24, [R200+0x3100] ;  /* 0x00310000c818783b */ /* 0x000f220000004200 */
[----:B------:R-:W-:Y:S02]  /*eae0*/  MUFU.EX2 R157, R157 ;  /* 0x0000009d009d7308 */ /* 0x000fe40000000800 */
[C---:B------:R-:W-:Y:S02]  /*eaf0*/  FMUL.FTZ R56, R3.reuse, R56 ;  /* 0x0000003803387220 */ /* 0x040fe40000410000 */
[C---:B------:R-:W-:Y:S02]  /*eb00*/  FMUL.FTZ R57, R3.reuse, R57 ;  /* 0x0000003903397220 */ /* 0x040fe40000410000 */
[C---:B-----5:R-:W-:Y:S04]  /*eb10*/  HMMA.16816.F32.BF16 R100, R16.reuse, R28, R100 ;  /* 0x0000001c1064723c */ /* 0x060fe80000041864 */
[C---:B------:R-:W-:Y:S01]  /*eb20*/  FMUL.FTZ R58, R2.reuse, R58 ;  /* 0x0000003a023a7220 */ /* 0x040fe20000410000 */
[----:B------:R-:W-:Y:S01]  /*eb30*/  MUFU.EX2 R160, R160 ;  /* 0x000000a000a07308 */ /* 0x000fe20000000800 */
[C---:B------:R-:W-:Y:S02]  /*eb40*/  FMUL.FTZ R59, R2.reuse, R59 ;  /* 0x0000003b023b7220 */ /* 0x040fe40000410000 */
[C---:B------:R-:W-:Y:S01]  /*eb50*/  HMMA.16816.F32.BF16 R104, R16.reuse, R30, R104 ;  /* 0x0000001e1068723c */ /* 0x040fe20000041868 */
[----:B------:R-:W5:Y:S03]  /*eb60*/  LDSM.16.MT88.4 R28, [R204+0x900] ;  /* 0x00090000cc1c783b */ /* 0x000f660000004200 */
[C---:B------:R-:W-:Y:S02]  /*eb70*/  FMUL.FTZ R60, R3.reuse, R60 ;  /* 0x0000003c033c7220 */ /* 0x040fe40000410000 */
[----:B------:R-:W-:Y:S01]  /*eb80*/  FMUL.FTZ R61, R3, R61 ;  /* 0x0000003d033d7220 */ /* 0x000fe20000410000 */
[----:B------:R-:W-:Y:S01]  /*eb90*/  MUFU.EX2 R162, R162 ;  /* 0x000000a200a27308 */ /* 0x000fe20000000800 */
[C---:B------:R-:W-:Y:S01]  /*eba0*/  FMUL.FTZ R62, R2.reuse, R62 ;  /* 0x0000003e023e7220 */ /* 0x040fe20000410000 */
[C---:B--2---:R-:W-:Y:S03]  /*ebb0*/  HMMA.16816.F32.BF16 R52, R16.reuse, R20, R52 ;  /* 0x000000141034723c */ /* 0x044fe60000041834 */
[--C-:B------:R-:W-:Y:S02]  /*ebc0*/  FFMA.FTZ R133, R133, c[0x0][0x2d0], -R50.reuse ;  /* 0x0000b40085857a23 */ /* 0x100fe40000010832 */
[C---:B------:R-:W-:Y:S02]  /*ebd0*/  FMUL.FTZ R63, R2.reuse, R63 ;  /* 0x0000003f023f7220 */ /* 0x040fe40000410000 */
[C---:B------:R-:W-:Y:S01]  /*ebe0*/  FMUL.FTZ R64, R3.reuse, R64 ;  /* 0x0000004003407220 */ /* 0x040fe20000410000 */
[C---:B------:R-:W-:Y:S01]  /*ebf0*/  HMMA.16816.F32.BF16 R56, R16.reuse, R22, R56 ;  /* 0x000000161038723c */ /* 0x040fe20000041838 */
[----:B------:R-:W2:Y:S01]  /*ec00*/  MUFU.EX2 R133, R133 ;  /* 0x0000008500857308 */ /* 0x000ea20000000800 */
[----:B------:R-:W5:Y:S02]  /*ec10*/  LDSM.16.MT88.4 R20, [R202+0x900] ;  /* 0x00090000ca14783b */ /* 0x000f640000004200 */
[----:B------:R-:W-:Y:S02]  /*ec20*/  FMUL.FTZ R65, R3, R65 ;  /* 0x0000004103417220 */ /* 0x000fe40000410000 */
[C---:B------:R-:W-:Y:S02]  /*ec30*/  FMUL.FTZ R66, R2.reuse, R66 ;  /* 0x0000004202427220 */ /* 0x040fe40000410000 */
[C---:B----4-:R-:W-:Y:S03]  /*ec40*/  HMMA.16816.F32.BF16 R60, R16.reuse, R24, R60 ;  /* 0x00000018103c723c */ /* 0x050fe6000004183c */
[----:B------:R-:W-:Y:S01]  /*ec50*/  MUFU.EX2 R146, R146 ;  /* 0x0000009200927308 */ /* 0x000fe20000000800 */
[----:B------:R-:W-:Y:S02]  /*ec60*/  FMUL.FTZ R67, R2, R67 ;  /* 0x0000004302437220 */ /* 0x000fe40000410000 */
[--C-:B------:R-:W-:Y:S02]  /*ec70*/  FFMA.FTZ R156, R175, c[0x0][0x2d0], -R50.reuse ;  /* 0x0000b400af9c7a23 */ /* 0x100fe40000010832 */
[--C-:B------:R-:W-:Y:S03]  /*ec80*/  FFMA.FTZ R175, R172, c[0x0][0x2d0], -R131.reuse ;  /* 0x0000b400acaf7a23 */ /* 0x100fe60000010883 */
[----:B------:R-:W-:Y:S01]  /*ec90*/  HMMA.16816.F32.BF16 R64, R16, R26, R64 ;  /* 0x0000001a1040723c */ /* 0x000fe20000041840 */
[----:B------:R-:W4:Y:S01]  /*eca0*/  LDSM.16.MT88.4 R24, [R204+0x3900] ;  /* 0x00390000cc18783b */ /* 0x000f220000004200 */
[----:B------:R-:W-:Y:S01]  /*ecb0*/  MUFU.EX2 R156, R156 ;  /* 0x0000009c009c7308 */ /* 0x000fe20000000800 */
[--C-:B------:R-:W-:Y:S02]  /*ecc0*/  FFMA.FTZ R172, R223, c[0x0][0x2d0], -R50.reuse ;  /* 0x0000b400dfac7a23 */ /* 0x100fe40000010832 */
[--C-:B------:R-:W-:Y:S02]  /*ecd0*/  FFMA.FTZ R223, R40, c[0x0][0x2d0], -R131.reuse ;  /* 0x0000b40028df7a23 */ /* 0x100fe40000010883 */
[----:B---3--:R-:W-:Y:S01]  /*ece0*/  F2FP.BF16.PACK_AB R16, R120, R51 ;  /* 0x000000337810723e */ /* 0x008fe200000010ff */
[--C-:B------:R-:W-:Y:S01]  /*ecf0*/  FFMA.FTZ R159, R159, c[0x0][0x2d0], -R50.reuse ;  /* 0x0000b4009f9f7a23 */ /* 0x100fe20000010832 */
[----:B-1----:R-:W-:Y:S03]  /*ed00*/  F2FP.BF16.PACK_AB R18, R128, R123 ;  /* 0x0000007b8012723e */ /* 0x002fe600000010ff */
[----:B--2---:R-:W-:Y:S01]  /*ed10*/  F2FP.BF16.PACK_AB R17, R133, R130 ;  /* 0x000000828511723e */ /* 0x004fe200000010ff */
[----:B------:R-:W-:Y:S01]  /*ed20*/  MUFU.EX2 R175, R175 ;  /* 0x000000af00af7308 */ /* 0x000fe20000000800 */
[----:B------:R-:W-:Y:S01]  /*ed30*/  F2FP.BF16.PACK_AB R19, R135, R132 ;  /* 0x000000848713723e */ /* 0x000fe200000010ff */
[--C-:B------:R-:W-:Y:S02]  /*ed40*/  FFMA.FTZ R158, R163, c[0x0][0x2d0], -R50.reuse ;  /* 0x0000b400a39e7a23 */ /* 0x100fe40000010832 */
[--C-:B------:R-:W-:Y:S02]  /*ed50*/  FFMA.FTZ R161, R161, c[0x0][0x2d0], -R50.reuse ;  /* 0x0000b400a1a17a23 */ /* 0x100fe40000010832 */
[--C-:B------:R-:W-:Y:S02]  /*ed60*/  FFMA.FTZ R163, R174, c[0x0][0x2d0], -R131.reuse ;  /* 0x0000b400aea37a23 */ /* 0x100fe40000010883 */
[C---:B-----5:R-:W-:Y:S02]  /*ed70*/  HMMA.16816.F32.BF16 R4, R16.reuse, R28, R4 ;  /* 0x0000001c1004723c */ /* 0x060fe40000041804 */
[----:B------:R-:W1:Y:S01]  /*ed80*/  MUFU.EX2 R159, R159 ;  /* 0x0000009f009f7308 */ /* 0x000e620000000800 */
[--C-:B------:R-:W-:Y:S02]  /*ed90*/  FFMA.FTZ R174, R185, c[0x0][0x2d0], -R50.reuse ;  /* 0x0000b400b9ae7a23 */ /* 0x100fe40000010832 */
[--C-:B------:R-:W-:Y:S02]  /*eda0*/  FFMA.FTZ R185, R138, c[0x0][0x2d0], -R131.reuse ;  /* 0x0000b4008ab97a23 */ /* 0x100fe40000010883 */
[--C-:B------:R-:W-:Y:S01]  /*edb0*/  FFMA.FTZ R138, R41, c[0x0][0x2d0], -R50.reuse ;  /* 0x0000b400298a7a23 */ /* 0x100fe20000010832 */
[C---:B------:R-:W-:Y:S01]  /*edc0*/  HMMA.16816.F32.BF16 R8, R16.reuse, R30, R8 ;  /* 0x0000001e1008723c */ /* 0x040fe20000041808 */
[----:B------:R-:W-:Y:S03]  /*edd0*/  LDSM.16.MT88.4 R28, [R201+0x3900] ;  /* 0x00390000c91c783b */ /* 0x000fe60000004200 */
[----:B------:R-:W-:Y:S01]  /*ede0*/  MUFU.EX2 R158, R158 ;  /* 0x0000009e009e7308 */ /* 0x000fe20000000800 */
[--C-:B------:R-:W-:Y:S02]  /*edf0*/  FFMA.FTZ R221, R221, c[0x0][0x2d0], -R50.reuse ;  /* 0x0000b400dddd7a23 */ /* 0x100fe40000010832 */
[--C-:B------:R-:W-:Y:S01]  /*ee00*/  FFMA.FTZ R173, R173, c[0x0][0x2d0], -R50.reuse ;  /* 0x0000b400adad7a23 */ /* 0x100fe20000010832 */
[C---:B------:R-:W-:Y:S01]  /*ee10*/  HMMA.16816.F32.BF16 R68, R16.reuse, R20, R68 ;  /* 0x000000141044723c */ /* 0x040fe20000041844 */
[----:B------:R-:W-:Y:S03]  /*ee20*/  LDSM.16.MT88.4 R40, [R200+0x4900] ;  /* 0x00490000c828783b */ /* 0x000fe60000004200 */
[--C-:B------:R-:W-:Y:S02]  /*ee30*/  FFMA.FTZ R145, R145, c[0x0][0x2d0], -R50.reuse ;  /* 0x0000b40091917a23 */ /* 0x100fe40000010832 */
[----:B------:R-:W2:Y:S01]  /*ee40*/  MUFU.EX2 R161, R161 ;  /* 0x000000a100a17308 */ /* 0x000ea20000000800 */
[--C-:B------:R-:W-:Y:S01]  /*ee50*/  FFMA.FTZ R139, R139, c[0x0][0x2d0], -R50.reuse ;  /* 0x0000b4008b8b7a23 */ /* 0x100fe20000010832 */
[C---:B------:R-:W-:Y:S01]  /*ee60*/  HMMA.16816.F32.BF16 R72, R16.reuse, R22, R72 ;  /* 0x000000161048723c */ /* 0x040fe20000041848 */
[----:B------:R-:W3:Y:S03]  /*ee70*/  LDSM.16.MT88.4 R20, [R202+0x3900] ;  /* 0x00390000ca14783b */ /* 0x000ee60000004200 */
[--C-:B------:R-:W-:Y:S02]  /*ee80*/  FFMA.FTZ R220, R137, c[0x0][0x2d0], -R50.reuse ;  /* 0x0000b40089dc7a23 */ /* 0x100fe40000010832 */
[----:B------:R-:W-:Y:S02]  /*ee90*/  FFMA.FTZ R131, R116, c[0x0][0x2d0], -R131 ;  /* 0x0000b40074837a23 */ /* 0x000fe40000010883 */
[C---:B------:R-:W-:Y:S01]  /*eea0*/  HMMA.16816.F32.BF16 R76, R16.reuse, R32, R76 ;  /* 0x00000020104c723c */ /* 0x040fe2000004184c */
[----:B------:R-:W5:Y:S03]  /*eeb0*/  MUFU.EX2 R163, R163 ;  /* 0x000000a300a37308 */ /* 0x000f660000000800 */
[--C-:B------:R-:W-:Y:S02]  /*eec0*/  FFMA.FTZ R116, R129, c[0x0][0x2d0], -R50.reuse ;  /* 0x0000b40081747a23 */ /* 0x100fe40000010832 */
[--C-:B------:R-:W-:Y:S02]  /*eed0*/  FFMA.FTZ R119, R119, c[0x0][0x2d0], -R50.reuse ;  /* 0x0000b40077777a23 */ /* 0x100fe40000010832 */
[C---:B------:R-:W-:Y:S01]  /*eee0*/  HMMA.16816.F32.BF16 R80, R16.reuse, R34, R80 ;  /* 0x000000221050723c */ /* 0x040fe20000041850 */
[----:B------:R-:W1:Y:S02]  /*eef0*/  LDSM.16.MT88.4 R32, [R200+0x3900] ;  /* 0x00390000c820783b */ /* 0x000e640000004200 */
[----:B------:R-:W-:Y:S01]  /*ef00*/  MUFU.EX2 R172, R172 ;  /* 0x000000ac00ac7308 */ /* 0x000fe20000000800 */
[--C-:B------:R-:W-:Y:S02]  /*ef10*/  FFMA.FTZ R117, R117, c[0x0][0x2d0], -R50.reuse ;  /* 0x0000b40075757a23 */ /* 0x100fe40000010832 */
[----:B------:R-:W-:Y:S02]  /*ef20*/  FFMA.FTZ R50, R13, c[0x0][0x2d0], -R50 ;  /* 0x0000b4000d327a23 */ /* 0x000fe40000010832 */
[C---:B------:R-:W-:Y:S04]  /*ef30*/  HMMA.16816.F32.BF16 R84, R16.reuse, R36, R84 ;  /* 0x000000241054723c */ /* 0x040fe80000041854 */
[----:B------:R-:W-:Y:S01]  /*ef40*/  FFMA.FTZ R44, R3, R216, R44 ;  /* 0x000000d8032c7223 */ /* 0x000fe2000001002c */
[----:B------:R-:W1:Y:S01]  /*ef50*/  MUFU.EX2 R221, R221 ;  /* 0x000000dd00dd7308 */ /* 0x000e620000000800 */
[----:B------:R-:W-:Y:S02]  /*ef60*/  FFMA.FTZ R49, R2, R217, R49 ;  /* 0x000000d902317223 */ /* 0x000fe40000010031 */
[C---:B------:R-:W-:Y:S01]  /*ef70*/  HMMA.16816.F32.BF16 R88, R16.reuse, R38, R88 ;  /* 0x000000261058723c */ /* 0x040fe20000041858 */
[----:B------:R-:W-:Y:S03]  /*ef80*/  LDSM.16.MT88.4 R36, [R200+0x4100] ;  /* 0x00410000c824783b */ /* 0x000fe60000004200 */
[----:B------:R-:W-:Y:S02]  /*ef90*/  FADD.FTZ R15, R15, R44 ;  /* 0x0000002c0f0f7221 */ /* 0x000fe40000010000 */
[----:B------:R-:W-:Y:S01]  /*efa0*/  FADD.FTZ R48, R48, R49 ;  /* 0x0000003130307221 */ /* 0x000fe20000010000 */
[----:B------:R-:W-:Y:S01]  /*efb0*/  MUFU.EX2 R174, R174 ;  /* 0x000000ae00ae7308 */ /* 0x000fe20000000800 */
[C---:B----4-:R-:W-:Y:S04]  /*efc0*/  HMMA.16816.F32.BF16 R92, R16.reuse, R24, R92 ;  /* 0x00000018105c723c */ /* 0x050fe8000004185c */
[----:B------:R-:W-:Y:S02]  /*efd0*/  FADD.FTZ R14, R14, R15 ;  /* 0x0000000f0e0e7221 */ /* 0x000fe40000010000 */
[----:B------:R-:W-:Y:S02]  /*efe0*/  FADD.FTZ R3, R47, R48 ;  /* 0x000000302f037221 */ /* 0x000fe40000010000 */
[C---:B------:R-:W-:Y:S01]  /*eff0*/  HMMA.16816.F32.BF16 R96, R16.reuse, R26, R96 ;  /* 0x0000001a1060723c */ /* 0x040fe20000041860 */
[----:B------:R-:W-:Y:S01]  /*f000*/  LDSM.16.MT88.4 R24, [R202+0x1100] ;  /* 0x00110000ca18783b */ /* 0x000fe20000004200 */
[----:B------:R-:W4:Y:S02]  /*f010*/  MUFU.EX2 R173, R173 ;  /* 0x000000ad00ad7308 */ /* 0x000f240000000800 */
[----:B------:R-:W-:Y:S02]  /*f020*/  FADD.FTZ R14, R45, R14 ;  /* 0x0000000e2d0e7221 */ /* 0x000fe40000010000 */
[----:B------:R-:W-:Y:S02]  /*f030*/  FADD.FTZ R3, R46, R3 ;  /* 0x000000032e037221 */ /* 0x000fe40000010000 */
[C---:B---3--:R-:W-:Y:S04]  /*f040*/  HMMA.16816.F32.BF16 R100, R16.reuse, R20, R100 ;  /* 0x000000141064723c */ /* 0x048fe80000041864 */
[----:B------:R-:W-:Y:S01]  /*f050*/  MUFU.EX2 R185, R185 ;  /* 0x000000b900b97308 */ /* 0x000fe20000000800 */
[----:B------:R-:W-:Y:S02]  /*f060*/  FADD.FTZ R51, R51, R14 ;  /* 0x0000000e33337221 */ /* 0x000fe40000010000 */
[----:B------:R-:W-:Y:S01]  /*f070*/  FADD.FTZ R130, R130, R3 ;  /* 0x0000000382827221 */ /* 0x000fe20000010000 */
[C---:B------:R-:W-:Y:S01]  /*f080*/  HMMA.16816.F32.BF16 R104, R16.reuse, R22, R104 ;  /* 0x000000161068723c */ /* 0x040fe20000041868 */
[----:B------:R-:W3:Y:S03]  /*f090*/  LDSM.16.MT88.4 R20, [R204+0x1100] ;  /* 0x00110000cc14783b */ /* 0x000ee60000004200 */
[----:B------:R-:W-:Y:S02]  /*f0a0*/  FADD.FTZ R120, R120, R51 ;  /* 0x0000003378787221 */ /* 0x000fe40000010000 */
[----:B------:R-:W-:Y:S01]  /*f0b0*/  MUFU.EX2 R134, R134 ;  /* 0x0000008600867308 */ /* 0x000fe20000000800 */
[----:B------:R-:W-:Y:S01]  /*f0c0*/  FADD.FTZ R133, R133, R130 ;  /* 0x0000008285857221 */ /* 0x000fe20000010000 */
[C---:B------:R-:W-:Y:S04]  /*f0d0*/  HMMA.16816.F32.BF16 R52, R16.reuse, R28, R52 ;  /* 0x0000001c1034723c */ /* 0x040fe80000041834 */
[----:B------:R-:W-:Y:S02]  /*f0e0*/  FADD.FTZ R123, R123, R120 ;  /* 0x000000787b7b7221 */ /* 0x000fe40000010000 */
[----:B------:R-:W-:Y:S02]  /*f0f0*/  FADD.FTZ R132, R132, R133 ;  /* 0x0000008584847221 */ /* 0x000fe40000010000 */
[C---:B------:R-:W-:Y:S01]  /*f100*/  HMMA.16816.F32.BF16 R56, R16.reuse, R30, R56 ;  /* 0x0000001e1038723c */ /* 0x040fe20000041838 */
[----:B------:R-:W4:Y:S01]  /*f110*/  LDSM.16.MT88.4 R28, [R201+0x1100] ;  /* 0x00110000c91c783b */ /* 0x000f220000004200 */
[----:B------:R-:W-:Y:S02]  /*f120*/  MUFU.EX2 R223, R223 ;  /* 0x000000df00df7308 */ /* 0x000fe40000000800 */
[----:B------:R-:W-:Y:S02]  /*f130*/  FADD.FTZ R128, R128, R123 ;  /* 0x0000007b80807221 */ /* 0x000fe40000010000 */
[----:B------:R-:W-:Y:S02]  /*f140*/  FADD.FTZ R135, R135, R132 ;  /* 0x0000008487877221 */ /* 0x000fe40000010000 */
[C---:B-1----:R-:W-:Y:S04]  /*f150*/  HMMA.16816.F32.BF16 R60, R16.reuse, R32, R60 ;  /* 0x00000020103c723c */ /* 0x042fe8000004183c */
[----:B------:R-:W1:Y:S04]  /*f160*/  MUFU.EX2 R138, R138 ;  /* 0x0000008a008a7308 */ /* 0x000e680000000800 */
[----:B------:R-:W-:Y:S01]  /*f170*/  HMMA.16816.F32.BF16 R64, R16, R34, R64 ;  /* 0x000000221040723c */ /* 0x000fe20000041840 */
[----:B------:R-:W1:Y:S05]  /*f180*/  LDSM.16.MT88.4 R32, [R200+0x1100] ;  /* 0x00110000c820783b */ /* 0x000e6a0000004200 */
[----:B------:R-:W1:Y:S01]  /*f190*/  MUFU.EX2 R145, R145 ;  /* 0x0000009100917308 */ /* 0x000e620000000800 */
[----:B------:R-:W-:Y:S01]  /*f1a0*/  F2FP.BF16.PACK_AB R16, R136, R147 ;  /* 0x000000938810723e */ /* 0x000fe200000010ff */
[----:B------:R-:W-:Y:S01]  /*f1b0*/  FADD.FTZ R147, R147, R128 ;  /* 0x0000008093937221 */ /* 0x000fe20000010000 */
[----:B------:R-:W-:Y:S03]  /*f1c0*/  F2FP.BF16.PACK_AB R18, R157, R144 ;  /* 0x000000909d12723e */ /* 0x000fe600000010ff */
[----:B------:R-:W-:Y:S01]  /*f1d0*/  F2FP.BF16.PACK_AB R17, R159, R156 ;  /* 0x0000009c9f11723e */ /* 0x000fe200000010ff */
[----:B------:R-:W-:Y:S01]  /*f1e0*/  FADD.FTZ R156, R156, R135 ;  /* 0x000000879c9c7221 */ /* 0x000fe20000010000 */
[----:B--2---:R-:W-:Y:S01]  /*f1f0*/  F2FP.BF16.PACK_AB R19, R161, R158 ;  /* 0x0000009ea113723e */ /* 0x004fe200000010ff */
[----:B------:R-:W-:Y:S01]  /*f200*/  FADD.FTZ R147, R136, R147 ;  /* 0x0000009388937221 */ /* 0x000fe20000010000 */
[----:B------:R-:W2:Y:S01]  /*f210*/  MUFU.EX2 R139, R139 ;  /* 0x0000008b008b7308 */ /* 0x000ea20000000800 */
[----:B------:R-:W-:Y:S02]  /*f220*/  FADD.FTZ R159, R159, R156 ;  /* 0x0000009c9f9f7221 */ /* 0x000fe40000010000 */
[----:B------:R-:W-:Y:S02]  /*f230*/  FADD.FTZ R144, R144, R147 ;  /* 0x0000009390907221 */ /* 0x000fe40000010000 */
[C---:B---3--:R-:W-:Y:S03]  /*f240*/  HMMA.16816.F32.BF16 R4, R16.reuse, R20, R4 ;  /* 0x000000141004723c */ /* 0x048fe60000041804 */
[----:B------:R-:W-:Y:S02]  /*f250*/  FADD.FTZ R158, R158, R159 ;  /* 0x0000009f9e9e7221 */ /* 0x000fe40000010000 */
[----:B------:R-:W3:Y:S01]  /*f260*/  MUFU.EX2 R220, R220 ;  /* 0x000000dc00dc7308 */ /* 0x000ee20000000800 */
[----:B------:R-:W-:Y:S02]  /*f270*/  FADD.FTZ R157, R157, R144 ;  /* 0x000000909d9d7221 */ /* 0x000fe40000010000 */
[C---:B------:R-:W-:Y:S01]  /*f280*/  HMMA.16816.F32.BF16 R8, R16.reuse, R22, R8 ;  /* 0x000000161008723c */ /* 0x040fe20000041808 */
[----:B------:R-:W2:Y:S03]  /*f290*/  LDSM.16.MT88.4 R20, [R204+0x4100] ;  /* 0x00410000cc14783b */ /* 0x000ea60000004200 */
[----:B------:R-:W-:Y:S03]  /*f2a0*/  FADD.FTZ R161, R161, R158 ;  /* 0x0000009ea1a17221 */ /* 0x000fe60000010000 */
[----:B------:R-:W-:Y:S01]  /*f2b0*/  MUFU.EX2 R122, R122 ;  /* 0x0000007a007a7308 */ /* 0x000fe20000000800 */
[C---:B------:R-:W-:Y:S08]  /*f2c0*/  HMMA.16816.F32.BF16 R68, R16.reuse, R24, R68 ;  /* 0x000000181044723c */ /* 0x040ff00000041844 */
[C---:B------:R-:W-:Y:S01]  /*f2d0*/  HMMA.16816.F32.BF16 R72, R16.reuse, R26, R72 ;  /* 0x0000001a1048723c */ /* 0x040fe20000041848 */
[----:B------:R-:W3:Y:S01]  /*f2e0*/  LDSM.16.MT88.4 R24, [R202+0x4100] ;  /* 0x00410000ca18783b */ /* 0x000ee20000004200 */
[----:B------:R-:W2:Y:S06]  /*f2f0*/  MUFU.EX2 R121, R121 ;  /* 0x0000007900797308 */ /* 0x000eac0000000800 */
[C---:B----4-:R-:W-:Y:S04]  /*f300*/  HMMA.16816.F32.BF16 R76, R16.reuse, R28, R76 ;  /* 0x0000001c104c723c */ /* 0x050fe8000004184c */
[----:B------:R-:W-:Y:S04]  /*f310*/  MUFU.EX2 R118, R118 ;  /* 0x0000007600767308 */ /* 0x000fe80000000800 */
[C---:B------:R-:W-:Y:S01]  /*f320*/  HMMA.16816.F32.BF16 R80, R16.reuse, R30, R80 ;  /* 0x0000001e1050723c */ /* 0x040fe20000041850 */
[----:B------:R-:W4:Y:S05]  /*f330*/  LDSM.16.MT88.4 R28, [R201+0x4100] ;  /* 0x00410000c91c783b */ /* 0x000f2a0000004200 */
[----:B------:R-:W3:Y:S02]  /*f340*/  MUFU.EX2 R131, R131 ;  /* 0x0000008300837308 */ /* 0x000ee40000000800 */
[C---:B-1----:R-:W-:Y:S08]  /*f350*/  HMMA.16816.F32.BF16 R84, R16.reuse, R32, R84 ;  /* 0x000000201054723c */ /* 0x042ff00000041854 */
[C---:B------:R-:W-:Y:S01]  /*f360*/  HMMA.16816.F32.BF16 R88, R16.reuse, R34, R88 ;  /* 0x000000221058723c */ /* 0x040fe20000041858 */
[----:B------:R-:W1:Y:S01]  /*f370*/  LDSM.16.MT88.4 R32, [R204+0x1900] ;  /* 0x00190000cc20783b */ /* 0x000e620000004200 */
[----:B------:R-:W-:Y:S06]  /*f380*/  MUFU.EX2 R116, R116 ;  /* 0x0000007400747308 */ /* 0x000fec0000000800 */
[C---:B--2---:R-:W-:Y:S04]  /*f390*/  HMMA.16816.F32.BF16 R92, R16.reuse, R20, R92 ;  /* 0x00000014105c723c */ /* 0x044fe8000004185c */
[----:B------:R-:W2:Y:S04]  /*f3a0*/  MUFU.EX2 R119, R119 ;  /* 0x0000007700777308 */ /* 0x000ea80000000800 */
[C---:B------:R-:W-:Y:S01]  /*f3b0*/  HMMA.16816.F32.BF16 R96, R16.reuse, R22, R96 ;  /* 0x000000161060723c */ /* 0x040fe20000041860 */
[----:B------:R-:W1:Y:S05]  /*f3c0*/  LDSM.16.MT88.4 R20, [R202+0x1900] ;  /* 0x00190000ca14783b */ /* 0x000e6a0000004200 */
[----:B------:R-:W-:Y:S02]  /*f3d0*/  MUFU.EX2 R117, R117 ;  /* 0x0000007500757308 */ /* 0x000fe40000000800 */
[C---:B---3--:R-:W-:Y:S08]  /*f3e0*/  HMMA.16816.F32.BF16 R100, R16.reuse, R24, R100 ;  /* 0x000000181064723c */ /* 0x048ff00000041864 */
[C---:B------:R-:W-:Y:S01]  /*f3f0*/  HMMA.16816.F32.BF16 R104, R16.reuse, R26, R104 ;  /* 0x0000001a1068723c */ /* 0x040fe20000041868 */
[----:B------:R-:W3:Y:S01]  /*f400*/  LDSM.16.MT88.4 R24, [R201+0x1900] ;  /* 0x00190000c918783b */ /* 0x000ee20000004200 */
[----:B------:R-:W1:Y:S06]  /*f410*/  MUFU.EX2 R50, R50 ;  /* 0x0000003200327308 */ /* 0x000e6c0000000800 */
[C---:B----4-:R-:W-:Y:S08]  /*f420*/  HMMA.16816.F32.BF16 R52, R16.reuse, R28, R52 ;  /* 0x0000001c1034723c */ /* 0x050ff00000041834 */
[C---:B------:R-:W-:Y:S01]  /*f430*/  HMMA.16816.F32.BF16 R56, R16.reuse, R30, R56 ;  /* 0x0000001e1038723c */ /* 0x040fe20000041838 */
[----:B------:R-:W4:Y:S07]  /*f440*/  LDSM.16.MT88.4 R28, [R200+0x1900] ;  /* 0x00190000c81c783b */ /* 0x000f2e0000004200 */
[C---:B------:R-:W-:Y:S08]  /*f450*/  HMMA.16816.F32.BF16 R60, R16.reuse, R36, R60 ;  /* 0x00000024103c723c */ /* 0x040ff0000004183c */
[----:B------:R-:W-:Y:S01]  /*f460*/  HMMA.16816.F32.BF16 R64, R16, R38, R64 ;  /* 0x000000261040723c */ /* 0x000fe20000041840 */
[----:B------:R-:W-:Y:S06]  /*f470*/  LDSM.16.MT88.4 R36, [R201+0x4900] ;  /* 0x00490000c924783b */ /* 0x000fec0000004200 */
[----:B-----5:R-:W-:Y:S01]  /*f480*/  F2FP.BF16.PACK_AB R16, R163, R160 ;  /* 0x000000a0a310723e */ /* 0x020fe200000010ff */
        /* <DEDUP_REMOVED lines=8> */
[C---:B-1----:R-:W-:Y:S03]  /*f510*/  HMMA.16816.F32.BF16 R4, R16.reuse, R32, R4 ;  /* 0x000000201004723c */ /* 0x042fe60000041804 */
[----:B------:R-:W-:Y:S02]  /*f520*/  FADD.FTZ R174, R174, R221 ;  /* 0x000000ddaeae7221 */ /* 0x000fe40000010000 */
[----:B------:R-:W-:Y:S02]  /*f530*/  FADD.FTZ R175, R175, R162 ;  /* 0x000000a2afaf7221 */ /* 0x000fe40000010000 */
[----:B------:R-:W-:Y:S01]  /*f540*/  FADD.FTZ R173, R173, R174 ;  /* 0x000000aeadad7221 */ /* 0x000fe20000010000 */
[C---:B------:R-:W-:Y:S01]  /*f550*/  HMMA.16816.F32.BF16 R8, R16.reuse, R34, R8 ;  /* 0x000000221008723c */ /* 0x040fe20000041808 */
[----:B------:R-:W1:Y:S03]  /*f560*/  LDSM.16.MT88.4 R32, [R204+0x4900] ;  /* 0x00490000cc20783b */ /* 0x000e660000004200 */
[----:B------:R-:W-:Y:S04]  /*f570*/  FADD.FTZ R2, R138, R173 ;  /* 0x000000ad8a027221 */ /* 0x000fe80000010000 */
[C---:B------:R-:W-:Y:S04]  /*f580*/  HMMA.16816.F32.BF16 R68, R16.reuse, R20, R68 ;  /* 0x000000141044723c */ /* 0x040fe80000041844 */
[----:B------:R-:W-:Y:S04]  /*f590*/  FADD.FTZ R2, R145, R2 ;  /* 0x0000000291027221 */ /* 0x000fe80000010000 */
[C---:B------:R-:W-:Y:S01]  /*f5a0*/  HMMA.16816.F32.BF16 R72, R16.reuse, R22, R72 ;  /* 0x000000161048723c */ /* 0x040fe20000041848 */
[----:B------:R-:W5:Y:S03]  /*f5b0*/  LDSM.16.MT88.4 R20, [R202+0x4900] ;  /* 0x00490000ca14783b */ /* 0x000f660000004200 */
[----:B------:R-:W-:Y:S01]  /*f5c0*/  FADD.FTZ R3, R139, R2 ;  /* 0x000000028b037221 */ /* 0x000fe20000010000 */
[----:B------:R-:W-:Y:S03]  /*f5d0*/  IADD3 R2, R184, -0x1, RZ ;  /* 0xffffffffb8027810 */ /* 0x000fe60007ffe0ff */
[C---:B---3--:R-:W-:Y:S04]  /*f5e0*/  HMMA.16816.F32.BF16 R76, R16.reuse, R24, R76 ;  /* 0x00000018104c723c */ /* 0x048fe8000004184c */
[----:B------:R-:W-:Y:S02]  /*f5f0*/  FADD.FTZ R3, R220, R3 ;  /* 0x00000003dc037221 */ /* 0x000fe40000010000 */
[----:B------:R-:W-:Y:S02]  /*f600*/  IMAD.MOV.U32 R184, RZ, RZ, R2 ;  /* 0x000000ffffb87224 */ /* 0x000fe400078e0002 */
[C---:B------:R-:W-:Y:S01]  /*f610*/  HMMA.16816.F32.BF16 R80, R16.reuse, R26, R80 ;  /* 0x0000001a1050723c */ /* 0x040fe20000041850 */
[----:B------:R-:W3:Y:S03]  /*f620*/  LDSM.16.MT88.4 R24, [R204+0x2100] ;  /* 0x00210000cc18783b */ /* 0x000ee60000004200 */
[----:B------:R-:W-:Y:S04]  /*f630*/  IMAD.MOV.U32 R2, RZ, RZ, R12 ;  /* 0x000000ffff027224 */ /* 0x000fe800078e000c */
[C---:B----4-:R-:W-:Y:S08]  /*f640*/  HMMA.16816.F32.BF16 R84, R16.reuse, R28, R84 ;  /* 0x0000001c1054723c */ /* 0x050ff00000041854 */
[C---:B------:R-:W-:Y:S01]  /*f650*/  HMMA.16816.F32.BF16 R88, R16.reuse, R30, R88 ;  /* 0x0000001e1058723c */ /* 0x040fe20000041858 */
[----:B------:R-:W4:Y:S07]  /*f660*/  LDSM.16.MT88.4 R28, [R202+0x2100] ;  /* 0x00210000ca1c783b */ /* 0x000f2e0000004200 */
[C---:B-1----:R-:W-:Y:S08]  /*f670*/  HMMA.16816.F32.BF16 R92, R16.reuse, R32, R92 ;  /* 0x00000020105c723c */ /* 0x042ff0000004185c */
[C---:B------:R-:W-:Y:S01]  /*f680*/  HMMA.16816.F32.BF16 R96, R16.reuse, R34, R96 ;  /* 0x000000221060723c */ /* 0x040fe20000041860 */
[----:B------:R-:W-:Y:S07]  /*f690*/  LDSM.16.MT88.4 R32, [R200+0x2100] ;  /* 0x00210000c820783b */ /* 0x000fee0000004200 */
[C---:B-----5:R-:W-:Y:S08]  /*f6a0*/  HMMA.16816.F32.BF16 R100, R16.reuse, R20, R100 ;  /* 0x000000141064723c */ /* 0x060ff00000041864 */
        /* <DEDUP_REMOVED lines=15> */
[C---:B---3--:R-:W-:Y:S03]  /*f7a0*/  HMMA.16816.F32.BF16 R4, R16.reuse, R24, R4 ;  /* 0x000000181004723c */ /* 0x048fe60000041804 */
[----:B------:R-:W-:Y:S05]  /*f7b0*/  FADD.FTZ R223, R223, R134 ;  /* 0x00000086dfdf7221 */ /* 0x000fea0000010000 */
[C---:B------:R-:W-:Y:S01]  /*f7c0*/  HMMA.16816.F32.BF16 R8, R16.reuse, R26, R8 ;  /* 0x0000001a1008723c */ /* 0x040fe20000041808 */
[----:B------:R-:W3:Y:S07]  /*f7d0*/  LDSM.16.MT88.4 R24, [R204+0x5100] ;  /* 0x00510000cc18783b */ /* 0x000eee0000004200 */
[C---:B----4-:R-:W-:Y:S08]  /*f7e0*/  HMMA.16816.F32.BF16 R68, R16.reuse, R28, R68 ;  /* 0x0000001c1044723c */ /* 0x050ff00000041844 */
[C---:B------:R-:W-:Y:S01]  /*f7f0*/  HMMA.16816.F32.BF16 R72, R16.reuse, R30, R72 ;  /* 0x0000001e1048723c */ /* 0x040fe20000041848 */
[----:B------:R-:W4:Y:S07]  /*f800*/  LDSM.16.MT88.4 R28, [R202+0x5100] ;  /* 0x00510000ca1c783b */ /* 0x000f2e0000004200 */
[C---:B-1----:R-:W-:Y:S08]  /*f810*/  HMMA.16816.F32.BF16 R76, R16.reuse, R20, R76 ;  /* 0x00000014104c723c */ /* 0x042ff0000004184c */
[C---:B------:R-:W-:Y:S01]  /*f820*/  HMMA.16816.F32.BF16 R80, R16.reuse, R22, R80 ;  /* 0x000000161050723c */ /* 0x040fe20000041850 */
[----:B------:R-:W1:Y:S07]  /*f830*/  LDSM.16.MT88.4 R20, [R200+0x5100] ;  /* 0x00510000c814783b */ /* 0x000e6e0000004200 */
[C---:B------:R-:W-:Y:S08]  /*f840*/  HMMA.16816.F32.BF16 R84, R16.reuse, R32, R84 ;  /* 0x000000201054723c */ /* 0x040ff00000041854 */
[C---:B------:R-:W-:Y:S01]  /*f850*/  HMMA.16816.F32.BF16 R88, R16.reuse, R34, R88 ;  /* 0x000000221058723c */ /* 0x040fe20000041858 */
[----:B------:R-:W5:Y:S07]  /*f860*/  LDSM.16.MT88.4 R32, [R202+0x2900] ;  /* 0x00290000ca20783b */ /* 0x000f6e0000004200 */
[C---:B---3--:R-:W-:Y:S08]  /*f870*/  HMMA.16816.F32.BF16 R92, R16.reuse, R24, R92 ;  /* 0x00000018105c723c */ /* 0x048ff0000004185c */
[C---:B------:R-:W-:Y:S01]  /*f880*/  HMMA.16816.F32.BF16 R96, R16.reuse, R26, R96 ;  /* 0x0000001a1060723c */ /* 0x040fe20000041860 */
[----:B------:R-:W3:Y:S07]  /*f890*/  LDSM.16.MT88.4 R24, [R200+0x2900] ;  /* 0x00290000c818783b */ /* 0x000eee0000004200 */
[C---:B----4-:R-:W-:Y:S08]  /*f8a0*/  HMMA.16816.F32.BF16 R100, R16.reuse, R28, R100 ;  /* 0x0000001c1064723c */ /* 0x050ff00000041864 */
        /* <DEDUP_REMOVED lines=8> */
[----:B------:R-:W-:Y:S03]  /*f930*/  F2FP.BF16.PACK_AB R18, R131, R118 ;  /* 0x000000768312723e */ /* 0x000fe600000010ff */
[----:B--2---:R-:W-:Y:S01]  /*f940*/  F2FP.BF16.PACK_AB R17, R119, R116 ;  /* 0x000000747711723e */ /* 0x004fe200000010ff */
[----:B------:R-:W-:Y:S01]  /*f950*/  FADD.FTZ R116, R116, R3 ;  /* 0x0000000374747221 */ /* 0x000fe20000010000 */
[----:B------:R-:W-:Y:S01]  /*f960*/  F2FP.BF16.PACK_AB R19, R50, R117 ;  /* 0x000000753213723e */ /* 0x000fe200000010ff */
[----:B------:R-:W-:Y:S02]  /*f970*/  FADD.FTZ R121, R121, R122 ;  /* 0x0000007a79797221 */ /* 0x000fe40000010000 */
[----:B------:R-:W-:Y:S02]  /*f980*/  FADD.FTZ R116, R119, R116 ;  /* 0x0000007477747221 */ /* 0x000fe40000010000 */
[----:B------:R-:W-:Y:S02]  /*f990*/  FADD.FTZ R118, R118, R121 ;  /* 0x0000007976767221 */ /* 0x000fe40000010000 */
[C---:B------:R-:W-:Y:S01]  /*f9a0*/  HMMA.16816.F32.BF16 R112, R16.reuse, R108, R4 ;  /* 0x0000006c1070723c */ /* 0x040fe20000041804 */
[----:B------:R-:W2:Y:S02]  /*f9b0*/  LDSM.16.MT88.4 R4, [R202+0x5900] ;  /* 0x00590000ca04783b */ /* 0x000ea40000004200 */
[----:B------:R-:W-:Y:S02]  /*f9c0*/  FADD.FTZ R117, R117, R116 ;  /* 0x0000007475757221 */ /* 0x000fe40000010000 */
[----:B------:R-:W-:Y:S02]  /*f9d0*/  FADD.FTZ R216, R131, R118 ;  /* 0x0000007683d87221 */ /* 0x000fe40000010000 */
[----:B------:R-:W-:Y:S01]  /*f9e0*/  FADD.FTZ R217, R50, R117 ;  /* 0x0000007532d97221 */ /* 0x000fe20000010000 */
[C---:B------:R-:W-:Y:S01]  /*f9f0*/  HMMA.16816.F32.BF16 R108, R16.reuse, R110, R8 ;  /* 0x0000006e106c723c */ /* 0x040fe20000041808 */
[----:B------:R-:W4:Y:S03]  /*fa00*/  LDSM.16.MT88.4 R8, [R201+0x5900] ;  /* 0x00590000c908783b */ /* 0x000f260000004200 */
[----:B------:R-:W-:Y:S04]  /*fa10*/  IMAD.MOV.U32 R3, RZ, RZ, R0 ;  /* 0x000000ffff037224 */ /* 0x000fe800078e0000 */
[C---:B-----5:R-:W-:Y:S08]  /*fa20*/  HMMA.16816.F32.BF16 R68, R16.reuse, R32, R68 ;  /* 0x000000201044723c */ /* 0x060ff00000041844 */
[C---:B------:R-:W-:Y:S08]  /*fa30*/  HMMA.16816.F32.BF16 R72, R16.reuse, R34, R72 ;  /* 0x000000221048723c */ /* 0x040ff00000041848 */
[C---:B------:R-:W-:Y:S08]  /*fa40*/  HMMA.16816.F32.BF16 R76, R16.reuse, R40, R76 ;  /* 0x00000028104c723c */ /* 0x040ff0000004184c */
[C---:B------:R-:W-:Y:S08]  /*fa50*/  HMMA.16816.F32.BF16 R80, R16.reuse, R42, R80 ;  /* 0x0000002a1050723c */ /* 0x040ff00000041850 */
[C---:B---3--:R-:W-:Y:S08]  /*fa60*/  HMMA.16816.F32.BF16 R84, R16.reuse, R24, R84 ;  /* 0x000000181054723c */ /* 0x048ff00000041854 */
[C---:B------:R-:W-:Y:S08]  /*fa70*/  HMMA.16816.F32.BF16 R88, R16.reuse, R26, R88 ;  /* 0x0000001a1058723c */ /* 0x040ff00000041858 */
[C---:B-1----:R-:W-:Y:S08]  /*fa80*/  HMMA.16816.F32.BF16 R92, R16.reuse, R20, R92 ;  /* 0x00000014105c723c */ /* 0x042ff0000004185c */
[C---:B------:R-:W-:Y:S01]  /*fa90*/  HMMA.16816.F32.BF16 R96, R16.reuse, R22, R96 ;  /* 0x000000161060723c */ /* 0x040fe20000041860 */
[----:B------:R-:W1:Y:S07]  /*faa0*/  LDSM.16.MT88.4 R20, [R200+0x5900] ;  /* 0x00590000c814783b */ /* 0x000e6e0000004200 */
[C---:B--2---:R-:W-:Y:S08]  /*fab0*/  HMMA.16816.F32.BF16 R100, R16.reuse, R4, R100 ;  /* 0x000000041064723c */ /* 0x044ff00000041864 */
[C---:B------:R-:W-:Y:S08]  /*fac0*/  HMMA.16816.F32.BF16 R104, R16.reuse, R6, R104 ;  /* 0x000000061068723c */ /* 0x040ff00000041868 */
[C---:B----4-:R-:W-:Y:S08]  /*fad0*/  HMMA.16816.F32.BF16 R52, R16.reuse, R8, R52 ;  /* 0x000000081034723c */ /* 0x050ff00000041834 */
[C---:B------:R-:W-:Y:S08]  /*fae0*/  HMMA.16816.F32.BF16 R56, R16.reuse, R10, R56 ;  /* 0x0000000a1038723c */ /* 0x040ff00000041838 */
[C---:B-1----:R-:W-:Y:S08]  /*faf0*/  HMMA.16816.F32.BF16 R60, R16.reuse, R20, R60 ;  /* 0x00000014103c723c */ /* 0x042ff0000004183c */
[----:B------:R-:W-:Y:S01]  /*fb00*/  HMMA.16816.F32.BF16 R64, R16, R22, R64 ;  /* 0x000000161040723c */ /* 0x000fe20000041840 */
[----:B------:R-:W-:-:S07]  /*fb10*/  @P0 BRA `(.L_x_1393) ;  /* 0xffffc3f000000947 */ /* 0x000fce000383ffff */
.L_x_1384:
        /* <DEDUP_REMOVED lines=91> */
.L_x_1356:
        /* <DEDUP_REMOVED lines=213> */
.L_x_1396:
[----:B------:R-:W-:Y:S05]  /*10e20*/  BSYNC B0 ;  /* 0x0000000000007941 */ /* 0x000fea0003800000 */
.L_x_1395:
        /* <DEDUP_REMOVED lines=98> */
.L_x_1394:
        /* <DEDUP_REMOVED lines=50> */
.L_x_1397:
        /* <DEDUP_REMOVED lines=9> */
.L_x_2713:


//--------------------- .text._ZN7cutlass13device_kernelIN5flash19enable_sm80_to_sm89INS1_16FlashAttnFwdSm80INS1_25CollectiveMainloopFwdSm80ILi8ELi1ELb1EN4cute5tupleIJNS5_1CILi128EEES8_S8_EEELi128ENS_10bfloat16_tEfNS_4arch4Sm80ELb1ELb0ELb0ELb0ELb0ELb0ELb1ELb1EEENS1_21CollectiveEpilogueFwdIS9_NS6_IJNS7_ILi1EEESF_SF_EEESA_SC_Li256ELb0ELb1ELb1ELb0EEENS1_30DynamicPersistentTileSchedulerILi256ELi256ELb1ELb1ELb0EEEEEEEEEvNT_6ParamsE --------------------------
	.section	.text._ZN7cutlass13device_kernelIN5flash19enable_sm80_to_sm89INS1_16FlashAttnFwdSm80INS1_25CollectiveMainloopFwdSm80ILi8ELi1ELb1EN4cute5tupleIJNS5_1CILi128EEES8_S8_EEELi128ENS_10bfloat16_tEfNS_4arch4Sm80ELb1ELb0ELb0ELb0ELb0ELb0ELb1ELb1EEENS1_21CollectiveEpilogueFwdIS9_NS6_IJNS7_ILi1EEESF_SF_EEESA_SC_Li256ELb0ELb1ELb1ELb0EEENS1_30DynamicPersistentTileSchedulerILi256ELi256ELb1ELb1ELb0EEEEEEEEEvNT_6ParamsE,"ax",@progbits
	.sectioninfo	@"SHI_REGISTERS=255"
	.align	128
.text._ZN7cutlass13device_kernelIN5flash19enable_sm80_to_sm89INS1_16FlashAttnFwdSm80INS1_25CollectiveMainloopFwdSm80ILi8ELi1ELb1EN4cute5tupleIJNS5_1CILi128EEES8_S8_EEELi128ENS_10bfloat16_tEfNS_4arch4Sm80ELb1ELb0ELb0ELb0ELb0ELb0ELb1ELb1EEENS1_21CollectiveEpilogueFwdIS9_NS6_IJNS7_ILi1EEESF_SF_EEESA_SC_Li256ELb0ELb1ELb1ELb0EEENS1_30DynamicPersistentTileSchedulerILi256ELi256ELb1ELb1ELb0EEEEEEEEEvNT_6ParamsE:
        .type           _ZN7cutlass13device_kernelIN5flash19enable_sm80_to_sm89INS1_16FlashAttnFwdSm80INS1_25CollectiveMainloopFwdSm80ILi8ELi1ELb1EN4cute5tupleIJNS5_1CILi128EEES8_S8_EEELi128ENS_10bfloat16_tEfNS_4arch4Sm80ELb1ELb0ELb0ELb0ELb0ELb0ELb1ELb1EEENS1_21CollectiveEpilogueFwdIS9_NS6_IJNS7_ILi1EEESF_SF_EEESA_SC_Li256ELb0ELb1ELb1ELb0EEENS1_30DynamicPersistentTileSchedulerILi256ELi256ELb1ELb1ELb0EEEEEEEEEvNT_6ParamsE,@function
        .size           _ZN7cutlass13device_kernelIN5flash19enable_sm80_to_sm89INS1_16FlashAttnFwdSm80INS1_25CollectiveMainloopFwdSm80ILi8ELi1ELb1EN4cute5tupleIJNS5_1CILi128EEES8_S8_EEELi128ENS_10bfloat16_tEfNS_4arch4Sm80ELb1ELb0ELb0ELb0ELb0ELb0ELb1ELb1EEENS1_21CollectiveEpilogueFwdIS9_NS6_IJNS7_ILi1EEESF_SF_EEESA_SC_Li256ELb0ELb1ELb1ELb0EEENS1_30DynamicPersistentTileSchedulerILi256ELi256ELb1ELb1ELb0EEEEEEEEEvNT_6ParamsE,(.L_x_2714 - _ZN7cutlass13device_kernelIN5flash19enable_sm80_to_sm89INS1_16FlashAttnFwdSm80INS1_25CollectiveMainloopFwdSm80ILi8ELi1ELb1EN4cute5tupleIJNS5_1CILi128EEES8_S8_EEELi128ENS_10bfloat16_tEfNS_4arch4Sm80ELb1ELb0ELb0ELb0ELb0ELb0ELb1ELb1EEENS1_21CollectiveEpilogueFwdIS9_NS6_IJNS7_ILi1EEESF_SF_EEESA_SC_Li256ELb0ELb1ELb1ELb0EEENS1_30DynamicPersistentTileSchedulerILi256ELi256ELb1ELb1ELb0EEEEEEEEEvNT_6ParamsE)
        .other          _ZN7cutlass13device_kernelIN5flash19enable_sm80_to_sm89INS1_16FlashAttnFwdSm80INS1_25CollectiveMainloopFwdSm80ILi8ELi1ELb1EN4cute5tupleIJNS5_1CILi128EEES8_S8_EEELi128ENS_10bfloat16_tEfNS_4arch4Sm80ELb1ELb0ELb0ELb0ELb0ELb0ELb1ELb1EEENS1_21CollectiveEpilogueFwdIS9_NS6_IJNS7_ILi1EEESF_SF_EEESA_SC_Li256ELb0ELb1ELb1ELb0EEENS1_30DynamicPersistentTileSchedulerILi256ELi256ELb1ELb1ELb0EEEEEEEEEvNT_6ParamsE,@"STO_CUDA_ENTRY STV_DEFAULT"
_ZN7cutlass13device_kernelIN5flash19enable_sm80_to_sm89INS1_16FlashAttnFwdSm80INS1_25CollectiveMainloopFwdSm80ILi8ELi1ELb1EN4cute5tupleIJNS5_1CILi128EEES8_S8_EEELi128ENS_10bfloat16_tEfNS_4arch4Sm80ELb1ELb0ELb0ELb0ELb0ELb0ELb1ELb1EEENS1_21CollectiveEpilogueFwdIS9_NS6_IJNS7_ILi1EEESF_SF_EEESA_SC_Li256ELb0ELb1ELb1ELb0EEENS1_30DynamicPersistentTileSchedulerILi256ELi256ELb1ELb1ELb0EEEEEEEEEvNT_6ParamsE:
        /* <DEDUP_REMOVED lines=125> */
.L_x_1423:
        /* <DEDUP_REMOVED lines=19> */
.L_x_1399:
[----:B------:R-:W-:-:S04]  /*0900*/  MOV R0, c[0x0][0x554] ;  /* 0x0001550000007a02 */ /* 0x000fc80000000f00 */
[----:B------:R-:W-:Y:S02]  /*0910*/  ISETP.NE.AND P0, PT, R0, 0x1, PT ;  /* 0x000000010000780c */ /* 0x000fe40003f05270 */
[----:B------:R-:W-:-:S11]  /*0920*/  MOV R0, R2 ;  /* 0x0000000200007202 */ /* 0x000fd60000000f00 */
[----:B------:R-:W-:-:S05]  /*0930*/  @P0 IMAD.HI.U32 R4, R2, c[0x0][0x558], RZ ;  /* 0x0001560002040a27 */ /* 0x000fca00078e00ff */
[----:B------:R-:W-:-:S05]  /*0940*/  @P0 SHF.R.U32.HI R0, RZ, c[0x0][0x55c], R4 ;  /* 0x00015700ff000a19 */ /* 0x000fca0000011604 */
[----:B------:R-:W-:Y:S02]  /*0950*/  IMAD R4, R0, c[0x0][0x554], RZ ;  /* 0x0001550000047a24 */ /* 0x000fe400078e02ff */
.L_x_1400:
[----:B------:R-:W-:Y:S05]  /*0960*/  BSYNC B0 ;  /* 0x0000000000007941 */ /* 0x000fea0003800000 */
.L_x_1398:
        /* <DEDUP_REMOVED lines=74> */
.L_x_1402:
[----:B------:R-:W-:Y:S05]  /*0e10*/  BSYNC B0 ;  /* 0x0000000000007941 */ /* 0x000fea0003800000 */
.L_x_1401:
        /* <DEDUP_REMOVED lines=10> */
[----:B------:R2:W-:Y:S01]  /*0ec0*/  STL [R1], R156 ;  /* 0x0000009c01007387 */ /* 0x0005e20000100800 */
        /* <DEDUP_REMOVED lines=41> */
[----:B------:R2:W5:Y:S01]  /*1160*/  @P0 LDG.E R10, [R2.64] ;  /* 0x00000006020a0981 */ /* 0x000562000c1e1900 */
[----:B-1----:R-:W-:Y:S01]  /*1170*/  SHF.R.S32.HI R11, RZ, 0x1f, R20 ;  /* 0x0000001fff0b7819 */ /* 0x002fe20000011414 */
[----:B------:R-:W-:Y:S01]  /*1180*/  WARPSYNC 0xffffffff ;  /* 0xffffffff00007948 */ /* 0x000fe20003800000 */
[----:B------:R-:W-:-:S05]  /*1190*/  SHF.R.S32.HI R0, RZ, 0x1f, R45 ;  /* 0x0000001fff007819 */ /* 0x000fca000001142d */
[C---:B--2---:R-:W-:Y:S02]  /*11a0*/  IMAD R2, R0.reuse, c[0x0][0x1e0], RZ ;  /* 0x0000780000027a24 */ /* 0x044fe400078e02ff */
        /* <DEDUP_REMOVED lines=27> */
[--C-:B-----5:R-:W-:Y:S01]  /*1360*/  @P0 SHF.R.S32.HI R3, RZ, 0x1f, R10.reuse ;  /* 0x0000001fff030819 */ /* 0x120fe2000001140a */
        /* <DEDUP_REMOVED lines=8> */
[----:B------:R-:W-:-:S02]  /*13f0*/  LOP3.LUT R44, R12, 0x2, R13, 0xe2, !PT ;  /* 0x000000020c2c7812 */ /* 0x000fc400078ee20d */
[----:B------:R-:W-:Y:S01]  /*1400*/  IADD3 R10, R157, -0x1, RZ ;  /* 0xffffffff9d0a7810 */ /* 0x000fe20007ffe0ff */
        /* <DEDUP_REMOVED lines=13> */
[----:B------:R-:W-:Y:S02]  /*14e0*/  IMAD.MOV.U32 R7, RZ, RZ, R6 ;  /* 0x000000ffff077224 */ /* 0x000fe400078e0006 */
[----:B------:R-:W-:-:S02]  /*14f0*/  IMAD R3, R11, c[0x0][0x1c0], RZ ;  /* 0x000070000b037a24 */ /* 0x000fc400078e02ff */
[----:B------:R-:W-:Y:S02]  /*1500*/  IMAD.MOV.U32 R6, RZ, RZ, R8 ;  /* 0x000000ffff067224 */ /* 0x000fe400078e0008 */
[C---:B------:R-:W-:Y:S02]  /*1510*/  IMAD R3, R20.reuse, c[0x0][0x1c4], R3 ;  /* 0x0000710014037a24 */ /* 0x040fe400078e0203 */
[----:B------:R-:W-:Y:S01]  /*1520*/  IMAD.WIDE.U32 R6, R20, c[0x0][0x1c0], R6 ;  /* 0x0000700014067a25 */ /* 0x000fe200078e0006 */
[----:B------:R-:W-:Y:S03]  /*1530*/  BAR.SYNC.DEFER_BLOCKING 0x0 ;  /* 0x0000000000007b1d */ /* 0x000fe60000010000 */
[----:B------:R-:W-:Y:S02]  /*1540*/  IMAD.IADD R3, R7, 0x1, R3 ;  /* 0x0000000107037824 */ /* 0x000fe400078e0203 */
[----:B------:R-:W-:-:S02]  /*1550*/  IMAD R11, R17, c[0x0][0x168], RZ ;  /* 0x00005a00110b7a24 */ /* 0x000fc400078e02ff */
[----:B------:R-:W-:-:S05]  /*1560*/  IMAD.IADD R9, R45, 0x1, R158 ;  /* 0x000000012d097824 */ /* 0x000fca00078e029e */
[----:B------:R-:W-:Y:S02]  /*1570*/  ISETP.GE.AND P1, PT, R9, R11, PT ;  /* 0x0000000b0900720c */ /* 0x000fe40003f26270 */
[----:B------:R-:W-:Y:S02]  /*1580*/  ISETP.GE.AND P6, PT, R18, c[0x0][0x198], PT ;  /* 0x0000660012007a0c */ /* 0x000fe40003fc6270 */
[----:B------:R-:W-:Y:S01]  /*1590*/  ISETP.GE.AND P4, PT, R15, c[0x0][0x198], PT ;  /* 0x000066000f007a0c */ /* 0x000fe20003f86270 */
[----:B------:R-:W-:Y:S02]  /*15a0*/  IMAD.MOV.U32 R153, RZ, RZ, c[0x0][0x1e0] ;  /* 0x00007800ff997624 */ /* 0x000fe400078e00ff */
[----:B------:R-:W-:Y:S02]  /*15b0*/  IMAD.MOV.U32 R154, RZ, RZ, c[0x0][0x1e4] ;  /* 0x00007900ff9a7624 */ /* 0x000fe400078e00ff */
[----:B--2---:R-:W-:-:S04]  /*15c0*/  IMAD.IADD R2, R16, 0x1, R158 ;  /* 0x0000000110027824 */ /* 0x004fc800078e029e */
[----:B------:R-:W-:-:S04]  /*15d0*/  @P5 IMAD.HI.U32 R4, R2, c[0x0][0x2c8], RZ ;  /* 0x0000b20002045a27 */ /* 0x000fc800078e00ff */
[----:B------:R-:W-:Y:S01]  /*15e0*/  IMAD.MOV.U32 R0, RZ, RZ, R2 ;  /* 0x000000ffff007224 */ /* 0x000fe200078e0002 */
[----:B------:R-:W-:-:S04]  /*15f0*/  @P5 SHF.R.U32.HI R0, RZ, c[0x0][0x2cc], R4 ;  /* 0x0000b300ff005a19 */ /* 0x000fc80000011604 */
[--C-:B------:R-:W-:Y:S01]  /*1600*/  SHF.R.S32.HI R5, RZ, 0x1f, R0.reuse ;  /* 0x0000001fff057819 */ /* 0x100fe20000011400 */
[----:B------:R-:W-:-:S04]  /*1610*/  IMAD.MOV R4, RZ, RZ, -R0 ;  /* 0x000000ffff047224 */ /* 0x000fc800078e0a00 */
[----:B------:R-:W-:Y:S02]  /*1620*/  IMAD R4, R4, c[0x0][0x2c4], R2 ;  /* 0x0000b10004047a24 */ /* 0x000fe400078e0202 */
[----:B------:R-:W-:Y:S02]  /*1630*/  IMAD.MOV.U32 R2, RZ, RZ, R6 ;  /* 0x000000ffff027224 */ /* 0x000fe400078e0006 */
[----:B------:R-:W-:Y:S02]  /*1640*/  IMAD R5, R5, c[0x0][0x1b0], RZ ;  /* 0x00006c0005057a24 */ /* 0x000fe400078e02ff */
[----:B------:R-:W-:-:S04]  /*1650*/  IMAD.WIDE.U32 R2, R0, c[0x0][0x1b0], R2 ;  /* 0x00006c0000027a25 */ /* 0x000fc800078e0002 */
[----:B------:R-:W-:Y:S01]  /*1660*/  IMAD R0, R0, c[0x0][0x1b4], R5 ;  /* 0x00006d0000007a24 */ /* 0x000fe200078e0205 */
[----:B------:R-:W-:-:S03]  /*1670*/  SHF.R.S32.HI R5, RZ, 0x1f, R4 ;  /* 0x0000001fff057819 */ /* 0x000fc60000011404 */
[----:B------:R-:W-:Y:S02]  /*1680*/  IMAD.IADD R3, R3, 0x1, R0 ;  /* 0x0000000103037824 */ /* 0x000fe400078e0200 */
[----:B------:R-:W-:Y:S02]  /*1690*/  IMAD R0, R5, c[0x0][0x1a8], RZ ;  /* 0x00006a0005007a24 */ /* 0x000fe400078e02ff */
[----:B------:R-:W-:-:S04]  /*16a0*/  IMAD.WIDE.U32 R2, R4, c[0x0][0x1a8], R2 ;  /* 0x00006a0004027a25 */ /* 0x000fc800078e0002 */
[----:B------:R-:W-:Y:S01]  /*16b0*/  IMAD R0, R4, c[0x0][0x1ac], R0 ;  /* 0x00006b0004007a24 */ /* 0x000fe200078e0200 */
[----:B------:R-:W-:-:S03]  /*16c0*/  LEA R8, P0, R2, c[0x0][0x160], 0x1 ;  /* 0x0000580002087a11 */ /* 0x000fc600078008ff */
[----:B------:R-:W-:-:S05]  /*16d0*/  IMAD.IADD R0, R3, 0x1, R0 ;  /* 0x0000000103007824 */ /* 0x000fca00078e0200 */
        /* <DEDUP_REMOVED lines=29> */
[----:B------:R-:W-:Y:S02]  /*18b0*/  SHF.R.S32.HI R11, RZ, 0x1f, R10 ;  /* 0x0000001fff0b7819 */ /* 0x000fe4000001140a */
        /* <DEDUP_REMOVED lines=13> */
[----:B------:R-:W0:Y:S01]  /*1990*/  LDGDEPBAR ;  /* 0x00000000000079af */ /* 0x000e220000000000 */
[----:B------:R-:W-:Y:S01]  /*19a0*/  IMAD.IADD R8, R5, 0x1, R8 ;  /* 0x0000000105087824 */ /* 0x000fe200078e0208 */
[----:B------:R-:W-:-:S04]  /*19b0*/  LEA R2, P6, R4, R160, 0x7 ;  /* 0x000000a004027211 */ /* 0x000fc800078c38ff */
        /* <DEDUP_REMOVED lines=10> */
[----:B------:R-:W-:Y:S01]  /*1a60*/  @P6 LEA.HI.X R9, R6, c[0x0][0x1cc], R0, 0x1, P0 ;  /* 0x0000730006096a11 */ /* 0x000fe200000f0c00 */
[----:B------:R-:W-:-:S04]  /*1a70*/  IMAD.SHL.U32 R6, R154, 0x40, RZ ;  /* 0x000000409a067824 */ /* 0x000fc800078e00ff */
        /* <DEDUP_REMOVED lines=8> */
[----:B------:R-:W-:Y:S01]  /*1b00*/  @P4 LEA.HI.X R7, R0, c[0x0][0x1cc], R5, 0x1, P0 ;  /* 0x0000730000074a11 */ /* 0x000fe200000f0c05 */
[----:B------:R-:W-:Y:S01]  /*1b10*/  @P1 IMAD.IADD R0, R3, 0x1, R4 ;  /* 0x0000000103001824 */ /* 0x000fe200078e0204 */
[----:B------:R-:W-:-:S03]  /*1b20*/  @P1 LEA R4, P0, R2, c[0x0][0x1c8], 0x1 ;  /* 0x0000720002041a11 */ /* 0x000fc600078008ff */
[----:B------:R2:W-:Y:S01]  /*1b30*/  @P4 LDGSTS.E.BYPASS.LTC128B.128 [R228+0xa100], [R6.64], !P3 ;  /* 0x0a10000006e44fae */ /* 0x0005e2000d901d46 */
[----:B------:R-:W-:-:S03]  /*1b40*/  @P1 LEA.HI.X R5, R2, c[0x0][0x1cc], R0, 0x1, P0 ;  /* 0x0000730002051a11 */ /* 0x000fc600000f0c00 */
        /* <DEDUP_REMOVED lines=17> */
[----:B--2---:R-:W5:Y:S04]  /*1c60*/  LDSM.16.M88.4 R4, [R201] ;  /* 0x00000000c904783b */ /* 0x004f680000000200 */
[----:B------:R-:W2:Y:S04]  /*1c70*/  LDSM.16.M88.4 R20, [R201+0x800] ;  /* 0x00080000c914783b */ /* 0x000ea80000000200 */
[----:B------:R-:W3:Y:S04]  /*1c80*/  LDSM.16.M88.4 R24, [R207] ;  /* 0x00000000cf18783b */ /* 0x000ee80000000200 */
[----:B------:R-:W4:Y:S04]  /*1c90*/  LDSM.16.M88.4 R32, [R201+0x1000] ;  /* 0x00100000c920783b */ /* 0x000f280000000200 */
[----:B------:R-:W1:Y:S04]  /*1ca0*/  LDSM.16.M88.4 R36, [R222] ;  /* 0x00000000de24783b */ /* 0x000e680000000200 */
[----:B------:R-:W1:Y:S04]  /*1cb0*/  LDSM.16.M88.4 R28, [R221] ;  /* 0x00000000dd1c783b */ /* 0x000e680000000200 */
[----:B------:R-:W1:Y:S01]  /*1cc0*/  LDSM.16.M88.4 R40, [R201+0x1800] ;  /* 0x00180000c928783b */ /* 0x000e620000000200 */
[C---:B-----5:R-:W-:Y:S08]  /*1cd0*/  HMMA.16816.F32.BF16 R12, R136.reuse, R4, RZ ;  /* 0x00000004880c723c */ /* 0x060ff000000418ff */
[C---:B------:R-:W-:Y:S08]  /*1ce0*/  HMMA.16816.F32.BF16 R4, R136.reuse, R6, RZ ;  /* 0x000000068804723c */ /* 0x040ff000000418ff */
[----:B--2---:R-:W-:Y:S08]  /*1cf0*/  HMMA.16816.F32.BF16 R16, R136, R20, RZ ;  /* 0x000000148810723c */ /* 0x004ff000000418ff */
[C---:B---3--:R-:W-:Y:S08]  /*1d00*/  HMMA.16816.F32.BF16 R108, R140.reuse, R24, R12 ;  /* 0x000000188c6c723c */ /* 0x048ff0000004180c */
[----:B------:R-:W-:Y:S01]  /*1d10*/  HMMA.16816.F32.BF16 R100, R140, R26, R4 ;  /* 0x0000001a8c64723c */ /* 0x000fe20000041804 */
[----:B------:R-:W2:Y:S07]  /*1d20*/  LDSM.16.M88.4 R24, [R220] ;  /* 0x00000000dc18783b */ /* 0x000eae0000000200 */
[C---:B----4-:R-:W-:Y:S08]  /*1d30*/  HMMA.16816.F32.BF16 R4, R136.reuse, R32, RZ ;  /* 0x000000208804723c */ /* 0x050ff000000418ff */
[----:B------:R-:W-:Y:S08]  /*1d40*/  HMMA.16816.F32.BF16 R12, R136, R22, RZ ;  /* 0x00000016880c723c */ /* 0x000ff000000418ff */
[----:B-1----:R-:W-:Y:S08]  /*1d50*/  HMMA.16816.F32.BF16 R96, R140, R36, R16 ;  /* 0x000000248c60723c */ /* 0x002ff00000041810 */
[----:B------:R-:W-:Y:S01]  /*1d60*/  HMMA.16816.F32.BF16 R16, R136, R34, RZ ;  /* 0x000000228810723c */ /* 0x000fe200000418ff */
[----:B------:R-:W1:Y:S01]  /*1d70*/  LDSM.16.M88.4 R32, [R201+0x2000] ;  /* 0x00200000c920783b */ /* 0x000e620000000200 */
[----:B------:R-:W-:-:S02]  /*1d80*/  IMAD R0, R11, c[0x0][0x208], RZ ;  /* 0x000082000b007a24 */ /* 0x000fc400078e02ff */
[----:B------:R-:W-:-:S04]  /*1d90*/  IMAD.WIDE.U32 R2, R10, c[0x0][0x208], RZ ;  /* 0x000082000a027a25 */ /* 0x000fc800078e00ff */
[----:B------:R-:W-:Y:S01]  /*1da0*/  HMMA.16816.F32.BF16 R64, R140, R28, R4 ;  /* 0x0000001c8c40723c */ /* 0x000fe20000041804 */
[----:B------:R-:W-:-:S06]  /*1db0*/  IMAD.MOV.U32 R11, RZ, RZ, c[0x0][0x208] ;  /* 0x00008200ff0b7624 */ /* 0x000fcc00078e00ff */
[----:B------:R-:W-:Y:S01]  /*1dc0*/  IMAD R4, R10, c[0x0][0x20c], R0 ;  /* 0x000083000a047a24 */ /* 0x000fe200078e0200 */
[----:B------:R-:W-:Y:S01]  /*1dd0*/  HMMA.16816.F32.BF16 R20, R136, R40, RZ ;  /* 0x000000288814723c */ /* 0x000fe200000418ff */
[----:B------:R-:W-:Y:S02]  /*1de0*/  LEA R0, P0, R2, R48, 0x7 ;  /* 0x0000003002007211 */ /* 0x000fe400078038ff */
[----:B------:R-:W-:-:S05]  /*1df0*/  IMAD.IADD R3, R3, 0x1, R4 ;  /* 0x0000000103037824 */ /* 0x000fca00078e0204 */
[----:B------:R-:W-:Y:S01]  /*1e00*/  HMMA.16816.F32.BF16 R92, R140, R38, R12 ;  /* 0x000000268c5c723c */ /* 0x000fe2000004180c */
[----:B------:R-:W3:Y:S01]  /*1e10*/  LDSM.16.M88.4 R36, [R201+0x2800] ;  /* 0x00280000c924783b */ /* 0x000ee20000000200 */
[----:B------:R-:W-:Y:S02]  /*1e20*/  IMAD.MOV.U32 R155, RZ, RZ, -0x80 ;  /* 0xffffff80ff9b7424 */ /* 0x000fe400078e00ff */
[----:B------:R-:W-:Y:S01]  /*1e30*/  IMAD.MOV.U32 R5, RZ, RZ, 0x6 ;  /* 0x00000006ff057424 */ /* 0x000fe200078e00ff */
[----:B------:R-:W-:Y:S03]  /*1e40*/  LDSM.16.M88.4 R48, [R216] ;  /* 0x00000000d830783b */ /* 0x000fe60000000200 */
[----:B------:R-:W-:Y:S01]  /*1e50*/  HMMA.16816.F32.BF16 R12, R136, R42, RZ ;  /* 0x0000002a880c723c */ /* 0x000fe200000418ff */
[----:B------:R-:W-:Y:S01]  /*1e60*/  LEA.HI.X R3, R2, R46, R3, 0x7, P0 ;  /* 0x0000002e02037211 */ /* 0x000fe200000f3c03 */
[C---:B------:R-:W-:Y:S01]  /*1e70*/  IMAD.SHL.U32 R52, R11.reuse, 0x40, RZ ;  /* 0x000000400b347824 */ /* 0x040fe200078e00ff */
[----:B------:R-:W-:Y:S01]  /*1e80*/  LEA R2, P0, R0, c[0x0][0x1f8], 0x1 ;  /* 0x00007e0000027a11 */ /* 0x000fe200078008ff */
[----:B------:R-:W-:Y:S01]  /*1e90*/  IMAD R152, R10, R155, c[0x0][0x1d0] ;  /* 0x000074000a987624 */ /* 0x000fe200078e029b */
[----:B------:R-:W-:Y:S01]  /*1ea0*/  LOP3.LUT R4, R44, 0x1, RZ, 0xc0, !PT ;  /* 0x000000012c047812 */ /* 0x000fe200078ec0ff */
[----:B------:R-:W-:Y:S01]  /*1eb0*/  LDSM.16.M88.4 R40, [R218] ;  /* 0x00000000da28783b */ /* 0x000fe20000000200 */
[----:B------:R-:W-:-:S02]  /*1ec0*/  SHF.L.U64.HI R11, R11, R5, c[0x0][0x20c] ;  /* 0x000083000b0b7619 */ /* 0x000fc40000010205 */
[----:B------:R-:W-:Y:S02]  /*1ed0*/  LEA.HI.X R3, R0, c[0x0][0x1fc], R3, 0x1, P0 ;  /* 0x00007f0000037a11 */ /* 0x000fe400000f0c03 */
[----:B------:R-:W-:Y:S01]  /*1ee0*/  IADD3 R6, P6, R52, R2, RZ ;  /* 0x0000000234067210 */ /* 0x000fe20007fde0ff */
[----:B------:R-:W-:Y:S01]  /*1ef0*/  IMAD.IADD R0, R152, 0x1, -R45 ;  /* 0x0000000198007824 */ /* 0x000fe200078e0a2d */
[----:B------:R-:W-:Y:S02]  /*1f00*/  IADD3 R8, P1, P0, R52, 0x80, R2 ;  /* 0x0000008034087810 */ /* 0x000fe4000783e002 */
[----:B------:R-:W-:Y:S01]  /*1f10*/  ISETP.NE.U32.AND P4, PT, R4, 0x1, PT ;  /* 0x000000010400780c */ /* 0x000fe20003f85070 */
[C-C-:B------:R-:W-:Y:S01]  /*1f20*/  IMAD.X R7, R11.reuse, 0x1, R3.reuse, P6 ;  /* 0x000000010b077824 */ /* 0x140fe200030e0603 */
[----:B------:R-:W-:Y:S02]  /*1f30*/  IADD3 R4, P6, R6, R52, RZ ;  /* 0x0000003406047210 */ /* 0x000fe40007fde0ff */
[----:B------:R-:W-:-:S02]  /*1f40*/  IADD3.X R9, R11, RZ, R3, P1, P0 ;  /* 0x000000ff0b097210 */ /* 0x000fc40000fe0403 */
[----:B------:R-:W-:Y:S02]  /*1f50*/  ISETP.LT.OR P0, PT, R0, 0x1, P4 ;  /* 0x000000010000780c */ /* 0x000fe40002701670 */
[----:B------:R-:W-:Y:S01]  /*1f60*/  LOP3.LUT P1, RZ, R44, 0x2, RZ, 0xc0, !PT ;  /* 0x000000022cff7812 */ /* 0x000fe2000782c0ff */
[----:B------:R-:W-:Y:S01]  /*1f70*/  IMAD.X R5, R7, 0x1, R11, P6 ;  /* 0x0000000107057824 */ /* 0x000fe200030e060b */
[----:B------:R-:W-:Y:S01]  /*1f80*/  HMMA.16816.F32.BF16 R72, R140, R30, R16 ;  /* 0x0000001e8c48723c */ /* 0x000fe20000041810 */
[----:B------:R-:W4:Y:S01]  /*1f90*/  LDSM.16.M88.4 R28, [R219] ;  /* 0x00000000db1c783b */ /* 0x000f220000000200 */
[----:B------:R-:W-:-:S03]  /*1fa0*/  ISETP.LT.OR P6, PT, R0, 0x1, !P1 ;  /* 0x000000010000780c */ /* 0x000fc60004fc1670 */
[----:B------:R-:W-:Y:S03]  /*1fb0*/  LDSM.16.M88.4 R44, [R217] ;  /* 0x00000000d92c783b */ /* 0x000fe60000000200 */
[C---:B--2---:R-:W-:Y:S08]  /*1fc0*/  HMMA.16816.F32.BF16 R80, R140.reuse, R24, R20 ;  /* 0x000000188c50723c */ /* 0x044ff00000041814 */
[----:B------:R-:W-:Y:S01]  /*1fd0*/  HMMA.16816.F32.BF16 R104, R140, R26, R12 ;  /* 0x0000001a8c68723c */ /* 0x000fe2000004180c */
[----:B------:R-:W2:Y:S07]  /*1fe0*/  LDSM.16.M88.4 R24, [R201+0x3000] ;  /* 0x00300000c918783b */ /* 0x000eae0000000200 */
[C---:B-1----:R-:W-:Y:S08]  /*1ff0*/  HMMA.16816.F32.BF16 R20, R136.reuse, R32, RZ ;  /* 0x000000208814723c */ /* 0x042ff000000418ff */
        /* <DEDUP_REMOVED lines=8> */
[C---:B------:R-:W-:Y:S01]  /*2080*/  ISETP.LT.OR P6, PT, R0.reuse, 0x21, !P1 ;  /* 0x000000210000780c */ /* 0x040fe20004fc1670 */
[----:B---3--:R-:W-:Y:S08]  /*2090*/  HMMA.16816.F32.BF16 R12, R136, R36, RZ ;  /* 0x00000024880c723c */ /* 0x008ff000000418ff */
[----:B------:R3:W-:Y:S04]  /*20a0*/  LDGSTS.E.BYPASS.LTC128B.128 [R228+0x1100], [R6.64], !P0 ;  /* 0x0110000006e47fae */ /* 0x0007e8000c101d46 */
[----:B------:R1:W-:Y:S01]  /*20b0*/  LDGSTS.E.BYPASS.LTC128B.128 [R228+0x5100], [R8.64], !P6 ;  /* 0x0510000008e47fae */ /* 0x0003e2000f101d46 */
[----:B------:R-:W-:-:S02]  /*20c0*/  ISETP.LT.OR P6, PT, R0, 0x41, P4 ;  /* 0x000000410000780c */ /* 0x000fc400027c1670 */
[----:B-----5:R-:W-:Y:S01]  /*20d0*/  IADD3 R2, P0, R4, R52, RZ ;  /* 0x0000003404027210 */ /* 0x020fe20007f1e0ff */
[C---:B----4-:R-:W-:Y:S10]  /*20e0*/  HMMA.16816.F32.BF16 R88, R140.reuse, R28, R20 ;  /* 0x0000001c8c58723c */ /* 0x050ff40000041814 */
[----:B------:R3:W-:Y:S01]  /*20f0*/  LDGSTS.E.BYPASS.LTC128B.128 [R228+0x2100], [R4.64], !P6 ;  /* 0x0210000004e47fae */ /* 0x0007e2000f101d46 */
[----:B------:R-:W-:Y:S01]  /*2100*/  IMAD.X R3, R5, 0x1, R11, P0 ;  /* 0x0000000105037824 */ /* 0x000fe200000e060b */
[C---:B------:R-:W-:Y:S01]  /*2110*/  ISETP.LT.OR P0, PT, R0.reuse, 0x41, !P1 ;  /* 0x000000410000780c */ /* 0x040fe20004f01670 */
[C---:B------:R-:W-:Y:S08]  /*2120*/  HMMA.16816.F32.BF16 R84, R140.reuse, R30, R16 ;  /* 0x0000001e8c54723c */ /* 0x040ff00000041810 */
[----:B------:R-:W-:Y:S04]  /*2130*/  HMMA.16816.F32.BF16 R76, R140, R40, R12 ;  /* 0x000000288c4c723c */ /* 0x000fe8000004180c */
[----:B------:R3:W-:Y:S04]  /*2140*/  LDGSTS.E.BYPASS.LTC128B.128 [R228+0x6100], [R4.64+0x80], !P0 ;  /* 0x0610008004e47fae */ /* 0x0007e8000c101d46 */
[C---:B------:R-:W-:Y:S08]  /*2150*/  HMMA.16816.F32.BF16 R28, R136.reuse, R38, RZ ;  /* 0x00000026881c723c */ /* 0x040ff000000418ff */
[C---:B--2---:R-:W-:Y:S08]  /*2160*/  HMMA.16816.F32.BF16 R16, R136.reuse, R26, RZ ;  /* 0x0000001a8810723c */ /* 0x044ff000000418ff */
[C---:B-1----:R-:W-:Y:S08]  /*2170*/  HMMA.16816.F32.BF16 R12, R136.reuse, R32, RZ ;  /* 0x00000020880c723c */ /* 0x042ff000000418ff */
[----:B---3--:R-:W-:Y:S01]  /*2180*/  HMMA.16816.F32.BF16 R4, R136, R34, RZ ;  /* 0x000000228804723c */ /* 0x008fe200000418ff */
[----:B------:R-:W-:-:S02]  /*2190*/  ISETP.LT.OR P4, PT, R0, 0x61, P4 ;  /* 0x000000610000780c */ /* 0x000fc40002781670 */
[----:B------:R-:W-:-:S05]  /*21a0*/  ISETP.LT.OR P1, PT, R0, 0x61, !P1 ;  /* 0x000000610000780c */ /* 0x000fca0004f21670 */
[C---:B------:R-:W-:Y:S06]  /*21b0*/  HMMA.16816.F32.BF16 R68, R140.reuse, R42, R28 ;  /* 0x0000002a8c44723c */ /* 0x040fec000004181c */
[----:B------:R1:W-:Y:S02]  /*21c0*/  LDGSTS.E.BYPASS.LTC128B.128 [R228+0x3100], [R2.64], !P4 ;  /* 0x0310000002e47fae */ /* 0x0003e4000e101d46 */
[C---:B------:R-:W-:Y:S02]  /*21d0*/  HMMA.16816.F32.BF16 R56, R140.reuse, R46, R16 ;  /* 0x0000002e8c38723c */ /* 0x040fe40000041810 */
[----:B------:R1:W-:Y:S04]  /*21e0*/  LDGSTS.E.BYPASS.LTC128B.128 [R228+0x7100], [R2.64+0x80], !P1 ;  /* 0x0710008002e47fae */ /* 0x0003e8000c901d46 */
[----:B------:R-:W2:Y:S02]  /*21f0*/  LDSM.16.M88.4 R36, [R205+0x800] ;  /* 0x00080000cd24783b */ /* 0x000ea40000000200 */
[----:B------:R-:W-:Y:S02]  /*2200*/  HMMA.16816.F32.BF16 R52, R140, R48, R12 ;  /* 0x000000308c34723c */ /* 0x000fe4000004180c */
[----:B------:R-:W3:Y:S04]  /*2210*/  LDSM.16.M88.4 R28, [R205+0x1000] ;  /* 0x00100000cd1c783b */ /* 0x000ee80000000200 */
[----:B------:R-:W4:Y:S02]  /*2220*/  LDSM.16.M88.4 R16, [R205+0x1800] ;  /* 0x00180000cd10783b */ /* 0x000f240000000200 */
[----:B------:R-:W-:Y:S02]  /*2230*/  HMMA.16816.F32.BF16 R20, R136, R24, RZ ;  /* 0x000000188814723c */ /* 0x000fe400000418ff */
[----:B------:R-:W-:Y:S04]  /*2240*/  LDSM.16.M88.4 R24, [R205] ;  /* 0x00000000cd18783b */ /* 0x000fe80000000200 */
[----:B------:R-:W-:Y:S02]  /*2250*/  LDSM.16.M88.4 R12, [R205+0x2800] ;  /* 0x00280000cd0c783b */ /* 0x000fe40000000200 */
[C---:B------:R-:W-:Y:S02]  /*2260*/  HMMA.16816.F32.BF16 R48, R140.reuse, R50, R4 ;  /* 0x000000328c30723c */ /* 0x040fe40000041804 */
[----:B------:R-:W5:Y:S04]  /*2270*/  LDSM.16.M88.4 R4, [R205+0x2000] ;  /* 0x00200000cd04783b */ /* 0x000f680000000200 */
[----:B------:R-:W-:Y:S04]  /*2280*/  LDSM.16.M88.4 R132, [R205+0x4000] ;  /* 0x00400000cd84783b */ /* 0x000fe80000000200 */
[----:B------:R-:W-:Y:S04]  /*2290*/  LDSM.16.M88.4 R148, [R202+0x7000] ;  /* 0x00700000ca94783b */ /* 0x000fe80000000200 */
[----:B------:R-:W0:Y:S02]  /*22a0*/  LDGDEPBAR ;  /* 0x00000000000079af */ /* 0x000e240000000000 */
[----:B------:R-:W-:Y:S02]  /*22b0*/  HMMA.16816.F32.BF16 R60, R140, R44, R20 ;  /* 0x0000002c8c3c723c */ /* 0x000fe40000041814 */
[----:B------:R-:W1:Y:S06]  /*22c0*/  LDSM.16.M88.4 R20, [R205+0x3000] ;  /* 0x00300000cd14783b */ /* 0x000e6c0000000200 */
[C---:B--2---:R-:W-:Y:S08]  /*22d0*/  HMMA.16816.F32.BF16 R40, R168.reuse, R36, R96 ;  /* 0x00000024a828723c */ /* 0x044ff00000041860 */
[C---:B---3--:R-:W-:Y:S08]  /*22e0*/  HMMA.16816.F32.BF16 R64, R168.reuse, R28, R64 ;  /* 0x0000001ca840723c */ /* 0x048ff00000041840 */
[C---:B------:R-:W-:Y:S01]  /*22f0*/  HMMA.16816.F32.BF16 R72, R168.reuse, R30, R72 ;  /* 0x0000001ea848723c */ /* 0x040fe20000041848 */
[----:B------:R-:W2:Y:S07]  /*2300*/  LDSM.16.M88.4 R28, [R205+0x3800] ;  /* 0x00380000cd1c783b */ /* 0x000eae0000000200 */
[C---:B----4-:R-:W-:Y:S08]  /*2310*/  HMMA.16816.F32.BF16 R80, R168.reuse, R16, R80 ;  /* 0x00000010a850723c */ /* 0x050ff00000041850 */
[C---:B------:R-:W-:Y:S01]  /*2320*/  HMMA.16816.F32.BF16 R104, R168.reuse, R18, R104 ;  /* 0x00000012a868723c */ /* 0x040fe20000041868 */
[----:B------:R-:W3:Y:S07]  /*2330*/  LDSM.16.M88.4 R16, [R202] ;  /* 0x00000000ca10783b */ /* 0x000eee0000000200 */
[C---:B-----5:R-:W-:Y:S08]  /*2340*/  HMMA.16816.F32.BF16 R88, R168.reuse, R4, R88 ;  /* 0x00000004a858723c */ /* 0x060ff00000041858 */
[C---:B------:R-:W-:Y:S01]  /*2350*/  HMMA.16816.F32.BF16 R96, R168.reuse, R6, R84 ;  /* 0x00000006a860723c */ /* 0x040fe20000041854 */
[----:B------:R-:W4:Y:S07]  /*2360*/  LDSM.16.M88.4 R4, [R202+0x800] ;  /* 0x00080000ca04783b */ /* 0x000f2e0000000200 */
[C---:B------:R-:W-:Y:S08]  /*2370*/  HMMA.16816.F32.BF16 R44, R168.reuse, R24, R108 ;  /* 0x00000018a82c723c */ /* 0x040ff0000004186c */
[C---:B------:R-:W-:Y:S01]  /*2380*/  HMMA.16816.F32.BF16 R32, R168.reuse, R26, R100 ;  /* 0x0000001aa820723c */ /* 0x040fe20000041864 */
[----:B------:R-:W5:Y:S07]  /*2390*/  LDSM.16.M88.4 R24, [R202+0x1800] ;  /* 0x00180000ca18783b */ /* 0x000f6e0000000200 */
[C---:B------:R-:W-:Y:S08]  /*23a0*/  HMMA.16816.F32.BF16 R36, R168.reuse, R38, R92 ;  /* 0x00000026a824723c */ /* 0x040ff0000004185c */
[C---:B-1----:R-:W-:Y:S08]  /*23b0*/  HMMA.16816.F32.BF16 R112, R168.reuse, R20, R60 ;  /* 0x00000014a870723c */ /* 0x042ff0000004183c */
[C---:B------:R-:W-:Y:S01]  /*23c0*/  HMMA.16816.F32.BF16 R92, R168.reuse, R22, R56 ;  /* 0x00000016a85c723c */ /* 0x040fe20000041838 */
[----:B------:R-:W1:Y:S04]  /*23d0*/  LDSM.16.M88.4 R20, [R202+0x2800] ;  /* 0x00280000ca14783b */ /* 0x000e680000000200 */
[----:B------:R-:W-:Y:S03]  /*23e0*/  LDSM.16.M88.4 R56, [R202+0x2000] ;  /* 0x00200000ca38783b */ /* 0x000fe60000000200 */
[C---:B------:R-:W-:Y:S08]  /*23f0*/  HMMA.16816.F32.BF16 R100, R168.reuse, R12, R76 ;  /* 0x0000000ca864723c */ /* 0x040ff0000004184c */
[C---:B------:R-:W-:Y:S01]  /*2400*/  HMMA.16816.F32.BF16 R108, R168.reuse, R14, R68 ;  /* 0x0000000ea86c723c */ /* 0x040fe20000041844 */
[----:B------:R-:W1:Y:S07]  /*2410*/  LDSM.16.M88.4 R12, [R202+0x1000] ;  /* 0x00100000ca0c783b */ /* 0x000e6e0000000200 */
[----:B--2---:R-:W-:Y:S08]  /*2420*/  HMMA.16816.F32.BF16 R76, R168, R30, R48 ;  /* 0x0000001ea84c723c */ /* 0x004ff00000041830 */
[C---:B---3--:R-:W-:Y:S08]  /*2430*/  HMMA.16816.F32.BF16 R68, R172.reuse, R16, R44 ;  /* 0x00000010ac44723c */ /* 0x048ff0000004182c */
[----:B------:R-:W-:Y:S01]  /*2440*/  HMMA.16816.F32.BF16 R60, R172, R18, R32 ;  /* 0x00000012ac3c723c */ /* 0x000fe20000041820 */
[----:B------:R-:W2:Y:S04]  /*2450*/  LDSM.16.M88.4 R16, [R202+0x3800] ;  /* 0x00380000ca10783b */ /* 0x000ea80000000200 */
[----:B------:R-:W-:Y:S03]  /*2460*/  LDSM.16.M88.4 R32, [R201+0x4000] ;  /* 0x00400000c920783b */ /* 0x000fe60000000200 */
[----:B------:R-:W-:Y:S08]  /*2470*/  HMMA.16816.F32.BF16 R84, R168, R28, R52 ;  /* 0x0000001ca854723c */ /* 0x000ff00000041834 */
[C---:B----4-:R-:W-:Y:S08]  /*2480*/  HMMA.16816.F32.BF16 R48, R172.reuse, R6, R36 ;  /* 0x00000006ac30723c */ /* 0x050ff00000041824 */
[C---:B------:R-:W-:Y:S01]  /*2490*/  HMMA.16816.F32.BF16 R52, R172.reuse, R4, R40 ;  /* 0x00000004ac34723c */ /* 0x040fe20000041828 */
[----:B------:R-:W3:Y:S07]  /*24a0*/  LDSM.16.M88.4 R4, [R202+0x3000] ;  /* 0x00300000ca04783b */ /* 0x000eee0000000200 */
[C---:B-----5:R-:W-:Y:S08]  /*24b0*/  HMMA.16816.F32.BF16 R36, R172.reuse, R24, R80 ;  /* 0x00000018ac24723c */ /* 0x060ff00000041850 */
[C---:B------:R-:W-:Y:S01]  /*24c0*/  HMMA.16816.F32.BF16 R28, R172.reuse, R26, R104 ;  /* 0x0000001aac1c723c */ /* 0x040fe20000041868 */
[----:B------:R-:W4:Y:S07]  /*24d0*/  LDSM.16.M88.4 R24, [R201+0x4800] ;  /* 0x00480000c918783b */ /* 0x000f2e0000000200 */
[C---:B-1----:R-:W-:Y:S08]  /*24e0*/  HMMA.16816.F32.BF16 R100, R172.reuse, R20, R100 ;  /* 0x00000014ac64723c */ /* 0x042ff00000041864 */
[C---:B------:R-:W-:Y:S01]  /*24f0*/  HMMA.16816.F32.BF16 R108, R172.reuse, R22, R108 ;  /* 0x00000016ac6c723c */ /* 0x040fe2000004186c */
[----:B------:R-:W1:Y:S07]  /*2500*/  LDSM.16.M88.4 R20, [R201+0x5000] ;  /* 0x00500000c914783b */ /* 0x000e6e0000000200 */
[C---:B------:R-:W-:Y:S01]  /*2510*/  HMMA.16816.F32.BF16 R44, R172.reuse, R12, R64 ;  /* 0x0000000cac2c723c */ /* 0x040fe20000041840 */
[----:B------:R-:W-:Y:S07]  /*2520*/  LDSM.16.M88.4 R64, [R215] ;  /* 0x00000000d740783b */ /* 0x000fee0000000200 */
[C---:B------:R-:W-:Y:S01]  /*2530*/  HMMA.16816.F32.BF16 R40, R172.reuse, R14, R72 ;  /* 0x0000000eac28723c */ /* 0x040fe20000041848 */
[----:B------:R-:W5:Y:S07]  /*2540*/  LDSM.16.M88.4 R12, [R201+0x5800] ;  /* 0x00580000c90c783b */ /* 0x000f6e0000000200 */
[C---:B------:R-:W-:Y:S08]  /*2550*/  HMMA.16816.F32.BF16 R72, R172.reuse, R56, R88 ;  /* 0x00000038ac48723c */ /* 0x040ff00000041858 */
[C---:B--2---:R-:W-:Y:S08]  /*2560*/  HMMA.16816.F32.BF16 R120, R172.reuse, R16, R84 ;  /* 0x00000010ac78723c */ /* 0x044ff00000041854 */
[C---:B------:R-:W-:Y:S01]  /*2570*/  HMMA.16816.F32.BF16 R116, R172.reuse, R18, R76 ;  /* 0x00000012ac74723c */ /* 0x040fe2000004184c */
[----:B------:R-:W2:Y:S07]  /*2580*/  LDSM.16.M88.4 R16, [R201+0x6800] ;  /* 0x00680000c910783b */ /* 0x000eae0000000200 */
[C---:B------:R-:W-:Y:S01]  /*2590*/  HMMA.16816.F32.BF16 R88, R172.reuse, R58, R96 ;  /* 0x0000003aac58723c */ /* 0x040fe20000041860 */
[----:B------:R-:W-:Y:S07]  /*25a0*/  LDSM.16.M88.4 R56, [R213] ;  /* 0x00000000d538783b */ /* 0x000fee0000000200 */
[C---:B---3--:R-:W-:Y:S08]  /*25b0*/  HMMA.16816.F32.BF16 R128, R172.reuse, R4, R112 ;  /* 0x00000004ac80723c */ /* 0x048ff00000041870 */
[----:B------:R-:W-:Y:S01]  /*25c0*/  HMMA.16816.F32.BF16 R124, R172, R6, R92 ;  /* 0x00000006ac7c723c */ /* 0x000fe2000004185c */
[----:B------:R-:W3:Y:S07]  /*25d0*/  LDSM.16.M88.4 R4, [R201+0x6000] ;  /* 0x00600000c904783b */ /* 0x000eee0000000200 */
[C---:B----4-:R-:W-:Y:S01]  /*25e0*/  HMMA.16816.F32.BF16 R96, R184.reuse, R26, R48 ;  /* 0x0000001ab860723c */ /* 0x050fe20000041830 */
[----:B------:R-:W4:Y:S07]  /*25f0*/  LDSM.16.M88.4 R48, [R201+0x7000] ;  /* 0x00700000c930783b */ /* 0x000f2e0000000200 */
[C---:B------:R-:W-:Y:S01]  /*2600*/  HMMA.16816.F32.BF16 R76, R184.reuse, R32, R68 ;  /* 0x00000020b84c723c */ /* 0x040fe20000041844 */
[----:B------:R-:W2:Y:S07]  /*2610*/  LDSM.16.M88.4 R68, [R201+0x7800] ;  /* 0x00780000c944783b */ /* 0x000eae0000000200 */
[C---:B------:R-:W-:Y:S01]  /*2620*/  HMMA.16816.F32.BF16 R112, R184.reuse, R34, R60 ;  /* 0x00000022b870723c */ /* 0x040fe2000004183c */
[----:B------:R-:W2:Y:S04]  /*2630*/  LDSM.16.M88.4 R60, [R214] ;  /* 0x00000000d63c783b */ /* 0x000ea80000000200 */
[----:B------:R-:W-:Y:S03]  /*2640*/  LDSM.16.M88.4 R32, [R210] ;  /* 0x00000000d220783b */ /* 0x000fe60000000200 */
[C---:B------:R-:W-:Y:S08]  /*2650*/  HMMA.16816.F32.BF16 R104, R184.reuse, R24, R52 ;  /* 0x00000018b868723c */ /* 0x040ff00000041834 */
[C---:B-1----:R-:W-:Y:S01]  /*2660*/  HMMA.16816.F32.BF16 R92, R184.reuse, R20, R44 ;  /* 0x00000014b85c723c */ /* 0x042fe2000004182c */
[----:B------:R-:W1:Y:S07]  /*2670*/  LDSM.16.M88.4 R44, [R212] ;  /* 0x00000000d42c783b */ /* 0x000e6e0000000200 */
[C---:B-----5:R-:W-:Y:S01]  /*2680*/  HMMA.16816.F32.BF16 R80, R184.reuse, R12, R36 ;  /* 0x0000000cb850723c */ /* 0x060fe20000041824 */
[----:B------:R-:W5:Y:S07]  /*2690*/  LDSM.16.M88.4 R36, [R211] ;  /* 0x00000000d324783b */ /* 0x000f6e0000000200 */
[C---:B------:R-:W-:Y:S01]  /*26a0*/  HMMA.16816.F32.BF16 R52, R184.reuse, R14, R28 ;  /* 0x0000000eb834723c */ /* 0x040fe2000004181c */
[----:B------:R-:W1:Y:S07]  /*26b0*/  LDSM.16.M88.4 R28, [R209] ;  /* 0x00000000d11c783b */ /* 0x000e6e0000000200 */
[C---:B------:R-:W-:Y:S08]  /*26c0*/  HMMA.16816.F32.BF16 R84, R184.reuse, R22, R40 ;  /* 0x00000016b854723c */ /* 0x040ff00000041828 */
[C---:B--2---:R-:W-:Y:S08]  /*26d0*/  HMMA.16816.F32.BF16 R20, R184.reuse, R16, R100 ;  /* 0x00000010b814723c */ /* 0x044ff00000041864 */
[C---:B------:R-:W-:Y:S08]  /*26e0*/  HMMA.16816.F32.BF16 R16, R184.reuse, R18, R108 ;  /* 0x00000012b810723c */ /* 0x040ff0000004186c */
[C---:B---3--:R-:W-:Y:S01]  /*26f0*/  HMMA.16816.F32.BF16 R24, R184.reuse, R6, R88 ;  /* 0x00000006b818723c */ /* 0x048fe20000041858 */
[----:B------:R-:W-:Y:S07]  /*2700*/  LDSM.16.M88.4 R88, [R205+0x5000] ;  /* 0x00500000cd58783b */ /* 0x000fee0000000200 */
[C---:B----4-:R-:W-:Y:S08]  /*2710*/  HMMA.16816.F32.BF16 R12, R184.reuse, R48, R128 ;  /* 0x00000030b80c723c */ /* 0x050ff00000041880 */
[----:B------:R-:W-:Y:S01]  /*2720*/  HMMA.16816.F32.BF16 R40, R184, R4, R72 ;  /* 0x00000004b828723c */ /* 0x000fe20000041848 */
[----:B------:R-:W2:Y:S07]  /*2730*/  LDSM.16.M88.4 R72, [R208] ;  /* 0x00000000d048783b */ /* 0x000eae0000000200 */
[----:B------:R-:W-:Y:S01]  /*2740*/  HMMA.16816.F32.BF16 R144, R188, R58, R84 ;  /* 0x0000003abc90723c */ /* 0x000fe20000041854 */
[----:B------:R-:W3:Y:S07]  /*2750*/  LDSM.16.M88.4 R84, [R205+0x4800] ;  /* 0x00480000cd54783b */ /* 0x000eee0000000200 */
[C---:B------:R-:W-:Y:S08]  /*2760*/  HMMA.16816.F32.BF16 R4, R184.reuse, R50, R124 ;  /* 0x00000032b804723c */ /* 0x040ff0000004187c */
[C---:B------:R-:W-:Y:S08]  /*2770*/  HMMA.16816.F32.BF16 R48, R184.reuse, R68, R120 ;  /* 0x00000044b830723c */ /* 0x040ff00000041878 */
[----:B------:R-:W-:Y:S08]  /*2780*/  HMMA.16816.F32.BF16 R68, R184, R70, R116 ;  /* 0x00000046b844723c */ /* 0x000ff00000041874 */
[C---:B------:R-:W-:Y:S08]  /*2790*/  HMMA.16816.F32.BF16 R120, R188.reuse, R60, R104 ;  /* 0x0000003cbc78723c */ /* 0x040ff00000041868 */
[C---:B------:R-:W-:Y:S01]  /*27a0*/  HMMA.16816.F32.BF16 R108, R188.reuse, R62, R96 ;  /* 0x0000003ebc6c723c */ /* 0x040fe20000041860 */
[----:B------:R-:W-:Y:S07]  /*27b0*/  LDSM.16.M88.4 R60, [R202+0x4800] ;  /* 0x00480000ca3c783b */ /* 0x000fee0000000200 */
[C---:B-1----:R-:W-:Y:S08]  /*27c0*/  HMMA.16816.F32.BF16 R128, R188.reuse, R44, R80 ;  /* 0x0000002cbc80723c */ /* 0x042ff00000041850 */
[C---:B------:R-:W-:Y:S01]  /*27d0*/  HMMA.16816.F32.BF16 R104, R188.reuse, R32, R20 ;  /* 0x00000020bc68723c */ /* 0x040fe20000041814 */
[----:B------:R-:W1:Y:S07]  /*27e0*/  LDSM.16.M88.4 R20, [R205+0x6000] ;  /* 0x00600000cd14783b */ /* 0x000e6e0000000200 */
[C---:B------:R-:W-:Y:S01]  /*27f0*/  HMMA.16816.F32.BF16 R100, R188.reuse, R34, R16 ;  /* 0x00000022bc64723c */ /* 0x040fe20000041810 */
[----:B------:R-:W4:Y:S04]  /*2800*/  LDSM.16.M88.4 R16, [R205+0x6800] ;  /* 0x00680000cd10783b */ /* 0x000f280000000200 */
[----:B------:R-:W-:Y:S03]  /*2810*/  LDSM.16.M88.4 R32, [R205+0x7800] ;  /* 0x00780000cd20783b */ /* 0x000fe60000000200 */
[C---:B------:R-:W-:Y:S08]  /*2820*/  HMMA.16816.F32.BF16 R92, R188.reuse, R56, R92 ;  /* 0x00000038bc5c723c */ /* 0x040ff0000004185c */
[C---:B-----5:R-:W-:Y:S01]  /*2830*/  HMMA.16816.F32.BF16 R96, R188.reuse, R38, R24 ;  /* 0x00000026bc60723c */ /* 0x060fe20000041818 */
[----:B------:R-:W5:Y:S07]  /*2840*/  LDSM.16.M88.4 R24, [R205+0x5800] ;  /* 0x00580000cd18783b */ /* 0x000f6e0000000200 */
[C---:B------:R-:W-:Y:S01]  /*2850*/  HMMA.16816.F32.BF16 R80, R188.reuse, R28, R12 ;  /* 0x0000001cbc50723c */ /* 0x040fe2000004180c */
[----:B------:R-:W1:Y:S07]  /*2860*/  LDSM.16.M88.4 R12, [R205+0x7000] ;  /* 0x00700000cd0c783b */ /* 0x000e6e0000000200 */
[C---:B------:R-:W-:Y:S08]  /*2870*/  HMMA.16816.F32.BF16 R76, R188.reuse, R64, R76 ;  /* 0x00000040bc4c723c */ /* 0x040ff0000004184c */
[C---:B------:R-:W-:Y:S01]  /*2880*/  HMMA.16816.F32.BF16 R112, R188.reuse, R66, R112 ;  /* 0x00000042bc70723c */ /* 0x040fe20000041870 */
[----:B------:R-:W1:Y:S07]  /*2890*/  LDSM.16.M88.4 R64, [R202+0x4000] ;  /* 0x00400000ca40783b */ /* 0x000e6e0000000200 */
[C---:B------:R-:W-:Y:S08]  /*28a0*/  HMMA.16816.F32.BF16 R116, R188.reuse, R36, R40 ;  /* 0x00000024bc74723c */ /* 0x040ff00000041828 */
[C---:B------:R-:W-:Y:S08]  /*28b0*/  HMMA.16816.F32.BF16 R4, R188.reuse, R30, R4 ;  /* 0x0000001ebc04723c */ /* 0x040ff00000041804 */
[C---:B------:R-:W-:Y:S08]  /*28c0*/  HMMA.16816.F32.BF16 R124, R188.reuse, R46, R52 ;  /* 0x0000002ebc7c723c */ /* 0x040ff00000041834 */
[C---:B--2---:R-:W-:Y:S08]  /*28d0*/  HMMA.16816.F32.BF16 R28, R188.reuse, R72, R48 ;  /* 0x00000048bc1c723c */ /* 0x044ff00000041830 */
[----:B------:R-:W-:Y:S01]  /*28e0*/  HMMA.16816.F32.BF16 R36, R188, R74, R68 ;  /* 0x0000004abc24723c */ /* 0x000fe20000041844 */
[----:B------:R-:W2:Y:S07]  /*28f0*/  LDSM.16.M88.4 R68, [R202+0x5000] ;  /* 0x00500000ca44783b */ /* 0x000eae0000000200 */
[C---:B------:R-:W-:Y:S01]  /*2900*/  HMMA.16816.F32.BF16 R40, R192.reuse, R88, R92 ;  /* 0x00000058c028723c */ /* 0x040fe2000004185c */
[----:B------:R-:W2:Y:S07]  /*2910*/  LDSM.16.M88.4 R92, [R202+0x5800] ;  /* 0x00580000ca5c783b */ /* 0x000eae0000000200 */
[C---:B------:R-:W-:Y:S08]  /*2920*/  HMMA.16816.F32.BF16 R56, R192.reuse, R132, R76 ;  /* 0x00000084c038723c */ /* 0x040ff0000004184c */
[C---:B------:R-:W-:Y:S01]  /*2930*/  HMMA.16816.F32.BF16 R52, R192.reuse, R134, R112 ;  /* 0x00000086c034723c */ /* 0x040fe20000041870 */
[----:B------:R-:W-:Y:S07]  /*2940*/  LDSM.16.M88.4 R132, [R202+0x6800] ;  /* 0x00680000ca84783b */ /* 0x000fee0000000200 */
[C---:B---3--:R-:W-:Y:S01]  /*2950*/  HMMA.16816.F32.BF16 R44, R192.reuse, R86, R108 ;  /* 0x00000056c02c723c */ /* 0x048fe2000004186c */
[----:B------:R-:W3:Y:S07]  /*2960*/  LDSM.16.M88.4 R108, [R202+0x6000] ;  /* 0x00600000ca6c783b */ /* 0x000eee0000000200 */
[----:B------:R-:W-:Y:S01]  /*2970*/  HMMA.16816.F32.BF16 R72, R192, R90, R144 ;  /* 0x0000005ac048723c */ /* 0x000fe20000041890 */
[----:B------:R-:W2:Y:S01]  /*2980*/  LDSM.16.M88.4 R144, [R202+0x7800] ;  /* 0x00780000ca90783b */ /* 0x000ea20000000200 */
[----:B------:R-:W-:Y:S01]  /*2990*/  ISETP.GT.AND P0, PT, R10, R156, PT ;  /* 0x0000009c0a00720c */ /* 0x000fe20003f04270 */
[----:B------:R-:W-:-:S05]  /*29a0*/  DEPBAR.LE SB0, 0x0 ;  /* 0x000080000000791a */ /* 0x000fca0000000000 */
[C---:B-1----:R-:W-:Y:S08]  /*29b0*/  HMMA.16816.F32.BF16 R88, R192.reuse, R20, R116 ;  /* 0x00000014c058723c */ /* 0x042ff00000041874 */
[C---:B------:R-:W-:Y:S08]  /*29c0*/  HMMA.16816.F32.BF16 R96, R192.reuse, R22, R96 ;  /* 0x00000016c060723c */ /* 0x040ff00000041860 */
[C---:B----4-:R-:W-:Y:S08]  /*29d0*/  HMMA.16816.F32.BF16 R104, R192.reuse, R16, R104 ;  /* 0x00000010c068723c */ /* 0x050ff00000041868 */
[C---:B------:R-:W-:Y:S08]  /*29e0*/  HMMA.16816.F32.BF16 R100, R192.reuse, R18, R100 ;  /* 0x00000012c064723c */ /* 0x040ff00000041864 */
[C---:B------:R-:W-:Y:S08]  /*29f0*/  HMMA.16816.F32.BF16 R48, R192.reuse, R84, R120 ;  /* 0x00000054c030723c */ /* 0x040ff00000041878 */
[C---:B-----5:R-:W-:Y:S08]  /*2a00*/  HMMA.16816.F32.BF16 R76, R192.reuse, R24, R128 ;  /* 0x00000018c04c723c */ /* 0x060ff00000041880 */
[C---:B------:R-:W-:Y:S08]  /*2a10*/  HMMA.16816.F32.BF16 R20, R192.reuse, R12, R80 ;  /* 0x0000000cc014723c */ /* 0x040ff00000041850 */
[C---:B------:R-:W-:Y:S08]  /*2a20*/  HMMA.16816.F32.BF16 R16, R192.reuse, R14, R4 ;  /* 0x0000000ec010723c */ /* 0x040ff00000041804 */
[C---:B------:R-:W-:Y:S08]  /*2a30*/  HMMA.16816.F32.BF16 R84, R192.reuse, R26, R124 ;  /* 0x0000001ac054723c */ /* 0x040ff0000004187c */
[C---:B------:R-:W-:Y:S08]  /*2a40*/  HMMA.16816.F32.BF16 R12, R192.reuse, R32, R28 ;  /* 0x00000020c00c723c */ /* 0x040ff0000004181c */
[----:B------:R-:W-:Y:S01]  /*2a50*/  HMMA.16816.F32.BF16 R4, R192, R34, R36 ;  /* 0x00000022c004723c */ /* 0x000fe20000041824 */
[----:B------:R-:W-:Y:S07]  /*2a60*/  BSSY B0, `(.L_x_1404) ;  /* 0x0000033000007945 */ /* 0x000fee0003800000 */
        /* <DEDUP_REMOVED lines=15> */
[----:B------:R-:W-:Y:S01]  /*2b60*/  HMMA.16816.F32.BF16 R76, R196, R146, R4 ;  /* 0x00000092c44c723c */ /* 0x000fe20000041804 */
[----:B------:R-:W-:Y:S06]  /*2b70*/  BAR.SYNC.DEFER_BLOCKING 0x0 ;  /* 0x0000000000007b1d */ /* 0x000fec0000010000 */
[----:B------:R-:W-:Y:S01]  /*2b80*/  @!UPT UIADD3 URZ, URZ, URZ, URZ ;  /* 0x0000003f3f3ff290 */ /* 0x000fe2000fffe03f */
[----:B------:R-:W-:Y:S11]  /*2b90*/  @!P0 BRA `(.L_x_1405) ;  /* 0x000001f000008947 */ /* 0x000ff60003800000 */
[----:B------:R-:W-:Y:S01]  /*2ba0*/  IADD3 R0, R157, -0x2, RZ ;  /* 0xfffffffe9d007810 */ /* 0x000fe20007ffe0ff */
        /* <DEDUP_REMOVED lines=30> */
.L_x_1405:
[----:B------:R-:W-:Y:S05]  /*2d90*/  BSYNC B0 ;  /* 0x0000000000007941 */ /* 0x000fea0003800000 */
.L_x_1404:
[----:B------:R-:W2:Y:S04]  /*2da0*/  LDL R0, [R1+0x50] ;  /* 0x0000500001007983 */ /* 0x000ea80000100800 */
[----:B-1----:R-:W3:Y:S04]  /*2db0*/  LDL R3, [R1+0x2c] ;  /* 0x00002c0001037983 */ /* 0x002ee80000100800 */
[----:B------:R-:W-:Y:S04]  /*2dc0*/  LDSM.16.MT88.4 R12, [R204] ;  /* 0x00000000cc0c783b */ /* 0x000fe80000004200 */
[----:B------:R-:W0:Y:S01]  /*2dd0*/  LDGDEPBAR ;  /* 0x00000000000079af */ /* 0x000e220000000000 */
[----:B--2---:R-:W-:-:S04]  /*2de0*/  IMAD.IADD R0, R0, 0x1, R158 ;  /* 0x0000000100007824 */ /* 0x004fc800078e029e */
[----:B------:R-:W-:Y:S01]  /*2df0*/  @P5 IMAD.HI.U32 R2, R0, c[0x0][0x2c8], RZ ;  /* 0x0000b20000025a27 */ /* 0x000fe200078e00ff */
[----:B------:R1:W-:Y:S04]  /*2e00*/  STL [R1+0xc], R0 ;  /* 0x00000c0001007387 */ /* 0x0003e80000100800 */
        /* <DEDUP_REMOVED lines=11> */
[----:B------:R-:W-:Y:S02]  /*2ec0*/  ISETP.GT.AND P1, PT, R2, RZ, PT ;  /* 0x000000ff0200720c */ /* 0x000fe40003f24270 */
[----:B------:R-:W-:Y:S02]  /*2ed0*/  ISETP.GT.AND P0, PT, R0, 0x1, PT ;  /* 0x000000010000780c */ /* 0x000fe40003f04270 */
[----:B------:R-:W-:Y:S02]  /*2ee0*/  ISETP.GT.AND P6, PT, R2, 0x1, PT ;  /* 0x000000010200780c */ /* 0x000fe40003fc4270 */
[----:B------:R-:W-:-:S02]  /*2ef0*/  FSEL R10, R123, -INF , P0 ;  /* 0xff8000007b0a7808 */ /* 0x000fc40000000000 */
[----:B------:R-:W-:Y:S02]  /*2f00*/  ISETP.GT.AND P0, PT, R2, 0x9, PT ;  /* 0x000000090200780c */ /* 0x000fe40003f04270 */
[----:B------:R-:W-:Y:S02]  /*2f10*/  FSEL R5, R120, -INF , P1 ;  /* 0xff80000078057808 */ /* 0x000fe40000800000 */
[----:B------:R-:W-:Y:S02]  /*2f20*/  FSEL R8, R117, -INF , P0 ;  /* 0xff80000075087808 */ /* 0x000fe40000000000 */
[C---:B------:R-:W-:Y:S02]  /*2f30*/  ISETP.GT.AND P1, PT, R2.reuse, 0x8, PT ;  /* 0x000000080200780c */ /* 0x040fe40003f24270 */
[----:B------:R-:W-:Y:S02]  /*2f40*/  FSEL R6, R121, -INF , P6 ;  /* 0xff80000079067808 */ /* 0x000fe40003000000 */
[----:B------:R-:W-:-:S02]  /*2f50*/  ISETP.GT.AND P0, PT, R2, 0x10, PT ;  /* 0x000000100200780c */ /* 0x000fc40003f04270 */
[----:B------:R-:W-:Y:S02]  /*2f60*/  FSEL R7, R116, -INF , P1 ;  /* 0xff80000074077808 */ /* 0x000fe40000800000 */
[----:B------:R-:W-:Y:S02]  /*2f70*/  FSEL R44, R112, -INF , P0 ;  /* 0xff800000702c7808 */ /* 0x000fe40000000000 */
[----:B------:R-:W-:Y:S02]  /*2f80*/  FMNMX.FTZ R3, R5, R6, !PT ;  /* 0x0000000605037209 */ /* 0x000fe40007810000 */
[C---:B------:R-:W-:Y:S02]  /*2f90*/  ISETP.GT.AND P0, PT, R0.reuse, 0x11, PT ;  /* 0x000000110000780c */ /* 0x040fe40003f04270 */
[C---:B------:R-:W-:Y:S02]  /*2fa0*/  ISETP.GT.AND P1, PT, R0.reuse, 0x9, PT ;  /* 0x000000090000780c */ /* 0x040fe40003f24270 */
[----:B------:R-:W-:-:S02]  /*2fb0*/  ISETP.GT.AND P4, PT, R0, RZ, PT ;  /* 0x000000ff0000720c */ /* 0x000fc40003f84270 */
[----:B------:R-:W-:Y:S02]  /*2fc0*/  FMNMX.FTZ R3, R7, R3, !PT ;  /* 0x0000000307037209 */ /* 0x000fe40007810000 */
[----:B------:R-:W-:Y:S02]  /*2fd0*/  FSEL R62, R115, -INF , P0 ;  /* 0xff800000733e7808 */ /* 0x000fe40000000000 */
[----:B------:R-:W-:Y:S02]  /*2fe0*/  FSEL R21, R119, -INF , P1 ;  /* 0xff80000077157808 */ /* 0x000fe40000800000 */
[----:B------:R-:W-:Y:S02]  /*2ff0*/  ISETP.GT.AND P0, PT, R2, 0x19, PT ;  /* 0x000000190200780c */ /* 0x000fe40003f04270 */
[----:B------:R-:W-:Y:S02]  /*3000*/  FSEL R9, R122, -INF , P4 ;  /* 0xff8000007a097808 */ /* 0x000fe40002000000 */
[----:B------:R-:W-:-:S02]  /*3010*/  ISETP.GT.AND P1, PT, R2, 0x11, PT ;  /* 0x000000110200780c */ /* 0x000fc40003f24270 */
[----:B------:R-:W-:Y:S02]  /*3020*/  ISETP.GT.AND P4, PT, R0, 0x8, PT ;  /* 0x000000080000780c */ /* 0x000fe40003f84270 */
[----:B------:R-:W-:Y:S02]  /*3030*/  FMNMX.FTZ R3, R8, R3, !PT ;  /* 0x0000000308037209 */ /* 0x000fe40007810000 */
[----:B------:R-:W-:Y:S02]  /*3040*/  FSEL R60, R81, -INF , P0 ;  /* 0xff800000513c7808 */ /* 0x000fe40000000000 */
[----:B------:R-:W-:Y:S02]  /*3050*/  FSEL R45, R113, -INF , P1 ;  /* 0xff800000712d7808 */ /* 0x000fe40000800000 */
[----:B------:R-:W-:Y:S02]  /*3060*/  ISETP.GT.AND P0, PT, R2, 0x20, PT ;  /* 0x000000200200780c */ /* 0x000fe40003f04270 */
[----:B------:R-:W-:-:S02]  /*3070*/  FSEL R20, R118, -INF , P4 ;  /* 0xff80000076147808 */ /* 0x000fc40002000000 */
[----:B------:R-:W-:Y:S02]  /*3080*/  ISETP.GT.AND P1, PT, R2, 0x18, PT ;  /* 0x000000180200780c */ /* 0x000fe40003f24270 */
[----:B------:R-:W-:Y:S02]  /*3090*/  FMNMX.FTZ R3, R44, R3, !PT ;  /* 0x000000032c037209 */ /* 0x000fe40007810000 */
[----:B------:R-:W-:Y:S02]  /*30a0*/  ISETP.GT.AND P4, PT, R0, 0x10, PT ;  /* 0x000000100000780c */ /* 0x000fe40003f84270 */
[----:B------:R-:W-:Y:S02]  /*30b0*/  FSEL R100, R40, -INF , P0 ;  /* 0xff80000028647808 */ /* 0x000fe40000000000 */
[----:B------:R-:W-:Y:S02]  /*30c0*/  FSEL R46, R80, -INF , P1 ;  /* 0xff800000502e7808 */ /* 0x000fe40000800000 */
[----:B------:R-:W-:-:S02]  /*30d0*/  ISETP.GT.AND P0, PT, R0, 0x21, PT ;  /* 0x000000210000780c */ /* 0x000fc40003f04270 */
[----:B------:R-:W-:Y:S02]  /*30e0*/  FMNMX.FTZ R3, R45, R3, !PT ;  /* 0x000000032d037209 */ /* 0x000fe40007810000 */
[----:B------:R-:W-:Y:S02]  /*30f0*/  FSEL R61, R114, -INF , P4 ;  /* 0xff800000723d7808 */ /* 0x000fe40002000000 */
[----:B------:R-:W-:Y:S02]  /*3100*/  FMNMX.FTZ R4, R9, R10, !PT ;  /* 0x0000000a09047209 */ /* 0x000fe40007810000 */
[----:B------:R-:W-:Y:S02]  /*3110*/  ISETP.GT.AND P4, PT, R0, 0x18, PT ;  /* 0x000000180000780c */ /* 0x000fe40003f84270 */
[----:B------:R-:W-:Y:S02]  /*3120*/  FSEL R109, R43, -INF , P0 ;  /* 0xff8000002b6d7808 */ /* 0x000fe40000000000 */
[----:B------:R-:W-:-:S02]  /*3130*/  FMNMX.FTZ R3, R46, R3, !PT ;  /* 0x000000032e037209 */ /* 0x000fc40007810000 */
[----:B------:R-:W-:Y:S02]  /*3140*/  ISETP.GT.AND P0, PT, R2, 0x29, PT ;  /* 0x000000290200780c */ /* 0x000fe40003f04270 */
[----:B------:R-:W-:Y:S02]  /*3150*/  FMNMX.FTZ R4, R20, R4, !PT ;  /* 0x0000000414047209 */ /* 0x000fe40007810000 */
[----:B------:R-:W-:Y:S02]  /*3160*/  FSEL R63, R82, -INF , P4 ;  /* 0xff800000523f7808 */ /* 0x000fe40002000000 */
[----:B------:R-:W-:Y:S02]  /*3170*/  ISETP.GT.AND P4, PT, R2, 0x21, PT ;  /* 0x000000210200780c */ /* 0x000fe40003f84270 */
[----:B------:R-:W-:Y:S02]  /*3180*/  FMNMX.FTZ R3, R60, R3, !PT ;  /* 0x000000033c037209 */ /* 0x000fe40007810000 */
[----:B------:R-:W-:-:S02]  /*3190*/  FSEL R103, R29, -INF , P0 ;  /* 0xff8000001d677808 */ /* 0x000fc40000000000 */
[----:B------:R-:W-:Y:S02]  /*31a0*/  FMNMX.FTZ R4, R21, R4, !PT ;  /* 0x0000000415047209 */ /* 0x000fe40007810000 */
[C---:B------:R-:W-:Y:S02]  /*31b0*/  ISETP.GT.AND P1, PT, R0.reuse, 0x19, PT ;  /* 0x000000190000780c */ /* 0x040fe40003f24270 */
[----:B------:R-:W-:Y:S02]  /*31c0*/  ISETP.GT.AND P0, PT, R0, 0x28, PT ;  /* 0x000000280000780c */ /* 0x000fe40003f04270 */
[----:B------:R-:W-:Y:S02]  /*31d0*/  FSEL R102, R41, -INF , P4 ;  /* 0xff80000029667808 */ /* 0x000fe40002000000 */
[----:B------:R-:W-:Y:S02]  /*31e0*/  ISETP.GT.AND P4, PT, R2, 0x28, PT ;  /* 0x000000280200780c */ /* 0x000fe40003f84270 */
[----:B------:R-:W-:-:S02]  /*31f0*/  FMNMX.FTZ R3, R100, R3, !PT ;  /* 0x0000000364037209 */ /* 0x000fc40007810000 */
[----:B------:R-:W-:Y:S02]  /*3200*/  FMNMX.FTZ R4, R61, R4, !PT ;  /* 0x000000043d047209 */ /* 0x000fe40007810000 */
[----:B------:R-:W-:Y:S02]  /*3210*/  FSEL R68, R83, -INF , P1 ;  /* 0xff80000053447808 */ /* 0x000fe40000800000 */
[----:B------:R-:W-:Y:S02]  /*3220*/  FSEL R111, R30, -INF , P0 ;  /* 0xff8000001e6f7808 */ /* 0x000fe40000000000 */
[C---:B------:R-:W-:Y:S02]  /*3230*/  ISETP.GT.AND P1, PT, R0.reuse, 0x20, PT ;  /* 0x000000200000780c */ /* 0x040fe40003f24270 */
[----:B------:R-:W-:Y:S02]  /*3240*/  ISETP.GT.AND P0, PT, R0, 0x31, PT ;  /* 0x000000310000780c */ /* 0x000fe40003f04270 */
[----:B------:R-:W-:-:S02]  /*3250*/  FSEL R101, R28, -INF , P4 ;  /* 0xff8000001c657808 */ /* 0x000fc40002000000 */
[----:B------:R-:W-:Y:S02]  /*3260*/  FMNMX.FTZ R3, R102, R3, !PT ;  /* 0x0000000366037209 */ /* 0x000fe40007810000 */
[----:B------:R-:W-:Y:S02]  /*3270*/  FMNMX.FTZ R4, R62, R4, !PT ;  /* 0x000000043e047209 */ /* 0x000fe40007810000 */
[----:B------:R-:W-:Y:S02]  /*3280*/  FSEL R108, R42, -INF , P1 ;  /* 0xff8000002a6c7808 */ /* 0x000fe40000800000 */
[----:B------:R-:W-:Y:S02]  /*3290*/  FSEL R124, R27, -INF , P0 ;  /* 0xff8000001b7c7808 */ /* 0x000fe40000000000 */
[C---:B------:R-:W-:Y:S02]  /*32a0*/  ISETP.GT.AND P1, PT, R2.reuse, 0x30, PT ;  /* 0x000000300200780c */ /* 0x040fe40003f24270 */
[----:B------:R-:W-:-:S02]  /*32b0*/  ISETP.GT.AND P0, PT, R2, 0x38, PT ;  /* 0x000000380200780c */ /* 0x000fc40003f04270 */
[----:B------:R-:W-:Y:S02]  /*32c0*/  FMNMX.FTZ R3, R101, R3, !PT ;  /* 0x0000000365037209 */ /* 0x000fe40007810000 */
[----:B------:R-:W-:Y:S02]  /*32d0*/  FMNMX.FTZ R4, R63, R4, !PT ;  /* 0x000000043f047209 */ /* 0x000fe40007810000 */
[----:B------:R-:W-:Y:S02]  /*32e0*/  ISETP.GT.AND P6, PT, R2, 0x31, PT ;  /* 0x000000310200780c */ /* 0x000fe40003fc4270 */
[----:B------:R-:W-:Y:S02]  /*32f0*/  FSEL R113, R24, -INF , P1 ;  /* 0xff80000018717808 */ /* 0x000fe40000800000 */
[----:B------:R-:W-:Y:S02]  /*3300*/  FSEL R112, R32, -INF , P0 ;  /* 0xff80000020707808 */ /* 0x000fe40000000000 */
[----:B------:R-:W-:-:S02]  /*3310*/  FMNMX.FTZ R3, R103, R3, !PT ;  /* 0x0000000367037209 */ /* 0x000fc40007810000 */
[----:B------:R-:W-:Y:S02]  /*3320*/  ISETP.GT.AND P0, PT, R0, 0x39, PT ;  /* 0x000000390000780c */ /* 0x000fe40003f04270 */
[----:B------:R-:W-:Y:S02]  /*3330*/  FMNMX.FTZ R4, R68, R4, !PT ;  /* 0x0000000444047209 */ /* 0x000fe40007810000 */
[----:B------:R-:W-:Y:S02]  /*3340*/  ISETP.GT.AND P4, PT, R0, 0x29, PT ;  /* 0x000000290000780c */ /* 0x000fe40003f84270 */
[----:B------:R-:W-:Y:S02]  /*3350*/  FSEL R114, R25, -INF , P6 ;  /* 0xff80000019727808 */ /* 0x000fe40003000000 */
[----:B------:R-:W-:Y:S02]  /*3360*/  FMNMX.FTZ R3, R113, R3, !PT ;  /* 0x0000000371037209 */ /* 0x000fe40007810000 */
[----:B------:R-:W-:-:S02]  /*3370*/  FSEL R119, R35, -INF , P0 ;  /* 0xff80000023777808 */ /* 0x000fc40000000000 */
[----:B------:R-:W-:Y:S02]  /*3380*/  FMNMX.FTZ R4, R108, R4, !PT ;  /* 0x000000046c047209 */ /* 0x000fe40007810000 */
[C---:B------:R-:W-:Y:S02]  /*3390*/  ISETP.GT.AND P0, PT, R2.reuse, 0x40, PT ;  /* 0x000000400200780c */ /* 0x040fe40003f04270 */
[----:B------:R-:W-:Y:S02]  /*33a0*/  FSEL R110, R31, -INF , P4 ;  /* 0xff8000001f6e7808 */ /* 0x000fe40002000000 */
[----:B------:R-:W-:Y:S02]  /*33b0*/  ISETP.GT.AND P4, PT, R2, 0x39, PT ;  /* 0x000000390200780c */ /* 0x000fe40003f84270 */
[----:B------:R-:W-:Y:S02]  /*33c0*/  FMNMX.FTZ R3, R114, R3, !PT ;  /* 0x0000000372037209 */ /* 0x000fe40007810000 */
[----:B------:R-:W-:-:S02]  /*33d0*/  FMNMX.FTZ R4, R109, R4, !PT ;  /* 0x000000046d047209 */ /* 0x000fc40007810000 */
[----:B------:R-:W-:Y:S02]  /*33e0*/  FSEL R127, R36, -INF , P0 ;  /* 0xff800000247f7808 */ /* 0x000fe40000000000 */
[----:B------:R-:W-:Y:S02]  /*33f0*/  ISETP.GT.AND P0, PT, R0, 0x41, PT ;  /* 0x000000410000780c */ /* 0x000fe40003f04270 */
[----:B------:R-:W-:Y:S02]  /*3400*/  FSEL R115, R33, -INF , P4 ;  /* 0xff80000021737808 */ /* 0x000fe40002000000 */
[----:B------:R-:W-:Y:S02]  /*3410*/  FMNMX.FTZ R3, R112, R3, !PT ;  /* 0x0000000370037209 */ /* 0x000fe40007810000 */
[----:B------:R-:W-:Y:S02]  /*3420*/  ISETP.GT.AND P1, PT, R0, 0x30, PT ;  /* 0x000000300000780c */ /* 0x000fe40003f24270 */
[----:B------:R-:W-:-:S02]  /*3430*/  FMNMX.FTZ R4, R111, R4, !PT ;  /* 0x000000046f047209 */ /* 0x000fc40007810000 */
[----:B------:R-:W-:Y:S02]  /*3440*/  FSEL R133, R39, -INF , P0 ;  /* 0xff80000027857808 */ /* 0x000fe40000000000 */
[C---:B------:R-:W-:Y:S02]  /*3450*/  ISETP.GT.AND P4, PT, R2.reuse, 0x41, PT ;  /* 0x000000410200780c */ /* 0x040fe40003f84270 */
[----:B------:R-:W-:Y:S02]  /*3460*/  ISETP.GT.AND P0, PT, R2, 0x48, PT ;  /* 0x000000480200780c */ /* 0x000fe40003f04270 */
[----:B------:R-:W-:Y:S02]  /*3470*/  FMNMX.FTZ R3, R115, R3, !PT ;  /* 0x0000000373037209 */ /* 0x000fe40007810000 */
[----:B------:R-:W-:Y:S02]  /*3480*/  FSEL R118, R26, -INF , P1 ;  /* 0xff8000001a767808 */ /* 0x000fe40000800000 */
[----:B------:R-:W-:Y:S01]  /*3490*/  FMNMX.FTZ R4, R110, R4, !PT ;  /* 0x000000046e047209 */ /* 0x000fe20007810000 */
[----:B------:R-:W-:Y:S01]  /*34a0*/  LDSM.16.MT88.4 R24, [R200+0x4000] ;  /* 0x00400000c818783b */ /* 0x000fe20000004200 */
[----:B------:R-:W-:-:S02]  /*34b0*/  ISETP.GT.AND P1, PT, R0, 0x38, PT ;  /* 0x000000380000780c */ /* 0x000fc40003f24270 */
[----:B------:R-:W-:Y:S02]  /*34c0*/  FSEL R129, R37, -INF , P4 ;  /* 0xff80000025817808 */ /* 0x000fe40002000000 */
[----:B------:R-:W-:Y:S02]  /*34d0*/  FSEL R126, R48, -INF , P0 ;  /* 0xff800000307e7808 */ /* 0x000fe40000000000 */
[----:B------:R-:W-:Y:S02]  /*34e0*/  FMNMX.FTZ R3, R127, R3, !PT ;  /* 0x000000037f037209 */ /* 0x000fe40007810000 */
[----:B------:R-:W-:Y:S02]  /*34f0*/  ISETP.GT.AND P0, PT, R0, 0x49, PT ;  /* 0x000000490000780c */ /* 0x000fe40003f04270 */
[----:B------:R-:W-:Y:S02]  /*3500*/  FMNMX.FTZ R4, R118, R4, !PT ;  /* 0x0000000476047209 */ /* 0x000fe40007810000 */
[----:B------:R-:W-:-:S02]  /*3510*/  FSEL R125, R34, -INF , P1 ;  /* 0xff800000227d7808 */ /* 0x000fc40000800000 */
[----:B------:R-:W-:Y:S02]  /*3520*/  ISETP.GT.AND P1, PT, R0, 0x40, PT ;  /* 0x000000400000780c */ /* 0x000fe40003f24270 */
[----:B------:R-:W-:Y:S02]  /*3530*/  ISETP.GT.AND P4, PT, R2, 0x49, PT ;  /* 0x000000490200780c */ /* 0x000fe40003f84270 */
[----:B------:R-:W-:Y:S02]  /*3540*/  FMNMX.FTZ R3, R129, R3, !PT ;  /* 0x0000000381037209 */ /* 0x000fe40007810000 */
[----:B------:R-:W-:Y:S02]  /*3550*/  FSEL R131, R51, -INF , P0 ;  /* 0xff80000033837808 */ /* 0x000fe40000000000 */
[----:B------:R-:W-:Y:S02]  /*3560*/  FMNMX.FTZ R4, R124, R4, !PT ;  /* 0x000000047c047209 */ /* 0x000fe40007810000 */
        /* <DEDUP_REMOVED lines=15> */
[----:B------:R-:W-:Y:S02]  /*3660*/  ISETP.GT.AND P0, PT, R2, 0x58, PT ;  /* 0x000000580200780c */ /* 0x000fe40003f04270 */
[----:B------:R-:W-:Y:S02]  /*3670*/  FMNMX.FTZ R3, R135, R3, !PT ;  /* 0x0000000387037209 */ /* 0x000fe40007810000 */
[----:B------:R-:W-:Y:S02]  /*3680*/  FMNMX.FTZ R4, R130, R4, !PT ;  /* 0x0000000482047209 */ /* 0x000fe40007810000 */
[----:B------:R-:W-:-:S02]  /*3690*/  FSEL R146, R54, -INF , P1 ;  /* 0xff80000036927808 */ /* 0x000fc40000800000 */
[----:B------:R-:W-:Y:S02]  /*36a0*/  ISETP.GT.AND P1, PT, R0, 0x58, PT ;  /* 0x000000580000780c */ /* 0x000fe40003f24270 */
[----:B------:R-:W-:Y:S02]  /*36b0*/  ISETP.GT.AND P4, PT, R2, 0x59, PT ;  /* 0x000000590200780c */ /* 0x000fe40003f84270 */
[----:B------:R-:W-:Y:S02]  /*36c0*/  FSEL R134, R56, -INF , P0 ;  /* 0xff80000038867808 */ /* 0x000fe40000000000 */
[----:B------:R-:W-:Y:S02]  /*36d0*/  FMNMX.FTZ R3, R145, R3, !PT ;  /* 0x0000000391037209 */ /* 0x000fe40007810000 */
        /* <DEDUP_REMOVED lines=9> */
[----:B------:R-:W-:Y:S02]  /*3770*/  FSEL R179, R64, -INF , P1 ;  /* 0xff80000040b37808 */ /* 0x000fe40000800000 */
[----:B------:R-:W-:Y:S02]  /*3780*/  FMNMX.FTZ R3, R144, R3, !PT ;  /* 0x0000000390037209 */ /* 0x000fe40007810000 */
[----:B------:R-:W-:Y:S02]  /*3790*/  FMNMX.FTZ R4, R131, R4, !PT ;  /* 0x0000000483047209 */ /* 0x000fe40007810000 */
[----:B------:R-:W-:Y:S02]  /*37a0*/  ISETP.GT.AND P4, PT, R2, 0x68, PT ;  /* 0x000000680200780c */ /* 0x000fe40003f84270 */
[----:B------:R-:W-:-:S02]  /*37b0*/  FSEL R180, R65, -INF , P0 ;  /* 0xff80000041b47808 */ /* 0x000fc40000000000 */
[----:B------:R-:W-:Y:S02]  /*37c0*/  FMNMX.FTZ R3, R179, R3, !PT ;  /* 0x00000003b3037209 */ /* 0x000fe40007810000 */
[----:B------:R-:W-:Y:S02]  /*37d0*/  ISETP.GT.AND P1, PT, R2, 0x69, PT ;  /* 0x000000690200780c */ /* 0x000fe40003f24270 */
[----:B------:R-:W-:Y:S02]  /*37e0*/  FMNMX.FTZ R4, R146, R4, !PT ;  /* 0x0000000492047209 */ /* 0x000fe40007810000 */
[----:B------:R-:W-:Y:S02]  /*37f0*/  FSEL R181, R16, -INF , P4 ;  /* 0xff80000010b57808 */ /* 0x000fe40002000000 */
[----:B------:R-:W-:Y:S02]  /*3800*/  FMNMX.FTZ R3, R180, R3, !PT ;  /* 0x00000003b4037209 */ /* 0x000fe40007810000 */
[----:B------:R-:W-:-:S02]  /*3810*/  FSEL R183, R17, -INF , P1 ;  /* 0xff80000011b77808 */ /* 0x000fc40000800000 */
[----:B------:R-:W-:Y:S02]  /*3820*/  FMNMX.FTZ R4, R163, R4, !PT ;  /* 0x00000004a3047209 */ /* 0x000fe40007810000 */
[----:B------:R-:W-:Y:S02]  /*3830*/  ISETP.GT.AND P1, PT, R0, 0x60, PT ;  /* 0x000000600000780c */ /* 0x000fe40003f24270 */
[----:B------:R-:W-:Y:S02]  /*3840*/  ISETP.GT.AND P0, PT, R2, 0x70, PT ;  /* 0x000000700200780c */ /* 0x000fe40003f04270 */
[----:B------:R-:W-:Y:S02]  /*3850*/  FMNMX.FTZ R3, R181, R3, !PT ;  /* 0x00000003b5037209 */ /* 0x000fe40007810000 */
[----:B------:R-:W-:Y:S02]  /*3860*/  FMNMX.FTZ R4, R161, R4, !PT ;  /* 0x00000004a1047209 */ /* 0x000fe40007810000 */
[----:B------:R-:W-:-:S02]  /*3870*/  FSEL R182, R66, -INF , P1 ;  /* 0xff80000042b67808 */ /* 0x000fc40000800000 */
[C---:B------:R-:W-:Y:S02]  /*3880*/  ISETP.GT.AND P6, PT, R2.reuse, 0x71, PT ;  /* 0x000000710200780c */ /* 0x040fe40003fc4270 */
[----:B------:R-:W-:Y:S02]  /*3890*/  ISETP.GT.AND P4, PT, R2, 0x78, PT ;  /* 0x000000780200780c */ /* 0x000fe40003f84270 */
[----:B------:R-:W-:Y:S02]  /*38a0*/  FSEL R240, R72, -INF , P0 ;  /* 0xff80000048f07808 */ /* 0x000fe40000000000 */
[----:B------:R-:W-:Y:S02]  /*38b0*/  ISETP.GT.AND P1, PT, R2, 0x79, PT ;  /* 0x000000790200780c */ /* 0x000fe40003f24270 */
[----:B------:R-:W-:Y:S02]  /*38c0*/  ISETP.GT.AND P0, PT, R0, 0x61, PT ;  /* 0x000000610000780c */ /* 0x000fe40003f04270 */
[----:B------:R-:W-:-:S02]  /*38d0*/  FMNMX.FTZ R2, R183, R3, !PT ;  /* 0x00000003b7027209 */ /* 0x000fc40007810000 */
[----:B------:R-:W-:Y:S02]  /*38e0*/  FMNMX.FTZ R3, R160, R4, !PT ;  /* 0x00000004a0037209 */ /* 0x000fe40007810000 */
[----:B------:R-:W-:Y:S02]  /*38f0*/  FSEL R231, R67, -INF , P0 ;  /* 0xff80000043e77808 */ /* 0x000fe40000000000 */
        /* <DEDUP_REMOVED lines=10> */
[----:B------:R-:W-:Y:S02]  /*39a0*/  FSEL R229, R19, -INF , P4 ;  /* 0xff80000013e57808 */ /* 0x000fe40002000000 */
[----:B------:R-:W-:Y:S01]  /*39b0*/  ISETP.GT.AND P1, PT, R0, 0x70, PT ;  /* 0x000000700000780c */ /* 0x000fe20003f24270 */
[----:B------:R-:W-:Y:S01]  /*39c0*/  LDSM.16.MT88.4 R16, [R200] ;  /* 0x00000000c810783b */ /* 0x000fe20000004200 */
[----:B------:R-:W-:Y:S02]  /*39d0*/  FMNMX.FTZ R2, R230, R2, !PT ;  /* 0x00000002e6027209 */ /* 0x000fe40007810000 */
[----:B------:R-:W-:Y:S02]  /*39e0*/  FMNMX.FTZ R117, R238, R117, !PT ;  /* 0x00000075ee757209 */ /* 0x000fe40007810000 */
[----:B------:R-:W-:Y:S02]  /*39f0*/  ISETP.GT.AND P0, PT, R0, 0x71, PT ;  /* 0x000000710000780c */ /* 0x000fe40003f04270 */
[----:B------:R-:W-:-:S02]  /*3a00*/  FSEL R241, R74, -INF , P1 ;  /* 0xff8000004af17808 */ /* 0x000fc40000800000 */
[----:B------:R-:W-:Y:S02]  /*3a10*/  FMNMX.FTZ R2, R229, R2, !PT ;  /* 0x00000002e5027209 */ /* 0x000fe40007810000 */
[----:B------:R-:W-:Y:S02]  /*3a20*/  FMNMX.FTZ R117, R242, R117, !PT ;  /* 0x00000075f2757209 */ /* 0x000fe40007810000 */
[----:B------:R-:W-:Y:S02]  /*3a30*/  FSEL R244, R75, -INF , P0 ;  /* 0xff8000004bf47808 */ /* 0x000fe40000000000 */
[C---:B------:R-:W-:Y:S01]  /*3a40*/  ISETP.GT.AND P1, PT, R0.reuse, 0x78, PT ;  /* 0x000000780000780c */ /* 0x040fe20003f24270 */
[----:B------:R-:W1:Y:S01]  /*3a50*/  SHFL.BFLY PT, R3, R117, 0x2, 0x1f ;  /* 0x0c401f0075037f89 */ /* 0x000e6200000e0000 */
[----:B------:R-:W-:Y:S02]  /*3a60*/  FMNMX.FTZ R2, R241, R2, !PT ;  /* 0x00000002f1027209 */ /* 0x000fe40007810000 */
[----:B------:R-:W-:-:S02]  /*3a70*/  ISETP.GT.AND P0, PT, R0, 0x79, PT ;  /* 0x000000790000780c */ /* 0x000fc40003f04270 */
[----:B------:R-:W-:Y:S02]  /*3a80*/  FSEL R243, R78, -INF , P1 ;  /* 0xff8000004ef37808 */ /* 0x000fe40000800000 */
[----:B------:R-:W-:Y:S02]  /*3a90*/  FMNMX.FTZ R0, R244, R2, !PT ;  /* 0x00000002f4007209 */ /* 0x000fe40007810000 */
[----:B------:R-:W-:Y:S02]  /*3aa0*/  FSEL R248, R79, -INF , P0 ;  /* 0xff8000004ff87808 */ /* 0x000fe40000000000 */
        /* <DEDUP_REMOVED lines=51> */
[----:B------:R-:W3:Y:S07]  /*3de0*/  LDSM.16.MT88.4 R12, [R203+0x4000] ;  /* 0x00400000cb0c783b */ /* 0x000eee0000004200 */
[----:B--2---:R-:W-:Y:S01]  /*3df0*/  HMMA.16816.F32.BF16 R52, R4, R20, RZ ;  /* 0x000000140434723c */ /* 0x004fe200000418ff */
[----:B-1----:R-:W-:-:S07]  /*3e00*/  FFMA.FTZ R3, R60, c[0x0][0x2d0], -R2 ;  /* 0x0000b4003c037a23 */ /* 0x002fce0000010802 */
[C---:B------:R-:W-:Y:S01]  /*3e10*/  HMMA.16816.F32.BF16 R44, R4.reuse, R22, RZ ;  /* 0x00000016042c723c */ /* 0x040fe200000418ff */
[----:B------:R-:W1:Y:S01]  /*3e20*/  LDSM.16.MT88.4 R20, [R204+0x800] ;  /* 0x00080000cc14783b */ /* 0x000e620000004200 */
[----:B------:R2:W-:Y:S06]  /*3e30*/  MUFU.EX2 R154, R3 ;  /* 0x00000003009a7308 */ /* 0x0005ec0000000800 */
[C---:B------:R-:W-:Y:S08]  /*3e40*/  HMMA.16816.F32.BF16 R64, R4.reuse, R24, RZ ;  /* 0x000000180440723c */ /* 0x040ff000000418ff */
[----:B------:R-:W-:Y:S01]  /*3e50*/  HMMA.16816.F32.BF16 R72, R4, R26, RZ ;  /* 0x0000001a0448723c */ /* 0x000fe200000418ff */
[----:B------:R-:W1:Y:S01]  /*3e60*/  LDSM.16.MT88.4 R24, [R200+0x800] ;  /* 0x00080000c818783b */ /* 0x000e620000004200 */
[----:B--2---:R-:W-:-:S04]  /*3e70*/  FFMA.FTZ R3, R61, c[0x0][0x2d0], -R0 ;  /* 0x0000b4003d037a23 */ /* 0x004fc80000010800 */
[----:B------:R2:W-:Y:S02]  /*3e80*/  MUFU.EX2 R247, R3 ;  /* 0x0000000300f77308 */ /* 0x0005e40000000800 */
[C---:B----4-:R-:W-:Y:S08]  /*3e90*/  HMMA.16816.F32.BF16 R76, R4.reuse, R16, RZ ;  /* 0x00000010044c723c */ /* 0x050ff000000418ff */
[----:B-----5:R-:W-:Y:S01]  /*3ea0*/  HMMA.16816.F32.BF16 R88, R4, R8, RZ ;  /* 0x000000080458723c */ /* 0x020fe200000418ff */
[----:B--2---:R-:W-:-:S07]  /*3eb0*/  FFMA.FTZ R3, R62, c[0x0][0x2d0], -R0 ;  /* 0x0000b4003e037a23 */ /* 0x004fce0000010800 */
[C---:B------:R-:W-:Y:S01]  /*3ec0*/  HMMA.16816.F32.BF16 R92, R4.reuse, R10, RZ ;  /* 0x0000000a045c723c */ /* 0x040fe200000418ff */
[----:B------:R-:W-:Y:S01]  /*3ed0*/  LDSM.16.MT88.4 R8, [R206+0x800] ;  /* 0x00080000ce08783b */ /* 0x000fe20000004200 */
[----:B------:R2:W4:Y:S06]  /*3ee0*/  MUFU.EX2 R245, R3 ;  /* 0x0000000300f57308 */ /* 0x00052c0000000800 */
[----:B---3--:R-:W-:Y:S01]  /*3ef0*/  HMMA.16816.F32.BF16 R84, R4, R14, RZ ;  /* 0x0000000e0454723c */ /* 0x008fe200000418ff */
[----:B--2---:R-:W-:-:S07]  /*3f00*/  FFMA.FTZ R3, R63, c[0x0][0x2d0], -R0 ;  /* 0x0000b4003f037a23 */ /* 0x004fce0000010800 */
[----:B------:R-:W-:Y:S01]  /*3f10*/  HMMA.16816.F32.BF16 R60, R4, R18, RZ ;  /* 0x00000012043c723c */ /* 0x000fe200000418ff */
[----:B------:R-:W2:Y:S01]  /*3f20*/  LDSM.16.MT88.4 R16, [R203+0x800] ;  /* 0x00080000cb10783b */ /* 0x000ea20000004200 */
[----:B------:R3:W-:Y:S02]  /*3f30*/  MUFU.EX2 R246, R3 ;  /* 0x0000000300f67308 */ /* 0x0007e40000000800 */
[----:B---3--:R-:W-:-:S04]  /*3f40*/  FFMA.FTZ R3, R68, c[0x0][0x2d0], -R0 ;  /* 0x0000b40044037a23 */ /* 0x008fc80000010800 */
[----:B------:R-:W-:Y:S01]  /*3f50*/  HMMA.16816.F32.BF16 R68, R4, R12, RZ ;  /* 0x0000000c0444723c */ /* 0x000fe200000418ff */
[----:B------:R-:W-:Y:S01]  /*3f60*/  LDSM.16.MT88.4 R12, [R200+0x4800] ;  /* 0x00480000c80c783b */ /* 0x000fe20000004200 */
[----:B------:R-:W3:Y:S05]  /*3f70*/  MUFU.EX2 R249, R3 ;  /* 0x0000000300f97308 */ /* 0x000eea0000000800 */
[----:B------:R-:W-:Y:S02]  /*3f80*/  F2FP.BF16.PACK_AB R4, R252, R251 ;  /* 0x000000fbfc04723e */ /* 0x000fe400000010ff */
[----:B----4-:R-:W-:Y:S02]  /*3f90*/  F2FP.BF16.PACK_AB R5, R245, R247 ;  /* 0x000000f7f505723e */ /* 0x010fe400000010ff */
[----:B------:R-:W-:-:S02]  /*3fa0*/  F2FP.BF16.PACK_AB R6, R154, R250 ;  /* 0x000000fa9a06723e */ /* 0x000fc400000010ff */
[----:B---3--:R-:W-:Y:S01]  /*3fb0*/  F2FP.BF16.PACK_AB R7, R249, R246 ;  /* 0x000000f6f907723e */ /* 0x008fe200000010ff */
[----:B------:R-:W-:-:S04]  /*3fc0*/  FFMA.FTZ R3, R100, c[0x0][0x2d0], -R2 ;  /* 0x0000b40064037a23 */ /* 0x000fc80000010802 */
[----:B------:R3:W-:Y:S02]  /*3fd0*/  MUFU.EX2 R237, R3 ;  /* 0x0000000300ed7308 */ /* 0x0007e40000000800 */
[C---:B-1----:R-:W-:Y:S08]  /*3fe0*/  HMMA.16816.F32.BF16 R104, R4.reuse, R20, R48 ;  /* 0x000000140468723c */ /* 0x042ff00000041830 */
[----:B------:R-:W-:Y:S01]  /*3ff0*/  HMMA.16816.F32.BF16 R80, R4, R22, R36 ;  /* 0x000000160450723c */ /* 0x000fe20000041824 */
[----:B------:R-:W1:Y:S01]  /*4000*/  LDSM.16.MT88.4 R20, [R204+0x4800] ;  /* 0x00480000cc14783b */ /* 0x000e620000004200 */
[----:B---3--:R-:W-:-:S06]  /*4010*/  FFMA.FTZ R3, R102, c[0x0][0x2d0], -R2 ;  /* 0x0000b40066037a23 */ /* 0x008fcc0000010802 */
[C---:B------:R-:W-:Y:S01]  /*4020*/  HMMA.16816.F32.BF16 R120, R4.reuse, R24, R32 ;  /* 0x000000180478723c */ /* 0x040fe20000041820 */
[----:B------:R3:W4:Y:S07]  /*4030*/  MUFU.EX2 R235, R3 ;  /* 0x0000000300eb7308 */ /* 0x00072e0000000800 */
[C---:B--2---:R-:W-:Y:S08]  /*4040*/  HMMA.16816.F32.BF16 R36, R4.reuse, R16, R28 ;  /* 0x000000100424723c */ /* 0x044ff0000004181c */
[----:B------:R-:W-:Y:S01]  /*4050*/  HMMA.16816.F32.BF16 R32, R4, R8, R52 ;  /* 0x000000080420723c */ /* 0x000fe20000041834 */
[----:B---3--:R-:W-:-:S04]  /*4060*/  FFMA.FTZ R3, R101, c[0x0][0x2d0], -R2 ;  /* 0x0000b40065037a23 */ /* 0x008fc80000010802 */
[----:B------:R2:W-:Y:S03]  /*4070*/  MUFU.EX2 R234, R3 ;  /* 0x0000000300ea7308 */ /* 0x0005e60000000800 */
[C---:B------:R-:W-:Y:S01]  /*4080*/  HMMA.16816.F32.BF16 R28, R4.reuse, R10, R44 ;  /* 0x0000000a041c723c */ /* 0x040fe2000004182c */
[----:B------:R-:W3:Y:S07]  /*4090*/  LDSM.16.MT88.4 R8, [R206+0x4800] ;  /* 0x00480000ce08783b */ /* 0x000eee0000004200 */
[----:B------:R-:W-:Y:S01]  /*40a0*/  HMMA.16816.F32.BF16 R96, R4, R26, R40 ;  /* 0x0000001a0460723c */ /* 0x000fe20000041828 */
[----:B------:R-:W-:Y:S01]  /*40b0*/  LDSM.16.MT88.4 R24, [R200+0x1000] ;  /* 0x00100000c818783b */ /* 0x000fe20000004200 */
[----:B--2---:R-:W-:-:S06]  /*40c0*/  FFMA.FTZ R3, R103, c[0x0][0x2d0], -R2 ;  /* 0x0000b40067037a23 */ /* 0x004fcc0000010802 */
        /* <DEDUP_REMOVED lines=8> */
[C---:B------:R-:W-:Y:S08]  /*4150*/  HMMA.16816.F32.BF16 R44, R4.reuse, R12, R64 ;  /* 0x0000000c042c723c */ /* 0x040ff00000041840 */
[----:B------:R-:W-:Y:S01]  /*4160*/  HMMA.16816.F32.BF16 R48, R4, R14, R72 ;  /* 0x0000000e0430723c */ /* 0x000fe20000041848 */
[----:B------:R-:W1:Y:S01]  /*4170*/  LDSM.16.MT88.4 R12, [R203+0x1000] ;  /* 0x00100000cb0c783b */ /* 0x000e620000004200 */
[----:B-----5:R-:W-:-:S06]  /*4180*/  FFMA.FTZ R3, R109, c[0x0][0x2d0], -R0 ;  /* 0x0000b4006d037a23 */ /* 0x020fcc0000010800 */
[C---:B---3--:R-:W-:Y:S01]  /*4190*/  HMMA.16816.F32.BF16 R72, R4.reuse, R8, R88 ;  /* 0x000000080448723c */ /* 0x048fe20000041858 */
[----:B------:R3:W5:Y:S07]  /*41a0*/  MUFU.EX2 R109, R3 ;  /* 0x00000003006d7308 */ /* 0x00076e0000000800 */
[C---:B------:R-:W-:Y:S01]  /*41b0*/  HMMA.16816.F32.BF16 R76, R4.reuse, R10, R92 ;  /* 0x0000000a044c723c */ /* 0x040fe2000004185c */
[----:B------:R-:W1:Y:S07]  /*41c0*/  LDSM.16.MT88.4 R8, [R206+0x1000] ;  /* 0x00100000ce08783b */ /* 0x000e6e0000004200 */
[----:B--2---:R-:W-:Y:S01]  /*41d0*/  HMMA.16816.F32.BF16 R60, R4, R16, R68 ;  /* 0x00000010043c723c */ /* 0x004fe20000041844 */
[----:B---3--:R-:W-:-:S02]  /*41e0*/  FFMA.FTZ R3, R111, c[0x0][0x2d0], -R0 ;  /* 0x0000b4006f037a23 */ /* 0x008fc40000010800 */
[----:B------:R-:W-:Y:S02]  /*41f0*/  IMAD.MOV.U32 R111, RZ, RZ, R158 ;  /* 0x000000ffff6f7224 */ /* 0x000fe400078e009e */
[----:B------:R2:W-:Y:S03]  /*4200*/  MUFU.EX2 R108, R3 ;  /* 0x00000003006c7308 */ /* 0x0005e60000000800 */
[----:B------:R-:W-:Y:S01]  /*4210*/  HMMA.16816.F32.BF16 R64, R4, R18, R84 ;  /* 0x000000120440723c */ /* 0x000fe20000041854 */
[----:B------:R-:W3:Y:S06]  /*4220*/  LDSM.16.MT88.4 R16, [R200+0x5000] ;  /* 0x00500000c810783b */ /* 0x000eec0000004200 */
[----:B----4-:R-:W-:-:S02]  /*4230*/  F2FP.BF16.PACK_AB R4, R235, R237 ;  /* 0x000000edeb04723e */ /* 0x010fc400000010ff */
[----:B-----5:R-:W-:Y:S02]  /*4240*/  F2FP.BF16.PACK_AB R5, R109, R233 ;  /* 0x000000e96d05723e */ /* 0x020fe400000010ff */
[----:B------:R-:W-:Y:S01]  /*4250*/  F2FP.BF16.PACK_AB R6, R236, R234 ;  /* 0x000000eaec06723e */ /* 0x000fe200000010ff */
[----:B--2---:R-:W-:Y:S02]  /*4260*/  FFMA.FTZ R3, R110, c[0x0][0x2d0], -R0 ;  /* 0x0000b4006e037a23 */ /* 0x004fe40000010800 */
[----:B------:R-:W-:Y:S02]  /*4270*/  IMAD.MOV.U32 R110, RZ, RZ, R157 ;  /* 0x000000ffff6e7224 */ /* 0x000fe400078e009d */
[----:B------:R-:W2:Y:S02]  /*4280*/  MUFU.EX2 R232, R3 ;  /* 0x0000000300e87308 */ /* 0x000ea40000000800 */
[----:B--2---:R-:W-:Y:S01]  /*4290*/  F2FP.BF16.PACK_AB R7, R232, R108 ;  /* 0x0000006ce807723e */ /* 0x004fe200000010ff */
[----:B------:R-:W-:-:S05]  /*42a0*/  FFMA.FTZ R3, R113, c[0x0][0x2d0], -R2 ;  /* 0x0000b40071037a23 */ /* 0x000fca0000010802 */
[----:B------:R2:W-:Y:S01]  /*42b0*/  MUFU.EX2 R178, R3 ;  /* 0x0000000300b27308 */ /* 0x0005e20000000800 */
[C---:B-1----:R-:W-:Y:S07]  /*42c0*/  HMMA.16816.F32.BF16 R100, R4.reuse, R20, R104 ;  /* 0x000000140464723c */ /* 0x042fee0000041868 */
[----:B------:R-:W-:Y:S01]  /*42d0*/  IMAD.MOV.U32 R107, RZ, RZ, R148 ;  /* 0x000000ffff6b7224 */ /* 0x000fe200078e0094 */
[----:B------:R-:W-:Y:S01]  /*42e0*/  HMMA.16816.F32.BF16 R88, R4, R22, R80 ;  /* 0x000000160458723c */ /* 0x000fe20000041850 */
[----:B------:R-:W1:Y:S01]  /*42f0*/  LDSM.16.MT88.4 R20, [R204+0x5000] ;  /* 0x00500000cc14783b */ /* 0x000e620000004200 */
[----:B------:R-:W-:-:S02]  /*4300*/  IMAD.MOV.U32 R106, RZ, RZ, R147 ;  /* 0x000000ffff6a7224 */ /* 0x000fc400078e0093 */
[----:B------:R-:W-:Y:S02]  /*4310*/  IMAD.MOV.U32 R105, RZ, RZ, R107 ;  /* 0x000000ffff697224 */ /* 0x000fe400078e006b */
[--C-:B--2---:R-:W-:Y:S02]  /*4320*/  FFMA.FTZ R3, R114, c[0x0][0x2d0], -R2.reuse ;  /* 0x0000b40072037a23 */ /* 0x104fe40000010802 */
[C---:B------:R-:W-:Y:S02]  /*4330*/  HMMA.16816.F32.BF16 R84, R4.reuse, R12, R36 ;  /* 0x0000000c0454723c */ /* 0x040fe40000041824 */
[----:B------:R2:W4:Y:S06]  /*4340*/  MUFU.EX2 R177, R3 ;  /* 0x0000000300b17308 */ /* 0x00052c0000000800 */
[C---:B------:R-:W-:Y:S01]  /*4350*/  HMMA.16816.F32.BF16 R80, R4.reuse, R14, R40 ;  /* 0x0000000e0450723c */ /* 0x040fe20000041828 */
[----:B------:R-:W5:Y:S07]  /*4360*/  LDSM.16.MT88.4 R12, [R203+0x5000] ;  /* 0x00500000cb0c783b */ /* 0x000f6e0000004200 */
[----:B------:R-:W-:Y:S01]  /*4370*/  HMMA.16816.F32.BF16 R68, R4, R8, R32 ;  /* 0x000000080444723c */ /* 0x000fe20000041820 */
[----:B--2---:R-:W-:-:S04]  /*4380*/  FFMA.FTZ R3, R112, c[0x0][0x2d0], -R2 ;  /* 0x0000b40070037a23 */ /* 0x004fc80000010802 */
[----:B------:R2:W-:Y:S03]  /*4390*/  MUFU.EX2 R167, R3 ;  /* 0x0000000300a77308 */ /* 0x0005e60000000800 */
[C---:B------:R-:W-:Y:S01]  /*43a0*/  HMMA.16816.F32.BF16 R28, R4.reuse, R10, R28 ;  /* 0x0000000a041c723c */ /* 0x040fe2000004181c */
[----:B------:R-:W4:Y:S07]  /*43b0*/  LDSM.16.MT88.4 R8, [R206+0x5000] ;  /* 0x00500000ce08783b */ /* 0x000f2e0000004200 */
[----:B---3--:R-:W-:Y:S01]  /*43c0*/  HMMA.16816.F32.BF16 R40, R4, R16, R44 ;  /* 0x000000100428723c */ /* 0x008fe2000004182c */
[----:B--2---:R-:W-:-:S07]  /*43d0*/  FFMA.FTZ R3, R115, c[0x0][0x2d0], -R2 ;  /* 0x0000b40073037a23 */ /* 0x004fce0000010802 */
[C---:B------:R-:W-:Y:S01]  /*43e0*/  HMMA.16816.F32.BF16 R32, R4.reuse, R18, R48 ;  /* 0x000000120420723c */ /* 0x040fe20000041830 */
[----:B------:R-:W2:Y:S01]  /*43f0*/  LDSM.16.MT88.4 R16, [R200+0x1800] ;  /* 0x00180000c810783b */ /* 0x000ea20000004200 */
[----:B------:R3:W-:Y:S06]  /*4400*/  MUFU.EX2 R176, R3 ;  /* 0x0000000300b07308 */ /* 0x0007ec0000000800 */
[C---:B------:R-:W-:Y:S08]  /*4410*/  HMMA.16816.F32.BF16 R120, R4.reuse, R24, R120 ;  /* 0x000000180478723c */ /* 0x040ff00000041878 */
[----:B------:R-:W-:Y:S01]  /*4420*/  HMMA.16816.F32.BF16 R92, R4, R26, R96 ;  /* 0x0000001a045c723c */ /* 0x000fe20000041860 */
[----:B---3--:R-:W-:-:S04]  /*4430*/  FFMA.FTZ R3, R118, c[0x0][0x2d0], -R0 ;  /* 0x0000b40076037a23 */ /* 0x008fc80000010800 */
[----:B------:R3:W-:Y:S02]  /*4440*/  MUFU.EX2 R166, R3 ;  /* 0x0000000300a67308 */ /* 0x0007e40000000800 */
[----:B------:R-:W-:Y:S01]  /*4450*/  IMAD.MOV.U32 R99, RZ, RZ, R155 ;  /* 0x000000ffff637224 */ /* 0x000fe200078e009b */
[----:B-1----:R-:W-:Y:S01]  /*4460*/  HMMA.16816.F32.BF16 R36, R4, R20, R52 ;  /* 0x000000140424723c */ /* 0x002fe20000041834 */
[----:B------:R-:W-:Y:S02]  /*4470*/  IMAD.MOV.U32 R97, RZ, RZ, R150 ;  /* 0x000000ffff617224 */ /* 0x000fe400078e0096 */
[----:B------:R-:W-:Y:S02]  /*4480*/  IMAD.MOV.U32 R96, RZ, RZ, R149 ;  /* 0x000000ffff607224 */ /* 0x000fe400078e0095 */
[----:B------:R-:W-:-:S03]  /*4490*/  IMAD.MOV.U32 R98, RZ, RZ, R151 ;  /* 0x000000ffff627224 */ /* 0x000fc600078e0097 */
[----:B------:R-:W-:Y:S01]  /*44a0*/  HMMA.16816.F32.BF16 R24, R4, R22, R56 ;  /* 0x000000160418723c */ /* 0x000fe20000041838 */
[----:B------:R-:W1:Y:S01]  /*44b0*/  LDSM.16.MT88.4 R20, [R204+0x1800] ;  /* 0x00180000cc14783b */ /* 0x000e620000004200 */
[----:B---3--:R-:W-:-:S06]  /*44c0*/  FFMA.FTZ R3, R124, c[0x0][0x2d0], -R0 ;  /* 0x0000b4007c037a23 */ /* 0x008fcc0000010800 */
[C---:B-----5:R-:W-:Y:S01]  /*44d0*/  HMMA.16816.F32.BF16 R48, R4.reuse, R12, R60 ;  /* 0x0000000c0430723c */ /* 0x060fe2000004183c */
[----:B------:R3:W5:Y:S07]  /*44e0*/  MUFU.EX2 R165, R3 ;  /* 0x0000000300a57308 */ /* 0x00076e0000000800 */
[C---:B------:R-:W-:Y:S01]  /*44f0*/  HMMA.16816.F32.BF16 R56, R4.reuse, R14, R64 ;  /* 0x0000000e0438723c */ /* 0x040fe20000041840 */
[----:B------:R-:W1:Y:S07]  /*4500*/  LDSM.16.MT88.4 R12, [R203+0x1800] ;  /* 0x00180000cb0c783b */ /* 0x000e6e0000004200 */
[----:B----4-:R-:W-:Y:S01]  /*4510*/  HMMA.16816.F32.BF16 R60, R4, R8, R72 ;  /* 0x00000008043c723c */ /* 0x010fe20000041848 */
[----:B---3--:R-:W-:-:S04]  /*4520*/  FFMA.FTZ R3, R125, c[0x0][0x2d0], -R0 ;  /* 0x0000b4007d037a23 */ /* 0x008fc80000010800 */
[----:B------:R3:W-:Y:S03]  /*4530*/  MUFU.EX2 R164, R3 ;  /* 0x0000000300a47308 */ /* 0x0007e60000000800 */
[----:B------:R-:W-:Y:S01]  /*4540*/  HMMA.16816.F32.BF16 R64, R4, R10, R76 ;  /* 0x0000000a0440723c */ /* 0x000fe2000004184c */
[----:B------:R-:W4:Y:S06]  /*4550*/  LDSM.16.MT88.4 R8, [R206+0x1800] ;  /* 0x00180000ce08783b */ /* 0x000f2c0000004200 */
[----:B------:R-:W-:-:S02]  /*4560*/  F2FP.BF16.PACK_AB R4, R177, R178 ;  /* 0x000000b2b104723e */ /* 0x000fc400000010ff */
[----:B-----5:R-:W-:Y:S02]  /*4570*/  F2FP.BF16.PACK_AB R5, R165, R166 ;  /* 0x000000a6a505723e */ /* 0x020fe400000010ff */
[----:B------:R-:W-:Y:S01]  /*4580*/  F2FP.BF16.PACK_AB R6, R176, R167 ;  /* 0x000000a7b006723e */ /* 0x000fe200000010ff */
[----:B---3--:R-:W-:-:S04]  /*4590*/  FFMA.FTZ R3, R119, c[0x0][0x2d0], -R0 ;  /* 0x0000b40077037a23 */ /* 0x008fc80000010800 */
[----:B------:R-:W3:Y:S02]  /*45a0*/  MUFU.EX2 R162, R3 ;  /* 0x0000000300a27308 */ /* 0x000ee40000000800 */
[----:B---3--:R-:W-:Y:S01]  /*45b0*/  F2FP.BF16.PACK_AB R7, R162, R164 ;  /* 0x000000a4a207723e */ /* 0x008fe200000010ff */
[----:B------:R-:W-:-:S05]  /*45c0*/  FFMA.FTZ R3, R127, c[0x0][0x2d0], -R2 ;  /* 0x0000b4007f037a23 */ /* 0x000fca0000010802 */
[----:B------:R3:W-:Y:S01]  /*45d0*/  MUFU.EX2 R159, R3 ;  /* 0x00000003009f7308 */ /* 0x0007e20000000800 */
[C---:B--2---:R-:W-:Y:S08]  /*45e0*/  HMMA.16816.F32.BF16 R120, R4.reuse, R16, R120 ;  /* 0x000000100478723c */ /* 0x044ff00000041878 */
[----:B------:R-:W-:Y:S01]  /*45f0*/  HMMA.16816.F32.BF16 R92, R4, R18, R92 ;  /* 0x00000012045c723c */ /* 0x000fe2000004185c */
[----:B------:R-:W2:Y:S01]  /*4600*/  LDSM.16.MT88.4 R16, [R200+0x5800] ;  /* 0x00580000c810783b */ /* 0x000ea20000004200 */
[----:B---3--:R-:W-:-:S06]  /*4610*/  FFMA.FTZ R3, R129, c[0x0][0x2d0], -R2 ;  /* 0x0000b40081037a23 */ /* 0x008fcc0000010802 */
[C---:B-1----:R-:W-:Y:S01]  /*4620*/  HMMA.16816.F32.BF16 R100, R4.reuse, R20, R100 ;  /* 0x000000140464723c */ /* 0x042fe20000041864 */
[----:B------:R-:W-:Y:S01]  /*4630*/  IMAD.MOV.U32 R129, RZ, RZ, R156 ;  /* 0x000000ffff817224 */ /* 0x000fe200078e009c */
[----:B------:R1:W3:Y:S06]  /*4640*/  MUFU.EX2 R158, R3 ;  /* 0x00000003009e7308 */ /* 0x0002ec0000000800 */
[C---:B------:R-:W-:Y:S01]  /*4650*/  HMMA.16816.F32.BF16 R88, R4.reuse, R22, R88 ;  /* 0x000000160458723c */ /* 0x040fe20000041858 */
[----:B------:R-:W5:Y:S07]  /*4660*/  LDSM.16.MT88.4 R20, [R204+0x5800] ;  /* 0x00580000cc14783b */ /* 0x000f6e0000004200 */
[----:B------:R-:W-:Y:S01]  /*4670*/  HMMA.16816.F32.BF16 R84, R4, R12, R84 ;  /* 0x0000000c0454723c */ /* 0x000fe20000041854 */
[----:B-1----:R-:W-:-:S02]  /*4680*/  FFMA.FTZ R3, R126, c[0x0][0x2d0], -R2 ;  /* 0x0000b4007e037a23 */ /* 0x002fc40000010802 */
[----:B------:R-:W-:Y:S02]  /*4690*/  LDSM.16.MT88.4 R124, [R200+0x3800] ;  /* 0x00380000c87c783b */ /* 0x000fe40000004200 */
[----:B------:R1:W-:Y:S03]  /*46a0*/  MUFU.EX2 R156, R3 ;  /* 0x00000003009c7308 */ /* 0x0003e60000000800 */
[C---:B------:R-:W-:Y:S01]  /*46b0*/  HMMA.16816.F32.BF16 R80, R4.reuse, R14, R80 ;  /* 0x0000000e0450723c */ /* 0x040fe20000041850 */
[----:B------:R-:W3:Y:S07]  /*46c0*/  LDSM.16.MT88.4 R12, [R203+0x5800] ;  /* 0x00580000cb0c783b */ /* 0x000eee0000004200 */
[----:B----4-:R-:W-:Y:S01]  /*46d0*/  HMMA.16816.F32.BF16 R76, R4, R8, R68 ;  /* 0x00000008044c723c */ /* 0x010fe20000041844 */
[----:B-1----:R-:W-:-:S07]  /*46e0*/  FFMA.FTZ R3, R128, c[0x0][0x2d0], -R2 ;  /* 0x0000b40080037a23 */ /* 0x002fce0000010802 */
[----:B------:R-:W-:Y:S01]  /*46f0*/  HMMA.16816.F32.BF16 R72, R4, R10, R28 ;  /* 0x0000000a0448723c */ /* 0x000fe2000004181c */
[----:B------:R-:W1:Y:S01]  /*4700*/  LDSM.16.MT88.4 R8, [R206+0x5800] ;  /* 0x00580000ce08783b */ /* 0x000e620000004200 */
[----:B------:R4:W-:Y:S01]  /*4710*/  MUFU.EX2 R157, R3 ;  /* 0x00000003009d7308 */ /* 0x0009e20000000800 */
[----:B------:R-:W-:-:S05]  /*4720*/  IMAD.MOV.U32 R128, RZ, RZ, R154 ;  /* 0x000000ffff807224 */ /* 0x000fca00078e009a */
[C---:B--2---:R-:W-:Y:S08]  /*4730*/  HMMA.16816.F32.BF16 R68, R4.reuse, R16, R40 ;  /* 0x000000100444723c */ /* 0x044ff00000041828 */
[----:B------:R-:W-:Y:S01]  /*4740*/  HMMA.16816.F32.BF16 R52, R4, R18, R32 ;  /* 0x000000120434723c */ /* 0x000fe20000041820 */
[----:B------:R-:W2:Y:S01]  /*4750*/  LDSM.16.MT88.4 R16, [R200+0x2000] ;  /* 0x00200000c810783b */ /* 0x000ea20000004200 */
[----:B----4-:R-:W-:-:S02]  /*4760*/  FFMA.FTZ R3, R130, c[0x0][0x2d0], -R0 ;  /* 0x0000b40082037a23 */ /* 0x010fc40000010800 */
[----:B------:R-:W-:Y:S02]  /*4770*/  IMAD.MOV.U32 R130, RZ, RZ, R153 ;  /* 0x000000ffff827224 */ /* 0x000fe400078e0099 */
[----:B------:R4:W-:Y:S02]  /*4780*/  MUFU.EX2 R155, R3 ;  /* 0x00000003009b7308 */ /* 0x0009e40000000800 */
[C---:B-----5:R-:W-:Y:S08]  /*4790*/  HMMA.16816.F32.BF16 R44, R4.reuse, R20, R36 ;  /* 0x00000014042c723c */ /* 0x060ff00000041824 */
[----:B------:R-:W-:Y:S01]  /*47a0*/  HMMA.16816.F32.BF16 R32, R4, R22, R24 ;  /* 0x000000160420723c */ /* 0x000fe20000041818 */
[----:B------:R-:W5:Y:S01]  /*47b0*/  LDSM.16.MT88.4 R20, [R204+0x2000] ;  /* 0x00200000cc14783b */ /* 0x000f620000004200 */
[----:B----4-:R-:W-:-:S06]  /*47c0*/  FFMA.FTZ R3, R133, c[0x0][0x2d0], -R0 ;  /* 0x0000b40085037a23 */ /* 0x010fcc0000010800 */
[C---:B---3--:R-:W-:Y:S01]  /*47d0*/  HMMA.16816.F32.BF16 R40, R4.reuse, R12, R48 ;  /* 0x0000000c0428723c */ /* 0x048fe20000041830 */
[----:B------:R3:W4:Y:S07]  /*47e0*/  MUFU.EX2 R154, R3 ;  /* 0x00000003009a7308 */ /* 0x00072e0000000800 */
[C---:B------:R-:W-:Y:S01]  /*47f0*/  HMMA.16816.F32.BF16 R36, R4.reuse, R14, R56 ;  /* 0x0000000e0424723c */ /* 0x040fe20000041838 */
[----:B------:R-:W2:Y:S07]  /*4800*/  LDSM.16.MT88.4 R12, [R203+0x2000] ;  /* 0x00200000cb0c783b */ /* 0x000eae0000004200 */
[----:B-1----:R-:W-:Y:S01]  /*4810*/  HMMA.16816.F32.BF16 R28, R4, R8, R60 ;  /* 0x00000008041c723c */ /* 0x002fe2000004183c */
[----:B---3--:R-:W-:-:S04]  /*4820*/  FFMA.FTZ R3, R132, c[0x0][0x2d0], -R0 ;  /* 0x0000b40084037a23 */ /* 0x008fc80000010800 */
[----:B------:R1:W-:Y:S03]  /*4830*/  MUFU.EX2 R153, R3 ;  /* 0x0000000300997308 */ /* 0x0003e60000000800 */
[----:B------:R-:W-:Y:S01]  /*4840*/  HMMA.16816.F32.BF16 R24, R4, R10, R64 ;  /* 0x0000000a0418723c */ /* 0x000fe20000041840 */
[----:B------:R-:W3:Y:S06]  /*4850*/  LDSM.16.MT88.4 R8, [R206+0x2000] ;  /* 0x00200000ce08783b */ /* 0x000eec0000004200 */
[----:B------:R-:W-:-:S02]  /*4860*/  F2FP.BF16.PACK_AB R4, R158, R159 ;  /* 0x0000009f9e04723e */ /* 0x000fc400000010ff */
[----:B----4-:R-:W-:Y:S02]  /*4870*/  F2FP.BF16.PACK_AB R5, R154, R155 ;  /* 0x0000009b9a05723e */ /* 0x010fe400000010ff */
[----:B------:R-:W-:Y:S01]  /*4880*/  F2FP.BF16.PACK_AB R6, R157, R156 ;  /* 0x0000009c9d06723e */ /* 0x000fe200000010ff */
[----:B-1----:R-:W-:Y:S02]  /*4890*/  FFMA.FTZ R3, R131, c[0x0][0x2d0], -R0 ;  /* 0x0000b40083037a23 */ /* 0x002fe40000010800 */
[----:B------:R-:W-:Y:S02]  /*48a0*/  IMAD.MOV.U32 R131, RZ, RZ, R99 ;  /* 0x000000ffff837224 */ /* 0x000fe400078e0063 */
[----:B------:R-:W-:Y:S02]  /*48b0*/  IMAD.MOV.U32 R99, RZ, RZ, R152 ;  /* 0x000000ffff637224 */ /* 0x000fe400078e0098 */
[----:B------:R-:W1:Y:S02]  /*48c0*/  MUFU.EX2 R152, R3 ;  /* 0x0000000300987308 */ /* 0x000e640000000800 */
[----:B------:R-:W-:Y:S01]  /*48d0*/  IMAD.MOV.U32 R107, RZ, RZ, R99 ;  /* 0x000000ffff6b7224 */ /* 0x000fe200078e0063 */
[----:B-1----:R-:W-:Y:S01]  /*48e0*/  F2FP.BF16.PACK_AB R7, R152, R153 ;  /* 0x000000999807723e */ /* 0x002fe200000010ff */
[----:B------:R-:W-:-:S04]  /*48f0*/  FFMA.FTZ R3, R135, c[0x0][0x2d0], -R2 ;  /* 0x0000b40087037a23 */ /* 0x000fc80000010802 */
[----:B------:R1:W-:Y:S02]  /*4900*/  MUFU.EX2 R150, R3 ;  /* 0x0000000300967308 */ /* 0x0003e40000000800 */
[C---:B--2---:R-:W-:Y:S08]  /*4910*/  HMMA.16816.F32.BF16 R120, R4.reuse, R16, R120 ;  /* 0x000000100478723c */ /* 0x044ff00000041878 */
[----:B------:R-:W-:Y:S01]  /*4920*/  HMMA.16816.F32.BF16 R56, R4, R18, R92 ;  /* 0x000000120438723c */ /* 0x000fe2000004185c */
[----:B------:R-:W2:Y:S01]  /*4930*/  LDSM.16.MT88.4 R16, [R200+0x6000] ;  /* 0x00600000c810783b */ /* 0x000ea20000004200 */
        /* <DEDUP_REMOVED lines=10> */
[----:B---3--:R-:W-:Y:S01]  /*49e0*/  HMMA.16816.F32.BF16 R76, R4, R8, R76 ;  /* 0x00000008044c723c */ /* 0x008fe2000004184c */
[----:B-1----:R-:W-:-:S07]  /*49f0*/  FFMA.FTZ R3, R144, c[0x0][0x2d0], -R2 ;  /* 0x0000b40090037a23 */ /* 0x002fce0000010802 */
        /* <DEDUP_REMOVED lines=8> */
[C---:B-----5:R-:W-:Y:S08]  /*4a80*/  HMMA.16816.F32.BF16 R44, R4.reuse, R20, R44 ;  /* 0x00000014042c723c */ /* 0x060ff0000004182c */
[----:B------:R-:W-:Y:S01]  /*4a90*/  HMMA.16816.F32.BF16 R32, R4, R22, R32 ;  /* 0x000000160420723c */ /* 0x000fe20000041820 */
[----:B------:R-:W5:Y:S01]  /*4aa0*/  LDSM.16.MT88.4 R20, [R204+0x2800] ;  /* 0x00280000cc14783b */ /* 0x000f620000004200 */
[----:B---3--:R-:W-:-:S06]  /*4ab0*/  FFMA.FTZ R3, R163, c[0x0][0x2d0], -R0 ;  /* 0x0000b400a3037a23 */ /* 0x008fcc0000010800 */
[----:B----4-:R-:W-:Y:S01]  /*4ac0*/  HMMA.16816.F32.BF16 R40, R4, R12, R40 ;  /* 0x0000000c0428723c */ /* 0x010fe20000041828 */
[----:B------:R-:W-:Y:S01]  /*4ad0*/  IMAD.MOV.U32 R163, RZ, RZ, R106 ;  /* 0x000000ffffa37224 */ /* 0x000fe200078e006a */
[----:B------:R3:W4:Y:S01]  /*4ae0*/  MUFU.EX2 R135, R3 ;  /* 0x0000000300877308 */ /* 0x0007220000000800 */
[----:B------:R-:W-:-:S05]  /*4af0*/  IMAD.MOV.U32 R106, RZ, RZ, R97 ;  /* 0x000000ffff6a7224 */ /* 0x000fca00078e0061 */
[C---:B------:R-:W-:Y:S01]  /*4b00*/  HMMA.16816.F32.BF16 R36, R4.reuse, R14, R36 ;  /* 0x0000000e0424723c */ /* 0x040fe20000041824 */
[----:B------:R-:W2:Y:S07]  /*4b10*/  LDSM.16.MT88.4 R12, [R203+0x2800] ;  /* 0x00280000cb0c783b */ /* 0x000eae0000004200 */
[----:B-1----:R-:W-:Y:S01]  /*4b20*/  HMMA.16816.F32.BF16 R28, R4, R8, R28 ;  /* 0x00000008041c723c */ /* 0x002fe2000004181c */
[----:B---3--:R-:W-:Y:S02]  /*4b30*/  FFMA.FTZ R3, R161, c[0x0][0x2d0], -R0 ;  /* 0x0000b400a1037a23 */ /* 0x008fe40000010800 */
[----:B------:R-:W-:-:S02]  /*4b40*/  IMAD.MOV.U32 R161, RZ, RZ, R96 ;  /* 0x000000ffffa17224 */ /* 0x000fc400078e0060 */
        /* <DEDUP_REMOVED lines=8> */
[----:B------:R-:W1:Y:S02]  /*4bd0*/  MUFU.EX2 R133, R3 ;  /* 0x0000000300857308 */ /* 0x000e640000000800 */
[----:B-1----:R-:W-:Y:S01]  /*4be0*/  F2FP.BF16.PACK_AB R7, R133, R134 ;  /* 0x000000868507723e */ /* 0x002fe200000010ff */
[----:B------:R-:W-:-:S02]  /*4bf0*/  FFMA.FTZ R3, R179, c[0x0][0x2d0], -R2 ;  /* 0x0000b400b3037a23 */ /* 0x000fc40000010802 */
[----:B------:R-:W-:-:S03]  /*4c00*/  IMAD.MOV.U32 R179, RZ, RZ, R105 ;  /* 0x000000ffffb37224 */ /* 0x000fc600078e0069 */
[----:B------:R1:W-:Y:S01]  /*4c10*/  MUFU.EX2 R132, R3 ;  /* 0x0000000300847308 */ /* 0x0003e20000000800 */
[C---:B--2---:R-:W-:Y:S08]  /*4c20*/  HMMA.16816.F32.BF16 R120, R4.reuse, R16, R120 ;  /* 0x000000100478723c */ /* 0x044ff00000041878 */
[----:B------:R-:W-:Y:S01]  /*4c30*/  HMMA.16816.F32.BF16 R56, R4, R18, R56 ;  /* 0x000000120438723c */ /* 0x000fe20000041838 */
[----:B------:R-:W2:Y:S01]  /*4c40*/  LDSM.16.MT88.4 R16, [R200+0x6800] ;  /* 0x00680000c810783b */ /* 0x000ea20000004200 */
        /* <DEDUP_REMOVED lines=23> */
[----:B----4-:R-:W-:Y:S01]  /*4dc0*/  HMMA.16816.F32.BF16 R44, R4, R12, R40 ;  /* 0x0000000c042c723c */ /* 0x010fe20000041828 */
[----:B---3--:R-:W-:-:S07]  /*4dd0*/  FFMA.FTZ R3, R231, c[0x0][0x2d0], -R0 ;  /* 0x0000b400e7037a23 */ /* 0x008fce0000010800 */
[C---:B------:R-:W-:Y:S01]  /*4de0*/  HMMA.16816.F32.BF16 R40, R4.reuse, R14, R36 ;  /* 0x0000000e0428723c */ /* 0x040fe20000041824 */
[----:B------:R-:W3:Y:S01]  /*4df0*/  LDSM.16.MT88.4 R12, [R203+0x3000] ;  /* 0x00300000cb0c783b */ /* 0x000ee20000004200 */
        /* <DEDUP_REMOVED lines=16> */
[C---:B--2---:R-:W-:Y:S08]  /*4f00*/  HMMA.16816.F32.BF16 R120, R4.reuse, R16, R120 ;  /* 0x000000100478723c */ /* 0x044ff00000041878 */
[----:B------:R-:W-:Y:S01]  /*4f10*/  HMMA.16816.F32.BF16 R28, R4, R18, R56 ;  /* 0x00000012041c723c */ /* 0x000fe20000041838 */
[----:B------:R-:W2:Y:S01]  /*4f20*/  LDSM.16.MT88.4 R16, [R200+0x7000] ;  /* 0x00700000c810783b */ /* 0x000ea20000004200 */
[----:B-1----:R-:W-:-:S06]  /*4f30*/  FFMA.FTZ R3, R239, c[0x0][0x2d0], -R2 ;  /* 0x0000b400ef037a23 */ /* 0x002fcc0000010802 */
[C---:B---3--:R-:W-:Y:S01]  /*4f40*/  HMMA.16816.F32.BF16 R76, R4.reuse, R12, R88 ;  /* 0x0000000c044c723c */ /* 0x048fe20000041858 */
[----:B------:R-:W-:Y:S01]  /*4f50*/  LDSM.16.MT88.4 R88, [R206+0x3800] ;  /* 0x00380000ce58783b */ /* 0x000fe20000004200 */
[----:B------:R1:W3:Y:S06]  /*4f60*/  MUFU.EX2 R52, R3 ;  /* 0x0000000300347308 */ /* 0x0002ec0000000800 */
[C---:B------:R-:W-:Y:S01]  /*4f70*/  HMMA.16816.F32.BF16 R56, R4.reuse, R14, R92 ;  /* 0x0000000e0438723c */ /* 0x040fe2000004185c */
[----:B------:R-:W5:Y:S07]  /*4f80*/  LDSM.16.MT88.4 R12, [R203+0x7000] ;  /* 0x00700000cb0c783b */ /* 0x000f6e0000004200 */
[----:B------:R-:W-:Y:S01]  /*4f90*/  HMMA.16816.F32.BF16 R68, R4, R20, R100 ;  /* 0x000000140444723c */ /* 0x000fe20000041864 */
[----:B------:R-:W-:Y:S01]  /*4fa0*/  LDSM.16.MT88.4 R100, [R204+0x7800] ;  /* 0x00780000cc64783b */ /* 0x000fe20000004200 */
[--C-:B-1----:R-:W-:Y:S01]  /*4fb0*/  FFMA.FTZ R3, R238, c[0x0][0x2d0], -R2.reuse ;  /* 0x0000b400ee037a23 */ /* 0x102fe20000010802 */
[----:B---3--:R-:W-:Y:S01]  /*4fc0*/  F2FP.BF16.PACK_AB R112, R52, R53 ;  /* 0x000000353470723e */ /* 0x008fe200000010ff */
[----:B------:R-:W-:-:S04]  /*4fd0*/  FFMA.FTZ R2, R242, c[0x0][0x2d0], -R2 ;  /* 0x0000b400f2027a23 */ /* 0x000fc80000010802 */
[C---:B------:R-:W-:Y:S01]  /*4fe0*/  HMMA.16816.F32.BF16 R36, R4.reuse, R22, R96 ;  /* 0x000000160424723c */ /* 0x040fe20000041860 */
[----:B------:R-:W1:Y:S04]  /*4ff0*/  LDSM.16.MT88.4 R20, [R204+0x7000] ;  /* 0x00700000cc14783b */ /* 0x000e680000004200 */
[----:B------:R-:W-:Y:S03]  /*5000*/  LDSM.16.MT88.4 R96, [R200+0x7800] ;  /* 0x00780000c860783b */ /* 0x000fe60000004200 */
[C---:B----4-:R-:W-:Y:S08]  /*5010*/  HMMA.16816.F32.BF16 R84, R4.reuse, R8, R84 ;  /* 0x000000080454723c */ /* 0x050ff00000041854 */
[C---:B--2---:R-:W-:Y:S01]  /*5020*/  HMMA.16816.F32.BF16 R64, R4.reuse, R18, R64 ;  /* 0x000000120440723c */ /* 0x044fe20000041840 */
        /* <DEDUP_REMOVED lines=21> */
[----:B------:R-:W2:Y:S03]  /*5180*/  MUFU.EX2 R12, R0 ;  /* 0x00000000000c7308 */ /* 0x000ea60000000800 */
[----:B------:R-:W-:Y:S01]  /*5190*/  HMMA.16816.F32.BF16 R24, R4, R10, R24 ;  /* 0x0000000a0418723c */ /* 0x000fe20000041818 */
[----:B------:R-:W-:Y:S01]  /*51a0*/  LDSM.16.MT88.4 R8, [R206+0x7800] ;  /* 0x00780000ce08783b */ /* 0x000fe20000004200 */
[----:B-1----:R-:W-:-:S05]  /*51b0*/  FADD.FTZ R2, R180, R181 ;  /* 0x000000b5b4027221 */ /* 0x002fca0000010000 */
[----:B------:R-:W-:Y:S02]  /*51c0*/  IMAD.MOV.U32 R5, RZ, RZ, c[0x0][0x168] ;  /* 0x00005a00ff057624 */ /* 0x000fe400078e00ff */
[----:B------:R-:W-:Y:S02]  /*51d0*/  FADD.FTZ R3, R161, R2 ;  /* 0x00000002a1037221 */ /* 0x000fe40000010000 */
[----:B------:R-:W-:Y:S01]  /*51e0*/  IMAD.MOV.U32 R161, RZ, RZ, R110 ;  /* 0x000000ffffa17224 */ /* 0x000fe200078e006e */
[----:B--2---:R-:W-:Y:S01]  /*51f0*/  F2FP.BF16.PACK_AB R115, R12, R13 ;  /* 0x0000000d0c73723e */ /* 0x004fe200000010ff */
[----:B------:R-:W-:Y:S02]  /*5200*/  FADD.FTZ R0, R160, R179 ;  /* 0x000000b3a0007221 */ /* 0x000fe40000010000 */
[----:B------:R-:W-:Y:S01]  /*5210*/  IMAD.MOV.U32 R160, RZ, RZ, R111 ;  /* 0x000000ffffa07224 */ /* 0x000fe200078e006f */
[----:B------:R-:W-:Y:S01]  /*5220*/  IADD3 R230, R161, -0x2, RZ ;  /* 0xfffffffea1e67810 */ /* 0x000fe20007ffe0ff */
        /* <DEDUP_REMOVED lines=22> */
[----:B------:R-:W1:Y:S01]  /*5390*/  LDSM.16.MT88.4 R108, [R203+0x7800] ;  /* 0x00780000cb6c783b */ /* 0x000e620000004200 */
[----:B------:R-:W-:Y:S01]  /*53a0*/  FADD.FTZ R2, R232, R2 ;  /* 0x00000002e8027221 */ /* 0x000fe20000010000 */
[----:B------:R-:W-:Y:S01]  /*53b0*/  HMMA.16816.F32.BF16 R68, R112, R72, R68 ;  /* 0x000000487044723c */ /* 0x000fe20000041844 */
[----:B------:R-:W-:-:S02]  /*53c0*/  FADD.FTZ R0, R178, R0 ;  /* 0x00000000b2007221 */ /* 0x000fc40000010000 */
[----:B------:R-:W-:Y:S02]  /*53d0*/  FADD.FTZ R2, R166, R2 ;  /* 0x00000002a6027221 */ /* 0x000fe40000010000 */
[----:B------:R-:W-:Y:S02]  /*53e0*/  FADD.FTZ R0, R177, R0 ;  /* 0x00000000b1007221 */ /* 0x000fe40000010000 */
[----:B------:R-:W-:Y:S01]  /*53f0*/  FADD.FTZ R2, R165, R2 ;  /* 0x00000002a5027221 */ /* 0x000fe20000010000 */
[----:B---3--:R-:W-:Y:S01]  /*5400*/  HMMA.16816.F32.BF16 R76, R112, R80, R76 ;  /* 0x00000050704c723c */ /* 0x008fe2000004184c */
        /* <DEDUP_REMOVED lines=18> */
[----:B------:R-:W-:Y:S01]  /*5530*/  @P5 IMAD.HI.U32 R2, R160, c[0x0][0x2c8], RZ ;  /* 0x0000b200a0025a27 */ /* 0x000fe200078e00ff */
[C---:B-1----:R-:W-:Y:S03]  /*5540*/  HMMA.16816.F32.BF16 R104, R112.reuse, R108, R44 ;  /* 0x0000006c7068723c */ /* 0x042fe6000004182c */
        /* <DEDUP_REMOVED lines=22> */
[----:B------:R-:W-:Y:S02]  /*56b0*/  FADD.FTZ R2, R53, R2 ;  /* 0x0000000235027221 */ /* 0x000fe40000010000 */
[----:B------:R-:W-:Y:S02]  /*56c0*/  FADD.FTZ R0, R17, R0 ;  /* 0x0000000011007221 */ /* 0x000fe40000010000 */
[----:B------:R-:W-:Y:S02]  /*56d0*/  FADD.FTZ R2, R52, R2 ;  /* 0x0000000234027221 */ /* 0x000fe40000010000 */
[----:B------:R-:W-:Y:S02]  /*56e0*/  FADD.FTZ R0, R16, R0 ;  /* 0x0000000010007221 */ /* 0x000fe40000010000 */
[----:B------:R-:W-:Y:S02]  /*56f0*/  IMAD.MOV.U32 R163, RZ, RZ, R129 ;  /* 0x000000ffffa37224 */ /* 0x000fe400078e0081 */
[----:B------:R-:W-:Y:S01]  /*5700*/  FADD.FTZ R0, R13, R0 ;  /* 0x000000000d007221 */ /* 0x000fe20000010000 */
[----:B------:R-:W-:Y:S01]  /*5710*/  HMMA.16816.F32.BF16 R128, R112, R100, R60 ;  /* 0x000000647080723c */ /* 0x000fe2000004183c */
[----:B------:R-:W-:Y:S01]  /*5720*/  FADD.FTZ R2, R19, R2 ;  /* 0x0000000213027221 */ /* 0x000fe20000010000 */
[----:B------:R-:W-:Y:S01]  /*5730*/  IMNMX R3, R163, R3, !PT ;  /* 0x00000003a3037217 */ /* 0x000fe20007800200 */
[----:B------:R-:W-:-:S02]  /*5740*/  FADD.FTZ R0, R12, R0 ;  /* 0x000000000c007221 */ /* 0x000fc40000010000 */
[----:B------:R-:W-:Y:S01]  /*5750*/  FADD.FTZ R2, R18, R2 ;  /* 0x0000000212027221 */ /* 0x000fe20000010000 */
[----:B------:R-:W-:Y:S01]  /*5760*/  ISETP.GE.AND P0, PT, R230, R3, PT ;  /* 0x00000003e600720c */ /* 0x000fe20003f06270 */
[----:B------:R1:W-:Y:S01]  /*5770*/  STL [R1+0x28], R3 ;  /* 0x0000280301007387 */ /* 0x0003e20000100800 */
[C---:B------:R-:W-:Y:S03]  /*5780*/  HMMA.16816.F32.BF16 R100, R112.reuse, R102, R48 ;  /* 0x000000667064723c */ /* 0x040fe60000041830 */
[----:B------:R1:W-:Y:S04]  /*5790*/  STL [R1+0x8], R0 ;  /* 0x0000080001007387 */ /* 0x0003e80000100800 */
[----:B------:R1:W-:Y:S01]  /*57a0*/  STL [R1+0x4], R2 ;  /* 0x0000040201007387 */ /* 0x0003e20000100800 */
[----:B------:R-:W-:Y:S03]  /*57b0*/  HMMA.16816.F32.BF16 R112, R112, R10, R24 ;  /* 0x0000000a7070723c */ /* 0x000fe60000041818 */
[----:B------:R-:W-:Y:S10]  /*57c0*/  @!P0 BRA `(.L_x_1406) ;  /* 0x0000421000008947 */ /* 0x000ff40003800000 */
[----:B------:R-:W-:Y:S02]  /*57d0*/  MOV R118, R116 ;  /* 0x0000007400767202 */ /* 0x000fe40000000f00 */
[----:B-1----:R-:W-:-:S02]  /*57e0*/  MOV R3, R117 ;  /* 0x0000007500037202 */ /* 0x002fc40000000f00 */
[----:B------:R-:W-:-:S07]  /*57f0*/  MOV R229, R230 ;  /* 0x000000e600e57202 */ /* 0x000fce0000000f00 */
.L_x_1407:
[----:B------:R-:W2:Y:S01]  /*5800*/  LDL R230, [R1] ;  /* 0x0000000001e67983 */ /* 0x000ea20000100800 */
[----:B------:R-:W-:Y:S04]  /*5810*/  DEPBAR.LE SB0, 0x0 ;  /* 0x000080000000791a */ /* 0x000fe80000000000 */
[----:B------:R-:W3:Y:S01]  /*5820*/  LDL.64 R178, [R1+0x18] ;  /* 0x0000180001b27983 */ /* 0x000ee20000100a00 */
[----:B------:R-:W-:Y:S05]  /*5830*/  WARPSYNC 0xffffffff ;  /* 0xffffffff00007948 */ /* 0x000fea0003800000 */
[----:B------:R-:W3:Y:S04]  /*5840*/  LDL R181, [R1+0x24] ;  /* 0x0000240001b57983 */ /* 0x000ee80000100800 */
        /* <DEDUP_REMOVED lines=17> */
[----:B------:R-:W5:Y:S01]  /*5960*/  LDSM.16.M88.4 R152, [R221] ;  /* 0x00000000dd98783b */ /* 0x000f620000000200 */
[C---:B------:R-:W-:Y:S07]  /*5970*/  HMMA.16816.F32.BF16 R28, R136.reuse, R32, RZ ;  /* 0x00000020881c723c */ /* 0x040fee00000418ff */
[----:B------:R-:W-:Y:S01]  /*5980*/  LDSM.16.M88.4 R156, [R218] ;  /* 0x00000000da9c783b */ /* 0x000fe20000000200 */
[C---:B------:R-:W-:Y:S07]  /*5990*/  HMMA.16816.F32.BF16 R32, R136.reuse, R34, RZ ;  /* 0x000000228820723c */ /* 0x040fee00000418ff */
[----:B------:R-:W-:Y:S01]  /*59a0*/  LDSM.16.M88.4 R160, [R217] ;  /* 0x00000000d9a0783b */ /* 0x000fe20000000200 */
[C---:B------:R-:W-:Y:S07]  /*59b0*/  HMMA.16816.F32.BF16 R36, R136.reuse, R40, RZ ;  /* 0x000000288824723c */ /* 0x040fee00000418ff */
[----:B------:R-:W-:Y:S01]  /*59c0*/  LDSM.16.M88.4 R164, [R216] ;  /* 0x00000000d8a4783b */ /* 0x000fe20000000200 */
[C---:B------:R-:W-:Y:S07]  /*59d0*/  HMMA.16816.F32.BF16 R40, R136.reuse, R42, RZ ;  /* 0x0000002a8828723c */ /* 0x040fee00000418ff */
[----:B------:R-:W4:Y:S04]  /*59e0*/  LDL R232, [R1+0xc] ;  /* 0x00000c0001e87983 */ /* 0x000f280000100800 */
        /* <DEDUP_REMOVED lines=13> */
[C---:B------:R-:W-:Y:S08]  /*5ac0*/  HMMA.16816.F32.BF16 R20, R140.reuse, R152, R20 ;  /* 0x000000988c14723c */ /* 0x040ff00000041814 */
[C---:B------:R-:W-:Y:S08]  /*5ad0*/  HMMA.16816.F32.BF16 R24, R140.reuse, R154, R24 ;  /* 0x0000009a8c18723c */ /* 0x040ff00000041818 */
        /* <DEDUP_REMOVED lines=9> */
[----:B------:R-:W-:Y:S03]  /*5b70*/  @!P6 IMAD.MOV.U32 R176, RZ, RZ, 0x6 ;  /* 0x00000006ffb0e424 */ /* 0x000fe600078e00ff */
[----:B------:R-:W-:Y:S01]  /*5b80*/  @!P6 SHF.R.S32.HI R0, RZ, 0x1f, R229 ;  /* 0x0000001fff00e819 */ /* 0x000fe200000114e5 */
[C---:B------:R-:W-:Y:S03]  /*5b90*/  @!P6 IMAD.WIDE.U32 R116, R229.reuse, c[0x0][0x208], RZ ;  /* 0x00008200e574ea25 */ /* 0x040fe600078e00ff */
[C---:B------:R-:W-:Y:S04]  /*5ba0*/  HMMA.16816.F32.BF16 R60, R140.reuse, R164, R60 ;  /* 0x000000a48c3c723c */ /* 0x040fe8000004183c */
[----:B------:R-:W-:Y:S02]  /*5bb0*/  @!P6 IMAD R0, R0, c[0x0][0x208], RZ ;  /* 0x000082000000ea24 */ /* 0x000fe400078e02ff */
[----:B------:R-:W-:Y:S02]  /*5bc0*/  @!P6 IMAD.SHL.U32 R2, R116, 0x80, RZ ;  /* 0x000000807402e824 */ /* 0x000fe400078e00ff */
[----:B------:R-:W-:Y:S04]  /*5bd0*/  HMMA.16816.F32.BF16 R64, R140, R166, R64 ;  /* 0x000000a68c40723c */ /* 0x000fe80000041840 */
[----:B------:R-:W-:Y:S04]  /*5be0*/  @!P6 IMAD R0, R229, c[0x0][0x20c], R0 ;  /* 0x00008300e500ea24 */ /* 0x000fe800078e0200 */
[----:B------:R-:W-:Y:S01]  /*5bf0*/  @!P6 IMAD.IADD R119, R117, 0x1, R0 ;  /* 0x000000017577e824 */ /* 0x000fe200078e0200 */
[----:B---3--:R-:W-:Y:S04]  /*5c00*/  @!P6 IADD3 R0, P1, R2, R178, RZ ;  /* 0x000000b20200e210 */ /* 0x008fe80007f3e0ff */
[----:B------:R-:W-:Y:S02]  /*5c10*/  @!P6 SHF.L.U64.HI R119, R116, 0x7, R119 ;  /* 0x000000077477e819 */ /* 0x000fe40000010277 */
[----:B------:R-:W-:Y:S03]  /*5c20*/  @!P6 LEA R116, P0, R0, c[0x0][0x1f8], 0x1 ;  /* 0x00007e000074ea11 */ /* 0x000fe600078008ff */
[C---:B------:R-:W-:Y:S01]  /*5c30*/  @!P6 IMAD.X R117, R119.reuse, 0x1, R181, P1 ;  /* 0x000000017775e824 */ /* 0x040fe200008e06b5 */
[----:B------:R-:W-:Y:S04]  /*5c40*/  @!P6 IADD3 R2, P4, P1, R2, 0x40, R178 ;  /* 0x000000400202e810 */ /* 0x000fe8000799e0b2 */
[----:B------:R-:W-:Y:S01]  /*5c50*/  @!P6 LEA.HI.X R117, R0, c[0x0][0x1fc], R117, 0x1, P0 ;  /* 0x00007f000075ea11 */ /* 0x000fe200000f0c75 */
[----:B------:R-:W-:Y:S01]  /*5c60*/  @!P6 IMAD.MOV.U32 R0, RZ, RZ, c[0x0][0x208] ;  /* 0x00008200ff00e624 */ /* 0x000fe200078e00ff */
[----:B------:R-:W-:Y:S02]  /*5c70*/  @!P6 IADD3.X R119, R119, RZ, R181, P4, P1 ;  /* 0x000000ff7777e210 */ /* 0x000fe400027e24b5 */
[----:B------:R-:W-:Y:S01]  /*5c80*/  @!P6 LEA R178, P0, R2, c[0x0][0x1f8], 0x1 ;  /* 0x00007e0002b2ea11 */ /* 0x000fe200078008ff */
[----:B------:R-:W-:Y:S01]  /*5c90*/  @!PT LDS RZ, [RZ] ;  /* 0x00000000fffff984 */ /* 0x000fe20000000800 */
[----:B------:R-:W-:Y:S01]  /*5ca0*/  @!PT LDS RZ, [RZ] ;  /* 0x00000000fffff984 */ /* 0x000fe20000000800 */
[----:B------:R-:W-:Y:S01]  /*5cb0*/  @!PT LDS RZ, [RZ] ;  /* 0x00000000fffff984 */ /* 0x000fe20000000800 */
[----:B------:R1:W-:Y:S01]  /*5cc0*/  @!P6 LDGSTS.E.BYPASS.LTC128B.128 [R228+0x100], [R116.64], !P3 ;  /* 0x0010000074e4efae */ /* 0x0003e2000d901d46 */
[C---:B------:R-:W-:Y:S01]  /*5cd0*/  @!P6 IMAD.SHL.U32 R180, R0.reuse, 0x40, RZ ;  /* 0x0000004000b4e824 */ /* 0x040fe200078e00ff */
[----:B------:R-:W-:Y:S02]  /*5ce0*/  @!P6 SHF.L.U64.HI R0, R0, R176, c[0x0][0x20c] ;  /* 0x000083000000e619 */ /* 0x000fe400000102b0 */
[----:B------:R-:W-:Y:S02]  /*5cf0*/  @!P6 LEA.HI.X R179, R2, c[0x0][0x1fc], R119, 0x1, P0 ;  /* 0x00007f0002b3ea11 */ /* 0x000fe400000f0c77 */
[----:B------:R-:W-:Y:S03]  /*5d00*/  @!P6 IADD3 R176, P1, R116, R180, RZ ;  /* 0x000000b474b0e210 */ /* 0x000fe60007f3e0ff */
[----:B------:R2:W-:Y:S01]  /*5d10*/  @!P6 LDGSTS.E.BYPASS.LTC128B.128 [R228+0x4100], [R178.64], !P2 ;  /* 0x04100000b2e4efae */ /* 0x0005e2000d101d46 */
[----:B------:R-:W-:Y:S07]  /*5d20*/  @!P6 IADD3.X R177, R117, R0, RZ, P1, !PT ;  /* 0x0000000075b1e210 */ /* 0x000fee0000ffe4ff */
[----:B------:R2:W-:Y:S08]  /*5d30*/  @!P6 LDGSTS.E.BYPASS.LTC128B.128 [R228+0x1100], [R176.64], !P3 ;  /* 0x01100000b0e4efae */ /* 0x0005f0000d901d46 */
[----:B------:R2:W-:Y:S01]  /*5d40*/  @!P6 LDGSTS.E.BYPASS.LTC128B.128 [R228+0x5100], [R176.64+0x80], !P2 ;  /* 0x05100080b0e4efae */ /* 0x0005e2000d101d46 */
[-C--:B-1----:R-:W-:Y:S04]  /*5d50*/  @!P6 IADD3 R116, P0, R176, R180.reuse, RZ ;  /* 0x000000b4b074e210 */ /* 0x082fe80007f1e0ff */
[----:B------:R-:W-:Y:S01]  /*5d60*/  @!P6 IADD3 R152, P1, R116, R180, RZ ;  /* 0x000000b47498e210 */ /* 0x000fe20007f3e0ff */
[--C-:B------:R-:W-:Y:S04]  /*5d70*/  @!P6 IMAD.X R117, R177, 0x1, R0.reuse, P0 ;  /* 0x00000001b175e824 */ /* 0x100fe800000e0600 */
[----:B------:R-:W-:Y:S01]  /*5d80*/  @!P6 IMAD.X R153, R117, 0x1, R0, P1 ;  /* 0x000000017599e824 */ /* 0x000fe200008e0600 */
[----:B------:R1:W-:Y:S08]  /*5d90*/  @!P6 LDGSTS.E.BYPASS.LTC128B.128 [R228+0x2100], [R116.64], !P3 ;  /* 0x0210000074e4efae */ /* 0x0003f0000d901d46 */
[----:B------:R1:W-:Y:S08]  /*5da0*/  @!P6 LDGSTS.E.BYPASS.LTC128B.128 [R228+0x6100], [R116.64+0x80], !P2 ;  /* 0x0610008074e4efae */ /* 0x0003f0000d101d46 */
[----:B------:R3:W-:Y:S08]  /*5db0*/  @!P6 LDGSTS.E.BYPASS.LTC128B.128 [R228+0x3100], [R152.64], !P3 ;  /* 0x0310000098e4efae */ /* 0x0007f0000d901d46 */
[----:B------:R3:W-:Y:S08]  /*5dc0*/  @!P6 LDGSTS.E.BYPASS.LTC128B.128 [R228+0x7100], [R152.64+0x80], !P2 ;  /* 0x0710008098e4efae */ /* 0x0007f0000d101d46 */
[----:B------:R-:W-:Y:S08]  /*5dd0*/  LDSM.16.M88.4 R144, [R205+0x800] ;  /* 0x00080000cd90783b */ /* 0x000ff00000000200 */
[----:B------:R-:W-:Y:S08]  /*5de0*/  LDSM.16.M88.4 R148, [R205+0x1000] ;  /* 0x00100000cd94783b */ /* 0x000ff00000000200 */
[----:B------:R-:W-:Y:S08]  /*5df0*/  LDSM.16.M88.4 R156, [R205+0x1800] ;  /* 0x00180000cd9c783b */ /* 0x000ff00000000200 */
[----:B---3--:R-:W3:Y:S01]  /*5e00*/  LDSM.16.M88.4 R152, [R205] ;  /* 0x00000000cd98783b */ /* 0x008ee20000000200 */
[----:B----4-:R-:W-:Y:S04]  /*5e10*/  @P5 IMAD.HI.U32 R2, R232, c[0x0][0x2c8], RZ ;  /* 0x0000b200e8025a27 */ /* 0x010fe800078e00ff */
[----:B------:R-:W-:Y:S03]  /*5e20*/  IMAD.MOV.U32 R0, RZ, RZ, R232 ;  /* 0x000000ffff007224 */ /* 0x000fe600078e00e8 */
[----:B------:R-:W0:Y:S01]  /*5e30*/  LDGDEPBAR ;  /* 0x00000000000079af */ /* 0x000e220000000000 */
[----:B------:R-:W-:Y:S07]  /*5e40*/  @P5 SHF.R.U32.HI R0, RZ, c[0x0][0x2cc], R2 ;  /* 0x0000b300ff005a19 */ /* 0x000fee0000011602 */
[----:B------:R-:W4:Y:S08]  /*5e50*/  LDSM.16.M88.4 R160, [R205+0x2000] ;  /* 0x00200000cda0783b */ /* 0x000f300000000200 */
[----:B------:R-:W5:Y:S08]  /*5e60*/  LDSM.16.M88.4 R164, [R205+0x2800] ;  /* 0x00280000cda4783b */ /* 0x000f700000000200 */
[----:B--2---:R-:W-:Y:S01]  /*5e70*/  LDSM.16.M88.4 R176, [R202+0x3000] ;  /* 0x00300000cab0783b */ /* 0x004fe20000000200 */
[C---:B---3--:R-:W-:Y:S07]  /*5e80*/  HMMA.16816.F32.BF16 R4, R168.reuse, R152, R4 ;  /* 0x00000098a804723c */ /* 0x048fee0000041804 */
[----:B------:R-:W-:Y:S01]  /*5e90*/  LDSM.16.M88.4 R180, [R202+0x3800] ;  /* 0x00380000cab4783b */ /* 0x000fe20000000200 */
[C---:B------:R-:W-:Y:S07]  /*5ea0*/  HMMA.16816.F32.BF16 R8, R168.reuse, R154, R8 ;  /* 0x0000009aa808723c */ /* 0x040fee0000041808 */
[----:B------:R-:W-:Y:S01]  /*5eb0*/  LDSM.16.M88.4 R152, [R205+0x3000] ;  /* 0x00300000cd98783b */ /* 0x000fe20000000200 */
[C---:B------:R-:W-:Y:S07]  /*5ec0*/  HMMA.16816.F32.BF16 R12, R168.reuse, R144, R12 ;  /* 0x00000090a80c723c */ /* 0x040fee000004180c */
[----:B-1----:R-:W-:Y:S01]  /*5ed0*/  SHFL.IDX PT, R116, R0, 0x1, 0x1c1f ;  /* 0x003c1f0000747f89 */ /* 0x002fe200000e0000 */
[C---:B------:R-:W-:Y:S07]  /*5ee0*/  HMMA.16816.F32.BF16 R16, R168.reuse, R146, R16 ;  /* 0x00000092a810723c */ /* 0x040fee0000041810 */
[----:B------:R-:W-:Y:S01]  /*5ef0*/  LDSM.16.M88.4 R144, [R205+0x3800] ;  /* 0x00380000cd90783b */ /* 0x000fe20000000200 */
[C---:B------:R-:W-:Y:S07]  /*5f00*/  HMMA.16816.F32.BF16 R20, R168.reuse, R148, R20 ;  /* 0x00000094a814723c */ /* 0x040fee0000041814 */
[----:B------:R1:W2:Y:S01]  /*5f10*/  SHFL.IDX PT, R2, R0, RZ, 0x1c1f ;  /* 0x001c1fff00027589 */ /* 0x0002a200000e0000 */
[C---:B------:R-:W-:Y:S07]  /*5f20*/  HMMA.16816.F32.BF16 R24, R168.reuse, R150, R24 ;  /* 0x00000096a818723c */ /* 0x040fee0000041818 */
[----:B------:R-:W3:Y:S01]  /*5f30*/  LDSM.16.M88.4 R148, [R202] ;  /* 0x00000000ca94783b */ /* 0x000ee20000000200 */
[C---:B------:R-:W-:Y:S08]  /*5f40*/  HMMA.16816.F32.BF16 R28, R168.reuse, R156, R28 ;  /* 0x0000009ca81c723c */ /* 0x040ff0000004181c */
[C---:B------:R-:W-:Y:S01]  /*5f50*/  HMMA.16816.F32.BF16 R32, R168.reuse, R158, R32 ;  /* 0x0000009ea820723c */ /* 0x040fe20000041820 */
[----:B------:R-:W3:Y:S03]  /*5f60*/  LDSM.16.M88.4 R156, [R202+0x800] ;  /* 0x00080000ca9c783b */ /* 0x000ee60000000200 */
[----:B-1----:R-:W-:Y:S04]  /*5f70*/  IMAD.MOV.U32 R0, RZ, RZ, -0x80 ;  /* 0xffffff80ff007424 */ /* 0x002fe800078e00ff */
[C---:B----4-:R-:W-:Y:S04]  /*5f80*/  HMMA.16816.F32.BF16 R36, R168.reuse, R160, R36 ;  /* 0x000000a0a824723c */ /* 0x050fe80000041824 */
[----:B------:R-:W-:Y:S04]  /*5f90*/  IMAD R0, R229, R0, 0x1 ;  /* 0x00000001e5007424 */ /* 0x000fe800078e0200 */
[C---:B------:R-:W-:Y:S01]  /*5fa0*/  HMMA.16816.F32.BF16 R40, R168.reuse, R162, R40 ;  /* 0x000000a2a828723c */ /* 0x040fe20000041828 */
[----:B------:R-:W1:Y:S03]  /*5fb0*/  LDSM.16.M88.4 R160, [R202+0x1000] ;  /* 0x00100000caa0783b */ /* 0x000e660000000200 */
[----:B------:R-:W-:Y:S04]  /*5fc0*/  IADD3 R0, R0, c[0x0][0x1d0], -R231 ;  /* 0x0000740000007a10 */ /* 0x000fe80007ffe8e7 */
[C---:B-----5:R-:W-:Y:S04]  /*5fd0*/  HMMA.16816.F32.BF16 R44, R168.reuse, R164, R44 ;  /* 0x000000a4a82c723c */ /* 0x060fe8000004182c */
[----:B------:R-:W-:Y:S04]  /*5fe0*/  IADD3 R0, R0, -c[0x0][0x168], RZ ;  /* 0x80005a0000007a10 */ /* 0x000fe80007ffe0ff */
[C---:B------:R-:W-:Y:S01]  /*5ff0*/  HMMA.16816.F32.BF16 R48, R168.reuse, R166, R48 ;  /* 0x000000a6a830723c */ /* 0x040fe20000041830 */
[----:B------:R-:W-:Y:S03]  /*6000*/  LDSM.16.M88.4 R164, [R202+0x2800] ;  /* 0x00280000caa4783b */ /* 0x000fe60000000200 */
[C---:B--2---:R-:W-:Y:S02]  /*6010*/  IMAD.IADD R2, R0.reuse, 0x1, R2 ;  /* 0x0000000100027824 */ /* 0x044fe400078e0202 */
[----:B------:R-:W-:Y:S02]  /*6020*/  IMAD.IADD R0, R0, 0x1, R116 ;  /* 0x0000000100007824 */ /* 0x000fe400078e0274 */
[C---:B------:R-:W-:Y:S03]  /*6030*/  HMMA.16816.F32.BF16 R52, R168.reuse, R152, R52 ;  /* 0x00000098a834723c */ /* 0x040fe60000041834 */
[C---:B------:R-:W-:Y:S02]  /*6040*/  ISETP.GT.AND P1, PT, R0.reuse, RZ, PT ;  /* 0x000000ff0000720c */ /* 0x040fe40003f24270 */
[----:B------:R-:W-:Y:S02]  /*6050*/  ISETP.GT.AND P0, PT, R0, 0x1, PT ;  /* 0x000000010000780c */ /* 0x000fe40003f04270 */
[C---:B------:R-:W-:Y:S01]  /*6060*/  ISETP.GT.AND P4, PT, R2.reuse, 0x1, PT ;  /* 0x000000010200780c */ /* 0x040fe20003f84270 */
[C---:B------:R-:W-:Y:S01]  /*6070*/  HMMA.16816.F32.BF16 R56, R168.reuse, R154, R56 ;  /* 0x0000009aa838723c */ /* 0x040fe20000041838 */
[----:B------:R-:W2:Y:S02]  /*6080*/  LDSM.16.M88.4 R152, [R202+0x1800] ;  /* 0x00180000ca98783b */ /* 0x000ea40000000200 */
[----:B------:R-:W-:Y:S05]  /*6090*/  ISETP.GT.AND P6, PT, R2, RZ, PT ;  /* 0x000000ff0200720c */ /* 0x000fea0003fc4270 */
[C---:B------:R-:W-:Y:S08]  /*60a0*/  HMMA.16816.F32.BF16 R60, R168.reuse, R144, R60 ;  /* 0x00000090a83c723c */ /* 0x040ff0000004183c */
[----:B------:R-:W-:Y:S01]  /*60b0*/  HMMA.16816.F32.BF16 R64, R168, R146, R64 ;  /* 0x00000092a840723c */ /* 0x000fe20000041840 */
[----:B------:R-:W4:Y:S07]  /*60c0*/  LDSM.16.M88.4 R144, [R202+0x2000] ;  /* 0x00200000ca90783b */ /* 0x000f2e0000000200 */
[C---:B---3--:R-:W-:Y:S08]  /*60d0*/  HMMA.16816.F32.BF16 R4, R172.reuse, R148, R4 ;  /* 0x00000094ac04723c */ /* 0x048ff00000041804 */
[C---:B------:R-:W-:Y:S01]  /*60e0*/  HMMA.16816.F32.BF16 R8, R172.reuse, R150, R8 ;  /* 0x00000096ac08723c */ /* 0x040fe20000041808 */
[----:B------:R-:W3:Y:S07]  /*60f0*/  LDSM.16.M88.4 R148, [R201+0x4000] ;  /* 0x00400000c994783b */ /* 0x000eee0000000200 */
[C---:B------:R-:W-:Y:S08]  /*6100*/  HMMA.16816.F32.BF16 R12, R172.reuse, R156, R12 ;  /* 0x0000009cac0c723c */ /* 0x040ff0000004180c */
[C---:B------:R-:W-:Y:S01]  /*6110*/  HMMA.16816.F32.BF16 R16, R172.reuse, R158, R16 ;  /* 0x0000009eac10723c */ /* 0x040fe20000041810 */
[----:B------:R-:W5:Y:S07]  /*6120*/  LDSM.16.M88.4 R156, [R201+0x4800] ;  /* 0x00480000c99c783b */ /* 0x000f6e0000000200 */
[C---:B-1----:R-:W-:Y:S08]  /*6130*/  HMMA.16816.F32.BF16 R20, R172.reuse, R160, R20 ;  /* 0x000000a0ac14723c */ /* 0x042ff00000041814 */
[C---:B------:R-:W-:Y:S01]  /*6140*/  HMMA.16816.F32.BF16 R24, R172.reuse, R162, R24 ;  /* 0x000000a2ac18723c */ /* 0x040fe20000041818 */
[----:B------:R-:W1:Y:S07]  /*6150*/  LDSM.16.M88.4 R160, [R201+0x5000] ;  /* 0x00500000c9a0783b */ /* 0x000e6e0000000200 */
[C---:B--2---:R-:W-:Y:S08]  /*6160*/  HMMA.16816.F32.BF16 R28, R172.reuse, R152, R28 ;  /* 0x00000098ac1c723c */ /* 0x044ff0000004181c */
[C---:B------:R-:W-:Y:S01]  /*6170*/  HMMA.16816.F32.BF16 R32, R172.reuse, R154, R32 ;  /* 0x0000009aac20723c */ /* 0x040fe20000041820 */
[----:B------:R-:W-:Y:S07]  /*6180*/  LDSM.16.M88.4 R152, [R201+0x6000] ;  /* 0x00600000c998783b */ /* 0x000fee0000000200 */
[C---:B----4-:R-:W-:Y:S08]  /*6190*/  HMMA.16816.F32.BF16 R36, R172.reuse, R144, R36 ;  /* 0x00000090ac24723c */ /* 0x050ff00000041824 */
[C---:B------:R-:W-:Y:S01]  /*61a0*/  HMMA.16816.F32.BF16 R40, R172.reuse, R146, R40 ;  /* 0x00000092ac28723c */ /* 0x040fe20000041828 */
[----:B------:R-:W2:Y:S07]  /*61b0*/  LDSM.16.M88.4 R144, [R201+0x5800] ;  /* 0x00580000c990783b */ /* 0x000eae0000000200 */
[C---:B------:R-:W-:Y:S08]  /*61c0*/  HMMA.16816.F32.BF16 R44, R172.reuse, R164, R44 ;  /* 0x000000a4ac2c723c */ /* 0x040ff0000004182c */
[C---:B------:R-:W-:Y:S01]  /*61d0*/  HMMA.16816.F32.BF16 R48, R172.reuse, R166, R48 ;  /* 0x000000a6ac30723c */ /* 0x040fe20000041830 */
[----:B------:R-:W4:Y:S07]  /*61e0*/  LDSM.16.M88.4 R164, [R201+0x6800] ;  /* 0x00680000c9a4783b */ /* 0x000f2e0000000200 */
[C---:B------:R-:W-:Y:S08]  /*61f0*/  HMMA.16816.F32.BF16 R52, R172.reuse, R176, R52 ;  /* 0x000000b0ac34723c */ /* 0x040ff00000041834 */
[C---:B------:R-:W-:Y:S01]  /*6200*/  HMMA.16816.F32.BF16 R56, R172.reuse, R178, R56 ;  /* 0x000000b2ac38723c */ /* 0x040fe20000041838 */
[----:B------:R-:W-:Y:S07]  /*6210*/  LDSM.16.M88.4 R176, [R209] ;  /* 0x00000000d1b0783b */ /* 0x000fee0000000200 */
[C---:B------:R-:W-:Y:S08]  /*6220*/  HMMA.16816.F32.BF16 R60, R172.reuse, R180, R60 ;  /* 0x000000b4ac3c723c */ /* 0x040ff0000004183c */
[----:B------:R-:W-:Y:S01]  /*6230*/  HMMA.16816.F32.BF16 R64, R172, R182, R64 ;  /* 0x000000b6ac40723c */ /* 0x000fe20000041840 */
[----:B------:R-:W-:Y:S07]  /*6240*/  LDSM.16.M88.4 R180, [R208] ;  /* 0x00000000d0b4783b */ /* 0x000fee0000000200 */
[C---:B---3--:R-:W-:Y:S08]  /*6250*/  HMMA.16816.F32.BF16 R4, R184.reuse, R148, R4 ;  /* 0x00000094b804723c */ /* 0x048ff00000041804 */
[C---:B------:R-:W-:Y:S01]  /*6260*/  HMMA.16816.F32.BF16 R8, R184.reuse, R150, R8 ;  /* 0x00000096b808723c */ /* 0x040fe20000041808 */
[----:B------:R-:W3:Y:S07]  /*6270*/  LDSM.16.M88.4 R148, [R201+0x7000] ;  /* 0x00700000c994783b */ /* 0x000eee0000000200 */
[C---:B-----5:R-:W-:Y:S08]  /*6280*/  HMMA.16816.F32.BF16 R12, R184.reuse, R156, R12 ;  /* 0x0000009cb80c723c */ /* 0x060ff0000004180c */
[C---:B------:R-:W-:Y:S01]  /*6290*/  HMMA.16816.F32.BF16 R16, R184.reuse, R158, R16 ;  /* 0x0000009eb810723c */ /* 0x040fe20000041810 */
[----:B------:R-:W5:Y:S07]  /*62a0*/  LDSM.16.M88.4 R156, [R201+0x7800] ;  /* 0x00780000c99c783b */ /* 0x000f6e0000000200 */
        /* <DEDUP_REMOVED lines=9> */
[C---:B----4-:R-:W-:Y:S08]  /*6340*/  HMMA.16816.F32.BF16 R44, R184.reuse, R164, R44 ;  /* 0x000000a4b82c723c */ /* 0x050ff0000004182c */
[C---:B------:R-:W-:Y:S01]  /*6350*/  HMMA.16816.F32.BF16 R48, R184.reuse, R166, R48 ;  /* 0x000000a6b830723c */ /* 0x040fe20000041830 */
[----:B------:R-:W-:Y:S07]  /*6360*/  LDSM.16.M88.4 R164, [R210] ;  /* 0x00000000d2a4783b */ /* 0x000fee0000000200 */
[C---:B---3--:R-:W-:Y:S08]  /*6370*/  HMMA.16816.F32.BF16 R52, R184.reuse, R148, R52 ;  /* 0x00000094b834723c */ /* 0x048ff00000041834 */
[C---:B------:R-:W-:Y:S01]  /*6380*/  HMMA.16816.F32.BF16 R56, R184.reuse, R150, R56 ;  /* 0x00000096b838723c */ /* 0x040fe20000041838 */
[----:B------:R-:W3:Y:S07]  /*6390*/  LDSM.16.M88.4 R148, [R212] ;  /* 0x00000000d494783b */ /* 0x000eee0000000200 */
[C---:B-----5:R-:W-:Y:S08]  /*63a0*/  HMMA.16816.F32.BF16 R60, R184.reuse, R156, R60 ;  /* 0x0000009cb83c723c */ /* 0x060ff0000004183c */
        /* <DEDUP_REMOVED lines=10> */
[----:B------:R-:W-:Y:S07]  /*6450*/  LDSM.16.M88.4 R152, [R205+0x5800] ;  /* 0x00580000cd98783b */ /* 0x000fee0000000200 */
        /* <DEDUP_REMOVED lines=14> */
[----:B------:R-:W-:Y:S07]  /*6540*/  LDSM.16.M88.4 R180, [R202+0x4000] ;  /* 0x00400000cab4783b */ /* 0x000fee0000000200 */
        /* <DEDUP_REMOVED lines=11> */
[----:B------:R-:W1:Y:S07]  /*6600*/  LDSM.16.M88.4 R152, [R202+0x5800] ;  /* 0x00580000ca98783b */ /* 0x000e6e0000000200 */
[C---:B----4-:R-:W-:Y:S08]  /*6610*/  HMMA.16816.F32.BF16 R36, R192.reuse, R156, R36 ;  /* 0x0000009cc024723c */ /* 0x050ff00000041824 */
[C---:B------:R-:W-:Y:S08]  /*6620*/  HMMA.16816.F32.BF16 R40, R192.reuse, R158, R40 ;  /* 0x0000009ec028723c */ /* 0x040ff00000041828 */
[C---:B-----5:R-:W-:Y:S08]  /*6630*/  HMMA.16816.F32.BF16 R44, R192.reuse, R164, R44 ;  /* 0x000000a4c02c723c */ /* 0x060ff0000004182c */
[C---:B------:R-:W-:Y:S08]  /*6640*/  HMMA.16816.F32.BF16 R48, R192.reuse, R166, R48 ;  /* 0x000000a6c030723c */ /* 0x040ff00000041830 */
[C---:B------:R-:W-:Y:S08]  /*6650*/  HMMA.16816.F32.BF16 R52, R192.reuse, R176, R52 ;  /* 0x000000b0c034723c */ /* 0x040ff00000041834 */
[C---:B------:R-:W-:Y:S08]  /*6660*/  HMMA.16816.F32.BF16 R56, R192.reuse, R178, R56 ;  /* 0x000000b2c038723c */ /* 0x040ff00000041838 */
[C---:B-1----:R-:W-:Y:S08]  /*6670*/  HMMA.16816.F32.BF16 R60, R192.reuse, R160, R60 ;  /* 0x000000a0c03c723c */ /* 0x042ff0000004183c */
[----:B------:R-:W-:Y:S08]  /*6680*/  HMMA.16816.F32.BF16 R64, R192, R162, R64 ;  /* 0x000000a2c040723c */ /* 0x000ff00000041840 */
[C---:B------:R-:W-:Y:S08]  /*6690*/  HMMA.16816.F32.BF16 R4, R196.reuse, R180, R4 ;  /* 0x000000b4c404723c */ /* 0x040ff00000041804 */
[C---:B------:R-:W-:Y:S08]  /*66a0*/  HMMA.16816.F32.BF16 R8, R196.reuse, R182, R8 ;  /* 0x000000b6c408723c */ /* 0x040ff00000041808 */
[C---:B--2---:R-:W-:Y:S08]  /*66b0*/  HMMA.16816.F32.BF16 R12, R196.reuse, R144, R12 ;  /* 0x00000090c40c723c */ /* 0x044ff0000004180c */
[C---:B------:R-:W-:Y:S01]  /*66c0*/  HMMA.16816.F32.BF16 R16, R196.reuse, R146, R16 ;  /* 0x00000092c410723c */ /* 0x040fe20000041810 */
[----:B------:R-:W1:Y:S03]  /*66d0*/  LDSM.16.M88.4 R144, [R202+0x6000] ;  /* 0x00600000ca90783b */ /* 0x000e660000000200 */
[----:B------:R-:W-:Y:S02]  /*66e0*/  FSEL R157, R6, -INF , P1 ;  /* 0xff800000069d7808 */ /* 0x000fe40000800000 */
[----:B------:R-:W-:Y:S02]  /*66f0*/  FSEL R159, R7, -INF , P0 ;  /* 0xff800000079f7808 */ /* 0x000fe40000000000 */
[C---:B---3--:R-:W-:Y:S03]  /*6700*/  HMMA.16816.F32.BF16 R20, R196.reuse, R148, R20 ;  /* 0x00000094c414723c */ /* 0x048fe60000041814 */
[----:B------:R-:W-:Y:S02]  /*6710*/  ISETP.GT.AND P1, PT, R0, 0x8, PT ;  /* 0x000000080000780c */ /* 0x000fe40003f24270 */
[----:B------:R-:W-:Y:S02]  /*6720*/  FSEL R156, R5, -INF , P4 ;  /* 0xff800000059c7808 */ /* 0x000fe40002000000 */
[----:B------:R-:W-:Y:S01]  /*6730*/  FSEL R116, R4, -INF , P6 ;  /* 0xff80000004747808 */ /* 0x000fe20003000000 */
[C---:B------:R-:W-:Y:S01]  /*6740*/  HMMA.16816.F32.BF16 R24, R196.reuse, R150, R24 ;  /* 0x00000096c418723c */ /* 0x040fe20000041818 */
[----:B------:R-:W2:Y:S02]  /*6750*/  LDSM.16.M88.4 R4, [R202+0x6800] ;  /* 0x00680000ca04783b */ /* 0x000ea40000000200 */
[----:B------:R-:W-:Y:S02]  /*6760*/  ISETP.GT.AND P0, PT, R0, 0x9, PT ;  /* 0x000000090000780c */ /* 0x000fe40003f04270 */
[----:B------:R-:W-:Y:S02]  /*6770*/  ISETP.GT.AND P4, PT, R2, 0x9, PT ;  /* 0x000000090200780c */ /* 0x000fe40003f84270 */
[----:B------:R-:W-:Y:S01]  /*6780*/  FSEL R151, R10, -INF , P1 ;  /* 0xff8000000a977808 */ /* 0x000fe20000800000 */
[C---:B------:R-:W-:Y:S03]  /*6790*/  HMMA.16816.F32.BF16 R28, R196.reuse, R152, R28 ;  /* 0x00000098c41c723c */ /* 0x040fe6000004181c */
[C---:B------:R-:W-:Y:S02]  /*67a0*/  ISETP.GT.AND P1, PT, R0.reuse, 0x10, PT ;  /* 0x000000100000780c */ /* 0x040fe40003f24270 */
[----:B------:R-:W-:Y:S02]  /*67b0*/  FSEL R158, R11, -INF , P0 ;  /* 0xff8000000b9e7808 */ /* 0x000fe40000000000 */
[----:B------:R-:W-:Y:S01]  /*67c0*/  ISETP.GT.AND P0, PT, R0, 0x11, PT ;  /* 0x000000110000780c */ /* 0x000fe20003f04270 */
[C---:B------:R-:W-:Y:S03]  /*67d0*/  HMMA.16816.F32.BF16 R32, R196.reuse, R154, R32 ;  /* 0x0000009ac420723c */ /* 0x040fe60000041820 */
[----:B------:R-:W-:Y:S02]  /*67e0*/  ISETP.GT.AND P6, PT, R2, 0x8, PT ;  /* 0x000000080200780c */ /* 0x000fe40003fc4270 */
[----:B------:R-:W-:Y:S02]  /*67f0*/  FSEL R150, R9, -INF , P4 ;  /* 0xff80000009967808 */ /* 0x000fe40002000000 */
[----:B------:R-:W-:Y:S01]  /*6800*/  FSEL R160, R14, -INF , P1 ;  /* 0xff8000000ea07808 */ /* 0x000fe20000800000 */
[C---:B-1----:R-:W-:Y:S04]  /*6810*/  HMMA.16816.F32.BF16 R36, R196.reuse, R144, R36 ;  /* 0x00000090c424723c */ /* 0x042fe80000041824 */
[----:B------:R-:W-:Y:S02]  /*6820*/  FSEL R161, R15, -INF , P0 ;  /* 0xff8000000fa17808 */ /* 0x000fe40000000000 */
[C---:B------:R-:W-:Y:S02]  /*6830*/  ISETP.GT.AND P1, PT, R0.reuse, 0x18, PT ;  /* 0x000000180000780c */ /* 0x040fe40003f24270 */
[----:B------:R-:W-:Y:S01]  /*6840*/  ISETP.GT.AND P0, PT, R0, 0x19, PT ;  /* 0x000000190000780c */ /* 0x000fe20003f04270 */
[C---:B------:R-:W-:Y:S03]  /*6850*/  HMMA.16816.F32.BF16 R40, R196.reuse, R146, R40 ;  /* 0x00000092c428723c */ /* 0x040fe60000041828 */
[----:B------:R-:W-:Y:S02]  /*6860*/  ISETP.GT.AND P4, PT, R2, 0x11, PT ;  /* 0x000000110200780c */ /* 0x000fe40003f84270 */
[----:B------:R-:W-:Y:S02]  /*6870*/  FSEL R162, R18, -INF , P1 ;  /* 0xff80000012a27808 */ /* 0x000fe40000800000 */
[----:B------:R-:W-:Y:S01]  /*6880*/  FSEL R163, R19, -INF , P0 ;  /* 0xff80000013a37808 */ /* 0x000fe20000000000 */
[C---:B--2---:R-:W-:Y:S01]  /*6890*/  HMMA.16816.F32.BF16 R44, R196.reuse, R4, R44 ;  /* 0x00000004c42c723c */ /* 0x044fe2000004182c */
[----:B------:R-:W2:Y:S02]  /*68a0*/  LDL.64 R18, [R1+0x10] ;  /* 0x0000100001127983 */ /* 0x000ea40000100a00 */
[----:B------:R-:W-:Y:S02]  /*68b0*/  ISETP.GT.AND P1, PT, R0, 0x20, PT ;  /* 0x000000200000780c */ /* 0x000fe40003f24270 */
[----:B------:R-:W-:Y:S02]  /*68c0*/  FSEL R153, R13, -INF , P4 ;  /* 0xff8000000d997808 */ /* 0x000fe40002000000 */
[----:B------:R-:W-:Y:S01]  /*68d0*/  ISETP.GT.AND P4, PT, R2, 0x19, PT ;  /* 0x000000190200780c */ /* 0x000fe20003f84270 */
[C---:B------:R-:W-:Y:S01]  /*68e0*/  HMMA.16816.F32.BF16 R48, R196.reuse, R6, R48 ;  /* 0x00000006c430723c */ /* 0x040fe20000041830 */
[----:B------:R-:W-:Y:S02]  /*68f0*/  LDSM.16.M88.4 R4, [R202+0x7800] ;  /* 0x00780000ca04783b */ /* 0x000fe40000000200 */
[----:B------:R-:W-:Y:S02]  /*6900*/  ISETP.GT.AND P0, PT, R0, 0x21, PT ;  /* 0x000000210000780c */ /* 0x000fe40003f04270 */
[----:B------:R-:W-:Y:S02]  /*6910*/  FSEL R155, R17, -INF , P4 ;  /* 0xff800000119b7808 */ /* 0x000fe40002000000 */
[----:B------:R-:W-:Y:S02]  /*6920*/  FSEL R148, R8, -INF , P6 ;  /* 0xff80000008947808 */ /* 0x000fe40003000000 */
[----:B------:R-:W3:Y:S01]  /*6930*/  LDL R17, [R1+0x20] ;  /* 0x0000200001117983 */ /* 0x000ee20000100800 */
[C---:B------:R-:W-:Y:S02]  /*6940*/  ISETP.GT.AND P6, PT, R2.reuse, 0x10, PT ;  /* 0x000000100200780c */ /* 0x040fe40003fc4270 */
[----:B------:R-:W-:Y:S01]  /*6950*/  ISETP.GT.AND P4, PT, R2, 0x21, PT ;  /* 0x000000210200780c */ /* 0x000fe20003f84270 */
[----:B------:R-:W1:Y:S01]  /*6960*/  LDSM.16.M88.4 R8, [R202+0x7000] ;  /* 0x00700000ca08783b */ /* 0x000e620000000200 */
[----:B------:R-:W-:Y:S01]  /*6970*/  FSEL R152, R12, -INF , P6 ;  /* 0xff8000000c987808 */ /* 0x000fe20003000000 */
[----:B------:R-:W-:Y:S04]  /*6980*/  DEPBAR.LE SB0, 0x0 ;  /* 0x000080000000791a */ /* 0x000fe80000000000 */
[----:B------:R-:W-:Y:S02]  /*6990*/  FMNMX.FTZ R12, R116, R3, !PT ;  /* 0x00000003740c7209 */ /* 0x000fe40007810000 */
[----:B------:R-:W-:Y:S01]  /*69a0*/  BAR.SYNC.DEFER_BLOCKING 0x0 ;  /* 0x0000000000007b1d */ /* 0x000fe20000010000 */
[----:B------:R-:W-:Y:S02]  /*69b0*/  FSEL R165, R21, -INF , P4 ;  /* 0xff80000015a57808 */ /* 0x000fe40002000000 */
[----:B------:R-:W-:Y:S02]  /*69c0*/  FMNMX.FTZ R12, R156, R12, !PT ;  /* 0x0000000c9c0c7209 */ /* 0x000fe40007810000 */
[----:B------:R-:W-:Y:S02]  /*69d0*/  FSEL R166, R22, -INF , P1 ;  /* 0xff80000016a67808 */ /* 0x000fe40000800000 */
[----:B------:R-:W-:Y:S02]  /*69e0*/  FMNMX.FTZ R12, R148, R12, !PT ;  /* 0x0000000c940c7209 */ /* 0x000fe40007810000 */
[----:B------:R-:W-:Y:S02]  /*69f0*/  FSEL R176, R23, -INF , P0 ;  /* 0xff80000017b07808 */ /* 0x000fe40000000000 */
[----:B------:R-:W-:Y:S02]  /*6a00*/  FMNMX.FTZ R12, R150, R12, !PT ;  /* 0x0000000c960c7209 */ /* 0x000fe40007810000 */
[----:B------:R-:W-:Y:S02]  /*6a10*/  ISETP.GT.AND P1, PT, R0, 0x28, PT ;  /* 0x000000280000780c */ /* 0x000fe40003f24270 */
[----:B------:R-:W-:Y:S02]  /*6a20*/  FMNMX.FTZ R12, R152, R12, !PT ;  /* 0x0000000c980c7209 */ /* 0x000fe40007810000 */
[----:B------:R-:W-:Y:S02]  /*6a30*/  ISETP.GT.AND P0, PT, R0, 0x29, PT ;  /* 0x000000290000780c */ /* 0x000fe40003f04270 */
[----:B------:R-:W-:Y:S02]  /*6a40*/  FSEL R178, R26, -INF , P1 ;  /* 0xff8000001ab27808 */ /* 0x000fe40000800000 */
[----:B------:R-:W-:Y:S02]  /*6a50*/  FSEL R179, R27, -INF , P0 ;  /* 0xff8000001bb37808 */ /* 0x000fe40000000000 */
[C---:B------:R-:W-:Y:S02]  /*6a60*/  ISETP.GT.AND P1, PT, R0.reuse, 0x30, PT ;  /* 0x000000300000780c */ /* 0x040fe40003f24270 */
[----:B------:R-:W-:Y:S02]  /*6a70*/  ISETP.GT.AND P0, PT, R0, 0x31, PT ;  /* 0x000000310000780c */ /* 0x000fe40003f04270 */
[----:B------:R-:W-:Y:S02]  /*6a80*/  FSEL R182, R30, -INF , P1 ;  /* 0xff8000001eb67808 */ /* 0x000fe40000800000 */
[----:B------:R-:W-:Y:S02]  /*6a90*/  FSEL R231, R31, -INF , P0 ;  /* 0xff8000001fe77808 */ /* 0x000fe40000000000 */
[----:B------:R-:W-:Y:S01]  /*6aa0*/  ISETP.GT.AND P1, PT, R0, 0x38, PT ;  /* 0x000000380000780c */ /* 0x000fe20003f24270 */
[C---:B-1----:R-:W-:Y:S05]  /*6ab0*/  HMMA.16816.F32.BF16 R52, R196.reuse, R8, R52 ;  /* 0x00000008c434723c */ /* 0x042fea0000041834 */
[C---:B------:R-:W-:Y:S02]  /*6ac0*/  ISETP.GT.AND P6, PT, R2.reuse, 0x18, PT ;  /* 0x000000180200780c */ /* 0x040fe40003fc4270 */
[----:B------:R-:W-:Y:S01]  /*6ad0*/  FMNMX.FTZ R8, R153, R12, !PT ;  /* 0x0000000c99087209 */ /* 0x000fe20007810000 */
[C---:B------:R-:W-:Y:S03]  /*6ae0*/  HMMA.16816.F32.BF16 R56, R196.reuse, R10, R56 ;  /* 0x0000000ac438723c */ /* 0x040fe60000041838 */
[----:B------:R-:W-:Y:S02]  /*6af0*/  ISETP.GT.AND P4, PT, R2, 0x29, PT ;  /* 0x000000290200780c */ /* 0x000fe40003f84270 */
[----:B------:R-:W-:Y:S02]  /*6b00*/  FSEL R154, R16, -INF , P6 ;  /* 0xff800000109a7808 */ /* 0x000fe40003000000 */
[----:B------:R-:W-:Y:S01]  /*6b10*/  ISETP.GT.AND P6, PT, R2, 0x20, PT ;  /* 0x000000200200780c */ /* 0x000fe20003fc4270 */
[C---:B------:R-:W-:Y:S03]  /*6b20*/  HMMA.16816.F32.BF16 R60, R196.reuse, R4, R60 ;  /* 0x00000004c43c723c */ /* 0x040fe6000004183c */
[----:B------:R-:W-:Y:S02]  /*6b30*/  ISETP.GT.AND P0, PT, R0, 0x39, PT ;  /* 0x000000390000780c */ /* 0x000fe40003f04270 */
[----:B------:R-:W-:Y:S02]  /*6b40*/  FMNMX.FTZ R8, R154, R8, !PT ;  /* 0x000000089a087209 */ /* 0x000fe40007810000 */
[----:B------:R-:W-:Y:S01]  /*6b50*/  FSEL R164, R20, -INF , P6 ;  /* 0xff80000014a47808 */ /* 0x000fe20003000000 */
[----:B------:R-:W-:Y:S03]  /*6b60*/  HMMA.16816.F32.BF16 R64, R196, R6, R64 ;  /* 0x00000006c440723c */ /* 0x000fe60000041840 */
[----:B------:R-:W-:Y:S02]  /*6b70*/  ISETP.GT.AND P6, PT, R2, 0x28, PT ;  /* 0x000000280200780c */ /* 0x000fe40003fc4270 */
[----:B------:R-:W-:Y:S02]  /*6b80*/  FMNMX.FTZ R9, R157, R118, !PT ;  /* 0x000000769d097209 */ /* 0x000fe40007810000 */
[----:B------:R-:W-:Y:S02]  /*6b90*/  FMNMX.FTZ R8, R155, R8, !PT ;  /* 0x000000089b087209 */ /* 0x000fe40007810000 */
[----:B------:R-:W-:Y:S03]  /*6ba0*/  FMNMX.FTZ R9, R159, R9, !PT ;  /* 0x000000099f097209 */ /* 0x000fe60007810000 */
[----:B------:R-:W-:Y:S02]  /*6bb0*/  FMNMX.FTZ R8, R164, R8, !PT ;  /* 0x00000008a4087209 */ /* 0x000fe40007810000 */
[----:B------:R-:W-:Y:S02]  /*6bc0*/  FMNMX.FTZ R9, R151, R9, !PT ;  /* 0x0000000997097209 */ /* 0x000fe40007810000 */
[----:B------:R-:W-:Y:S02]  /*6bd0*/  FSEL R167, R24, -INF , P6 ;  /* 0xff80000018a77808 */ /* 0x000fe40003000000 */
[----:B------:R-:W-:Y:S02]  /*6be0*/  FMNMX.FTZ R8, R165, R8, !PT ;  /* 0x00000008a5087209 */ /* 0x000fe40007810000 */
[----:B------:R-:W-:Y:S02]  /*6bf0*/  FSEL R177, R25, -INF , P4 ;  /* 0xff80000019b17808 */ /* 0x000fe40002000000 */
[----:B------:R-:W-:Y:S02]  /*6c00*/  ISETP.GT.AND P6, PT, R2, 0x30, PT ;  /* 0x000000300200780c */ /* 0x000fe40003fc4270 */
[----:B------:R-:W-:Y:S02]  /*6c10*/  FMNMX.FTZ R9, R158, R9, !PT ;  /* 0x000000099e097209 */ /* 0x000fe40007810000 */
[----:B------:R-:W-:Y:S02]  /*6c20*/  FMNMX.FTZ R8, R167, R8, !PT ;  /* 0x00000008a7087209 */ /* 0x000fe40007810000 */
[----:B------:R-:W-:Y:S02]  /*6c30*/  FSEL R180, R28, -INF , P6 ;  /* 0xff8000001cb47808 */ /* 0x000fe40003000000 */
[----:B------:R-:W-:Y:S02]  /*6c40*/  ISETP.GT.AND P4, PT, R2, 0x31, PT ;  /* 0x000000310200780c */ /* 0x000fe40003f84270 */
[----:B------:R-:W-:Y:S02]  /*6c50*/  FMNMX.FTZ R8, R177, R8, !PT ;  /* 0x00000008b1087209 */ /* 0x000fe40007810000 */
[----:B------:R-:W-:Y:S02]  /*6c60*/  FMNMX.FTZ R9, R160, R9, !PT ;  /* 0x00000009a0097209 */ /* 0x000fe40007810000 */
[----:B------:R-:W-:Y:S02]  /*6c70*/  FSEL R181, R29, -INF , P4 ;  /* 0xff8000001db57808 */ /* 0x000fe40002000000 */
[----:B------:R-:W-:Y:S02]  /*6c80*/  FMNMX.FTZ R8, R180, R8, !PT ;  /* 0x00000008b4087209 */ /* 0x000fe40007810000 */
[----:B------:R-:W-:Y:S02]  /*6c90*/  ISETP.GT.AND P6, PT, R2, 0x38, PT ;  /* 0x000000380200780c */ /* 0x000fe40003fc4270 */
[----:B------:R-:W-:Y:S02]  /*6ca0*/  FMNMX.FTZ R9, R161, R9, !PT ;  /* 0x00000009a1097209 */ /* 0x000fe40007810000 */
[----:B------:R-:W-:Y:S02]  /*6cb0*/  FSEL R183, R32, -INF , P6 ;  /* 0xff80000020b77808 */ /* 0x000fe40003000000 */
[----:B------:R-:W-:Y:S02]  /*6cc0*/  FMNMX.FTZ R4, R181, R8, !PT ;  /* 0x00000008b5047209 */ /* 0x000fe40007810000 */
[----:B------:R-:W-:Y:S02]  /*6cd0*/  ISETP.GT.AND P4, PT, R2, 0x39, PT ;  /* 0x000000390200780c */ /* 0x000fe40003f84270 */
[----:B------:R-:W-:Y:S02]  /*6ce0*/  FMNMX.FTZ R5, R162, R9, !PT ;  /* 0x00000009a2057209 */ /* 0x000fe40007810000 */
[----:B------:R-:W-:Y:S02]  /*6cf0*/  ISETP.GT.AND P6, PT, R2, 0x40, PT ;  /* 0x000000400200780c */ /* 0x000fe40003fc4270 */
[----:B------:R-:W-:Y:S02]  /*6d00*/  FSEL R232, R33, -INF , P4 ;  /* 0xff80000021e87808 */ /* 0x000fe40002000000 */
        /* <DEDUP_REMOVED lines=8> */
[----:B------:R-:W-:Y:S02]  /*6d90*/  FMNMX.FTZ R4, R235, R4, !PT ;  /* 0x00000004eb047209 */ /* 0x000fe40007810000 */
        /* <DEDUP_REMOVED lines=16> */
[C---:B------:R-:W-:Y:S02]  /*6ea0*/  ISETP.GT.AND P0, PT, R0.reuse, 0x41, PT ;  /* 0x000000410000780c */ /* 0x040fe40003f04270 */
[----:B------:R-:W-:Y:S02]  /*6eb0*/  ISETP.GT.AND P1, PT, R0, 0x48, PT ;  /* 0x000000480000780c */ /* 0x000fe40003f24270 */
[----:B------:R-:W-:Y:S02]  /*6ec0*/  FMNMX.FTZ R4, R234, R4, !PT ;  /* 0x00000004ea047209 */ /* 0x000fe40007810000 */
[----:B------:R-:W-:Y:S02]  /*6ed0*/  FSEL R243, R44, -INF , P6 ;  /* 0xff8000002cf37808 */ /* 0x000fe40003000000 */
[----:B------:R-:W-:Y:S02]  /*6ee0*/  ISETP.GT.AND P4, PT, R2, 0x51, PT ;  /* 0x000000510200780c */ /* 0x000fe40003f84270 */
[----:B------:R-:W-:Y:S02]  /*6ef0*/  FMNMX.FTZ R117, R240, R117, !PT ;  /* 0x00000075f0757209 */ /* 0x000fe40007810000 */
[----:B------:R-:W-:Y:S02]  /*6f00*/  FSEL R238, R39, -INF , P0 ;  /* 0xff80000027ee7808 */ /* 0x000fe40000000000 */
[----:B------:R-:W-:Y:S02]  /*6f10*/  ISETP.GT.AND P0, PT, R0, 0x49, PT ;  /* 0x000000490000780c */ /* 0x000fe40003f04270 */
[----:B------:R-:W-:Y:S02]  /*6f20*/  FSEL R241, R42, -INF , P1 ;  /* 0xff8000002af17808 */ /* 0x000fe40000800000 */
[----:B------:R-:W-:Y:S02]  /*6f30*/  ISETP.GT.AND P1, PT, R0, 0x50, PT ;  /* 0x000000500000780c */ /* 0x000fe40003f24270 */
[----:B------:R-:W-:Y:S02]  /*6f40*/  FMNMX.FTZ R4, R237, R4, !PT ;  /* 0x00000004ed047209 */ /* 0x000fe40007810000 */
[----:B------:R-:W-:Y:S02]  /*6f50*/  FSEL R244, R45, -INF , P4 ;  /* 0xff8000002df47808 */ /* 0x000fe40002000000 */
[----:B------:R-:W-:Y:S02]  /*6f60*/  ISETP.GT.AND P6, PT, R2, 0x58, PT ;  /* 0x000000580200780c */ /* 0x000fe40003fc4270 */
[----:B------:R-:W-:Y:S02]  /*6f70*/  FMNMX.FTZ R117, R243, R117, !PT ;  /* 0x00000075f3757209 */ /* 0x000fe40007810000 */
[----:B------:R-:W-:Y:S02]  /*6f80*/  FSEL R245, R46, -INF , P1 ;  /* 0xff8000002ef57808 */ /* 0x000fe40000800000 */
[C---:B------:R-:W-:Y:S02]  /*6f90*/  ISETP.GT.AND P1, PT, R0.reuse, 0x58, PT ;  /* 0x000000580000780c */ /* 0x040fe40003f24270 */
[----:B------:R-:W-:Y:S02]  /*6fa0*/  FSEL R242, R43, -INF , P0 ;  /* 0xff8000002bf27808 */ /* 0x000fe40000000000 */
[----:B------:R-:W-:Y:S02]  /*6fb0*/  ISETP.GT.AND P0, PT, R0, 0x51, PT ;  /* 0x000000510000780c */ /* 0x000fe40003f04270 */
[----:B------:R-:W-:Y:S02]  /*6fc0*/  ISETP.GT.AND P4, PT, R2, 0x59, PT ;  /* 0x000000590200780c */ /* 0x000fe40003f84270 */
[----:B------:R-:W-:Y:S02]  /*6fd0*/  FMNMX.FTZ R4, R238, R4, !PT ;  /* 0x00000004ee047209 */ /* 0x000fe40007810000 */
[----:B------:R-:W-:Y:S02]  /*6fe0*/  FSEL R247, R48, -INF , P6 ;  /* 0xff80000030f77808 */ /* 0x000fe40003000000 */
[----:B------:R-:W-:Y:S02]  /*6ff0*/  FMNMX.FTZ R117, R244, R117, !PT ;  /* 0x00000075f4757209 */ /* 0x000fe40007810000 */
[----:B------:R-:W-:Y:S02]  /*7000*/  FSEL R246, R47, -INF , P0 ;  /* 0xff8000002ff67808 */ /* 0x000fe40000000000 */
[C---:B------:R-:W-:Y:S02]  /*7010*/  ISETP.GT.AND P0, PT, R2.reuse, 0x60, PT ;  /* 0x000000600200780c */ /* 0x040fe40003f04270 */
[C---:B------:R-:W-:Y:S02]  /*7020*/  ISETP.GT.AND P6, PT, R2.reuse, 0x61, PT ;  /* 0x000000610200780c */ /* 0x040fe40003fc4270 */
[----:B------:R-:W-:Y:S02]  /*7030*/  FSEL R249, R49, -INF , P4 ;  /* 0xff80000031f97808 */ /* 0x000fe40002000000 */
[----:B------:R-:W-:Y:S02]  /*7040*/  ISETP.GT.AND P4, PT, R2, 0x68, PT ;  /* 0x000000680200780c */ /* 0x000fe40003f84270 */
[----:B------:R-:W-:Y:S02]  /*7050*/  FSEL R250, R50, -INF , P1 ;  /* 0xff80000032fa7808 */ /* 0x000fe40000800000 */
[----:B------:R-:W-:Y:S02]  /*7060*/  ISETP.GT.AND P1, PT, R2, 0x69, PT ;  /* 0x000000690200780c */ /* 0x000fe40003f24270 */
[----:B------:R-:W-:Y:S02]  /*7070*/  FMNMX.FTZ R4, R241, R4, !PT ;  /* 0x00000004f1047209 */ /* 0x000fe40007810000 */
[----:B------:R-:W-:Y:S02]  /*7080*/  FMNMX.FTZ R117, R247, R117, !PT ;  /* 0x00000075f7757209 */ /* 0x000fe40007810000 */
[----:B------:R-:W-:Y:S02]  /*7090*/  FSEL R15, R52, -INF , P0 ;  /* 0xff800000340f7808 */ /* 0x000fe40000000000 */
[----:B------:R-:W-:Y:S02]  /*70a0*/  FSEL R53, R53, -INF , P6 ;  /* 0xff80000035357808 */ /* 0x000fe40003000000 */
[C---:B------:R-:W-:Y:S02]  /*70b0*/  ISETP.GT.AND P6, PT, R2.reuse, 0x71, PT ;  /* 0x000000710200780c */ /* 0x040fe40003fc4270 */
[----:B------:R-:W-:Y:S02]  /*70c0*/  ISETP.GT.AND P0, PT, R2, 0x70, PT ;  /* 0x000000700200780c */ /* 0x000fe40003f04270 */
[----:B------:R-:W-:Y:S02]  /*70d0*/  FSEL R251, R56, -INF , P4 ;  /* 0xff80000038fb7808 */ /* 0x000fe40002000000 */
[C---:B------:R-:W-:Y:S02]  /*70e0*/  ISETP.GT.AND P4, PT, R2.reuse, 0x78, PT ;  /* 0x000000780200780c */ /* 0x040fe40003f84270 */
[----:B------:R-:W-:Y:S02]  /*70f0*/  FSEL R57, R57, -INF , P1 ;  /* 0xff80000039397808 */ /* 0x000fe40000800000 */
[----:B------:R-:W-:Y:S02]  /*7100*/  ISETP.GT.AND P1, PT, R2, 0x79, PT ;  /* 0x000000790200780c */ /* 0x000fe40003f24270 */
[----:B------:R-:W-:Y:S02]  /*7110*/  FMNMX.FTZ R2, R242, R4, !PT ;  /* 0x00000004f2027209 */ /* 0x000fe40007810000 */
[----:B------:R-:W-:Y:S02]  /*7120*/  FMNMX.FTZ R117, R249, R117, !PT ;  /* 0x00000075f9757209 */ /* 0x000fe40007810000 */
[----:B------:R-:W-:Y:S02]  /*7130*/  FMNMX.FTZ R2, R245, R2, !PT ;  /* 0x00000002f5027209 */ /* 0x000fe40007810000 */
        /* <DEDUP_REMOVED lines=10> */
[----:B------:R-:W-:Y:S02]  /*71e0*/  FSEL R32, R54, -INF , P0 ;  /* 0xff80000036207808 */ /* 0x000fe40000000000 */
[----:B------:R-:W-:Y:S02]  /*71f0*/  ISETP.GT.AND P1, PT, R0, 0x61, PT ;  /* 0x000000610000780c */ /* 0x000fe40003f24270 */
[----:B------:R-:W-:Y:S02]  /*7200*/  FMNMX.FTZ R2, R248, R2, !PT ;  /* 0x00000002f8027209 */ /* 0x000fe40007810000 */
        /* <DEDUP_REMOVED lines=20> */
[----:B------:R-:W-:Y:S01]  /*7350*/  FMNMX.FTZ R2, R62, R2, !PT ;  /* 0x000000023e027209 */ /* 0x000fe20007810000 */
[----:B------:R-:W1:Y:S01]  /*7360*/  SHFL.BFLY PT, R4, R117, 0x2, 0x1f ;  /* 0x0c401f0075047f89 */ /* 0x000e6200000e0000 */
[C---:B------:R-:W-:Y:S02]  /*7370*/  ISETP.GT.AND P1, PT, R0.reuse, 0x78, PT ;  /* 0x000000780000780c */ /* 0x040fe40003f24270 */
[----:B------:R-:W-:Y:S02]  /*7380*/  ISETP.GT.AND P0, PT, R0, 0x79, PT ;  /* 0x000000790000780c */ /* 0x000fe40003f04270 */
[----:B------:R-:W-:Y:S02]  /*7390*/  FMNMX.FTZ R0, R63, R2, !PT ;  /* 0x000000023f007209 */ /* 0x000fe40007810000 */
[----:B------:R-:W-:Y:S02]  /*73a0*/  FSEL R66, R66, -INF , P1 ;  /* 0xff80000042427808 */ /* 0x000fe40000800000 */
[----:B------:R-:W-:Y:S02]  /*73b0*/  FSEL R119, R67, -INF , P0 ;  /* 0xff80000043777808 */ /* 0x000fe40000000000 */
[----:B------:R-:W-:Y:S02]  /*73c0*/  FMNMX.FTZ R0, R66, R0, !PT ;  /* 0x0000000042007209 */ /* 0x000fe40007810000 */
[----:B------:R-:W-:Y:S02]  /*73d0*/  ISETP.GT.AND P6, PT, R229, R230, PT ;  /* 0x000000e6e500720c */ /* 0x000fe40003fc4270 */
[----:B------:R-:W-:Y:S02]  /*73e0*/  FMNMX.FTZ R0, R119, R0, !PT ;  /* 0x0000000077007209 */ /* 0x000fe40007810000 */
[----:B------:R-:W-:Y:S03]  /*73f0*/  IADD3 R230, R229, -0x1, RZ ;  /* 0xffffffffe5e67810 */ /* 0x000fe60007ffe0ff */
[----:B------:R-:W4:Y:S01]  /*7400*/  SHFL.BFLY PT, R2, R0, 0x2, 0x1f ;  /* 0x0c401f0000027f89 */ /* 0x000f2200000e0000 */
[----:B-1----:R-:W-:Y:S05]  /*7410*/  FMNMX.FTZ R117, R117, R4, !PT ;  /* 0x0000000475757209 */ /* 0x002fea0007810000 */
[----:B------:R-:W-:Y:S01]  /*7420*/  @P6 SHF.R.S32.HI R6, RZ, 0x1f, R230 ;  /* 0x0000001fff066819 */ /* 0x000fe200000114e6 */
[----:B------:R-:W-:Y:S01]  /*7430*/  @P6 IMAD.MOV.U32 R11, RZ, RZ, c[0x0][0x1e0] ;  /* 0x00007800ff0b6624 */ /* 0x000fe200078e00ff */
[----:B------:R-:W1:Y:S03]  /*7440*/  SHFL.BFLY PT, R4, R117, 0x1, 0x1f ;  /* 0x0c201f0075047f89 */ /* 0x000e6600000e0000 */
[----:B------:R-:W-:Y:S02]  /*7450*/  @P6 IMAD R6, R6, c[0x0][0x1e0], RZ ;  /* 0x0000780006066a24 */ /* 0x000fe400078e02ff */
[----:B------:R-:W-:Y:S02]  /*7460*/  @P6 IMAD.SHL.U32 R10, R11, 0x40, RZ ;  /* 0x000000400b0a6824 */ /* 0x000fe400078e00ff */
[----:B------:R-:W-:Y:S01]  /*7470*/  @P6 IMAD R6, R230, c[0x0][0x1e4], R6 ;  /* 0x00007900e6066a24 */ /* 0x000fe200078e0206 */
[----:B----4-:R-:W-:Y:S05]  /*7480*/  FMNMX.FTZ R0, R0, R2, !PT ;  /* 0x0000000200007209 */ /* 0x010fea0007810000 */
[----:B------:R-:W4:Y:S01]  /*7490*/  SHFL.BFLY PT, R2, R0, 0x1, 0x1f ;  /* 0x0c201f0000027f89 */ /* 0x000f2200000e0000 */
[----:B-1----:R-:W-:Y:S04]  /*74a0*/  FMNMX.FTZ R117, R117, R4, !PT ;  /* 0x0000000475757209 */ /* 0x002fe80007810000 */
[C---:B------:R-:W-:Y:S01]  /*74b0*/  FSETP.NEU.FTZ.AND P1, PT, R117.reuse, -INF , PT ;  /* 0xff8000007500780b */ /* 0x040fe20003f3d000 */
[----:B------:R-:W-:Y:S05]  /*74c0*/  FMUL.FTZ R149, R117, c[0x0][0x2d0] ;  /* 0x0000b40075957a20 */ /* 0x000fea0000410000 */
[----:B------:R-:W-:Y:S05]  /*74d0*/  FSEL R149, R149, RZ, P1 ;  /* 0x000000ff95957208 */ /* 0x000fea0000800000 */
[--C-:B------:R-:W-:Y:S02]  /*74e0*/  FFMA.FTZ R4, R116, c[0x0][0x2d0], -R149.reuse ;  /* 0x0000b40074047a23 */ /* 0x100fe40000010895 */
[--C-:B------:R-:W-:Y:S02]  /*74f0*/  FFMA.FTZ R7, R156, c[0x0][0x2d0], -R149.reuse ;  /* 0x0000b4009c077a23 */ /* 0x100fe40000010895 */
[----:B------:R1:W-:Y:S01]  /*7500*/  MUFU.EX2 R49, R4 ;  /* 0x0000000400317308 */ /* 0x0003e20000000800 */
[----:B----4-:R-:W-:Y:S01]  /*7510*/  FMNMX.FTZ R116, R0, R2, !PT ;  /* 0x0000000200747209 */ /* 0x010fe20007810000 */
[----:B------:R-:W-:Y:S02]  /*7520*/  FFMA.FTZ R0, R148, c[0x0][0x2d0], -R149 ;  /* 0x0000b40094007a23 */ /* 0x000fe40000010895 */
[----:B------:R-:W-:Y:S02]  /*7530*/  IMAD.MOV.U32 R156, RZ, RZ, R15 ;  /* 0x000000ffff9c7224 */ /* 0x000fe400078e000f */
[----:B------:R-:W-:Y:S04]  /*7540*/  FMUL.FTZ R148, R116, c[0x0][0x2d0] ;  /* 0x0000b40074947a20 */ /* 0x000fe80000410000 */
[----:B------:R4:W-:Y:S10]  /*7550*/  MUFU.EX2 R12, R0 ;  /* 0x00000000000c7308 */ /* 0x0009f40000000800 */
[----:B------:R-:W5:Y:S01]  /*7560*/  MUFU.EX2 R48, R7 ;  /* 0x0000000700307308 */ /* 0x000f620000000800 */
[----:B-1----:R-:W-:Y:S05]  /*7570*/  @P6 IMAD.WIDE.U32 R4, R230, c[0x0][0x1e0], RZ ;  /* 0x00007800e6046a25 */ /* 0x002fea00078e00ff */
[----:B------:R-:W-:Y:S01]  /*7580*/  @P6 IADD3 R5, R5, R6, RZ ;  /* 0x0000000605056210 */ /* 0x000fe20007ffe0ff */
[C---:B------:R-:W-:Y:S03]  /*7590*/  @P6 IMAD.SHL.U32 R6, R4.reuse, 0x80, RZ ;  /* 0x0000008004066824 */ /* 0x040fe600078e00ff */
[----:B------:R-:W-:Y:S01]  /*75a0*/  @P6 SHF.L.U64.HI R4, R4, 0x7, R5 ;  /* 0x0000000704046819 */ /* 0x000fe20000010205 */
[----:B----4-:R-:W-:Y:S01]  /*75b0*/  FFMA.FTZ R0, R150, c[0x0][0x2d0], -R149 ;  /* 0x0000b40096007a23 */ /* 0x010fe20000010895 */
[----:B--2---:R-:W-:Y:S02]  /*75c0*/  @P6 IADD3 R5, P4, P0, R6, 0x40, R18 ;  /* 0x0000004006056810 */ /* 0x004fe4000789e012 */
[----:B------:R-:W-:Y:S01]  /*75d0*/  MOV R150, R57 ;  /* 0x0000003900967202 */ /* 0x000fe20000000f00 */
[----:B------:R1:W-:Y:S01]  /*75e0*/  MUFU.EX2 R40, R0 ;  /* 0x0000000000287308 */ /* 0x0003e20000000800 */
[--C-:B---3--:R-:W-:Y:S02]  /*75f0*/  @P6 IADD3.X R9, R4, RZ, R17.reuse, P4, P0 ;  /* 0x000000ff04096210 */ /* 0x108fe400027e0411 */
[----:B------:R-:W-:Y:S02]  /*7600*/  FSETP.NEU.FTZ.AND P0, PT, R116, -INF , PT ;  /* 0xff8000007400780b */ /* 0x000fe40003f1d000 */
[----:B-----5:R-:W-:Y:S02]  /*7610*/  F2FP.BF16.PACK_AB R144, R48, R49 ;  /* 0x000000313090723e */ /* 0x020fe400000010ff */
[----:B------:R-:W-:Y:S05]  /*7620*/  FSEL R148, R148, RZ, P0 ;  /* 0x000000ff94947208 */ /* 0x000fea0000000000 */
[----:B------:R-:W-:Y:S01]  /*7630*/  FFMA.FTZ R2, R157, c[0x0][0x2d0], -R148 ;  /* 0x0000b4009d027a23 */ /* 0x000fe20000010894 */
[----:B------:R-:W-:Y:S03]  /*7640*/  MOV R157, R16 ;  /* 0x00000010009d7202 */ /* 0x000fe60000000f00 */
[----:B------:R2:W-:Y:S01]  /*7650*/  MUFU.EX2 R42, R2 ;  /* 0x00000002002a7308 */ /* 0x0005e20000000800 */
[----:B-1----:R-:W-:Y:S05]  /*7660*/  @P6 IADD3 R0, P4, R6, R18, RZ ;  /* 0x0000001206006210 */ /* 0x002fea0007f9e0ff */
[----:B------:R-:W-:Y:S01]  /*7670*/  @P6 IMAD.X R4, R4, 0x1, R17, P4 ;  /* 0x0000000104046824 */ /* 0x000fe200020e0611 */
[C---:B------:R-:W-:Y:S04]  /*7680*/  @P6 LEA R6, P4, R0.reuse, c[0x0][0x1c8], 0x1 ;  /* 0x0000720000066a11 */ /* 0x040fe800078808ff */
[----:B------:R-:W-:Y:S01]  /*7690*/  @P6 LEA.HI.X R7, R0, c[0x0][0x1cc], R4, 0x1, P4 ;  /* 0x0000730000076a11 */ /* 0x000fe200020f0c04 */
[----:B------:R-:W-:Y:S01]  /*76a0*/  FFMA.FTZ R0, R159, c[0x0][0x2d0], -R148 ;  /* 0x0000b4009f007a23 */ /* 0x000fe20000010894 */
[C---:B------:R-:W-:Y:S01]  /*76b0*/  @P6 LEA R8, P4, R5.reuse, c[0x0][0x1c8], 0x1 ;  /* 0x0000720005086a11 */ /* 0x040fe200078808ff */
[----:B------:R-:W-:Y:S02]  /*76c0*/  IMAD.MOV.U32 R159, RZ, RZ, R14 ;  /* 0x000000ffff9f7224 */ /* 0x000fe400078e000e */
[----:B------:R1:W3:Y:S01]  /*76d0*/  MUFU.EX2 R43, R0 ;  /* 0x00000000002b7308 */ /* 0x0002e20000000800 */
[----:B------:R4:W-:Y:S01]  /*76e0*/  @P6 LDGSTS.E.BYPASS.LTC128B.128 [R228+0x8100], [R6.64], !P3 ;  /* 0x0810000006e46fae */ /* 0x0009e2000d901d46 */
[----:B------:R-:W-:Y:S01]  /*76f0*/  @P6 LEA.HI.X R9, R5, c[0x0][0x1cc], R9, 0x1, P4 ;  /* 0x0000730005096a11 */ /* 0x000fe200020f0c09 */
[----:B--2---:R-:W-:Y:S01]  /*7700*/  @P6 IMAD.MOV.U32 R2, RZ, RZ, 0x6 ;  /* 0x00000006ff026424 */ /* 0x004fe200078e00ff */
[----:B------:R-:W-:Y:S04]  /*7710*/  @P6 IADD3 R4, P4, R6, R10, RZ ;  /* 0x0000000a06046210 */ /* 0x000fe80007f9e0ff */
[----:B------:R-:W-:Y:S01]  /*7720*/  @P6 SHF.L.U64.HI R2, R11, R2, c[0x0][0x1e4] ;  /* 0x000079000b026619 */ /* 0x000fe20000010202 */
[----:B------:R2:W-:Y:S04]  /*7730*/  @P6 LDGSTS.E.BYPASS.LTC128B.128 [R228+0xc100], [R8.64], !P2 ;  /* 0x0c10000008e46fae */ /* 0x0005e8000d101d46 */
[----:B------:R-:W-:Y:S05]  /*7740*/  @P6 IMAD.X R5, R2, 0x1, R7, P4 ;  /* 0x0000000102056824 */ /* 0x000fea00020e0607 */
[----:B------:R5:W-:Y:S01]  /*7750*/  @P6 LDGSTS.E.BYPASS.LTC128B.128 [R228+0x9100], [R4.64], !P3 ;  /* 0x0910000004e46fae */ /* 0x000be2000d901d46 */
[----:B-1----:R-:W-:Y:S01]  /*7760*/  FFMA.FTZ R0, R151, c[0x0][0x2d0], -R148 ;  /* 0x0000b40097007a23 */ /* 0x002fe20000010894 */
[----:B---3--:R-:W-:Y:S06]  /*7770*/  F2FP.BF16.PACK_AB R145, R43, R42 ;  /* 0x0000002a2b91723e */ /* 0x008fec00000010ff */
[----:B------:R5:W-:Y:S01]  /*7780*/  @P6 LDGSTS.E.BYPASS.LTC128B.128 [R228+0xd100], [R4.64+0x80], !P2 ;  /* 0x0d10008004e46fae */ /* 0x000be2000d101d46 */
[----:B------:R-:W-:Y:S01]  /*7790*/  IMAD.MOV.U32 R151, RZ, RZ, R12 ;  /* 0x000000ffff977224 */ /* 0x000fe200078e000c */
[----:B------:R1:W-:Y:S01]  /*77a0*/  MUFU.EX2 R35, R0 ;  /* 0x0000000000237308 */ /* 0x0003e20000000800 */
[-C--:B----4-:R-:W-:Y:S03]  /*77b0*/  @P6 IADD3 R6, P4, R4, R10.reuse, RZ ;  /* 0x0000000a04066210 */ /* 0x090fe60007f9e0ff */
[----:B------:R-:W-:Y:S02]  /*77c0*/  F2FP.BF16.PACK_AB R146, R40, R151 ;  /* 0x000000972892723e */ /* 0x000fe400000010ff */
[----:B------:R-:W-:Y:S02]  /*77d0*/  @P6 IMAD.X R7, R5, 0x1, R2, P4 ;  /* 0x0000000105076824 */ /* 0x000fe400020e0602 */
[----:B--2---:R-:W-:Y:S02]  /*77e0*/  FFMA.FTZ R9, R158, c[0x0][0x2d0], -R148 ;  /* 0x0000b4009e097a23 */ /* 0x004fe40000010894 */
[----:B------:R-:W-:Y:S01]  /*77f0*/  IMAD.MOV.U32 R158, RZ, RZ, R13 ;  /* 0x000000ffff9e7224 */ /* 0x000fe200078e000d */
[----:B------:R2:W-:Y:S01]  /*7800*/  @P6 LDGSTS.E.BYPASS.LTC128B.128 [R228+0xa100], [R6.64], !P3 ;  /* 0x0a10000006e46fae */ /* 0x0005e2000d901d46 */
[----:B------:R3:W4:Y:S07]  /*7810*/  MUFU.EX2 R41, R9 ;  /* 0x0000000900297308 */ /* 0x00072e0000000800 */
[----:B------:R2:W-:Y:S01]  /*7820*/  @P6 LDGSTS.E.BYPASS.LTC128B.128 [R228+0xe100], [R6.64+0x80], !P2 ;  /* 0x0e10008006e46fae */ /* 0x0005e2000d101d46 */
[----:B-1----:R-:W-:Y:S02]  /*7830*/  FSEL R0, R117, RZ, P1 ;  /* 0x000000ff75007208 */ /* 0x002fe40000800000 */
[----:B------:R-:W-:Y:S03]  /*7840*/  @P6 IADD3 R8, P1, R6, R10, RZ ;  /* 0x0000000a06086210 */ /* 0x000fe60007f3e0ff */
[----:B------:R-:W-:Y:S04]  /*7850*/  FADD.FTZ R0, -R0, R3 ;  /* 0x0000000300007221 */ /* 0x000fe80000010100 */
[----:B------:R-:W-:Y:S01]  /*7860*/  FMUL.FTZ R0, R0, c[0x0][0x2d0] ;  /* 0x0000b40000007a20 */ /* 0x000fe20000410000 */
[----:B---3--:R-:W-:Y:S03]  /*7870*/  @P6 IADD3.X R9, R7, R2, RZ, P1, !PT ;  /* 0x0000000207096210 */ /* 0x008fe60000ffe4ff */
[----:B------:R1:W5:Y:S01]  /*7880*/  MUFU.EX2 R3, R0 ;  /* 0x0000000000037308 */ /* 0x0003620000000800 */
[----:B------:R-:W-:Y:S02]  /*7890*/  FSEL R2, R116, RZ, P0 ;  /* 0x000000ff74027208 */ /* 0x000fe40000000000 */
[----:B----4-:R-:W-:Y:S01]  /*78a0*/  F2FP.BF16.PACK_AB R147, R41, R35 ;  /* 0x000000232993723e */ /* 0x010fe200000010ff */
[----:B------:R3:W-:Y:S08]  /*78b0*/  @P6 LDGSTS.E.BYPASS.LTC128B.128 [R228+0xb100], [R8.64], !P3 ;  /* 0x0b10000008e46fae */ /* 0x0007f0000d901d46 */
[----:B------:R3:W-:Y:S08]  /*78c0*/  @P6 LDGSTS.E.BYPASS.LTC128B.128 [R228+0xf100], [R8.64+0x80], !P2 ;  /* 0x0f10008008e46fae */ /* 0x0007f0000d101d46 */
[----:B------:R-:W4:Y:S01]  /*78d0*/  LDSM.16.MT88.4 R12, [R200] ;  /* 0x00000000c80c783b */ /* 0x000f220000004200 */
[----:B-1----:R-:W-:Y:S02]  /*78e0*/  FADD.FTZ R0, -R2, R118 ;  /* 0x0000007602007221 */ /* 0x002fe40000010100 */
[----:B------:R-:W-:Y:S02]  /*78f0*/  FFMA.FTZ R2, R152, c[0x0][0x2d0], -R149 ;  /* 0x0000b40098027a23 */ /* 0x000fe40000010895 */
[----:B------:R-:W-:Y:S03]  /*7900*/  FMUL.FTZ R0, R0, c[0x0][0x2d0] ;  /* 0x0000b40000007a20 */ /* 0x000fe60000410000 */
[----:B------:R-:W1:Y:S01]  /*7910*/  LDSM.16.MT88.4 R20, [R204] ;  /* 0x00000000cc14783b */ /* 0x000e620000004200 */
[----:B------:R-:W-:Y:S02]  /*7920*/  IMAD.MOV.U32 R118, RZ, RZ, R66 ;  /* 0x000000ffff767224 */ /* 0x000fe400078e0042 */
[C---:B-----5:R-:W-:Y:S01]  /*7930*/  FMUL.FTZ R4, R3.reuse, R120 ;  /* 0x0000007803047220 */ /* 0x060fe20000410000 */
[----:B------:R-:W5:Y:S01]  /*7940*/  MUFU.EX2 R0, R0 ;  /* 0x0000000000007308 */ /* 0x000f620000000800 */
[C---:B------:R-:W-:Y:S01]  /*7950*/  FMUL.FTZ R5, R3.reuse, R121 ;  /* 0x0000007903057220 */ /* 0x040fe20000410000 */
[----:B------:R-:W-:Y:S01]  /*7960*/  MOV R121, R40 ;  /* 0x0000002800797202 */ /* 0x000fe20000000f00 */
[C---:B------:R-:W-:Y:S01]  /*7970*/  FMUL.FTZ R24, R3.reuse, R80 ;  /* 0x0000005003187220 */ /* 0x040fe20000410000 */
[----:B------:R-:W1:Y:S01]  /*7980*/  LDSM.16.MT88.4 R28, [R203] ;  /* 0x00000000cb1c783b */ /* 0x000e620000004200 */
[C---:B---3--:R-:W-:Y:S02]  /*7990*/  FMUL.FTZ R8, R3.reuse, R124 ;  /* 0x0000007c03087220 */ /* 0x048fe40000410000 */
[C---:B------:R-:W-:Y:S02]  /*79a0*/  FMUL.FTZ R9, R3.reuse, R125 ;  /* 0x0000007d03097220 */ /* 0x040fe40000410000 */
[C---:B------:R-:W-:Y:S02]  /*79b0*/  FMUL.FTZ R16, R3.reuse, R72 ;  /* 0x0000004803107220 */ /* 0x040fe40000410000 */
[C---:B------:R-:W-:Y:S01]  /*79c0*/  FMUL.FTZ R17, R3.reuse, R73 ;  /* 0x0000004903117220 */ /* 0x040fe20000410000 */
[----:B------:R-:W3:Y:S01]  /*79d0*/  LDSM.16.MT88.4 R36, [R223] ;  /* 0x00000000df24783b */ /* 0x000ee20000004200 */
[C---:B------:R-:W-:Y:S02]  /*79e0*/  FMUL.FTZ R25, R3.reuse, R81 ;  /* 0x0000005103197220 */ /* 0x040fe40000410000 */
[----:B------:R-:W-:Y:S02]  /*79f0*/  IMAD.MOV.U32 R152, RZ, RZ, R32 ;  /* 0x000000ffff987224 */ /* 0x000fe400078e0020 */
[C---:B------:R-:W-:Y:S02]  /*7a00*/  FMUL.FTZ R32, R3.reuse, R88 ;  /* 0x0000005803207220 */ /* 0x040fe40000410000 */
[----:B------:R-:W-:Y:S01]  /*7a10*/  IMAD.MOV.U32 R88, RZ, RZ, R33 ;  /* 0x000000ffff587224 */ /* 0x000fe200078e0021 */
[----:B------:R-:W1:Y:S01]  /*7a20*/  LDSM.16.MT88.4 R44, [R200+0x4000] ;  /* 0x00400000c82c783b */ /* 0x000e620000004200 */
[C---:B------:R-:W-:Y:S02]  /*7a30*/  FMUL.FTZ R33, R3.reuse, R89 ;  /* 0x0000005903217220 */ /* 0x040fe40000410000 */
[----:B------:R-:W-:Y:S02]  /*7a40*/  IMAD.MOV.U32 R89, RZ, RZ, R34 ;  /* 0x000000ffff597224 */ /* 0x000fe400078e0022 */
[C---:B-----5:R-:W-:Y:S02]  /*7a50*/  FMUL.FTZ R11, R0.reuse, R127 ;  /* 0x0000007f000b7220 */ /* 0x060fe40000410000 */
[----:B------:R5:W-:Y:S01]  /*7a60*/  MUFU.EX2 R127, R2 ;  /* 0x00000002007f7308 */ /* 0x000be20000000800 */
[C---:B--2---:R-:W-:Y:S01]  /*7a70*/  FMUL.FTZ R6, R0.reuse, R122 ;  /* 0x0000007a00067220 */ /* 0x044fe20000410000 */
[----:B------:R-:W0:Y:S01]  /*7a80*/  LDGDEPBAR ;  /* 0x00000000000079af */ /* 0x000e220000000000 */
[C---:B------:R-:W-:Y:S02]  /*7a90*/  FMUL.FTZ R7, R0.reuse, R123 ;  /* 0x0000007b00077220 */ /* 0x040fe40000410000 */
[C---:B------:R-:W-:Y:S02]  /*7aa0*/  FMUL.FTZ R18, R0.reuse, R74 ;  /* 0x0000004a00127220 */ /* 0x040fe40000410000 */
[C---:B------:R-:W-:Y:S02]  /*7ab0*/  FMUL.FTZ R19, R0.reuse, R75 ;  /* 0x0000004b00137220 */ /* 0x040fe40000410000 */
[C---:B------:R-:W-:Y:S01]  /*7ac0*/  FMUL.FTZ R26, R0.reuse, R82 ;  /* 0x00000052001a7220 */ /* 0x040fe20000410000 */
[C---:B----4-:R-:W-:Y:S01]  /*7ad0*/  HMMA.16816.F32.BF16 R4, R144.reuse, R12, R4 ;  /* 0x0000000c9004723c */ /* 0x050fe20000041804 */
[----:B------:R-:W-:Y:S04]  /*7ae0*/  LDSM.16.MT88.4 R72, [R200+0x800] ;  /* 0x00080000c848783b */ /* 0x000fe80000004200 */
[C---:B------:R-:W-:Y:S02]  /*7af0*/  FMUL.FTZ R10, R0.reuse, R126 ;  /* 0x0000007e000a7220 */ /* 0x040fe40000410000 */
[C---:B------:R-:W-:Y:S02]  /*7b00*/  FMUL.FTZ R12, R3.reuse, R68 ;  /* 0x00000044030c7220 */ /* 0x040fe40000410000 */
[----:B------:R-:W-:Y:S03]  /*7b10*/  FMUL.FTZ R13, R3, R69 ;  /* 0x00000045030d7220 */ /* 0x000fe60000410000 */
[C---:B------:R-:W-:Y:S03]  /*7b20*/  HMMA.16816.F32.BF16 R8, R144.reuse, R14, R8 ;  /* 0x0000000e9008723c */ /* 0x040fe60000041808 */
[----:B-----5:R-:W-:Y:S02]  /*7b30*/  FFMA.FTZ R2, R153, c[0x0][0x2d0], -R149 ;  /* 0x0000b40099027a23 */ /* 0x020fe40000010895 */
[----:B------:R-:W-:Y:S02]  /*7b40*/  IMAD.MOV.U32 R122, RZ, RZ, R35 ;  /* 0x000000ffff7a7224 */ /* 0x000fe400078e0023 */
[----:B------:R2:W-:Y:S01]  /*7b50*/  MUFU.EX2 R66, R2 ;  /* 0x0000000200427308 */ /* 0x0005e20000000800 */
[C---:B------:R-:W-:Y:S04]  /*7b60*/  FMUL.FTZ R14, R0.reuse, R70 ;  /* 0x00000046000e7220 */ /* 0x040fe80000410000 */
[C---:B------:R-:W-:Y:S02]  /*7b70*/  FMUL.FTZ R15, R0.reuse, R71 ;  /* 0x00000047000f7220 */ /* 0x040fe40000410000 */
[----:B------:R-:W-:Y:S01]  /*7b80*/  LDSM.16.MT88.4 R68, [R206+0x4000] ;  /* 0x00400000ce44783b */ /* 0x000fe20000004200 */
[C---:B------:R-:W-:Y:S02]  /*7b90*/  FMUL.FTZ R27, R0.reuse, R83 ;  /* 0x00000053001b7220 */ /* 0x040fe40000410000 */
[----:B------:R-:W-:Y:S02]  /*7ba0*/  IMAD.MOV.U32 R126, RZ, RZ, R43 ;  /* 0x000000ffff7e7224 */ /* 0x000fe400078e002b */
[C---:B-1----:R-:W-:Y:S03]  /*7bb0*/  HMMA.16816.F32.BF16 R12, R144.reuse, R20, R12 ;  /* 0x00000014900c723c */ /* 0x042fe6000004180c */
[----:B------:R-:W-:Y:S02]  /*7bc0*/  FMUL.FTZ R35, R0, R91 ;  /* 0x0000005b00237220 */ /* 0x000fe40000410000 */
[----:B------:R-:W-:Y:S02]  /*7bd0*/  IMAD.MOV.U32 R125, RZ, RZ, R48 ;  /* 0x000000ffff7d7224 */ /* 0x000fe400078e0030 */
[C---:B------:R-:W-:Y:S01]  /*7be0*/  FMUL.FTZ R20, R3.reuse, R76 ;  /* 0x0000004c03147220 */ /* 0x040fe20000410000 */
[C---:B------:R-:W-:Y:S04]  /*7bf0*/  HMMA.16816.F32.BF16 R16, R144.reuse, R22, R16 ;  /* 0x000000169010723c */ /* 0x040fe80000041810 */
[----:B--2---:R-:W-:Y:S02]  /*7c00*/  FFMA.FTZ R2, R160, c[0x0][0x2d0], -R148 ;  /* 0x0000b400a0027a23 */ /* 0x004fe40000010894 */
[C---:B------:R-:W-:Y:S02]  /*7c10*/  FMUL.FTZ R21, R3.reuse, R77 ;  /* 0x0000004d03157220 */ /* 0x040fe40000410000 */
[----:B------:R1:W2:Y:S01]  /*7c20*/  MUFU.EX2 R65, R2 ;  /* 0x0000000200417308 */ /* 0x0002a20000000800 */
[C---:B------:R-:W-:Y:S03]  /*7c30*/  FMUL.FTZ R22, R0.reuse, R78 ;  /* 0x0000004e00167220 */ /* 0x040fe60000410000 */
[C---:B------:R-:W-:Y:S02]  /*7c40*/  FMUL.FTZ R23, R0.reuse, R79 ;  /* 0x0000004f00177220 */ /* 0x040fe40000410000 */
[----:B------:R-:W-:Y:S01]  /*7c50*/  LDSM.16.MT88.4 R76, [R204+0x800] ;  /* 0x00080000cc4c783b */ /* 0x000fe20000004200 */
[C---:B------:R-:W-:Y:S02]  /*7c60*/  FMUL.FTZ R34, R0.reuse, R90 ;  /* 0x0000005a00227220 */ /* 0x040fe40000410000 */
[C---:B------:R-:W-:Y:S02]  /*7c70*/  FMUL.FTZ R51, R0.reuse, R103 ;  /* 0x0000006700337220 */ /* 0x040fe40000410000 */
[C---:B------:R-:W-:Y:S03]  /*7c80*/  HMMA.16816.F32.BF16 R20, R144.reuse, R28, R20 ;  /* 0x0000001c9014723c */ /* 0x040fe60000041814 */
[----:B------:R-:W-:Y:S02]  /*7c90*/  IMAD.MOV.U32 R123, RZ, RZ, R42 ;  /* 0x000000ffff7b7224 */ /* 0x000fe400078e002a */
[----:B------:R-:W-:Y:S02]  /*7ca0*/  IMAD.MOV.U32 R120, RZ, RZ, R41 ;  /* 0x000000ffff787224 */ /* 0x000fe400078e0029 */
[C---:B------:R-:W-:Y:S01]  /*7cb0*/  FMUL.FTZ R28, R3.reuse, R84 ;  /* 0x00000054031c7220 */ /* 0x040fe20000410000 */
[C---:B------:R-:W-:Y:S04]  /*7cc0*/  HMMA.16816.F32.BF16 R24, R144.reuse, R30, R24 ;  /* 0x0000001e9018723c */ /* 0x040fe80000041818 */
[----:B------:R-:W-:Y:S02]  /*7cd0*/  FMUL.FTZ R29, R3, R85 ;  /* 0x00000055031d7220 */ /* 0x000fe40000410000 */
[----:B-1----:R-:W-:Y:S02]  /*7ce0*/  FFMA.FTZ R2, R161, c[0x0][0x2d0], -R148 ;  /* 0x0000b400a1027a23 */ /* 0x002fe40000010894 */
[C---:B------:R-:W-:Y:S02]  /*7cf0*/  FMUL.FTZ R30, R0.reuse, R86 ;  /* 0x00000056001e7220 */ /* 0x040fe40000410000 */
[----:B------:R1:W4:Y:S02]  /*7d00*/  MUFU.EX2 R67, R2 ;  /* 0x0000000200437308 */ /* 0x0003240000000800 */
[----:B------:R-:W-:Y:S02]  /*7d10*/  FMUL.FTZ R31, R0, R87 ;  /* 0x00000057001f7220 */ /* 0x000fe40000410000 */
[----:B------:R-:W-:Y:S02]  /*7d20*/  IMAD.MOV.U32 R87, RZ, RZ, R53 ;  /* 0x000000ffff577224 */ /* 0x000fe400078e0035 */
[----:B------:R-:W5:Y:S01]  /*7d30*/  LDSM.16.MT88.4 R52, [R204+0x4000] ;  /* 0x00400000cc34783b */ /* 0x000f620000004200 */
[----:B------:R-:W-:Y:S02]  /*7d40*/  IMAD.MOV.U32 R84, RZ, RZ, R62 ;  /* 0x000000ffff547224 */ /* 0x000fe400078e003e */
[C---:B---3--:R-:W-:Y:S03]  /*7d50*/  HMMA.16816.F32.BF16 R28, R144.reuse, R36, R28 ;  /* 0x00000024901c723c */ /* 0x048fe6000004181c */
[----:B------:R-:W-:Y:S02]  /*7d60*/  IMAD.MOV.U32 R85, RZ, RZ, R63 ;  /* 0x000000ffff557224 */ /* 0x000fe400078e003f */
[----:B------:R-:W3:Y:S01]  /*7d70*/  LDSM.16.MT88.4 R60, [R203+0x4000] ;  /* 0x00400000cb3c783b */ /* 0x000ee20000004200 */
[----:B------:R-:W-:Y:S02]  /*7d80*/  IMAD.MOV.U32 R86, RZ, RZ, R49 ;  /* 0x000000ffff567224 */ /* 0x000fe400078e0031 */
[C---:B------:R-:W-:Y:S04]  /*7d90*/  HMMA.16816.F32.BF16 R32, R144.reuse, R38, R32 ;  /* 0x000000269020723c */ /* 0x040fe80000041820 */
[C---:B------:R-:W-:Y:S02]  /*7da0*/  FMUL.FTZ R36, R3.reuse, R92 ;  /* 0x0000005c03247220 */ /* 0x040fe40000410000 */
[C---:B------:R-:W-:Y:S02]  /*7db0*/  FMUL.FTZ R37, R3.reuse, R93 ;  /* 0x0000005d03257220 */ /* 0x040fe40000410000 */
[----:B-1----:R-:W-:Y:S04]  /*7dc0*/  FFMA.FTZ R2, R154, c[0x0][0x2d0], -R149 ;  /* 0x0000b4009a027a23 */ /* 0x002fe80000010895 */
[----:B------:R1:W1:Y:S01]  /*7dd0*/  MUFU.EX2 R80, R2 ;  /* 0x0000000200507308 */ /* 0x0002620000000800 */
[C---:B------:R-:W-:Y:S02]  /*7de0*/  FMUL.FTZ R38, R0.reuse, R94 ;  /* 0x0000005e00267220 */ /* 0x040fe40000410000 */
[C---:B------:R-:W-:Y:S02]  /*7df0*/  FMUL.FTZ R39, R0.reuse, R95 ;  /* 0x0000005f00277220 */ /* 0x040fe40000410000 */
[----:B------:R-:W-:Y:S01]  /*7e00*/  LDSM.16.MT88.4 R92, [R204+0x1000] ;  /* 0x00100000cc5c783b */ /* 0x000fe20000004200 */
[C---:B------:R-:W-:Y:S02]  /*7e10*/  FMUL.FTZ R40, R3.reuse, R96 ;  /* 0x0000006003287220 */ /* 0x040fe40000410000 */
[----:B------:R-:W-:Y:S02]  /*7e20*/  FMUL.FTZ R41, R3, R97 ;  /* 0x0000006103297220 */ /* 0x000fe40000410000 */
[C---:B------:R-:W-:Y:S03]  /*7e30*/  HMMA.16816.F32.BF16 R36, R144.reuse, R44, R36 ;  /* 0x0000002c9024723c */ /* 0x040fe60000041824 */
[C---:B------:R-:W-:Y:S02]  /*7e40*/  FMUL.FTZ R42, R0.reuse, R98 ;  /* 0x00000062002a7220 */ /* 0x040fe40000410000 */
[C---:B------:R-:W-:Y:S02]  /*7e50*/  FMUL.FTZ R43, R0.reuse, R99 ;  /* 0x00000063002b7220 */ /* 0x040fe40000410000 */
[----:B------:R-:W-:Y:S02]  /*7e60*/  IMAD.MOV.U32 R98, RZ, RZ, R85 ;  /* 0x000000ffff627224 */ /* 0x000fe400078e0055 */
[----:B------:R-:W-:Y:S03]  /*7e70*/  IMAD.MOV.U32 R97, RZ, RZ, R84 ;  /* 0x000000ffff617224 */ /* 0x000fe600078e0054 */
[C---:B------:R-:W-:Y:S03]  /*7e80*/  HMMA.16816.F32.BF16 R40, R144.reuse, R46, R40 ;  /* 0x0000002e9028723c */ /* 0x040fe60000041828 */
[----:B-1----:R-:W-:Y:S02]  /*7e90*/  FFMA.FTZ R2, R155, c[0x0][0x2d0], -R149 ;  /* 0x0000b4009b027a23 */ /* 0x002fe40000010895 */
[C---:B------:R-:W-:Y:S02]  /*7ea0*/  FMUL.FTZ R44, R3.reuse, R128 ;  /* 0x00000080032c7220 */ /* 0x040fe40000410000 */
[----:B------:R1:W1:Y:S01]  /*7eb0*/  MUFU.EX2 R91, R2 ;  /* 0x00000002005b7308 */ /* 0x0002620000000800 */
[----:B------:R-:W-:Y:S04]  /*7ec0*/  FMUL.FTZ R45, R3, R129 ;  /* 0x00000081032d7220 */ /* 0x000fe80000410000 */
[C---:B------:R-:W-:Y:S02]  /*7ed0*/  FMUL.FTZ R46, R0.reuse, R130 ;  /* 0x00000082002e7220 */ /* 0x040fe40000410000 */
[----:B------:R-:W-:Y:S02]  /*7ee0*/  FMUL.FTZ R47, R0, R131 ;  /* 0x00000083002f7220 */ /* 0x000fe40000410000 */
[--C-:B------:R-:W-:Y:S02]  /*7ef0*/  FFMA.FTZ R97, R97, c[0x0][0x2d0], -R148.reuse ;  /* 0x0000b40061617a23 */ /* 0x100fe40000010894 */
[--C-:B------:R-:W-:Y:S02]  /*7f00*/  FFMA.FTZ R98, R98, c[0x0][0x2d0], -R148.reuse ;  /* 0x0000b40062627a23 */ /* 0x100fe40000010894 */
[C---:B------:R-:W-:Y:S01]  /*7f10*/  FMUL.FTZ R48, R3.reuse, R100 ;  /* 0x0000006403307220 */ /* 0x040fe20000410000 */
[C---:B-----5:R-:W-:Y:S03]  /*7f20*/  HMMA.16816.F32.BF16 R44, R144.reuse, R52, R44 ;  /* 0x00000034902c723c */ /* 0x060fe6000004182c */
[C---:B------:R-:W-:Y:S01]  /*7f30*/  FMUL.FTZ R49, R3.reuse, R101 ;  /* 0x0000006503317220 */ /* 0x040fe20000410000 */
[----:B------:R-:W-:Y:S01]  /*7f40*/  MOV R100, R158 ;  /* 0x0000009e00647202 */ /* 0x000fe20000000f00 */
[----:B------:R-:W-:Y:S02]  /*7f50*/  FMUL.FTZ R50, R0, R102 ;  /* 0x0000006600327220 */ /* 0x000fe40000410000 */
[C---:B------:R-:W-:Y:S02]  /*7f60*/  FMUL.FTZ R52, R3.reuse, R104 ;  /* 0x0000006803347220 */ /* 0x040fe40000410000 */
[C---:B------:R-:W-:Y:S03]  /*7f70*/  FMUL.FTZ R53, R3.reuse, R105 ;  /* 0x0000006903357220 */ /* 0x040fe60000410000 */
[C---:B------:R-:W-:Y:S03]  /*7f80*/  HMMA.16816.F32.BF16 R48, R144.reuse, R54, R48 ;  /* 0x000000369030723c */ /* 0x040fe60000041830 */
[----:B-1----:R-:W-:Y:S02]  /*7f90*/  FFMA.FTZ R2, R162, c[0x0][0x2d0], -R148 ;  /* 0x0000b400a2027a23 */ /* 0x002fe40000010894 */
[----:B------:R-:W-:Y:S02]  /*7fa0*/  IMAD.MOV.U32 R124, RZ, RZ, R58 ;  /* 0x000000ffff7c7224 */ /* 0x000fe400078e003a */
[----:B------:R1:W5:Y:S01]  /*7fb0*/  MUFU.EX2 R90, R2 ;  /* 0x00000002005a7308 */ /* 0x0003620000000800 */
[C---:B------:R-:W-:Y:S04]  /*7fc0*/  FMUL.FTZ R54, R0.reuse, R106 ;  /* 0x0000006a00367220 */ /* 0x040fe80000410000 */
[C---:B------:R-:W-:Y:S02]  /*7fd0*/  FMUL.FTZ R55, R0.reuse, R107 ;  /* 0x0000006b00377220 */ /* 0x040fe40000410000 */
[C---:B------:R-:W-:Y:S02]  /*7fe0*/  FMUL.FTZ R56, R3.reuse, R108 ;  /* 0x0000006c03387220 */ /* 0x040fe40000410000 */
[C---:B------:R-:W-:Y:S02]  /*7ff0*/  FMUL.FTZ R57, R3.reuse, R109 ;  /* 0x0000006d03397220 */ /* 0x040fe40000410000 */
[C---:B------:R-:W-:Y:S01]  /*8000*/  FMUL.FTZ R58, R0.reuse, R110 ;  /* 0x0000006e003a7220 */ /* 0x040fe20000410000 */
[C---:B---3--:R-:W-:Y:S03]  /*8010*/  HMMA.16816.F32.BF16 R52, R144.reuse, R60, R52 ;  /* 0x0000003c9034723c */ /* 0x048fe60000041834 */
[C---:B------:R-:W-:Y:S02]  /*8020*/  FMUL.FTZ R59, R0.reuse, R111 ;  /* 0x0000006f003b7220 */ /* 0x040fe40000410000 */
[C---:B------:R-:W-:Y:S02]  /*8030*/  FMUL.FTZ R64, R3.reuse, R112 ;  /* 0x0000007003407220 */ /* 0x040fe40000410000 */
[----:B------:R-:W-:Y:S02]  /*8040*/  FMUL.FTZ R61, R3, R133 ;  /* 0x00000085033d7220 */ /* 0x000fe40000410000 */
[----:B------:R-:W-:Y:S01]  /*8050*/  IMAD.MOV.U32 R133, RZ, RZ, R252 ;  /* 0x000000ffff857224 */ /* 0x000fe200078e00fc */
[C---:B------:R-:W-:Y:S03]  /*8060*/  HMMA.16816.F32.BF16 R56, R144.reuse, R62, R56 ;  /* 0x0000003e9038723c */ /* 0x040fe60000041838 */
[----:B-1----:R-:W-:Y:S02]  /*8070*/  FFMA.FTZ R2, R163, c[0x0][0x2d0], -R148 ;  /* 0x0000b400a3027a23 */ /* 0x002fe40000010894 */
[C---:B------:R-:W-:Y:S02]  /*8080*/  FMUL.FTZ R60, R3.reuse, R132 ;  /* 0x00000084033c7220 */ /* 0x040fe40000410000 */
[----:B------:R1:W3:Y:S01]  /*8090*/  MUFU.EX2 R103, R2 ;  /* 0x0000000200677308 */ /* 0x0002e20000000800 */
[C---:B------:R-:W-:Y:S04]  /*80a0*/  FMUL.FTZ R62, R0.reuse, R134 ;  /* 0x00000086003e7220 */ /* 0x040fe80000410000 */
[C---:B------:R-:W-:Y:S01]  /*80b0*/  FMUL.FTZ R63, R0.reuse, R135 ;  /* 0x00000087003f7220 */ /* 0x040fe20000410000 */
[----:B------:R-:W-:Y:S01]  /*80c0*/  MOV R135, R88 ;  /* 0x0000005800877202 */ /* 0x000fe20000000f00 */
[----:B------:R-:W-:Y:S02]  /*80d0*/  IMAD.MOV.U32 R132, RZ, RZ, R87 ;  /* 0x000000ffff847224 */ /* 0x000fe400078e0057 */
[----:B------:R-:W-:Y:S02]  /*80e0*/  IMAD.MOV.U32 R134, RZ, RZ, R89 ;  /* 0x000000ffff867224 */ /* 0x000fe400078e0059 */
[----:B--2---:R-:W-:Y:S01]  /*80f0*/  IMAD.MOV.U32 R112, RZ, RZ, R65 ;  /* 0x000000ffff707224 */ /* 0x004fe200078e0041 */
[C---:B------:R-:W-:Y:S03]  /*8100*/  HMMA.16816.F32.BF16 R60, R144.reuse, R68, R60 ;  /* 0x00000044903c723c */ /* 0x040fe6000004183c */
[----:B------:R-:W-:Y:S01]  /*8110*/  FMUL.FTZ R65, R3, R113 ;  /* 0x0000007103417220 */ /* 0x000fe20000410000 */
[----:B------:R-:W-:Y:S01]  /*8120*/  MOV R113, R66 ;  /* 0x0000004200717202 */ /* 0x000fe20000000f00 */
[C---:B------:R-:W-:Y:S02]  /*8130*/  FMUL.FTZ R66, R0.reuse, R114 ;  /* 0x0000007200427220 */ /* 0x040fe40000410000 */
[----:B----4-:R-:W-:Y:S01]  /*8140*/  IMAD.MOV.U32 R114, RZ, RZ, R67 ;  /* 0x000000ffff727224 */ /* 0x010fe200078e0043 */
[----:B------:R-:W-:Y:S01]  /*8150*/  F2FP.BF16.PACK_AB R68, R113, R127 ;  /* 0x0000007f7144723e */ /* 0x000fe200000010ff */
[----:B------:R-:W-:Y:S03]  /*8160*/  FMUL.FTZ R67, R0, R115 ;  /* 0x0000007300437220 */ /* 0x000fe60000410000 */
[----:B-1----:R-:W-:Y:S01]  /*8170*/  FFMA.FTZ R2, R164, c[0x0][0x2d0], -R149 ;  /* 0x0000b400a4027a23 */ /* 0x002fe20000010895 */
[----:B------:R-:W-:Y:S01]  /*8180*/  F2FP.BF16.PACK_AB R69, R114, R112 ;  /* 0x000000707245723e */ /* 0x000fe200000010ff */
[----:B------:R-:W-:Y:S02]  /*8190*/  IMAD.MOV.U32 R115, RZ, RZ, R80 ;  /* 0x000000ffff737224 */ /* 0x000fe400078e0050 */
[----:B------:R-:W-:Y:S01]  /*81a0*/  HMMA.16816.F32.BF16 R64, R144, R70, R64 ;  /* 0x000000469040723c */ /* 0x000fe20000041840 */
[----:B------:R1:W-:Y:S01]  /*81b0*/  MUFU.EX2 R102, R2 ;  /* 0x0000000200667308 */ /* 0x0003e20000000800 */
[----:B------:R-:W2:Y:S01]  /*81c0*/  LDSM.16.MT88.4 R80, [R203+0x800] ;  /* 0x00080000cb50783b */ /* 0x000ea20000004200 */
[----:B------:R-:W-:Y:S02]  /*81d0*/  IMAD.MOV.U32 R99, RZ, RZ, R159 ;  /* 0x000000ffff637224 */ /* 0x000fe400078e009f */
[----:B------:R-:W-:Y:S02]  /*81e0*/  IMAD.MOV.U32 R96, RZ, RZ, R157 ;  /* 0x000000ffff607224 */ /* 0x000fe400078e009d */
[----:B------:R-:W-:Y:S02]  /*81f0*/  IMAD.MOV.U32 R144, RZ, RZ, R251 ;  /* 0x000000ffff907224 */ /* 0x000fe400078e00fb */
[----:B------:R-:W-:Y:S03]  /*8200*/  IMAD.MOV.U32 R145, RZ, RZ, R91 ;  /* 0x000000ffff917224 */ /* 0x000fe600078e005b */
[----:B-----5:R-:W-:Y:S02]  /*8210*/  IMAD.MOV.U32 R146, RZ, RZ, R90 ;  /* 0x000000ffff927224 */ /* 0x020fe400078e005a */
[----:B------:R-:W-:Y:S01]  /*8220*/  F2FP.BF16.PACK_AB R70, R145, R115 ;  /* 0x000000739146723e */ /* 0x000fe200000010ff */
[----:B------:R-:W-:Y:S01]  /*8230*/  IMAD.MOV.U32 R147, RZ, RZ, R152 ;  /* 0x000000ffff937224 */ /* 0x000fe200078e0098 */
[----:B------:R-:W-:Y:S01]  /*8240*/  LDSM.16.MT88.4 R88, [R206+0x4800] ;  /* 0x00480000ce58783b */ /* 0x000fe20000004200 */
[----:B---3--:R-:W-:Y:S01]  /*8250*/  F2FP.BF16.PACK_AB R71, R103, R146 ;  /* 0x000000926747723e */ /* 0x008fe200000010ff */
[----:B------:R-:W-:Y:S02]  /*8260*/  IMAD.MOV.U32 R152, RZ, RZ, R86 ;  /* 0x000000ffff987224 */ /* 0x000fe400078e0056 */
[--C-:B------:R-:W-:Y:S02]  /*8270*/  FFMA.FTZ R96, R96, c[0x0][0x2d0], -R149.reuse ;  /* 0x0000b40060607a23 */ /* 0x100fe40000010895 */
[--C-:B------:R-:W-:Y:S02]  /*8280*/  FFMA.FTZ R99, R99, c[0x0][0x2d0], -R149.reuse ;  /* 0x0000b40063637a23 */ /* 0x100fe40000010895 */
[C---:B------:R-:W-:Y:S01]  /*8290*/  HMMA.16816.F32.BF16 R4, R68.reuse, R72, R4 ;  /* 0x000000484404723c */ /* 0x040fe20000041804 */
[----:B------:R-:W3:Y:S04]  /*82a0*/  LDSM.16.MT88.4 R84, [R206+0x800] ;  /* 0x00080000ce54783b */ /* 0x000ee80000004200 */
[--C-:B-1----:R-:W-:Y:S02]  /*82b0*/  FFMA.FTZ R2, R165, c[0x0][0x2d0], -R149.reuse ;  /* 0x0000b400a5027a23 */ /* 0x102fe40000010895 */
[--C-:B------:R-:W-:Y:S01]  /*82c0*/  FFMA.FTZ R118, R118, c[0x0][0x2d0], -R148.reuse ;  /* 0x0000b40076767a23 */ /* 0x100fe20000010894 */
[C---:B------:R-:W-:Y:S01]  /*82d0*/  HMMA.16816.F32.BF16 R8, R68.reuse, R74, R8 ;  /* 0x0000004a4408723c */ /* 0x040fe20000041808 */
[----:B------:R1:W4:Y:S01]  /*82e0*/  MUFU.EX2 R252, R2 ;  /* 0x0000000200fc7308 */ /* 0x0003220000000800 */
[----:B------:R-:W5:Y:S06]  /*82f0*/  LDSM.16.MT88.4 R72, [R200+0x4800] ;  /* 0x00480000c848783b */ /* 0x000f6c0000004200 */
[C---:B------:R-:W-:Y:S03]  /*8300*/  HMMA.16816.F32.BF16 R12, R68.reuse, R76, R12 ;  /* 0x0000004c440c723c */ /* 0x040fe6000004180c */
[----:B------:R-:W-:Y:S05]  /*8310*/  MUFU.EX2 R118, R118 ;  /* 0x0000007600767308 */ /* 0x000fea0000000800 */
        /* <DEDUP_REMOVED lines=11> */
[----:B-1----:R-:W-:Y:S04]  /*83d0*/  FFMA.FTZ R2, R176, c[0x0][0x2d0], -R148 ;  /* 0x0000b400b0027a23 */ /* 0x002fe80000010894 */
[C---:B------:R-:W-:Y:S01]  /*83e0*/  HMMA.16816.F32.BF16 R40, R68.reuse, R74, R40 ;  /* 0x0000004a4428723c */ /* 0x040fe20000041828 */
[----:B------:R1:W5:Y:S01]  /*83f0*/  MUFU.EX2 R251, R2 ;  /* 0x0000000200fb7308 */ /* 0x0003620000000800 */
[----:B------:R-:W3:Y:S06]  /*8400*/  LDSM.16.MT88.4 R72, [R203+0x1000] ;  /* 0x00100000cb48783b */ /* 0x000eec0000004200 */
[C---:B----4-:R-:W-:Y:S08]  /*8410*/  HMMA.16816.F32.BF16 R44, R68.reuse, R76, R44 ;  /* 0x0000004c442c723c */ /* 0x050ff0000004182c */
[C---:B------:R-:W-:Y:S01]  /*8420*/  HMMA.16816.F32.BF16 R48, R68.reuse, R78, R48 ;  /* 0x0000004e4430723c */ /* 0x040fe20000041830 */
[----:B------:R-:W4:Y:S07]  /*8430*/  LDSM.16.MT88.4 R76, [R206+0x1000] ;  /* 0x00100000ce4c783b */ /* 0x000f2e0000004200 */
[C---:B--2---:R-:W-:Y:S04]  /*8440*/  HMMA.16816.F32.BF16 R52, R68.reuse, R80, R52 ;  /* 0x000000504434723c */ /* 0x044fe80000041834 */
[--C-:B-1----:R-:W-:Y:S04]  /*8450*/  FFMA.FTZ R2, R167, c[0x0][0x2d0], -R149.reuse ;  /* 0x0000b400a7027a23 */ /* 0x102fe80000010895 */
[C---:B------:R-:W-:Y:S01]  /*8460*/  HMMA.16816.F32.BF16 R56, R68.reuse, R82, R56 ;  /* 0x000000524438723c */ /* 0x040fe20000041838 */
[----:B------:R1:W-:Y:S01]  /*8470*/  MUFU.EX2 R176, R2 ;  /* 0x0000000200b07308 */ /* 0x0003e20000000800 */
[----:B------:R-:W2:Y:S06]  /*8480*/  LDSM.16.MT88.4 R80, [R200+0x5000] ;  /* 0x00500000c850783b */ /* 0x000eac0000004200 */
[C---:B------:R-:W-:Y:S07]  /*8490*/  HMMA.16816.F32.BF16 R60, R68.reuse, R88, R60 ;  /* 0x00000058443c723c */ /* 0x040fee000004183c */
[--C-:B------:R-:W-:Y:S01]  /*84a0*/  FFMA.FTZ R88, R183, c[0x0][0x2d0], -R149.reuse ;  /* 0x0000b400b7587a23 */ /* 0x100fe20000010895 */
[----:B------:R-:W-:Y:S03]  /*84b0*/  HMMA.16816.F32.BF16 R64, R68, R90, R64 ;  /* 0x0000005a4440723c */ /* 0x000fe60000041840 */
[----:B------:R2:W-:Y:S04]  /*84c0*/  MUFU.EX2 R164, R88 ;  /* 0x0000005800a47308 */ /* 0x0005e80000000800 */
[----:B------:R-:W-:Y:S01]  /*84d0*/  F2FP.BF16.PACK_AB R68, R252, R102 ;  /* 0x00000066fc44723e */ /* 0x000fe200000010ff */
[--C-:B-1----:R-:W-:Y:S01]  /*84e0*/  FFMA.FTZ R2, R177, c[0x0][0x2d0], -R149.reuse ;  /* 0x0000b400b1027a23 */ /* 0x102fe20000010895 */
[----:B-----5:R-:W-:Y:S04]  /*84f0*/  F2FP.BF16.PACK_AB R69, R251, R101 ;  /* 0x00000065fb45723e */ /* 0x020fe800000010ff */
[----:B------:R1:W5:Y:S01]  /*8500*/  MUFU.EX2 R167, R2 ;  /* 0x0000000200a77308 */ /* 0x0003620000000800 */
[----:B------:R-:W-:Y:S01]  /*8510*/  IMAD.MOV.U32 R177, RZ, RZ, R156 ;  /* 0x000000ffffb17224 */ /* 0x000fe200078e009c */
[----:B--2---:R-:W-:Y:S01]  /*8520*/  LDSM.16.MT88.4 R88, [R206+0x5800] ;  /* 0x00580000ce58783b */ /* 0x004fe20000004200 */
[----:B-1----:R-:W-:Y:S01]  /*8530*/  FFMA.FTZ R2, R178, c[0x0][0x2d0], -R148 ;  /* 0x0000b400b2027a23 */ /* 0x002fe20000010894 */
[----:B-----5:R-:W-:Y:S01]  /*8540*/  F2FP.BF16.PACK_AB R70, R167, R176 ;  /* 0x000000b0a746723e */ /* 0x020fe200000010ff */
[----:B------:R-:W-:Y:S05]  /*8550*/  IMAD.MOV.U32 R178, RZ, RZ, R146 ;  /* 0x000000ffffb27224 */ /* 0x000fea00078e0092 */
[----:B------:R1:W-:Y:S02]  /*8560*/  MUFU.EX2 R111, R2 ;  /* 0x00000002006f7308 */ /* 0x0003e40000000800 */
[----:B-1----:R-:W-:Y:S01]  /*8570*/  FFMA.FTZ R2, R179, c[0x0][0x2d0], -R148 ;  /* 0x0000b400b3027a23 */ /* 0x002fe20000010894 */
[----:B------:R-:W-:Y:S07]  /*8580*/  MOV R179, R115 ;  /* 0x0000007300b37202 */ /* 0x000fee0000000f00 */
[----:B------:R1:W2:Y:S02]  /*8590*/  MUFU.EX2 R110, R2 ;  /* 0x00000002006e7308 */ /* 0x0002a40000000800 */
[--C-:B-1----:R-:W-:Y:S01]  /*85a0*/  FFMA.FTZ R2, R180, c[0x0][0x2d0], -R149.reuse ;  /* 0x0000b400b4027a23 */ /* 0x102fe20000010895 */
[----:B--2---:R-:W-:Y:S01]  /*85b0*/  F2FP.BF16.PACK_AB R71, R110, R111 ;  /* 0x0000006f6e47723e */ /* 0x004fe200000010ff */
[----:B------:R-:W-:Y:S06]  /*85c0*/  IMAD.MOV.U32 R180, RZ, RZ, R114 ;  /* 0x000000ffffb47224 */ /* 0x000fec00078e0072 */
[----:B------:R1:W-:Y:S01]  /*85d0*/  MUFU.EX2 R109, R2 ;  /* 0x00000002006d7308 */ /* 0x0003e20000000800 */
[C---:B---3--:R-:W-:Y:S08]  /*85e0*/  HMMA.16816.F32.BF16 R4, R68.reuse, R84, R4 ;  /* 0x000000544404723c */ /* 0x048ff00000041804 */
[C---:B------:R-:W-:Y:S01]  /*85f0*/  HMMA.16816.F32.BF16 R8, R68.reuse, R86, R8 ;  /* 0x000000564408723c */ /* 0x040fe20000041808 */
[----:B------:R-:W2:Y:S07]  /*8600*/  LDSM.16.MT88.4 R84, [R204+0x5000] ;  /* 0x00500000cc54783b */ /* 0x000eae0000004200 */
[C---:B------:R-:W-:Y:S04]  /*8610*/  HMMA.16816.F32.BF16 R12, R68.reuse, R92, R12 ;  /* 0x0000005c440c723c */ /* 0x040fe8000004180c */
[----:B-1----:R-:W-:Y:S02]  /*8620*/  FFMA.FTZ R2, R181, c[0x0][0x2d0], -R149 ;  /* 0x0000b400b5027a23 */ /* 0x002fe40000010895 */
[----:B------:R-:W-:Y:S01]  /*8630*/  IMAD.MOV.U32 R181, RZ, RZ, R113 ;  /* 0x000000ffffb57224 */ /* 0x000fe200078e0071 */
[----:B------:R-:W-:Y:S01]  /*8640*/  MOV R113, R125 ;  /* 0x0000007d00717202 */ /* 0x000fe20000000f00 */
[C---:B------:R-:W-:Y:S01]  /*8650*/  HMMA.16816.F32.BF16 R16, R68.reuse, R94, R16 ;  /* 0x0000005e4410723c */ /* 0x040fe20000041810 */
[----:B------:R1:W3:Y:S01]  /*8660*/  MUFU.EX2 R166, R2 ;  /* 0x0000000200a67308 */ /* 0x0002e20000000800 */
[----:B------:R-:W-:Y:S06]  /*8670*/  LDSM.16.MT88.4 R92, [R204+0x2000] ;  /* 0x00200000cc5c783b */ /* 0x000fec0000004200 */
[C---:B------:R-:W-:Y:S08]  /*8680*/  HMMA.16816.F32.BF16 R20, R68.reuse, R72, R20 ;  /* 0x000000484414723c */ /* 0x040ff00000041814 */
[C---:B------:R-:W-:Y:S01]  /*8690*/  HMMA.16816.F32.BF16 R24, R68.reuse, R74, R24 ;  /* 0x0000004a4418723c */ /* 0x040fe20000041818 */
[----:B------:R-:W5:Y:S07]  /*86a0*/  LDSM.16.MT88.4 R72, [R203+0x5000] ;  /* 0x00500000cb48783b */ /* 0x000f6e0000004200 */
[C---:B----4-:R-:W-:Y:S04]  /*86b0*/  HMMA.16816.F32.BF16 R28, R68.reuse, R76, R28 ;  /* 0x0000004c441c723c */ /* 0x050fe8000004181c */
[----:B-1----:R-:W-:Y:S02]  /*86c0*/  FFMA.FTZ R2, R182, c[0x0][0x2d0], -R148 ;  /* 0x0000b400b6027a23 */ /* 0x002fe40000010894 */
[----:B------:R-:W-:Y:S02]  /*86d0*/  IMAD.MOV.U32 R182, RZ, RZ, R112 ;  /* 0x000000ffffb67224 */ /* 0x000fe400078e0070 */
[C---:B------:R-:W-:Y:S01]  /*86e0*/  HMMA.16816.F32.BF16 R32, R68.reuse, R78, R32 ;  /* 0x0000004e4420723c */ /* 0x040fe20000041820 */
[----:B------:R1:W-:Y:S01]  /*86f0*/  MUFU.EX2 R108, R2 ;  /* 0x00000002006c7308 */ /* 0x0003e20000000800 */
[----:B------:R-:W4:Y:S02]  /*8700*/  LDSM.16.MT88.4 R76, [R206+0x5000] ;  /* 0x00500000ce4c783b */ /* 0x000f240000004200 */
[----:B------:R-:W-:Y:S04]  /*8710*/  IMAD.MOV.U32 R112, RZ, RZ, R126 ;  /* 0x000000ffff707224 */ /* 0x000fe800078e007e */
[C---:B------:R-:W-:Y:S08]  /*8720*/  HMMA.16816.F32.BF16 R36, R68.reuse, R80, R36 ;  /* 0x000000504424723c */ /* 0x040ff00000041824 */
[C---:B------:R-:W-:Y:S01]  /*8730*/  HMMA.16816.F32.BF16 R40, R68.reuse, R82, R40 ;  /* 0x000000524428723c */ /* 0x040fe20000041828 */
[----:B------:R-:W3:Y:S07]  /*8740*/  LDSM.16.MT88.4 R80, [R200+0x1800] ;  /* 0x00180000c850783b */ /* 0x000eee0000004200 */
[C---:B--2---:R-:W-:Y:S04]  /*8750*/  HMMA.16816.F32.BF16 R44, R68.reuse, R84, R44 ;  /* 0x00000054442c723c */ /* 0x044fe8000004182c */
[--C-:B-1----:R-:W-:Y:S02]  /*8760*/  FFMA.FTZ R2, R231, c[0x0][0x2d0], -R148.reuse ;  /* 0x0000b400e7027a23 */ /* 0x102fe40000010894 */
[----:B------:R-:W-:Y:S02]  /*8770*/  IMAD.MOV.U32 R231, RZ, RZ, R127 ;  /* 0x000000ffffe77224 */ /* 0x000fe400078e007f */
[C---:B------:R-:W-:Y:S01]  /*8780*/  HMMA.16816.F32.BF16 R48, R68.reuse, R86, R48 ;  /* 0x000000564430723c */ /* 0x040fe20000041830 */
[----:B------:R1:W2:Y:S01]  /*8790*/  MUFU.EX2 R165, R2 ;  /* 0x0000000200a57308 */ /* 0x0002a20000000800 */
[----:B------:R-:W2:Y:S06]  /*87a0*/  LDSM.16.MT88.4 R84, [R204+0x1800] ;  /* 0x00180000cc54783b */ /* 0x000eac0000004200 */
[C---:B-----5:R-:W-:Y:S08]  /*87b0*/  HMMA.16816.F32.BF16 R52, R68.reuse, R72, R52 ;  /* 0x000000484434723c */ /* 0x060ff00000041834 */
[C---:B------:R-:W-:Y:S01]  /*87c0*/  HMMA.16816.F32.BF16 R56, R68.reuse, R74, R56 ;  /* 0x0000004a4438723c */ /* 0x040fe20000041838 */
[----:B------:R-:W5:Y:S07]  /*87d0*/  LDSM.16.MT88.4 R72, [R203+0x1800] ;  /* 0x00180000cb48783b */ /* 0x000f6e0000004200 */
[C---:B----4-:R-:W-:Y:S04]  /*87e0*/  HMMA.16816.F32.BF16 R60, R68.reuse, R76, R60 ;  /* 0x0000004c443c723c */ /* 0x050fe8000004183c */
[--C-:B-1----:R-:W-:Y:S04]  /*87f0*/  FFMA.FTZ R2, R232, c[0x0][0x2d0], -R149.reuse ;  /* 0x0000b400e8027a23 */ /* 0x102fe80000010895 */
[----:B------:R-:W-:Y:S01]  /*8800*/  HMMA.16816.F32.BF16 R64, R68, R78, R64 ;  /* 0x0000004e4440723c */ /* 0x000fe20000041840 */
[----:B------:R1:W4:Y:S01]  /*8810*/  MUFU.EX2 R163, R2 ;  /* 0x0000000200a37308 */ /* 0x0003220000000800 */
[----:B------:R-:W5:Y:S05]  /*8820*/  LDSM.16.MT88.4 R76, [R206+0x1800] ;  /* 0x00180000ce4c783b */ /* 0x000f6a0000004200 */
[----:B---3--:R-:W-:Y:S02]  /*8830*/  F2FP.BF16.PACK_AB R68, R166, R109 ;  /* 0x0000006da644723e */ /* 0x008fe400000010ff */
[----:B--2---:R-:W-:Y:S03]  /*8840*/  F2FP.BF16.PACK_AB R69, R165, R108 ;  /* 0x0000006ca545723e */ /* 0x004fe600000010ff */
[--C-:B-1----:R-:W-:Y:S01]  /*8850*/  FFMA.FTZ R2, R233, c[0x0][0x2d0], -R148.reuse ;  /* 0x0000b400e9027a23 */ /* 0x102fe20000010894 */
[----:B----4-:R-:W-:Y:S03]  /*8860*/  F2FP.BF16.PACK_AB R70, R163, R164 ;  /* 0x000000a4a346723e */ /* 0x010fe600000010ff */
        /* <DEDUP_REMOVED lines=30> */
[C---:B-----5:R-:W-:Y:S08]  /*8a50*/  HMMA.16816.F32.BF16 R52, R68.reuse, R72, R52 ;  /* 0x000000484434723c */ /* 0x060ff00000041834 */
[C---:B------:R-:W-:Y:S01]  /*8a60*/  HMMA.16816.F32.BF16 R56, R68.reuse, R74, R56 ;  /* 0x0000004a4438723c */ /* 0x040fe20000041838 */
[----:B------:R-:W5:Y:S07]  /*8a70*/  LDSM.16.MT88.4 R72, [R206+0x2000] ;  /* 0x00200000ce48783b */ /* 0x000f6e0000004200 */
[C---:B------:R-:W-:Y:S04]  /*8a80*/  HMMA.16816.F32.BF16 R60, R68.reuse, R88, R60 ;  /* 0x00000058443c723c */ /* 0x040fe8000004183c */
[--C-:B-1----:R-:W-:Y:S04]  /*8a90*/  FFMA.FTZ R2, R239, c[0x0][0x2d0], -R149.reuse ;  /* 0x0000b400ef027a23 */ /* 0x102fe80000010895 */
[----:B------:R-:W-:Y:S01]  /*8aa0*/  HMMA.16816.F32.BF16 R64, R68, R90, R64 ;  /* 0x0000005a4440723c */ /* 0x000fe20000041840 */
[----:B------:R1:W-:Y:S01]  /*8ab0*/  MUFU.EX2 R129, R2 ;  /* 0x0000000200817308 */ /* 0x0003e20000000800 */
[----:B------:R-:W-:Y:S05]  /*8ac0*/  LDSM.16.MT88.4 R88, [R206+0x6000] ;  /* 0x00600000ce58783b */ /* 0x000fea0000004200 */
[----:B---3--:R-:W-:Y:S02]  /*8ad0*/  F2FP.BF16.PACK_AB R68, R160, R159 ;  /* 0x0000009fa044723e */ /* 0x008fe400000010ff */
[----:B----4-:R-:W-:Y:S03]  /*8ae0*/  F2FP.BF16.PACK_AB R69, R130, R131 ;  /* 0x000000838245723e */ /* 0x010fe600000010ff */
[--C-:B-1----:R-:W-:Y:S04]  /*8af0*/  FFMA.FTZ R2, R240, c[0x0][0x2d0], -R149.reuse ;  /* 0x0000b400f0027a23 */ /* 0x102fe80000010895 */
[----:B------:R1:W3:Y:S02]  /*8b00*/  MUFU.EX2 R158, R2 ;  /* 0x00000002009e7308 */ /* 0x0002e40000000800 */
[--C-:B-1----:R-:W-:Y:S01]  /*8b10*/  FFMA.FTZ R2, R241, c[0x0][0x2d0], -R148.reuse ;  /* 0x0000b400f1027a23 */ /* 0x102fe20000010894 */
[----:B---3--:R-:W-:Y:S07]  /*8b20*/  F2FP.BF16.PACK_AB R70, R158, R129 ;  /* 0x000000819e46723e */ /* 0x008fee00000010ff */
        /* <DEDUP_REMOVED lines=13> */
[----:B------:R-:W-:Y:S06]  /*8c00*/  LDSM.16.MT88.4 R92, [R203+0x2800] ;  /* 0x00280000cb5c783b */ /* 0x000fec0000004200 */
[C---:B--2---:R-:W-:Y:S08]  /*8c10*/  HMMA.16816.F32.BF16 R20, R68.reuse, R80, R20 ;  /* 0x000000504414723c */ /* 0x044ff00000041814 */
[C---:B------:R-:W-:Y:S01]  /*8c20*/  HMMA.16816.F32.BF16 R24, R68.reuse, R82, R24 ;  /* 0x000000524418723c */ /* 0x040fe20000041818 */
[----:B------:R-:W2:Y:S07]  /*8c30*/  LDSM.16.MT88.4 R80, [R203+0x6000] ;  /* 0x00600000cb50783b */ /* 0x000eae0000004200 */
        /* <DEDUP_REMOVED lines=12> */
[----:B------:R-:W-:Y:S06]  /*8d00*/  LDSM.16.MT88.4 R84, [R200+0x6800] ;  /* 0x00680000c854783b */ /* 0x000fec0000004200 */
[C---:B--2---:R-:W-:Y:S08]  /*8d10*/  HMMA.16816.F32.BF16 R52, R68.reuse, R80, R52 ;  /* 0x000000504434723c */ /* 0x044ff00000041834 */
[C---:B------:R-:W-:Y:S01]  /*8d20*/  HMMA.16816.F32.BF16 R56, R68.reuse, R82, R56 ;  /* 0x000000524438723c */ /* 0x040fe20000041838 */
[----:B------:R-:W3:Y:S07]  /*8d30*/  LDSM.16.MT88.4 R80, [R206+0x2800] ;  /* 0x00280000ce50783b */ /* 0x000eee0000004200 */
[C---:B------:R-:W-:Y:S01]  /*8d40*/  HMMA.16816.F32.BF16 R60, R68.reuse, R88, R60 ;  /* 0x00000058443c723c */ /* 0x040fe2000004183c */
[----:B------:R-:W2:Y:S03]  /*8d50*/  LDL.LU R88, [R1+0x4] ;  /* 0x0000040001587983 */ /* 0x000ea60000300800 */
[--C-:B-1----:R-:W-:Y:S01]  /*8d60*/  FFMA.FTZ R2, R247, c[0x0][0x2d0], -R149.reuse ;  /* 0x0000b400f7027a23 */ /* 0x102fe20000010895 */
[----:B------:R-:W2:Y:S03]  /*8d70*/  LDL.LU R114, [R1+0x8] ;  /* 0x0000080001727983 */ /* 0x000ea60000300800 */
[----:B------:R-:W-:Y:S01]  /*8d80*/  HMMA.16816.F32.BF16 R64, R68, R90, R64 ;  /* 0x0000005a4440723c */ /* 0x000fe20000041840 */
[----:B------:R1:W-:Y:S06]  /*8d90*/  MUFU.EX2 R105, R2 ;  /* 0x0000000200697308 */ /* 0x0003ec0000000800 */
[----:B----4-:R-:W-:Y:S02]  /*8da0*/  F2FP.BF16.PACK_AB R68, R155, R156 ;  /* 0x0000009c9b44723e */ /* 0x010fe400000010ff */
[----:B------:R-:W-:Y:S03]  /*8db0*/  F2FP.BF16.PACK_AB R69, R106, R107 ;  /* 0x0000006b6a45723e */ /* 0x000fe600000010ff */
[--C-:B-1----:R-:W-:Y:S04]  /*8dc0*/  FFMA.FTZ R2, R249, c[0x0][0x2d0], -R149.reuse ;  /* 0x0000b400f9027a23 */ /* 0x102fe80000010895 */
[----:B------:R1:W4:Y:S02]  /*8dd0*/  MUFU.EX2 R154, R2 ;  /* 0x00000002009a7308 */ /* 0x0003240000000800 */
[--C-:B-1----:R-:W-:Y:S01]  /*8de0*/  FFMA.FTZ R2, R250, c[0x0][0x2d0], -R148.reuse ;  /* 0x0000b400fa027a23 */ /* 0x102fe20000010894 */
[----:B----4-:R-:W-:Y:S07]  /*8df0*/  F2FP.BF16.PACK_AB R70, R154, R105 ;  /* 0x000000699a46723e */ /* 0x010fee00000010ff */
[----:B------:R1:W-:Y:S02]  /*8e00*/  MUFU.EX2 R104, R2 ;  /* 0x0000000200687308 */ /* 0x0003e40000000800 */
[----:B-1----:R-:W-:Y:S08]  /*8e10*/  FFMA.FTZ R2, R248, c[0x0][0x2d0], -R148 ;  /* 0x0000b400f8027a23 */ /* 0x002ff00000010894 */
[----:B------:R1:W4:Y:S02]  /*8e20*/  MUFU.EX2 R153, R2 ;  /* 0x0000000200997308 */ /* 0x0003240000000800 */
[----:B-1----:R-:W-:Y:S01]  /*8e30*/  FFMA.FTZ R2, R177, c[0x0][0x2d0], -R149 ;  /* 0x0000b400b1027a23 */ /* 0x002fe20000010895 */
[----:B------:R-:W-:Y:S01]  /*8e40*/  MOV R177, R144 ;  /* 0x0000009000b17202 */ /* 0x000fe20000000f00 */
[----:B------:R-:W-:Y:S01]  /*8e50*/  IMAD.MOV.U32 R144, RZ, RZ, R133 ;  /* 0x000000ffff907224 */ /* 0x000fe200078e0085 */
[----:B----4-:R-:W-:Y:S01]  /*8e60*/  F2FP.BF16.PACK_AB R71, R153, R104 ;  /* 0x000000689947723e */ /* 0x010fe200000010ff */
[----:B------:R-:W-:Y:S02]  /*8e70*/  IMAD.MOV.U32 R133, RZ, RZ, R100 ;  /* 0x000000ffff857224 */ /* 0x000fe400078e0064 */
[----:B------:R-:W-:Y:S02]  /*8e80*/  IMAD.MOV.U32 R100, RZ, RZ, R152 ;  /* 0x000000ffff647224 */ /* 0x000fe400078e0098 */
[----:B------:R1:W-:Y:S02]  /*8e90*/  MUFU.EX2 R152, R2 ;  /* 0x0000000200987308 */ /* 0x0003e40000000800 */
[C---:B-----5:R-:W-:Y:S08]  /*8ea0*/  HMMA.16816.F32.BF16 R4, R68.reuse, R72, R4 ;  /* 0x000000484404723c */ /* 0x060ff00000041804 */
[C---:B------:R-:W-:Y:S01]  /*8eb0*/  HMMA.16816.F32.BF16 R8, R68.reuse, R74, R8 ;  /* 0x0000004a4408723c */ /* 0x040fe20000041808 */
[----:B------:R-:W4:Y:S07]  /*8ec0*/  LDSM.16.MT88.4 R72, [R204+0x6800] ;  /* 0x00680000cc48783b */ /* 0x000f2e0000004200 */
[C---:B---3--:R-:W-:Y:S04]  /*8ed0*/  HMMA.16816.F32.BF16 R12, R68.reuse, R76, R12 ;  /* 0x0000004c440c723c */ /* 0x048fe8000004180c */
[----:B-1----:R-:W-:Y:S04]  /*8ee0*/  FFMA.FTZ R2, R132, c[0x0][0x2d0], -R149 ;  /* 0x0000b40084027a23 */ /* 0x002fe80000010895 */
[C---:B------:R-:W-:Y:S01]  /*8ef0*/  HMMA.16816.F32.BF16 R16, R68.reuse, R78, R16 ;  /* 0x0000004e4410723c */ /* 0x040fe20000041810 */
[----:B------:R-:W1:Y:S03]  /*8f00*/  LDSM.16.MT88.4 R76, [R203+0x6800] ;  /* 0x00680000cb4c783b */ /* 0x000e660000004200 */
[----:B------:R-:W-:Y:S02]  /*8f10*/  IMAD.MOV.U32 R132, RZ, RZ, R124 ;  /* 0x000000ffff847224 */ /* 0x000fe400078e007c */
[----:B------:R-:W-:Y:S01]  /*8f20*/  IMAD.MOV.U32 R124, RZ, RZ, R123 ;  /* 0x000000ffff7c7224 */ /* 0x000fe200078e007b */
[----:B------:R-:W-:Y:S01]  /*8f30*/  MOV R123, R151 ;  /* 0x00000097007b7202 */ /* 0x000fe20000000f00 */
[C---:B------:R-:W-:Y:S01]  /*8f40*/  HMMA.16816.F32.BF16 R20, R68.reuse, R92, R20 ;  /* 0x0000005c4414723c */ /* 0x040fe20000041814 */
[----:B------:R3:W5:Y:S03]  /*8f50*/  MUFU.EX2 R151, R2 ;  /* 0x0000000200977308 */ /* 0x0007660000000800 */
[----:B------:R-:W-:Y:S02]  /*8f60*/  IMAD.MOV.U32 R115, RZ, RZ, R124 ;  /* 0x000000ffff737224 */ /* 0x000fe400078e007c */
[----:B------:R-:W-:Y:S02]  /*8f70*/  LDSM.16.MT88.4 R124, [R200+0x3800] ;  /* 0x00380000c87c783b */ /* 0x000fe40000004200 */
[C---:B------:R-:W-:Y:S06]  /*8f80*/  HMMA.16816.F32.BF16 R24, R68.reuse, R94, R24 ;  /* 0x0000005e4418723c */ /* 0x040fec0000041818 */
[----:B------:R-:W-:Y:S02]  /*8f90*/  LDSM.16.MT88.4 R92, [R204+0x7000] ;  /* 0x00700000cc5c783b */ /* 0x000fe40000004200 */
[C---:B------:R-:W-:Y:S08]  /*8fa0*/  HMMA.16816.F32.BF16 R28, R68.reuse, R80, R28 ;  /* 0x00000050441c723c */ /* 0x040ff0000004181c */
[C---:B------:R-:W-:Y:S01]  /*8fb0*/  HMMA.16816.F32.BF16 R32, R68.reuse, R82, R32 ;  /* 0x000000524420723c */ /* 0x040fe20000041820 */
[----:B------:R-:W5:Y:S03]  /*8fc0*/  LDSM.16.MT88.4 R80, [R206+0x6800] ;  /* 0x00680000ce50783b */ /* 0x000f660000004200 */
[--C-:B---3--:R-:W-:Y:S02]  /*8fd0*/  FFMA.FTZ R2, R147, c[0x0][0x2d0], -R148.reuse ;  /* 0x0000b40093027a23 */ /* 0x108fe40000010894 */
[----:B------:R-:W-:Y:S02]  /*8fe0*/  IMAD.MOV.U32 R147, RZ, RZ, R135 ;  /* 0x000000ffff937224 */ /* 0x000fe400078e0087 */
[C---:B------:R-:W-:Y:S01]  /*8ff0*/  HMMA.16816.F32.BF16 R36, R68.reuse, R84, R36 ;  /* 0x000000544424723c */ /* 0x040fe20000041824 */
[----:B------:R3:W-:Y:S07]  /*9000*/  MUFU.EX2 R135, R2 ;  /* 0x0000000200877308 */ /* 0x0007ee0000000800 */
[C---:B------:R-:W-:Y:S01]  /*9010*/  HMMA.16816.F32.BF16 R40, R68.reuse, R86, R40 ;  /* 0x000000564428723c */ /* 0x040fe20000041828 */
[----:B------:R-:W-:Y:S07]  /*9020*/  LDSM.16.MT88.4 R84, [R203+0x3000] ;  /* 0x00300000cb54783b */ /* 0x000fee0000004200 */
[C---:B----4-:R-:W-:Y:S08]  /*9030*/  HMMA.16816.F32.BF16 R44, R68.reuse, R72, R44 ;  /* 0x00000048442c723c */ /* 0x050ff0000004182c */
[C---:B------:R-:W-:Y:S01]  /*9040*/  HMMA.16816.F32.BF16 R48, R68.reuse, R74, R48 ;  /* 0x0000004a4430723c */ /* 0x040fe20000041830 */
[----:B------:R-:W4:Y:S03]  /*9050*/  LDSM.16.MT88.4 R72, [R200+0x3000] ;  /* 0x00300000c848783b */ /* 0x000f260000004200 */
[----:B---3--:R-:W-:Y:S04]  /*9060*/  FFMA.FTZ R2, R134, c[0x0][0x2d0], -R148 ;  /* 0x0000b40086027a23 */ /* 0x008fe80000010894 */
[C---:B-1----:R-:W-:Y:S01]  /*9070*/  HMMA.16816.F32.BF16 R52, R68.reuse, R76, R52 ;  /* 0x0000004c4434723c */ /* 0x042fe20000041834 */
[----:B------:R1:W3:Y:S07]  /*9080*/  MUFU.EX2 R134, R2 ;  /* 0x0000000200867308 */ /* 0x0002ee0000000800 */
[C---:B------:R-:W-:Y:S01]  /*9090*/  HMMA.16816.F32.BF16 R56, R68.reuse, R78, R56 ;  /* 0x0000004e4438723c */ /* 0x040fe20000041838 */
[----:B------:R-:W2:Y:S07]  /*90a0*/  LDSM.16.MT88.4 R76, [R204+0x3000] ;  /* 0x00300000cc4c783b */ /* 0x000eae0000004200 */
[C---:B-----5:R-:W-:Y:S08]  /*90b0*/  HMMA.16816.F32.BF16 R60, R68.reuse, R80, R60 ;  /* 0x00000050443c723c */ /* 0x060ff0000004183c */
[----:B------:R-:W-:Y:S01]  /*90c0*/  HMMA.16816.F32.BF16 R64, R68, R82, R64 ;  /* 0x000000524440723c */ /* 0x000fe20000041840 */
[----:B------:R-:W-:Y:S03]  /*90d0*/  LDSM.16.MT88.4 R80, [R200+0x7000] ;  /* 0x00700000c850783b */ /* 0x000fe60000004200 */
[----:B-1----:R-:W-:Y:S02]  /*90e0*/  FFMA.FTZ R2, R177, c[0x0][0x2d0], -R149 ;  /* 0x0000b400b1027a23 */ /* 0x002fe40000010895 */
[----:B------:R-:W-:Y:S01]  /*90f0*/  IMAD.MOV.U32 R177, RZ, RZ, R144 ;  /* 0x000000ffffb17224 */ /* 0x000fe200078e0090 */
[----:B------:R-:W-:Y:S01]  /*9100*/  F2FP.BF16.PACK_AB R68, R151, R152 ;  /* 0x000000989744723e */ /* 0x000fe200000010ff */
[----:B------:R-:W-:Y:S01]  /*9110*/  IMAD.MOV.U32 R144, RZ, RZ, R133 ;  /* 0x000000ffff907224 */ /* 0x000fe200078e0085 */
[----:B---3--:R-:W-:Y:S01]  /*9120*/  F2FP.BF16.PACK_AB R69, R134, R135 ;  /* 0x000000878645723e */ /* 0x008fe200000010ff */
[----:B------:R1:W-:Y:S02]  /*9130*/  MUFU.EX2 R133, R2 ;  /* 0x0000000200857308 */ /* 0x0003e40000000800 */
[----:B-1----:R-:W-:Y:S08]  /*9140*/  FFMA.FTZ R2, R150, c[0x0][0x2d0], -R149 ;  /* 0x0000b40096027a23 */ /* 0x002ff00000010895 */
[----:B------:R1:W3:Y:S01]  /*9150*/  MUFU.EX2 R150, R2 ;  /* 0x0000000200967308 */ /* 0x0002e20000000800 */
[----:B--2---:R-:W-:Y:S02]  /*9160*/  FFMA.FTZ R100, R3, R88, R100 ;  /* 0x0000005803647223 */ /* 0x004fe40000010064 */
[----:B------:R-:W2:Y:S07]  /*9170*/  LDSM.16.MT88.4 R88, [R206+0x3000] ;  /* 0x00300000ce58783b */ /* 0x000eae0000004200 */
[----:B------:R-:W-:Y:S01]  /*9180*/  MUFU.EX2 R3, R97 ;  /* 0x0000006100037308 */ /* 0x000fe20000000800 */
[----:B------:R-:W-:Y:S02]  /*9190*/  FFMA.FTZ R0, R0, R114, R115 ;  /* 0x0000007200007223 */ /* 0x000fe40000010073 */
[----:B-1----:R-:W-:Y:S01]  /*91a0*/  FFMA.FTZ R2, R132, c[0x0][0x2d0], -R148 ;  /* 0x0000b40084027a23 */ /* 0x002fe20000010894 */
[----:B---3--:R-:W-:Y:S01]  /*91b0*/  F2FP.BF16.PACK_AB R70, R150, R133 ;  /* 0x000000859646723e */ /* 0x008fe200000010ff */
[----:B------:R-:W-:Y:S05]  /*91c0*/  FADD.FTZ R0, R112, R0 ;  /* 0x0000000070007221 */ /* 0x000fea0000010000 */
[----:B------:R1:W-:Y:S01]  /*91d0*/  MUFU.EX2 R132, R2 ;  /* 0x0000000200847308 */ /* 0x0003e20000000800 */
[----:B------:R-:W-:Y:S04]  /*91e0*/  FADD.FTZ R0, R122, R0 ;  /* 0x000000007a007221 */ /* 0x000fe80000010000 */
[----:B------:R-:W-:Y:S04]  /*91f0*/  FADD.FTZ R0, R120, R0 ;  /* 0x0000000078007221 */ /* 0x000fe80000010000 */
[----:B------:R-:W-:Y:S04]  /*9200*/  FADD.FTZ R0, R182, R0 ;  /* 0x00000000b6007221 */ /* 0x000fe80000010000 */
[----:B------:R-:W-:Y:S04]  /*9210*/  FADD.FTZ R0, R180, R0 ;  /* 0x00000000b4007221 */ /* 0x000fe80000010000 */
[----:B------:R-:W-:Y:S04]  /*9220*/  FADD.FTZ R0, R178, R0 ;  /* 0x00000000b2007221 */ /* 0x000fe80000010000 */
[----:B------:R-:W-:Y:S02]  /*9230*/  FADD.FTZ R0, R103, R0 ;  /* 0x0000000067007221 */ /* 0x000fe40000010000 */
[--C-:B-1----:R-:W-:Y:S02]  /*9240*/  FFMA.FTZ R2, R147, c[0x0][0x2d0], -R148.reuse ;  /* 0x0000b40093027a23 */ /* 0x102fe40000010894 */
[----:B------:R-:W-:Y:S02]  /*9250*/  FFMA.FTZ R148, R119, c[0x0][0x2d0], -R148 ;  /* 0x0000b40077947a23 */ /* 0x000fe40000010894 */
[----:B------:R-:W1:Y:S01]  /*9260*/  MUFU.EX2 R147, R2 ;  /* 0x0000000200937308 */ /* 0x000e620000000800 */
[----:B------:R-:W-:Y:S04]  /*9270*/  FADD.FTZ R0, R101, R0 ;  /* 0x0000000065007221 */ /* 0x000fe80000010000 */
[----:B------:R-:W-:Y:S04]  /*9280*/  FADD.FTZ R0, R251, R0 ;  /* 0x00000000fb007221 */ /* 0x000fe80000010000 */
[----:B------:R-:W-:Y:S01]  /*9290*/  FADD.FTZ R0, R111, R0 ;  /* 0x000000006f007221 */ /* 0x000fe20000010000 */
[----:B------:R-:W-:Y:S03]  /*92a0*/  MUFU.EX2 R119, R99 ;  /* 0x0000006300777308 */ /* 0x000fe60000000800 */
[----:B------:R-:W-:Y:S04]  /*92b0*/  FADD.FTZ R0, R110, R0 ;  /* 0x000000006e007221 */ /* 0x000fe80000010000 */
[----:B------:R-:W-:Y:S03]  /*92c0*/  FADD.FTZ R0, R108, R0 ;  /* 0x000000006c007221 */ /* 0x000fe60000010000 */
[----:B------:R-:W3:Y:S01]  /*92d0*/  MUFU.EX2 R148, R148 ;  /* 0x0000009400947308 */ /* 0x000ee20000000800 */
[----:B------:R-:W-:Y:S01]  /*92e0*/  FADD.FTZ R0, R165, R0 ;  /* 0x00000000a5007221 */ /* 0x000fe20000010000 */
[----:B-1----:R-:W-:Y:S01]  /*92f0*/  F2FP.BF16.PACK_AB R71, R147, R132 ;  /* 0x000000849347723e */ /* 0x002fe200000010ff */
[--C-:B------:R-:W-:Y:S02]  /*9300*/  FFMA.FTZ R2, R177, c[0x0][0x2d0], -R149.reuse ;  /* 0x0000b400b1027a23 */ /* 0x100fe40000010895 */
[----:B------:R-:W-:Y:S02]  /*9310*/  FFMA.FTZ R149, R144, c[0x0][0x2d0], -R149 ;  /* 0x0000b40090957a23 */ /* 0x000fe40000010895 */
[----:B------:R-:W-:Y:S03]  /*9320*/  IMAD.MOV.U32 R177, RZ, RZ, R145 ;  /* 0x000000ffffb17224 */ /* 0x000fe600078e0091 */
[----:B------:R-:W-:Y:S01]  /*9330*/  MUFU.EX2 R144, R98 ;  /* 0x0000006200907308 */ /* 0x000fe20000000800 */
[C---:B----4-:R-:W-:Y:S03]  /*9340*/  HMMA.16816.F32.BF16 R4, R68.reuse, R72, R4 ;  /* 0x000000484404723c */ /* 0x050fe60000041804 */
[----:B------:R-:W-:Y:S04]  /*9350*/  FADD.FTZ R0, R162, R0 ;  /* 0x00000000a2007221 */ /* 0x000fe80000010000 */
[----:B------:R-:W-:Y:S01]  /*9360*/  FADD.FTZ R0, R161, R0 ;  /* 0x00000000a1007221 */ /* 0x000fe20000010000 */
[C---:B------:R-:W-:Y:S01]  /*9370*/  HMMA.16816.F32.BF16 R8, R68.reuse, R74, R8 ;  /* 0x0000004a4408723c */ /* 0x040fe20000041808 */
[----:B------:R-:W1:Y:S01]  /*9380*/  LDSM.16.MT88.4 R72, [R203+0x7000] ;  /* 0x00700000cb48783b */ /* 0x000e620000004200 */
[----:B------:R4:W-:Y:S02]  /*9390*/  MUFU.EX2 R145, R96 ;  /* 0x0000006000917308 */ /* 0x0009e40000000800 */
[----:B------:R-:W-:Y:S01]  /*93a0*/  FADD.FTZ R0, R131, R0 ;  /* 0x0000000083007221 */ /* 0x000fe20000010000 */
[----:B---3--:R-:W-:Y:S03]  /*93b0*/  F2FP.BF16.PACK_AB R115, R148, R118 ;  /* 0x000000769473723e */ /* 0x008fe600000010ff */
[C---:B------:R-:W-:Y:S04]  /*93c0*/  HMMA.16816.F32.BF16 R12, R68.reuse, R76, R12 ;  /* 0x0000004c440c723c */ /* 0x040fe8000004180c */
[----:B------:R3:W5:Y:S01]  /*93d0*/  MUFU.EX2 R146, R2 ;  /* 0x0000000200927308 */ /* 0x0007620000000800 */
[----:B------:R-:W-:Y:S03]  /*93e0*/  FADD.FTZ R0, R130, R0 ;  /* 0x0000000082007221 */ /* 0x000fe60000010000 */
[C---:B------:R-:W-:Y:S01]  /*93f0*/  HMMA.16816.F32.BF16 R16, R68.reuse, R78, R16 ;  /* 0x0000004e4410723c */ /* 0x040fe20000041810 */
[----:B------:R-:W1:Y:S03]  /*9400*/  LDSM.16.MT88.4 R76, [R206+0x7000] ;  /* 0x00700000ce4c783b */ /* 0x000e660000004200 */
[----:B------:R-:W-:Y:S02]  /*9410*/  FADD.FTZ R0, R128, R0 ;  /* 0x0000000080007221 */ /* 0x000fe40000010000 */
[----:B------:R-:W2:Y:S02]  /*9420*/  MUFU.EX2 R149, R149 ;  /* 0x0000009500957308 */ /* 0x000ea40000000800 */
[C---:B------:R-:W-:Y:S01]  /*9430*/  HMMA.16816.F32.BF16 R20, R68.reuse, R84, R20 ;  /* 0x000000544414723c */ /* 0x040fe20000041814 */
[----:B----4-:R-:W-:Y:S03]  /*9440*/  LDSM.16.MT88.4 R96, [R200+0x7800] ;  /* 0x00780000c860783b */ /* 0x010fe60000004200 */
[----:B------:R-:W-:Y:S04]  /*9450*/  FADD.FTZ R0, R157, R0 ;  /* 0x000000009d007221 */ /* 0x000fe80000010000 */
[C---:B------:R-:W-:Y:S01]  /*9460*/  HMMA.16816.F32.BF16 R24, R68.reuse, R86, R24 ;  /* 0x000000564418723c */ /* 0x040fe20000041818 */
[----:B------:R-:W-:Y:S03]  /*9470*/  LDSM.16.MT88.4 R84, [R203+0x3800] ;  /* 0x00380000cb54783b */ /* 0x000fe60000004200 */
[----:B---3--:R-:W-:Y:S01]  /*9480*/  FADD.FTZ R2, R113, R100 ;  /* 0x0000006471027221 */ /* 0x008fe20000010000 */
[----:B-----5:R-:W-:Y:S01]  /*9490*/  F2FP.BF16.PACK_AB R112, R145, R146 ;  /* 0x000000929170723e */ /* 0x020fe200000010ff */
[----:B------:R-:W-:Y:S01]  /*94a0*/  FADD.FTZ R0, R107, R0 ;  /* 0x000000006b007221 */ /* 0x000fe20000010000 */
[----:B------:R-:W-:Y:S01]  /*94b0*/  F2FP.BF16.PACK_AB R113, R144, R3 ;  /* 0x000000039071723e */ /* 0x000fe200000010ff */
[C---:B--2---:R-:W-:Y:S04]  /*94c0*/  HMMA.16816.F32.BF16 R28, R68.reuse, R88, R28 ;  /* 0x00000058441c723c */ /* 0x044fe8000004181c */
[----:B------:R-:W-:Y:S01]  /*94d0*/  FADD.FTZ R2, R123, R2 ;  /* 0x000000027b027221 */ /* 0x000fe20000010000 */
[----:B------:R-:W-:Y:S01]  /*94e0*/  F2FP.BF16.PACK_AB R114, R149, R119 ;  /* 0x000000779572723e */ /* 0x000fe200000010ff */
[----:B------:R-:W-:Y:S02]  /*94f0*/  FADD.FTZ R0, R106, R0 ;  /* 0x000000006a007221 */ /* 0x000fe40000010000 */
[C---:B------:R-:W-:Y:S01]  /*9500*/  HMMA.16816.F32.BF16 R32, R68.reuse, R90, R32 ;  /* 0x0000005a4420723c */ /* 0x040fe20000041820 */
[----:B------:R-:W-:Y:S03]  /*9510*/  LDSM.16.MT88.4 R88, [R206+0x3800] ;  /* 0x00380000ce58783b */ /* 0x000fe60000004200 */
[----:B------:R-:W-:Y:S02]  /*9520*/  FADD.FTZ R2, R121, R2 ;  /* 0x0000000279027221 */ /* 0x000fe40000010000 */
        /* <DEDUP_REMOVED lines=14> */
[C---:B-1----:R-:W-:Y:S04]  /*9610*/  HMMA.16816.F32.BF16 R52, R68.reuse, R72, R52 ;  /* 0x000000484434723c */ /* 0x042fe80000041834 */
[----:B------:R-:W-:Y:S02]  /*9620*/  FADD.FTZ R2, R102, R2 ;  /* 0x0000000266027221 */ /* 0x000fe40000010000 */
[----:B------:R-:W1:Y:S01]  /*9630*/  LDSM.16.MT88.4 R100, [R204+0x7800] ;  /* 0x00780000cc64783b */ /* 0x000e620000004200 */
[----:B------:R-:W-:Y:S01]  /*9640*/  FADD.FTZ R0, R147, R0 ;  /* 0x0000000093007221 */ /* 0x000fe20000010000 */
[C---:B------:R-:W-:Y:S04]  /*9650*/  HMMA.16816.F32.BF16 R56, R68.reuse, R74, R56 ;  /* 0x0000004a4438723c */ /* 0x040fe80000041838 */
[----:B------:R-:W-:Y:S02]  /*9660*/  FADD.FTZ R2, R252, R2 ;  /* 0x00000002fc027221 */ /* 0x000fe40000010000 */
[----:B------:R-:W-:Y:S02]  /*9670*/  FADD.FTZ R3, R3, R0 ;  /* 0x0000000003037221 */ /* 0x000fe40000010000 */
[C---:B------:R-:W-:Y:S04]  /*9680*/  HMMA.16816.F32.BF16 R60, R68.reuse, R76, R60 ;  /* 0x0000004c443c723c */ /* 0x040fe8000004183c */
[----:B------:R-:W-:Y:S02]  /*9690*/  FADD.FTZ R2, R176, R2 ;  /* 0x00000002b0027221 */ /* 0x000fe40000010000 */
[----:B------:R-:W-:Y:S02]  /*96a0*/  FADD.FTZ R3, R144, R3 ;  /* 0x0000000390037221 */ /* 0x000fe40000010000 */
[----:B------:R-:W-:Y:S04]  /*96b0*/  HMMA.16816.F32.BF16 R64, R68, R78, R64 ;  /* 0x0000004e4440723c */ /* 0x000fe80000041840 */
[----:B------:R-:W-:Y:S04]  /*96c0*/  FADD.FTZ R2, R167, R2 ;  /* 0x00000002a7027221 */ /* 0x000fe80000010000 */
[C---:B------:R-:W-:Y:S01]  /*96d0*/  HMMA.16816.F32.BF16 R120, R112.reuse, R124, R4 ;  /* 0x0000007c7078723c */ /* 0x040fe20000041804 */
[----:B------:R-:W-:Y:S04]  /*96e0*/  LDSM.16.MT88.4 R4, [R206+0x7800] ;  /* 0x00780000ce04783b */ /* 0x000fe80000004200 */
[----:B------:R-:W-:Y:S03]  /*96f0*/  FADD.FTZ R2, R109, R2 ;  /* 0x000000026d027221 */ /* 0x000fe60000010000 */
[C---:B------:R-:W-:Y:S01]  /*9700*/  HMMA.16816.F32.BF16 R124, R112.reuse, R126, R8 ;  /* 0x0000007e707c723c */ /* 0x040fe20000041808 */
[----:B------:R-:W3:Y:S03]  /*9710*/  LDL R8, [R1+0x28] ;  /* 0x0000280001087983 */ /* 0x000ee60000100800 */
[----:B------:R-:W-:Y:S01]  /*9720*/  FADD.FTZ R2, R166, R2 ;  /* 0x00000002a6027221 */ /* 0x000fe20000010000 */
[----:B------:R-:W4:Y:S03]  /*9730*/  LDSM.16.MT88.4 R108, [R203+0x7800] ;  /* 0x00780000cb6c783b */ /* 0x000f260000004200 */
[C---:B--2---:R-:W-:Y:S04]  /*9740*/  HMMA.16816.F32.BF16 R68, R112.reuse, R80, R12 ;  /* 0x000000507044723c */ /* 0x044fe8000004180c */
        /* <DEDUP_REMOVED lines=31> */
[----:B------:R-:W-:Y:S02]  /*9940*/  FADD.FTZ R2, R149, R2 ;  /* 0x0000000295027221 */ /* 0x000fe40000010000 */
[----:B------:R-:W-:Y:S02]  /*9950*/  FADD.FTZ R0, R148, R0 ;  /* 0x0000000094007221 */ /* 0x000fe40000010000 */
[----:B------:R-:W-:Y:S01]  /*9960*/  IMAD.MOV.U32 R118, RZ, RZ, R116 ;  /* 0x000000ffff767224 */ /* 0x000fe200078e0074 */
[----:B------:R1:W-:Y:S01]  /*9970*/  STL [R1+0x4], R2 ;  /* 0x0000040201007387 */ /* 0x0003e20000100800 */
[----:B------:R-:W-:Y:S03]  /*9980*/  IMAD.MOV.U32 R3, RZ, RZ, R117 ;  /* 0x000000ffff037224 */ /* 0x000fe600078e0075 */
[----:B------:R1:W-:Y:S01]  /*9990*/  STL [R1+0x8], R0 ;  /* 0x0000080001007387 */ /* 0x0003e20000100800 */
[----:B---3--:R-:W-:Y:S01]  /*99a0*/  ISETP.GT.AND P0, PT, R229, R8, PT ;  /* 0x00000008e500720c */ /* 0x008fe20003f04270 */
[----:B------:R-:W-:Y:S11]  /*99b0*/  IMAD.MOV.U32 R229, RZ, RZ, R230 ;  /* 0x000000ffffe57224 */ /* 0x000ff600078e00e6 */
[----:B------:R-:W-:Y:S01]  /*99c0*/  @!UPT UIADD3 URZ, URZ, URZ, URZ ;  /* 0x0000003f3f3ff290 */ /* 0x000fe2000fffe03f */
[----:B-1----:R-:W-:-:S05]  /*99d0*/  @P0 BRA `(.L_x_1407) ;  /* 0xffffbe2000000947 */ /* 0x002fca000383ffff */
.L_x_1406:
[----:B-1----:R-:W2:Y:S02]  /*99e0*/  LDL R0, [R1] ;  /* 0x0000000001007983 */ /* 0x002ea40000100800 */
[----:B--2---:R-:W-:-:S13]  /*99f0*/  ISETP.GE.AND P0, PT, R230, R0, PT ;  /* 0x00000000e600720c */ /* 0x004fda0003f06270 */
[----:B------:R-:W-:Y:S05]  /*9a00*/  @!P0 BRA `(.L_x_1408) ;  /* 0x000034b000008947 */ /* 0x000fea0003800000 */
[----:B------:R-:W-:Y:S02]  /*9a10*/  MOV R119, R116 ;  /* 0x0000007400777202 */ /* 0x000fe40000000f00 */
[----:B------:R-:W-:Y:S02]  /*9a20*/  MOV R118, R117 ;  /* 0x0000007500767202 */ /* 0x000fe40000000f00 */
.L_x_1409:
[----:B------:R-:W2:Y:S01]  /*9a30*/  LDL.64 R154, [R1+0x18] ;  /* 0x00001800019a7983 */ /* 0x000ea20000100a00 */
[----:B------:R-:W-:Y:S04]  /*9a40*/  DEPBAR.LE SB0, 0x0 ;  /* 0x000080000000791a */ /* 0x000fe80000000000 */
[----:B------:R-:W-:Y:S01]  /*9a50*/  WARPSYNC 0xffffffff ;  /* 0xffffffff00007948 */ /* 0x000fe20003800000 */
[----:B------:R-:W3:Y:S01]  /*9a60*/  LDL R152, [R1+0x24] ;  /* 0x0000240001987983 */ /* 0x000ee20000100800 */
[----:B------:R-:W-:Y:S01]  /*9a70*/  SHF.R.S32.HI R0, RZ, 0x1f, R230 ;  /* 0x0000001fff007819 */ /* 0x000fe200000114e6 */
        /* <DEDUP_REMOVED lines=11> */
[----:B------:R-:W3:Y:S04]  /*9b30*/  LDL R229, [R1] ;  /* 0x0000000001e57983 */ /* 0x000ee80000100800 */
[----:B------:R-:W5:Y:S08]  /*9b40*/  LDSM.16.M88.4 R32, [R201+0x1800] ;  /* 0x00180000c920783b */ /* 0x000f700000000200 */
[----:B------:R-:W3:Y:S01]  /*9b50*/  LDL.64 R234, [R1+0x10] ;  /* 0x0000100001ea7983 */ /* 0x000ee20000100a00 */
[C---:B-1----:R-:W-:Y:S05]  /*9b60*/  HMMA.16816.F32.BF16 R4, R136.reuse, R8, RZ ;  /* 0x000000088804723c */ /* 0x042fea00000418ff */
[----:B------:R-:W1:Y:S03]  /*9b70*/  LDSM.16.M88.4 R40, [R201+0x2000] ;  /* 0x00200000c928783b */ /* 0x000e660000000200 */
[C---:B------:R-:W-:Y:S05]  /*9b80*/  HMMA.16816.F32.BF16 R8, R136.reuse, R10, RZ ;  /* 0x0000000a8808723c */ /* 0x040fea00000418ff */
[----:B------:R-:W3:Y:S04]  /*9b90*/  LDL R233, [R1+0x20] ;  /* 0x0000200001e97983 */ /* 0x000ee80000100800 */
[----:B------:R-:W1:Y:S01]  /*9ba0*/  LDSM.16.M88.4 R48, [R201+0x2800] ;  /* 0x00280000c930783b */ /* 0x000e620000000200 */
[C---:B----4-:R-:W-:Y:S07]  /*9bb0*/  HMMA.16816.F32.BF16 R12, R136.reuse, R16, RZ ;  /* 0x00000010880c723c */ /* 0x050fee00000418ff */
[----:B------:R-:W4:Y:S01]  /*9bc0*/  LDSM.16.M88.4 R56, [R201+0x3000] ;  /* 0x00300000c938783b */ /* 0x000f220000000200 */
[C---:B------:R-:W-:Y:S07]  /*9bd0*/  HMMA.16816.F32.BF16 R16, R136.reuse, R18, RZ ;  /* 0x000000128810723c */ /* 0x040fee00000418ff */
[----:B------:R-:W4:Y:S01]  /*9be0*/  LDSM.16.M88.4 R64, [R201+0x3800] ;  /* 0x00380000c940783b */ /* 0x000f220000000200 */
[C---:B-----5:R-:W-:Y:S07]  /*9bf0*/  HMMA.16816.F32.BF16 R20, R136.reuse, R24, RZ ;  /* 0x000000188814723c */ /* 0x060fee00000418ff */
[----:B------:R-:W5:Y:S01]  /*9c00*/  LDSM.16.M88.4 R144, [R207] ;  /* 0x00000000cf90783b */ /* 0x000f620000000200 */
[C---:B------:R-:W-:Y:S07]  /*9c10*/  HMMA.16816.F32.BF16 R24, R136.reuse, R26, RZ ;  /* 0x0000001a8818723c */ /* 0x040fee00000418ff */
[----:B------:R-:W4:Y:S01]  /*9c20*/  LDSM.16.M88.4 R148, [R222] ;  /* 0x00000000de94783b */ /* 0x000f220000000200 */
[C---:B------:R-:W-:Y:S07]  /*9c30*/  HMMA.16816.F32.BF16 R28, R136.reuse, R32, RZ ;  /* 0x00000020881c723c */ /* 0x040fee00000418ff */
[----:B------:R-:W-:Y:S01]  /*9c40*/  LDSM.16.M88.4 R156, [R219] ;  /* 0x00000000db9c783b */ /* 0x000fe20000000200 */
[C---:B------:R-:W-:Y:S07]  /*9c50*/  HMMA.16816.F32.BF16 R32, R136.reuse, R34, RZ ;  /* 0x000000228820723c */ /* 0x040fee00000418ff */
[----:B------:R-:W-:Y:S01]  /*9c60*/  LDSM.16.M88.4 R160, [R218] ;  /* 0x00000000daa0783b */ /* 0x000fe20000000200 */
[C---:B-1----:R-:W-:Y:S07]  /*9c70*/  HMMA.16816.F32.BF16 R36, R136.reuse, R40, RZ ;  /* 0x000000288824723c */ /* 0x042fee00000418ff */
[----:B------:R-:W-:Y:S01]  /*9c80*/  LDSM.16.M88.4 R164, [R217] ;  /* 0x00000000d9a4783b */ /* 0x000fe20000000200 */
[C---:B------:R-:W-:Y:S07]  /*9c90*/  HMMA.16816.F32.BF16 R40, R136.reuse, R42, RZ ;  /* 0x0000002a8828723c */ /* 0x040fee00000418ff */
[----:B------:R-:W-:Y:S01]  /*9ca0*/  LDSM.16.M88.4 R176, [R216] ;  /* 0x00000000d8b0783b */ /* 0x000fe20000000200 */
[C---:B------:R-:W-:Y:S08]  /*9cb0*/  HMMA.16816.F32.BF16 R44, R136.reuse, R48, RZ ;  /* 0x00000030882c723c */ /* 0x040ff000000418ff */
[C---:B------:R-:W-:Y:S08]  /*9cc0*/  HMMA.16816.F32.BF16 R48, R136.reuse, R50, RZ ;  /* 0x000000328830723c */ /* 0x040ff000000418ff */
[C---:B----4-:R-:W-:Y:S08]  /*9cd0*/  HMMA.16816.F32.BF16 R52, R136.reuse, R56, RZ ;  /* 0x000000388834723c */ /* 0x050ff000000418ff */
[C---:B------:R-:W-:Y:S08]  /*9ce0*/  HMMA.16816.F32.BF16 R56, R136.reuse, R58, RZ ;  /* 0x0000003a8838723c */ /* 0x040ff000000418ff */
[C---:B------:R-:W-:Y:S08]  /*9cf0*/  HMMA.16816.F32.BF16 R60, R136.reuse, R64, RZ ;  /* 0x00000040883c723c */ /* 0x040ff000000418ff */
[----:B------:R-:W-:Y:S08]  /*9d00*/  HMMA.16816.F32.BF16 R64, R136, R66, RZ ;  /* 0x000000428840723c */ /* 0x000ff000000418ff */
[C---:B-----5:R-:W-:Y:S08]  /*9d10*/  HMMA.16816.F32.BF16 R4, R140.reuse, R144, R4 ;  /* 0x000000908c04723c */ /* 0x060ff00000041804 */
[C---:B------:R-:W-:Y:S01]  /*9d20*/  HMMA.16816.F32.BF16 R8, R140.reuse, R146, R8 ;  /* 0x000000928c08723c */ /* 0x040fe20000041808 */
[----:B------:R-:W1:Y:S07]  /*9d30*/  LDSM.16.M88.4 R144, [R221] ;  /* 0x00000000dd90783b */ /* 0x000e6e0000000200 */
[C---:B------:R-:W-:Y:S08]  /*9d40*/  HMMA.16816.F32.BF16 R12, R140.reuse, R148, R12 ;  /* 0x000000948c0c723c */ /* 0x040ff0000004180c */
[C---:B------:R-:W-:Y:S08]  /*9d50*/  HMMA.16816.F32.BF16 R16, R140.reuse, R150, R16 ;  /* 0x000000968c10723c */ /* 0x040ff00000041810 */
[C---:B-1----:R-:W-:Y:S08]  /*9d60*/  HMMA.16816.F32.BF16 R20, R140.reuse, R144, R20 ;  /* 0x000000908c14723c */ /* 0x042ff00000041814 */
[C---:B------:R-:W-:Y:S04]  /*9d70*/  HMMA.16816.F32.BF16 R24, R140.reuse, R146, R24 ;  /* 0x000000928c18723c */ /* 0x040fe80000041818 */
[C---:B--2---:R-:W-:Y:S02]  /*9d80*/  IADD3 R3, P6, R116.reuse, R154, RZ ;  /* 0x0000009a74037210 */ /* 0x044fe40007fde0ff */
[----:B------:R-:W-:Y:S02]  /*9d90*/  IADD3 R116, P4, P1, R116, 0x40, R154 ;  /* 0x0000004074747810 */ /* 0x000fe4000799e09a */
[C---:B------:R-:W-:Y:S04]  /*9da0*/  LEA R2, P5, R3.reuse, c[0x0][0x1f8], 0x1 ;  /* 0x00007e0003027a11 */ /* 0x040fe800078a08ff */
[C---:B---3--:R-:W-:Y:S02]  /*9db0*/  IADD3.X R117, R0.reuse, R152, RZ, P6, !PT ;  /* 0x0000009800757210 */ /* 0x048fe400037fe4ff */
[----:B------:R-:W-:Y:S02]  /*9dc0*/  IADD3.X R0, R0, RZ, R152, P4, P1 ;  /* 0x000000ff00007210 */ /* 0x000fe400027e2498 */
[----:B------:R-:W1:Y:S01]  /*9dd0*/  LDSM.16.M88.4 R152, [R220] ;  /* 0x00000000dc98783b */ /* 0x000e620000000200 */
[----:B------:R-:W-:Y:S02]  /*9de0*/  LEA.HI.X R3, R3, c[0x0][0x1fc], R117, 0x1, P5 ;  /* 0x00007f0003037a11 */ /* 0x000fe400028f0c75 */
[C---:B------:R-:W-:Y:S04]  /*9df0*/  LEA R180, P0, R116.reuse, c[0x0][0x1f8], 0x1 ;  /* 0x00007e0074b47a11 */ /* 0x040fe800078008ff */
[----:B------:R-:W-:Y:S01]  /*9e00*/  LEA.HI.X R181, R116, c[0x0][0x1fc], R0, 0x1, P0 ;  /* 0x00007f0074b57a11 */ /* 0x000fe200000f0c00 */
[----:B------:R-:W-:Y:S01]  /*9e10*/  @!PT LDS RZ, [RZ] ;  /* 0x00000000fffff984 */ /* 0x000fe20000000800 */
[----:B------:R-:W-:Y:S01]  /*9e20*/  @!PT LDS RZ, [RZ] ;  /* 0x00000000fffff984 */ /* 0x000fe20000000800 */
[----:B------:R-:W-:Y:S01]  /*9e30*/  @!PT LDS RZ, [RZ] ;  /* 0x00000000fffff984 */ /* 0x000fe20000000800 */
[----:B------:R2:W-:Y:S01]  /*9e40*/  LDGSTS.E.BYPASS.LTC128B.128 [R228+0x100], [R2.64], !P3 ;  /* 0x0010000002e47fae */ /* 0x0005e2000d901d46 */
[----:B------:R-:W-:Y:S04]  /*9e50*/  MOV R0, c[0x0][0x208] ;  /* 0x0000820000007a02 */ /* 0x000fe80000000f00 */
[C---:B------:R-:W-:Y:S02]  /*9e60*/  SHF.L.U32 R148, R0.reuse, 0x6, RZ ;  /* 0x0000000600947819 */ /* 0x040fe400000006ff */
[----:B------:R-:W-:Y:S01]  /*9e70*/  SHF.L.U64.HI R0, R0, R232, c[0x0][0x20c] ;  /* 0x0000830000007619 */ /* 0x000fe200000102e8 */
[----:B------:R3:W-:Y:S01]  /*9e80*/  LDGSTS.E.BYPASS.LTC128B.128 [R228+0x4100], [R180.64], !P2 ;  /* 0x04100000b4e47fae */ /* 0x0007e2000d101d46 */
[----:B------:R-:W-:Y:S04]  /*9e90*/  IADD3 R116, P0, R2, R148, RZ ;  /* 0x0000009402747210 */ /* 0x000fe80007f1e0ff */
[----:B------:R-:W-:Y:S05]  /*9ea0*/  IADD3.X R117, R3, R0, RZ, P0, !PT ;  /* 0x0000000003757210 */ /* 0x000fea00007fe4ff */
[----:B------:R4:W-:Y:S08]  /*9eb0*/  LDGSTS.E.BYPASS.LTC128B.128 [R228+0x1100], [R116.64], !P3 ;  /* 0x0110000074e47fae */ /* 0x0009f0000d901d46 */
[----:B------:R4:W-:Y:S01]  /*9ec0*/  LDGSTS.E.BYPASS.LTC128B.128 [R228+0x5100], [R116.64+0x80], !P2 ;  /* 0x0510008074e47fae */ /* 0x0009e2000d101d46 */
[----:B--2---:R-:W-:Y:S04]  /*9ed0*/  IADD3 R2, P1, R116, R148, RZ ;  /* 0x0000009474027210 */ /* 0x004fe80007f3e0ff */
[----:B------:R-:W-:Y:S01]  /*9ee0*/  IADD3.X R3, R117, R0, RZ, P1, !PT ;  /* 0x0000000075037210 */ /* 0x000fe20000ffe4ff */
[C---:B-1----:R-:W-:Y:S03]  /*9ef0*/  HMMA.16816.F32.BF16 R28, R140.reuse, R152, R28 ;  /* 0x000000988c1c723c */ /* 0x042fe6000004181c */
[----:B------:R-:W-:Y:S01]  /*9f00*/  IADD3 R148, P0, R2, R148, RZ ;  /* 0x0000009402947210 */ /* 0x000fe20007f1e0ff */
[----:B------:R1:W-:Y:S03]  /*9f10*/  LDGSTS.E.BYPASS.LTC128B.128 [R228+0x2100], [R2.64], !P3 ;  /* 0x0210000002e47fae */ /* 0x0003e6000d901d46 */
[----:B------:R-:W-:Y:S01]  /*9f20*/  IADD3.X R149, R3, R0, RZ, P0, !PT ;  /* 0x0000000003957210 */ /* 0x000fe200007fe4ff */
[C---:B------:R-:W-:Y:S03]  /*9f30*/  HMMA.16816.F32.BF16 R32, R140.reuse, R154, R32 ;  /* 0x0000009a8c20723c */ /* 0x040fe60000041820 */
[C---:B------:R-:W-:Y:S01]  /*9f40*/  ISETP.GT.AND P0, PT, R230.reuse, R229, PT ;  /* 0x000000e5e600720c */ /* 0x040fe20003f04270 */
[----:B------:R1:W-:Y:S01]  /*9f50*/  LDGSTS.E.BYPASS.LTC128B.128 [R228+0x6100], [R2.64+0x80], !P2 ;  /* 0x0610008002e47fae */ /* 0x0003e2000d101d46 */
[----:B------:R-:W-:Y:S03]  /*9f60*/  IADD3 R230, R230, -0x1, RZ ;  /* 0xffffffffe6e67810 */ /* 0x000fe60007ffe0ff */
[C---:B------:R-:W-:Y:S04]  /*9f70*/  HMMA.16816.F32.BF16 R36, R140.reuse, R156, R36 ;  /* 0x0000009c8c24723c */ /* 0x040fe80000041824 */
[----:B------:R2:W-:Y:S04]  /*9f80*/  LDGSTS.E.BYPASS.LTC128B.128 [R228+0x3100], [R148.64], !P3 ;  /* 0x0310000094e47fae */ /* 0x0005e8000d901d46 */
[C---:B------:R-:W-:Y:S04]  /*9f90*/  HMMA.16816.F32.BF16 R40, R140.reuse, R158, R40 ;  /* 0x0000009e8c28723c */ /* 0x040fe80000041828 */
[----:B------:R2:W-:Y:S04]  /*9fa0*/  LDGSTS.E.BYPASS.LTC128B.128 [R228+0x7100], [R148.64+0x80], !P2 ;  /* 0x0710008094e47fae */ /* 0x0005e8000d101d46 */
[C---:B------:R-:W-:Y:S04]  /*9fb0*/  HMMA.16816.F32.BF16 R44, R140.reuse, R160, R44 ;  /* 0x000000a08c2c723c */ /* 0x040fe8000004182c */
[----:B---3--:R-:W3:Y:S04]  /*9fc0*/  LDSM.16.M88.4 R180, [R205] ;  /* 0x00000000cdb4783b */ /* 0x008ee80000000200 */
[C---:B------:R-:W-:Y:S04]  /*9fd0*/  HMMA.16816.F32.BF16 R48, R140.reuse, R162, R48 ;  /* 0x000000a28c30723c */ /* 0x040fe80000041830 */
[----:B------:R-:W0:Y:S04]  /*9fe0*/  LDGDEPBAR ;  /* 0x00000000000079af */ /* 0x000e280000000000 */
[C---:B------:R-:W-:Y:S04]  /*9ff0*/  HMMA.16816.F32.BF16 R52, R140.reuse, R164, R52 ;  /* 0x000000a48c34723c */ /* 0x040fe80000041834 */
[----:B------:R-:W-:Y:S04]  /*a000*/  LDSM.16.M88.4 R144, [R205+0x1000] ;  /* 0x00100000cd90783b */ /* 0x000fe80000000200 */
[C---:B------:R-:W-:Y:S04]  /*a010*/  HMMA.16816.F32.BF16 R56, R140.reuse, R166, R56 ;  /* 0x000000a68c38723c */ /* 0x040fe80000041838 */
[----:B--2---:R-:W2:Y:S04]  /*a020*/  LDSM.16.M88.4 R148, [R205+0x800] ;  /* 0x00080000cd94783b */ /* 0x004ea80000000200 */
[C---:B------:R-:W-:Y:S04]  /*a030*/  HMMA.16816.F32.BF16 R60, R140.reuse, R176, R60 ;  /* 0x000000b08c3c723c */ /* 0x040fe8000004183c */
[----:B------:R-:W5:Y:S04]  /*a040*/  LDSM.16.M88.4 R152, [R205+0x1800] ;  /* 0x00180000cd98783b */ /* 0x000f680000000200 */
[----:B------:R-:W-:Y:S04]  /*a050*/  HMMA.16816.F32.BF16 R64, R140, R178, R64 ;  /* 0x000000b28c40723c */ /* 0x000fe80000041840 */
[----:B------:R-:W1:Y:S04]  /*a060*/  LDSM.16.M88.4 R156, [R205+0x2000] ;  /* 0x00200000cd9c783b */ /* 0x000e680000000200 */
[C---:B---3--:R-:W-:Y:S04]  /*a070*/  HMMA.16816.F32.BF16 R4, R168.reuse, R180, R4 ;  /* 0x000000b4a804723c */ /* 0x048fe80000041804 */
[----:B------:R-:W-:Y:S04]  /*a080*/  LDSM.16.M88.4 R160, [R205+0x3800] ;  /* 0x00380000cda0783b */ /* 0x000fe80000000200 */
[C---:B------:R-:W-:Y:S04]  /*a090*/  HMMA.16816.F32.BF16 R8, R168.reuse, R182, R8 ;  /* 0x000000b6a808723c */ /* 0x040fe80000041808 */
[----:B------:R-:W-:Y:S04]  /*a0a0*/  LDSM.16.M88.4 R164, [R202] ;  /* 0x00000000caa4783b */ /* 0x000fe80000000200 */
[C---:B--2---:R-:W-:Y:S04]  /*a0b0*/  HMMA.16816.F32.BF16 R12, R168.reuse, R148, R12 ;  /* 0x00000094a80c723c */ /* 0x044fe8000004180c */
[----:B------:R-:W-:Y:S04]  /*a0c0*/  LDSM.16.M88.4 R176, [R202+0x800] ;  /* 0x00080000cab0783b */ /* 0x000fe80000000200 */
[C---:B------:R-:W-:Y:S04]  /*a0d0*/  HMMA.16816.F32.BF16 R16, R168.reuse, R150, R16 ;  /* 0x00000096a810723c */ /* 0x040fe80000041810 */
[----:B------:R-:W2:Y:S04]  /*a0e0*/  LDSM.16.M88.4 R148, [R205+0x2800] ;  /* 0x00280000cd94783b */ /* 0x000ea80000000200 */
[C---:B------:R-:W-:Y:S04]  /*a0f0*/  HMMA.16816.F32.BF16 R20, R168.reuse, R144, R20 ;  /* 0x00000090a814723c */ /* 0x040fe80000041814 */
[----:B------:R-:W-:Y:S04]  /*a100*/  LDSM.16.M88.4 R180, [R201+0x6800] ;  /* 0x00680000c9b4783b */ /* 0x000fe80000000200 */
[C---:B------:R-:W-:Y:S04]  /*a110*/  HMMA.16816.F32.BF16 R24, R168.reuse, R146, R24 ;  /* 0x00000092a818723c */ /* 0x040fe80000041818 */
[----:B------:R-:W3:Y:S04]  /*a120*/  LDSM.16.M88.4 R144, [R205+0x3000] ;  /* 0x00300000cd90783b */ /* 0x000ee80000000200 */
        /* <DEDUP_REMOVED lines=35> */
[----:B------:R-:W2:Y:S07]  /*a360*/  LDSM.16.M88.4 R160, [R201+0x7000] ;  /* 0x00700000c9a0783b */ /* 0x000eae0000000200 */
[C---:B-----5:R-:W-:Y:S08]  /*a370*/  HMMA.16816.F32.BF16 R60, R172.reuse, R152, R60 ;  /* 0x00000098ac3c723c */ /* 0x060ff0000004183c */
[----:B------:R-:W-:Y:S01]  /*a380*/  HMMA.16816.F32.BF16 R64, R172, R154, R64 ;  /* 0x0000009aac40723c */ /* 0x000fe20000041840 */
[----:B------:R-:W5:Y:S07]  /*a390*/  LDSM.16.M88.4 R152, [R201+0x7800] ;  /* 0x00780000c998783b */ /* 0x000f6e0000000200 */
[C---:B-1----:R-:W-:Y:S08]  /*a3a0*/  HMMA.16816.F32.BF16 R4, R184.reuse, R156, R4 ;  /* 0x0000009cb804723c */ /* 0x042ff00000041804 */
[C---:B------:R-:W-:Y:S01]  /*a3b0*/  HMMA.16816.F32.BF16 R8, R184.reuse, R158, R8 ;  /* 0x0000009eb808723c */ /* 0x040fe20000041808 */
[----:B------:R-:W1:Y:S07]  /*a3c0*/  LDSM.16.M88.4 R156, [R215] ;  /* 0x00000000d79c783b */ /* 0x000e6e0000000200 */
[C---:B------:R-:W-:Y:S08]  /*a3d0*/  HMMA.16816.F32.BF16 R12, R184.reuse, R164, R12 ;  /* 0x000000a4b80c723c */ /* 0x040ff0000004180c */
[C---:B------:R-:W-:Y:S01]  /*a3e0*/  HMMA.16816.F32.BF16 R16, R184.reuse, R166, R16 ;  /* 0x000000a6b810723c */ /* 0x040fe20000041810 */
[----:B------:R-:W1:Y:S07]  /*a3f0*/  LDSM.16.M88.4 R164, [R214] ;  /* 0x00000000d6a4783b */ /* 0x000e6e0000000200 */
[C---:B--2---:R-:W-:Y:S08]  /*a400*/  HMMA.16816.F32.BF16 R20, R184.reuse, R148, R20 ;  /* 0x00000094b814723c */ /* 0x044ff00000041814 */
[C---:B------:R-:W-:Y:S01]  /*a410*/  HMMA.16816.F32.BF16 R24, R184.reuse, R150, R24 ;  /* 0x00000096b818723c */ /* 0x040fe20000041818 */
[----:B------:R-:W-:Y:S07]  /*a420*/  LDSM.16.M88.4 R148, [R212] ;  /* 0x00000000d494783b */ /* 0x000fee0000000200 */
[C---:B---3--:R-:W-:Y:S08]  /*a430*/  HMMA.16816.F32.BF16 R28, R184.reuse, R144, R28 ;  /* 0x00000090b81c723c */ /* 0x048ff0000004181c */
[C---:B------:R-:W-:Y:S01]  /*a440*/  HMMA.16816.F32.BF16 R32, R184.reuse, R146, R32 ;  /* 0x00000092b820723c */ /* 0x040fe20000041820 */
[----:B------:R-:W2:Y:S07]  /*a450*/  LDSM.16.M88.4 R144, [R213] ;  /* 0x00000000d590783b */ /* 0x000eae0000000200 */
[C---:B------:R-:W-:Y:S08]  /*a460*/  HMMA.16816.F32.BF16 R36, R184.reuse, R176, R36 ;  /* 0x000000b0b824723c */ /* 0x040ff00000041824 */
[C---:B------:R-:W-:Y:S01]  /*a470*/  HMMA.16816.F32.BF16 R40, R184.reuse, R178, R40 ;  /* 0x000000b2b828723c */ /* 0x040fe20000041828 */
[----:B------:R-:W3:Y:S07]  /*a480*/  LDSM.16.M88.4 R176, [R211] ;  /* 0x00000000d3b0783b */ /* 0x000eee0000000200 */
[C---:B------:R-:W-:Y:S08]  /*a490*/  HMMA.16816.F32.BF16 R44, R184.reuse, R180, R44 ;  /* 0x000000b4b82c723c */ /* 0x040ff0000004182c */
[C---:B------:R-:W-:Y:S01]  /*a4a0*/  HMMA.16816.F32.BF16 R48, R184.reuse, R182, R48 ;  /* 0x000000b6b830723c */ /* 0x040fe20000041830 */
[----:B------:R-:W-:Y:S07]  /*a4b0*/  LDSM.16.M88.4 R180, [R205+0x7000] ;  /* 0x00700000cdb4783b */ /* 0x000fee0000000200 */
[C---:B------:R-:W-:Y:S08]  /*a4c0*/  HMMA.16816.F32.BF16 R52, R184.reuse, R160, R52 ;  /* 0x000000a0b834723c */ /* 0x040ff00000041834 */
[C---:B------:R-:W-:Y:S01]  /*a4d0*/  HMMA.16816.F32.BF16 R56, R184.reuse, R162, R56 ;  /* 0x000000a2b838723c */ /* 0x040fe20000041838 */
[----:B------:R-:W2:Y:S07]  /*a4e0*/  LDSM.16.M88.4 R160, [R210] ;  /* 0x00000000d2a0783b */ /* 0x000eae0000000200 */
[C---:B-----5:R-:W-:Y:S08]  /*a4f0*/  HMMA.16816.F32.BF16 R60, R184.reuse, R152, R60 ;  /* 0x00000098b83c723c */ /* 0x060ff0000004183c */
[----:B------:R-:W-:Y:S01]  /*a500*/  HMMA.16816.F32.BF16 R64, R184, R154, R64 ;  /* 0x0000009ab840723c */ /* 0x000fe20000041840 */
[----:B------:R-:W5:Y:S07]  /*a510*/  LDSM.16.M88.4 R152, [R209] ;  /* 0x00000000d198783b */ /* 0x000f6e0000000200 */
[C---:B-1----:R-:W-:Y:S08]  /*a520*/  HMMA.16816.F32.BF16 R4, R188.reuse, R156, R4 ;  /* 0x0000009cbc04723c */ /* 0x042ff00000041804 */
[C---:B------:R-:W-:Y:S01]  /*a530*/  HMMA.16816.F32.BF16 R8, R188.reuse, R158, R8 ;  /* 0x0000009ebc08723c */ /* 0x040fe20000041808 */
[----:B------:R-:W1:Y:S07]  /*a540*/  LDSM.16.M88.4 R156, [R208] ;  /* 0x00000000d09c783b */ /* 0x000e6e0000000200 */
        /* <DEDUP_REMOVED lines=15> */
[C---:B-----5:R-:W-:Y:S08]  /*a640*/  HMMA.16816.F32.BF16 R52, R188.reuse, R152, R52 ;  /* 0x00000098bc34723c */ /* 0x060ff00000041834 */
[C---:B------:R-:W-:Y:S01]  /*a650*/  HMMA.16816.F32.BF16 R56, R188.reuse, R154, R56 ;  /* 0x0000009abc38723c */ /* 0x040fe20000041838 */
[----:B------:R-:W5:Y:S07]  /*a660*/  LDSM.16.M88.4 R152, [R205+0x6000] ;  /* 0x00600000cd98783b */ /* 0x000f6e0000000200 */
[C---:B-1----:R-:W-:Y:S08]  /*a670*/  HMMA.16816.F32.BF16 R60, R188.reuse, R156, R60 ;  /* 0x0000009cbc3c723c */ /* 0x042ff0000004183c */
[----:B------:R-:W-:Y:S01]  /*a680*/  HMMA.16816.F32.BF16 R64, R188, R158, R64 ;  /* 0x0000009ebc40723c */ /* 0x000fe20000041840 */
        /* <DEDUP_REMOVED lines=8> */
[C---:B------:R-:W-:Y:S08]  /*a710*/  HMMA.16816.F32.BF16 R24, R192.reuse, R166, R24 ;  /* 0x000000a6c018723c */ /* 0x040ff00000041818 */
[C---:B---3--:R-:W-:Y:S08]  /*a720*/  HMMA.16816.F32.BF16 R28, R192.reuse, R160, R28 ;  /* 0x000000a0c01c723c */ /* 0x048ff0000004181c */
[C---:B------:R-:W-:Y:S08]  /*a730*/  HMMA.16816.F32.BF16 R32, R192.reuse, R162, R32 ;  /* 0x000000a2c020723c */ /* 0x040ff00000041820 */
[C---:B-----5:R-:W-:Y:S08]  /*a740*/  HMMA.16816.F32.BF16 R36, R192.reuse, R152, R36 ;  /* 0x00000098c024723c */ /* 0x060ff00000041824 */
        /* <DEDUP_REMOVED lines=14> */
[----:B------:R-:W5:Y:S03]  /*a830*/  LDSM.16.M88.4 R148, [R202+0x6800] ;  /* 0x00680000ca94783b */ /* 0x000f660000000200 */
[----:B------:R-:W-:Y:S02]  /*a840*/  FMNMX.FTZ R0, R4, R118, !PT ;  /* 0x0000007604007209 */ /* 0x000fe40007810000 */
[----:B------:R-:W-:Y:S02]  /*a850*/  FMNMX.FTZ R2, R6, R119, !PT ;  /* 0x0000007706027209 */ /* 0x000fe40007810000 */
[C---:B---3--:R-:W-:Y:S04]  /*a860*/  HMMA.16816.F32.BF16 R20, R196.reuse, R152, R20 ;  /* 0x00000098c414723c */ /* 0x048fe80000041814 */
[----:B------:R-:W-:Y:S02]  /*a870*/  FMNMX.FTZ R0, R5, R0, !PT ;  /* 0x0000000005007209 */ /* 0x000fe40007810000 */
[----:B------:R-:W-:Y:S02]  /*a880*/  FMNMX.FTZ R2, R7, R2, !PT ;  /* 0x0000000207027209 */ /* 0x000fe40007810000 */
[C---:B------:R-:W-:Y:S01]  /*a890*/  HMMA.16816.F32.BF16 R24, R196.reuse, R154, R24 ;  /* 0x0000009ac418723c */ /* 0x040fe20000041818 */
[----:B------:R-:W3:Y:S03]  /*a8a0*/  LDSM.16.M88.4 R152, [R202+0x7000] ;  /* 0x00700000ca98783b */ /* 0x000ee60000000200 */
[----:B------:R-:W-:Y:S02]  /*a8b0*/  FMNMX.FTZ R0, R8, R0, !PT ;  /* 0x0000000008007209 */ /* 0x000fe40007810000 */
[----:B------:R-:W-:Y:S02]  /*a8c0*/  FMNMX.FTZ R2, R10, R2, !PT ;  /* 0x000000020a027209 */ /* 0x000fe40007810000 */
[C---:B-1----:R-:W-:Y:S04]  /*a8d0*/  HMMA.16816.F32.BF16 R28, R196.reuse, R156, R28 ;  /* 0x0000009cc41c723c */ /* 0x042fe8000004181c */
        /* <DEDUP_REMOVED lines=9> */
[----:B------:R-:W1:Y:S01]  /*a970*/  LDSM.16.M88.4 R144, [R202+0x7800] ;  /* 0x00780000ca90783b */ /* 0x000e620000000200 */
[----:B------:R-:W-:Y:S04]  /*a980*/  DEPBAR.LE SB0, 0x0 ;  /* 0x000080000000791a */ /* 0x000fe80000000000 */
[----:B------:R-:W-:Y:S02]  /*a990*/  FMNMX.FTZ R0, R16, R0, !PT ;  /* 0x0000000010007209 */ /* 0x000fe40007810000 */
[C---:B-----5:R-:W-:Y:S01]  /*a9a0*/  HMMA.16816.F32.BF16 R44, R196.reuse, R148, R44 ;  /* 0x00000094c42c723c */ /* 0x060fe2000004182c */
[----:B------:R-:W-:Y:S04]  /*a9b0*/  BAR.SYNC.DEFER_BLOCKING 0x0 ;  /* 0x0000000000007b1d */ /* 0x000fe80000010000 */
[----:B------:R-:W-:Y:S02]  /*a9c0*/  FMNMX.FTZ R0, R17, R0, !PT ;  /* 0x0000000011007209 */ /* 0x000fe40007810000 */
[----:B------:R-:W-:Y:S01]  /*a9d0*/  FMNMX.FTZ R2, R18, R2, !PT ;  /* 0x0000000212027209 */ /* 0x000fe20007810000 */
[C---:B------:R-:W-:Y:S04]  /*a9e0*/  HMMA.16816.F32.BF16 R48, R196.reuse, R150, R48 ;  /* 0x00000096c430723c */ /* 0x040fe80000041830 */
[----:B------:R-:W-:Y:S02]  /*a9f0*/  FMNMX.FTZ R0, R20, R0, !PT ;  /* 0x0000000014007209 */ /* 0x000fe40007810000 */
[----:B------:R-:W-:Y:S02]  /*aa00*/  FMNMX.FTZ R2, R19, R2, !PT ;  /* 0x0000000213027209 */ /* 0x000fe40007810000 */
[C---:B---3--:R-:W-:Y:S04]  /*aa10*/  HMMA.16816.F32.BF16 R52, R196.reuse, R152, R52 ;  /* 0x00000098c434723c */ /* 0x048fe80000041834 */
[----:B------:R-:W-:Y:S02]  /*aa20*/  FMNMX.FTZ R0, R21, R0, !PT ;  /* 0x0000000015007209 */ /* 0x000fe40007810000 */
[----:B------:R-:W-:Y:S02]  /*aa30*/  FMNMX.FTZ R2, R22, R2, !PT ;  /* 0x0000000216027209 */ /* 0x000fe40007810000 */
[C---:B------:R-:W-:Y:S04]  /*aa40*/  HMMA.16816.F32.BF16 R56, R196.reuse, R154, R56 ;  /* 0x0000009ac438723c */ /* 0x040fe80000041838 */
[----:B------:R-:W-:Y:S02]  /*aa50*/  FMNMX.FTZ R0, R24, R0, !PT ;  /* 0x0000000018007209 */ /* 0x000fe40007810000 */
[----:B------:R-:W-:Y:S02]  /*aa60*/  FMNMX.FTZ R2, R23, R2, !PT ;  /* 0x0000000217027209 */ /* 0x000fe40007810000 */
[----:B------:R-:W-:Y:S01]  /*aa70*/  FMNMX.FTZ R0, R25, R0, !PT ;  /* 0x0000000019007209 */ /* 0x000fe20007810000 */
[C---:B-1----:R-:W-:Y:S03]  /*aa80*/  HMMA.16816.F32.BF16 R60, R196.reuse, R144, R60 ;  /* 0x00000090c43c723c */ /* 0x042fe6000004183c */
[----:B------:R-:W-:Y:S02]  /*aa90*/  FMNMX.FTZ R0, R28, R0, !PT ;  /* 0x000000001c007209 */ /* 0x000fe40007810000 */
[----:B------:R-:W-:Y:S02]  /*aaa0*/  FMNMX.FTZ R2, R26, R2, !PT ;  /* 0x000000021a027209 */ /* 0x000fe40007810000 */
[----:B------:R-:W-:Y:S01]  /*aab0*/  FMNMX.FTZ R0, R29, R0, !PT ;  /* 0x000000001d007209 */ /* 0x000fe20007810000 */
        /* <DEDUP_REMOVED lines=34> */
[----:B----4-:R-:W-:Y:S02]  /*ace0*/  FMNMX.FTZ R117, R64, R0, !PT ;  /* 0x0000000040757209 */ /* 0x010fe40007810000 */
[----:B------:R-:W-:Y:S02]  /*acf0*/  FMNMX.FTZ R2, R62, R2, !PT ;  /* 0x000000023e027209 */ /* 0x000fe40007810000 */
[----:B------:R-:W-:Y:S02]  /*ad00*/  FMNMX.FTZ R117, R65, R117, !PT ;  /* 0x0000007541757209 */ /* 0x000fe40007810000 */
[----:B------:R-:W-:Y:S03]  /*ad10*/  FMNMX.FTZ R0, R63, R2, !PT ;  /* 0x000000023f007209 */ /* 0x000fe60007810000 */
[----:B------:R-:W1:Y:S01]  /*ad20*/  SHFL.BFLY PT, R3, R117, 0x2, 0x1f ;  /* 0x0c401f0075037f89 */ /* 0x000e6200000e0000 */
[----:B------:R-:W-:Y:S04]  /*ad30*/  FMNMX.FTZ R0, R66, R0, !PT ;  /* 0x0000000042007209 */ /* 0x000fe80007810000 */
[----:B------:R-:W-:Y:S05]  /*ad40*/  FMNMX.FTZ R0, R67, R0, !PT ;  /* 0x0000000043007209 */ /* 0x000fea0007810000 */
[----:B------:R-:W2:Y:S01]  /*ad50*/  SHFL.BFLY PT, R2, R0, 0x2, 0x1f ;  /* 0x0c401f0000027f89 */ /* 0x000ea200000e0000 */
[----:B-1----:R-:W-:Y:S07]  /*ad60*/  FMNMX.FTZ R117, R117, R3, !PT ;  /* 0x0000000375757209 */ /* 0x002fee0007810000 */
[----:B------:R-:W1:Y:S01]  /*ad70*/  SHFL.BFLY PT, R116, R117, 0x1, 0x1f ;  /* 0x0c201f0075747f89 */ /* 0x000e6200000e0000 */
[----:B--2---:R-:W-:Y:S07]  /*ad80*/  FMNMX.FTZ R0, R0, R2, !PT ;  /* 0x0000000200007209 */ /* 0x004fee0007810000 */
[----:B------:R-:W2:Y:S01]  /*ad90*/  SHFL.BFLY PT, R3, R0, 0x1, 0x1f ;  /* 0x0c201f0000037f89 */ /* 0x000ea200000e0000 */
[----:B-1----:R-:W-:Y:S05]  /*ada0*/  FMNMX.FTZ R117, R117, R116, !PT ;  /* 0x0000007475757209 */ /* 0x002fea0007810000 */
[C---:B------:R-:W-:Y:S02]  /*adb0*/  FMUL.FTZ R156, R117.reuse, c[0x0][0x2d0] ;  /* 0x0000b400759c7a20 */ /* 0x040fe40000410000 */
[----:B------:R-:W-:Y:S02]  /*adc0*/  FADD.FTZ R2, -R117, R118 ;  /* 0x0000007675027221 */ /* 0x000fe40000010100 */
[----:B------:R-:W-:Y:S01]  /*add0*/  FFMA.FTZ R4, R4, c[0x0][0x2d0], -R156 ;  /* 0x0000b40004047a23 */ /* 0x000fe2000001089c */
[----:B--2---:R-:W-:Y:S01]  /*ade0*/  FMNMX.FTZ R116, R0, R3, !PT ;  /* 0x0000000300747209 */ /* 0x004fe20007810000 */
[----:B------:R-:W-:Y:S01]  /*adf0*/  FMUL.FTZ R0, R2, c[0x0][0x2d0] ;  /* 0x0000b40002007a20 */ /* 0x000fe20000410000 */
[----:B------:R-:W-:Y:S01]  /*ae00*/  @P0 SHF.R.S32.HI R3, RZ, 0x1f, R230 ;  /* 0x0000001fff030819 */ /* 0x000fe200000114e6 */
[----:B------:R1:W-:Y:S01]  /*ae10*/  MUFU.EX2 R229, R4 ;  /* 0x0000000400e57308 */ /* 0x0003e20000000800 */
[--C-:B------:R-:W-:Y:S02]  /*ae20*/  FFMA.FTZ R5, R5, c[0x0][0x2d0], -R156.reuse ;  /* 0x0000b40005057a23 */ /* 0x100fe4000001089c */
[--C-:B------:R-:W-:Y:S02]  /*ae30*/  FFMA.FTZ R9, R9, c[0x0][0x2d0], -R156.reuse ;  /* 0x0000b40009097a23 */ /* 0x100fe4000001089c */
[----:B------:R-:W-:Y:S02]  /*ae40*/  @P0 IMAD R3, R3, c[0x0][0x1e0], RZ ;  /* 0x0000780003030a24 */ /* 0x000fe400078e02ff */
[--C-:B------:R-:W-:Y:S02]  /*ae50*/  FFMA.FTZ R12, R12, c[0x0][0x2d0], -R156.reuse ;  /* 0x0000b4000c0c7a23 */ /* 0x100fe4000001089c */
[--C-:B------:R-:W-:Y:S01]  /*ae60*/  FFMA.FTZ R13, R13, c[0x0][0x2d0], -R156.reuse ;  /* 0x0000b4000d0d7a23 */ /* 0x100fe2000001089c */
[----:B------:R2:W3:Y:S01]  /*ae70*/  MUFU.EX2 R2, R0 ;  /* 0x0000000000027308 */ /* 0x0004e20000000800 */
[--C-:B------:R-:W-:Y:S02]  /*ae80*/  FFMA.FTZ R20, R20, c[0x0][0x2d0], -R156.reuse ;  /* 0x0000b40014147a23 */ /* 0x100fe4000001089c */
[--C-:B------:R-:W-:Y:S02]  /*ae90*/  FFMA.FTZ R21, R21, c[0x0][0x2d0], -R156.reuse ;  /* 0x0000b40015157a23 */ /* 0x100fe4000001089c */
[--C-:B------:R-:W-:Y:S02]  /*aea0*/  FFMA.FTZ R24, R24, c[0x0][0x2d0], -R156.reuse ;  /* 0x0000b40018187a23 */ /* 0x100fe4000001089c */
[--C-:B------:R-:W-:Y:S02]  /*aeb0*/  FFMA.FTZ R25, R25, c[0x0][0x2d0], -R156.reuse ;  /* 0x0000b40019197a23 */ /* 0x100fe4000001089c */
[--C-:B------:R-:W-:Y:S01]  /*aec0*/  FFMA.FTZ R28, R28, c[0x0][0x2d0], -R156.reuse ;  /* 0x0000b4001c1c7a23 */ /* 0x100fe2000001089c */
[----:B------:R4:W-:Y:S01]  /*aed0*/  MUFU.EX2 R231, R5 ;  /* 0x0000000500e77308 */ /* 0x0009e20000000800 */
[--C-:B------:R-:W-:Y:S02]  /*aee0*/  FFMA.FTZ R29, R29, c[0x0][0x2d0], -R156.reuse ;  /* 0x0000b4001d1d7a23 */ /* 0x100fe4000001089c */
[--C-:B------:R-:W-:Y:S02]  /*aef0*/  FFMA.FTZ R32, R32, c[0x0][0x2d0], -R156.reuse ;  /* 0x0000b40020207a23 */ /* 0x100fe4000001089c */
[----:B-1----:R-:W-:Y:S02]  /*af00*/  @P0 IMAD R4, R230, c[0x0][0x1e4], R3 ;  /* 0x00007900e6040a24 */ /* 0x002fe400078e0203 */
[--C-:B------:R-:W-:Y:S02]  /*af10*/  FFMA.FTZ R33, R33, c[0x0][0x2d0], -R156.reuse ;  /* 0x0000b40021217a23 */ /* 0x100fe4000001089c */
[--C-:B------:R-:W-:Y:S01]  /*af20*/  FFMA.FTZ R36, R36, c[0x0][0x2d0], -R156.reuse ;  /* 0x0000b40024247a23 */ /* 0x100fe2000001089c */
[----:B------:R-:W-:Y:S01]  /*af30*/  MUFU.EX2 R182, R12 ;  /* 0x0000000c00b67308 */ /* 0x000fe20000000800 */
[--C-:B------:R-:W-:Y:S02]  /*af40*/  FFMA.FTZ R37, R37, c[0x0][0x2d0], -R156.reuse ;  /* 0x0000b40025257a23 */ /* 0x100fe4000001089c */
[----:B------:R-:W-:Y:S02]  /*af50*/  FFMA.FTZ R40, R40, c[0x0][0x2d0], -R156 ;  /* 0x0000b40028287a23 */ /* 0x000fe4000001089c */
[----:B--2---:R-:W-:Y:S02]  /*af60*/  FADD.FTZ R0, -R116, R119 ;  /* 0x0000007774007221 */ /* 0x004fe40000010100 */
[----:B------:R-:W-:Y:S03]  /*af70*/  @P0 IMAD.WIDE.U32 R118, R230, c[0x0][0x1e0], RZ ;  /* 0x00007800e6760a25 */ /* 0x000fe600078e00ff */
[----:B------:R-:W-:Y:S01]  /*af80*/  MUFU.EX2 R181, R13 ;  /* 0x0000000d00b57308 */ /* 0x000fe20000000800 */
[----:B------:R-:W-:Y:S01]  /*af90*/  FMUL.FTZ R0, R0, c[0x0][0x2d0] ;  /* 0x0000b40000007a20 */ /* 0x000fe20000410000 */
[----:B------:R-:W-:Y:S01]  /*afa0*/  @P0 IADD3 R4, R119, R4, RZ ;  /* 0x0000000477040210 */ /* 0x000fe20007ffe0ff */
[----:B---3--:R-:W-:Y:S01]  /*afb0*/  FMUL.FTZ R68, R2, R68 ;  /* 0x0000004402447220 */ /* 0x008fe20000410000 */
[----:B------:R-:W-:Y:S01]  /*afc0*/  @P0 SHF.L.U32 R3, R118, 0x7, RZ ;  /* 0x0000000776030819 */ /* 0x000fe200000006ff */
[----:B------:R-:W-:Y:S01]  /*afd0*/  FMUL.FTZ R69, R2, R69 ;  /* 0x0000004502457220 */ /* 0x000fe20000410000 */
[----:B------:R-:W-:Y:S01]  /*afe0*/  @P0 SHF.L.U64.HI R119, R118, 0x7, R4 ;  /* 0x0000000776770819 */ /* 0x000fe20000010204 */
[----:B------:R-:W-:Y:S01]  /*aff0*/  FFMA.FTZ R118, R8, c[0x0][0x2d0], -R156 ;  /* 0x0000b40008767a23 */ /* 0x000fe2000001089c */
[----:B----4-:R-:W-:Y:S01]  /*b000*/  @P0 IADD3 R5, P4, R3, R234, RZ ;  /* 0x000000ea03050210 */ /* 0x010fe20007f9e0ff */
[C---:B------:R-:W-:Y:S01]  /*b010*/  FMUL.FTZ R72, R2.reuse, R72 ;  /* 0x0000004802487220 */ /* 0x040fe20000410000 */
[----:B------:R-:W1:Y:S01]  /*b020*/  MUFU.EX2 R0, R0 ;  /* 0x0000000000007308 */ /* 0x000e620000000800 */
[C---:B------:R-:W-:Y:S01]  /*b030*/  FMUL.FTZ R73, R2.reuse, R73 ;  /* 0x0000004902497220 */ /* 0x040fe20000410000 */
[----:B------:R-:W-:Y:S01]  /*b040*/  @P0 LEA R4, P1, R5, c[0x0][0x1c8], 0x1 ;  /* 0x0000720005040a11 */ /* 0x000fe200078208ff */
[C---:B------:R-:W-:Y:S01]  /*b050*/  FMUL.FTZ R76, R2.reuse, R76 ;  /* 0x0000004c024c7220 */ /* 0x040fe20000410000 */
[----:B------:R-:W-:Y:S01]  /*b060*/  @P0 IADD3.X R8, R119, R233, RZ, P4, !PT ;  /* 0x000000e977080210 */ /* 0x000fe200027fe4ff */
[C---:B------:R-:W-:Y:S01]  /*b070*/  FMUL.FTZ R77, R2.reuse, R77 ;  /* 0x0000004d024d7220 */ /* 0x040fe20000410000 */
[----:B------:R-:W-:Y:S01]  /*b080*/  @P0 IADD3 R3, P5, P4, R3, 0x40, R234 ;  /* 0x0000004003030810 */ /* 0x000fe20007cbe0ea */
[C---:B------:R-:W-:Y:S01]  /*b090*/  FMUL.FTZ R80, R2.reuse, R80 ;  /* 0x0000005002507220 */ /* 0x040fe20000410000 */
[----:B------:R-:W-:Y:S01]  /*b0a0*/  @P0 LEA.HI.X R5, R5, c[0x0][0x1cc], R8, 0x1, P1 ;  /* 0x0000730005050a11 */ /* 0x000fe200008f0c08 */
[C---:B------:R-:W-:Y:S01]  /*b0b0*/  FMUL.FTZ R81, R2.reuse, R81 ;  /* 0x0000005102517220 */ /* 0x040fe20000410000 */
[----:B------:R2:W-:Y:S01]  /*b0c0*/  MUFU.EX2 R183, R118 ;  /* 0x0000007600b77308 */ /* 0x0005e20000000800 */
[----:B------:R-:W-:Y:S01]  /*b0d0*/  @P0 IADD3.X R8, R119, RZ, R233, P5, P4 ;  /* 0x000000ff77080210 */ /* 0x000fe20002fe84e9 */
[C---:B------:R-:W-:Y:S01]  /*b0e0*/  FMUL.FTZ R84, R2.reuse, R84 ;  /* 0x0000005402547220 */ /* 0x040fe20000410000 */
[----:B------:R3:W-:Y:S01]  /*b0f0*/  @P0 LDGSTS.E.BYPASS.LTC128B.128 [R228+0x8100], [R4.64], !P3 ;  /* 0x0810000004e40fae */ /* 0x0007e2000d901d46 */
[C---:B------:R-:W-:Y:S01]  /*b100*/  @P0 LEA R144, P1, R3.reuse, c[0x0][0x1c8], 0x1 ;  /* 0x0000720003900a11 */ /* 0x040fe200078208ff */
[C---:B------:R-:W-:Y:S02]  /*b110*/  FMUL.FTZ R85, R2.reuse, R85 ;  /* 0x0000005502557220 */ /* 0x040fe40000410000 */
[----:B------:R-:W-:Y:S01]  /*b120*/  FMUL.FTZ R88, R2, R88 ;  /* 0x0000005802587220 */ /* 0x000fe20000410000 */
[----:B------:R-:W-:Y:S01]  /*b130*/  @P0 LEA.HI.X R145, R3, c[0x0][0x1cc], R8, 0x1, P1 ;  /* 0x0000730003910a11 */ /* 0x000fe200008f0c08 */
[----:B------:R-:W-:Y:S01]  /*b140*/  FMUL.FTZ R3, R116, c[0x0][0x2d0] ;  /* 0x0000b40074037a20 */ /* 0x000fe20000410000 */
[----:B------:R-:W-:Y:S01]  /*b150*/  MUFU.EX2 R178, R20 ;  /* 0x0000001400b27308 */ /* 0x000fe20000000800 */
[----:B------:R-:W-:Y:S01]  /*b160*/  FMUL.FTZ R89, R2, R89 ;  /* 0x0000005902597220 */ /* 0x000fe20000410000 */
[----:B------:R-:W4:Y:S01]  /*b170*/  LDL.LU R234, [R1+0x4] ;  /* 0x0000040001ea7983 */ /* 0x000f220000300800 */
[--C-:B------:R-:W-:Y:S02]  /*b180*/  FFMA.FTZ R6, R6, c[0x0][0x2d0], -R3.reuse ;  /* 0x0000b40006067a23 */ /* 0x100fe40000010803 */
[--C-:B------:R-:W-:Y:S01]  /*b190*/  FFMA.FTZ R7, R7, c[0x0][0x2d0], -R3.reuse ;  /* 0x0000b40007077a23 */ /* 0x100fe20000010803 */
[----:B------:R5:W-:Y:S01]  /*b1a0*/  @P0 LDGSTS.E.BYPASS.LTC128B.128 [R228+0xc100], [R144.64], !P2 ;  /* 0x0c10000090e40fae */ /* 0x000be2000d101d46 */
[--C-:B------:R-:W-:Y:S02]  /*b1b0*/  FFMA.FTZ R10, R10, c[0x0][0x2d0], -R3.reuse ;  /* 0x0000b4000a0a7a23 */ /* 0x100fe40000010803 */
[--C-:B------:R-:W-:Y:S01]  /*b1c0*/  FFMA.FTZ R11, R11, c[0x0][0x2d0], -R3.reuse ;  /* 0x0000b4000b0b7a23 */ /* 0x100fe20000010803 */
[----:B------:R-:W-:Y:S01]  /*b1d0*/  MUFU.EX2 R163, R6 ;  /* 0x0000000600a37308 */ /* 0x000fe20000000800 */
[C---:B-1----:R-:W-:Y:S02]  /*b1e0*/  FMUL.FTZ R70, R0.reuse, R70 ;  /* 0x0000004600467220 */ /* 0x042fe40000410000 */
[C---:B------:R-:W-:Y:S01]  /*b1f0*/  FMUL.FTZ R71, R0.reuse, R71 ;  /* 0x0000004700477220 */ /* 0x040fe20000410000 */
[----:B--2---:R-:W-:Y:S01]  /*b200*/  @P0 MOV R118, c[0x0][0x1e0] ;  /* 0x0000780000760a02 */ /* 0x004fe20000000f00 */
[C---:B------:R-:W-:Y:S01]  /*b210*/  FMUL.FTZ R74, R0.reuse, R74 ;  /* 0x0000004a004a7220 */ /* 0x040fe20000410000 */
[----:B------:R-:W2:Y:S01]  /*b220*/  LDL.LU R233, [R1+0x8] ;  /* 0x0000080001e97983 */ /* 0x000ea20000300800 */
[----:B------:R-:W-:Y:S01]  /*b230*/  FMUL.FTZ R75, R0, R75 ;  /* 0x0000004b004b7220 */ /* 0x000fe20000410000 */
[----:B------:R-:W-:Y:S01]  /*b240*/  @P0 SHF.L.U64.HI R119, R118, R232, c[0x0][0x1e4] ;  /* 0x0000790076770619 */ /* 0x000fe200000102e8 */
[----:B------:R-:W-:Y:S01]  /*b250*/  FMUL.FTZ R78, R0, R78 ;  /* 0x0000004e004e7220 */ /* 0x000fe20000410000 */
[----:B------:R1:W-:Y:S01]  /*b260*/  MUFU.EX2 R232, R9 ;  /* 0x0000000900e87308 */ /* 0x0003e20000000800 */
[----:B------:R-:W-:Y:S01]  /*b270*/  @P0 SHF.L.U32 R118, R118, 0x6, RZ ;  /* 0x0000000676760819 */ /* 0x000fe200000006ff */
[C---:B------:R-:W-:Y:S02]  /*b280*/  FMUL.FTZ R79, R0.reuse, R79 ;  /* 0x0000004f004f7220 */ /* 0x040fe40000410000 */
[----:B------:R-:W-:Y:S01]  /*b290*/  FMUL.FTZ R82, R0, R82 ;  /* 0x0000005200527220 */ /* 0x000fe20000410000 */
[----:B------:R-:W-:Y:S01]  /*b2a0*/  @P0 IADD3 R8, P1, R4, R118, RZ ;  /* 0x0000007604080210 */ /* 0x000fe20007f3e0ff */
[C---:B------:R-:W-:Y:S02]  /*b2b0*/  FMUL.FTZ R83, R0.reuse, R83 ;  /* 0x0000005300537220 */ /* 0x040fe40000410000 */
[----:B------:R-:W-:Y:S01]  /*b2c0*/  FMUL.FTZ R86, R0, R86 ;  /* 0x0000005600567220 */ /* 0x000fe20000410000 */
[----:B---3--:R-:W-:Y:S01]  /*b2d0*/  @P0 IADD3 R4, P4, R8, R118, RZ ;  /* 0x0000007608040210 */ /* 0x008fe20007f9e0ff */
[----:B------:R3:W3:Y:S01]  /*b2e0*/  MUFU.EX2 R162, R7 ;  /* 0x0000000700a27308 */ /* 0x0006e20000000800 */
[----:B------:R-:W-:Y:S02]  /*b2f0*/  FMUL.FTZ R87, R0, R87 ;  /* 0x0000005700577220 */ /* 0x000fe40000410000 */
[--C-:B------:R-:W-:Y:S02]  /*b300*/  FFMA.FTZ R14, R14, c[0x0][0x2d0], -R3.reuse ;  /* 0x0000b4000e0e7a23 */ /* 0x100fe40000010803 */
[--C-:B------:R-:W-:Y:S02]  /*b310*/  FFMA.FTZ R15, R15, c[0x0][0x2d0], -R3.reuse ;  /* 0x0000b4000f0f7a23 */ /* 0x100fe40000010803 */
[C---:B------:R-:W-:Y:S02]  /*b320*/  FMUL.FTZ R90, R0.reuse, R90 ;  /* 0x0000005a005a7220 */ /* 0x040fe40000410000 */
[----:B------:R-:W-:Y:S01]  /*b330*/  FMUL.FTZ R91, R0, R91 ;  /* 0x0000005b005b7220 */ /* 0x000fe20000410000 */
[----:B------:R5:W-:Y:S01]  /*b340*/  MUFU.EX2 R161, R10 ;  /* 0x0000000a00a17308 */ /* 0x000be20000000800 */
[C---:B------:R-:W-:Y:S02]  /*b350*/  FMUL.FTZ R12, R2.reuse, R128 ;  /* 0x00000080020c7220 */ /* 0x040fe40000410000 */
[----:B------:R-:W-:Y:S01]  /*b360*/  FMUL.FTZ R13, R2, R129 ;  /* 0x00000081020d7220 */ /* 0x000fe20000410000 */
[-C--:B-1----:R-:W-:Y:S01]  /*b370*/  @P0 IADD3.X R9, R5, R119.reuse, RZ, P1, !PT ;  /* 0x0000007705090210 */ /* 0x082fe20000ffe4ff */
[--C-:B------:R-:W-:Y:S01]  /*b380*/  FFMA.FTZ R22, R22, c[0x0][0x2d0], -R3.reuse ;  /* 0x0000b40016167a23 */ /* 0x100fe20000010803 */
[----:B------:R-:W-:Y:S01]  /*b390*/  @P0 IADD3 R6, P1, R4, R118, RZ ;  /* 0x0000007604060210 */ /* 0x000fe20007f3e0ff */
[--C-:B------:R-:W-:Y:S01]  /*b3a0*/  FFMA.FTZ R23, R23, c[0x0][0x2d0], -R3.reuse ;  /* 0x0000b40017177a23 */ /* 0x100fe20000010803 */
[-C--:B------:R-:W-:Y:S01]  /*b3b0*/  @P0 IADD3.X R5, R9, R119.reuse, RZ, P4, !PT ;  /* 0x0000007709050210 */ /* 0x080fe200027fe4ff */
[----:B------:R1:W-:Y:S01]  /*b3c0*/  @P0 LDGSTS.E.BYPASS.LTC128B.128 [R228+0x9100], [R8.64], !P3 ;  /* 0x0910000008e40fae */ /* 0x0003e2000d901d46 */
[----:B------:R1:W1:Y:S01]  /*b3d0*/  MUFU.EX2 R164, R11 ;  /* 0x0000000b00a47308 */ /* 0x0002620000000800 */
[--C-:B------:R-:W-:Y:S02]  /*b3e0*/  FFMA.FTZ R26, R26, c[0x0][0x2d0], -R3.reuse ;  /* 0x0000b4001a1a7a23 */ /* 0x100fe40000010803 */
[--C-:B------:R-:W-:Y:S01]  /*b3f0*/  FFMA.FTZ R27, R27, c[0x0][0x2d0], -R3.reuse ;  /* 0x0000b4001b1b7a23 */ /* 0x100fe20000010803 */
[----:B---3--:R-:W-:Y:S01]  /*b400*/  @P0 IADD3.X R7, R5, R119, RZ, P1, !PT ;  /* 0x0000007705070210 */ /* 0x008fe20000ffe4ff */
[--C-:B------:R-:W-:Y:S02]  /*b410*/  FFMA.FTZ R30, R30, c[0x0][0x2d0], -R3.reuse ;  /* 0x0000b4001e1e7a23 */ /* 0x100fe40000010803 */
[----:B------:R3:W-:Y:S01]  /*b420*/  @P0 LDGSTS.E.BYPASS.LTC128B.128 [R228+0xd100], [R8.64+0x80], !P2 ;  /* 0x0d10008008e40fae */ /* 0x0007e2000d101d46 */
[--C-:B------:R-:W-:Y:S02]  /*b430*/  FFMA.FTZ R31, R31, c[0x0][0x2d0], -R3.reuse ;  /* 0x0000b4001f1f7a23 */ /* 0x100fe40000010803 */
[----:B------:R3:W-:Y:S01]  /*b440*/  MUFU.EX2 R160, R14 ;  /* 0x0000000e00a07308 */ /* 0x0007e20000000800 */
[--C-:B------:R-:W-:Y:S02]  /*b450*/  FFMA.FTZ R34, R34, c[0x0][0x2d0], -R3.reuse ;  /* 0x0000b40022227a23 */ /* 0x100fe40000010803 */
[--C-:B------:R-:W-:Y:S02]  /*b460*/  FFMA.FTZ R35, R35, c[0x0][0x2d0], -R3.reuse ;  /* 0x0000b40023237a23 */ /* 0x100fe40000010803 */
[----:B------:R3:W-:Y:S01]  /*b470*/  @P0 LDGSTS.E.BYPASS.LTC128B.128 [R228+0xa100], [R4.64], !P3 ;  /* 0x0a10000004e40fae */ /* 0x0007e2000d901d46 */
[----:B-----5:R-:W-:Y:S02]  /*b480*/  FMUL.FTZ R10, R0, R126 ;  /* 0x0000007e000a7220 */ /* 0x020fe40000410000 */
[--C-:B------:R-:W-:Y:S02]  /*b490*/  FFMA.FTZ R38, R38, c[0x0][0x2d0], -R3.reuse ;  /* 0x0000b40026267a23 */ /* 0x100fe40000010803 */
[----:B------:R5:W5:Y:S01]  /*b4a0*/  MUFU.EX2 R159, R15 ;  /* 0x0000000f009f7308 */ /* 0x000b620000000800 */
[--C-:B------:R-:W-:Y:S02]  /*b4b0*/  FFMA.FTZ R39, R39, c[0x0][0x2d0], -R3.reuse ;  /* 0x0000b40027277a23 */ /* 0x100fe40000010803 */
[----:B------:R5:W-:Y:S01]  /*b4c0*/  @P0 LDGSTS.E.BYPASS.LTC128B.128 [R228+0xe100], [R4.64+0x80], !P2 ;  /* 0x0e10008004e40fae */ /* 0x000be2000d101d46 */
[----:B-1----:R-:W-:Y:S02]  /*b4d0*/  FMUL.FTZ R11, R0, R127 ;  /* 0x0000007f000b7220 */ /* 0x002fe40000410000 */
[--C-:B------:R-:W-:Y:S02]  /*b4e0*/  FFMA.FTZ R41, R41, c[0x0][0x2d0], -R156.reuse ;  /* 0x0000b40029297a23 */ /* 0x100fe4000001089c */
[--C-:B------:R-:W-:Y:S02]  /*b4f0*/  FFMA.FTZ R42, R42, c[0x0][0x2d0], -R3.reuse ;  /* 0x0000b4002a2a7a23 */ /* 0x100fe40000010803 */
[----:B------:R-:W-:Y:S01]  /*b500*/  MUFU.EX2 R177, R21 ;  /* 0x0000001500b17308 */ /* 0x000fe20000000800 */
[----:B------:R1:W-:Y:S01]  /*b510*/  @P0 LDGSTS.E.BYPASS.LTC128B.128 [R228+0xb100], [R6.64], !P3 ;  /* 0x0b10000006e40fae */ /* 0x0003e2000d901d46 */
[--C-:B------:R-:W-:Y:S02]  /*b520*/  FFMA.FTZ R43, R43, c[0x0][0x2d0], -R3.reuse ;  /* 0x0000b4002b2b7a23 */ /* 0x100fe40000010803 */
[C---:B---3--:R-:W-:Y:S02]  /*b530*/  FMUL.FTZ R8, R2.reuse, R124 ;  /* 0x0000007c02087220 */ /* 0x048fe40000410000 */
[----:B------:R-:W-:Y:S02]  /*b540*/  FMUL.FTZ R9, R2, R125 ;  /* 0x0000007d02097220 */ /* 0x000fe40000410000 */
[----:B------:R-:W-:Y:S01]  /*b550*/  FMUL.FTZ R14, R0, R130 ;  /* 0x00000082000e7220 */ /* 0x000fe20000410000 */
[----:B------:R1:W-:Y:S01]  /*b560*/  @P0 LDGSTS.E.BYPASS.LTC128B.128 [R228+0xf100], [R6.64+0x80], !P2 ;  /* 0x0f10008006e40fae */ /* 0x0003e2000d101d46 */
[----:B------:R-:W-:Y:S01]  /*b570*/  MUFU.EX2 R176, R24 ;  /* 0x0000001800b07308 */ /* 0x000fe20000000800 */
[--C-:B------:R-:W-:Y:S02]  /*b580*/  FFMA.FTZ R44, R44, c[0x0][0x2d0], -R156.reuse ;  /* 0x0000b4002c2c7a23 */ /* 0x100fe4000001089c */
[--C-:B------:R-:W-:Y:S02]  /*b590*/  FFMA.FTZ R45, R45, c[0x0][0x2d0], -R156.reuse ;  /* 0x0000b4002d2d7a23 */ /* 0x100fe4000001089c */
[----:B-----5:R-:W-:Y:S02]  /*b5a0*/  FMUL.FTZ R15, R0, R131 ;  /* 0x00000083000f7220 */ /* 0x020fe40000410000 */
[----:B------:R-:W3:Y:S01]  /*b5b0*/  LDSM.16.MT88.4 R144, [R200] ;  /* 0x00000000c890783b */ /* 0x000ee20000004200 */
[--C-:B------:R-:W-:Y:S02]  /*b5c0*/  FFMA.FTZ R46, R46, c[0x0][0x2d0], -R3.reuse ;  /* 0x0000b4002e2e7a23 */ /* 0x100fe40000010803 */
[C---:B------:R-:W-:Y:S01]  /*b5d0*/  FMUL.FTZ R4, R2.reuse, R120 ;  /* 0x0000007802047220 */ /* 0x040fe20000410000 */
[----:B------:R-:W-:Y:S01]  /*b5e0*/  F2FP.BF16.PACK_AB R120, R231, R229 ;  /* 0x000000e5e778723e */ /* 0x000fe200000010ff */
[----:B------:R-:W-:Y:S01]  /*b5f0*/  FMUL.FTZ R5, R2, R121 ;  /* 0x0000007902057220 */ /* 0x000fe20000410000 */
[----:B------:R-:W-:Y:S01]  /*b600*/  F2FP.BF16.PACK_AB R121, R162, R163 ;  /* 0x000000a3a279723e */ /* 0x000fe200000010ff */
[----:B------:R-:W-:Y:S01]  /*b610*/  MUFU.EX2 R167, R25 ;  /* 0x0000001900a77308 */ /* 0x000fe20000000800 */
[----:B------:R-:W5:Y:S01]  /*b620*/  LDSM.16.MT88.4 R148, [R204] ;  /* 0x00000000cc94783b */ /* 0x000f620000004200 */
[--C-:B------:R-:W-:Y:S02]  /*b630*/  FFMA.FTZ R47, R47, c[0x0][0x2d0], -R3.reuse ;  /* 0x0000b4002f2f7a23 */ /* 0x100fe40000010803 */
[C---:B------:R-:W-:Y:S02]  /*b640*/  FMUL.FTZ R92, R2.reuse, R92 ;  /* 0x0000005c025c7220 */ /* 0x040fe40000410000 */
[----:B------:R-:W-:Y:S02]  /*b650*/  FMUL.FTZ R93, R2, R93 ;  /* 0x0000005d025d7220 */ /* 0x000fe40000410000 */
[C---:B------:R-:W-:Y:S01]  /*b660*/  FMUL.FTZ R94, R0.reuse, R94 ;  /* 0x0000005e005e7220 */ /* 0x040fe20000410000 */
[----:B------:R-:W5:Y:S01]  /*b670*/  LDSM.16.MT88.4 R152, [R203] ;  /* 0x00000000cb98783b */ /* 0x000f620000004200 */
[----:B------:R-:W-:Y:S01]  /*b680*/  MUFU.EX2 R166, R28 ;  /* 0x0000001c00a67308 */ /* 0x000fe20000000800 */
[C---:B------:R-:W-:Y:S02]  /*b690*/  FMUL.FTZ R95, R0.reuse, R95 ;  /* 0x0000005f005f7220 */ /* 0x040fe40000410000 */
[----:B-1----:R-:W-:Y:S01]  /*b6a0*/  FMUL.FTZ R6, R0, R122 ;  /* 0x0000007a00067220 */ /* 0x002fe20000410000 */
[----:B------:R-:W-:Y:S01]  /*b6b0*/  F2FP.BF16.PACK_AB R122, R232, R183 ;  /* 0x000000b7e87a723e */ /* 0x000fe200000010ff */
[----:B------:R-:W-:Y:S01]  /*b6c0*/  FMUL.FTZ R7, R0, R123 ;  /* 0x0000007b00077220 */ /* 0x000fe20000410000 */
[----:B------:R-:W-:Y:S01]  /*b6d0*/  F2FP.BF16.PACK_AB R123, R164, R161 ;  /* 0x000000a1a47b723e */ /* 0x000fe200000010ff */
[----:B------:R-:W1:Y:S01]  /*b6e0*/  LDSM.16.MT88.4 R124, [R223] ;  /* 0x00000000df7c783b */ /* 0x000e620000004200 */
[C---:B------:R-:W-:Y:S02]  /*b6f0*/  FMUL.FTZ R96, R2.reuse, R96 ;  /* 0x0000006002607220 */ /* 0x040fe40000410000 */
[----:B------:R-:W-:Y:S01]  /*b700*/  MUFU.EX2 R165, R29 ;  /* 0x0000001d00a57308 */ /* 0x000fe20000000800 */
[----:B------:R-:W-:Y:S02]  /*b710*/  FMUL.FTZ R97, R2, R97 ;  /* 0x0000006102617220 */ /* 0x000fe40000410000 */
[C---:B------:R-:W-:Y:S02]  /*b720*/  FMUL.FTZ R98, R0.reuse, R98 ;  /* 0x0000006200627220 */ /* 0x040fe40000410000 */
[----:B------:R-:W-:Y:S01]  /*b730*/  LDSM.16.MT88.4 R128, [R206+0x4000] ;  /* 0x00400000ce80783b */ /* 0x000fe20000004200 */
[----:B------:R-:W-:Y:S02]  /*b740*/  FMUL.FTZ R99, R0, R99 ;  /* 0x0000006300637220 */ /* 0x000fe40000410000 */
[--C-:B------:R-:W-:Y:S02]  /*b750*/  FFMA.FTZ R16, R16, c[0x0][0x2d0], -R156.reuse ;  /* 0x0000b40010107a23 */ /* 0x100fe4000001089c */
[----:B------:R-:W-:Y:S01]  /*b760*/  MUFU.EX2 R119, R46 ;  /* 0x0000002e00777308 */ /* 0x000fe20000000800 */
[--C-:B------:R-:W-:Y:S01]  /*b770*/  FFMA.FTZ R17, R17, c[0x0][0x2d0], -R156.reuse ;  /* 0x0000b40011117a23 */ /* 0x100fe2000001089c */
[C---:B---3--:R-:W-:Y:S01]  /*b780*/  HMMA.16816.F32.BF16 R4, R120.reuse, R144, R4 ;  /* 0x000000907804723c */ /* 0x048fe20000041804 */
[----:B------:R-:W0:Y:S04]  /*b790*/  LDGDEPBAR ;  /* 0x00000000000079af */ /* 0x000e280000000000 */
[--C-:B------:R-:W-:Y:S03]  /*b7a0*/  FFMA.FTZ R18, R18, c[0x0][0x2d0], -R3.reuse ;  /* 0x0000b40012127a23 */ /* 0x100fe60000010803 */
[----:B------:R-:W-:Y:S01]  /*b7b0*/  MUFU.EX2 R118, R47 ;  /* 0x0000002f00767308 */ /* 0x000fe20000000800 */
[C---:B------:R-:W-:Y:S01]  /*b7c0*/  HMMA.16816.F32.BF16 R8, R120.reuse, R146, R8 ;  /* 0x000000927808723c */ /* 0x040fe20000041808 */
[----:B------:R-:W3:Y:S02]  /*b7d0*/  LDSM.16.MT88.4 R144, [R200+0x4000] ;  /* 0x00400000c890783b */ /* 0x000ee40000004200 */
[--C-:B------:R-:W-:Y:S02]  /*b7e0*/  FFMA.FTZ R19, R19, c[0x0][0x2d0], -R3.reuse ;  /* 0x0000b40013137a23 */ /* 0x100fe40000010803 */
[C---:B------:R-:W-:Y:S03]  /*b7f0*/  FMUL.FTZ R100, R2.reuse, R100 ;  /* 0x0000006402647220 */ /* 0x040fe60000410000 */
[C---:B-----5:R-:W-:Y:S01]  /*b800*/  HMMA.16816.F32.BF16 R68, R120.reuse, R148, R68 ;  /* 0x000000947844723c */ /* 0x060fe20000041844 */
[----:B------:R5:W-:Y:S03]  /*b810*/  MUFU.EX2 R180, R16 ;  /* 0x0000001000b47308 */ /* 0x000be60000000800 */
[----:B------:R-:W-:Y:S02]  /*b820*/  FMUL.FTZ R101, R2, R101 ;  /* 0x0000006502657220 */ /* 0x000fe40000410000 */
[C---:B------:R-:W-:Y:S02]  /*b830*/  FMUL.FTZ R102, R0.reuse, R102 ;  /* 0x0000006600667220 */ /* 0x040fe40000410000 */
[C---:B------:R-:W-:Y:S01]  /*b840*/  HMMA.16816.F32.BF16 R72, R120.reuse, R150, R72 ;  /* 0x000000967848723c */ /* 0x040fe20000041848 */
[----:B------:R-:W3:Y:S02]  /*b850*/  LDSM.16.MT88.4 R148, [R204+0x4000] ;  /* 0x00400000cc94783b */ /* 0x000ee40000004200 */
[----:B------:R1:W1:Y:S01]  /*b860*/  MUFU.EX2 R179, R17 ;  /* 0x0000001100b37308 */ /* 0x0002620000000800 */
[----:B------:R-:W-:Y:S02]  /*b870*/  FMUL.FTZ R103, R0, R103 ;  /* 0x0000006700677220 */ /* 0x000fe40000410000 */
[C---:B------:R-:W-:Y:S02]  /*b880*/  FMUL.FTZ R104, R2.reuse, R104 ;  /* 0x0000006802687220 */ /* 0x040fe40000410000 */
[C---:B------:R-:W-:Y:S04]  /*b890*/  HMMA.16816.F32.BF16 R76, R120.reuse, R152, R76 ;  /* 0x00000098784c723c */ /* 0x040fe8000004184c */
[----:B------:R-:W-:Y:S01]  /*b8a0*/  FMUL.FTZ R105, R2, R105 ;  /* 0x0000006902697220 */ /* 0x000fe20000410000 */
[----:B------:R-:W-:Y:S01]  /*b8b0*/  MUFU.EX2 R153, R26 ;  /* 0x0000001a00997308 */ /* 0x000fe20000000800 */
[----:B------:R-:W-:Y:S02]  /*b8c0*/  FMUL.FTZ R106, R0, R106 ;  /* 0x0000006a006a7220 */ /* 0x000fe40000410000 */
[C---:B------:R-:W-:Y:S04]  /*b8d0*/  HMMA.16816.F32.BF16 R80, R120.reuse, R154, R80 ;  /* 0x0000009a7850723c */ /* 0x040fe80000041850 */
[----:B-----5:R-:W-:Y:S02]  /*b8e0*/  FMUL.FTZ R16, R2, R132 ;  /* 0x0000008402107220 */ /* 0x020fe40000410000 */
[----:B------:R-:W-:Y:S01]  /*b8f0*/  FMUL.FTZ R107, R0, R107 ;  /* 0x0000006b006b7220 */ /* 0x000fe20000410000 */
[----:B------:R-:W-:Y:S01]  /*b900*/  MUFU.EX2 R155, R22 ;  /* 0x00000016009b7308 */ /* 0x000fe20000000800 */
[C---:B-1----:R-:W-:Y:S04]  /*b910*/  HMMA.16816.F32.BF16 R84, R120.reuse, R124, R84 ;  /* 0x0000007c7854723c */ /* 0x042fe80000041854 */
[C---:B------:R-:W-:Y:S02]  /*b920*/  FMUL.FTZ R17, R2.reuse, R133 ;  /* 0x0000008502117220 */ /* 0x040fe40000410000 */
[C---:B------:R-:W-:Y:S02]  /*b930*/  FMUL.FTZ R108, R2.reuse, R108 ;  /* 0x0000006c026c7220 */ /* 0x040fe40000410000 */
[C---:B------:R-:W-:Y:S01]  /*b940*/  HMMA.16816.F32.BF16 R88, R120.reuse, R126, R88 ;  /* 0x0000007e7858723c */ /* 0x040fe20000041858 */
[----:B------:R-:W1:Y:S01]  /*b950*/  LDSM.16.MT88.4 R124, [R203+0x4000] ;  /* 0x00400000cb7c783b */ /* 0x000e620000004200 */
[----:B------:R5:W-:Y:S02]  /*b960*/  MUFU.EX2 R154, R23 ;  /* 0x00000017009a7308 */ /* 0x000be40000000800 */
[----:B------:R-:W-:Y:S02]  /*b970*/  FMUL.FTZ R109, R2, R109 ;  /* 0x0000006d026d7220 */ /* 0x000fe40000410000 */
[C---:B------:R-:W-:Y:S02]  /*b980*/  FMUL.FTZ R110, R0.reuse, R110 ;  /* 0x0000006e006e7220 */ /* 0x040fe40000410000 */
[C---:B---3--:R-:W-:Y:S04]  /*b990*/  HMMA.16816.F32.BF16 R92, R120.reuse, R144, R92 ;  /* 0x00000090785c723c */ /* 0x048fe8000004185c */
[----:B------:R3:W-:Y:S01]  /*b9a0*/  MUFU.EX2 R152, R27 ;  /* 0x0000001b00987308 */ /* 0x0007e20000000800 */
[----:B------:R-:W-:Y:S02]  /*b9b0*/  FMUL.FTZ R111, R0, R111 ;  /* 0x0000006f006f7220 */ /* 0x000fe40000410000 */
[C---:B------:R-:W-:Y:S01]  /*b9c0*/  FMUL.FTZ R112, R2.reuse, R112 ;  /* 0x0000007002707220 */ /* 0x040fe20000410000 */
[C---:B------:R-:W-:Y:S01]  /*b9d0*/  HMMA.16816.F32.BF16 R96, R120.reuse, R146, R96 ;  /* 0x000000927860723c */ /* 0x040fe20000041860 */
[----:B------:R-:W3:Y:S03]  /*b9e0*/  LDSM.16.MT88.4 R144, [R200+0x800] ;  /* 0x00080000c890783b */ /* 0x000ee60000004200 */
[----:B------:R-:W-:Y:S02]  /*b9f0*/  FMUL.FTZ R113, R2, R113 ;  /* 0x0000007102717220 */ /* 0x000fe40000410000 */
[----:B------:R3:W-:Y:S01]  /*ba00*/  MUFU.EX2 R158, R18 ;  /* 0x00000012009e7308 */ /* 0x0007e20000000800 */
[C---:B------:R-:W-:Y:S01]  /*ba10*/  FMUL.FTZ R114, R0.reuse, R114 ;  /* 0x0000007200727220 */ /* 0x040fe20000410000 */
[C---:B------:R-:W-:Y:S01]  /*ba20*/  HMMA.16816.F32.BF16 R12, R120.reuse, R148, R12 ;  /* 0x00000094780c723c */ /* 0x040fe2000004180c */
[----:B-----5:R-:W-:Y:S03]  /*ba30*/  LDSM.16.MT88.4 R20, [R204+0x4800] ;  /* 0x00480000cc14783b */ /* 0x020fe60000004200 */
[----:B------:R-:W-:Y:S02]  /*ba40*/  FMUL.FTZ R115, R0, R115 ;  /* 0x0000007300737220 */ /* 0x000fe40000410000 */
[--C-:B------:R-:W-:Y:S02]  /*ba50*/  FFMA.FTZ R48, R48, c[0x0][0x2d0], -R156.reuse ;  /* 0x0000b40030307a23 */ /* 0x100fe4000001089c */
[C---:B------:R-:W-:Y:S01]  /*ba60*/  HMMA.16816.F32.BF16 R100, R120.reuse, R150, R100 ;  /* 0x000000967864723c */ /* 0x040fe20000041864 */
[----:B------:R5:W3:Y:S01]  /*ba70*/  MUFU.EX2 R157, R19 ;  /* 0x00000013009d7308 */ /* 0x000ae20000000800 */
[----:B------:R-:W-:Y:S02]  /*ba80*/  LDSM.16.MT88.4 R148, [R206+0x4800] ;  /* 0x00480000ce94783b */ /* 0x000fe40000004200 */
[--C-:B------:R-:W-:Y:S02]  /*ba90*/  FFMA.FTZ R49, R49, c[0x0][0x2d0], -R156.reuse ;  /* 0x0000b40031317a23 */ /* 0x100fe4000001089c */
[--C-:B------:R-:W-:Y:S02]  /*baa0*/  FFMA.FTZ R50, R50, c[0x0][0x2d0], -R3.reuse ;  /* 0x0000b40032327a23 */ /* 0x100fe40000010803 */
[--C-:B------:R-:W-:Y:S01]  /*bab0*/  FFMA.FTZ R51, R51, c[0x0][0x2d0], -R3.reuse ;  /* 0x0000b40033337a23 */ /* 0x100fe20000010803 */
[C---:B-1----:R-:W-:Y:S01]  /*bac0*/  HMMA.16816.F32.BF16 R104, R120.reuse, R124, R104 ;  /* 0x0000007c7868723c */ /* 0x042fe20000041868 */
[----:B---3--:R-:W-:Y:S01]  /*bad0*/  LDSM.16.MT88.4 R24, [R204+0x1000] ;  /* 0x00100000cc18783b */ /* 0x008fe20000004200 */
[----:B------:R-:W-:Y:S01]  /*bae0*/  MUFU.EX2 R48, R48 ;  /* 0x0000003000307308 */ /* 0x000fe20000000800 */
[--C-:B------:R-:W-:Y:S02]  /*baf0*/  FFMA.FTZ R52, R52, c[0x0][0x2d0], -R156.reuse ;  /* 0x0000b40034347a23 */ /* 0x100fe4000001089c */
[----:B------:R-:W-:Y:S02]  /*bb00*/  FMUL.FTZ R18, R0, R134 ;  /* 0x0000008600127220 */ /* 0x000fe40000410000 */
[--C-:B------:R-:W-:Y:S01]  /*bb10*/  FFMA.FTZ R53, R53, c[0x0][0x2d0], -R156.reuse ;  /* 0x0000b40035357a23 */ /* 0x100fe2000001089c */
[C---:B------:R-:W-:Y:S01]  /*bb20*/  HMMA.16816.F32.BF16 R108, R120.reuse, R126, R108 ;  /* 0x0000007e786c723c */ /* 0x040fe2000004186c */
[----:B------:R-:W1:Y:S03]  /*bb30*/  LDSM.16.MT88.4 R124, [R204+0x800] ;  /* 0x00080000cc7c783b */ /* 0x000e660000004200 */
[----:B------:R-:W-:Y:S01]  /*bb40*/  MUFU.EX2 R49, R49 ;  /* 0x0000003100317308 */ /* 0x000fe20000000800 */
[--C-:B------:R-:W-:Y:S02]  /*bb50*/  FFMA.FTZ R54, R54, c[0x0][0x2d0], -R3.reuse ;  /* 0x0000b40036367a23 */ /* 0x100fe40000010803 */
[--C-:B------:R-:W-:Y:S02]  /*bb60*/  FFMA.FTZ R55, R55, c[0x0][0x2d0], -R3.reuse ;  /* 0x0000b40037377a23 */ /* 0x100fe40000010803 */
[----:B-----5:R-:W-:Y:S02]  /*bb70*/  FMUL.FTZ R19, R0, R135 ;  /* 0x0000008700137220 */ /* 0x020fe40000410000 */
[----:B------:R-:W3:Y:S01]  /*bb80*/  LDSM.16.MT88.4 R132, [R203+0x800] ;  /* 0x00080000cb84783b */ /* 0x000ee20000004200 */
[--C-:B------:R-:W-:Y:S02]  /*bb90*/  FFMA.FTZ R56, R56, c[0x0][0x2d0], -R156.reuse ;  /* 0x0000b40038387a23 */ /* 0x100fe4000001089c */
[----:B------:R-:W-:Y:S01]  /*bba0*/  MUFU.EX2 R50, R50 ;  /* 0x0000003200327308 */ /* 0x000fe20000000800 */
[--C-:B------:R-:W-:Y:S01]  /*bbb0*/  FFMA.FTZ R57, R57, c[0x0][0x2d0], -R156.reuse ;  /* 0x0000b40039397a23 */ /* 0x100fe2000001089c */
[C---:B------:R-:W-:Y:S03]  /*bbc0*/  HMMA.16816.F32.BF16 R16, R120.reuse, R128, R16 ;  /* 0x000000807810723c */ /* 0x040fe60000041810 */
[--C-:B------:R-:W-:Y:S02]  /*bbd0*/  FFMA.FTZ R58, R58, c[0x0][0x2d0], -R3.reuse ;  /* 0x0000b4003a3a7a23 */ /* 0x100fe40000010803 */
[--C-:B------:R-:W-:Y:S02]  /*bbe0*/  FFMA.FTZ R59, R59, c[0x0][0x2d0], -R3.reuse ;  /* 0x0000b4003b3b7a23 */ /* 0x100fe40000010803 */
[--C-:B------:R-:W-:Y:S01]  /*bbf0*/  FFMA.FTZ R60, R60, c[0x0][0x2d0], -R156.reuse ;  /* 0x0000b4003c3c7a23 */ /* 0x100fe2000001089c */
[----:B------:R-:W-:Y:S01]  /*bc00*/  HMMA.16816.F32.BF16 R112, R120, R130, R112 ;  /* 0x000000827870723c */ /* 0x000fe20000041870 */
[----:B------:R-:W5:Y:S01]  /*bc10*/  LDSM.16.MT88.4 R128, [R206+0x800] ;  /* 0x00080000ce80783b */ /* 0x000f620000004200 */
[----:B------:R-:W-:Y:S02]  /*bc20*/  MUFU.EX2 R51, R51 ;  /* 0x0000003300337308 */ /* 0x000fe40000000800 */
[--C-:B------:R-:W-:Y:S02]  /*bc30*/  FFMA.FTZ R61, R61, c[0x0][0x2d0], -R156.reuse ;  /* 0x0000b4003d3d7a23 */ /* 0x100fe4000001089c */
[--C-:B------:R-:W-:Y:S01]  /*bc40*/  FFMA.FTZ R64, R64, c[0x0][0x2d0], -R156.reuse ;  /* 0x0000b40040407a23 */ /* 0x100fe2000001089c */
[----:B------:R-:W-:Y:S01]  /*bc50*/  F2FP.BF16.PACK_AB R120, R181, R182 ;  /* 0x000000b6b578723e */ /* 0x000fe200000010ff */
[----:B------:R-:W-:Y:S01]  /*bc60*/  FFMA.FTZ R156, R65, c[0x0][0x2d0], -R156 ;  /* 0x0000b400419c7a23 */ /* 0x000fe2000001089c */
[----:B------:R-:W-:Y:S03]  /*bc70*/  F2FP.BF16.PACK_AB R121, R159, R160 ;  /* 0x000000a09f79723e */ /* 0x000fe600000010ff */
[----:B------:R-:W-:Y:S01]  /*bc80*/  F2FP.BF16.PACK_AB R122, R179, R180 ;  /* 0x000000b4b37a723e */ /* 0x000fe200000010ff */
[----:B------:R-:W-:Y:S01]  /*bc90*/  MUFU.EX2 R52, R52 ;  /* 0x0000003400347308 */ /* 0x000fe20000000800 */
[----:B------:R-:W-:Y:S01]  /*bca0*/  F2FP.BF16.PACK_AB R123, R157, R158 ;  /* 0x0000009e9d7b723e */ /* 0x000fe200000010ff */
[--C-:B------:R-:W-:Y:S02]  /*bcb0*/  FFMA.FTZ R62, R62, c[0x0][0x2d0], -R3.reuse ;  /* 0x0000b4003e3e7a23 */ /* 0x100fe40000010803 */
[--C-:B------:R-:W-:Y:S02]  /*bcc0*/  FFMA.FTZ R63, R63, c[0x0][0x2d0], -R3.reuse ;  /* 0x0000b4003f3f7a23 */ /* 0x100fe40000010803 */
[--C-:B------:R-:W-:Y:S02]  /*bcd0*/  FFMA.FTZ R66, R66, c[0x0][0x2d0], -R3.reuse ;  /* 0x0000b40042427a23 */ /* 0x100fe40000010803 */
[C---:B------:R-:W-:Y:S02]  /*bce0*/  HMMA.16816.F32.BF16 R4, R120.reuse, R144, R4 ;  /* 0x000000907804723c */ /* 0x040fe40000041804 */
[----:B------:R-:W-:Y:S01]  /*bcf0*/  MUFU.EX2 R156, R156 ;  /* 0x0000009c009c7308 */ /* 0x000fe20000000800 */
[----:B------:R-:W-:Y:S05]  /*bd00*/  FFMA.FTZ R3, R67, c[0x0][0x2d0], -R3 ;  /* 0x0000b40043037a23 */ /* 0x000fea0000010803 */
[C---:B------:R-:W-:Y:S01]  /*bd10*/  HMMA.16816.F32.BF16 R8, R120.reuse, R146, R8 ;  /* 0x000000927808723c */ /* 0x040fe20000041808 */
[----:B------:R-:W5:Y:S03]  /*bd20*/  LDSM.16.MT88.4 R144, [R200+0x4800] ;  /* 0x00480000c890783b */ /* 0x000f660000004200 */
[----:B------:R-:W-:Y:S01]  /*bd30*/  MUFU.EX2 R53, R53 ;  /* 0x0000003500357308 */ /* 0x000fe20000000800 */
[----:B----4-:R-:W-:Y:S03]  /*bd40*/  FFMA.FTZ R2, R2, R234, R229 ;  /* 0x000000ea02027223 */ /* 0x010fe600000100e5 */
[C---:B-1----:R-:W-:Y:S04]  /*bd50*/  HMMA.16816.F32.BF16 R68, R120.reuse, R124, R68 ;  /* 0x0000007c7844723c */ /* 0x042fe80000041844 */
[----:B------:R-:W-:Y:S02]  /*bd60*/  FADD.FTZ R2, R231, R2 ;  /* 0x00000002e7027221 */ /* 0x000fe40000010000 */
[----:B------:R-:W-:Y:S02]  /*bd70*/  MUFU.EX2 R54, R54 ;  /* 0x0000003600367308 */ /* 0x000fe40000000800 */
[C---:B------:R-:W-:Y:S01]  /*bd80*/  HMMA.16816.F32.BF16 R72, R120.reuse, R126, R72 ;  /* 0x0000007e7848723c */ /* 0x040fe20000041848 */
[----:B------:R-:W1:Y:S03]  /*bd90*/  LDSM.16.MT88.4 R124, [R203+0x4800] ;  /* 0x00480000cb7c783b */ /* 0x000e660000004200 */
[----:B------:R-:W-:Y:S02]  /*bda0*/  FADD.FTZ R2, R183, R2 ;  /* 0x00000002b7027221 */ /* 0x000fe40000010000 */
[----:B--2---:R-:W-:Y:S02]  /*bdb0*/  FFMA.FTZ R0, R0, R233, R163 ;  /* 0x000000e900007223 */ /* 0x004fe400000100a3 */
[C---:B---3--:R-:W-:Y:S01]  /*bdc0*/  HMMA.16816.F32.BF16 R76, R120.reuse, R132, R76 ;  /* 0x00000084784c723c */ /* 0x048fe2000004184c */
[----:B------:R-:W-:Y:S03]  /*bdd0*/  MUFU.EX2 R55, R55 ;  /* 0x0000003700377308 */ /* 0x000fe60000000800 */
[----:B------:R-:W-:Y:S02]  /*bde0*/  FADD.FTZ R2, R232, R2 ;  /* 0x00000002e8027221 */ /* 0x000fe40000010000 */
[----:B------:R-:W-:Y:S02]  /*bdf0*/  FADD.FTZ R0, R162, R0 ;  /* 0x00000000a2007221 */ /* 0x000fe40000010000 */
[C---:B------:R-:W-:Y:S01]  /*be00*/  HMMA.16816.F32.BF16 R80, R120.reuse, R134, R80 ;  /* 0x000000867850723c */ /* 0x040fe20000041850 */
[----:B------:R-:W-:Y:S02]  /*be10*/  LDSM.16.MT88.4 R132, [R204+0x1800] ;  /* 0x00180000cc84783b */ /* 0x000fe40000004200 */
[----:B------:R-:W-:Y:S01]  /*be20*/  MUFU.EX2 R56, R56 ;  /* 0x0000003800387308 */ /* 0x000fe20000000800 */
[----:B------:R-:W-:Y:S02]  /*be30*/  FADD.FTZ R2, R182, R2 ;  /* 0x00000002b6027221 */ /* 0x000fe40000010000 */
[----:B------:R-:W-:Y:S02]  /*be40*/  FADD.FTZ R0, R161, R0 ;  /* 0x00000000a1007221 */ /* 0x000fe40000010000 */
[C---:B-----5:R-:W-:Y:S04]  /*be50*/  HMMA.16816.F32.BF16 R84, R120.reuse, R128, R84 ;  /* 0x000000807854723c */ /* 0x060fe80000041854 */
[----:B------:R-:W-:Y:S01]  /*be60*/  FADD.FTZ R2, R181, R2 ;  /* 0x00000002b5027221 */ /* 0x000fe20000010000 */
[----:B------:R-:W-:Y:S01]  /*be70*/  MUFU.EX2 R57, R57 ;  /* 0x0000003900397308 */ /* 0x000fe20000000800 */
[----:B------:R-:W-:Y:S02]  /*be80*/  FADD.FTZ R0, R164, R0 ;  /* 0x00000000a4007221 */ /* 0x000fe40000010000 */
[C---:B------:R-:W-:Y:S01]  /*be90*/  HMMA.16816.F32.BF16 R88, R120.reuse, R130, R88 ;  /* 0x000000827858723c */ /* 0x040fe20000041858 */
[----:B------:R-:W2:Y:S03]  /*bea0*/  LDSM.16.MT88.4 R128, [R200+0x1000] ;  /* 0x00100000c880783b */ /* 0x000ea60000004200 */
[----:B------:R-:W-:Y:S02]  /*beb0*/  FADD.FTZ R2, R180, R2 ;  /* 0x00000002b4027221 */ /* 0x000fe40000010000 */
[----:B------:R-:W-:Y:S01]  /*bec0*/  FADD.FTZ R0, R160, R0 ;  /* 0x00000000a0007221 */ /* 0x000fe20000010000 */
[----:B------:R-:W-:Y:S01]  /*bed0*/  MUFU.EX2 R58, R58 ;  /* 0x0000003a003a7308 */ /* 0x000fe20000000800 */
[C---:B------:R-:W-:Y:S04]  /*bee0*/  HMMA.16816.F32.BF16 R92, R120.reuse, R144, R92 ;  /* 0x00000090785c723c */ /* 0x040fe8000004185c */
[----:B------:R-:W-:Y:S02]  /*bef0*/  FADD.FTZ R2, R179, R2 ;  /* 0x00000002b3027221 */ /* 0x000fe40000010000 */
[----:B------:R-:W-:Y:S02]  /*bf00*/  FADD.FTZ R0, R159, R0 ;  /* 0x000000009f007221 */ /* 0x000fe40000010000 */
[C---:B------:R-:W-:Y:S01]  /*bf10*/  HMMA.16816.F32.BF16 R96, R120.reuse, R146, R96 ;  /* 0x000000927860723c */ /* 0x040fe20000041860 */
[----:B------:R-:W3:Y:S03]  /*bf20*/  MUFU.EX2 R147, R30 ;  /* 0x0000001e00937308 */ /* 0x000ee60000000800 */
[----:B------:R-:W-:Y:S02]  /*bf30*/  FADD.FTZ R2, R178, R2 ;  /* 0x00000002b2027221 */ /* 0x000fe40000010000 */
[----:B------:R-:W-:Y:S02]  /*bf40*/  FADD.FTZ R0, R158, R0 ;  /* 0x000000009e007221 */ /* 0x000fe40000010000 */
[C---:B------:R-:W-:Y:S03]  /*bf50*/  HMMA.16816.F32.BF16 R12, R120.reuse, R20, R12 ;  /* 0x00000014780c723c */ /* 0x040fe6000004180c */
[----:B------:R4:W-:Y:S01]  /*bf60*/  MUFU.EX2 R146, R31 ;  /* 0x0000001f00927308 */ /* 0x0009e20000000800 */
[----:B------:R-:W-:Y:S02]  /*bf70*/  FADD.FTZ R2, R177, R2 ;  /* 0x00000002b1027221 */ /* 0x000fe40000010000 */
[----:B------:R-:W-:Y:S01]  /*bf80*/  FADD.FTZ R0, R157, R0 ;  /* 0x000000009d007221 */ /* 0x000fe20000010000 */
[----:B------:R-:W-:Y:S01]  /*bf90*/  F2FP.BF16.PACK_AB R20, R177, R178 ;  /* 0x000000b2b114723e */ /* 0x000fe200000010ff */
[C---:B------:R-:W-:Y:S04]  /*bfa0*/  HMMA.16816.F32.BF16 R100, R120.reuse, R22, R100 ;  /* 0x000000167864723c */ /* 0x040fe80000041864 */
[----:B------:R-:W-:Y:S01]  /*bfb0*/  F2FP.BF16.PACK_AB R21, R154, R155 ;  /* 0x0000009b9a15723e */ /* 0x000fe200000010ff */
[----:B------:R-:W-:Y:S01]  /*bfc0*/  MUFU.EX2 R145, R34 ;  /* 0x0000002200917308 */ /* 0x000fe20000000800 */
[----:B------:R-:W-:Y:S01]  /*bfd0*/  FADD.FTZ R2, R176, R2 ;  /* 0x00000002b0027221 */ /* 0x000fe20000010000 */
[C---:B------:R-:W-:Y:S01]  /*bfe0*/  F2FP.BF16.PACK_AB R22, R167.reuse, R176 ;  /* 0x000000b0a716723e */ /* 0x040fe200000010ff */
[C---:B-1----:R-:W-:Y:S04]  /*bff0*/  HMMA.16816.F32.BF16 R104, R120.reuse, R124, R104 ;  /* 0x0000007c7868723c */ /* 0x042fe80000041868 */
[----:B------:R-:W-:Y:S01]  /*c000*/  F2FP.BF16.PACK_AB R23, R152, R153 ;  /* 0x000000999817723e */ /* 0x000fe200000010ff */
[----:B------:R-:W-:Y:S02]  /*c010*/  FADD.FTZ R2, R167, R2 ;  /* 0x00000002a7027221 */ /* 0x000fe40000010000 */
[----:B------:R-:W-:Y:S01]  /*c020*/  MUFU.EX2 R144, R35 ;  /* 0x0000002300907308 */ /* 0x000fe20000000800 */
[C---:B------:R-:W-:Y:S01]  /*c030*/  HMMA.16816.F32.BF16 R108, R120.reuse, R126, R108 ;  /* 0x0000007e786c723c */ /* 0x040fe2000004186c */
[----:B------:R-:W1:Y:S03]  /*c040*/  LDSM.16.MT88.4 R124, [R203+0x1000] ;  /* 0x00100000cb7c783b */ /* 0x000e660000004200 */
[----:B------:R-:W-:Y:S02]  /*c050*/  FADD.FTZ R2, R166, R2 ;  /* 0x00000002a6027221 */ /* 0x000fe40000010000 */
[----:B------:R-:W-:Y:S02]  /*c060*/  FADD.FTZ R0, R155, R0 ;  /* 0x000000009b007221 */ /* 0x000fe40000010000 */
[C---:B------:R-:W-:Y:S01]  /*c070*/  HMMA.16816.F32.BF16 R16, R120.reuse, R148, R16 ;  /* 0x000000947810723c */ /* 0x040fe20000041810 */
[----:B----4-:R-:W-:Y:S01]  /*c080*/  LDSM.16.MT88.4 R28, [R203+0x5000] ;  /* 0x00500000cb1c783b */ /* 0x010fe20000004200 */
[----:B------:R-:W-:Y:S02]  /*c090*/  MUFU.EX2 R149, R40 ;  /* 0x0000002800957308 */ /* 0x000fe40000000800 */
[----:B------:R-:W-:Y:S02]  /*c0a0*/  FADD.FTZ R2, R165, R2 ;  /* 0x00000002a5027221 */ /* 0x000fe40000010000 */
[----:B------:R-:W-:Y:S02]  /*c0b0*/  FADD.FTZ R0, R154, R0 ;  /* 0x000000009a007221 */ /* 0x000fe40000010000 */
[----:B------:R-:W-:Y:S01]  /*c0c0*/  HMMA.16816.F32.BF16 R112, R120, R150, R112 ;  /* 0x000000967870723c */ /* 0x000fe20000041870 */
[----:B------:R-:W4:Y:S03]  /*c0d0*/  LDSM.16.MT88.4 R120, [R206+0x1000] ;  /* 0x00100000ce78783b */ /* 0x000f260000004200 */
[----:B------:R-:W5:Y:S01]  /*c0e0*/  MUFU.EX2 R151, R32 ;  /* 0x0000002000977308 */ /* 0x000f620000000800 */
[----:B------:R-:W-:Y:S03]  /*c0f0*/  FADD.FTZ R0, R153, R0 ;  /* 0x0000000099007221 */ /* 0x000fe60000010000 */
[C---:B--2---:R-:W-:Y:S05]  /*c100*/  HMMA.16816.F32.BF16 R4, R20.reuse, R128, R4 ;  /* 0x000000801404723c */ /* 0x044fea0000041804 */
[----:B------:R-:W-:Y:S01]  /*c110*/  FADD.FTZ R0, R152, R0 ;  /* 0x0000000098007221 */ /* 0x000fe20000010000 */
[----:B------:R-:W2:Y:S02]  /*c120*/  MUFU.EX2 R150, R33 ;  /* 0x0000002100967308 */ /* 0x000ea40000000800 */
[C---:B------:R-:W-:Y:S01]  /*c130*/  HMMA.16816.F32.BF16 R8, R20.reuse, R130, R8 ;  /* 0x000000821408723c */ /* 0x040fe20000041808 */
[----:B------:R-:W4:Y:S03]  /*c140*/  LDSM.16.MT88.4 R128, [R200+0x5000] ;  /* 0x00500000c880783b */ /* 0x000f260000004200 */
[----:B---3--:R-:W-:Y:S04]  /*c150*/  FADD.FTZ R0, R147, R0 ;  /* 0x0000000093007221 */ /* 0x008fe80000010000 */
[C---:B------:R-:W-:Y:S01]  /*c160*/  HMMA.16816.F32.BF16 R68, R20.reuse, R24, R68 ;  /* 0x000000181444723c */ /* 0x040fe20000041844 */
[----:B------:R-:W-:Y:S03]  /*c170*/  MUFU.EX2 R148, R41 ;  /* 0x0000002900947308 */ /* 0x000fe60000000800 */
[----:B-----5:R-:W-:Y:S02]  /*c180*/  FADD.FTZ R2, R151, R2 ;  /* 0x0000000297027221 */ /* 0x020fe40000010000 */
[----:B------:R-:W-:Y:S02]  /*c190*/  FADD.FTZ R0, R146, R0 ;  /* 0x0000000092007221 */ /* 0x000fe40000010000 */
[C---:B------:R-:W-:Y:S01]  /*c1a0*/  HMMA.16816.F32.BF16 R72, R20.reuse, R26, R72 ;  /* 0x0000001a1448723c */ /* 0x040fe20000041848 */
[----:B------:R-:W3:Y:S02]  /*c1b0*/  LDSM.16.MT88.4 R24, [R204+0x5000] ;  /* 0x00500000cc18783b */ /* 0x000ee40000004200 */
[----:B------:R-:W-:Y:S01]  /*c1c0*/  MUFU.EX2 R59, R59 ;  /* 0x0000003b003b7308 */ /* 0x000fe20000000800 */
[----:B------:R-:W-:Y:S02]  /*c1d0*/  FADD.FTZ R0, R145, R0 ;  /* 0x0000000091007221 */ /* 0x000fe40000010000 */
[----:B--2---:R-:W-:Y:S02]  /*c1e0*/  FADD.FTZ R2, R150, R2 ;  /* 0x0000000296027221 */ /* 0x004fe40000010000 */
[C---:B-1----:R-:W-:Y:S01]  /*c1f0*/  HMMA.16816.F32.BF16 R76, R20.reuse, R124, R76 ;  /* 0x0000007c144c723c */ /* 0x042fe2000004184c */
[----:B------:R-:W-:Y:S03]  /*c200*/  LDSM.16.MT88.4 R32, [R203+0x1800] ;  /* 0x00180000cb20783b */ /* 0x000fe60000004200 */
[----:B------:R-:W-:Y:S01]  /*c210*/  FADD.FTZ R0, R144, R0 ;  /* 0x0000000090007221 */ /* 0x000fe20000010000 */
[----:B------:R-:W-:Y:S03]  /*c220*/  MUFU.EX2 R60, R60 ;  /* 0x0000003c003c7308 */ /* 0x000fe60000000800 */
[C---:B------:R-:W-:Y:S01]  /*c230*/  HMMA.16816.F32.BF16 R80, R20.reuse, R126, R80 ;  /* 0x0000007e1450723c */ /* 0x040fe20000041850 */
[----:B------:R-:W1:Y:S06]  /*c240*/  LDSM.16.MT88.4 R124, [R206+0x5000] ;  /* 0x00500000ce7c783b */ /* 0x000e6c0000004200 */
[----:B------:R-:W-:Y:S01]  /*c250*/  MUFU.EX2 R61, R61 ;  /* 0x0000003d003d7308 */ /* 0x000fe20000000800 */
[C---:B----4-:R-:W-:Y:S08]  /*c260*/  HMMA.16816.F32.BF16 R84, R20.reuse, R120, R84 ;  /* 0x000000781454723c */ /* 0x050ff00000041854 */
[C---:B------:R-:W-:Y:S01]  /*c270*/  HMMA.16816.F32.BF16 R88, R20.reuse, R122, R88 ;  /* 0x0000007a1458723c */ /* 0x040fe20000041858 */
[----:B------:R-:W2:Y:S01]  /*c280*/  LDSM.16.MT88.4 R120, [R200+0x1800] ;  /* 0x00180000c878783b */ /* 0x000ea20000004200 */
[----:B------:R-:W-:Y:S06]  /*c290*/  MUFU.EX2 R62, R62 ;  /* 0x0000003e003e7308 */ /* 0x000fec0000000800 */
[C---:B------:R-:W-:Y:S04]  /*c2a0*/  HMMA.16816.F32.BF16 R92, R20.reuse, R128, R92 ;  /* 0x00000080145c723c */ /* 0x040fe8000004185c */
[----:B------:R-:W4:Y:S04]  /*c2b0*/  MUFU.EX2 R129, R38 ;  /* 0x0000002600817308 */ /* 0x000f280000000800 */
[C---:B------:R-:W-:Y:S06]  /*c2c0*/  HMMA.16816.F32.BF16 R96, R20.reuse, R130, R96 ;  /* 0x000000821460723c */ /* 0x040fec0000041860 */
[----:B------:R-:W5:Y:S02]  /*c2d0*/  MUFU.EX2 R131, R36 ;  /* 0x0000002400837308 */ /* 0x000f640000000800 */
[C---:B---3--:R-:W-:Y:S08]  /*c2e0*/  HMMA.16816.F32.BF16 R12, R20.reuse, R24, R12 ;  /* 0x00000018140c723c */ /* 0x048ff0000004180c */
[C---:B------:R-:W-:Y:S01]  /*c2f0*/  HMMA.16816.F32.BF16 R100, R20.reuse, R26, R100 ;  /* 0x0000001a1464723c */ /* 0x040fe20000041864 */
[----:B------:R-:W3:Y:S01]  /*c300*/  LDSM.16.MT88.4 R24, [R206+0x1800] ;  /* 0x00180000ce18783b */ /* 0x000ee20000004200 */
[----:B------:R-:W2:Y:S02]  /*c310*/  MUFU.EX2 R130, R37 ;  /* 0x0000002500827308 */ /* 0x000ea40000000800 */
[----:B----4-:R-:W-:Y:S04]  /*c320*/  FADD.FTZ R0, R129, R0 ;  /* 0x0000000081007221 */ /* 0x010fe80000010000 */
[C---:B------:R-:W-:Y:S04]  /*c330*/  HMMA.16816.F32.BF16 R104, R20.reuse, R28, R104 ;  /* 0x0000001c1468723c */ /* 0x040fe80000041868 */
[----:B------:R-:W4:Y:S01]  /*c340*/  MUFU.EX2 R128, R39 ;  /* 0x0000002700807308 */ /* 0x000f220000000800 */
[----:B-----5:R-:W-:Y:S03]  /*c350*/  FADD.FTZ R2, R131, R2 ;  /* 0x0000000283027221 */ /* 0x020fe60000010000 */
[C---:B------:R-:W-:Y:S01]  /*c360*/  HMMA.16816.F32.BF16 R108, R20.reuse, R30, R108 ;  /* 0x0000001e146c723c */ /* 0x040fe2000004186c */
[----:B------:R-:W5:Y:S05]  /*c370*/  LDSM.16.MT88.4 R28, [R200+0x5800] ;  /* 0x00580000c81c783b */ /* 0x000f6a0000004200 */
[----:B------:R-:W-:Y:S02]  /*c380*/  MUFU.EX2 R63, R63 ;  /* 0x0000003f003f7308 */ /* 0x000fe40000000800 */
[C---:B-1----:R-:W-:Y:S04]  /*c390*/  HMMA.16816.F32.BF16 R16, R20.reuse, R124, R16 ;  /* 0x0000007c1410723c */ /* 0x042fe80000041810 */
[----:B--2---:R-:W-:Y:S04]  /*c3a0*/  FADD.FTZ R2, R130, R2 ;  /* 0x0000000282027221 */ /* 0x004fe80000010000 */
[----:B------:R-:W-:Y:S01]  /*c3b0*/  HMMA.16816.F32.BF16 R112, R20, R126, R112 ;  /* 0x0000007e1470723c */ /* 0x000fe20000041870 */
[----:B------:R-:W-:Y:S01]  /*c3c0*/  LDSM.16.MT88.4 R124, [R200+0x3800] ;  /* 0x00380000c87c783b */ /* 0x000fe20000004200 */
[----:B------:R-:W-:Y:S02]  /*c3d0*/  MUFU.EX2 R64, R64 ;  /* 0x0000004000407308 */ /* 0x000fe40000000800 */
[----:B------:R-:W-:Y:S02]  /*c3e0*/  FADD.FTZ R2, R149, R2 ;  /* 0x0000000295027221 */ /* 0x000fe40000010000 */
[----:B----4-:R-:W-:Y:S01]  /*c3f0*/  FADD.FTZ R0, R128, R0 ;  /* 0x0000000080007221 */ /* 0x010fe20000010000 */
[----:B------:R-:W-:Y:S01]  /*c400*/  F2FP.BF16.PACK_AB R20, R165, R166 ;  /* 0x000000a6a514723e */ /* 0x000fe200000010ff */
[----:B------:R-:W-:Y:S01]  /*c410*/  FADD.FTZ R2, R148, R2 ;  /* 0x0000000294027221 */ /* 0x000fe20000010000 */
[----:B------:R-:W-:Y:S01]  /*c420*/  F2FP.BF16.PACK_AB R21, R146, R147 ;  /* 0x000000939215723e */ /* 0x000fe200000010ff */
[----:B------:R-:W-:Y:S02]  /*c430*/  LDSM.16.MT88.4 R36, [R204+0x2000] ;  /* 0x00200000cc24783b */ /* 0x000fe40000004200 */
[----:B------:R-:W-:Y:S02]  /*c440*/  F2FP.BF16.PACK_AB R22, R150, R151 ;  /* 0x000000979616723e */ /* 0x000fe400000010ff */
[----:B------:R-:W-:Y:S07]  /*c450*/  F2FP.BF16.PACK_AB R23, R144, R145 ;  /* 0x000000919017723e */ /* 0x000fee00000010ff */
[C---:B------:R-:W-:Y:S08]  /*c460*/  HMMA.16816.F32.BF16 R4, R20.reuse, R120, R4 ;  /* 0x000000781404723c */ /* 0x040ff00000041804 */
[C---:B------:R-:W-:Y:S01]  /*c470*/  HMMA.16816.F32.BF16 R8, R20.reuse, R122, R8 ;  /* 0x0000007a1408723c */ /* 0x040fe20000041808 */
[----:B------:R-:W1:Y:S07]  /*c480*/  LDSM.16.MT88.4 R120, [R204+0x5800] ;  /* 0x00580000cc78783b */ /* 0x000e6e0000004200 */
[C---:B------:R-:W-:Y:S01]  /*c490*/  HMMA.16816.F32.BF16 R68, R20.reuse, R132, R68 ;  /* 0x000000841444723c */ /* 0x040fe20000041844 */
[----:B------:R-:W2:Y:S07]  /*c4a0*/  MUFU.EX2 R133, R42 ;  /* 0x0000002a00857308 */ /* 0x000eae0000000800 */
[C---:B------:R-:W-:Y:S03]  /*c4b0*/  HMMA.16816.F32.BF16 R72, R20.reuse, R134, R72 ;  /* 0x000000861448723c */ /* 0x040fe60000041848 */
[----:B------:R4:W1:Y:S05]  /*c4c0*/  MUFU.EX2 R132, R43 ;  /* 0x0000002b00847308 */ /* 0x00086a0000000800 */
[C---:B------:R-:W-:Y:S05]  /*c4d0*/  HMMA.16816.F32.BF16 R76, R20.reuse, R32, R76 ;  /* 0x00000020144c723c */ /* 0x040fea000004184c */
[----:B------:R-:W5:Y:S03]  /*c4e0*/  MUFU.EX2 R135, R44 ;  /* 0x0000002c00877308 */ /* 0x000f660000000800 */
[C---:B------:R-:W-:Y:S01]  /*c4f0*/  HMMA.16816.F32.BF16 R80, R20.reuse, R34, R80 ;  /* 0x000000221450723c */ /* 0x040fe20000041850 */
[----:B------:R-:W5:Y:S03]  /*c500*/  LDSM.16.MT88.4 R32, [R203+0x5800] ;  /* 0x00580000cb20783b */ /* 0x000f660000004200 */
[----:B--2---:R-:W-:Y:S03]  /*c510*/  FADD.FTZ R0, R133, R0 ;  /* 0x0000000085007221 */ /* 0x004fe60000010000 */
[----:B------:R2:W2:Y:S01]  /*c520*/  MUFU.EX2 R134, R45 ;  /* 0x0000002d00867308 */ /* 0x0004a20000000800 */
[C---:B---3--:R-:W-:Y:S01]  /*c530*/  HMMA.16816.F32.BF16 R84, R20.reuse, R24, R84 ;  /* 0x000000181454723c */ /* 0x048fe20000041854 */
[----:B----4-:R-:W-:Y:S03]  /*c540*/  LDSM.16.MT88.4 R40, [R203+0x2000] ;  /* 0x00200000cb28783b */ /* 0x010fe60000004200 */
[----:B-1----:R-:W-:Y:S04]  /*c550*/  FADD.FTZ R0, R132, R0 ;  /* 0x0000000084007221 */ /* 0x002fe80000010000 */
[C---:B------:R-:W-:Y:S01]  /*c560*/  HMMA.16816.F32.BF16 R88, R20.reuse, R26, R88 ;  /* 0x0000001a1458723c */ /* 0x040fe20000041858 */
[----:B------:R-:W1:Y:S03]  /*c570*/  LDSM.16.MT88.4 R24, [R206+0x5800] ;  /* 0x00580000ce18783b */ /* 0x000e660000004200 */
[----:B------:R-:W-:Y:S02]  /*c580*/  FADD.FTZ R0, R119, R0 ;  /* 0x0000000077007221 */ /* 0x000fe40000010000 */
[----:B-----5:R-:W-:Y:S02]  /*c590*/  FADD.FTZ R2, R135, R2 ;  /* 0x0000000287027221 */ /* 0x020fe40000010000 */
[C---:B------:R-:W-:Y:S04]  /*c5a0*/  HMMA.16816.F32.BF16 R92, R20.reuse, R28, R92 ;  /* 0x0000001c145c723c */ /* 0x040fe8000004185c */
[----:B------:R-:W-:Y:S01]  /*c5b0*/  FADD.FTZ R0, R118, R0 ;  /* 0x0000000076007221 */ /* 0x000fe20000010000 */
[----:B--2---:R-:W-:Y:S03]  /*c5c0*/  LDSM.16.MT88.4 R44, [R203+0x2800] ;  /* 0x00280000cb2c783b */ /* 0x004fe60000004200 */
[C---:B------:R-:W-:Y:S04]  /*c5d0*/  HMMA.16816.F32.BF16 R96, R20.reuse, R30, R96 ;  /* 0x0000001e1460723c */ /* 0x040fe80000041860 */
[----:B------:R-:W-:Y:S02]  /*c5e0*/  FADD.FTZ R0, R50, R0 ;  /* 0x0000000032007221 */ /* 0x000fe40000010000 */
[----:B------:R-:W-:Y:S01]  /*c5f0*/  FADD.FTZ R2, R134, R2 ;  /* 0x0000000286027221 */ /* 0x000fe20000010000 */
[----:B------:R-:W2:Y:S01]  /*c600*/  LDSM.16.MT88.4 R28, [R200+0x2000] ;  /* 0x00200000c81c783b */ /* 0x000ea20000004200 */
        /* <DEDUP_REMOVED lines=13> */
[C---:B-1----:R-:W-:Y:S04]  /*c6e0*/  HMMA.16816.F32.BF16 R16, R20.reuse, R24, R16 ;  /* 0x000000181410723c */ /* 0x042fe80000041810 */
[----:B------:R-:W-:Y:S04]  /*c6f0*/  FADD.FTZ R2, R56, R2 ;  /* 0x0000000238027221 */ /* 0x000fe80000010000 */
[----:B------:R-:W-:Y:S01]  /*c700*/  HMMA.16816.F32.BF16 R112, R20, R26, R112 ;  /* 0x0000001a1470723c */ /* 0x000fe20000041870 */
[----:B------:R-:W1:Y:S03]  /*c710*/  LDSM.16.MT88.4 R24, [R206+0x2000] ;  /* 0x00200000ce18783b */ /* 0x000e660000004200 */
[----:B------:R-:W-:Y:S03]  /*c720*/  FADD.FTZ R2, R57, R2 ;  /* 0x0000000239027221 */ /* 0x000fe60000010000 */
        /* <DEDUP_REMOVED lines=21> */
[----:B------:R-:W5:Y:S07]  /*c880*/  LDSM.16.MT88.4 R32, [R206+0x2800] ;  /* 0x00280000ce20783b */ /* 0x000f6e0000004200 */
[C---:B---3--:R-:W-:Y:S08]  /*c890*/  HMMA.16816.F32.BF16 R104, R20.reuse, R36, R104 ;  /* 0x000000241468723c */ /* 0x048ff00000041868 */
[C---:B------:R-:W-:Y:S01]  /*c8a0*/  HMMA.16816.F32.BF16 R108, R20.reuse, R38, R108 ;  /* 0x00000026146c723c */ /* 0x040fe2000004186c */
[----:B------:R-:W3:Y:S07]  /*c8b0*/  LDSM.16.MT88.4 R36, [R200+0x6800] ;  /* 0x00680000c824783b */ /* 0x000eee0000004200 */
[C---:B----4-:R-:W-:Y:S08]  /*c8c0*/  HMMA.16816.F32.BF16 R16, R20.reuse, R40, R16 ;  /* 0x000000281410723c */ /* 0x050ff00000041810 */
[----:B------:R-:W-:Y:S01]  /*c8d0*/  HMMA.16816.F32.BF16 R112, R20, R42, R112 ;  /* 0x0000002a1470723c */ /* 0x000fe20000041870 */
[----:B------:R-:W-:Y:S06]  /*c8e0*/  LDSM.16.MT88.4 R40, [R206+0x3000] ;  /* 0x00300000ce28783b */ /* 0x000fec0000004200 */
[----:B------:R-:W-:Y:S02]  /*c8f0*/  F2FP.BF16.PACK_AB R20, R134, R135 ;  /* 0x000000878614723e */ /* 0x000fe400000010ff */
[----:B------:R-:W-:Y:S03]  /*c900*/  F2FP.BF16.PACK_AB R21, R118, R119 ;  /* 0x000000777615723e */ /* 0x000fe600000010ff */
[----:B------:R-:W-:Y:S02]  /*c910*/  F2FP.BF16.PACK_AB R22, R49, R48 ;  /* 0x000000303116723e */ /* 0x000fe400000010ff */
[----:B------:R-:W-:Y:S02]  /*c920*/  F2FP.BF16.PACK_AB R23, R51, R50 ;  /* 0x000000323317723e */ /* 0x000fe400000010ff */
[----:B------:R-:W-:Y:S02]  /*c930*/  MOV R119, R116 ;  /* 0x0000007400777202 */ /* 0x000fe40000000f00 */
[----:B------:R-:W-:Y:S03]  /*c940*/  MOV R118, R117 ;  /* 0x0000007500767202 */ /* 0x000fe60000000f00 */
        /* <DEDUP_REMOVED lines=8> */
[----:B------:R-:W-:Y:S07]  /*c9d0*/  LDSM.16.MT88.4 R44, [R204+0x7000] ;  /* 0x00700000cc2c783b */ /* 0x000fee0000004200 */
[C---:B-----5:R-:W-:Y:S08]  /*c9e0*/  HMMA.16816.F32.BF16 R84, R20.reuse, R32, R84 ;  /* 0x000000201454723c */ /* 0x060ff00000041854 */
[C---:B------:R-:W-:Y:S01]  /*c9f0*/  HMMA.16816.F32.BF16 R88, R20.reuse, R34, R88 ;  /* 0x000000221458723c */ /* 0x040fe20000041858 */
[----:B------:R-:W4:Y:S07]  /*ca00*/  LDSM.16.MT88.4 R32, [R206+0x6800] ;  /* 0x00680000ce20783b */ /* 0x000f2e0000004200 */
[C---:B---3--:R-:W-:Y:S08]  /*ca10*/  HMMA.16816.F32.BF16 R92, R20.reuse, R36, R92 ;  /* 0x00000024145c723c */ /* 0x048ff0000004185c */
        /* <DEDUP_REMOVED lines=8> */
[C---:B----4-:R-:W-:Y:S08]  /*caa0*/  HMMA.16816.F32.BF16 R16, R20.reuse, R32, R16 ;  /* 0x000000201410723c */ /* 0x050ff00000041810 */
[----:B------:R-:W-:Y:S01]  /*cab0*/  HMMA.16816.F32.BF16 R112, R20, R34, R112 ;  /* 0x000000221470723c */ /* 0x000fe20000041870 */
[----:B------:R-:W3:Y:S06]  /*cac0*/  LDSM.16.MT88.4 R32, [R200+0x7000] ;  /* 0x00700000c820783b */ /* 0x000eec0000004200 */
[----:B------:R-:W-:Y:S02]  /*cad0*/  F2FP.BF16.PACK_AB R20, R53, R52 ;  /* 0x000000343514723e */ /* 0x000fe400000010ff */
[----:B------:R-:W-:Y:S03]  /*cae0*/  F2FP.BF16.PACK_AB R21, R55, R54 ;  /* 0x000000363715723e */ /* 0x000fe600000010ff */
[----:B------:R-:W-:Y:S02]  /*caf0*/  F2FP.BF16.PACK_AB R22, R57, R56 ;  /* 0x000000383916723e */ /* 0x000fe400000010ff */
[C---:B------:R-:W-:Y:S07]  /*cb00*/  F2FP.BF16.PACK_AB R23, R59.reuse, R58 ;  /* 0x0000003a3b17723e */ /* 0x040fee00000010ff */
[C---:B-1----:R-:W-:Y:S08]  /*cb10*/  HMMA.16816.F32.BF16 R4, R20.reuse, R24, R4 ;  /* 0x000000181404723c */ /* 0x042ff00000041804 */
[C---:B------:R-:W-:Y:S01]  /*cb20*/  HMMA.16816.F32.BF16 R8, R20.reuse, R26, R8 ;  /* 0x0000001a1408723c */ /* 0x040fe20000041808 */
[----:B------:R-:W1:Y:S07]  /*cb30*/  LDSM.16.MT88.4 R24, [R203+0x7000] ;  /* 0x00700000cb18783b */ /* 0x000e6e0000004200 */
[C---:B--2---:R-:W-:Y:S08]  /*cb40*/  HMMA.16816.F32.BF16 R68, R20.reuse, R28, R68 ;  /* 0x0000001c1444723c */ /* 0x044ff00000041844 */
[C---:B------:R-:W-:Y:S01]  /*cb50*/  HMMA.16816.F32.BF16 R72, R20.reuse, R30, R72 ;  /* 0x0000001e1448723c */ /* 0x040fe20000041848 */
[----:B------:R-:W2:Y:S07]  /*cb60*/  LDSM.16.MT88.4 R28, [R206+0x7000] ;  /* 0x00700000ce1c783b */ /* 0x000eae0000004200 */
[C---:B------:R-:W-:Y:S01]  /*cb70*/  HMMA.16816.F32.BF16 R76, R20.reuse, R36, R76 ;  /* 0x00000024144c723c */ /* 0x040fe2000004184c */
[----:B------:R4:W-:Y:S07]  /*cb80*/  MUFU.EX2 R36, R3 ;  /* 0x0000000300247308 */ /* 0x0009ee0000000800 */
[C---:B------:R-:W-:Y:S03]  /*cb90*/  HMMA.16816.F32.BF16 R80, R20.reuse, R38, R80 ;  /* 0x000000261450723c */ /* 0x040fe60000041850 */
[----:B------:R-:W5:Y:S05]  /*cba0*/  MUFU.EX2 R37, R66 ;  /* 0x0000004200257308 */ /* 0x000f6a0000000800 */
[C---:B------:R-:W-:Y:S08]  /*cbb0*/  HMMA.16816.F32.BF16 R84, R20.reuse, R40, R84 ;  /* 0x000000281454723c */ /* 0x040ff00000041854 */
[C---:B------:R-:W-:Y:S04]  /*cbc0*/  HMMA.16816.F32.BF16 R88, R20.reuse, R42, R88 ;  /* 0x0000002a1458723c */ /* 0x040fe80000041858 */
[----:B----4-:R-:W-:Y:S02]  /*cbd0*/  FADD.FTZ R3, R59, R0 ;  /* 0x000000003b037221 */ /* 0x010fe40000010000 */
[----:B------:R-:W-:Y:S02]  /*cbe0*/  FADD.FTZ R0, R60, R2 ;  /* 0x000000023c007221 */ /* 0x000fe40000010000 */
[C---:B---3--:R-:W-:Y:S04]  /*cbf0*/  HMMA.16816.F32.BF16 R92, R20.reuse, R32, R92 ;  /* 0x00000020145c723c */ /* 0x048fe8000004185c */
        /* <DEDUP_REMOVED lines=8> */
[----:B-----5:R-:W-:Y:S02]  /*cc80*/  FADD.FTZ R0, R37, R3 ;  /* 0x0000000325007221 */ /* 0x020fe40000010000 */
[C---:B------:R-:W-:Y:S01]  /*cc90*/  HMMA.16816.F32.BF16 R100, R20.reuse, R46, R100 ;  /* 0x0000002e1464723c */ /* 0x040fe20000041864 */
[----:B------:R-:W-:Y:S03]  /*cca0*/  STL [R1+0x4], R2 ;  /* 0x0000040201007387 */ /* 0x000fe60000100800 */
[----:B------:R-:W-:Y:S04]  /*ccb0*/  FADD.FTZ R0, R36, R0 ;  /* 0x0000000024007221 */ /* 0x000fe80000010000 */
[C---:B-1----:R-:W-:Y:S01]  /*ccc0*/  HMMA.16816.F32.BF16 R104, R20.reuse, R24, R104 ;  /* 0x000000181468723c */ /* 0x042fe20000041868 */
[----:B------:R-:W-:Y:S07]  /*ccd0*/  STL [R1+0x8], R0 ;  /* 0x0000080001007387 */ /* 0x000fee0000100800 */
[C---:B------:R-:W-:Y:S01]  /*cce0*/  HMMA.16816.F32.BF16 R108, R20.reuse, R26, R108 ;  /* 0x0000001a146c723c */ /* 0x040fe2000004186c */
[----:B------:R-:W1:Y:S07]  /*ccf0*/  LDSM.16.MT88.4 R24, [R203+0x3800] ;  /* 0x00380000cb18783b */ /* 0x000e6e0000004200 */
[C---:B--2---:R-:W-:Y:S08]  /*cd00*/  HMMA.16816.F32.BF16 R16, R20.reuse, R28, R16 ;  /* 0x0000001c1410723c */ /* 0x044ff00000041810 */
[----:B------:R-:W-:Y:S01]  /*cd10*/  HMMA.16816.F32.BF16 R112, R20, R30, R112 ;  /* 0x0000001e1470723c */ /* 0x000fe20000041870 */
[----:B------:R-:W2:Y:S06]  /*cd20*/  LDSM.16.MT88.4 R28, [R206+0x3800] ;  /* 0x00380000ce1c783b */ /* 0x000eac0000004200 */
[----:B------:R-:W-:Y:S02]  /*cd30*/  F2FP.BF16.PACK_AB R20, R61, R60 ;  /* 0x0000003c3d14723e */ /* 0x000fe400000010ff */
[----:B------:R-:W-:Y:S03]  /*cd40*/  F2FP.BF16.PACK_AB R21, R63, R62 ;  /* 0x0000003e3f15723e */ /* 0x000fe600000010ff */
[----:B------:R-:W-:Y:S02]  /*cd50*/  F2FP.BF16.PACK_AB R22, R156, R64 ;  /* 0x000000409c16723e */ /* 0x000fe400000010ff */
[----:B------:R-:W-:Y:S07]  /*cd60*/  F2FP.BF16.PACK_AB R23, R36, R37 ;  /* 0x000000252417723e */ /* 0x000fee00000010ff */
[C---:B------:R-:W-:Y:S01]  /*cd70*/  HMMA.16816.F32.BF16 R120, R20.reuse, R124, R4 ;  /* 0x0000007c1478723c */ /* 0x040fe20000041804 */
[----:B------:R-:W4:Y:S07]  /*cd80*/  LDSM.16.MT88.4 R4, [R200+0x7800] ;  /* 0x00780000c804783b */ /* 0x000f2e0000004200 */
[C---:B------:R-:W-:Y:S01]  /*cd90*/  HMMA.16816.F32.BF16 R124, R20.reuse, R126, R8 ;  /* 0x0000007e147c723c */ /* 0x040fe20000041808 */
[----:B------:R-:W5:Y:S07]  /*cda0*/  LDSM.16.MT88.4 R8, [R204+0x7800] ;  /* 0x00780000cc08783b */ /* 0x000f6e0000004200 */
        /* <DEDUP_REMOVED lines=8> */
[C---:B------:R-:W-:Y:S01]  /*ce30*/  HMMA.16816.F32.BF16 R96, R20.reuse, R6, R96 ;  /* 0x000000061460723c */ /* 0x040fe20000041860 */
[----:B------:R-:W2:Y:S07]  /*ce40*/  LDSM.16.MT88.4 R4, [R206+0x7800] ;  /* 0x00780000ce04783b */ /* 0x000eae0000004200 */
[C---:B-----5:R-:W-:Y:S08]  /*ce50*/  HMMA.16816.F32.BF16 R128, R20.reuse, R8, R12 ;  /* 0x000000081480723c */ /* 0x060ff0000004180c */
[C---:B------:R-:W-:Y:S08]  /*ce60*/  HMMA.16816.F32.BF16 R100, R20.reuse, R10, R100 ;  /* 0x0000000a1464723c */ /* 0x040ff00000041864 */
[C---:B-1----:R-:W-:Y:S08]  /*ce70*/  HMMA.16816.F32.BF16 R104, R20.reuse, R24, R104 ;  /* 0x000000181468723c */ /* 0x042ff00000041868 */
[C---:B------:R-:W-:Y:S08]  /*ce80*/  HMMA.16816.F32.BF16 R108, R20.reuse, R26, R108 ;  /* 0x0000001a146c723c */ /* 0x040ff0000004186c */
[C---:B--2---:R-:W-:Y:S08]  /*ce90*/  HMMA.16816.F32.BF16 R132, R20.reuse, R4, R16 ;  /* 0x000000041484723c */ /* 0x044ff00000041810 */
[----:B------:R-:W-:Y:S01]  /*cea0*/  HMMA.16816.F32.BF16 R112, R20, R6, R112 ;  /* 0x000000061470723c */ /* 0x000fe20000041870 */
[----:B------:R-:W-:-:S07]  /*ceb0*/  @P0 BRA `(.L_x_1409) ;  /* 0xffffcb7000000947 */ /* 0x000fce000383ffff */
.L_x_1408:
[----:B------:R-:W-:Y:S07]  /*cec0*/  @!UPT UIADD3 URZ, URZ, URZ, URZ ;  /* 0x0000003f3f3ff290 */ /* 0x000fee000fffe03f */
[----:B------:R-:W-:Y:S02]  /*ced0*/  MOV R7, 0x1f ;  /* 0x0000001f00077802 */ /* 0x000fe40000000f00 */
[----:B------:R-:W-:Y:S01]  /*cee0*/  MOV R6, 0xffffffff ;  /* 0xffffffff00067802 */ /* 0x000fe20000000f00 */
[----:B------:R-:W-:Y:S06]  /*cef0*/  BRA.DIV ~URZ, `(.L_x_1410) ;  /* 0x00001c427f007947 */ /* 0x000fec000b800000 */
[----:B------:R-:W2:Y:S04]  /*cf00*/  LDL R2, [R1+0x4] ;  /* 0x0000040001027983 */ /* 0x000ea80000100800 */
[----:B--2---:R1:W2:Y:S02]  /*cf10*/  SHFL.BFLY PT, R0, R2, 0x2, 0x1f ;  /* 0x0c401f0002007f89 */ /* 0x0042a400000e0000 */
.L_x_1424:
        /* <DEDUP_REMOVED lines=9> */
.L_x_1425:
        /* <DEDUP_REMOVED lines=85> */
.L_x_1403:
        /* <DEDUP_REMOVED lines=19> */
.L_x_1413:
[----:B--2---:R-:W-:Y:S05]  /*d630*/  BSYNC B0 ;  /* 0x0000000000007941 */ /* 0x004fea0003800000 */
.L_x_1412:
        /* <DEDUP_REMOVED lines=15> */
[----:B-1----:R-:W-:Y:S05]  /*d730*/  CALL.REL.NOINC `($__internal_29_$__cuda_sm70_shflsync_idx_p) ;  /* 0x000015f000007944 */ /* 0x002fea0003c00000 */
.L_x_1416:
        /* <DEDUP_REMOVED lines=186> */
.L_x_1418:
[----:B--2-4-:R-:W-:Y:S05]  /*e2e0*/  BSYNC B0 ;  /* 0x0000000000007941 */ /* 0x014fea0003800000 */
.L_x_1417:
        /* <DEDUP_REMOVED lines=68> */
.L_x_1415:
        /* <DEDUP_REMOVED lines=44> */
.L_x_1419:
[----:B------:R-:W-:Y:S05]  /*e9f0*/  BSYNC B1 ;  /* 0x0000000000017941 */ /* 0x000fea0003800000 */
.L_x_1414:
        /* <DEDUP_REMOVED lines=10> */
.L_x_1426:
[----:B------:R-:W-:Y:S01]  /*eaa0*/  WARPSYNC 0xffffffff ;  /* 0xffffffff00007948 */ /* 0x000fe20003800000 */
[----:B------:R-:W-:Y:S06]  /*eab0*/  BAR.SYNC.DEFER_BLOCKING 0x4, 0x100 ;  /* 0x0104000000007b1d */ /* 0x000fec0000010000 */
[----:B----4-:R4:W-:Y:S04]  /*eac0*/  STL [R1+0x48], R0 ;  /* 0x0000480001007387 */ /* 0x0109e80000100800 */
[----:B------:R4:W-:Y:S04]  /*ead0*/  @!P6 STS [0x10100], R41 ;  /* 0x01010029ff00e388 */ /* 0x0009e80000000800 */
[----:B------:R-:W-:Y:S06]  /*eae0*/  BAR.ARV 0x5, 0x100 ;  /* 0x0144000000007b1d */ /* 0x000fec0000002000 */
.L_x_1420:
[----:B--2-4-:R-:W2:Y:S02]  /*eaf0*/  LDL R0, [R1+0x48] ;  /* 0x0000480001007983 */ /* 0x014ea40000100800 */
[----:B--2---:R-:W-:-:S13]  /*eb00*/  ISETP.GE.AND P0, PT, R0, c[0x0][0x538], PT ;  /* 0x00014e0000007a0c */ /* 0x004fda0003f06270 */
[----:B-1-3--:R-:W-:Y:S01]  /*eb10*/  @P0 CALL.REL.NOINC `(.L_x_1422) ;  /* 0x0000001000000944 */ /* 0x00afe20003c00000 */
[----:B------:R-:W-:Y:S05]  /*eb20*/  BRA `(.L_x_1423) ;  /* 0xffff1ca000007947 */ /* 0x000fea000383ffff */
.L_x_1422:
[----:B------:R-:W-:Y:S05]  /*eb30*/  EXIT ;  /* 0x000000000000794d */ /* 0x000fea0003800000 */
.L_x_1410:
[----:B------:R1:W5:Y:S01]  /*eb40*/  LDL R2, [R1+0x4] ;  /* 0x0000040001027983 */ /* 0x0003620000100800 */
[----:B------:R-:W-:Y:S02]  /*eb50*/  MOV R5, 0x2 ;  /* 0x0000000200057802 */ /* 0x000fe40000000f00 */
[----:B------:R-:W-:Y:S02]  /*eb60*/  MOV R4, 0xeb80 ;  /* 0x0000eb8000047802 */ /* 0x000fe40000000f00 */
[----:B-1---5:R-:W-:Y:S05]  /*eb70*/  CALL.REL.NOINC `($__internal_28_$__cuda_sm70_shflsync_bfly_p) ;  /* 0x0000017000007944 */ /* 0x022fea0003c00000 */
[----:B------:R-:W-:Y:S01]  /*eb80*/  MOV R0, R2 ;  /* 0x0000000200007202 */ /* 0x000fe20000000f00 */
[----:B------:R-:W-:Y:S05]  /*eb90*/  BRA `(.L_x_1424) ;  /* 0xffffe38000007947 */ /* 0x000fea000383ffff */
.L_x_1411:
[----:B------:R-:W-:Y:S01]  /*eba0*/  IMAD.MOV.U32 R2, RZ, RZ, R0 ;  /* 0x000000ffff027224 */ /* 0x000fe200078e0000 */
[----:B------:R-:W-:Y:S02]  /*ebb0*/  MOV R5, 0x1 ;  /* 0x0000000100057802 */ /* 0x000fe40000000f00 */
[----:B------:R-:W-:Y:S02]  /*ebc0*/  MOV R4, 0xebe0 ;  /* 0x0000ebe000047802 */ /* 0x000fe40000000f00 */
[----:B------:R-:W-:Y:S05]  /*ebd0*/  CALL.REL.NOINC `($__internal_28_$__cuda_sm70_shflsync_bfly_p) ;  /* 0x0000011000007944 */ /* 0x000fea0003c00000 */
[----:B------:R-:W-:Y:S02]  /*ebe0*/  FADD.FTZ R0, R0, R2 ;  /* 0x0000000200007221 */ /* 0x000fe40000010000 */
[----:B------:R1:W5:Y:S01]  /*ebf0*/  LDL R2, [R1+0x8] ;  /* 0x0000080001027983 */ /* 0x0003620000100800 */
[----:B------:R-:W-:-:S02]  /*ec00*/  MOV R5, 0x2 ;  /* 0x0000000200057802 */ /* 0x000fc40000000f00 */
[----:B------:R-:W-:Y:S02]  /*ec10*/  MOV R4, 0xec30 ;  /* 0x0000ec3000047802 */ /* 0x000fe40000000f00 */
[----:B-1---5:R-:W-:Y:S05]  /*ec20*/  CALL.REL.NOINC `($__internal_28_$__cuda_sm70_shflsync_bfly_p) ;  /* 0x000000c000007944 */ /* 0x022fea0003c00000 */
[----:B------:R-:W2:Y:S01]  /*ec30*/  LDL.LU R3, [R1+0x8] ;  /* 0x0000080001037983 */ /* 0x000ea20000300800 */
[----:B------:R-:W-:Y:S02]  /*ec40*/  MOV R5, 0x1 ;  /* 0x0000000100057802 */ /* 0x000fe40000000f00 */
[----:B------:R-:W-:Y:S01]  /*ec50*/  MOV R4, 0xec90 ;  /* 0x0000ec9000047802 */ /* 0x000fe20000000f00 */
[----:B--2---:R-:W-:-:S05]  /*ec60*/  FADD.FTZ R3, R3, R2 ;  /* 0x0000000203037221 */ /* 0x004fca0000010000 */
[----:B------:R-:W-:Y:S02]  /*ec70*/  MOV R2, R3 ;  /* 0x0000000300027202 */ /* 0x000fe40000000f00 */
[----:B------:R-:W-:Y:S05]  /*ec80*/  CALL.REL.NOINC `($__internal_28_$__cuda_sm70_shflsync_bfly_p) ;  /* 0x0000006000007944 */ /* 0x000fea0003c00000 */
[----:B------:R-:W-:Y:S01]  /*ec90*/  MOV R4, R2 ;  /* 0x0000000200047202 */ /* 0x000fe20000000f00 */
[----:B------:R-:W-:Y:S05]  /*eca0*/  BRA `(.L_x_1425) ;  /* 0xffffe30000007947 */ /* 0x000fea000383ffff */
.L_x_1421:
[----:B--2---:R-:W-:Y:S02]  /*ecb0*/  MOV R0, R41 ;  /* 0x0000002900007202 */ /* 0x004fe40000000f00 */
[----:B---3--:R-:W-:Y:S02]  /*ecc0*/  MOV R2, 0xece0 ;  /* 0x0000ece000027802 */ /* 0x008fe40000000f00 */
[----:B-1----:R-:W-:Y:S05]  /*ecd0*/  CALL.REL.NOINC `($__internal_29_$__cuda_sm70_shflsync_idx_p) ;  /* 0x0000005000007944 */ /* 0x002fea0003c00000 */
[----:B-12---:R-:W-:Y:S05]  /*ece0*/  BRA `(.L_x_1426) ;  /* 0xfffffdb000007947 */ /* 0x006fea000383ffff */
        .weak           $__internal_28_$__cuda_sm70_shflsync_bfly_p
        .type           $__internal_28_$__cuda_sm70_shflsync_bfly_p,@function
        .size           $__internal_28_$__cuda_sm70_shflsync_bfly_p,($__internal_29_$__cuda_sm70_shflsync_idx_p - $__internal_28_$__cuda_sm70_shflsync_bfly_p)
$__internal_28_$__cuda_sm70_shflsync_bfly_p:
[----:B------:R-:W-:Y:S04]  /*ecf0*/  WARPSYNC R6 ;  /* 0x0000000600007348 */ /* 0x000fe80003800000 */
[----:B------:R1:W2:Y:S02]  /*ed00*/  SHFL.BFLY PT, R2, R2, R5, R7 ;  /* 0x0c00000502027389 */ /* 0x0002a400000e0007 */
[----:B-1----:R-:W-:-:S04]  /*ed10*/  MOV R5, 0x0 ;  /* 0x0000000000057802 */ /* 0x002fc80000000f00 */
[----:B--2---:R-:W-:Y:S05]  /*ed20*/  RET.REL.NODEC R4 `(_ZN7cutlass13device_kernelIN5flash19enable_sm80_to_sm89INS1_16FlashAttnFwdSm80INS1_25CollectiveMainloopFwdSm80ILi8ELi1ELb1EN4cute5tupleIJNS5_1CILi128EEES8_S8_EEELi128ENS_10bfloat16_tEfNS_4arch4Sm80ELb1ELb0ELb0ELb0ELb0ELb0ELb1ELb1EEENS1_21CollectiveEpilogueFwdIS9_NS6_IJNS7_ILi1EEESF_SF_EEESA_SC_Li256ELb0ELb1ELb1ELb0EEENS1_30DynamicPersistentTileSchedulerILi256ELi256ELb1ELb1ELb0EEEEEEEEEvNT_6ParamsE) ;  /* 0xffff12d004007950 */ /* 0x004fea0003c3ffff */
        .weak           $__internal_29_$__cuda_sm70_shflsync_idx_p
        .type           $__internal_29_$__cuda_sm70_shflsync_idx_p,@function
        .size           $__internal_29_$__cuda_sm70_shflsync_idx_p,(.L_x_2714 - $__internal_29_$__cuda_sm70_shflsync_idx_p)
$__internal_29_$__cuda_sm70_shflsync_idx_p:
[----:B------:R-:W-:Y:S01]  /*ed30*/  MOV R3, 0x0 ;  /* 0x0000000000037802 */ /* 0x000fe20000000f00 */
[----:B------:R-:W-:Y:S04]  /*ed40*/  WARPSYNC R42 ;  /* 0x0000002a00007348 */ /* 0x000fe80003800000 */
[----:B------:R1:W2:Y:S01]  /*ed50*/  SHFL.IDX PT, R0, R0, R44, R43 ;  /* 0x0000002c00007389 */ /* 0x0002a200000e002b */
[----:B------:R-:W-:Y:S05]  /*ed60*/  RET.REL.NODEC R2 `(_ZN7cutlass13device_kernelIN5flash19enable_sm80_to_sm89INS1_16FlashAttnFwdSm80INS1_25CollectiveMainloopFwdSm80ILi8ELi1ELb1EN4cute5tupleIJNS5_1CILi128EEES8_S8_EEELi128ENS_10bfloat16_tEfNS_4arch4Sm80ELb1ELb0ELb0ELb0ELb0ELb0ELb1ELb1EEENS1_21CollectiveEpilogueFwdIS9_NS6_IJNS7_ILi1EEESF_SF_EEESA_SC_Li256ELb0ELb1ELb1ELb0EEENS1_30DynamicPersistentTileSchedulerILi256ELi256ELb1ELb1ELb0EEEEEEEEEvNT_6ParamsE) ;  /* 0xffff129002007950 */ /* 0x000fea0003c3ffff */
.L_x_1427:
        /* <DEDUP_REMOVED lines=9> */
.L_x_2714:


//--------------------- .text._ZN7cutlass13device_kernelIN5flash19enable_sm80_to_sm89INS1_16FlashAttnFwdSm80INS1_25CollectiveMainloopFwdSm80ILi4ELi1ELb0EN4cute5tupleIJNS5_1CILi128EEENS7_ILi64EEES8_EEELi128ENS_10bfloat16_tEfNS_4arch4Sm80ELb0ELb0ELb0ELb0ELb0ELb0ELb1ELb1EEENS1_21CollectiveEpilogueFwdINS6_IJS8_S8_S9_EEENS6_IJNS7_ILi1EEESH_SH_EEESB_SD_Li128ELb0ELb1ELb1ELb0EEENS1_19SingleTileSchedulerILb0ELb1ELb1ELi128EEEEEEEEEvNT_6ParamsE --------------------------
	.section	.text._ZN7cutlass13device_kernelIN5flash19enable_sm80_to_sm89INS1_16FlashAttnFwdSm80INS1_25CollectiveMainloopFwdSm80ILi4ELi1ELb0EN4cute5tupleIJNS5_1CILi128EEENS7_ILi64EEES8_EEELi128ENS_10bfloat16_tEfNS_4arch4Sm80ELb0ELb0ELb0ELb0ELb0ELb0ELb1ELb1EEENS1_21CollectiveEpilogueFwdINS6_IJS8_S8_S9_EEENS6_IJNS7_ILi1EEESH_SH_EEESB_SD_Li128ELb0ELb1ELb1ELb0EEENS1_19SingleTileSchedulerILb0ELb1ELb1ELi128EEEEEEEEEvNT_6ParamsE,"ax",@progbits
	.sectioninfo	@"SHI_REGISTERS=255"
	.align	128
.text._ZN7cutlass13device_kernelIN5flash19enable_sm80_to_sm89INS1_16FlashAttnFwdSm80INS1_25CollectiveMainloopFwdSm80ILi4ELi1ELb0EN4cute5tupleIJNS5_1CILi128EEENS7_ILi64EEES8_EEELi128ENS_10bfloat16_tEfNS_4arch4Sm80ELb0ELb0ELb0ELb0ELb0ELb0ELb1ELb1EEENS1_21CollectiveEpilogueFwdINS6_IJS8_S8_S9_EEENS6_IJNS7_ILi1EEESH_SH_EEESB_SD_Li128ELb0ELb1ELb1ELb0EEENS1_19SingleTileSchedulerILb0ELb1ELb1ELi128EEEEEEEEEvNT_6ParamsE:
        .type           _ZN7cutlass13device_kernelIN5flash19enable_sm80_to_sm89INS1_16FlashAttnFwdSm80INS1_25CollectiveMainloopFwdSm80ILi4ELi1ELb0EN4cute5tupleIJNS5_1CILi128EEENS7_ILi64EEES8_EEELi128ENS_10bfloat16_tEfNS_4arch4Sm80ELb0ELb0ELb0ELb0ELb0ELb0ELb1ELb1EEENS1_21CollectiveEpilogueFwdINS6_IJS8_S8_S9_EEENS6_IJNS7_ILi1EEESH_SH_EEESB_SD_Li128ELb0ELb1ELb1ELb0EEENS1_19SingleTileSchedulerILb0ELb1ELb1ELi128EEEEEEEEEvNT_6ParamsE,@function
        .size           _ZN7cutlass13device_kernelIN5flash19enable_sm80_to_sm89INS1_16FlashAttnFwdSm80INS1_25CollectiveMainloopFwdSm80ILi4ELi1ELb0EN4cute5tupleIJNS5_1CILi128EEENS7_ILi64EEES8_EEELi128ENS_10bfloat16_tEfNS_4arch4Sm80ELb0ELb0ELb0ELb0ELb0ELb0ELb1ELb1EEENS1_21CollectiveEpilogueFwdINS6_IJS8_S8_S9_EEENS6_IJNS7_ILi1EEESH_SH_EEESB_SD_Li128ELb0ELb1ELb1ELb0EEENS1_19SingleTileSchedulerILb0ELb1ELb1ELi128EEEEEEEEEvNT_6ParamsE,(.L_x_2717 - _ZN7cutlass13device_kernelIN5flash19enable_sm80_to_sm89INS1_16FlashAttnFwdSm80INS1_25CollectiveMainloopFwdSm80ILi4ELi1ELb0EN4cute5tupleIJNS5_1CILi128EEENS7_ILi64EEES8_EEELi128ENS_10bfloat16_tEfNS_4arch4Sm80ELb0ELb0ELb0ELb0ELb0ELb0ELb1ELb1EEENS1_21CollectiveEpilogueFwdINS6_IJS8_S8_S9_EEENS6_IJNS7_ILi1EEESH_SH_EEESB_SD_Li128ELb0ELb1ELb1ELb0EEENS1_19SingleTileSchedulerILb0ELb1ELb1ELi128EEEEEEEEEvNT_6ParamsE)
        .other          _ZN7cutlass13device_kernelIN5flash19enable_sm80_to_sm89INS1_16FlashAttnFwdSm80INS1_25CollectiveMainloopFwdSm80ILi4ELi1ELb0EN4cute5tupleIJNS5_1CILi128EEENS7_ILi64EEES8_EEELi128ENS_10bfloat16_tEfNS_4arch4Sm80ELb0ELb0ELb0ELb0ELb0ELb0ELb1ELb1EEENS1_21CollectiveEpilogueFwdINS6_IJS8_S8_S9_EEENS6_IJNS7_ILi1EEESH_SH_EEESB_SD_Li128ELb0ELb1ELb1ELb0EEENS1_19SingleTileSchedulerILb0ELb1ELb1ELi128EEEEEEEEEvNT_6ParamsE,@"STO_CUDA_ENTRY STV_DEFAULT"
_ZN7cutlass13device_kernelIN5flash19enable_sm80_to_sm89INS1_16FlashAttnFwdSm80INS1_25CollectiveMainloopFwdSm80ILi4ELi1ELb0EN4cute5tupleIJNS5_1CILi128EEENS7_ILi64EEES8_EEELi128ENS_10bfloat16_tEfNS_4arch4Sm80ELb0ELb0ELb0ELb0ELb0ELb0ELb1ELb1EEENS1_21CollectiveEpilogueFwdINS6_IJS8_S8_S9_EEENS6_IJNS7_ILi1EEESH_SH_EEESB_SD_Li128ELb0ELb1ELb1ELb0EEENS1_19SingleTileSchedulerILb0ELb1ELb1ELi128EEEEEEEEEvNT_6ParamsE:
        /* <DEDUP_REMOVED lines=18> */
.L_x_1428:
[----:B---3--:R-:W-:Y:S02]  /*0120*/  ULDC.64 UR4, c[0x0][0x550] ;  /* 0x0001540000047ab9 */ /* 0x008fe40000000a00 */
[----:B------:R-:W-:Y:S02]  /*0130*/  UISETP.NE.AND UP0, UPT, UR4, 0x1, UPT ;  /* 0x000000010400788c */ /* 0x000fe4000bf05270 */
[----:B------:R-:W-:-:S02]  /*0140*/  UIMAD.WIDE.U32 UR8, UR6, UR5, URZ ;  /* 0x00000005060872a5 */ /* 0x000fc4000f8e003f */
[----:B------:R-:W-:Y:S02]  /*0150*/  ULDC UR4, c[0x0][0x558] ;  /* 0x0001560000047ab9 */ /* 0x000fe40000000800 */
[----:B------:R-:W-:-:S05]  /*0160*/  UMOV UR11, UR6 ;  /* 0x00000006000b7c82 */ /* 0x000fca0008000000 */
[----:B------:R-:W-:-:S03]  /*0170*/  @UP0 USHF.R.U32.HI UR11, URZ, UR4, UR9 ;  /* 0x000000043f0b0299 */ /* 0x000fc60008011609 */
.L_x_1429:
        /* <DEDUP_REMOVED lines=49> */
.L_x_1430:
        /* <DEDUP_REMOVED lines=207> */
.L_x_1433:
[----:B--2-4-:R-:W-:Y:S05]  /*1180*/  BSYNC B0 ;  /* 0x0000000000007941 */ /* 0x014fea0003800000 */
.L_x_1432:
        /* <DEDUP_REMOVED lines=16> */
.L_x_1435:
[----:B------:R-:W-:Y:S05]  /*1290*/  BSYNC B0 ;  /* 0x0000000000007941 */ /* 0x000fea0003800000 */
.L_x_1434:
        /* <DEDUP_REMOVED lines=16> */
.L_x_1437:
[----:B------:R-:W-:Y:S05]  /*13a0*/  BSYNC B0 ;  /* 0x0000000000007941 */ /* 0x000fea0003800000 */
.L_x_1436:
        /* <DEDUP_REMOVED lines=16> */
.L_x_1439:
[----:B------:R-:W-:Y:S05]  /*14b0*/  BSYNC B0 ;  /* 0x0000000000007941 */ /* 0x000fea0003800000 */
.L_x_1438:
        /* <DEDUP_REMOVED lines=16> */
.L_x_1441:
[----:B------:R-:W-:Y:S05]  /*15c0*/  BSYNC B0 ;  /* 0x0000000000007941 */ /* 0x000fea0003800000 */
.L_x_1440:
        /* <DEDUP_REMOVED lines=16> */
.L_x_1443:
[----:B------:R-:W-:Y:S05]  /*16d0*/  BSYNC B0 ;  /* 0x0000000000007941 */ /* 0x000fea0003800000 */
.L_x_1442:
        /* <DEDUP_REMOVED lines=16> */
.L_x_1445:
[----:B------:R-:W-:Y:S05]  /*17e0*/  BSYNC B0 ;  /* 0x0000000000007941 */ /* 0x000fea0003800000 */
.L_x_1444:
        /* <DEDUP_REMOVED lines=17> */
[----:B------:R-:W-:Y:S01]  /*1900*/  IMAD.U32 R154, RZ, RZ, UR23 ;  /* 0x00000017ff9a7e24 */ /* 0x000fe2000f8e00ff */
[----:B------:R-:W-:Y:S01]  /*1910*/  @!P6 SHF.R.S32.HI R2, RZ, 0x1f, R18 ;  /* 0x0000001fff02e819 */ /* 0x000fe20000011412 */
[----:B------:R-:W-:Y:S01]  /*1920*/  IMAD.SHL.U32 R243, R13, 0x2, RZ ;  /* 0x000000020df37824 */ /* 0x000fe200078e00ff */
[----:B------:R-:W-:Y:S01]  /*1930*/  ISETP.GE.AND P2, PT, R10, 0x1, PT ;  /* 0x000000010a00780c */ /* 0x000fe20003f46270 */
[----:B------:R-:W-:Y:S01]  /*1940*/  UIMAD UR4, UR10, UR23, UR4 ;  /* 0x000000170a0472a4 */ /* 0x000fe2000f8e0204 */
[----:B------:R-:W-:Y:S01]  /*1950*/  @!P6 LEA.HI R2, R2, R18, RZ, 0x3 ;  /* 0x000000120202e211 */ /* 0x000fe200078f18ff */
[----:B------:R-:W-:Y:S01]  /*1960*/  UIMAD.WIDE.U32 UR12, UR6, 0x20, URZ ;  /* 0x00000020060c78a5 */ /* 0x000fe2000f8e003f */
[C---:B-1----:R-:W-:Y:S01]  /*1970*/  @!P6 LEA R6, P1, R15.reuse, R4, 0x1 ;  /* 0x000000040f06e211 */ /* 0x042fe200078208ff */
[----:B------:R-:W-:Y:S01]  /*1980*/  USHF.L.U32 UR9, UR7, 0x5, URZ ;  /* 0x0000000507097899 */ /* 0x000fe2000800063f */
[----:B------:R-:W-:Y:S01]  /*1990*/  @!P6 LOP3.LUT R8, R2, 0xfffffff8, RZ, 0xc0, !PT ;  /* 0xfffffff80208e812 */ /* 0x000fe200078ec0ff */
[----:B------:R-:W-:Y:S01]  /*19a0*/  ULDC UR17, c[0x0][0x1d0] ;  /* 0x0000740000117ab9 */ /* 0x000fe20000000800 */
[----:B----4-:R-:W-:Y:S01]  /*19b0*/  @!P6 LEA.HI.X R7, R15, R5, R11, 0x1, P1 ;  /* 0x000000050f07e211 */ /* 0x010fe200008f0c0b */
[----:B------:R-:W-:Y:S01]  /*19c0*/  UIADD3 UR9, UR13, UR9, URZ ;  /* 0x000000090d097290 */ /* 0x000fe2000fffe03f */
        /* <DEDUP_REMOVED lines=15> */
[----:B------:R-:W-:Y:S01]  /*1ac0*/  VOTEU.ANY UP0, P5 ;  /* 0x00000000003f7886 */ /* 0x000fe20002800100 */
[----:B------:R-:W-:Y:S04]  /*1ad0*/  STL.64 [R1+0x28], R156 ;  /* 0x0000289c01007387 */ /* 0x000fe80000100a00 */
[----:B------:R-:W-:Y:S01]  /*1ae0*/  @UP0 UIMAD UR4, UR7, 0x30, URZ ;  /* 0x00000030070408a4 */ /* 0x000fe2000f8e023f */
[----:B-1----:R-:W-:Y:S02]  /*1af0*/  IMAD.U32 R6, RZ, RZ, UR7 ;  /* 0x00000007ff067e24 */ /* 0x002fe4000f8e00ff */
[----:B----4-:R-:W-:-:S05]  /*1b00*/  IMAD.MOV.U32 R8, RZ, RZ, c[0x0][0x1e0] ;  /* 0x00007800ff087624 */ /* 0x010fca00078e00ff */
[C---:B------:R-:W-:Y:S01]  /*1b10*/  @P1 LEA R2, P4, R8.reuse, R4, 0x4 ;  /* 0x0000000408021211 */ /* 0x040fe200078820ff */
[----:B------:R-:W-:Y:S01]  /*1b20*/  @!PT LDS RZ, [RZ] ;  /* 0x00000000fffff984 */ /* 0x000fe20000000800 */
[----:B------:R-:W-:Y:S01]  /*1b30*/  @!PT LDS RZ, [RZ] ;  /* 0x00000000fffff984 */ /* 0x000fe20000000800 */
[----:B------:R-:W-:Y:S01]  /*1b40*/  @!PT LDS RZ, [RZ] ;  /* 0x00000000fffff984 */ /* 0x000fe20000000800 */
[----:B------:R1:W-:Y:S03]  /*1b50*/  @P2 LDGSTS.E.BYPASS.LTC128B.128 [R243+0x4100], [R12.64], !P3 ;  /* 0x041000000cf32fae */ /* 0x0003e6000d901d52 */
[C---:B------:R-:W-:Y:S01]  /*1b60*/  @P1 LEA.HI.X R6, R8.reuse, R5, R6, 0x4, P4 ;  /* 0x0000000508061211 */ /* 0x040fe200020f2406 */
[----:B------:R-:W-:Y:S01]  /*1b70*/  @P5 IMAD.WIDE.U32 R8, R8, 0x30, R4 ;  /* 0x0000003008085825 */ /* 0x000fe200078e0004 */
[----:B------:R-:W-:Y:S01]  /*1b80*/  @P1 LEA R10, P4, R2, c[0x0][0x1c8], 0x1 ;  /* 0x00007200020a1a11 */ /* 0x000fe200078808ff */
[----:B------:R1:W-:Y:S01]  /*1b90*/  @P2 LDGSTS.E.BYPASS.LTC128B.128 [R243+0x6100], [R12.64+0x80], !P0 ;  /* 0x061000800cf32fae */ /* 0x0003e2000c101d52 */
[----:B------:R-:W-:Y:S02]  /*1ba0*/  LOP3.LUT P2, RZ, R36, 0x2, RZ, 0xc0, !PT ;  /* 0x0000000224ff7812 */ /* 0x000fe4000784c0ff */
        /* <DEDUP_REMOVED lines=11> */
[----:B------:R-:W-:Y:S01]  /*1c60*/  @P5 LEA R4, P4, R8, c[0x0][0x1c8], 0x1 ;  /* 0x0000720008045a11 */ /* 0x000fe200078808ff */
[----:B------:R5:W-:Y:S01]  /*1c70*/  @P6 LDGSTS.E.BYPASS.LTC128B.128 [R243+0x5100], [R6.64], !P3 ;  /* 0x0510000006f36fae */ /* 0x000be2000d901d52 */
[----:B------:R-:W-:-:S02]  /*1c80*/  ULDC.64 UR4, c[0x0][0x208] ;  /* 0x0000820000047ab9 */ /* 0x000fc40000000a00 */
[----:B------:R-:W-:Y:S01]  /*1c90*/  @P5 LEA.HI.X R5, R8, c[0x0][0x1cc], R2, 0x1, P4 ;  /* 0x0000730008055a11 */ /* 0x000fe200020f0c02 */
[----:B------:R5:W-:Y:S01]  /*1ca0*/  @P6 LDGSTS.E.BYPASS.LTC128B.128 [R243+0x7100], [R6.64+0x80], !P0 ;  /* 0x0710008006f36fae */ /* 0x000be2000c101d52 */
[----:B------:R-:W-:Y:S01]  /*1cb0*/  IMAD.SHL.U32 R2, R21, 0x40, RZ ;  /* 0x0000004015027824 */ /* 0x000fe200078e00ff */
[----:B------:R-:W-:Y:S01]  /*1cc0*/  UIMAD UR10, UR10, UR4, URZ ;  /* 0x000000040a0a72a4 */ /* 0x000fe2000f8e023f */
[----:B------:R-:W-:Y:S01]  /*1cd0*/  IMAD.SHL.U32 R8, R28, 0x8, RZ ;  /* 0x000000081c087824 */ /* 0x000fe200078e00ff */
[----:B------:R2:W-:Y:S01]  /*1ce0*/  @P5 LDGSTS.E.BYPASS.LTC128B.128 [R243+0x5900], [R4.64], !P3 ;  /* 0x0590000004f35fae */ /* 0x0005e2000d901d52 */
[----:B------:R-:W-:Y:S02]  /*1cf0*/  UIMAD.WIDE.U32 UR14, UR20, UR4, URZ ;  /* 0x00000004140e72a5 */ /* 0x000fe4000f8e003f */
[----:B------:R-:W-:Y:S01]  /*1d00*/  UIMAD UR10, UR20, UR5, UR10 ;  /* 0x00000005140a72a4 */ /* 0x000fe2000f8e020a */
[----:B------:R2:W-:Y:S03]  /*1d10*/  @P5 LDGSTS.E.BYPASS.LTC128B.128 [R243+0x7900], [R4.64+0x80], !P0 ;  /* 0x0790008004f35fae */ /* 0x0005e6000c101d52 */
[----:B------:R-:W-:Y:S01]  /*1d20*/  UIADD3 UR10, UR15, UR10, URZ ;  /* 0x0000000a0f0a7290 */ /* 0x000fe2000fffe03f */
[----:B------:R-:W0:Y:S01]  /*1d30*/  LDGDEPBAR ;  /* 0x00000000000079af */ /* 0x000e220000000000 */
[----:B-----5:R-:W-:Y:S01]  /*1d40*/  IMAD.SHL.U32 R6, R36, 0x40, RZ ;  /* 0x0000004024067824 */ /* 0x020fe200078e00ff */
[----:B--2---:R-:W-:Y:S01]  /*1d50*/  LOP3.LUT R4, R2, 0x1c0, RZ, 0xc0, !PT ;  /* 0x000001c002047812 */ /* 0x004fe200078ec0ff */
[----:B------:R-:W-:-:S04]  /*1d60*/  DEPBAR.LE SB0, 0x1 ;  /* 0x000080400000791a */ /* 0x000fc80000000000 */
[----:B------:R-:W-:Y:S01]  /*1d70*/  IMAD.SHL.U32 R5, R9, 0x8, RZ ;  /* 0x0000000809057824 */ /* 0x000fe200078e00ff */
[----:B------:R-:W-:-:S04]  /*1d80*/  DEPBAR.LE SB0, 0x0 ;  /* 0x000080000000791a */ /* 0x000fc80000000000 */
[----:B------:R-:W-:Y:S02]  /*1d90*/  LOP3.LUT R2, R6, 0x1c0, RZ, 0xc0, !PT ;  /* 0x000001c006027812 */ /* 0x000fe400078ec0ff */
[----:B------:R-:W-:Y:S01]  /*1da0*/  LOP3.LUT R7, R4, 0x8, R5, 0xf8, !PT ;  /* 0x0000000804077812 */ /* 0x000fe200078ef805 */
[----:B------:R-:W-:Y:S01]  /*1db0*/  IMAD.SHL.U32 R5, R22, 0x40, RZ ;  /* 0x0000004016057824 */ /* 0x000fe200078e00ff */
[----:B------:R-:W-:Y:S02]  /*1dc0*/  LOP3.LUT R8, R2, 0x8, R8, 0xf8, !PT ;  /* 0x0000000802087812 */ /* 0x000fe400078ef808 */
[----:B------:R-:W-:Y:S01]  /*1dd0*/  SHF.R.U32.HI R6, RZ, 0x3, R2 ;  /* 0x00000003ff067819 */ /* 0x000fe20000011602 */
[----:B------:R-:W-:Y:S01]  /*1de0*/  IMAD.SHL.U32 R2, R155, 0x20, RZ ;  /* 0x000000209b027824 */ /* 0x000fe200078e00ff */
[----:B------:R-:W-:Y:S02]  /*1df0*/  SHF.R.U32.HI R4, RZ, 0x3, R4 ;  /* 0x00000003ff047819 */ /* 0x000fe40000011604 */
[----:B------:R-:W-:-:S02]  /*1e00*/  LOP3.LUT R6, R8, R6, RZ, 0x3c, !PT ;  /* 0x0000000608067212 */ /* 0x000fc400078e3cff */
[----:B------:R-:W-:Y:S02]  /*1e10*/  LOP3.LUT R153, R7, R4, RZ, 0x3c, !PT ;  /* 0x0000000407997212 */ /* 0x000fe400078e3cff */
[----:B------:R-:W-:Y:S02]  /*1e20*/  LOP3.LUT R152, R5, 0xfffffe00, RZ, 0xc0, !PT ;  /* 0xfffffe0005987812 */ /* 0x000fe400078ec0ff */
[----:B------:R-:W-:Y:S01]  /*1e30*/  LOP3.LUT R4, R2, 0x7ffffc00, RZ, 0xc0, !PT ;  /* 0x7ffffc0002047812 */ /* 0x000fe200078ec0ff */
[----:B------:R-:W-:-:S03]  /*1e40*/  IMAD R2, R9, 0x200, R6 ;  /* 0x0000020009027824 */ /* 0x000fc600078e0206 */
[----:B------:R-:W-:Y:S01]  /*1e50*/  IADD3 R4, R153, R152, R4 ;  /* 0x0000009899047210 */ /* 0x000fe20007ffe004 */
[----:B------:R-:W-:Y:S01]  /*1e60*/  IMAD.SHL.U32 R175, R2, 0x2, RZ ;  /* 0x0000000202af7824 */ /* 0x000fe200078e00ff */
[----:B------:R-:W-:Y:S03]  /*1e70*/  BAR.SYNC.DEFER_BLOCKING 0x0 ;  /* 0x0000000000007b1d */ /* 0x000fe60000010000 */
[----:B------:R-:W-:Y:S01]  /*1e80*/  IMAD.SHL.U32 R230, R4, 0x2, RZ ;  /* 0x0000000204e67824 */ /* 0x000fe200078e00ff */
[----:B------:R-:W-:-:S03]  /*1e90*/  IADD3 R234, R175, 0x4120, RZ ;  /* 0x00004120afea7810 */ /* 0x000fc60007ffe0ff */
[C-C-:B------:R-:W-:Y:S02]  /*1ea0*/  IMAD R232, R3.reuse, 0x2, R230.reuse ;  /* 0x0000000203e87824 */ /* 0x140fe400078e02e6 */
[C---:B------:R-:W-:Y:S02]  /*1eb0*/  IMAD R231, R0.reuse, 0x2, R230 ;  /* 0x0000000200e77824 */ /* 0x040fe400078e02e6 */
[----:B------:R-:W-:Y:S02]  /*1ec0*/  IMAD R233, R0, 0x2, R232 ;  /* 0x0000000200e97824 */ /* 0x000fe400078e02e8 */
[----:B------:R-:W-:Y:S01]  /*1ed0*/  IMAD R235, R3, 0x2, R231 ;  /* 0x0000000203eb7824 */ /* 0x000fe200078e02e7 */
[----:B------:R-:W-:Y:S04]  /*1ee0*/  LDSM.16.M88.4 R4, [R230+0xa100] ;  /* 0x00a10000e604783b */ /* 0x000fe80000000200 */
[----:B---3--:R-:W2:Y:S04]  /*1ef0*/  LDSM.16.M88.4 R16, [R175+0x4100] ;  /* 0x00410000af10783b */ /* 0x008ea80000000200 */
[----:B-1----:R-:W1:Y:S04]  /*1f00*/  LDSM.16.M88.4 R12, [R175+0x4900] ;  /* 0x00490000af0c783b */ /* 0x002e680000000200 */
[----:B------:R-:W3:Y:S04]  /*1f10*/  LDSM.16.M88.4 R20, [R175+0x5100] ;  /* 0x00510000af14783b */ /* 0x000ee80000000200 */
[----:B------:R-:W5:Y:S04]  /*1f20*/  LDSM.16.M88.4 R24, [R175+0x5900] ;  /* 0x00590000af18783b */ /* 0x000f680000000200 */
[----:B----4-:R-:W4:Y:S01]  /*1f30*/  LDSM.16.M88.4 R8, [R230+0x8100] ;  /* 0x00810000e608783b */ /* 0x010f220000000200 */
[C---:B--2---:R-:W-:Y:S08]  /*1f40*/  HMMA.16816.F32.BF16 R40, R4.reuse, R16, RZ ;  /* 0x000000100428723c */ /* 0x044ff000000418ff */
[C---:B-1----:R-:W-:Y:S08]  /*1f50*/  HMMA.16816.F32.BF16 R56, R4.reuse, R12, RZ ;  /* 0x0000000c0438723c */ /* 0x042ff000000418ff */
[C---:B---3--:R-:W-:Y:S08]  /*1f60*/  HMMA.16816.F32.BF16 R60, R4.reuse, R20, RZ ;  /* 0x00000014043c723c */ /* 0x048ff000000418ff */
[C---:B-----5:R-:W-:Y:S08]  /*1f70*/  HMMA.16816.F32.BF16 R64, R4.reuse, R24, RZ ;  /* 0x000000180440723c */ /* 0x060ff000000418ff */
[C---:B------:R-:W-:Y:S08]  /*1f80*/  HMMA.16816.F32.BF16 R44, R4.reuse, R18, RZ ;  /* 0x00000012042c723c */ /* 0x040ff000000418ff */
[C---:B------:R-:W-:Y:S08]  /*1f90*/  HMMA.16816.F32.BF16 R76, R4.reuse, R14, RZ ;  /* 0x0000000e044c723c */ /* 0x040ff000000418ff */
[C---:B------:R-:W-:Y:S08]  /*1fa0*/  HMMA.16816.F32.BF16 R116, R4.reuse, R22, RZ ;  /* 0x000000160474723c */ /* 0x040ff000000418ff */
[----:B------:R-:W-:Y:S07]  /*1fb0*/  HMMA.16816.F32.BF16 R92, R4, R26, RZ ;  /* 0x0000001a045c723c */ /* 0x000fee00000418ff */
[----:B------:R-:W-:Y:S01]  /*1fc0*/  IMAD.U32 R6, RZ, RZ, UR14 ;  /* 0x0000000eff067e24 */ /* 0x000fe2000f8e00ff */
[----:B------:R-:W-:Y:S01]  /*1fd0*/  UMOV UR14, 0x5 ;  /* 0x00000005000e7882 */ /* 0x000fe20000000000 */
[----:B------:R-:W-:Y:S01]  /*1fe0*/  IMAD.U32 R4, RZ, RZ, UR10 ;  /* 0x0000000aff047e24 */ /* 0x000fe2000f8e00ff */
[----:B------:R-:W-:Y:S01]  /*1ff0*/  UMOV UR10, 0xffffffc0 ;  /* 0xffffffc0000a7882 */ /* 0x000fe20000000000 */
[C---:B----4-:R-:W-:Y:S01]  /*2000*/  HMMA.16816.F32.BF16 R100, R8.reuse, R18, RZ ;  /* 0x000000120864723c */ /* 0x050fe200000418ff */
[C---:B------:R-:W-:Y:S01]  /*2010*/  LEA R2, P1, R6.reuse, R30, 0x6 ;  /* 0x0000001e06027211 */ /* 0x040fe200078230ff */
[----:B------:R-:W-:Y:S01]  /*2020*/  UIMAD UR17, UR20, UR10, UR17 ;  /* 0x0000000a141172a4 */ /* 0x000fe2000f8e0211 */
[----:B------:R-:W-:Y:S01]  /*2030*/  IMAD.U32 R7, RZ, RZ, UR15 ;  /* 0x0000000fff077e24 */ /* 0x000fe2000f8e00ff */
[----:B------:R-:W-:Y:S01]  /*2040*/  USHF.L.U32 UR10, UR4, 0x5, URZ ;  /* 0x00000005040a7899 */ /* 0x000fe2000800063f */
[----:B------:R-:W-:Y:S01]  /*2050*/  LEA.HI.X R5, R6, R29, R4, 0x6, P1 ;  /* 0x0000001d06057211 */ /* 0x000fe200008f3404 */
[----:B------:R-:W-:Y:S01]  /*2060*/  USHF.L.U64.HI UR14, UR4, UR14, UR5 ;  /* 0x0000000e040e7299 */ /* 0x000fe20008010205 */
[C---:B------:R-:W-:Y:S01]  /*2070*/  LEA R4, P1, R2.reuse, c[0x0][0x1f8], 0x1 ;  /* 0x00007e0002047a11 */ /* 0x040fe200078208ff */
[----:B------:R-:W-:Y:S01]  /*2080*/  HMMA.16816.F32.BF16 R120, R8, R16, RZ ;  /* 0x000000100878723c */ /* 0x000fe200000418ff */
[----:B------:R-:W-:Y:S01]  /*2090*/  IADD3 R6, R175, 0x4100, RZ ;  /* 0x00004100af067810 */ /* 0x000fe20007ffe0ff */
[----:B------:R-:W-:Y:S01]  /*20a0*/  IMAD.U32 R18, RZ, RZ, UR10 ;  /* 0x0000000aff127e24 */ /* 0x000fe2000f8e00ff */
[----:B------:R-:W-:Y:S01]  /*20b0*/  LEA.HI.X R5, R2, c[0x0][0x1fc], R5, 0x1, P1 ;  /* 0x00007f0002057a11 */ /* 0x000fe200008f0c05 */
[----:B------:R-:W-:Y:S01]  /*20c0*/  UIADD3 UR16, UP0, UR10, 0x80, URZ ;  /* 0x000000800a107890 */ /* 0x000fe2000ff1e03f */
[----:B------:R-:W-:-:S02]  /*20d0*/  IADD3 R2, -R28, UR17, RZ ;  /* 0x000000111c027c10 */ /* 0x000fc4000fffe1ff */
[----:B------:R-:W-:Y:S01]  /*20e0*/  @P2 IADD3 R234, R6, -0x20, RZ ;  /* 0xffffffe006ea2810 */ /* 0x000fe20007ffe0ff */
[C---:B------:R-:W-:Y:S01]  /*20f0*/  HMMA.16816.F32.BF16 R88, R8.reuse, R12, RZ ;  /* 0x0000000c0858723c */ /* 0x040fe200000418ff */
[C---:B------:R-:W-:Y:S01]  /*2100*/  ISETP.LT.OR P5, PT, R2.reuse, 0x1, P3 ;  /* 0x000000010200780c */ /* 0x040fe20001fa1670 */
[----:B------:R-:W-:Y:S01]  /*2110*/  UIADD3.X UR15, URZ, UR14, URZ, UP0, !UPT ;  /* 0x0000000e3f0f7290 */ /* 0x000fe200087fe43f */
[----:B------:R-:W-:Y:S01]  /*2120*/  ISETP.LT.OR P4, PT, R2, 0x1, P0 ;  /* 0x000000010200780c */ /* 0x000fe20000781670 */
[----:B------:R-:W-:Y:S01]  /*2130*/  LDSM.16.M88.4 R32, [R234] ;  /* 0x00000000ea20783b */ /* 0x000fe20000000200 */
[----:B------:R-:W-:Y:S01]  /*2140*/  IADD3 R6, P1, R4, UR10, RZ ;  /* 0x0000000a04067c10 */ /* 0x000fe2000ff3e0ff */
[----:B------:R-:W-:Y:S01]  /*2150*/  UISETP.GT.AND UP0, UPT, UR20, UR8, UPT ;  /* 0x000000081400728c */ /* 0x000fe2000bf04270 */
[----:B------:R-:W-:Y:S01]  /*2160*/  ISETP.LT.OR P2, PT, R2, 0x11, P3 ;  /* 0x000000110200780c */ /* 0x000fe20001f41670 */
[----:B------:R-:W-:Y:S01]  /*2170*/  HMMA.16816.F32.BF16 R96, R8, R14, RZ ;  /* 0x0000000e0860723c */ /* 0x000fe200000418ff */
[----:B------:R-:W1:Y:S01]  /*2180*/  LDSM.16.M88.4 R12, [R232+0xa100] ;  /* 0x00a10000e80c783b */ /* 0x000e620000000200 */
[----:B------:R-:W-:-:S02]  /*2190*/  IADD3.X R7, R5, UR14, RZ, P1, !PT ;  /* 0x0000000e05077c10 */ /* 0x000fc40008ffe4ff */
[----:B------:R-:W-:Y:S01]  /*21a0*/  IADD3 R18, P6, P1, R18, 0x80, R4 ;  /* 0x0000008012127810 */ /* 0x000fe200079de004 */
[----:B------:R-:W2:Y:S01]  /*21b0*/  LDSM.16.M88.4 R28, [R234+0x800] ;  /* 0x00080000ea1c783b */ /* 0x000ea20000000200 */
[----:B------:R-:W-:Y:S02]  /*21c0*/  IADD3 R242, R234, 0x800, RZ ;  /* 0x00000800eaf27810 */ /* 0x000fe40007ffe0ff */
[C---:B------:R-:W-:Y:S01]  /*21d0*/  HMMA.16816.F32.BF16 R80, R8.reuse, R20, RZ ;  /* 0x000000140850723c */ /* 0x040fe200000418ff */
[----:B------:R-:W-:Y:S02]  /*21e0*/  IADD3.X R19, RZ, UR14, R5, P6, P1 ;  /* 0x0000000eff137c10 */ /* 0x000fe4000b7e2405 */
[C---:B------:R-:W-:Y:S02]  /*21f0*/  ISETP.LT.OR P1, PT, R2.reuse, 0x21, P3 ;  /* 0x000000210200780c */ /* 0x040fe40001f21670 */
[----:B------:R-:W-:Y:S02]  /*2200*/  ISETP.LT.OR P6, PT, R2, 0x21, P0 ;  /* 0x000000210200780c */ /* 0x000fe400007c1670 */
[C---:B------:R-:W-:Y:S01]  /*2210*/  IADD3 R241, R234.reuse, 0x1000, RZ ;  /* 0x00001000eaf17810 */ /* 0x040fe20007ffe0ff */
[----:B------:R-:W-:Y:S01]  /*2220*/  HMMA.16816.F32.BF16 R84, R8, R22, RZ ;  /* 0x000000160854723c */ /* 0x000fe200000418ff */
[----:B------:R-:W3:Y:S01]  /*2230*/  LDSM.16.M88.4 R20, [R234+0x1800] ;  /* 0x00180000ea14783b */ /* 0x000ee20000000200 */
[----:B------:R-:W-:-:S02]  /*2240*/  IADD3 R240, R234, 0x1800, RZ ;  /* 0x00001800eaf07810 */ /* 0x000fc40007ffe0ff */
[C---:B------:R-:W-:Y:S02]  /*2250*/  IADD3 R239, R234.reuse, 0x2000, RZ ;  /* 0x00002000eaef7810 */ /* 0x040fe40007ffe0ff */
[C---:B------:R-:W-:Y:S02]  /*2260*/  IADD3 R238, R234.reuse, 0x2800, RZ ;  /* 0x00002800eaee7810 */ /* 0x040fe40007ffe0ff */
[----:B------:R-:W-:Y:S01]  /*2270*/  HMMA.16816.F32.BF16 R72, R8, R24, RZ ;  /* 0x000000180848723c */ /* 0x000fe200000418ff */
[C---:B------:R-:W-:Y:S02]  /*2280*/  IADD3 R237, R234.reuse, 0x3000, RZ ;  /* 0x00003000eaed7810 */ /* 0x040fe40007ffe0ff */
[----:B------:R-:W-:-:S05]  /*2290*/  IADD3 R236, R234, 0x3800, RZ ;  /* 0x00003800eaec7810 */ /* 0x000fca0007ffe0ff */
[----:B------:R-:W-:Y:S01]  /*22a0*/  HMMA.16816.F32.BF16 R68, R8, R26, RZ ;  /* 0x0000001a0844723c */ /* 0x000fe200000418ff */
[----:B------:R-:W4:Y:S04]  /*22b0*/  LDSM.16.M88.4 R24, [R234+0x1000] ;  /* 0x00100000ea18783b */ /* 0x000f280000000200 */
[----:B------:R-:W5:Y:S04]  /*22c0*/  LDSM.16.M88.4 R8, [R232+0x8100] ;  /* 0x00810000e808783b */ /* 0x000f680000000200 */
[----:B------:R-:W-:Y:S01]  /*22d0*/  @!PT LDS RZ, [RZ] ;  /* 0x00000000fffff984 */ /* 0x000fe20000000800 */
[----:B------:R-:W-:Y:S01]  /*22e0*/  @!PT LDS RZ, [RZ] ;  /* 0x00000000fffff984 */ /* 0x000fe20000000800 */
[----:B------:R-:W-:Y:S01]  /*22f0*/  @!PT LDS RZ, [RZ] ;  /* 0x00000000fffff984 */ /* 0x000fe20000000800 */
[----:B------:R4:W-:Y:S01]  /*2300*/  LDGSTS.E.BYPASS.LTC128B.128 [R243+0x100], [R4.64], !P5 ;  /* 0x0010000004f37fae */ /* 0x0009e2000e901d52 */
[C---:B------:R-:W-:Y:S01]  /*2310*/  ISETP.LT.OR P5, PT, R2.reuse, 0x11, P0 ;  /* 0x000000110200780c */ /* 0x040fe200007a1670 */
[C---:B-1----:R-:W-:Y:S02]  /*2320*/  HMMA.16816.F32.BF16 R128, R12.reuse, R34, R44 ;  /* 0x000000220c80723c */ /* 0x042fe4000004182c */
[----:B------:R4:W-:Y:S04]  /*2330*/  LDGSTS.E.BYPASS.LTC128B.128 [R243+0x2100], [R4.64+0x80], !P4 ;  /* 0x0210008004f37fae */ /* 0x0009e8000e101d52 */
[----:B------:R1:W-:Y:S02]  /*2340*/  LDGSTS.E.BYPASS.LTC128B.128 [R243+0x900], [R6.64], !P2 ;  /* 0x0090000006f37fae */ /* 0x0003e4000d101d52 */
[----:B--2---:R-:W-:Y:S04]  /*2350*/  HMMA.16816.F32.BF16 R56, R12, R28, R56 ;  /* 0x0000001c0c38723c */ /* 0x004fe80000041838 */
[----:B------:R2:W-:Y:S01]  /*2360*/  LDGSTS.E.BYPASS.LTC128B.128 [R243+0x2900], [R18.64], !P5 ;  /* 0x0290000012f37fae */ /* 0x0005e2000e901d52 */
[----:B------:R-:W-:-:S03]  /*2370*/  ISETP.LT.OR P5, PT, R2, 0x31, P3 ;  /* 0x000000310200780c */ /* 0x000fc60001fa1670 */
[C---:B---3--:R-:W-:Y:S08]  /*2380*/  HMMA.16816.F32.BF16 R64, R12.reuse, R20, R64 ;  /* 0x000000140c40723c */ /* 0x048ff00000041840 */
[----:B------:R-:W-:Y:S01]  /*2390*/  HMMA.16816.F32.BF16 R76, R12, R30, R76 ;  /* 0x0000001e0c4c723c */ /* 0x000fe2000004184c */
[----:B----4-:R-:W-:-:S07]  /*23a0*/  IADD3 R4, P4, R6, UR10, RZ ;  /* 0x0000000a06047c10 */ /* 0x010fce000ff9e0ff */
[-C--:B------:R-:W-:Y:S01]  /*23b0*/  HMMA.16816.F32.BF16 R60, R12, R24.reuse, R60 ;  /* 0x000000180c3c723c */ /* 0x080fe2000004183c */
[----:B------:R-:W-:Y:S02]  /*23c0*/  IADD3.X R5, R7, UR14, RZ, P4, !PT ;  /* 0x0000000e07057c10 */ /* 0x000fe4000a7fe4ff */
[----:B------:R-:W-:Y:S02]  /*23d0*/  IADD3 R16, P4, R4, UR10, RZ ;  /* 0x0000000a04107c10 */ /* 0x000fe4000ff9e0ff */
[----:B-1----:R-:W-:Y:S01]  /*23e0*/  IADD3 R6, P2, R6, UR16, RZ ;  /* 0x0000001006067c10 */ /* 0x002fe2000ff5e0ff */
[----:B------:R1:W-:Y:S01]  /*23f0*/  LDGSTS.E.BYPASS.LTC128B.128 [R243+0x1100], [R4.64], !P1 ;  /* 0x0110000004f37fae */ /* 0x0003e2000c901d52 */
[----:B------:R-:W-:Y:S01]  /*2400*/  IADD3.X R17, R5, UR14, RZ, P4, !PT ;  /* 0x0000000e05117c10 */ /* 0x000fe2000a7fe4ff */
[----:B-----5:R-:W-:Y:S01]  /*2410*/  HMMA.16816.F32.BF16 R132, R8, R24, R80 ;  /* 0x000000180884723c */ /* 0x020fe20000041850 */
[----:B------:R-:W-:Y:S01]  /*2420*/  ISETP.LT.OR P4, PT, R2, 0x31, P0 ;  /* 0x000000310200780c */ /* 0x000fe20000781670 */
[----:B------:R-:W-:Y:S01]  /*2430*/  IMAD.MOV.U32 R2, RZ, RZ, -0x40 ;  /* 0xffffffc0ff027424 */ /* 0x000fe200078e00ff */
[----:B------:R-:W-:-:S02]  /*2440*/  IADD3.X R7, R7, UR15, RZ, P2, !PT ;  /* 0x0000000f07077c10 */ /* 0x000fc400097fe4ff */
[----:B------:R-:W-:-:S03]  /*2450*/  LOP3.LUT P2, RZ, R36, 0x4, RZ, 0xc0, !PT ;  /* 0x0000000424ff7812 */ /* 0x000fc6000784c0ff */
[----:B------:R3:W-:Y:S01]  /*2460*/  LDGSTS.E.BYPASS.LTC128B.128 [R243+0x3100], [R6.64], !P6 ;  /* 0x0310000006f37fae */ /* 0x0007e2000f101d52 */
[----:B------:R-:W-:Y:S01]  /*2470*/  SEL R2, R2, 0x40, P2 ;  /* 0x0000004002027807 */ /* 0x000fe20001000000 */
[-C--:B------:R-:W-:Y:S02]  /*2480*/  HMMA.16816.F32.BF16 R36, R12, R32.reuse, R40 ;  /* 0x000000200c24723c */ /* 0x080fe40000041828 */
[----:B------:R2:W-:Y:S02]  /*2490*/  LDGSTS.E.BYPASS.LTC128B.128 [R243+0x1900], [R16.64], !P5 ;  /* 0x0190000010f37fae */ /* 0x0005e4000e901d52 */
[----:B------:R-:W-:Y:S02]  /*24a0*/  IMAD.IADD R229, R175, 0x1, R2 ;  /* 0x00000001afe57824 */ /* 0x000fe400078e0202 */
[----:B------:R-:W-:Y:S02]  /*24b0*/  IMAD.IADD R228, R2, 0x1, R234 ;  /* 0x0000000102e47824 */ /* 0x000fe400078e02ea */
[----:B------:R-:W-:Y:S01]  /*24c0*/  HMMA.16816.F32.BF16 R120, R8, R32, R120 ;  /* 0x000000200878723c */ /* 0x000fe20000041878 */
[----:B-1----:R-:W-:-:S07]  /*24d0*/  IADD3 R4, P1, R4, UR16, RZ ;  /* 0x0000001004047c10 */ /* 0x002fce000ff3e0ff */
[----:B------:R-:W-:Y:S01]  /*24e0*/  HMMA.16816.F32.BF16 R80, R8, R34, R100 ;  /* 0x000000220850723c */ /* 0x000fe20000041864 */
[----:B------:R-:W-:Y:S02]  /*24f0*/  IADD3.X R5, R5, UR15, RZ, P1, !PT ;  /* 0x0000000f05057c10 */ /* 0x000fe40008ffe4ff */
[----:B------:R-:W-:-:S03]  /*2500*/  PLOP3.LUT P1, PT, PT, PT, UP0, 0x80, 0x0 ;  /* 0x000000000000781c */ /* 0x000fc60003f2f008 */
[----:B------:R3:W-:Y:S02]  /*2510*/  LDGSTS.E.BYPASS.LTC128B.128 [R243+0x3900], [R4.64], !P4 ;  /* 0x0390000004f37fae */ /* 0x0007e4000e101d52 */
[C---:B------:R-:W-:Y:S02]  /*2520*/  HMMA.16816.F32.BF16 R124, R8.reuse, R28, R88 ;  /* 0x0000001c087c723c */ /* 0x040fe40000041858 */
[----:B------:R-:W-:Y:S04]  /*2530*/  LDSM.16.M88.4 R52, [R229+0x4100] ;  /* 0x00410000e534783b */ /* 0x000fe80000000200 */
[----:B--2---:R-:W1:Y:S02]  /*2540*/  LDSM.16.M88.4 R16, [R231+0xa100] ;  /* 0x00a10000e710783b */ /* 0x004e640000000200 */
[C---:B------:R-:W-:Y:S02]  /*2550*/  HMMA.16816.F32.BF16 R136, R8.reuse, R20, R72 ;  /* 0x000000140888723c */ /* 0x040fe40000041848 */
[----:B------:R-:W2:Y:S04]  /*2560*/  LDSM.16.M88.4 R48, [R229+0x4900] ;  /* 0x00490000e530783b */ /* 0x000ea80000000200 */
[----:B------:R-:W4:Y:S02]  /*2570*/  LDSM.16.M88.4 R44, [R229+0x5100] ;  /* 0x00510000e52c783b */ /* 0x000f240000000200 */
[C---:B------:R-:W-:Y:S02]  /*2580*/  HMMA.16816.F32.BF16 R32, R8.reuse, R30, R96 ;  /* 0x0000001e0820723c */ /* 0x040fe40000041860 */
[----:B------:R-:W-:Y:S04]  /*2590*/  LDSM.16.M88.4 R40, [R229+0x5900] ;  /* 0x00590000e528783b */ /* 0x000fe80000000200 */
[----:B------:R-:W-:Y:S02]  /*25a0*/  LDSM.16.M88.4 R28, [R228] ;  /* 0x00000000e41c783b */ /* 0x000fe40000000200 */
[C---:B------:R-:W-:Y:S02]  /*25b0*/  HMMA.16816.F32.BF16 R104, R8.reuse, R26, R84 ;  /* 0x0000001a0868723c */ /* 0x040fe40000041854 */
[----:B---3--:R-:W-:Y:S04]  /*25c0*/  LDSM.16.M88.4 R4, [R233+0xa100] ;  /* 0x00a10000e904783b */ /* 0x008fe80000000200 */
[----:B------:R-:W0:Y:S02]  /*25d0*/  LDGDEPBAR ;  /* 0x00000000000079af */ /* 0x000e240000000000 */
[----:B------:R-:W-:Y:S02]  /*25e0*/  HMMA.16816.F32.BF16 R100, R8, R22, R68 ;  /* 0x000000160864723c */ /* 0x000fe40000041844 */
[----:B------:R-:W3:Y:S06]  /*25f0*/  LDSM.16.M88.4 R8, [R231+0x8100] ;  /* 0x00810000e708783b */ /* 0x000eec0000000200 */
[C---:B------:R-:W-:Y:S01]  /*2600*/  HMMA.16816.F32.BF16 R116, R12.reuse, R26, R116 ;  /* 0x0000001a0c74723c */ /* 0x040fe20000041874 */
[----:B------:R-:W5:Y:S07]  /*2610*/  LDSM.16.M88.4 R24, [R228+0x800] ;  /* 0x00080000e418783b */ /* 0x000f6e0000000200 */
[----:B------:R-:W-:Y:S01]  /*2620*/  HMMA.16816.F32.BF16 R112, R12, R22, R92 ;  /* 0x000000160c70723c */ /* 0x000fe2000004185c */
[----:B------:R-:W5:Y:S04]  /*2630*/  LDSM.16.M88.4 R12, [R233+0x8100] ;  /* 0x00810000e90c783b */ /* 0x000f680000000200 */
[----:B------:R-:W5:Y:S03]  /*2640*/  LDSM.16.M88.4 R20, [R228+0x1000] ;  /* 0x00100000e414783b */ /* 0x000f660000000200 */
[C---:B-1----:R-:W-:Y:S01]  /*2650*/  HMMA.16816.F32.BF16 R72, R16.reuse, R52, R36 ;  /* 0x000000341048723c */ /* 0x042fe20000041824 */
[----:B------:R-:W1:Y:S07]  /*2660*/  LDSM.16.M88.4 R36, [R228+0x1800] ;  /* 0x00180000e424783b */ /* 0x000e6e0000000200 */
[C---:B--2---:R-:W-:Y:S08]  /*2670*/  HMMA.16816.F32.BF16 R108, R16.reuse, R48, R56 ;  /* 0x00000030106c723c */ /* 0x044ff00000041838 */
[C---:B----4-:R-:W-:Y:S08]  /*2680*/  HMMA.16816.F32.BF16 R96, R16.reuse, R44, R60 ;  /* 0x0000002c1060723c */ /* 0x050ff0000004183c */
[----:B------:R-:W-:Y:S08]  /*2690*/  HMMA.16816.F32.BF16 R92, R16, R54, R128 ;  /* 0x00000036105c723c */ /* 0x000ff00000041880 */
[C---:B---3--:R-:W-:Y:S08]  /*26a0*/  HMMA.16816.F32.BF16 R84, R8.reuse, R52, R120 ;  /* 0x000000340854723c */ /* 0x048ff00000041878 */
[----:B------:R-:W-:Y:S08]  /*26b0*/  HMMA.16816.F32.BF16 R80, R8, R54, R80 ;  /* 0x000000360850723c */ /* 0x000ff00000041850 */
[C---:B------:R-:W-:Y:S08]  /*26c0*/  HMMA.16816.F32.BF16 R88, R16.reuse, R40, R64 ;  /* 0x000000281058723c */ /* 0x040ff00000041840 */
[C---:B------:R-:W-:Y:S08]  /*26d0*/  HMMA.16816.F32.BF16 R76, R16.reuse, R50, R76 ;  /* 0x00000032104c723c */ /* 0x040ff0000004184c */
[C---:B------:R-:W-:Y:S08]  /*26e0*/  HMMA.16816.F32.BF16 R68, R16.reuse, R46, R116 ;  /* 0x0000002e1044723c */ /* 0x040ff00000041874 */
[----:B------:R-:W-:Y:S08]  /*26f0*/  HMMA.16816.F32.BF16 R56, R16, R42, R112 ;  /* 0x0000002a1038723c */ /* 0x000ff00000041870 */
[C---:B------:R-:W-:Y:S08]  /*2700*/  HMMA.16816.F32.BF16 R60, R8.reuse, R50, R32 ;  /* 0x00000032083c723c */ /* 0x040ff00000041820 */
[C---:B------:R-:W-:Y:S08]  /*2710*/  HMMA.16816.F32.BF16 R52, R8.reuse, R44, R132 ;  /* 0x0000002c0834723c */ /* 0x040ff00000041884 */
[C---:B------:R-:W-:Y:S01]  /*2720*/  HMMA.16816.F32.BF16 R64, R8.reuse, R48, R124 ;  /* 0x000000300840723c */ /* 0x040fe2000004187c */
[----:B------:R-:W-:Y:S07]  /*2730*/  LDSM.16.M88.4 R48, [R175+0x6100] ;  /* 0x00610000af30783b */ /* 0x000fee0000000200 */
[C---:B------:R-:W-:Y:S08]  /*2740*/  HMMA.16816.F32.BF16 R44, R8.reuse, R46, R104 ;  /* 0x0000002e082c723c */ /* 0x040ff00000041868 */
[C---:B------:R-:W-:Y:S08]  /*2750*/  HMMA.16816.F32.BF16 R32, R8.reuse, R40, R136 ;  /* 0x000000280820723c */ /* 0x040ff00000041888 */
[----:B------:R-:W-:Y:S01]  /*2760*/  HMMA.16816.F32.BF16 R16, R8, R42, R100 ;  /* 0x0000002a0810723c */ /* 0x000fe20000041864 */
[----:B------:R-:W-:Y:S04]  /*2770*/  LDSM.16.M88.4 R8, [R230+0xe100] ;  /* 0x00e10000e608783b */ /* 0x000fe80000000200 */
[----:B------:R-:W2:Y:S03]  /*2780*/  LDSM.16.M88.4 R40, [R175+0x6900] ;  /* 0x00690000af28783b */ /* 0x000ea60000000200 */
[C---:B------:R-:W-:Y:S08]  /*2790*/  HMMA.16816.F32.BF16 R100, R4.reuse, R30, R92 ;  /* 0x0000001e0464723c */ /* 0x040ff0000004185c */
[----:B-----5:R-:W-:Y:S08]  /*27a0*/  HMMA.16816.F32.BF16 R120, R4, R24, R108 ;  /* 0x000000180478723c */ /* 0x020ff0000004186c */
[C---:B------:R-:W-:Y:S08]  /*27b0*/  HMMA.16816.F32.BF16 R128, R12.reuse, R28, R84 ;  /* 0x0000001c0c80723c */ /* 0x040ff00000041854 */
[C---:B------:R-:W-:Y:S08]  /*27c0*/  HMMA.16816.F32.BF16 R124, R12.reuse, R30, R80 ;  /* 0x0000001e0c7c723c */ /* 0x040ff00000041850 */
[C---:B------:R-:W-:Y:S08]  /*27d0*/  HMMA.16816.F32.BF16 R116, R12.reuse, R24, R64 ;  /* 0x000000180c74723c */ /* 0x040ff00000041840 */
[C---:B------:R-:W-:Y:S08]  /*27e0*/  HMMA.16816.F32.BF16 R112, R12.reuse, R26, R60 ;  /* 0x0000001a0c70723c */ /* 0x040ff0000004183c */
[C---:B------:R-:W-:Y:S01]  /*27f0*/  HMMA.16816.F32.BF16 R108, R12.reuse, R20, R52 ;  /* 0x000000140c6c723c */ /* 0x040fe20000041834 */
[----:B------:R-:W-:Y:S07]  /*2800*/  LDSM.16.M88.4 R52, [R234+0x3800] ;  /* 0x00380000ea34783b */ /* 0x000fee0000000200 */
[C---:B------:R-:W-:Y:S01]  /*2810*/  HMMA.16816.F32.BF16 R84, R12.reuse, R22, R44 ;  /* 0x000000160c54723c */ /* 0x040fe2000004182c */
[----:B------:R-:W-:Y:S07]  /*2820*/  LDSM.16.M88.4 R44, [R234+0x3000] ;  /* 0x00300000ea2c783b */ /* 0x000fee0000000200 */
[C---:B-1----:R-:W-:Y:S01]  /*2830*/  HMMA.16816.F32.BF16 R104, R12.reuse, R36, R32 ;  /* 0x000000240c68723c */ /* 0x042fe20000041820 */
[----:B------:R-:W-:Y:S07]  /*2840*/  LDSM.16.M88.4 R32, [R175+0x7100] ;  /* 0x00710000af20783b */ /* 0x000fee0000000200 */
[----:B------:R-:W-:Y:S01]  /*2850*/  HMMA.16816.F32.BF16 R92, R12, R38, R16 ;  /* 0x000000260c5c723c */ /* 0x000fe20000041810 */
[----:B------:R-:W1:Y:S04]  /*2860*/  LDSM.16.M88.4 R12, [R230+0xc100] ;  /* 0x00c10000e60c783b */ /* 0x000e680000000200 */
[----:B------:R-:W3:Y:S03]  /*2870*/  LDSM.16.M88.4 R16, [R175+0x7900] ;  /* 0x00790000af10783b */ /* 0x000ee60000000200 */
[C---:B------:R-:W-:Y:S01]  /*2880*/  HMMA.16816.F32.BF16 R76, R4.reuse, R26, R76 ;  /* 0x0000001a044c723c */ /* 0x040fe2000004184c */
[----:B------:R-:W-:Y:S07]  /*2890*/  LDSM.16.M88.4 R24, [R234+0x2800] ;  /* 0x00280000ea18783b */ /* 0x000fee0000000200 */
[C---:B------:R-:W-:Y:S08]  /*28a0*/  HMMA.16816.F32.BF16 R140, R4.reuse, R20, R96 ;  /* 0x00000014048c723c */ /* 0x040ff00000041860 */
[C---:B------:R-:W-:Y:S01]  /*28b0*/  HMMA.16816.F32.BF16 R136, R4.reuse, R22, R68 ;  /* 0x000000160488723c */ /* 0x040fe20000041844 */
[----:B------:R-:W4:Y:S07]  /*28c0*/  LDSM.16.M88.4 R20, [R232+0xc100] ;  /* 0x00c10000e814783b */ /* 0x000f2e0000000200 */
[C---:B------:R-:W-:Y:S01]  /*28d0*/  HMMA.16816.F32.BF16 R72, R4.reuse, R28, R72 ;  /* 0x0000001c0448723c */ /* 0x040fe20000041848 */
[----:B------:R-:W-:Y:S07]  /*28e0*/  LDSM.16.M88.4 R28, [R234+0x2000] ;  /* 0x00200000ea1c783b */ /* 0x000fee0000000200 */
[C---:B------:R-:W-:Y:S08]  /*28f0*/  HMMA.16816.F32.BF16 R96, R4.reuse, R36, R88 ;  /* 0x000000240460723c */ /* 0x040ff00000041858 */
[----:B------:R-:W-:Y:S01]  /*2900*/  HMMA.16816.F32.BF16 R132, R4, R38, R56 ;  /* 0x000000260484723c */ /* 0x000fe20000041838 */
[----:B------:R-:W5:Y:S07]  /*2910*/  LDSM.16.M88.4 R4, [R232+0xe100] ;  /* 0x00e10000e804783b */ /* 0x000f6e0000000200 */
[C---:B--2---:R-:W-:Y:S08]  /*2920*/  HMMA.16816.F32.BF16 R60, R8.reuse, R40, R120 ;  /* 0x00000028083c723c */ /* 0x044ff00000041878 */
[----:B------:R-:W-:Y:S08]  /*2930*/  HMMA.16816.F32.BF16 R56, R8, R42, R76 ;  /* 0x0000002a0838723c */ /* 0x000ff0000004184c */
[C---:B-1----:R-:W-:Y:S08]  /*2940*/  HMMA.16816.F32.BF16 R36, R12.reuse, R40, R116 ;  /* 0x000000280c24723c */ /* 0x042ff00000041874 */
[----:B------:R-:W-:Y:S08]  /*2950*/  HMMA.16816.F32.BF16 R40, R12, R42, R112 ;  /* 0x0000002a0c28723c */ /* 0x000ff00000041870 */
[C---:B------:R-:W-:Y:S08]  /*2960*/  HMMA.16816.F32.BF16 R68, R8.reuse, R50, R100 ;  /* 0x000000320844723c */ /* 0x040ff00000041864 */
[C---:B------:R-:W-:Y:S08]  /*2970*/  HMMA.16816.F32.BF16 R72, R8.reuse, R48, R72 ;  /* 0x000000300848723c */ /* 0x040ff00000041848 */
[C---:B------:R-:W-:Y:S08]  /*2980*/  HMMA.16816.F32.BF16 R88, R8.reuse, R32, R140 ;  /* 0x000000200858723c */ /* 0x040ff0000004188c */
[C---:B------:R-:W-:Y:S08]  /*2990*/  HMMA.16816.F32.BF16 R100, R8.reuse, R34, R136 ;  /* 0x000000220864723c */ /* 0x040ff00000041888 */
[C---:B---3--:R-:W-:Y:S08]  /*29a0*/  HMMA.16816.F32.BF16 R96, R8.reuse, R16, R96 ;  /* 0x000000100860723c */ /* 0x048ff00000041860 */
[----:B------:R-:W-:Y:S08]  /*29b0*/  HMMA.16816.F32.BF16 R80, R8, R18, R132 ;  /* 0x000000120850723c */ /* 0x000ff00000041884 */
        /* <DEDUP_REMOVED lines=8> */
[----:B------:R-:W1:Y:S04]  /*2a40*/  LDSM.16.M88.4 R16, [R231+0xe100] ;  /* 0x00e10000e710783b */ /* 0x000e680000000200 */
[----:B------:R-:W2:Y:S03]  /*2a50*/  LDSM.16.M88.4 R12, [R231+0xc100] ;  /* 0x00c10000e70c783b */ /* 0x000ea60000000200 */
[C---:B----4-:R-:W-:Y:S01]  /*2a60*/  HMMA.16816.F32.BF16 R120, R20.reuse, R24, R36 ;  /* 0x000000181478723c */ /* 0x050fe20000041824 */
[----:B------:R-:W-:Y:S07]  /*2a70*/  LDSM.16.M88.4 R36, [R229+0x7100] ;  /* 0x00710000e524783b */ /* 0x000fee0000000200 */
[-C--:B------:R-:W-:Y:S01]  /*2a80*/  HMMA.16816.F32.BF16 R112, R20, R26.reuse, R40 ;  /* 0x0000001a1470723c */ /* 0x080fe20000041828 */
[----:B------:R-:W3:Y:S07]  /*2a90*/  LDSM.16.M88.4 R40, [R229+0x6900] ;  /* 0x00690000e528783b */ /* 0x000eee0000000200 */
[C---:B-----5:R-:W-:Y:S08]  /*2aa0*/  HMMA.16816.F32.BF16 R140, R4.reuse, R26, R56 ;  /* 0x0000001a048c723c */ /* 0x060ff00000041838 */
[C---:B------:R-:W-:Y:S08]  /*2ab0*/  HMMA.16816.F32.BF16 R116, R4.reuse, R28, R72 ;  /* 0x0000001c0474723c */ /* 0x040ff00000041848 */
[C---:B------:R-:W-:Y:S08]  /*2ac0*/  HMMA.16816.F32.BF16 R148, R4.reuse, R30, R68 ;  /* 0x0000001e0494723c */ /* 0x040ff00000041844 */
[----:B------:R-:W-:Y:S01]  /*2ad0*/  HMMA.16816.F32.BF16 R144, R4, R24, R60 ;  /* 0x000000180490723c */ /* 0x000fe2000004183c */
[----:B------:R-:W-:Y:S07]  /*2ae0*/  LDSM.16.M88.4 R24, [R228+0x3000] ;  /* 0x00300000e418783b */ /* 0x000fee0000000200 */
[C---:B------:R-:W-:Y:S08]  /*2af0*/  HMMA.16816.F32.BF16 R56, R20.reuse, R28, R76 ;  /* 0x0000001c1438723c */ /* 0x040ff0000004184c */
[----:B------:R-:W-:Y:S01]  /*2b00*/  HMMA.16816.F32.BF16 R124, R20, R30, R64 ;  /* 0x0000001e147c723c */ /* 0x000fe20000041840 */
[----:B------:R-:W-:Y:S07]  /*2b10*/  LDSM.16.M88.4 R28, [R228+0x2800] ;  /* 0x00280000e41c783b */ /* 0x000fee0000000200 */
[C---:B------:R-:W-:Y:S08]  /*2b20*/  HMMA.16816.F32.BF16 R136, R4.reuse, R44, R88 ;  /* 0x0000002c0488723c */ /* 0x040ff00000041858 */
[C---:B------:R-:W-:Y:S08]  /*2b30*/  HMMA.16816.F32.BF16 R132, R4.reuse, R46, R100 ;  /* 0x0000002e0484723c */ /* 0x040ff00000041864 */
[C---:B------:R-:W-:Y:S08]  /*2b40*/  HMMA.16816.F32.BF16 R128, R4.reuse, R52, R96 ;  /* 0x000000340480723c */ /* 0x040ff00000041860 */
[----:B------:R-:W-:Y:S01]  /*2b50*/  HMMA.16816.F32.BF16 R60, R4, R54, R80 ;  /* 0x00000036043c723c */ /* 0x000fe20000041850 */
[----:B------:R-:W4:Y:S07]  /*2b60*/  LDSM.16.M88.4 R4, [R235+0xe100] ;  /* 0x00e10000eb04783b */ /* 0x000f2e0000000200 */
[C---:B------:R-:W-:Y:S01]  /*2b70*/  HMMA.16816.F32.BF16 R108, R20.reuse, R44, R8 ;  /* 0x0000002c146c723c */ /* 0x040fe20000041808 */
[----:B------:R-:W5:Y:S07]  /*2b80*/  LDSM.16.M88.4 R8, [R233+0xc100] ;  /* 0x00c10000e908783b */ /* 0x000f6e0000000200 */
[C---:B------:R-:W-:Y:S01]  /*2b90*/  HMMA.16816.F32.BF16 R68, R20.reuse, R46, R84 ;  /* 0x0000002e1444723c */ /* 0x040fe20000041854 */
[----:B------:R-:W3:Y:S07]  /*2ba0*/  LDSM.16.M88.4 R44, [R228+0x2000] ;  /* 0x00200000e42c783b */ /* 0x000eee0000000200 */
[C---:B------:R-:W-:Y:S08]  /*2bb0*/  HMMA.16816.F32.BF16 R72, R20.reuse, R52, R104 ;  /* 0x000000341448723c */ /* 0x040ff00000041868 */
[----:B------:R-:W-:Y:S01]  /*2bc0*/  HMMA.16816.F32.BF16 R64, R20, R54, R92 ;  /* 0x000000361440723c */ /* 0x000fe2000004185c */
[----:B------:R-:W4:Y:S01]  /*2bd0*/  LDSM.16.M88.4 R20, [R228+0x3800] ;  /* 0x00380000e414783b */ /* 0x000f220000000200 */
[----:B------:R-:W-:-:S06]  /*2be0*/  DEPBAR.LE SB0, 0x0 ;  /* 0x000080000000791a */ /* 0x000fcc0000000000 */
[C---:B-1----:R-:W-:Y:S08]  /*2bf0*/  HMMA.16816.F32.BF16 R100, R16.reuse, R48, R116 ;  /* 0x000000301064723c */ /* 0x042ff00000041874 */
[----:B------:R-:W-:Y:S08]  /*2c00*/  HMMA.16816.F32.BF16 R96, R16, R50, R148 ;  /* 0x000000321060723c */ /* 0x000ff00000041894 */
[C---:B--2---:R-:W-:Y:S08]  /*2c10*/  HMMA.16816.F32.BF16 R56, R12.reuse, R48, R56 ;  /* 0x000000300c38723c */ /* 0x044ff00000041838 */
[----:B------:R-:W-:Y:S08]  /*2c20*/  HMMA.16816.F32.BF16 R52, R12, R50, R124 ;  /* 0x000000320c34723c */ /* 0x000ff0000004187c */
        /* <DEDUP_REMOVED lines=12> */
[C---:B----4-:R-:W-:Y:S08]  /*2cf0*/  HMMA.16816.F32.BF16 R92, R4.reuse, R28, R92 ;  /* 0x0000001c045c723c */ /* 0x050ff0000004185c */
[----:B------:R-:W-:Y:S08]  /*2d00*/  HMMA.16816.F32.BF16 R88, R4, R30, R88 ;  /* 0x0000001e0458723c */ /* 0x000ff00000041858 */
[----:B-----5:R-:W-:Y:S08]  /*2d10*/  HMMA.16816.F32.BF16 R48, R8, R28, R48 ;  /* 0x0000001c0830723c */ /* 0x020ff00000041830 */
[C---:B------:R-:W-:Y:S08]  /*2d20*/  HMMA.16816.F32.BF16 R100, R4.reuse, R44, R100 ;  /* 0x0000002c0464723c */ /* 0x040ff00000041864 */
[C---:B------:R-:W-:Y:S08]  /*2d30*/  HMMA.16816.F32.BF16 R96, R4.reuse, R46, R96 ;  /* 0x0000002e0460723c */ /* 0x040ff00000041860 */
[C---:B------:R-:W-:Y:S08]  /*2d40*/  HMMA.16816.F32.BF16 R84, R4.reuse, R24, R84 ;  /* 0x000000180454723c */ /* 0x040ff00000041854 */
[C---:B------:R-:W-:Y:S08]  /*2d50*/  HMMA.16816.F32.BF16 R80, R4.reuse, R26, R80 ;  /* 0x0000001a0450723c */ /* 0x040ff00000041850 */
[C---:B------:R-:W-:Y:S08]  /*2d60*/  HMMA.16816.F32.BF16 R76, R4.reuse, R20, R76 ;  /* 0x00000014044c723c */ /* 0x040ff0000004184c */
[----:B------:R-:W-:Y:S07]  /*2d70*/  HMMA.16816.F32.BF16 R60, R4, R22, R60 ;  /* 0x00000016043c723c */ /* 0x000fee000004183c */
[----:B------:R-:W-:Y:S01]  /*2d80*/  LOP3.LUT R4, R153, R152, RZ, 0xfc, !PT ;  /* 0x0000009899047212 */ /* 0x000fe200078efcff */
        /* <DEDUP_REMOVED lines=8> */
[----:B------:R-:W-:Y:S05]  /*2e10*/  @!P1 BRA `(.L_x_1446) ;  /* 0x0000024000009947 */ /* 0x000fea0003800000 */
[----:B------:R-:W-:-:S04]  /*2e20*/  UIADD3 UR5, UR21, -0x2, URZ ;  /* 0xfffffffe15057890 */ /* 0x000fc8000fffe03f */
        /* <DEDUP_REMOVED lines=9> */
[----:B------:R-:W-:-:S03]  /*2ec0*/  IADD3 R2, R9, UR4, RZ ;  /* 0x0000000409027c10 */ /* 0x000fc6000fffe0ff */
        /* <DEDUP_REMOVED lines=25> */
.L_x_1446:
[----:B------:R-:W-:Y:S01]  /*3060*/  LOP3.LUT R2, R155, 0xffffffe0, RZ, 0xc0, !PT ;  /* 0xffffffe09b027812 */ /* 0x000fe200078ec0ff */
[----:B---3--:R-:W-:Y:S01]  /*3070*/  IMAD.U32 R6, RZ, RZ, UR17 ;  /* 0x00000011ff067e24 */ /* 0x008fe2000f8e00ff */
[----:B------:R-:W-:Y:S01]  /*3080*/  STL [R1+0x80], R243 ;  /* 0x000080f301007387 */ /* 0x000fe20000100800 */
[----:B------:R-:W-:-:S02]  /*3090*/  IMAD.SHL.U32 R224, R4, 0x2, RZ ;  /* 0x0000000204e07824 */ /* 0x000fc400078e00ff */
[----:B------:R-:W-:Y:S01]  /*30a0*/  IMAD.IADD R2, R168, 0x1, -R2 ;  /* 0x00000001a8027824 */ /* 0x000fe200078e0a02 */
[----:B------:R1:W-:Y:S01]  /*30b0*/  STL [R1+0x7c], R242 ;  /* 0x00007cf201007387 */ /* 0x0003e20000100800 */
[----:B------:R-:W-:Y:S01]  /*30c0*/  IMAD R225, R3, 0x2, R224 ;  /* 0x0000000203e17824 */ /* 0x000fe200078e02e0 */
[C---:B------:R-:W-:Y:S02]  /*30d0*/  LEA R227, R0.reuse, R224, 0x1 ;  /* 0x000000e000e37211 */ /* 0x040fe400078e08ff */
[----:B------:R-:W-:Y:S01]  /*30e0*/  SHF.R.S32.HI R5, RZ, 0x1f, R2 ;  /* 0x0000001fff057819 */ /* 0x000fe20000011402 */
[----:B------:R2:W-:Y:S01]  /*30f0*/  STL [R1+0x78], R241 ;  /* 0x000078f101007387 */ /* 0x0005e20000100800 */
        /* <DEDUP_REMOVED lines=12> */
[----:B------:R-:W-:Y:S01]  /*31c0*/  FSEL R6, R100, -INF , P4 ;  /* 0xff80000064067808 */ /* 0x000fe20002000000 */
[----:B------:R-:W-:Y:S01]  /*31d0*/  STL [R1+0x60], R235 ;  /* 0x000060eb01007387 */ /* 0x000fe20000100800 */
[----:B------:R-:W-:Y:S02]  /*31e0*/  FSEL R7, R101, -INF , P2 ;  /* 0xff80000065077808 */ /* 0x000fe40001000000 */
[C---:B------:R-:W-:Y:S01]  /*31f0*/  ISETP.GT.AND P5, PT, R8.reuse, 0x8, PT ;  /* 0x000000080800780c */ /* 0x040fe20003fa4270 */
[----:B------:R-:W-:Y:S01]  /*3200*/  STL [R1+0x5c], R234 ;  /* 0x00005cea01007387 */ /* 0x000fe20000100800 */
[----:B------:R-:W-:Y:S02]  /*3210*/  ISETP.GT.AND P1, PT, R8, 0x9, PT ;  /* 0x000000090800780c */ /* 0x000fe40003f24270 */
[----:B------:R-:W-:Y:S01]  /*3220*/  FSEL R9, R96, -INF , P5 ;  /* 0xff80000060097808 */ /* 0x000fe20002800000 */
[----:B------:R-:W-:Y:S01]  /*3230*/  STL [R1+0x58], R233 ;  /* 0x000058e901007387 */ /* 0x000fe20000100800 */
[----:B------:R-:W-:-:S02]  /*3240*/  FMNMX.FTZ R2, R6, R7, !PT ;  /* 0x0000000706027209 */ /* 0x000fc40007810000 */
[----:B------:R-:W-:Y:S01]  /*3250*/  FSEL R11, R102, -INF , P4 ;  /* 0xff800000660b7808 */ /* 0x000fe20002000000 */
[----:B------:R-:W-:Y:S01]  /*3260*/  STL [R1+0x54], R232 ;  /* 0x000054e801007387 */ /* 0x000fe20000100800 */
[----:B------:R-:W-:Y:S02]  /*3270*/  FSEL R160, R58, -INF , P4 ;  /* 0xff8000003aa07808 */ /* 0x000fe40002000000 */
[----:B------:R-:W-:Y:S01]  /*3280*/  FSEL R144, R56, -INF , P4 ;  /* 0xff80000038907808 */ /* 0x000fe20002000000 */
[----:B------:R-:W-:Y:S01]  /*3290*/  STL [R1+0x50], R231 ;  /* 0x000050e701007387 */ /* 0x000fe20000100800 */
[----:B------:R-:W-:Y:S02]  /*32a0*/  FSEL R10, R97, -INF , P1 ;  /* 0xff800000610a7808 */ /* 0x000fe40000800000 */
[----:B------:R-:W-:Y:S01]  /*32b0*/  ISETP.GT.AND P4, PT, R8, 0x10, PT ;  /* 0x000000100800780c */ /* 0x000fe20003f84270 */
[----:B------:R-:W-:Y:S01]  /*32c0*/  STL [R1+0x4c], R230 ;  /* 0x00004ce601007387 */ /* 0x000fe20000100800 */
[----:B------:R-:W-:-:S02]  /*32d0*/  FMNMX.FTZ R2, R9, R2, !PT ;  /* 0x0000000209027209 */ /* 0x000fc40007810000 */
[----:B------:R-:W-:Y:S01]  /*32e0*/  FSEL R14, R103, -INF , P2 ;  /* 0xff800000670e7808 */ /* 0x000fe20001000000 */
[----:B------:R-:W-:Y:S01]  /*32f0*/  STL [R1+0x48], R229 ;  /* 0x000048e501007387 */ /* 0x000fe20000100800 */
[----:B------:R-:W-:Y:S02]  /*3300*/  FSEL R154, R59, -INF , P2 ;  /* 0xff8000003b9a7808 */ /* 0x000fe40001000000 */
[----:B------:R-:W-:Y:S01]  /*3310*/  FSEL R135, R57, -INF , P2 ;  /* 0xff80000039877808 */ /* 0x000fe20001000000 */
[----:B------:R3:W-:Y:S01]  /*3320*/  STL [R1+0x44], R228 ;  /* 0x000044e401007387 */ /* 0x0007e20000100800 */
[----:B------:R-:W-:Y:S02]  /*3330*/  ISETP.GT.AND P2, PT, R8, 0x11, PT ;  /* 0x000000110800780c */ /* 0x000fe40003f44270 */
[----:B------:R-:W-:Y:S01]  /*3340*/  FSEL R17, R92, -INF , P4 ;  /* 0xff8000005c117808 */ /* 0x000fe20002000000 */
[----:B------:R-:W-:Y:S01]  /*3350*/  LDSM.16.MT88.4 R120, [R226+0x2100] ;  /* 0x00210000e278783b */ /* 0x000fe20000004200 */
[----:B------:R-:W-:-:S02]  /*3360*/  FMNMX.FTZ R2, R10, R2, !PT ;  /* 0x000000020a027209 */ /* 0x000fc40007810000 */
[----:B------:R-:W-:Y:S01]  /*3370*/  FSEL R16, R99, -INF , P1 ;  /* 0xff80000063107808 */ /* 0x000fe20000800000 */
[----:B------:R-:W-:Y:S01]  /*3380*/  LDSM.16.MT88.4 R44, [R224+0x100] ;  /* 0x00010000e02c783b */ /* 0x000fe20000004200 */
[----:B------:R-:W-:Y:S02]  /*3390*/  FSEL R146, R55, -INF , P1 ;  /* 0xff80000037927808 */ /* 0x000fe40000800000 */
[----:B------:R-:W-:Y:S01]  /*33a0*/  FSEL R133, R53, -INF , P1 ;  /* 0xff80000035857808 */ /* 0x000fe20000800000 */
[----:B------:R-:W-:Y:S01]  /*33b0*/  LDSM.16.MT88.4 R100, [R225+0x2100] ;  /* 0x00210000e164783b */ /* 0x000fe20000004200 */
[----:B------:R-:W-:Y:S02]  /*33c0*/  FSEL R18, R93, -INF , P2 ;  /* 0xff8000005d127808 */ /* 0x000fe40001000000 */
[----:B------:R-:W-:Y:S01]  /*33d0*/  ISETP.GT.AND P1, PT, R8, 0x18, PT ;  /* 0x000000180800780c */ /* 0x000fe20003f24270 */
[----:B------:R-:W-:Y:S01]  /*33e0*/  LDSM.16.MT88.4 R104, [R227+0x2100] ;  /* 0x00210000e368783b */ /* 0x000fe20000004200 */
[----:B------:R-:W-:-:S02]  /*33f0*/  FMNMX.FTZ R2, R17, R2, !PT ;  /* 0x0000000211027209 */ /* 0x000fc40007810000 */
[----:B------:R-:W-:Y:S01]  /*3400*/  FSEL R22, R95, -INF , P2 ;  /* 0xff8000005f167808 */ /* 0x000fe20001000000 */
[----:B------:R-:W-:Y:S01]  /*3410*/  LDSM.16.MT88.4 R56, [R225+0x2900] ;  /* 0x00290000e138783b */ /* 0x000fe20000004200 */
[----:B------:R-:W-:Y:S02]  /*3420*/  FSEL R153, R51, -INF , P2 ;  /* 0xff80000033997808 */ /* 0x000fe40001000000 */
[----:B------:R-:W-:Y:S01]  /*3430*/  FSEL R114, R49, -INF , P2 ;  /* 0xff80000031727808 */ /* 0x000fe20001000000 */
[----:B------:R-:W-:Y:S01]  /*3440*/  LDSM.16.MT88.4 R72, [R225+0x900] ;  /* 0x00090000e148783b */ /* 0x000fe20000004200 */
[----:B------:R-:W-:Y:S02]  /*3450*/  ISETP.GT.AND P2, PT, R8, 0x19, PT ;  /* 0x000000190800780c */ /* 0x000fe40003f44270 */
[----:B------:R-:W-:Y:S01]  /*3460*/  FSEL R19, R88, -INF , P1 ;  /* 0xff80000058137808 */ /* 0x000fe20000800000 */
[----:B------:R-:W-:Y:S01]  /*3470*/  STL [R1+0x40], R175 ;  /* 0x000040af01007387 */ /* 0x000fe20000100800 */
[----:B------:R-:W-:-:S02]  /*3480*/  FMNMX.FTZ R2, R18, R2, !PT ;  /* 0x0000000212027209 */ /* 0x000fc40007810000 */
[----:B------:R-:W-:Y:S01]  /*3490*/  FSEL R21, R94, -INF , P4 ;  /* 0xff8000005e157808 */ /* 0x000fe20002000000 */
[----:B------:R-:W0:Y:S01]  /*34a0*/  LDGDEPBAR ;  /* 0x00000000000079af */ /* 0x000e220000000000 */
[----:B------:R-:W-:Y:S02]  /*34b0*/  FSEL R147, R50, -INF , P4 ;  /* 0xff80000032937808 */ /* 0x000fe40002000000 */
[----:B------:R-:W-:Y:S01]  /*34c0*/  FSEL R115, R48, -INF , P4 ;  /* 0xff80000030737808 */ /* 0x000fe20002000000 */
[----:B------:R-:W-:Y:S01]  /*34d0*/  LDSM.16.MT88.4 R92, [R226+0x2900] ;  /* 0x00290000e25c783b */ /* 0x000fe20000004200 */
[----:B------:R-:W-:Y:S02]  /*34e0*/  FSEL R20, R89, -INF , P2 ;  /* 0xff80000059147808 */ /* 0x000fe40001000000 */
[----:B------:R-:W-:Y:S01]  /*34f0*/  ISETP.GT.AND P4, PT, R8, 0x20, PT ;  /* 0x000000200800780c */ /* 0x000fe20003f84270 */
[----:B------:R-:W-:Y:S01]  /*3500*/  LDSM.16.MT88.4 R48, [R225+0x100] ;  /* 0x00010000e130783b */ /* 0x000fe20000004200 */
[----:B------:R-:W-:-:S02]  /*3510*/  FMNMX.FTZ R2, R19, R2, !PT ;  /* 0x0000000213027209 */ /* 0x000fc40007810000 */
[----:B------:R-:W-:Y:S02]  /*3520*/  FSEL R24, R91, -INF , P2 ;  /* 0xff8000005b187808 */ /* 0x000fe40001000000 */
[----:B------:R-:W-:Y:S02]  /*3530*/  FSEL R155, R31, -INF , P2 ;  /* 0xff8000001f9b7808 */ /* 0x000fe40001000000 */
[----:B------:R-:W-:Y:S02]  /*3540*/  FSEL R112, R29, -INF , P2 ;  /* 0xff8000001d707808 */ /* 0x000fe40001000000 */
[----:B------:R-:W-:Y:S02]  /*3550*/  ISETP.GT.AND P2, PT, R8, 0x21, PT ;  /* 0x000000210800780c */ /* 0x000fe40003f44270 */
[----:B------:R-:W-:Y:S02]  /*3560*/  FSEL R179, R84, -INF , P4 ;  /* 0xff80000054b37808 */ /* 0x000fe40002000000 */
[----:B------:R-:W-:-:S02]  /*3570*/  FMNMX.FTZ R2, R20, R2, !PT ;  /* 0x0000000214027209 */ /* 0x000fc40007810000 */
[----:B------:R-:W-:Y:S02]  /*3580*/  FSEL R23, R90, -INF , P1 ;  /* 0xff8000005a177808 */ /* 0x000fe40000800000 */
[----:B------:R-:W-:Y:S01]  /*3590*/  FSEL R145, R30, -INF , P1 ;  /* 0xff8000001e917808 */ /* 0x000fe20000800000 */
[----:B------:R-:W-:Y:S01]  /*35a0*/  LDSM.16.MT88.4 R88, [R226+0x100] ;  /* 0x00010000e258783b */ /* 0x000fe20000004200 */
[----:B------:R-:W-:Y:S02]  /*35b0*/  FSEL R113, R28, -INF , P1 ;  /* 0xff8000001c717808 */ /* 0x000fe40000800000 */
[----:B------:R-:W-:Y:S02]  /*35c0*/  FSEL R178, R85, -INF , P2 ;  /* 0xff80000055b27808 */ /* 0x000fe40001000000 */
[----:B------:R-:W-:Y:S02]  /*35d0*/  ISETP.GT.AND P1, PT, R8, 0x28, PT ;  /* 0x000000280800780c */ /* 0x000fe40003f24270 */
[----:B------:R-:W-:-:S02]  /*35e0*/  FMNMX.FTZ R2, R179, R2, !PT ;  /* 0x00000002b3027209 */ /* 0x000fc40007810000 */
[----:B------:R-:W-:Y:S02]  /*35f0*/  FSEL R15, R98, -INF , P5 ;  /* 0xff800000620f7808 */ /* 0x000fe40002800000 */
[----:B------:R-:W-:Y:S01]  /*3600*/  FSEL R152, R54, -INF , P5 ;  /* 0xff80000036987808 */ /* 0x000fe20002800000 */
[----:B------:R-:W-:Y:S01]  /*3610*/  LDSM.16.MT88.4 R96, [R224+0x2100] ;  /* 0x00210000e060783b */ /* 0x000fe20000004200 */
[----:B------:R-:W-:Y:S02]  /*3620*/  FSEL R134, R52, -INF , P5 ;  /* 0xff80000034867808 */ /* 0x000fe40002800000 */
[----:B------:R-:W-:Y:S01]  /*3630*/  ISETP.GT.AND P5, PT, R8, 0x29, PT ;  /* 0x000000290800780c */ /* 0x000fe20003fa4270 */
[----:B------:R-:W-:Y:S01]  /*3640*/  LDSM.16.MT88.4 R52, [R227+0x2900] ;  /* 0x00290000e334783b */ /* 0x000fe20000004200 */
[----:B------:R-:W-:Y:S02]  /*3650*/  FSEL R177, R80, -INF , P1 ;  /* 0xff80000050b17808 */ /* 0x000fe40000800000 */
[----:B------:R-:W-:-:S02]  /*3660*/  FMNMX.FTZ R2, R178, R2, !PT ;  /* 0x00000002b2027209 */ /* 0x000fc40007810000 */
[C---:B------:R-:W-:Y:S02]  /*3670*/  ISETP.GT.AND P6, PT, R8.reuse, 0x30, PT ;  /* 0x000000300800780c */ /* 0x040fe40003fc4270 */
[----:B------:R-:W-:Y:S02]  /*3680*/  FSEL R184, R81, -INF , P5 ;  /* 0xff80000051b87808 */ /* 0x000fe40002800000 */
[----:B------:R-:W-:Y:S02]  /*3690*/  FMNMX.FTZ R2, R177, R2, !PT ;  /* 0x00000002b1027209 */ /* 0x000fe40007810000 */
[----:B------:R-:W-:Y:S02]  /*36a0*/  ISETP.GT.AND P5, PT, R8, 0x31, PT ;  /* 0x000000310800780c */ /* 0x000fe40003fa4270 */
[----:B------:R-:W-:Y:S02]  /*36b0*/  FSEL R200, R76, -INF , P6 ;  /* 0xff8000004cc87808 */ /* 0x000fe40003000000 */
        /* <DEDUP_REMOVED lines=11> */
[----:B------:R-:W-:Y:S02]  /*3770*/  ISETP.GT.AND P2, PT, R8, 0x39, PT ;  /* 0x000000390800780c */ /* 0x000fe40003f44270 */
[----:B-1----:R-:W-:Y:S02]  /*3780*/  FSEL R242, R60, -INF , P4 ;  /* 0xff8000003cf27808 */ /* 0x002fe40002000000 */
[----:B------:R-:W-:-:S02]  /*3790*/  FMNMX.FTZ R2, R216, R2, !PT ;  /* 0x00000002d8027209 */ /* 0x000fc40007810000 */
[----:B--2---:R-:W-:Y:S01]  /*37a0*/  FSEL R241, R61, -INF , P2 ;  /* 0xff8000003df17808 */ /* 0x004fe20001000000 */
[----:B------:R-:W-:Y:S01]  /*37b0*/  STL [R1+0x84], R242 ;  /* 0x000084f201007387 */ /* 0x000fe20000100800 */
[----:B------:R-:W-:Y:S02]  /*37c0*/  FMNMX.FTZ R2, R242, R2, !PT ;  /* 0x00000002f2027209 */ /* 0x000fe40007810000 */
[----:B------:R-:W-:Y:S01]  /*37d0*/  FSEL R185, R82, -INF , P1 ;  /* 0xff80000052b97808 */ /* 0x000fe20000800000 */
[----:B------:R-:W-:Y:S01]  /*37e0*/  STL [R1+0x88], R241 ;  /* 0x000088f101007387 */ /* 0x000fe20000100800 */
[----:B------:R-:W-:Y:S02]  /*37f0*/  FMNMX.FTZ R2, R241, R2, !PT ;  /* 0x00000002f1027209 */ /* 0x000fe40007810000 */
[----:B------:R-:W-:Y:S02]  /*3800*/  FSEL R163, R38, -INF , P1 ;  /* 0xff80000026a37808 */ /* 0x000fe40000800000 */
[----:B------:R-:W-:Y:S01]  /*3810*/  FSEL R162, R36, -INF , P1 ;  /* 0xff80000024a27808 */ /* 0x000fe20000800000 */
[----:B------:R-:W1:Y:S01]  /*3820*/  SHFL.BFLY PT, R5, R2, 0x2, 0x1f ;  /* 0x0c401f0002057f89 */ /* 0x000e6200000e0000 */
[----:B---3--:R-:W-:-:S02]  /*3830*/  FSEL R228, R78, -INF , P6 ;  /* 0xff8000004ee47808 */ /* 0x008fc40003000000 */
[----:B------:R-:W-:Y:S02]  /*3840*/  FSEL R180, R79, -INF , P5 ;  /* 0xff8000004fb47808 */ /* 0x000fe40002800000 */
[----:B------:R-:W-:Y:S01]  /*3850*/  FSEL R203, R62, -INF , P4 ;  /* 0xff8000003ecb7808 */ /* 0x000fe20002000000 */
[----:B------:R-:W-:Y:S01]  /*3860*/  LDSM.16.MT88.4 R76, [R224+0x900] ;  /* 0x00090000e04c783b */ /* 0x000fe20000004200 */
[----:B------:R-:W-:Y:S02]  /*3870*/  FSEL R230, R63, -INF , P2 ;  /* 0xff8000003fe67808 */ /* 0x000fe40001000000 */
[----:B------:R-:W-:Y:S01]  /*3880*/  FMNMX.FTZ R0, R144, R135, !PT ;  /* 0x0000008790007209 */ /* 0x000fe20007810000 */
[----:B------:R-:W-:Y:S01]  /*3890*/  LDSM.16.MT88.4 R60, [R224+0x2900] ;  /* 0x00290000e03c783b */ /* 0x000fe20000004200 */
[----:B------:R-:W-:Y:S02]  /*38a0*/  FSEL R195, R64, -INF , P6 ;  /* 0xff80000040c37808 */ /* 0x000fe40003000000 */
[----:B------:R-:W-:-:S02]  /*38b0*/  FMNMX.FTZ R0, R134, R0, !PT ;  /* 0x0000000086007209 */ /* 0x000fc40007810000 */
[----:B------:R-:W-:Y:S02]  /*38c0*/  FSEL R194, R65, -INF , P5 ;  /* 0xff80000041c27808 */ /* 0x000fe40002800000 */
[----:B------:R-:W-:Y:S02]  /*38d0*/  FMNMX.FTZ R0, R133, R0, !PT ;  /* 0x0000000085007209 */ /* 0x000fe40007810000 */
[----:B------:R-:W-:Y:S02]  /*38e0*/  FSEL R193, R68, -INF , P4 ;  /* 0xff80000044c17808 */ /* 0x000fe40002000000 */
[----:B------:R-:W-:Y:S02]  /*38f0*/  FMNMX.FTZ R0, R115, R0, !PT ;  /* 0x0000000073007209 */ /* 0x000fe40007810000 */
[----:B------:R-:W-:Y:S02]  /*3900*/  FSEL R192, R69, -INF , P2 ;  /* 0xff80000045c07808 */ /* 0x000fe40001000000 */
[----:B-1----:R-:W-:-:S02]  /*3910*/  FMNMX.FTZ R2, R2, R5, !PT ;  /* 0x0000000502027209 */ /* 0x002fc40007810000 */
[----:B------:R-:W-:Y:S02]  /*3920*/  FMNMX.FTZ R0, R114, R0, !PT ;  /* 0x0000000072007209 */ /* 0x000fe40007810000 */
[----:B------:R-:W-:Y:S01]  /*3930*/  FSEL R191, R66, -INF , P6 ;  /* 0xff80000042bf7808 */ /* 0x000fe20003000000 */
[----:B------:R-:W1:Y:S01]  /*3940*/  SHFL.BFLY PT, R5, R2, 0x1, 0x1f ;  /* 0x0c201f0002057f89 */ /* 0x000e6200000e0000 */
[----:B------:R-:W-:Y:S02]  /*3950*/  FMNMX.FTZ R0, R113, R0, !PT ;  /* 0x0000000071007209 */ /* 0x000fe40007810000 */
[----:B------:R-:W-:Y:S02]  /*3960*/  FSEL R190, R67, -INF , P5 ;  /* 0xff80000043be7808 */ /* 0x000fe40002800000 */
[----:B------:R-:W-:Y:S01]  /*3970*/  FMNMX.FTZ R0, R112, R0, !PT ;  /* 0x0000000070007209 */ /* 0x000fe20007810000 */
[----:B------:R-:W-:Y:S01]  /*3980*/  LDSM.16.MT88.4 R64, [R226+0x900] ;  /* 0x00090000e240783b */ /* 0x000fe20000004200 */
[----:B------:R-:W-:-:S02]  /*3990*/  FSEL R189, R70, -INF , P4 ;  /* 0xff80000046bd7808 */ /* 0x000fc40002000000 */
[----:B------:R-:W-:Y:S02]  /*39a0*/  FMNMX.FTZ R0, R169, R0, !PT ;  /* 0x00000000a9007209 */ /* 0x000fe40007810000 */
[----:B------:R-:W-:Y:S02]  /*39b0*/  FSEL R188, R71, -INF , P2 ;  /* 0xff80000047bc7808 */ /* 0x000fe40001000000 */
[----:B------:R-:W-:Y:S01]  /*39c0*/  FMNMX.FTZ R0, R168, R0, !PT ;  /* 0x00000000a8007209 */ /* 0x000fe20007810000 */
[----:B------:R-:W-:Y:S03]  /*39d0*/  LDSM.16.MT88.4 R68, [R227+0x900] ;  /* 0x00090000e344783b */ /* 0x000fe60000004200 */
[----:B------:R-:W-:Y:S02]  /*39e0*/  FMNMX.FTZ R0, R162, R0, !PT ;  /* 0x00000000a2007209 */ /* 0x000fe40007810000 */
[----:B-1----:R-:W-:-:S04]  /*39f0*/  FMNMX.FTZ R171, R2, R5, !PT ;  /* 0x0000000502ab7209 */ /* 0x002fc80007810000 */
[C---:B------:R-:W-:Y:S01]  /*3a00*/  FSETP.NEU.FTZ.AND P1, PT, R171.reuse, -INF , PT ;  /* 0xff800000ab00780b */ /* 0x040fe20003f3d000 */
[----:B------:R-:W-:-:S05]  /*3a10*/  FMUL.FTZ R2, R171, c[0x0][0x2d0] ;  /* 0x0000b400ab027a20 */ /* 0x000fca0000410000 */
[----:B------:R-:W-:Y:S02]  /*3a20*/  FSEL R13, R2, RZ, P1 ;  /* 0x000000ff020d7208 */ /* 0x000fe40000800000 */
        /* <DEDUP_REMOVED lines=20> */
[----:B-1----:R-:W-:-:S04]  /*3b70*/  FMNMX.FTZ R2, R2, R5, !PT ;  /* 0x0000000502027209 */ /* 0x002fc80007810000 */
[C---:B------:R-:W-:Y:S01]  /*3b80*/  FSETP.NEU.FTZ.AND P1, PT, R2.reuse, -INF , PT ;  /* 0xff8000000200780b */ /* 0x040fe20003f3d000 */
[----:B------:R-:W-:-:S05]  /*3b90*/  FMUL.FTZ R5, R2, c[0x0][0x2d0] ;  /* 0x0000b40002057a20 */ /* 0x000fca0000410000 */
[----:B------:R-:W-:Y:S01]  /*3ba0*/  FSEL R12, R5, RZ, P1 ;  /* 0x000000ff050c7208 */ /* 0x000fe20000800000 */
[--C-:B------:R-:W-:Y:S01]  /*3bb0*/  FFMA.FTZ R5, R6, c[0x0][0x2d0], -R13.reuse ;  /* 0x0000b40006057a23 */ /* 0x100fe2000001080d */
[----:B------:R-:W-:Y:S01]  /*3bc0*/  ISETP.GT.AND P1, PT, R8, 0x29, PT ;  /* 0x000000290800780c */ /* 0x000fe20003f24270 */
[----:B------:R-:W-:Y:S02]  /*3bd0*/  FFMA.FTZ R8, R17, c[0x0][0x2d0], -R13 ;  /* 0x0000b40011087a23 */ /* 0x000fe4000001080d */
[--C-:B------:R-:W-:Y:S01]  /*3be0*/  FFMA.FTZ R3, R15, c[0x0][0x2d0], -R12.reuse ;  /* 0x0000b4000f037a23 */ /* 0x100fe2000001080c */
[----:B------:R-:W-:Y:S01]  /*3bf0*/  FSEL R161, R37, -INF , P1 ;  /* 0xff80000025a17808 */ /* 0x000fe20000800000 */
[----:B------:R1:W-:Y:S01]  /*3c00*/  MUFU.EX2 R229, R5 ;  /* 0x0000000500e57308 */ /* 0x0003e20000000800 */
[----:B------:R-:W-:Y:S01]  /*3c10*/  FSEL R132, R39, -INF , P1 ;  /* 0xff80000027847808 */ /* 0x000fe20000800000 */
[----:B------:R-:W-:Y:S01]  /*3c20*/  FFMA.FTZ R4, R11, c[0x0][0x2d0], -R12 ;  /* 0x0000b4000b047a23 */ /* 0x000fe2000001080c */
[----:B------:R-:W-:-:S04]  /*3c30*/  FMNMX.FTZ R0, R161, R0, !PT ;  /* 0x00000000a1007209 */ /* 0x000fc80007810000 */
[----:B------:R-:W-:Y:S01]  /*3c40*/  FMNMX.FTZ R0, R195, R0, !PT ;  /* 0x00000000c3007209 */ /* 0x000fe20007810000 */
[----:B------:R2:W-:Y:S03]  /*3c50*/  MUFU.EX2 R201, R3 ;  /* 0x0000000300c97308 */ /* 0x0005e60000000800 */
[----:B------:R-:W-:-:S04]  /*3c60*/  FMNMX.FTZ R0, R194, R0, !PT ;  /* 0x00000000c2007209 */ /* 0x000fc80007810000 */
[----:B------:R-:W-:Y:S01]  /*3c70*/  FMNMX.FTZ R0, R193, R0, !PT ;  /* 0x00000000c1007209 */ /* 0x000fe20007810000 */
[----:B-1----:R-:W-:Y:S01]  /*3c80*/  FFMA.FTZ R5, R7, c[0x0][0x2d0], -R13 ;  /* 0x0000b40007057a23 */ /* 0x002fe2000001080d */
[----:B------:R1:W-:Y:S02]  /*3c90*/  MUFU.EX2 R202, R4 ;  /* 0x0000000400ca7308 */ /* 0x0003e40000000800 */
[----:B------:R-:W-:Y:S01]  /*3ca0*/  FMNMX.FTZ R0, R192, R0, !PT ;  /* 0x00000000c0007209 */ /* 0x000fe20007810000 */
[----:B--2---:R-:W-:-:S05]  /*3cb0*/  FFMA.FTZ R3, R16, c[0x0][0x2d0], -R12 ;  /* 0x0000b40010037a23 */ /* 0x004fca000001080c */
[----:B------:R2:W-:Y:S08]  /*3cc0*/  MUFU.EX2 R240, R5 ;  /* 0x0000000500f07308 */ /* 0x0005f00000000800 */
[----:B------:R3:W4:Y:S01]  /*3cd0*/  MUFU.EX2 R236, R3 ;  /* 0x0000000300ec7308 */ /* 0x0007220000000800 */
[----:B-1----:R-:W-:Y:S02]  /*3ce0*/  FFMA.FTZ R4, R14, c[0x0][0x2d0], -R12 ;  /* 0x0000b4000e047a23 */ /* 0x002fe4000001080c */
[----:B--2---:R-:W-:-:S05]  /*3cf0*/  FFMA.FTZ R5, R9, c[0x0][0x2d0], -R13 ;  /* 0x0000b40009057a23 */ /* 0x004fca000001080d */
[----:B------:R1:W-:Y:S01]  /*3d00*/  MUFU.EX2 R233, R8 ;  /* 0x0000000800e97308 */ /* 0x0003e20000000800 */
[----:B------:R-:W2:Y:S01]  /*3d10*/  SHFL.BFLY PT, R9, R0, 0x2, 0x1f ;  /* 0x0c401f0000097f89 */ /* 0x000ea200000e0000 */
[----:B---3--:R-:W-:-:S06]  /*3d20*/  FMNMX.FTZ R3, R160, R154, !PT ;  /* 0x0000009aa0037209 */ /* 0x008fcc0007810000 */
[----:B------:R3:W-:Y:S01]  /*3d30*/  MUFU.EX2 R215, R5 ;  /* 0x0000000500d77308 */ /* 0x0007e20000000800 */
[----:B----4-:R-:W-:Y:S02]  /*3d40*/  F2FP.BF16.PACK_AB R7, R236, R201 ;  /* 0x000000c9ec07723e */ /* 0x010fe400000010ff */
[----:B------:R-:W-:-:S04]  /*3d50*/  FMNMX.FTZ R3, R152, R3, !PT ;  /* 0x0000000398037209 */ /* 0x000fc80007810000 */
[----:B------:R-:W-:Y:S01]  /*3d60*/  FMNMX.FTZ R3, R146, R3, !PT ;  /* 0x0000000392037209 */ /* 0x000fe20007810000 */
[----:B-1----:R-:W-:Y:S01]  /*3d70*/  FFMA.FTZ R8, R18, c[0x0][0x2d0], -R13 ;  /* 0x0000b40012087a23 */ /* 0x002fe2000001080d */
[----:B------:R1:W-:Y:S02]  /*3d80*/  MUFU.EX2 R239, R4 ;  /* 0x0000000400ef7308 */ /* 0x0003e40000000800 */
[----:B------:R-:W-:-:S04]  /*3d90*/  FMNMX.FTZ R3, R147, R3, !PT ;  /* 0x0000000393037209 */ /* 0x000fc80007810000 */
[----:B------:R-:W-:Y:S01]  /*3da0*/  FMNMX.FTZ R3, R153, R3, !PT ;  /* 0x0000000399037209 */ /* 0x000fe20007810000 */
[----:B---3--:R-:W-:Y:S01]  /*3db0*/  FFMA.FTZ R5, R10, c[0x0][0x2d0], -R13 ;  /* 0x0000b4000a057a23 */ /* 0x008fe2000001080d */
[----:B------:R3:W-:Y:S02]  /*3dc0*/  MUFU.EX2 R182, R8 ;  /* 0x0000000800b67308 */ /* 0x0007e40000000800 */
[----:B------:R-:W-:-:S04]  /*3dd0*/  FMNMX.FTZ R3, R145, R3, !PT ;  /* 0x0000000391037209 */ /* 0x000fc80007810000 */
[----:B------:R-:W-:Y:S02]  /*3de0*/  FMNMX.FTZ R3, R155, R3, !PT ;  /* 0x000000039b037209 */ /* 0x000fe40007810000 */
[----:B------:R-:W4:Y:S01]  /*3df0*/  MUFU.EX2 R234, R5 ;  /* 0x0000000500ea7308 */ /* 0x000f220000000800 */
[----:B-1----:R-:W-:Y:S02]  /*3e00*/  F2FP.BF16.PACK_AB R4, R240, R229 ;  /* 0x000000e5f004723e */ /* 0x002fe400000010ff */
[----:B------:R-:W-:-:S04]  /*3e10*/  FMNMX.FTZ R3, R174, R3, !PT ;  /* 0x00000003ae037209 */ /* 0x000fc80007810000 */
[----:B------:R-:W-:Y:S01]  /*3e20*/  FMNMX.FTZ R3, R170, R3, !PT ;  /* 0x00000003aa037209 */ /* 0x000fe20007810000 */
[----:B---3--:R-:W-:-:S03]  /*3e30*/  FFMA.FTZ R8, R19, c[0x0][0x2d0], -R13 ;  /* 0x0000b40013087a23 */ /* 0x008fc6000001080d */
[----:B------:R-:W-:Y:S01]  /*3e40*/  FMNMX.FTZ R3, R163, R3, !PT ;  /* 0x00000003a3037209 */ /* 0x000fe20007810000 */
[----:B------:R1:W-:Y:S03]  /*3e50*/  MUFU.EX2 R218, R8 ;  /* 0x0000000800da7308 */ /* 0x0003e60000000800 */
[----:B------:R-:W-:Y:S02]  /*3e60*/  FMNMX.FTZ R3, R132, R3, !PT ;  /* 0x0000000384037209 */ /* 0x000fe40007810000 */
[----:B----4-:R-:W-:Y:S02]  /*3e70*/  F2FP.BF16.PACK_AB R6, R234, R215 ;  /* 0x000000d7ea06723e */ /* 0x010fe400000010ff */
[----:B------:R-:W-:Y:S02]  /*3e80*/  FMNMX.FTZ R3, R191, R3, !PT ;  /* 0x00000003bf037209 */ /* 0x000fe40007810000 */
[----:B------:R-:W-:-:S02]  /*3e90*/  F2FP.BF16.PACK_AB R5, R239, R202 ;  /* 0x000000caef05723e */ /* 0x000fc400000010ff */
[----:B------:R-:W-:-:S04]  /*3ea0*/  FMNMX.FTZ R3, R190, R3, !PT ;  /* 0x00000003be037209 */ /* 0x000fc80007810000 */
[----:B------:R-:W-:Y:S01]  /*3eb0*/  FMNMX.FTZ R3, R189, R3, !PT ;  /* 0x00000003bd037209 */ /* 0x000fe20007810000 */
[----:B-1----:R-:W-:Y:S01]  /*3ec0*/  FFMA.FTZ R8, R20, c[0x0][0x2d0], -R13 ;  /* 0x0000b40014087a23 */ /* 0x002fe2000001080d */
[C---:B------:R-:W-:Y:S02]  /*3ed0*/  HMMA.16816.F32.BF16 R164, R4.reuse, R84, RZ ;  /* 0x0000005404a4723c */ /* 0x040fe400000418ff */
[----:B------:R-:W-:Y:S01]  /*3ee0*/  FMNMX.FTZ R14, R188, R3, !PT ;  /* 0x00000003bc0e7209 */ /* 0x000fe20007810000 */
[----:B------:R1:W3:Y:S01]  /*3ef0*/  MUFU.EX2 R232, R8 ;  /* 0x0000000800e87308 */ /* 0x0002e20000000800 */
[----:B--2---:R-:W-:Y:S01]  /*3f00*/  FMNMX.FTZ R3, R0, R9, !PT ;  /* 0x0000000900037209 */ /* 0x004fe20007810000 */
[--C-:B------:R-:W-:Y:S02]  /*3f10*/  FFMA.FTZ R0, R24, c[0x0][0x2d0], -R12.reuse ;  /* 0x0000b40018007a23 */ /* 0x100fe4000001080c */
[----:B------:R-:W2:Y:S01]  /*3f20*/  SHFL.BFLY PT, R15, R14, 0x2, 0x1f ;  /* 0x0c401f000e0f7f89 */ /* 0x000ea200000e0000 */
[C---:B------:R-:W-:Y:S03]  /*3f30*/  HMMA.16816.F32.BF16 R116, R4.reuse, R120, RZ ;  /* 0x000000780474723c */ /* 0x040fe600000418ff */
[----:B------:R-:W4:Y:S01]  /*3f40*/  SHFL.BFLY PT, R16, R3, 0x1, 0x1f ;  /* 0x0c201f0003107f89 */ /* 0x000f2200000e0000 */
[----:B------:R2:W-:Y:S04]  /*3f50*/  MUFU.EX2 R231, R0 ;  /* 0x0000000000e77308 */ /* 0x0005e80000000800 */
[----:B------:R-:W-:Y:S01]  /*3f60*/  HMMA.16816.F32.BF16 R136, R4, R44, RZ ;  /* 0x0000002c0488723c */ /* 0x000fe200000418ff */
[----:B-1----:R-:W-:Y:S01]  /*3f70*/  FFMA.FTZ R8, R21, c[0x0][0x2d0], -R12 ;  /* 0x0000b40015087a23 */ /* 0x002fe2000001080c */
[----:B---3--:R-:W-:-:S03]  /*3f80*/  F2FP.BF16.PACK_AB R10, R232, R218 ;  /* 0x000000dae80a723e */ /* 0x008fc600000010ff */
[----:B------:R1:W-:Y:S03]  /*3f90*/  MUFU.EX2 R181, R8 ;  /* 0x0000000800b57308 */ /* 0x0003e60000000800 */
[----:B------:R-:W-:Y:S01]  /*3fa0*/  HMMA.16816.F32.BF16 R148, R4, R48, RZ ;  /* 0x000000300494723c */ /* 0x000fe200000418ff */
[----:B--2---:R-:W-:-:S07]  /*3fb0*/  FMNMX.FTZ R0, R14, R15, !PT ;  /* 0x0000000f0e007209 */ /* 0x004fce0007810000 */
[----:B------:R-:W-:Y:S01]  /*3fc0*/  HMMA.16816.F32.BF16 R156, R4, R88, RZ ;  /* 0x00000058049c723c */ /* 0x000fe200000418ff */
[----:B------:R-:W-:Y:S01]  /*3fd0*/  MOV R14, R203 ;  /* 0x000000cb000e7202 */ /* 0x000fe20000000f00 */
[----:B------:R-:W-:Y:S01]  /*3fe0*/  IMAD.MOV.U32 R15, RZ, RZ, R202 ;  /* 0x000000ffff0f7224 */ /* 0x000fe200078e00ca */
[----:B----4-:R-:W-:Y:S01]  /*3ff0*/  FMNMX.FTZ R173, R3, R16, !PT ;  /* 0x0000001003ad7209 */ /* 0x010fe20007810000 */
[----:B-1----:R-:W-:-:S04]  /*4000*/  FFMA.FTZ R8, R22, c[0x0][0x2d0], -R12 ;  /* 0x0000b40016087a23 */ /* 0x002fc8000001080c */
[C---:B------:R-:W-:Y:S01]  /*4010*/  HMMA.16816.F32.BF16 R140, R4.reuse, R96, RZ ;  /* 0x00000060048c723c */ /* 0x040fe200000418ff */
[C---:B------:R-:W-:Y:S01]  /*4020*/  FMUL.FTZ R3, R173.reuse, c[0x0][0x2d0] ;  /* 0x0000b400ad037a20 */ /* 0x040fe20000410000 */
[----:B------:R-:W-:Y:S01]  /*4030*/  FSETP.NEU.FTZ.AND P1, PT, R173, -INF , PT ;  /* 0xff800000ad00780b */ /* 0x000fe20003f3d000 */
[----:B------:R1:W2:Y:S03]  /*4040*/  MUFU.EX2 R183, R8 ;  /* 0x0000000800b77308 */ /* 0x0002a60000000800 */
[----:B------:R-:W-:Y:S02]  /*4050*/  FSEL R3, R3, RZ, P1 ;  /* 0x000000ff03037208 */ /* 0x000fe40000800000 */
[C---:B------:R-:W-:Y:S08]  /*4060*/  HMMA.16816.F32.BF16 R128, R4.reuse, R100, RZ ;  /* 0x000000640480723c */ /* 0x040ff000000418ff */
[----:B------:R-:W-:Y:S01]  /*4070*/  HMMA.16816.F32.BF16 R124, R4, R104, RZ ;  /* 0x00000068047c723c */ /* 0x000fe200000418ff */
[----:B-1----:R-:W-:Y:S01]  /*4080*/  FFMA.FTZ R8, R23, c[0x0][0x2d0], -R12 ;  /* 0x0000b40017087a23 */ /* 0x002fe2000001080c */
[----:B--2---:R-:W-:-:S03]  /*4090*/  F2FP.BF16.PACK_AB R9, R183, R181 ;  /* 0x000000b5b709723e */ /* 0x004fc600000010ff */
[----:B------:R1:W2:Y:S03]  /*40a0*/  MUFU.EX2 R217, R8 ;  /* 0x0000000800d97308 */ /* 0x0002a60000000800 */
[C---:B------:R-:W-:Y:S08]  /*40b0*/  HMMA.16816.F32.BF16 R108, R4.reuse, R46, RZ ;  /* 0x0000002e046c723c */ /* 0x040ff000000418ff */
[----:B------:R-:W-:Y:S01]  /*40c0*/  HMMA.16816.F32.BF16 R80, R4, R50, RZ ;  /* 0x000000320450723c */ /* 0x000fe200000418ff */
[----:B-1----:R-:W-:-:S07]  /*40d0*/  F2FP.BF16.PACK_AB R8, R182, R233 ;  /* 0x000000e9b608723e */ /* 0x002fce00000010ff */
[----:B------:R-:W-:Y:S01]  /*40e0*/  HMMA.16816.F32.BF16 R40, R4, R86, RZ ;  /* 0x000000560428723c */ /* 0x000fe200000418ff */
[----:B--2---:R-:W-:-:S07]  /*40f0*/  F2FP.BF16.PACK_AB R11, R231, R217 ;  /* 0x000000d9e70b723e */ /* 0x004fce00000010ff */
[C---:B------:R-:W-:Y:S08]  /*4100*/  HMMA.16816.F32.BF16 R36, R4.reuse, R90, RZ ;  /* 0x0000005a0424723c */ /* 0x040ff000000418ff */
[C---:B------:R-:W-:Y:S08]  /*4110*/  HMMA.16816.F32.BF16 R32, R4.reuse, R98, RZ ;  /* 0x000000620420723c */ /* 0x040ff000000418ff */
[C---:B------:R-:W-:Y:S08]  /*4120*/  HMMA.16816.F32.BF16 R28, R4.reuse, R102, RZ ;  /* 0x00000066041c723c */ /* 0x040ff000000418ff */
[C---:B------:R-:W-:Y:S08]  /*4130*/  HMMA.16816.F32.BF16 R24, R4.reuse, R106, RZ ;  /* 0x0000006a0418723c */ /* 0x040ff000000418ff */
[----:B------:R-:W-:Y:S01]  /*4140*/  HMMA.16816.F32.BF16 R20, R4, R122, RZ ;  /* 0x0000007a0414723c */ /* 0x000fe200000418ff */
[----:B------:R-:W1:Y:S06]  /*4150*/  SHFL.BFLY PT, R5, R0, 0x1, 0x1f ;  /* 0x0c201f0000057f89 */ /* 0x000e6c00000e0000 */
[----:B------:R-:W-:Y:S01]  /*4160*/  FFMA.FTZ R4, R144, c[0x0][0x2d0], -R3 ;  /* 0x0000b40090047a23 */ /* 0x000fe20000010803 */
[----:B------:R-:W-:Y:S01]  /*4170*/  HMMA.16816.F32.BF16 R244, R8, R68, R164 ;  /* 0x0000004408f4723c */ /* 0x000fe200000418a4 */
[----:B------:R-:W-:-:S02]  /*4180*/  IMAD.MOV.U32 R144, RZ, RZ, R183 ;  /* 0x000000ffff907224 */ /* 0x000fc400078e00b7 */
[----:B------:R2:W-:Y:S04]  /*4190*/  MUFU.EX2 R164, R4 ;  /* 0x0000000400a47308 */ /* 0x0005e80000000800 */
[----:B------:R-:W-:Y:S01]  /*41a0*/  IMAD.MOV.U32 R166, RZ, RZ, R201 ;  /* 0x000000ffffa67224 */ /* 0x000fe200078e00c9 */
[----:B------:R-:W-:Y:S01]  /*41b0*/  HMMA.16816.F32.BF16 R116, R8, R92, R116 ;  /* 0x0000005c0874723c */ /* 0x000fe20000041874 */
[----:B------:R-:W-:-:S07]  /*41c0*/  MOV R165, R200 ;  /* 0x000000c800a57202 */ /* 0x000fce0000000f00 */
[C---:B------:R-:W-:Y:S01]  /*41d0*/  HMMA.16816.F32.BF16 R196, R8.reuse, R76, R136 ;  /* 0x0000004c08c4723c */ /* 0x040fe20000041888 */
[----:B-1----:R-:W-:Y:S01]  /*41e0*/  FMNMX.FTZ R172, R0, R5, !PT ;  /* 0x0000000500ac7209 */ /* 0x002fe20007810000 */
[--C-:B------:R-:W-:Y:S02]  /*41f0*/  FFMA.FTZ R0, R133, c[0x0][0x2d0], -R3.reuse ;  /* 0x0000b40085007a23 */ /* 0x100fe40000010803 */
[----:B--2---:R-:W-:Y:S01]  /*4200*/  FFMA.FTZ R4, R135, c[0x0][0x2d0], -R3 ;  /* 0x0000b40087047a23 */ /* 0x004fe20000010803 */
[----:B------:R-:W-:Y:S01]  /*4210*/  FSETP.NEU.FTZ.AND P1, PT, R172, -INF , PT ;  /* 0xff800000ac00780b */ /* 0x000fe20003f3d000 */
[----:B------:R1:W2:Y:S01]  /*4220*/  MUFU.EX2 R5, R0 ;  /* 0x0000000000057308 */ /* 0x0002a20000000800 */
[----:B------:R-:W-:Y:S01]  /*4230*/  IMAD.MOV.U32 R133, RZ, RZ, R182 ;  /* 0x000000ffff857224 */ /* 0x000fe200078e00b6 */
[----:B------:R-:W-:Y:S01]  /*4240*/  HMMA.16816.F32.BF16 R136, R8, R64, R156 ;  /* 0x000000400888723c */ /* 0x000fe2000004189c */
[----:B------:R-:W-:Y:S01]  /*4250*/  IMAD.MOV.U32 R210, RZ, RZ, R244 ;  /* 0x000000ffffd27224 */ /* 0x000fe200078e00f4 */
[----:B------:R-:W-:Y:S01]  /*4260*/  MOV R206, R245 ;  /* 0x000000f500ce7202 */ /* 0x000fe20000000f00 */
[----:B------:R-:W-:-:S02]  /*4270*/  IMAD.MOV.U32 R205, RZ, RZ, R246 ;  /* 0x000000ffffcd7224 */ /* 0x000fc400078e00f6 */
[----:B------:R-:W-:Y:S01]  /*4280*/  IMAD.MOV.U32 R204, RZ, RZ, R247 ;  /* 0x000000ffffcc7224 */ /* 0x000fe200078e00f7 */
[----:B------:R3:W4:Y:S02]  /*4290*/  MUFU.EX2 R135, R4 ;  /* 0x0000000400877308 */ /* 0x0007240000000800 */
[----:B------:R-:W-:Y:S01]  /*42a0*/  IMAD.MOV.U32 R242, RZ, RZ, R117 ;  /* 0x000000fffff27224 */ /* 0x000fe200078e0075 */
[----:B------:R-:W-:Y:S01]  /*42b0*/  MOV R243, R118 ;  /* 0x0000007600f37202 */ /* 0x000fe20000000f00 */
[----:B------:R-:W-:Y:S01]  /*42c0*/  IMAD.MOV.U32 R241, RZ, RZ, R116 ;  /* 0x000000fffff17224 */ /* 0x000fe200078e0074 */
[----:B------:R-:W-:Y:S01]  /*42d0*/  HMMA.16816.F32.BF16 R128, R8, R56, R128 ;  /* 0x000000380880723c */ /* 0x000fe20000041880 */
[----:B-1----:R-:W-:-:S05]  /*42e0*/  FMUL.FTZ R0, R172, c[0x0][0x2d0] ;  /* 0x0000b400ac007a20 */ /* 0x002fca0000410000 */
[----:B------:R-:W-:Y:S02]  /*42f0*/  FSEL R0, R0, RZ, P1 ;  /* 0x000000ff00007208 */ /* 0x000fe40000800000 */
[----:B------:R-:W-:Y:S01]  /*4300*/  HMMA.16816.F32.BF16 R124, R8, R52, R124 ;  /* 0x00000034087c723c */ /* 0x000fe2000004187c */
[----:B---3--:R-:W-:-:S04]  /*4310*/  FFMA.FTZ R4, R134, c[0x0][0x2d0], -R3 ;  /* 0x0000b40086047a23 */ /* 0x008fc80000010803 */
[----:B------:R-:W-:Y:S01]  /*4320*/  MOV R18, R139 ;  /* 0x0000008b00127202 */ /* 0x000fe20000000f00 */
[----:B------:R-:W-:Y:S01]  /*4330*/  IMAD.MOV.U32 R17, RZ, RZ, R136 ;  /* 0x000000ffff117224 */ /* 0x000fe200078e0088 */
[----:B------:R1:W3:Y:S01]  /*4340*/  MUFU.EX2 R134, R4 ;  /* 0x0000000400867308 */ /* 0x0002e20000000800 */
[----:B------:R-:W-:Y:S01]  /*4350*/  IMAD.MOV.U32 R16, RZ, RZ, R137 ;  /* 0x000000ffff107224 */ /* 0x000fe200078e0089 */
[----:B------:R-:W-:Y:S01]  /*4360*/  MOV R7, R138 ;  /* 0x0000008a00077202 */ /* 0x000fe20000000f00 */
[C---:B------:R-:W-:Y:S06]  /*4370*/  HMMA.16816.F32.BF16 R220, R8.reuse, R72, R148 ;  /* 0x0000004808dc723c */ /* 0x040fec0000041894 */
[----:B------:R-:W-:Y:S01]  /*4380*/  IMAD.MOV.U32 R211, RZ, RZ, R131 ;  /* 0x000000ffffd37224 */ /* 0x000fe200078e0083 */
[----:B------:R-:W-:Y:S01]  /*4390*/  MOV R208, R130 ;  /* 0x0000008200d07202 */ /* 0x000fe20000000f00 */
[----:B------:R-:W-:Y:S01]  /*43a0*/  HMMA.16816.F32.BF16 R136, R8, R60, R140 ;  /* 0x0000003c0888723c */ /* 0x000fe2000004188c */
[----:B------:R-:W-:Y:S01]  /*43b0*/  IMAD.MOV.U32 R207, RZ, RZ, R129 ;  /* 0x000000ffffcf7224 */ /* 0x000fe200078e0081 */
[----:B------:R-:W-:Y:S01]  /*43c0*/  MOV R150, R217 ;  /* 0x000000d900967202 */ /* 0x000fe20000000f00 */
[----:B------:R-:W-:-:S02]  /*43d0*/  IMAD.MOV.U32 R209, RZ, RZ, R128 ;  /* 0x000000ffffd17224 */ /* 0x000fc400078e0080 */
[----:B-1----:R-:W-:Y:S01]  /*43e0*/  FFMA.FTZ R4, R115, c[0x0][0x2d0], -R3 ;  /* 0x0000b40073047a23 */ /* 0x002fe20000010803 */
[----:B------:R-:W-:Y:S01]  /*43f0*/  MOV R115, R181 ;  /* 0x000000b500737202 */ /* 0x000fe20000000f00 */
[----:B------:R-:W-:Y:S01]  /*4400*/  IMAD.MOV.U32 R130, RZ, RZ, R126 ;  /* 0x000000ffff827224 */ /* 0x000fe200078e007e */
[----:B------:R-:W-:Y:S01]  /*4410*/  MOV R131, R125 ;  /* 0x0000007d00837202 */ /* 0x000fe20000000f00 */
[----:B------:R1:W-:Y:S01]  /*4420*/  MUFU.EX2 R235, R4 ;  /* 0x0000000400eb7308 */ /* 0x0003e20000000800 */
[----:B------:R-:W-:Y:S01]  /*4430*/  IMAD.MOV.U32 R129, RZ, RZ, R127 ;  /* 0x000000ffff817224 */ /* 0x000fe200078e007f */
[----:B------:R-:W-:Y:S01]  /*4440*/  MOV R128, R124 ;  /* 0x0000007c00807202 */ /* 0x000fe20000000f00 */
[----:B------:R-:W-:Y:S01]  /*4450*/  IMAD.MOV.U32 R151, RZ, RZ, R218 ;  /* 0x000000ffff977224 */ /* 0x000fe200078e00da */
[----:B------:R-:W-:Y:S01]  /*4460*/  HMMA.16816.F32.BF16 R124, R8, R78, R108 ;  /* 0x0000004e087c723c */ /* 0x000fe2000004186c */
[----:B------:R-:W-:Y:S02]  /*4470*/  IMAD.MOV.U32 R149, RZ, RZ, R216 ;  /* 0x000000ffff957224 */ /* 0x000fe400078e00d8 */
[----:B------:R-:W-:-:S04]  /*4480*/  IMAD.MOV.U32 R148, RZ, RZ, R215 ;  /* 0x000000ffff947224 */ /* 0x000fc800078e00d7 */
[----:B------:R-:W-:Y:S01]  /*4490*/  IMAD.MOV.U32 R109, RZ, RZ, R18 ;  /* 0x000000ffff6d7224 */ /* 0x000fe200078e0012 */
[C---:B------:R-:W-:Y:S01]  /*44a0*/  HMMA.16816.F32.BF16 R140, R8.reuse, R70, R40 ;  /* 0x00000046088c723c */ /* 0x040fe20000041828 */
[----:B------:R-:W-:Y:S01]  /*44b0*/  IMAD.MOV.U32 R110, RZ, RZ, R17 ;  /* 0x000000ffff6e7224 */ /* 0x000fe200078e0011 */
[----:B------:R-:W-:Y:S01]  /*44c0*/  MOV R111, R16 ;  /* 0x00000010006f7202 */ /* 0x000fe20000000f00 */
[----:B------:R-:W-:Y:S01]  /*44d0*/  IMAD.MOV.U32 R6, RZ, RZ, R137 ;  /* 0x000000ffff067224 */ /* 0x000fe200078e0089 */
[----:B------:R-:W-:Y:S01]  /*44e0*/  MOV R213, R139 ;  /* 0x0000008b00d57202 */ /* 0x000fe20000000f00 */
[----:B-1----:R-:W-:Y:S02]  /*44f0*/  FFMA.FTZ R4, R114, c[0x0][0x2d0], -R3 ;  /* 0x0000b40072047a23 */ /* 0x002fe40000010803 */
[----:B------:R-:W-:Y:S01]  /*4500*/  IMAD.MOV.U32 R214, RZ, RZ, R138 ;  /* 0x000000ffffd67224 */ /* 0x000fe200078e008a */
[----:B------:R-:W-:Y:S01]  /*4510*/  HMMA.16816.F32.BF16 R248, R8, R66, R36 ;  /* 0x0000004208f8723c */ /* 0x000fe20000041824 */
[----:B------:R1:W-:Y:S01]  /*4520*/  MUFU.EX2 R238, R4 ;  /* 0x0000000400ee7308 */ /* 0x0003e20000000800 */
[----:B------:R-:W-:-:S02]  /*4530*/  IMAD.MOV.U32 R212, RZ, RZ, R136 ;  /* 0x000000ffffd47224 */ /* 0x000fc400078e0088 */
[----:B------:R-:W-:-:S04]  /*4540*/  IMAD.MOV.U32 R114, RZ, RZ, R7 ;  /* 0x000000ffff727224 */ /* 0x000fc800078e0007 */
[C---:B------:R-:W-:Y:S07]  /*4550*/  HMMA.16816.F32.BF16 R136, R8.reuse, R74, R80 ;  /* 0x0000004a0888723c */ /* 0x040fee0000041850 */
[----:B------:R-:W-:Y:S01]  /*4560*/  IMAD.MOV.U32 R83, RZ, RZ, R6 ;  /* 0x000000ffff537224 */ /* 0x000fe200078e0006 */
[----:B------:R-:W-:Y:S01]  /*4570*/  HMMA.16816.F32.BF16 R244, R8, R62, R32 ;  /* 0x0000003e08f4723c */ /* 0x000fe20000041820 */
[----:B-1----:R-:W-:Y:S02]  /*4580*/  FFMA.FTZ R4, R160, c[0x0][0x2d0], -R0 ;  /* 0x0000b400a0047a23 */ /* 0x002fe40000010800 */
[----:B--2---:R-:W-:-:S02]  /*4590*/  IMAD.MOV.U32 R160, RZ, RZ, R5 ;  /* 0x000000ffffa07224 */ /* 0x004fc400078e0005 */
[----:B------:R1:W-:Y:S03]  /*45a0*/  MUFU.EX2 R117, R4 ;  /* 0x0000000400757308 */ /* 0x0003e60000000800 */
[C---:B------:R-:W-:Y:S08]  /*45b0*/  HMMA.16816.F32.BF16 R216, R8.reuse, R58, R28 ;  /* 0x0000003a08d8723c */ /* 0x040ff0000004181c */
[----:B------:R-:W-:Y:S01]  /*45c0*/  HMMA.16816.F32.BF16 R156, R8, R54, R24 ;  /* 0x00000036089c723c */ /* 0x000fe20000041818 */
[----:B-1----:R-:W-:-:S02]  /*45d0*/  FFMA.FTZ R4, R154, c[0x0][0x2d0], -R0 ;  /* 0x0000b4009a047a23 */ /* 0x002fc40000010800 */
[----:B------:R-:W-:-:S05]  /*45e0*/  IMAD.MOV.U32 R154, RZ, RZ, R130 ;  /* 0x000000ffff9a7224 */ /* 0x000fca00078e0082 */
[----:B------:R-:W-:Y:S01]  /*45f0*/  HMMA.16816.F32.BF16 R200, R8, R94, R20 ;  /* 0x0000005e08c8723c */ /* 0x000fe20000041814 */
[----:B------:R1:W2:Y:S06]  /*4600*/  MUFU.EX2 R116, R4 ;  /* 0x0000000400747308 */ /* 0x0002ac0000000800 */
[----:B----4-:R-:W-:Y:S02]  /*4610*/  F2FP.BF16.PACK_AB R8, R135, R164 ;  /* 0x000000a48708723e */ /* 0x010fe400000010ff */
[----:B---3--:R-:W-:Y:S01]  /*4620*/  F2FP.BF16.PACK_AB R10, R160, R134 ;  /* 0x00000086a00a723e */ /* 0x008fe200000010ff */
[----:B-1----:R-:W-:Y:S01]  /*4630*/  FFMA.FTZ R4, R152, c[0x0][0x2d0], -R0 ;  /* 0x0000b40098047a23 */ /* 0x002fe20000010800 */
[----:B--2---:R-:W-:Y:S01]  /*4640*/  F2FP.BF16.PACK_AB R9, R116, R117 ;  /* 0x000000757409723e */ /* 0x004fe200000010ff */
[----:B------:R-:W-:-:S02]  /*4650*/  IMAD.MOV.U32 R152, RZ, RZ, R128 ;  /* 0x000000ffff987224 */ /* 0x000fc400078e0080 */
[----:B------:R1:W-:Y:S02]  /*4660*/  MUFU.EX2 R118, R4 ;  /* 0x0000000400767308 */ /* 0x0003e40000000800 */
[----:B-1----:R-:W-:-:S06]  /*4670*/  FFMA.FTZ R4, R146, c[0x0][0x2d0], -R0 ;  /* 0x0000b40092047a23 */ /* 0x002fcc0000010800 */
[----:B------:R1:W2:Y:S02]  /*4680*/  MUFU.EX2 R175, R4 ;  /* 0x0000000400af7308 */ /* 0x0002a40000000800 */
[----:B-1----:R-:W-:Y:S01]  /*4690*/  FFMA.FTZ R4, R113, c[0x0][0x2d0], -R3 ;  /* 0x0000b40071047a23 */ /* 0x002fe20000010803 */
[----:B--2---:R-:W-:-:S05]  /*46a0*/  F2FP.BF16.PACK_AB R11, R175, R118 ;  /* 0x00000076af0b723e */ /* 0x004fca00000010ff */
[----:B------:R1:W2:Y:S02]  /*46b0*/  MUFU.EX2 R5, R4 ;  /* 0x0000000400057308 */ /* 0x0002a40000000800 */
[C---:B------:R-:W-:Y:S08]  /*46c0*/  HMMA.16816.F32.BF16 R40, R8.reuse, R44, RZ ;  /* 0x0000002c0828723c */ /* 0x040ff000000418ff */
[----:B------:R-:W-:Y:S01]  /*46d0*/  HMMA.16816.F32.BF16 R36, R8, R48, RZ ;  /* 0x000000300824723c */ /* 0x000fe200000418ff */
[----:B-1----:R-:W-:-:S04]  /*46e0*/  FFMA.FTZ R4, R112, c[0x0][0x2d0], -R3 ;  /* 0x0000b40070047a23 */ /* 0x002fc80000010803 */
[----:B------:R1:W3:Y:S03]  /*46f0*/  MUFU.EX2 R167, R4 ;  /* 0x0000000400a77308 */ /* 0x0002e60000000800 */
[C---:B------:R-:W-:Y:S07]  /*4700*/  HMMA.16816.F32.BF16 R32, R8.reuse, R84, RZ ;  /* 0x000000540820723c */ /* 0x040fee00000418ff */
[----:B------:R-:W-:Y:S01]  /*4710*/  IMAD.MOV.U32 R84, RZ, RZ, R109 ;  /* 0x000000ffff547224 */ /* 0x000fe200078e006d */
[----:B------:R-:W-:Y:S01]  /*4720*/  HMMA.16816.F32.BF16 R20, R8, R100, RZ ;  /* 0x000000640814723c */ /* 0x000fe200000418ff */
[----:B------:R-:W-:-:S02]  /*4730*/  IMAD.MOV.U32 R85, RZ, RZ, R110 ;  /* 0x000000ffff557224 */ /* 0x000fc400078e006e */
[----:B-1----:R-:W-:-:S04]  /*4740*/  FFMA.FTZ R4, R147, c[0x0][0x2d0], -R0 ;  /* 0x0000b40093047a23 */ /* 0x002fc80000010800 */
[----:B--2---:R-:W-:Y:S01]  /*4750*/  MOV R100, R5 ;  /* 0x0000000500647202 */ /* 0x004fe20000000f00 */
[----:B------:R-:W-:Y:S01]  /*4760*/  HMMA.16816.F32.BF16 R28, R8, R88, RZ ;  /* 0x00000058081c723c */ /* 0x000fe200000418ff */
[----:B------:R-:W-:Y:S01]  /*4770*/  IMAD.MOV.U32 R101, RZ, RZ, R180 ;  /* 0x000000ffff657224 */ /* 0x000fe200078e00b4 */
[----:B------:R1:W-:Y:S01]  /*4780*/  MUFU.EX2 R252, R4 ;  /* 0x0000000400fc7308 */ /* 0x0003e20000000800 */
[----:B---3--:R-:W-:-:S04]  /*4790*/  F2FP.BF16.PACK_AB R6, R167, R100 ;  /* 0x00000064a706723e */ /* 0x008fc800000010ff */
[----:B------:R-:W-:Y:S01]  /*47a0*/  MOV R88, R111 ;  /* 0x0000006f00587202 */ /* 0x000fe20000000f00 */
[----:B------:R-:W-:Y:S01]  /*47b0*/  HMMA.16816.F32.BF16 R24, R8, R96, RZ ;  /* 0x000000600818723c */ /* 0x000fe200000418ff */
[----:B------:R-:W-:-:S07]  /*47c0*/  MOV R89, R114 ;  /* 0x0000007200597202 */ /* 0x000fce0000000f00 */
[C---:B------:R-:W-:Y:S01]  /*47d0*/  HMMA.16816.F32.BF16 R16, R8.reuse, R104, RZ ;  /* 0x000000680810723c */ /* 0x040fe200000418ff */
[----:B-1----:R-:W-:Y:S02]  /*47e0*/  FFMA.FTZ R4, R153, c[0x0][0x2d0], -R0 ;  /* 0x0000b40099047a23 */ /* 0x002fe40000010800 */
[----:B------:R-:W-:Y:S02]  /*47f0*/  IMAD.MOV.U32 R153, RZ, RZ, R131 ;  /* 0x000000ffff997224 */ /* 0x000fe400078e0083 */
[----:B------:R1:W2:Y:S02]  /*4800*/  MUFU.EX2 R237, R4 ;  /* 0x0000000400ed7308 */ /* 0x0002a40000000800 */
[----:B------:R-:W-:Y:S01]  /*4810*/  IMAD.MOV.U32 R104, RZ, RZ, R133 ;  /* 0x000000ffff687224 */ /* 0x000fe200078e0085 */
[----:B------:R-:W-:Y:S01]  /*4820*/  MOV R105, R144 ;  /* 0x0000009000697202 */ /* 0x000fe20000000f00 */
[----:B------:R-:W-:Y:S01]  /*4830*/  IMAD.MOV.U32 R133, RZ, RZ, R165 ;  /* 0x000000ffff857224 */ /* 0x000fe200078e00a5 */
[----:B------:R-:W-:Y:S01]  /*4840*/  HMMA.16816.F32.BF16 R44, R8, R46, RZ ;  /* 0x0000002e082c723c */ /* 0x000fe200000418ff */
[----:B------:R-:W-:Y:S01]  /*4850*/  IMAD.MOV.U32 R165, RZ, RZ, R166 ;  /* 0x000000ffffa57224 */ /* 0x000fe200078e00a6 */
[----:B------:R-:W-:Y:S01]  /*4860*/  MOV R166, R148 ;  /* 0x0000009400a67202 */ /* 0x000fe20000000f00 */
[----:B-1----:R-:W-:Y:S01]  /*4870*/  FFMA.FTZ R4, R145, c[0x0][0x2d0], -R0 ;  /* 0x0000b40091047a23 */ /* 0x002fe20000010800 */
[----:B--2---:R-:W-:-:S03]  /*4880*/  F2FP.BF16.PACK_AB R5, R237, R252 ;  /* 0x000000fced05723e */ /* 0x004fc600000010ff */
[----:B------:R1:W-:Y:S02]  /*4890*/  MUFU.EX2 R108, R4 ;  /* 0x00000004006c7308 */ /* 0x0003e40000000800 */
[----:B-1----:R-:W-:Y:S01]  /*48a0*/  FFMA.FTZ R4, R155, c[0x0][0x2d0], -R0 ;  /* 0x0000b4009b047a23 */ /* 0x002fe20000010800 */
[----:B------:R-:W-:-:S05]  /*48b0*/  MOV R155, R129 ;  /* 0x00000081009b7202 */ /* 0x000fca0000000f00 */
[----:B------:R1:W2:Y:S02]  /*48c0*/  MUFU.EX2 R215, R4 ;  /* 0x0000000400d77308 */ /* 0x0002a40000000800 */
[----:B-1----:R-:W-:Y:S02]  /*48d0*/  F2FP.BF16.PACK_AB R4, R238, R235 ;  /* 0x000000ebee04723e */ /* 0x002fe400000010ff */
[----:B--2---:R-:W-:-:S07]  /*48e0*/  F2FP.BF16.PACK_AB R7, R215, R108 ;  /* 0x0000006cd707723e */ /* 0x004fce00000010ff */
[C---:B------:R-:W-:Y:S07]  /*48f0*/  HMMA.16816.F32.BF16 R180, R4.reuse, R76, R40 ;  /* 0x0000004c04b4723c */ /* 0x040fee0000041828 */
[----:B------:R-:W-:Y:S01]  /*4900*/  IMAD.MOV.U32 R76, RZ, RZ, R83 ;  /* 0x000000ffff4c7224 */ /* 0x000fe200078e0053 */
[----:B------:R-:W-:Y:S01]  /*4910*/  HMMA.16816.F32.BF16 R128, R4, R56, R20 ;  /* 0x000000380480723c */ /* 0x000fe20000041814 */
[----:B------:R-:W-:-:S07]  /*4920*/  IMAD.MOV.U32 R77, RZ, RZ, R115 ;  /* 0x000000ffff4d7224 */ /* 0x000fce00078e0073 */
[C---:B------:R-:W-:Y:S07]  /*4930*/  HMMA.16816.F32.BF16 R80, R4.reuse, R72, R36 ;  /* 0x000000480450723c */ /* 0x040fee0000041824 */
[----:B------:R-:W-:Y:S01]  /*4940*/  IMAD.MOV.U32 R72, RZ, RZ, R108 ;  /* 0x000000ffff487224 */ /* 0x000fe200078e006c */
[----:B------:R-:W-:Y:S01]  /*4950*/  MOV R73, R149 ;  /* 0x0000009500497202 */ /* 0x000fe20000000f00 */
[----:B------:R-:W-:Y:S07]  /*4960*/  HMMA.16816.F32.BF16 R108, R4, R68, R32 ;  /* 0x00000044046c723c */ /* 0x000fee0000041820 */
[----:B------:R-:W-:Y:S01]  /*4970*/  IMAD.MOV.U32 R68, RZ, RZ, R150 ;  /* 0x000000ffff447224 */ /* 0x000fe200078e0096 */
[----:B------:R-:W-:Y:S01]  /*4980*/  HMMA.16816.F32.BF16 R32, R8, R90, RZ ;  /* 0x0000005a0820723c */ /* 0x000fe200000418ff */
[----:B------:R-:W-:-:S06]  /*4990*/  IMAD.MOV.U32 R69, RZ, RZ, R151 ;  /* 0x000000ffff457224 */ /* 0x000fcc00078e0097 */
[----:B------:R-:W-:Y:S01]  /*49a0*/  MOV R91, R204 ;  /* 0x000000cc005b7202 */ /* 0x000fe20000000f00 */
[----:B------:R-:W-:Y:S01]  /*49b0*/  HMMA.16816.F32.BF16 R112, R4, R64, R28 ;  /* 0x000000400470723c */ /* 0x000fe2000004181c */
[----:B------:R-:W-:-:S07]  /*49c0*/  IMAD.MOV.U32 R90, RZ, RZ, R205 ;  /* 0x000000ffff5a7224 */ /* 0x000fce00078e00cd */
[C---:B------:R-:W-:Y:S08]  /*49d0*/  HMMA.16816.F32.BF16 R148, R4.reuse, R60, R24 ;  /* 0x0000003c0494723c */ /* 0x040ff00000041818 */
[----:B------:R-:W-:Y:S08]  /*49e0*/  HMMA.16816.F32.BF16 R144, R4, R52, R16 ;  /* 0x000000340490723c */ /* 0x000ff00000041810 */
[C---:B------:R-:W-:Y:S08]  /*49f0*/  HMMA.16816.F32.BF16 R40, R8.reuse, R50, RZ ;  /* 0x000000320828723c */ /* 0x040ff000000418ff */
[C---:B------:R-:W-:Y:S08]  /*4a00*/  HMMA.16816.F32.BF16 R36, R8.reuse, R86, RZ ;  /* 0x000000560824723c */ /* 0x040ff000000418ff */
[C---:B------:R-:W-:Y:S08]  /*4a10*/  HMMA.16816.F32.BF16 R28, R8.reuse, R98, RZ ;  /* 0x00000062081c723c */ /* 0x040ff000000418ff */
[C---:B------:R-:W-:Y:S07]  /*4a20*/  HMMA.16816.F32.BF16 R24, R8.reuse, R102, RZ ;  /* 0x000000660818723c */ /* 0x040fee00000418ff */
[----:B------:R-:W-:Y:S01]  /*4a30*/  IMAD.MOV.U32 R103, RZ, RZ, R105 ;  /* 0x000000ffff677224 */ /* 0x000fe200078e0069 */
[----:B------:R-:W-:Y:S01]  /*4a40*/  HMMA.16816.F32.BF16 R16, R8, R120, RZ ;  /* 0x000000780810723c */ /* 0x000fe200000418ff */
[----:B------:R-:W-:Y:S01]  /*4a50*/  MOV R105, R88 ;  /* 0x0000005800697202 */ /* 0x000fe20000000f00 */
[----:B------:R-:W-:Y:S01]  /*4a60*/  IMAD.MOV.U32 R102, RZ, RZ, R104 ;  /* 0x000000ffff667224 */ /* 0x000fe200078e0068 */
[----:B------:R-:W-:-:S02]  /*4a70*/  MOV R88, R210 ;  /* 0x000000d200587202 */ /* 0x000fc40000000f00 */
[----:B------:R-:W-:Y:S02]  /*4a80*/  MOV R104, R85 ;  /* 0x0000005500687202 */ /* 0x000fe40000000f00 */
[----:B------:R-:W-:Y:S01]  /*4a90*/  IMAD.MOV.U32 R120, RZ, RZ, R212 ;  /* 0x000000ffff787224 */ /* 0x000fe200078e00d4 */
[----:B------:R-:W-:Y:S01]  /*4aa0*/  HMMA.16816.F32.BF16 R20, R8, R106, RZ ;  /* 0x0000006a0814723c */ /* 0x000fe200000418ff */
[----:B------:R-:W-:-:S06]  /*4ab0*/  IMAD.MOV.U32 R121, RZ, RZ, R76 ;  /* 0x000000ffff797224 */ /* 0x000fcc00078e004c */
[----:B------:R-:W-:Y:S01]  /*4ac0*/  IMAD.MOV.U32 R106, RZ, RZ, R89 ;  /* 0x000000ffff6a7224 */ /* 0x000fe200078e0059 */
[----:B------:R-:W-:Y:S01]  /*4ad0*/  HMMA.16816.F32.BF16 R48, R8, R122, RZ ;  /* 0x0000007a0830723c */ /* 0x000fe200000418ff */
[----:B------:R-:W-:Y:S02]  /*4ae0*/  IMAD.MOV.U32 R89, RZ, RZ, R206 ;  /* 0x000000ffff597224 */ /* 0x000fe400078e00ce */
[----:B------:R-:W-:-:S04]  /*4af0*/  IMAD.MOV.U32 R107, RZ, RZ, R84 ;  /* 0x000000ffff6b7224 */ /* 0x000fc800078e0054 */
[----:B------:R-:W-:Y:S01]  /*4b00*/  FFMA.FTZ R8, R169, c[0x0][0x2d0], -R3 ;  /* 0x0000b400a9087a23 */ /* 0x000fe20000010803 */
[----:B------:R-:W-:Y:S01]  /*4b10*/  HMMA.16816.F32.BF16 R64, R4, R66, R32 ;  /* 0x000000420440723c */ /* 0x000fe20000041820 */
[----:B------:R-:W-:Y:S01]  /*4b20*/  MOV R123, R213 ;  /* 0x000000d5007b7202 */ /* 0x000fe20000000f00 */
[----:B------:R-:W-:-:S05]  /*4b30*/  IMAD.MOV.U32 R122, RZ, RZ, R214 ;  /* 0x000000ffff7a7224 */ /* 0x000fca00078e00d6 */
[----:B------:R-:W-:Y:S01]  /*4b40*/  IMAD.MOV.U32 R32, RZ, RZ, R211 ;  /* 0x000000ffff207224 */ /* 0x000fe200078e00d3 */
[C---:B------:R-:W-:Y:S01]  /*4b50*/  HMMA.16816.F32.BF16 R96, R4.reuse, R92, R16 ;  /* 0x0000005c0460723c */ /* 0x040fe20000041810 */
[----:B------:R1:W-:Y:S01]  /*4b60*/  MUFU.EX2 R211, R8 ;  /* 0x0000000800d37308 */ /* 0x0003e20000000800 */
[----:B------:R-:W-:Y:S01]  /*4b70*/  IMAD.MOV.U32 R35, RZ, RZ, R133 ;  /* 0x000000ffff237224 */ /* 0x000fe200078e0085 */
[----:B------:R-:W-:Y:S01]  /*4b80*/  LDSM.16.MT88.4 R16, [R227+0x1100] ;  /* 0x00110000e310783b */ /* 0x000fe20000004200 */
[----:B------:R-:W-:Y:S01]  /*4b90*/  IMAD.MOV.U32 R133, RZ, RZ, R234 ;  /* 0x000000ffff857224 */ /* 0x000fe200078e00ea */
[----:B------:R-:W-:Y:S01]  /*4ba0*/  MOV R33, R73 ;  /* 0x0000004900217202 */ /* 0x000fe20000000f00 */
[----:B------:R-:W-:Y:S01]  /*4bb0*/  IMAD.MOV.U32 R34, RZ, RZ, R72 ;  /* 0x000000ffff227224 */ /* 0x000fe200078e0048 */
[----:B------:R-:W-:Y:S01]  /*4bc0*/  MOV R93, R68 ;  /* 0x00000044005d7202 */ /* 0x000fe20000000f00 */
[----:B------:R-:W-:Y:S01]  /*4bd0*/  HMMA.16816.F32.BF16 R44, R4, R78, R44 ;  /* 0x0000004e042c723c */ /* 0x000fe2000004182c */
[----:B------:R-:W-:-:S07]  /*4be0*/  IMAD.MOV.U32 R92, RZ, RZ, R69 ;  /* 0x000000ffff5c7224 */ /* 0x000fce00078e0045 */
[----:B------:R-:W-:Y:S01]  /*4bf0*/  HMMA.16816.F32.BF16 R40, R4, R74, R40 ;  /* 0x0000004a0428723c */ /* 0x000fe20000041828 */
[----:B-1----:R-:W-:-:S04]  /*4c00*/  FFMA.FTZ R8, R168, c[0x0][0x2d0], -R3 ;  /* 0x0000b400a8087a23 */ /* 0x002fc80000010803 */
[----:B------:R1:W-:Y:S03]  /*4c10*/  MUFU.EX2 R212, R8 ;  /* 0x0000000800d47308 */ /* 0x0003e60000000800 */
[C---:B------:R-:W-:Y:S08]  /*4c20*/  HMMA.16816.F32.BF16 R36, R4.reuse, R70, R36 ;  /* 0x000000460424723c */ /* 0x040ff00000041824 */
[----:B------:R-:W-:Y:S01]  /*4c30*/  HMMA.16816.F32.BF16 R60, R4, R62, R28 ;  /* 0x0000003e043c723c */ /* 0x000fe2000004181c */
[----:B------:R-:W-:Y:S01]  /*4c40*/  LDSM.16.MT88.4 R28, [R226+0x1100] ;  /* 0x00110000e21c783b */ /* 0x000fe20000004200 */
[----:B-1----:R-:W-:Y:S01]  /*4c50*/  FFMA.FTZ R8, R162, c[0x0][0x2d0], -R3 ;  /* 0x0000b400a2087a23 */ /* 0x002fe20000010803 */
[----:B------:R-:W-:-:S05]  /*4c60*/  MOV R162, R208 ;  /* 0x000000d000a27202 */ /* 0x000fca0000000f00 */
[C---:B------:R-:W-:Y:S01]  /*4c70*/  HMMA.16816.F32.BF16 R56, R4.reuse, R58, R24 ;  /* 0x0000003a0438723c */ /* 0x040fe20000041818 */
[----:B------:R1:W-:Y:S01]  /*4c80*/  MUFU.EX2 R213, R8 ;  /* 0x0000000800d57308 */ /* 0x0003e20000000800 */
[----:B------:R-:W-:Y:S06]  /*4c90*/  LDSM.16.MT88.4 R24, [R225+0x1100] ;  /* 0x00110000e118783b */ /* 0x000fec0000004200 */
[C---:B------:R-:W-:Y:S01]  /*4ca0*/  HMMA.16816.F32.BF16 R52, R4.reuse, R54, R20 ;  /* 0x000000360434723c */ /* 0x040fe20000041814 */
[----:B------:R-:W2:Y:S07]  /*4cb0*/  LDSM.16.MT88.4 R20, [R224+0x1100] ;  /* 0x00110000e014783b */ /* 0x000eae0000004200 */
[----:B------:R-:W-:Y:S01]  /*4cc0*/  HMMA.16816.F32.BF16 R48, R4, R94, R48 ;  /* 0x0000005e0430723c */ /* 0x000fe20000041830 */
[----:B-1----:R-:W-:-:S02]  /*4cd0*/  FFMA.FTZ R8, R161, c[0x0][0x2d0], -R3 ;  /* 0x0000b400a1087a23 */ /* 0x002fc40000010803 */
[----:B------:R-:W-:Y:S02]  /*4ce0*/  IMAD.MOV.U32 R161, RZ, RZ, R207 ;  /* 0x000000ffffa17224 */ /* 0x000fe400078e00cf */
[----:B------:R1:W3:Y:S02]  /*4cf0*/  MUFU.EX2 R214, R8 ;  /* 0x0000000800d67308 */ /* 0x0002e40000000800 */
[----:B------:R-:W-:Y:S02]  /*4d00*/  FFMA.FTZ R4, R177, c[0x0][0x2d0], -R13 ;  /* 0x0000b400b1047a23 */ /* 0x000fe4000001080d */
[----:B-1----:R-:W-:Y:S01]  /*4d10*/  FFMA.FTZ R8, R174, c[0x0][0x2d0], -R0 ;  /* 0x0000b400ae087a23 */ /* 0x002fe20000010800 */
[----:B---3--:R-:W-:-:S03]  /*4d20*/  F2FP.BF16.PACK_AB R10, R214, R213 ;  /* 0x000000d5d60a723e */ /* 0x008fc600000010ff */
[----:B------:R1:W-:Y:S08]  /*4d30*/  MUFU.EX2 R174, R4 ;  /* 0x0000000400ae7308 */ /* 0x0003f00000000800 */
[----:B------:R3:W-:Y:S01]  /*4d40*/  MUFU.EX2 R207, R8 ;  /* 0x0000000800cf7308 */ /* 0x0007e20000000800 */
[----:B-1----:R-:W-:-:S07]  /*4d50*/  FFMA.FTZ R4, R184, c[0x0][0x2d0], -R13 ;  /* 0x0000b400b8047a23 */ /* 0x002fce000001080d */
[----:B------:R1:W4:Y:S01]  /*4d60*/  MUFU.EX2 R204, R4 ;  /* 0x0000000400cc7308 */ /* 0x0003220000000800 */
[----:B---3--:R-:W-:-:S07]  /*4d70*/  FFMA.FTZ R8, R170, c[0x0][0x2d0], -R0 ;  /* 0x0000b400aa087a23 */ /* 0x008fce0000010800 */
[----:B------:R3:W2:Y:S01]  /*4d80*/  MUFU.EX2 R208, R8 ;  /* 0x0000000800d07308 */ /* 0x0006a20000000800 */
[----:B-1----:R-:W-:Y:S01]  /*4d90*/  FFMA.FTZ R4, R187, c[0x0][0x2d0], -R12 ;  /* 0x0000b400bb047a23 */ /* 0x002fe2000001080c */
[----:B----4-:R-:W-:-:S06]  /*4da0*/  F2FP.BF16.PACK_AB R6, R204, R174 ;  /* 0x000000aecc06723e */ /* 0x010fcc00000010ff */
[----:B------:R1:W-:Y:S01]  /*4db0*/  MUFU.EX2 R168, R4 ;  /* 0x0000000400a87308 */ /* 0x0003e20000000800 */
[----:B---3--:R-:W-:Y:S01]  /*4dc0*/  FFMA.FTZ R8, R163, c[0x0][0x2d0], -R0 ;  /* 0x0000b400a3087a23 */ /* 0x008fe20000010800 */
[----:B--2---:R-:W-:Y:S01]  /*4dd0*/  F2FP.BF16.PACK_AB R9, R208, R207 ;  /* 0x000000cfd009723e */ /* 0x004fe200000010ff */
[----:B------:R-:W-:-:S05]  /*4de0*/  IMAD.MOV.U32 R163, RZ, RZ, R209 ;  /* 0x000000ffffa37224 */ /* 0x000fca00078e00d1 */
[----:B------:R2:W-:Y:S01]  /*4df0*/  MUFU.EX2 R209, R8 ;  /* 0x0000000800d17308 */ /* 0x0005e20000000800 */
[----:B-1----:R-:W-:-:S07]  /*4e00*/  FFMA.FTZ R4, R186, c[0x0][0x2d0], -R12 ;  /* 0x0000b400ba047a23 */ /* 0x002fce000001080c */
[----:B------:R1:W3:Y:S01]  /*4e10*/  MUFU.EX2 R169, R4 ;  /* 0x0000000400a97308 */ /* 0x0002e20000000800 */
[----:B--2---:R-:W-:Y:S01]  /*4e20*/  FFMA.FTZ R8, R132, c[0x0][0x2d0], -R0 ;  /* 0x0000b40084087a23 */ /* 0x004fe20000010800 */
[----:B------:R-:W-:-:S06]  /*4e30*/  MOV R132, R77 ;  /* 0x0000004d00847202 */ /* 0x000fcc0000000f00 */
[----:B------:R2:W4:Y:S01]  /*4e40*/  MUFU.EX2 R210, R8 ;  /* 0x0000000800d27308 */ /* 0x0005220000000800 */
[----:B-1----:R-:W-:Y:S01]  /*4e50*/  FFMA.FTZ R4, R185, c[0x0][0x2d0], -R12 ;  /* 0x0000b400b9047a23 */ /* 0x002fe2000001080c */
[----:B---3--:R-:W-:-:S06]  /*4e60*/  F2FP.BF16.PACK_AB R5, R169, R168 ;  /* 0x000000a8a905723e */ /* 0x008fcc00000010ff */
[----:B------:R1:W-:Y:S01]  /*4e70*/  MUFU.EX2 R170, R4 ;  /* 0x0000000400aa7308 */ /* 0x0003e20000000800 */
[----:B--2---:R-:W-:Y:S01]  /*4e80*/  FFMA.FTZ R8, R179, c[0x0][0x2d0], -R13 ;  /* 0x0000b400b3087a23 */ /* 0x004fe2000001080d */
[----:B----4-:R-:W-:-:S06]  /*4e90*/  F2FP.BF16.PACK_AB R11, R210, R209 ;  /* 0x000000d1d20b723e */ /* 0x010fcc00000010ff */
[----:B------:R2:W-:Y:S01]  /*4ea0*/  MUFU.EX2 R205, R8 ;  /* 0x0000000800cd7308 */ /* 0x0005e20000000800 */
[----:B-1----:R-:W-:-:S07]  /*4eb0*/  FFMA.FTZ R4, R176, c[0x0][0x2d0], -R12 ;  /* 0x0000b400b0047a23 */ /* 0x002fce000001080c */
[----:B------:R-:W1:Y:S01]  /*4ec0*/  MUFU.EX2 R234, R4 ;  /* 0x0000000400ea7308 */ /* 0x000e620000000800 */
[----:B--2---:R-:W-:-:S07]  /*4ed0*/  FFMA.FTZ R8, R178, c[0x0][0x2d0], -R13 ;  /* 0x0000b400b2087a23 */ /* 0x004fce000001080d */
[----:B------:R-:W2:Y:S01]  /*4ee0*/  MUFU.EX2 R206, R8 ;  /* 0x0000000800ce7308 */ /* 0x000ea20000000800 */
[----:B-1----:R-:W-:Y:S02]  /*4ef0*/  F2FP.BF16.PACK_AB R7, R234, R170 ;  /* 0x000000aaea07723e */ /* 0x002fe400000010ff */
[----:B--2---:R-:W-:Y:S02]  /*4f00*/  F2FP.BF16.PACK_AB R4, R206, R205 ;  /* 0x000000cdce04723e */ /* 0x004fe400000010ff */
[----:B------:R-:W-:-:S05]  /*4f10*/  F2FP.BF16.PACK_AB R8, R212, R211 ;  /* 0x000000d3d408723e */ /* 0x000fca00000010ff */
[----:B------:R-:W-:Y:S07]  /*4f20*/  HMMA.16816.F32.BF16 R176, R4, R20, R196 ;  /* 0x0000001404b0723c */ /* 0x000fee00000418c4 */
[----:B------:R-:W-:Y:S01]  /*4f30*/  IMAD.MOV.U32 R196, RZ, RZ, R163 ;  /* 0x000000ffffc47224 */ /* 0x000fe200078e00a3 */
[----:B------:R-:W-:Y:S01]  /*4f40*/  MOV R197, R161 ;  /* 0x000000a100c57202 */ /* 0x000fe20000000f00 */
[----:B------:R-:W-:Y:S01]  /*4f50*/  IMAD.MOV.U32 R163, RZ, RZ, R241 ;  /* 0x000000ffffa37224 */ /* 0x000fe200078e00f1 */
[----:B------:R-:W-:Y:S01]  /*4f60*/  HMMA.16816.F32.BF16 R68, R8, R24, R80 ;  /* 0x000000180844723c */ /* 0x000fe20000041850 */
[----:B------:R-:W2:Y:S01]  /*4f70*/  LDL.LU R241, [R1+0x88] ;  /* 0x0000880001f17983 */ /* 0x000ea20000300800 */
[----:B------:R-:W-:-:S02]  /*4f80*/  IMAD.MOV.U32 R161, RZ, RZ, R242 ;  /* 0x000000ffffa17224 */ /* 0x000fc400078e00f2 */
[----:B------:R-:W-:Y:S01]  /*4f90*/  IMAD.MOV.U32 R199, RZ, RZ, R32 ;  /* 0x000000ffffc77224 */ /* 0x000fe200078e0020 */
[----:B------:R-:W3:Y:S01]  /*4fa0*/  LDL.LU R242, [R1+0x84] ;  /* 0x0000840001f27983 */ /* 0x000ee20000300800 */
[----:B------:R-:W-:Y:S01]  /*4fb0*/  IMAD.MOV.U32 R32, RZ, RZ, R34 ;  /* 0x000000ffff207224 */ /* 0x000fe200078e0022 */
[----:B------:R-:W-:Y:S01]  /*4fc0*/  MOV R34, R93 ;  /* 0x0000005d00227202 */ /* 0x000fe20000000f00 */
[----:B------:R-:W-:Y:S01]  /*4fd0*/  HMMA.16816.F32.BF16 R72, R4, R24, R220 ;  /* 0x000000180448723c */ /* 0x000fe200000418dc */
[----:B------:R-:W-:-:S07]  /*4fe0*/  IMAD.MOV.U32 R198, RZ, RZ, R162 ;  /* 0x000000ffffc67224 */ /* 0x000fce00078e00a2 */
[-C--:B------:R-:W-:Y:S08]  /*4ff0*/  HMMA.16816.F32.BF16 R76, R4, R26.reuse, R136 ;  /* 0x0000001a044c723c */ /* 0x080ff00000041888 */
[C---:B------:R-:W-:Y:S01]  /*5000*/  HMMA.16816.F32.BF16 R40, R8.reuse, R26, R40 ;  /* 0x0000001a0828723c */ /* 0x040fe20000041828 */
[----:B------:R-:W-:Y:S07]  /*5010*/  LDSM.16.MT88.4 R24, [R224+0x3100] ;  /* 0x00310000e018783b */ /* 0x000fee0000004200 */
[----:B------:R-:W-:Y:S07]  /*5020*/  HMMA.16816.F32.BF16 R180, R8, R20, R180 ;  /* 0x0000001408b4723c */ /* 0x000fee00000418b4 */
[----:B------:R-:W-:Y:S01]  /*5030*/  IMAD.MOV.U32 R21, RZ, RZ, R132 ;  /* 0x000000ffff157224 */ /* 0x000fe200078e0084 */
[----:B------:R-:W-:Y:S01]  /*5040*/  MOV R132, R33 ;  /* 0x0000002100847202 */ /* 0x000fe20000000f00 */
[----:B------:R-:W-:Y:S01]  /*5050*/  HMMA.16816.F32.BF16 R184, R4, R22, R124 ;  /* 0x0000001604b8723c */ /* 0x000fe2000004187c */
[----:B------:R-:W-:-:S06]  /*5060*/  IMAD.MOV.U32 R33, RZ, RZ, R92 ;  /* 0x000000ffff217224 */ /* 0x000fcc00078e005c */
[----:B------:R-:W-:Y:S01]  /*5070*/  IMAD.MOV.U32 R126, RZ, RZ, R21 ;  /* 0x000000ffff7e7224 */ /* 0x000fe200078e0015 */
[----:B------:R-:W-:Y:S01]  /*5080*/  MOV R125, R233 ;  /* 0x000000e9007d7202 */ /* 0x000fe20000000f00 */
[----:B------:R-:W-:Y:S01]  /*5090*/  IMAD.MOV.U32 R124, RZ, RZ, R234 ;  /* 0x000000ffff7c7224 */ /* 0x000fe200078e00ea */
[----:B------:R-:W-:Y:S01]  /*50a0*/  MOV R127, R132 ;  /* 0x00000084007f7202 */ /* 0x000fe20000000f00 */
[----:B------:R-:W-:Y:S01]  /*50b0*/  HMMA.16816.F32.BF16 R44, R8, R22, R44 ;  /* 0x00000016082c723c */ /* 0x000fe2000004182c */
[----:B------:R-:W1:Y:S01]  /*50c0*/  LDSM.16.MT88.4 R20, [R225+0x3100] ;  /* 0x00310000e114783b */ /* 0x000e620000004200 */
[----:B------:R-:W-:-:S06]  /*50d0*/  IMAD.MOV.U32 R80, RZ, RZ, R125 ;  /* 0x000000ffff507224 */ /* 0x000fcc00078e007d */
[C---:B------:R-:W-:Y:S08]  /*50e0*/  HMMA.16816.F32.BF16 R84, R8.reuse, R16, R108 ;  /* 0x000000100854723c */ /* 0x040ff0000004186c */
[-C--:B------:R-:W-:Y:S08]  /*50f0*/  HMMA.16816.F32.BF16 R220, R8, R28.reuse, R112 ;  /* 0x0000001c08dc723c */ /* 0x080ff00000041870 */
[----:B------:R-:W-:Y:S01]  /*5100*/  HMMA.16816.F32.BF16 R104, R4, R28, R104 ;  /* 0x0000001c0468723c */ /* 0x000fe20000041868 */
[----:B------:R-:W-:-:S07]  /*5110*/  MOV R115, R126 ;  /* 0x0000007e00737202 */ /* 0x000fce0000000f00 */
[C---:B------:R-:W-:Y:S07]  /*5120*/  HMMA.16816.F32.BF16 R108, R4.reuse, R30, R248 ;  /* 0x0000001e046c723c */ /* 0x040fee00000418f8 */
[----:B------:R-:W-:Y:S01]  /*5130*/  MOV R248, R127 ;  /* 0x0000007f00f87202 */ /* 0x000fe20000000f00 */
[----:B------:R-:W-:Y:S01]  /*5140*/  HMMA.16816.F32.BF16 R88, R4, R16, R88 ;  /* 0x000000100458723c */ /* 0x000fe20000041858 */
[----:B------:R-:W-:Y:S01]  /*5150*/  IMAD.MOV.U32 R251, RZ, RZ, R32 ;  /* 0x000000fffffb7224 */ /* 0x000fe200078e0020 */
[----:B------:R-:W-:Y:S01]  /*5160*/  MOV R250, R34 ;  /* 0x0000002200fa7202 */ /* 0x000fe20000000f00 */
[----:B------:R-:W-:-:S05]  /*5170*/  IMAD.MOV.U32 R249, RZ, RZ, R33 ;  /* 0x000000fffff97224 */ /* 0x000fca00078e0021 */
[-C--:B------:R-:W-:Y:S08]  /*5180*/  HMMA.16816.F32.BF16 R92, R4, R18.reuse, R140 ;  /* 0x00000012045c723c */ /* 0x080ff0000004188c */
[----:B------:R-:W-:Y:S01]  /*5190*/  HMMA.16816.F32.BF16 R36, R8, R18, R36 ;  /* 0x000000120824723c */ /* 0x000fe20000041824 */
[----:B------:R-:W4:Y:S01]  /*51a0*/  LDSM.16.MT88.4 R16, [R227+0x3100] ;  /* 0x00310000e310783b */ /* 0x000f220000004200 */
        /* <DEDUP_REMOVED lines=10> */
[----:B------:R-:W-:Y:S02]  /*5250*/  IMAD.MOV.U32 R197, RZ, RZ, R161 ;  /* 0x000000ffffc57224 */ /* 0x000fe400078e00a1 */
[----:B------:R-:W-:Y:S01]  /*5260*/  IMAD.MOV.U32 R114, RZ, RZ, R102 ;  /* 0x000000ffff727224 */ /* 0x000fe200078e0066 */
[----:B-1----:R-:W-:Y:S01]  /*5270*/  HMMA.16816.F32.BF16 R140, R4, R22, R216 ;  /* 0x00000016048c723c */ /* 0x002fe200000418d8 */
[----:B------:R-:W-:-:S07]  /*5280*/  IMAD.MOV.U32 R199, RZ, RZ, R119 ;  /* 0x000000ffffc77224 */ /* 0x000fce00078e0077 */
[----:B------:R-:W-:Y:S01]  /*5290*/  HMMA.16816.F32.BF16 R120, R4, R24, R120 ;  /* 0x000000180478723c */ /* 0x000fe20000041878 */
[----:B------:R-:W-:-:S07]  /*52a0*/  IMAD.MOV.U32 R100, RZ, RZ, R230 ;  /* 0x000000ffff647224 */ /* 0x000fce00078e00e6 */
[----:B------:R-:W-:Y:S01]  /*52b0*/  HMMA.16816.F32.BF16 R60, R8, R26, R60 ;  /* 0x0000001a083c723c */ /* 0x000fe2000004183c */
[----:B------:R-:W-:Y:S01]  /*52c0*/  IMAD.MOV.U32 R102, RZ, RZ, R232 ;  /* 0x000000ffff667224 */ /* 0x000fe200078e00e8 */
[----:B------:R-:W-:Y:S01]  /*52d0*/  MOV R219, R248 ;  /* 0x000000f800db7202 */ /* 0x000fe20000000f00 */
[----:B------:R-:W-:Y:S01]  /*52e0*/  IMAD.MOV.U32 R83, RZ, RZ, R235 ;  /* 0x000000ffff537224 */ /* 0x000fe200078e00eb */
[----:B------:R-:W-:Y:S01]  /*52f0*/  MOV R132, R236 ;  /* 0x000000ec00847202 */ /* 0x000fe20000000f00 */
[----:B------:R1:W5:Y:S03]  /*5300*/  LDL.LU R243, [R1+0x80] ;  /* 0x0000800001f37983 */ /* 0x0003660000300800 */
[C---:B------:R-:W-:Y:S08]  /*5310*/  HMMA.16816.F32.BF16 R136, R4.reuse, R20, R136 ;  /* 0x000000140488723c */ /* 0x040ff00000041888 */
[C---:B----4-:R-:W-:Y:S08]  /*5320*/  HMMA.16816.F32.BF16 R152, R4.reuse, R16, R152 ;  /* 0x000000100498723c */ /* 0x050ff00000041898 */
[----:B------:R-:W-:Y:S08]  /*5330*/  HMMA.16816.F32.BF16 R156, R4, R18, R156 ;  /* 0x00000012049c723c */ /* 0x000ff0000004189c */
[----:B------:R-:W-:Y:S01]  /*5340*/  HMMA.16816.F32.BF16 R56, R8, R22, R56 ;  /* 0x000000160838723c */ /* 0x000fe20000041838 */
[----:B------:R-:W-:-:S02]  /*5350*/  IMAD.MOV.U32 R163, RZ, RZ, R237 ;  /* 0x000000ffffa37224 */ /* 0x000fc400078e00ed */
[----:B------:R-:W-:Y:S02]  /*5360*/  IMAD.MOV.U32 R161, RZ, RZ, R238 ;  /* 0x000000ffffa17224 */ /* 0x000fe400078e00ee */
[----:B------:R-:W-:-:S03]  /*5370*/  IMAD.MOV.U32 R162, RZ, RZ, R133 ;  /* 0x000000ffffa27224 */ /* 0x000fc600078e0085 */
[----:B------:R-:W-:Y:S01]  /*5380*/  HMMA.16816.F32.BF16 R52, R8, R18, R52 ;  /* 0x000000120834723c */ /* 0x000fe20000041834 */
[----:B---3--:R-:W-:Y:S01]  /*5390*/  MOV R81, R242 ;  /* 0x000000f200517202 */ /* 0x008fe20000000f00 */
[----:B--2---:R-:W-:Y:S01]  /*53a0*/  IMAD.MOV.U32 R82, RZ, RZ, R241 ;  /* 0x000000ffff527224 */ /* 0x004fe200078e00f1 */
[----:B------:R-:W-:Y:S01]  /*53b0*/  MOV R133, R239 ;  /* 0x000000ef00857202 */ /* 0x000fe20000000f00 */
[----:B------:R-:W-:Y:S01]  /*53c0*/  IMAD.MOV.U32 R119, RZ, RZ, R240 ;  /* 0x000000ffff777224 */ /* 0x000fe200078e00f0 */
[----:B------:R1:W5:Y:S01]  /*53d0*/  LDL.LU R242, [R1+0x7c] ;  /* 0x00007c0001f27983 */ /* 0x0003620000300800 */
[----:B------:R-:W-:Y:S02]  /*53e0*/  IMAD.MOV.U32 R28, RZ, RZ, R81 ;  /* 0x000000ffff1c7224 */ /* 0x000fe400078e0051 */
[----:B------:R-:W-:Y:S01]  /*53f0*/  IMAD.MOV.U32 R81, RZ, RZ, R124 ;  /* 0x000000ffff517224 */ /* 0x000fe200078e007c */
[----:B------:R1:W5:Y:S01]  /*5400*/  LDL.LU R241, [R1+0x78] ;  /* 0x0000780001f17983 */ /* 0x0003620000300800 */
[----:B------:R-:W-:Y:S01]  /*5410*/  HMMA.16816.F32.BF16 R124, R4, R26, R244 ;  /* 0x0000001a047c723c */ /* 0x000fe200000418f4 */
[----:B------:R-:W-:-:S02]  /*5420*/  IMAD.MOV.U32 R29, RZ, RZ, R82 ;  /* 0x000000ffff1d7224 */ /* 0x000fc400078e0052 */
[----:B------:R1:W5:Y:S04]  /*5430*/  LDL.LU R240, [R1+0x74] ;  /* 0x0000740001f07983 */ /* 0x0003680000300800 */
[----:B------:R-:W-:Y:S01]  /*5440*/  IMAD.MOV.U32 R247, RZ, RZ, R35 ;  /* 0x000000fffff77224 */ /* 0x000fe200078e0023 */
[----:B------:R-:W-:Y:S01]  /*5450*/  MOV R245, R100 ;  /* 0x0000006400f57202 */ /* 0x000fe20000000f00 */
[----:B------:R-:W2:Y:S01]  /*5460*/  LDSM.16.MT88.4 R32, [R226+0x3100] ;  /* 0x00310000e220783b */ /* 0x000ea20000004200 */
[----:B------:R-:W-:Y:S02]  /*5470*/  IMAD.MOV.U32 R246, RZ, RZ, R249 ;  /* 0x000000fffff67224 */ /* 0x000fe400078e00f9 */
[----:B------:R-:W-:Y:S02]  /*5480*/  IMAD.MOV.U32 R218, RZ, RZ, R247 ;  /* 0x000000ffffda7224 */ /* 0x000fe400078e00f7 */
[----:B------:R-:W-:Y:S01]  /*5490*/  IMAD.MOV.U32 R244, RZ, RZ, R101 ;  /* 0x000000fffff47224 */ /* 0x000fe200078e0065 */
[----:B------:R-:W-:Y:S01]  /*54a0*/  MOV R82, R83 ;  /* 0x0000005300527202 */ /* 0x000fe20000000f00 */
[----:B------:R-:W-:Y:S01]  /*54b0*/  IMAD.MOV.U32 R247, RZ, RZ, R250 ;  /* 0x000000fffff77224 */ /* 0x000fe200078e00fa */
[----:B------:R1:W5:Y:S01]  /*54c0*/  LDL.LU R239, [R1+0x70] ;  /* 0x0000700001ef7983 */ /* 0x0003620000300800 */
[----:B------:R-:W-:-:S02]  /*54d0*/  IMAD.MOV.U32 R249, RZ, RZ, R102 ;  /* 0x000000fffff97224 */ /* 0x000fc400078e0066 */
[----:B------:R-:W-:Y:S01]  /*54e0*/  IMAD.MOV.U32 R250, RZ, RZ, R103 ;  /* 0x000000fffffa7224 */ /* 0x000fe200078e0067 */
[----:B------:R1:W5:Y:S01]  /*54f0*/  LDL.LU R238, [R1+0x6c] ;  /* 0x00006c0001ee7983 */ /* 0x0003620000300800 */
[C---:B--2---:R-:W-:Y:S01]  /*5500*/  HMMA.16816.F32.BF16 R196, R4.reuse, R32, R196 ;  /* 0x0000002004c4723c */ /* 0x044fe200000418c4 */
[----:B------:R-:W-:Y:S02]  /*5510*/  IMAD.MOV.U32 R83, RZ, RZ, R167 ;  /* 0x000000ffff537224 */ /* 0x000fe400078e00a7 */
[----:B------:R1:W5:Y:S05]  /*5520*/  LDL.LU R237, [R1+0x68] ;  /* 0x0000680001ed7983 */ /* 0x00036a0000300800 */
[----:B------:R-:W-:Y:S01]  /*5530*/  HMMA.16816.F32.BF16 R100, R4, R34, R200 ;  /* 0x000000220464723c */ /* 0x000fe200000418c8 */
[----:B------:R-:W-:Y:S01]  /*5540*/  MOV R248, R83 ;  /* 0x0000005300f87202 */ /* 0x000fe20000000f00 */
[----:B------:R-:W-:Y:S01]  /*5550*/  IMAD.MOV.U32 R167, RZ, RZ, R229 ;  /* 0x000000ffffa77224 */ /* 0x000fe200078e00e5 */
[----:B------:R1:W5:Y:S04]  /*5560*/  LDL.LU R236, [R1+0x64] ;  /* 0x0000640001ec7983 */ /* 0x0003680000300800 */
[----:B------:R-:W-:Y:S01]  /*5570*/  FFMA.FTZ R4, R195, c[0x0][0x2d0], -R3 ;  /* 0x0000b400c3047a23 */ /* 0x000fe20000010803 */
[----:B------:R-:W-:Y:S01]  /*5580*/  MOV R200, R218 ;  /* 0x000000da00c87202 */ /* 0x000fe20000000f00 */
[----:B------:R-:W-:Y:S01]  /*5590*/  IMAD.MOV.U32 R201, RZ, RZ, R219 ;  /* 0x000000ffffc97224 */ /* 0x000fe200078e00db */
[----:B------:R-:W-:Y:S01]  /*55a0*/  MOV R203, R29 ;  /* 0x0000001d00cb7202 */ /* 0x000fe20000000f00 */
[----:B------:R-:W-:Y:S01]  /*55b0*/  HMMA.16816.F32.BF16 R216, R8, R30, R64 ;  /* 0x0000001e08d8723c */ /* 0x000fe20000041840 */
[----:B------:R-:W-:Y:S01]  /*55c0*/  IMAD.MOV.U32 R202, RZ, RZ, R28 ;  /* 0x000000ffffca7224 */ /* 0x000fe200078e001c */
[----:B------:R1:W5:Y:S01]  /*55d0*/  LDL.LU R235, [R1+0x60] ;  /* 0x0000600001eb7983 */ /* 0x0003620000300800 */
[----:B------:R-:W-:-:S03]  /*55e0*/  IMAD.MOV.U32 R83, RZ, RZ, R228 ;  /* 0x000000ffff537224 */ /* 0x000fc600078e00e4 */
[----:B------:R1:W5:Y:S02]  /*55f0*/  LDL.LU R234, [R1+0x5c] ;  /* 0x00005c0001ea7983 */ /* 0x0003640000300800 */
[C---:B------:R-:W-:Y:S01]  /*5600*/  HMMA.16816.F32.BF16 R64, R8.reuse, R24, R148 ;  /* 0x000000180840723c */ /* 0x040fe20000041894 */
[----:B------:R2:W-:Y:S01]  /*5610*/  MUFU.EX2 R24, R4 ;  /* 0x0000000400187308 */ /* 0x0005e20000000800 */
[----:B------:R1:W5:Y:S04]  /*5620*/  LDL.LU R233, [R1+0x58] ;  /* 0x0000580001e97983 */ /* 0x0003680000300800 */
[----:B------:R1:W5:Y:S02]  /*5630*/  LDL.LU R232, [R1+0x54] ;  /* 0x0000540001e87983 */ /* 0x0003640000300800 */
[C---:B------:R-:W-:Y:S02]  /*5640*/  HMMA.16816.F32.BF16 R28, R8.reuse, R20, R128 ;  /* 0x00000014081c723c */ /* 0x040fe40000041880 */
[----:B------:R-:W-:Y:S04]  /*5650*/  LDSM.16.MT88.4 R128, [R224+0x3900] ;  /* 0x00390000e080783b */ /* 0x000fe80000004200 */
[----:B------:R1:W5:Y:S01]  /*5660*/  LDL.LU R231, [R1+0x50] ;  /* 0x0000500001e77983 */ /* 0x0003620000300800 */
[--C-:B--2---:R-:W-:Y:S01]  /*5670*/  FFMA.FTZ R4, R194, c[0x0][0x2d0], -R3.reuse ;  /* 0x0000b400c2047a23 */ /* 0x104fe20000010803 */
[C---:B------:R-:W-:Y:S02]  /*5680*/  HMMA.16816.F32.BF16 R148, R8.reuse, R16, R144 ;  /* 0x000000100894723c */ /* 0x040fe40000041890 */
[----:B------:R-:W-:Y:S01]  /*5690*/  LDSM.16.MT88.4 R144, [R225+0x3900] ;  /* 0x00390000e190783b */ /* 0x000fe20000004200 */
[----:B------:R2:W3:Y:S03]  /*56a0*/  MUFU.EX2 R25, R4 ;  /* 0x0000000400197308 */ /* 0x0004e60000000800 */
[----:B------:R1:W5:Y:S02]  /*56b0*/  LDL.LU R230, [R1+0x4c] ;  /* 0x00004c0001e67983 */ /* 0x0003640000300800 */
[----:B------:R-:W-:Y:S02]  /*56c0*/  HMMA.16816.F32.BF16 R48, R8, R34, R48 ;  /* 0x000000220830723c */ /* 0x000fe40000041830 */
[----:B------:R1:W5:Y:S04]  /*56d0*/  LDL.LU R229, [R1+0x48] ;  /* 0x0000480001e57983 */ /* 0x0003680000300800 */
[----:B------:R1:W5:Y:S01]  /*56e0*/  LDL.LU R228, [R1+0x44] ;  /* 0x0000440001e47983 */ /* 0x0003620000300800 */
[----:B--2---:R-:W-:-:S02]  /*56f0*/  FFMA.FTZ R4, R193, c[0x0][0x2d0], -R3 ;  /* 0x0000b400c1047a23 */ /* 0x004fc40000010803 */
[----:B------:R-:W-:-:S04]  /*5700*/  FFMA.FTZ R3, R192, c[0x0][0x2d0], -R3 ;  /* 0x0000b400c0037a23 */ /* 0x000fc80000010803 */
[----:B------:R2:W-:Y:S02]  /*5710*/  MUFU.EX2 R26, R3 ;  /* 0x00000003001a7308 */ /* 0x0005e40000000800 */
[----:B--2---:R-:W-:-:S06]  /*5720*/  FFMA.FTZ R3, R191, c[0x0][0x2d0], -R0 ;  /* 0x0000b400bf037a23 */ /* 0x004fcc0000010800 */
[----:B------:R2:W-:Y:S02]  /*5730*/  MUFU.EX2 R20, R3 ;  /* 0x0000000300147308 */ /* 0x0005e40000000800 */
[----:B--2---:R-:W-:-:S06]  /*5740*/  FFMA.FTZ R3, R190, c[0x0][0x2d0], -R0 ;  /* 0x0000b400be037a23 */ /* 0x004fcc0000010800 */
[----:B------:R2:W4:Y:S02]  /*5750*/  MUFU.EX2 R22, R3 ;  /* 0x0000000300167308 */ /* 0x0005240000000800 */
[--C-:B--2---:R-:W-:Y:S02]  /*5760*/  FFMA.FTZ R3, R189, c[0x0][0x2d0], -R0.reuse ;  /* 0x0000b400bd037a23 */ /* 0x104fe40000010800 */
[----:B------:R-:W-:Y:S02]  /*5770*/  FFMA.FTZ R0, R188, c[0x0][0x2d0], -R0 ;  /* 0x0000b400bc007a23 */ /* 0x000fe40000010800 */
[----:B------:R-:W2:Y:S02]  /*5780*/  LDSM.16.MT88.4 R188, [R224+0x1900] ;  /* 0x00190000e0bc783b */ /* 0x000ea40000004200 */
[----:B------:R1:W-:Y:S02]  /*5790*/  MUFU.EX2 R21, R0 ;  /* 0x0000000000157308 */ /* 0x0003e40000000800 */
[----:B-1----:R-:W-:-:S02]  /*57a0*/  FFMA.FTZ R0, R200, c[0x0][0x2d0], -R13 ;  /* 0x0000b400c8007a23 */ /* 0x002fc4000001080d */
[----:B------:R-:W-:Y:S02]  /*57b0*/  IMAD.MOV.U32 R200, RZ, RZ, R201 ;  /* 0x000000ffffc87224 */ /* 0x000fe400078e00c9 */
[----:B------:R-:W-:Y:S01]  /*57c0*/  IMAD.MOV.U32 R201, RZ, RZ, R202 ;  /* 0x000000ffffc97224 */ /* 0x000fe200078e00ca */
[----:B------:R-:W-:Y:S01]  /*57d0*/  MOV R202, R203 ;  /* 0x000000cb00ca7202 */ /* 0x000fe20000000f00 */
[----:B------:R1:W-:Y:S01]  /*57e0*/  MUFU.EX2 R16, R0 ;  /* 0x0000000000107308 */ /* 0x0003e20000000800 */
[----:B------:R-:W-:Y:S02]  /*57f0*/  IMAD.MOV.U32 R203, RZ, RZ, R244 ;  /* 0x000000ffffcb7224 */ /* 0x000fe400078e00f4 */
[----:B------:R-:W-:Y:S01]  /*5800*/  IMAD.MOV.U32 R244, RZ, RZ, R245 ;  /* 0x000000fffff47224 */ /* 0x000fe200078e00f5 */
[----:B------:R-:W-:Y:S01]  /*5810*/  MOV R245, R251 ;  /* 0x000000fb00f57202 */ /* 0x000fe20000000f00 */
[----:B------:R-:W-:Y:S02]  /*5820*/  IMAD.MOV.U32 R251, RZ, RZ, R112 ;  /* 0x000000fffffb7224 */ /* 0x000fe400078e0070 */
[----:B------:R-:W-:Y:S01]  /*5830*/  IMAD.MOV.U32 R112, RZ, RZ, R113 ;  /* 0x000000ffff707224 */ /* 0x000fe200078e0071 */
[----:B------:R-:W-:Y:S01]  /*5840*/  MOV R113, R114 ;  /* 0x0000007200717202 */ /* 0x000fe20000000f00 */
[----:B------:R-:W-:-:S02]  /*5850*/  IMAD.MOV.U32 R114, RZ, RZ, R115 ;  /* 0x000000ffff727224 */ /* 0x000fc400078e0073 */
[----:B-1----:R-:W-:-:S04]  /*5860*/  FFMA.FTZ R0, R200, c[0x0][0x2d0], -R13 ;  /* 0x0000b400c8007a23 */ /* 0x002fc8000001080d */
[----:B------:R1:W-:Y:S01]  /*5870*/  MUFU.EX2 R17, R0 ;  /* 0x0000000000117308 */ /* 0x0003e20000000800 */
[----:B------:R-:W-:Y:S01]  /*5880*/  IMAD.MOV.U32 R115, RZ, RZ, R80 ;  /* 0x000000ffff737224 */ /* 0x000fe200078e0050 */
[----:B------:R-:W-:Y:S01]  /*5890*/  MOV R80, R81 ;  /* 0x0000005100507202 */ /* 0x000fe20000000f00 */
[----:B------:R-:W-:Y:S02]  /*58a0*/  IMAD.MOV.U32 R81, RZ, RZ, R82 ;  /* 0x000000ffff517224 */ /* 0x000fe400078e0052 */
[----:B------:R-:W-:Y:S01]  /*58b0*/  IMAD.MOV.U32 R82, RZ, RZ, R132 ;  /* 0x000000ffff527224 */ /* 0x000fe200078e0084 */
[----:B------:R-:W-:Y:S01]  /*58c0*/  MOV R132, R163 ;  /* 0x000000a300847202 */ /* 0x000fe20000000f00 */
[----:B------:R-:W-:Y:S02]  /*58d0*/  IMAD.MOV.U32 R163, RZ, RZ, R161 ;  /* 0x000000ffffa37224 */ /* 0x000fe400078e00a1 */
[----:B-1----:R-:W-:-:S04]  /*58e0*/  FFMA.FTZ R0, R201, c[0x0][0x2d0], -R13 ;  /* 0x0000b400c9007a23 */ /* 0x002fc8000001080d */
[----:B------:R1:W-:Y:S01]  /*58f0*/  MUFU.EX2 R18, R0 ;  /* 0x0000000000127308 */ /* 0x0003e20000000800 */
[----:B------:R-:W-:Y:S01]  /*5900*/  IMAD.MOV.U32 R161, RZ, RZ, R162 ;  /* 0x000000ffffa17224 */ /* 0x000fe200078e00a2 */
[----:B------:R-:W-:Y:S01]  /*5910*/  MOV R162, R175 ;  /* 0x000000af00a27202 */ /* 0x000fe20000000f00 */
[----:B------:R-:W-:Y:S01]  /*5920*/  IMAD.MOV.U32 R200, RZ, RZ, R244 ;  /* 0x000000ffffc87224 */ /* 0x000fe200078e00f4 */
[----:B------:R-:W-:Y:S01]  /*5930*/  MOV R244, R251 ;  /* 0x000000fb00f47202 */ /* 0x000fe20000000f00 */
[----:B------:R-:W-:-:S03]  /*5940*/  IMAD.MOV.U32 R251, RZ, RZ, R115 ;  /* 0x000000fffffb7224 */ /* 0x000fc600078e0073 */
[----:B------:R-:W2:Y:S01]  /*5950*/  MUFU.EX2 R27, R4 ;  /* 0x00000004001b7308 */ /* 0x000ea20000000800 */
[----:B------:R-:W-:Y:S02]  /*5960*/  IMAD.MOV.U32 R115, RZ, RZ, R132 ;  /* 0x000000ffff737224 */ /* 0x000fe400078e0084 */
[----:B-1----:R-:W-:Y:S01]  /*5970*/  FFMA.FTZ R0, R202, c[0x0][0x2d0], -R13 ;  /* 0x0000b400ca007a23 */ /* 0x002fe2000001080d */
[----:B------:R-:W-:-:S04]  /*5980*/  MOV R132, R163 ;  /* 0x000000a300847202 */ /* 0x000fc80000000f00 */
[----:B------:R-:W1:Y:S01]  /*5990*/  MUFU.EX2 R23, R3 ;  /* 0x0000000300177308 */ /* 0x000e620000000800 */
[----:B------:R-:W-:Y:S01]  /*59a0*/  IMAD.MOV.U32 R163, RZ, RZ, R161 ;  /* 0x000000ffffa37224 */ /* 0x000fe200078e00a1 */
[----:B------:R-:W-:Y:S01]  /*59b0*/  HMMA.16816.F32.BF16 R192, R8, R32, R96 ;  /* 0x0000002008c0723c */ /* 0x000fe20000041860 */
[----:B------:R-:W-:Y:S01]  /*59c0*/  IMAD.MOV.U32 R161, RZ, RZ, R162 ;  /* 0x000000ffffa17224 */ /* 0x000fe200078e00a2 */
[----:B------:R1:W5:Y:S04]  /*59d0*/  LDL.LU R175, [R1+0x40] ;  /* 0x0000400001af7983 */ /* 0x0003680000300800 */
[----:B------:R2:W-:Y:S01]  /*59e0*/  MUFU.EX2 R19, R0 ;  /* 0x0000000000137308 */ /* 0x0005e20000000800 */
[----:B------:R-:W-:Y:S01]  /*59f0*/  MOV R162, R160 ;  /* 0x000000a000a27202 */ /* 0x000fe20000000f00 */
[----:B------:R-:W-:Y:S01]  /*5a00*/  IMAD.MOV.U32 R160, RZ, RZ, R165 ;  /* 0x000000ffffa07224 */ /* 0x000fe200078e00a5 */
[----:B------:R-:W-:Y:S01]  /*5a10*/  MOV R165, R166 ;  /* 0x000000a600a57202 */ /* 0x000fe20000000f00 */
[----:B------:R-:W-:Y:S01]  /*5a20*/  IMAD.MOV.U32 R166, RZ, RZ, R15 ;  /* 0x000000ffffa67224 */ /* 0x000fe200078e000f */
[----:B------:R-:W1:Y:S01]  /*5a30*/  LDSM.16.MT88.4 R96, [R227+0x1900] ;  /* 0x00190000e360783b */ /* 0x000e620000004200 */
[----:B--2---:R-:W-:-:S02]  /*5a40*/  FFMA.FTZ R0, R83, c[0x0][0x2d0], -R12 ;  /* 0x0000b40053007a23 */ /* 0x004fc4000001080c */
[----:B------:R-:W-:Y:S02]  /*5a50*/  IMAD.MOV.U32 R83, RZ, RZ, R14 ;  /* 0x000000ffff537224 */ /* 0x000fe400078e000e */
[----:B------:R2:W-:Y:S02]  /*5a60*/  MUFU.EX2 R14, R0 ;  /* 0x00000000000e7308 */ /* 0x0005e40000000800 */
[----:B--2---:R-:W-:-:S06]  /*5a70*/  FFMA.FTZ R0, R203, c[0x0][0x2d0], -R12 ;  /* 0x0000b400cb007a23 */ /* 0x004fcc000001080c */
[----:B------:R2:W1:Y:S01]  /*5a80*/  MUFU.EX2 R15, R0 ;  /* 0x00000000000f7308 */ /* 0x0004620000000800 */
[----:B------:R-:W-:Y:S02]  /*5a90*/  IMAD.MOV.U32 R201, RZ, RZ, R112 ;  /* 0x000000ffffc97224 */ /* 0x000fe400078e0070 */
[----:B--2---:R-:W-:-:S05]  /*5aa0*/  FFMA.FTZ R0, R83, c[0x0][0x2d0], -R12 ;  /* 0x0000b40053007a23 */ /* 0x004fca000001080c */
[----:B------:R2:W-:Y:S01]  /*5ab0*/  MUFU.EX2 R13, R0 ;  /* 0x00000000000d7308 */ /* 0x0005e20000000800 */
[----:B------:R-:W-:Y:S01]  /*5ac0*/  IMAD.MOV.U32 R202, RZ, RZ, R113 ;  /* 0x000000ffffca7224 */ /* 0x000fe200078e0071 */
[----:B------:R-:W-:Y:S01]  /*5ad0*/  MOV R203, R114 ;  /* 0x0000007200cb7202 */ /* 0x000fe20000000f00 */
[----:B------:R-:W-:Y:S01]  /*5ae0*/  IMAD.MOV.U32 R112, RZ, RZ, R80 ;  /* 0x000000ffff707224 */ /* 0x000fe200078e0050 */
[----:B------:R-:W-:Y:S01]  /*5af0*/  MOV R113, R81 ;  /* 0x0000005100717202 */ /* 0x000fe20000000f00 */
[----:B------:R-:W-:Y:S02]  /*5b00*/  IMAD.MOV.U32 R114, RZ, RZ, R82 ;  /* 0x000000ffff727224 */ /* 0x000fe400078e0052 */
[----:B--2---:R-:W-:Y:S02]  /*5b10*/  FFMA.FTZ R0, R200, c[0x0][0x2d0], -R12 ;  /* 0x0000b400c8007a23 */ /* 0x004fe4000001080c */
[----:B------:R-:W-:Y:S01]  /*5b20*/  IMAD.MOV.U32 R7, RZ, RZ, R251 ;  /* 0x000000ffff077224 */ /* 0x000fe200078e00fb */
[----:B------:R-:W-:Y:S01]  /*5b30*/  MOV R34, R132 ;  /* 0x0000008400227202 */ /* 0x000fe20000000f00 */
[----:B------:R2:W1:Y:S01]  /*5b40*/  MUFU.EX2 R12, R0 ;  /* 0x00000000000c7308 */ /* 0x0004620000000800 */
        /* <DEDUP_REMOVED lines=8> */
[----:B------:R-:W1:Y:S01]  /*5bd0*/  LDSM.16.MT88.4 R80, [R225+0x1900] ;  /* 0x00190000e150783b */ /* 0x000e620000004200 */
[----:B------:R-:W-:Y:S01]  /*5be0*/  MOV R33, R201 ;  /* 0x000000c900217202 */ /* 0x000fe20000000f00 */
[----:B------:R-:W-:Y:S01]  /*5bf0*/  IMAD.MOV.U32 R32, RZ, RZ, R202 ;  /* 0x000000ffff207224 */ /* 0x000fe200078e00ca */
[----:B------:R-:W-:Y:S01]  /*5c00*/  MOV R6, R203 ;  /* 0x000000cb00067202 */ /* 0x000fe20000000f00 */
[----:B------:R-:W-:Y:S01]  /*5c10*/  IMAD.MOV.U32 R161, RZ, RZ, R165 ;  /* 0x000000ffffa17224 */ /* 0x000fe200078e00a5 */
[----:B------:R-:W-:Y:S01]  /*5c20*/  MOV R162, R166 ;  /* 0x000000a600a27202 */ /* 0x000fe20000000f00 */
[----:B------:R-:W-:Y:S01]  /*5c30*/  IMAD.MOV.U32 R160, RZ, RZ, R167 ;  /* 0x000000ffffa07224 */ /* 0x000fe200078e00a7 */
[----:B---3--:R-:W-:Y:S01]  /*5c40*/  F2FP.BF16.PACK_AB R200, R25, R24 ;  /* 0x0000001819c8723e */ /* 0x008fe200000010ff */
[----:B--2---:R-:W-:Y:S01]  /*5c50*/  FADD.FTZ R0, R164, R135 ;  /* 0x00000087a4007221 */ /* 0x004fe20000010000 */
[----:B----4-:R-:W-:-:S02]  /*5c60*/  F2FP.BF16.PACK_AB R201, R22, R20 ;  /* 0x0000001416c9723e */ /* 0x010fc400000010ff */
[----:B------:R-:W-:Y:S02]  /*5c70*/  F2FP.BF16.PACK_AB R202, R26, R27 ;  /* 0x0000001b1aca723e */ /* 0x000fe400000010ff */
[----:B-1----:R-:W-:Y:S02]  /*5c80*/  F2FP.BF16.PACK_AB R203, R21, R23 ;  /* 0x0000001715cb723e */ /* 0x002fe400000010ff */
[----:B------:R-:W-:Y:S02]  /*5c90*/  F2FP.BF16.PACK_AB R164, R17, R16 ;  /* 0x0000001011a4723e */ /* 0x000fe400000010ff */
[----:B------:R-:W-:Y:S02]  /*5ca0*/  F2FP.BF16.PACK_AB R165, R15, R14 ;  /* 0x0000000e0fa5723e */ /* 0x000fe400000010ff */
[----:B------:R-:W-:Y:S02]  /*5cb0*/  F2FP.BF16.PACK_AB R166, R19, R18 ;  /* 0x0000001213a6723e */ /* 0x000fe400000010ff */
[----:B------:R-:W-:Y:S01]  /*5cc0*/  F2FP.BF16.PACK_AB R167, R12, R13 ;  /* 0x0000000d0ca7723e */ /* 0x000fe200000010ff */
[-C--:B------:R-:W-:Y:S08]  /*5cd0*/  HMMA.16816.F32.BF16 R180, R200, R188.reuse, R180 ;  /* 0x000000bcc8b4723c */ /* 0x080ff000000418b4 */
[C---:B------:R-:W-:Y:S08]  /*5ce0*/  HMMA.16816.F32.BF16 R176, R164.reuse, R188, R176 ;  /* 0x000000bca4b0723c */ /* 0x040ff000000418b0 */
[-C--:B------:R-:W-:Y:S08]  /*5cf0*/  HMMA.16816.F32.BF16 R184, R164, R190.reuse, R184 ;  /* 0x000000bea4b8723c */ /* 0x080ff000000418b8 */
[----:B------:R-:W-:Y:S07]  /*5d00*/  HMMA.16816.F32.BF16 R188, R200, R190, R44 ;  /* 0x000000bec8bc723c */ /* 0x000fee000004182c */
[----:B------:R-:W-:Y:S01]  /*5d10*/  MOV R47, R6 ;  /* 0x00000006002f7202 */ /* 0x000fe20000000f00 */
[----:B------:R-:W-:-:S02]  /*5d20*/  IMAD.MOV.U32 R46, RZ, RZ, R7 ;  /* 0x000000ffff2e7224 */ /* 0x000fc400078e0007 */
[----:B------:R-:W1:Y:S01]  /*5d30*/  LDSM.16.MT88.4 R4, [R226+0x3900] ;  /* 0x00390000e204783b */ /* 0x000e620000004200 */
[----:B------:R-:W-:Y:S01]  /*5d40*/  HMMA.16816.F32.BF16 R84, R200, R96, R84 ;  /* 0x00000060c854723c */ /* 0x000fe20000041854 */
[----:B------:R-:W-:Y:S01]  /*5d50*/  MOV R8, R160 ;  /* 0x000000a000087202 */ /* 0x000fe20000000f00 */
[----:B------:R-:W-:-:S06]  /*5d60*/  IMAD.MOV.U32 R3, RZ, RZ, R162 ;  /* 0x000000ffff037224 */ /* 0x000fcc00078e00a2 */
[----:B------:R-:W-:Y:S01]  /*5d70*/  HMMA.16816.F32.BF16 R88, R164, R96, R88 ;  /* 0x00000060a458723c */ /* 0x000fe20000041858 */
[----:B------:R-:W-:-:S07]  /*5d80*/  MOV R10, R161 ;  /* 0x000000a1000a7202 */ /* 0x000fce0000000f00 */
[----:B------:R-:W-:Y:S01]  /*5d90*/  HMMA.16816.F32.BF16 R92, R164, R98, R92 ;  /* 0x00000062a45c723c */ /* 0x000fe2000004185c */
[----:B------:R-:W-:Y:S02]  /*5da0*/  IMAD.MOV.U32 R9, RZ, RZ, R163 ;  /* 0x000000ffff097224 */ /* 0x000fe400078e00a3 */
[----:B------:R-:W-:-:S05]  /*5db0*/  FADD.FTZ R11, R117, R116 ;  /* 0x00000074750b7221 */ /* 0x000fca0000010000 */
[C---:B------:R-:W-:Y:S01]  /*5dc0*/  HMMA.16816.F32.BF16 R68, R200.reuse, R80, R68 ;  /* 0x00000050c844723c */ /* 0x040fe20000041844 */
[----:B------:R-:W-:Y:S01]  /*5dd0*/  MOV R45, R112 ;  /* 0x00000070002d7202 */ /* 0x000fe20000000f00 */
[----:B------:R-:W-:Y:S01]  /*5de0*/  IMAD.MOV.U32 R44, RZ, RZ, R113 ;  /* 0x000000ffff2c7224 */ /* 0x000fe200078e0071 */
[----:B------:R-:W-:Y:S05]  /*5df0*/  LDSM.16.MT88.4 R160, [R227+0x3900] ;  /* 0x00390000e3a0783b */ /* 0x000fea0000004200 */
[----:B------:R-:W-:Y:S07]  /*5e00*/  HMMA.16816.F32.BF16 R96, R200, R98, R36 ;  /* 0x00000062c860723c */ /* 0x000fee0000041824 */
[----:B------:R-:W-:Y:S01]  /*5e10*/  MOV R37, R119 ;  /* 0x0000007700257202 */ /* 0x000fe20000000f00 */
[----:B------:R-:W-:Y:S01]  /*5e20*/  IMAD.MOV.U32 R38, RZ, RZ, R133 ;  /* 0x000000ffff267224 */ /* 0x000fe200078e0085 */
[----:B------:R-:W-:Y:S01]  /*5e30*/  MOV R39, R134 ;  /* 0x0000008600277202 */ /* 0x000fe20000000f00 */
[----:B------:R-:W-:Y:S02]  /*5e40*/  HMMA.16816.F32.BF16 R72, R164, R80, R72 ;  /* 0x00000050a448723c */ /* 0x000fe40000041848 */
[----:B------:R-:W-:-:S02]  /*5e50*/  FADD.FTZ R8, R8, R37 ;  /* 0x0000002508087221 */ /* 0x000fc40000010000 */
[----:B------:R-:W-:-:S04]  /*5e60*/  FADD.FTZ R3, R3, R38 ;  /* 0x0000002603037221 */ /* 0x000fc80000010000 */
[----:B------:R-:W-:Y:S01]  /*5e70*/  HMMA.16816.F32.BF16 R76, R164, R82, R76 ;  /* 0x00000052a44c723c */ /* 0x000fe2000004184c */
[----:B------:R-:W-:Y:S02]  /*5e80*/  FADD.FTZ R0, R39, R0 ;  /* 0x0000000027007221 */ /* 0x000fe40000010000 */
[----:B------:R-:W-:-:S05]  /*5e90*/  FADD.FTZ R10, R10, R8 ;  /* 0x000000080a0a7221 */ /* 0x000fca0000010000 */
[----:B------:R-:W-:Y:S01]  /*5ea0*/  HMMA.16816.F32.BF16 R80, R200, R82, R40 ;  /* 0x00000052c850723c */ /* 0x000fe20000041828 */
[----:B------:R-:W-:-:S06]  /*5eb0*/  FADD.FTZ R9, R9, R3 ;  /* 0x0000000309097221 */ /* 0x000fcc0000010000 */
[----:B------:R-:W-:Y:S01]  /*5ec0*/  MOV R41, R132 ;  /* 0x0000008400297202 */ /* 0x000fe20000000f00 */
[----:B------:R-:W-:Y:S01]  /*5ed0*/  IMAD.MOV.U32 R40, RZ, RZ, R118 ;  /* 0x000000ffff287224 */ /* 0x000fe200078e0076 */
[----:B------:R-:W-:Y:S01]  /*5ee0*/  MOV R43, R114 ;  /* 0x00000072002b7202 */ /* 0x000fe20000000f00 */
[----:B------:R-:W-:Y:S02]  /*5ef0*/  IMAD.MOV.U32 R42, RZ, RZ, R115 ;  /* 0x000000ffff2a7224 */ /* 0x000fe400078e0073 */
[----:B------:R-:W-:Y:S01]  /*5f00*/  FADD.FTZ R8, R41, R0 ;  /* 0x0000000029087221 */ /* 0x000fe20000010000 */
[----:B-1----:R-:W-:Y:S01]  /*5f10*/  HMMA.16816.F32.BF16 R196, R164, R4, R196 ;  /* 0x00000004a4c4723c */ /* 0x002fe200000418c4 */
[----:B------:R-:W-:Y:S01]  /*5f20*/  FADD.FTZ R11, R40, R11 ;  /* 0x0000000b280b7221 */ /* 0x000fe20000010000 */
[----:B------:R-:W1:Y:S01]  /*5f30*/  LDSM.16.MT88.4 R112, [R226+0x1900] ;  /* 0x00190000e270783b */ /* 0x000e620000004200 */
[----:B------:R-:W-:Y:S02]  /*5f40*/  FADD.FTZ R0, R44, R9 ;  /* 0x000000092c007221 */ /* 0x000fe40000010000 */
[----:B------:R-:W-:-:S03]  /*5f50*/  FADD.FTZ R9, R45, R8 ;  /* 0x000000082d097221 */ /* 0x000fc60000010000 */
[----:B------:R-:W-:Y:S01]  /*5f60*/  HMMA.16816.F32.BF16 R192, R200, R4, R192 ;  /* 0x00000004c8c0723c */ /* 0x000fe200000418c0 */
[----:B------:R-:W-:-:S06]  /*5f70*/  FADD.FTZ R3, R43, R10 ;  /* 0x0000000a2b037221 */ /* 0x000fcc0000010000 */
        /* <DEDUP_REMOVED lines=40> */
[----:B-1----:R-:W-:Y:S01]  /*6200*/  HMMA.16816.F32.BF16 R104, R164, R112, R104 ;  /* 0x00000070a468723c */ /* 0x002fe20000041868 */
[----:B------:R-:W-:Y:S02]  /*6210*/  FADD.FTZ R4, R17, R4 ;  /* 0x0000000411047221 */ /* 0x000fe40000010000 */
[----:B------:R-:W-:-:S02]  /*6220*/  FADD.FTZ R0, R26, R0 ;  /* 0x000000001a007221 */ /* 0x000fc40000010000 */
[----:B------:R-:W-:-:S03]  /*6230*/  FADD.FTZ R3, R23, R3 ;  /* 0x0000000317037221 */ /* 0x000fc60000010000 */
[----:B------:R-:W-:Y:S01]  /*6240*/  HMMA.16816.F32.BF16 R108, R164, R114, R108 ;  /* 0x00000072a46c723c */ /* 0x000fe2000004186c */
[----:B------:R-:W-:Y:S02]  /*6250*/  FADD.FTZ R5, R13, R5 ;  /* 0x000000050d057221 */ /* 0x000fe40000010000 */
[----:B------:R-:W-:-:S05]  /*6260*/  FADD.FTZ R4, R18, R4 ;  /* 0x0000000412047221 */ /* 0x000fca0000010000 */
[C---:B------:R-:W-:Y:S01]  /*6270*/  HMMA.16816.F32.BF16 R120, R164.reuse, R128, R120 ;  /* 0x00000080a478723c */ /* 0x040fe20000041878 */
[----:B------:R1:W-:Y:S07]  /*6280*/  STL [R1], R0 ;  /* 0x0000000001007387 */ /* 0x0003ee0000100800 */
[----:B------:R-:W-:Y:S01]  /*6290*/  HMMA.16816.F32.BF16 R124, R164, R130, R124 ;  /* 0x00000082a47c723c */ /* 0x000fe2000004187c */
[----:B------:R-:W-:-:S07]  /*62a0*/  UIADD3 UR23, UR21, -0x2, URZ ;  /* 0xfffffffe15177890 */ /* 0x000fce000fffe03f */
[C---:B------:R-:W-:Y:S08]  /*62b0*/  HMMA.16816.F32.BF16 R136, R164.reuse, R144, R136 ;  /* 0x00000090a488723c */ /* 0x040ff00000041888 */
[----:B------:R-:W-:Y:S01]  /*62c0*/  HMMA.16816.F32.BF16 R140, R164, R146, R140 ;  /* 0x00000092a48c723c */ /* 0x000fe2000004188c */
[----:B-1----:R-:W-:-:S07]  /*62d0*/  FADD.FTZ R0, R12, R5 ;  /* 0x000000050c007221 */ /* 0x002fce0000010000 */
        /* <DEDUP_REMOVED lines=12> */
[----:B------:R-:W-:Y:S07]  /*63a0*/  HMMA.16816.F32.BF16 R200, R200, R6, R48 ;  /* 0x00000006c8c8723c */ /* 0x000fee0000041830 */
[----:B------:R-:W-:Y:S02]  /*63b0*/  FADD.FTZ R6, R21, R3 ;  /* 0x0000000315067221 */ /* 0x000fe40000010000 */
        /* <DEDUP_REMOVED lines=12> */
[----:B-1----:R-:W-:Y:S01]  /*6480*/  IMAD.MOV.U32 R3, RZ, RZ, R172 ;  /* 0x000000ffff037224 */ /* 0x002fe200078e00ac */
[----:B------:R-:W-:Y:S01]  /*6490*/  ULDC.64 UR6, c[0x0][0x208] ;  /* 0x0000820000067ab9 */ /* 0x000fe20000000a00 */
[----:B------:R-:W-:Y:S01]  /*64a0*/  IMAD.MOV.U32 R0, RZ, RZ, R173 ;  /* 0x000000ffff007224 */ /* 0x000fe200078e00ad */
[----:B------:R-:W-:Y:S01]  /*64b0*/  ULDC.64 UR4, c[0x0][0x1e0] ;  /* 0x0000780000047ab9 */ /* 0x000fe20000000a00 */
[----:B------:R-:W-:Y:S01]  /*64c0*/  IMAD.MOV.U32 R168, RZ, RZ, R171 ;  /* 0x000000ffffa87224 */ /* 0x000fe200078e00ab */
[----:B--2---:R-:W-:-:S02]  /*64d0*/  IADD3 R5, P2, R244, 0x40, RZ ;  /* 0x00000040f4057810 */ /* 0x004fc40007f5e0ff */
[----:B---3--:R-:W-:-:S03]  /*64e0*/  IADD3 R4, P1, R246, 0x40, RZ ;  /* 0x00000040f6047810 */ /* 0x008fc60007f3e0ff */
[----:B------:R-:W-:Y:S04]  /*64f0*/  STL [R1+0x1c], R5 ;  /* 0x00001c0501007387 */ /* 0x000fe80000100800 */
[----:B------:R1:W-:Y:S01]  /*6500*/  STL [R1+0x14], R4 ;  /* 0x0000140401007387 */ /* 0x0003e20000100800 */
[----:B----4-:R-:W-:Y:S01]  /*6510*/  IMAD.X R2, RZ, RZ, R251, P1 ;  /* 0x000000ffff027224 */ /* 0x010fe200008e06fb */
[----:B-1----:R-:W-:-:S05]  /*6520*/  IADD3.X R4, RZ, R249, RZ, P2, !PT ;  /* 0x000000f9ff047210 */ /* 0x002fca00017fe4ff */
[----:B------:R1:W-:Y:S04]  /*6530*/  STL [R1+0x18], R4 ;  /* 0x0000180401007387 */ /* 0x0003e80000100800 */
[----:B------:R1:W-:Y:S02]  /*6540*/  STL [R1+0x10], R2 ;  /* 0x0000100201007387 */ /* 0x0003e40000100800 */
.L_x_1448:
[----:B------:R-:W2:Y:S01]  /*6550*/  LDL.64 R170, [R1+0x30] ;  /* 0x0000300001aa7983 */ /* 0x000ea20000100a00 */
[----:B------:R-:W-:Y:S04]  /*6560*/  DEPBAR.LE SB0, 0x0 ;  /* 0x000080000000791a */ /* 0x000fe80000000000 */
[----:B------:R-:W-:Y:S01]  /*6570*/  USHF.R.S32.HI UR17, URZ, 0x1f, UR23 ;  /* 0x0000001f3f117899 */ /* 0x000fe20008011417 */
[----:B------:R-:W3:Y:S01]  /*6580*/  LDL R169, [R1+0x20] ;  /* 0x0000200001a97983 */ /* 0x000ee20000100800 */
[----:B------:R-:W-:Y:S02]  /*6590*/  UIMAD.WIDE.U32 UR24, UR23, UR6, URZ ;  /* 0x00000006171872a5 */ /* 0x000fe4000f8e003f */
[----:B------:R-:W-:Y:S01]  /*65a0*/  UIMAD UR17, UR17, UR6, URZ ;  /* 0x00000006111172a4 */ /* 0x000fe2000f8e023f */
[----:B------:R-:W3:Y:S01]  /*65b0*/  LDL R172, [R1+0x1c] ;  /* 0x00001c0001ac7983 */ /* 0x000ee20000100800 */
[----:B------:R-:W-:Y:S02]  /*65c0*/  USHF.L.U32 UR20, UR24, 0x6, URZ ;  /* 0x0000000618147899 */ /* 0x000fe4000800063f */
[----:B------:R-:W-:Y:S01]  /*65d0*/  UIMAD UR17, UR23, UR7, UR17 ;  /* 0x00000007171172a4 */ /* 0x000fe2000f8e0211 */
[----:B------:R-:W3:Y:S01]  /*65e0*/  LDL R244, [R1+0x18] ;  /* 0x0000180001f47983 */ /* 0x000ee20000100800 */
[----:B------:R-:W-:Y:S02]  /*65f0*/  UISETP.GT.AND UP1, UPT, UR23, UR8, UPT ;  /* 0x000000081700728c */ /* 0x000fe4000bf24270 */
[----:B------:R-:W-:Y:S01]  /*6600*/  UIADD3 UR17, UR25, UR17, URZ ;  /* 0x0000001119117290 */ /* 0x000fe2000fffe03f */
[----:B------:R-:W-:Y:S01]  /*6610*/  BAR.SYNC.DEFER_BLOCKING 0x0 ;  /* 0x0000000000007b1d */ /* 0x000fe20000010000 */
[----:B------:R-:W-:Y:S02]  /*6620*/  UIADD3 UR23, UR23, -0x1, URZ ;  /* 0xffffffff17177890 */ /* 0x000fe4000fffe03f */
[----:B------:R-:W-:Y:S05]  /*6630*/  USHF.L.U64.HI UR17, UR24, 0x6, UR17 ;  /* 0x0000000618117899 */ /* 0x000fea0008010211 */
[----:B------:R-:W-:Y:S02]  /*6640*/  @UP1 USHF.L.U32 UR21, UR4, 0x5, URZ ;  /* 0x0000000504151899 */ /* 0x000fe4000800063f */
[----:B------:R-:W-:Y:S02]  /*6650*/  @UP1 USHF.L.U64.HI UR22, UR4, 0x5, UR5 ;  /* 0x0000000504161899 */ /* 0x000fe40008010205 */
[----:B------:R-:W-:Y:S01]  /*6660*/  @UP1 UIMAD.WIDE.U32 UR24, UR23, UR4, URZ ;  /* 0x00000004171812a5 */ /* 0x000fe2000f8e003f */
        /* <DEDUP_REMOVED lines=15> */
[----:B------:R-:W4:Y:S06]  /*6760*/  LDL.64 R250, [R1+0x28] ;  /* 0x0000280001fa7983 */ /* 0x000f2c0000100a00 */
[----:B------:R-:W4:Y:S01]  /*6770*/  LDL R252, [R1+0x14] ;  /* 0x0000140001fc7983 */ /* 0x000f220000100800 */
[C---:B------:R-:W-:Y:S03]  /*6780*/  HMMA.16816.F32.BF16 R24, R60.reuse, R32, RZ ;  /* 0x000000203c18723c */ /* 0x040fe600000418ff */
[----:B------:R-:W4:Y:S05]  /*6790*/  LDL R249, [R1+0x10] ;  /* 0x0000100001f97983 */ /* 0x000f2a0000100800 */
[-C--:B------:R-:W-:Y:S08]  /*67a0*/  HMMA.16816.F32.BF16 R28, R60, R34.reuse, RZ ;  /* 0x000000223c1c723c */ /* 0x080ff000000418ff */
        /* <DEDUP_REMOVED lines=9> */
[----:B------:R-:W2:Y:S07]  /*6840*/  LDSM.16.M88.4 R204, [R241] ;  /* 0x00000000f1cc783b */ /* 0x000eae0000000200 */
        /* <DEDUP_REMOVED lines=9> */
[-C--:B--2---:R-:W-:Y:S08]  /*68e0*/  HMMA.16816.F32.BF16 R36, R208, R204.reuse, R36 ;  /* 0x000000ccd024723c */ /* 0x084ff00000041824 */
[C---:B------:R-:W-:Y:S08]  /*68f0*/  HMMA.16816.F32.BF16 R40, R216.reuse, R204, R40 ;  /* 0x000000ccd828723c */ /* 0x040ff00000041828 */
[-C--:B------:R-:W-:Y:S04]  /*6900*/  HMMA.16816.F32.BF16 R44, R216, R206.reuse, R44 ;  /* 0x000000ced82c723c */ /* 0x080fe8000004182c */
[----:B------:R-:W-:Y:S04]  /*6910*/  IADD3 R2, P2, R170, UR20, RZ ;  /* 0x00000014aa027c10 */ /* 0x000fe8000ff5e0ff */
[C---:B------:R-:W-:Y:S04]  /*6920*/  HMMA.16816.F32.BF16 R48, R208.reuse, R206, R48 ;  /* 0x000000ced030723c */ /* 0x040fe80000041830 */
[C---:B------:R-:W-:Y:S02]  /*6930*/  LEA R170, P1, R2.reuse, c[0x0][0x1f8], 0x1 ;  /* 0x00007e0002aa7a11 */ /* 0x040fe400078208ff */
[----:B---3--:R-:W-:Y:S02]  /*6940*/  IADD3.X R169, R169, UR17, RZ, P2, !PT ;  /* 0x00000011a9a97c10 */ /* 0x008fe400097fe4ff */
[-C--:B-1----:R-:W-:Y:S04]  /*6950*/  HMMA.16816.F32.BF16 R52, R208, R212.reuse, R52 ;  /* 0x000000d4d034723c */ /* 0x082fe80000041834 */
[----:B------:R-:W-:Y:S02]  /*6960*/  LEA.HI.X R171, R2, c[0x0][0x1fc], R169, 0x1, P1 ;  /* 0x00007f0002ab7a11 */ /* 0x000fe400008f0ca9 */
[----:B------:R-:W-:Y:S01]  /*6970*/  IADD3 R2, P2, R172, UR20, RZ ;  /* 0x00000014ac027c10 */ /* 0x000fe2000ff5e0ff */
[----:B------:R-:W-:Y:S01]  /*6980*/  @UP1 USHF.L.U32 UR20, UR24, 0x6, URZ ;  /* 0x0000000618141899 */ /* 0x000fe2000800063f */
[C---:B------:R-:W-:Y:S01]  /*6990*/  HMMA.16816.F32.BF16 R56, R216.reuse, R212, R56 ;  /* 0x000000d4d838723c */ /* 0x040fe20000041838 */
[----:B------:R-:W-:Y:S01]  /*69a0*/  @!PT LDS RZ, [RZ] ;  /* 0x00000000fffff984 */ /* 0x000fe20000000800 */
[----:B------:R-:W-:Y:S01]  /*69b0*/  @!PT LDS RZ, [RZ] ;  /* 0x00000000fffff984 */ /* 0x000fe20000000800 */
[----:B------:R-:W-:Y:S01]  /*69c0*/  @!PT LDS RZ, [RZ] ;  /* 0x00000000fffff984 */ /* 0x000fe20000000800 */
[----:B------:R1:W-:Y:S03]  /*69d0*/  LDGSTS.E.BYPASS.LTC128B.128 [R243+0x100], [R170.64], !P3 ;  /* 0x00100000aaf37fae */ /* 0x0003e6000d901d52 */
[----:B------:R-:W-:Y:S02]  /*69e0*/  LEA R172, P1, R2, c[0x0][0x1f8], 0x1 ;  /* 0x00007e0002ac7a11 */ /* 0x000fe400078208ff */
        /* <DEDUP_REMOVED lines=29> */
[----:B------:R-:W1:Y:S08]  /*6bc0*/  LDSM.16.M88.4 R220, [R231+0xa100] ;  /* 0x00a10000e7dc783b */ /* 0x000e700000000200 */
[----:B------:R-:W2:Y:S08]  /*6bd0*/  LDSM.16.M88.4 R208, [R229+0x4900] ;  /* 0x00490000e5d0783b */ /* 0x000eb00000000200 */
[----:B------:R-:W0:Y:S08]  /*6be0*/  LDGDEPBAR ;  /* 0x00000000000079af */ /* 0x000e300000000000 */
[----:B------:R-:W2:Y:S01]  /*6bf0*/  LDSM.16.M88.4 R212, [R229+0x5100] ;  /* 0x00510000e5d4783b */ /* 0x000ea20000000200 */
[-C--:B---3--:R-:W-:Y:S08]  /*6c00*/  HMMA.16816.F32.BF16 R4, R204, R216.reuse, R4 ;  /* 0x000000d8cc04723c */ /* 0x088ff00000041804 */
[C---:B-1----:R-:W-:Y:S08]  /*6c10*/  HMMA.16816.F32.BF16 R8, R220.reuse, R216, R8 ;  /* 0x000000d8dc08723c */ /* 0x042ff00000041808 */
[-C--:B------:R-:W-:Y:S08]  /*6c20*/  HMMA.16816.F32.BF16 R12, R220, R218.reuse, R12 ;  /* 0x000000dadc0c723c */ /* 0x080ff0000004180c */
[C---:B------:R-:W-:Y:S01]  /*6c30*/  HMMA.16816.F32.BF16 R16, R204.reuse, R218, R16 ;  /* 0x000000dacc10723c */ /* 0x040fe20000041810 */
[----:B------:R-:W1:Y:S07]  /*6c40*/  LDSM.16.M88.4 R216, [R229+0x5900] ;  /* 0x00590000e5d8783b */ /* 0x000e6e0000000200 */
[-C--:B--2---:R-:W-:Y:S08]  /*6c50*/  HMMA.16816.F32.BF16 R20, R204, R208.reuse, R20 ;  /* 0x000000d0cc14723c */ /* 0x084ff00000041814 */
        /* <DEDUP_REMOVED lines=8> */
[----:B------:R-:W2:Y:S07]  /*6ce0*/  LDSM.16.M88.4 R212, [R228] ;  /* 0x00000000e4d4783b */ /* 0x000eae0000000200 */
[-C--:B-1----:R-:W-:Y:S08]  /*6cf0*/  HMMA.16816.F32.BF16 R52, R204, R216.reuse, R52 ;  /* 0x000000d8cc34723c */ /* 0x082ff00000041834 */
[C---:B------:R-:W-:Y:S08]  /*6d00*/  HMMA.16816.F32.BF16 R56, R220.reuse, R216, R56 ;  /* 0x000000d8dc38723c */ /* 0x040ff00000041838 */
[-C--:B------:R-:W-:Y:S01]  /*6d10*/  HMMA.16816.F32.BF16 R60, R220, R218.reuse, R60 ;  /* 0x000000dadc3c723c */ /* 0x080fe2000004183c */
[----:B------:R-:W1:Y:S07]  /*6d20*/  LDSM.16.M88.4 R220, [R233+0xa100] ;  /* 0x00a10000e9dc783b */ /* 0x000e6e0000000200 */
[----:B------:R-:W-:Y:S01]  /*6d30*/  HMMA.16816.F32.BF16 R64, R204, R218, R64 ;  /* 0x000000dacc40723c */ /* 0x000fe20000041840 */
[----:B------:R-:W3:Y:S07]  /*6d40*/  LDSM.16.M88.4 R204, [R228+0x800] ;  /* 0x00080000e4cc783b */ /* 0x000eee0000000200 */
[-C--:B--2---:R-:W-:Y:S01]  /*6d50*/  HMMA.16816.F32.BF16 R4, R208, R212.reuse, R4 ;  /* 0x000000d4d004723c */ /* 0x084fe20000041804 */
[----:B------:R-:W-:Y:S07]  /*6d60*/  LDSM.16.M88.4 R216, [R228+0x1800] ;  /* 0x00180000e4d8783b */ /* 0x000fee0000000200 */
[C---:B-1----:R-:W-:Y:S08]  /*6d70*/  HMMA.16816.F32.BF16 R8, R220.reuse, R212, R8 ;  /* 0x000000d4dc08723c */ /* 0x042ff00000041808 */
[-C--:B------:R-:W-:Y:S08]  /*6d80*/  HMMA.16816.F32.BF16 R12, R220, R214.reuse, R12 ;  /* 0x000000d6dc0c723c */ /* 0x080ff0000004180c */
[C---:B------:R-:W-:Y:S01]  /*6d90*/  HMMA.16816.F32.BF16 R16, R208.reuse, R214, R16 ;  /* 0x000000d6d010723c */ /* 0x040fe20000041810 */
[----:B------:R-:W1:Y:S07]  /*6da0*/  LDSM.16.M88.4 R212, [R228+0x1000] ;  /* 0x00100000e4d4783b */ /* 0x000e6e0000000200 */
[-C--:B---3--:R-:W-:Y:S08]  /*6db0*/  HMMA.16816.F32.BF16 R20, R208, R204.reuse, R20 ;  /* 0x000000ccd014723c */ /* 0x088ff00000041814 */
        /* <DEDUP_REMOVED lines=12> */
[----:B------:R-:W2:Y:S07]  /*6e80*/  LDSM.16.M88.4 R220, [R230+0xe100] ;  /* 0x00e10000e6dc783b */ /* 0x000eae0000000200 */
[----:B------:R-:W-:Y:S01]  /*6e90*/  HMMA.16816.F32.BF16 R64, R208, R218, R64 ;  /* 0x000000dad040723c */ /* 0x000fe20000041840 */
[----:B------:R-:W3:Y:S07]  /*6ea0*/  LDSM.16.M88.4 R208, [R175+0x6900] ;  /* 0x00690000afd0783b */ /* 0x000eee0000000200 */
[-C--:B-1----:R-:W-:Y:S01]  /*6eb0*/  HMMA.16816.F32.BF16 R4, R204, R212.reuse, R4 ;  /* 0x000000d4cc04723c */ /* 0x082fe20000041804 */
[----:B------:R-:W-:Y:S07]  /*6ec0*/  LDSM.16.M88.4 R216, [R175+0x7900] ;  /* 0x00790000afd8783b */ /* 0x000fee0000000200 */
[C---:B--2---:R-:W-:Y:S08]  /*6ed0*/  HMMA.16816.F32.BF16 R8, R220.reuse, R212, R8 ;  /* 0x000000d4dc08723c */ /* 0x044ff00000041808 */
        /* <DEDUP_REMOVED lines=16> */
[----:B------:R-:W2:Y:S07]  /*6fe0*/  LDSM.16.M88.4 R220, [R232+0xe100] ;  /* 0x00e10000e8dc783b */ /* 0x000eae0000000200 */
[----:B------:R-:W-:Y:S01]  /*6ff0*/  HMMA.16816.F32.BF16 R64, R204, R218, R64 ;  /* 0x000000dacc40723c */ /* 0x000fe20000041840 */
[----:B------:R-:W3:Y:S07]  /*7000*/  LDSM.16.M88.4 R204, [R238] ;  /* 0x00000000eecc783b */ /* 0x000eee0000000200 */
[-C--:B-1----:R-:W-:Y:S01]  /*7010*/  HMMA.16816.F32.BF16 R4, R208, R212.reuse, R4 ;  /* 0x000000d4d004723c */ /* 0x082fe20000041804 */
[----:B------:R-:W-:Y:S07]  /*7020*/  LDSM.16.M88.4 R216, [R236] ;  /* 0x00000000ecd8783b */ /* 0x000fee0000000200 */
[C---:B--2---:R-:W-:Y:S08]  /*7030*/  HMMA.16816.F32.BF16 R8, R220.reuse, R212, R8 ;  /* 0x000000d4dc08723c */ /* 0x044ff00000041808 */
[-C--:B------:R-:W-:Y:S08]  /*7040*/  HMMA.16816.F32.BF16 R12, R220, R214.reuse, R12 ;  /* 0x000000d6dc0c723c */ /* 0x080ff0000004180c */
[C---:B------:R-:W-:Y:S01]  /*7050*/  HMMA.16816.F32.BF16 R16, R208.reuse, R214, R16 ;  /* 0x000000d6d010723c */ /* 0x040fe20000041810 */
[----:B------:R-:W1:Y:S07]  /*7060*/  LDSM.16.M88.4 R212, [R237] ;  /* 0x00000000edd4783b */ /* 0x000e6e0000000200 */
        /* <DEDUP_REMOVED lines=39> */
[----:B------:R-:W1:Y:S07]  /*72e0*/  LDSM.16.M88.4 R216, [R228+0x3000] ;  /* 0x00300000e4d8783b */ /* 0x000e6e0000000200 */
[C---:B--2---:R-:W-:Y:S11]  /*72f0*/  HMMA.16816.F32.BF16 R8, R220.reuse, R212, R8 ;  /* 0x000000d4dc08723c */ /* 0x044ff60000041808 */
[----:B------:R-:W-:Y:S05]  /*7300*/  @!UPT UIADD3 URZ, URZ, URZ, URZ ;  /* 0x0000003f3f3ff290 */ /* 0x000fea000fffe03f */
[----:B------:R-:W-:Y:S02]  /*7310*/  FMNMX.FTZ R169, R6, R3, !PT ;  /* 0x0000000306a97209 */ /* 0x000fe40007810000 */
[----:B------:R-:W-:Y:S01]  /*7320*/  FMNMX.FTZ R2, R4, R0, !PT ;  /* 0x0000000004027209 */ /* 0x000fe20007810000 */
[-C--:B------:R-:W-:Y:S03]  /*7330*/  HMMA.16816.F32.BF16 R12, R220, R214.reuse, R12 ;  /* 0x000000d6dc0c723c */ /* 0x080fe6000004180c */
[----:B------:R-:W-:Y:S02]  /*7340*/  FMNMX.FTZ R169, R7, R169, !PT ;  /* 0x000000a907a97209 */ /* 0x000fe40007810000 */
[----:B------:R-:W-:Y:S03]  /*7350*/  FMNMX.FTZ R2, R5, R2, !PT ;  /* 0x0000000205027209 */ /* 0x000fe60007810000 */
[C---:B------:R-:W-:Y:S01]  /*7360*/  HMMA.16816.F32.BF16 R16, R208.reuse, R214, R16 ;  /* 0x000000d6d010723c */ /* 0x040fe20000041810 */
[----:B------:R-:W2:Y:S01]  /*7370*/  LDSM.16.M88.4 R212, [R228+0x3800] ;  /* 0x00380000e4d4783b */ /* 0x000ea20000000200 */
[----:B------:R-:W-:Y:S06]  /*7380*/  DEPBAR.LE SB0, 0x0 ;  /* 0x000080000000791a */ /* 0x000fec0000000000 */
[-C--:B---3--:R-:W-:Y:S01]  /*7390*/  HMMA.16816.F32.BF16 R20, R208, R204.reuse, R20 ;  /* 0x000000ccd014723c */ /* 0x088fe20000041814 */
[----:B------:R-:W-:Y:S04]  /*73a0*/  BAR.SYNC.DEFER_BLOCKING 0x0 ;  /* 0x0000000000007b1d */ /* 0x000fe80000010000 */
[----:B------:R-:W-:Y:S03]  /*73b0*/  FMNMX.FTZ R170, R8, R168, !PT ;  /* 0x000000a808aa7209 */ /* 0x000fe60007810000 */
[C---:B------:R-:W-:Y:S04]  /*73c0*/  HMMA.16816.F32.BF16 R24, R220.reuse, R204, R24 ;  /* 0x000000ccdc18723c */ /* 0x040fe80000041818 */
[----:B------:R-:W-:Y:S04]  /*73d0*/  FMNMX.FTZ R170, R9, R170, !PT ;  /* 0x000000aa09aa7209 */ /* 0x000fe80007810000 */
[-C--:B------:R-:W-:Y:S04]  /*73e0*/  HMMA.16816.F32.BF16 R28, R220, R206.reuse, R28 ;  /* 0x000000cedc1c723c */ /* 0x080fe8000004181c */
[----:B------:R-:W-:Y:S02]  /*73f0*/  FMNMX.FTZ R2, R16, R2, !PT ;  /* 0x0000000210027209 */ /* 0x000fe40007810000 */
[----:B------:R-:W-:Y:S02]  /*7400*/  FMNMX.FTZ R170, R12, R170, !PT ;  /* 0x000000aa0caa7209 */ /* 0x000fe40007810000 */
[C---:B------:R-:W-:Y:S01]  /*7410*/  HMMA.16816.F32.BF16 R32, R208.reuse, R206, R32 ;  /* 0x000000ced020723c */ /* 0x040fe20000041820 */
[----:B------:R-:W3:Y:S03]  /*7420*/  LDL.64 R206, [R1+0x38] ;  /* 0x0000380001ce7983 */ /* 0x000ee60000100a00 */
[----:B------:R-:W-:Y:S02]  /*7430*/  FMNMX.FTZ R171, R13, R170, !PT ;  /* 0x000000aa0dab7209 */ /* 0x000fe40007810000 */
[----:B------:R-:W-:Y:S02]  /*7440*/  FMNMX.FTZ R169, R18, R169, !PT ;  /* 0x000000a912a97209 */ /* 0x000fe40007810000 */
[-C--:B-1----:R-:W-:Y:S04]  /*7450*/  HMMA.16816.F32.BF16 R36, R208, R216.reuse, R36 ;  /* 0x000000d8d024723c */ /* 0x082fe80000041824 */
[----:B------:R-:W-:Y:S02]  /*7460*/  FMNMX.FTZ R2, R17, R2, !PT ;  /* 0x0000000211027209 */ /* 0x000fe40007810000 */
[----:B------:R-:W-:Y:S02]  /*7470*/  FMNMX.FTZ R169, R19, R169, !PT ;  /* 0x000000a913a97209 */ /* 0x000fe40007810000 */
[C---:B------:R-:W-:Y:S04]  /*7480*/  HMMA.16816.F32.BF16 R40, R220.reuse, R216, R40 ;  /* 0x000000d8dc28723c */ /* 0x040fe80000041828 */
[----:B------:R-:W-:Y:S02]  /*7490*/  FMNMX.FTZ R2, R20, R2, !PT ;  /* 0x0000000214027209 */ /* 0x000fe40007810000 */
[----:B------:R-:W-:Y:S02]  /*74a0*/  FMNMX.FTZ R169, R22, R169, !PT ;  /* 0x000000a916a97209 */ /* 0x000fe40007810000 */
[-C--:B------:R-:W-:Y:S04]  /*74b0*/  HMMA.16816.F32.BF16 R44, R220, R218.reuse, R44 ;  /* 0x000000dadc2c723c */ /* 0x080fe8000004182c */
[----:B------:R-:W-:Y:S02]  /*74c0*/  FMNMX.FTZ R2, R21, R2, !PT ;  /* 0x0000000215027209 */ /* 0x000fe40007810000 */
[----:B------:R-:W-:Y:S02]  /*74d0*/  FMNMX.FTZ R170, R23, R169, !PT ;  /* 0x000000a917aa7209 */ /* 0x000fe40007810000 */
[C---:B------:R-:W-:Y:S04]  /*74e0*/  HMMA.16816.F32.BF16 R48, R208.reuse, R218, R48 ;  /* 0x000000dad030723c */ /* 0x040fe80000041830 */
[----:B------:R-:W-:Y:S02]  /*74f0*/  FMNMX.FTZ R2, R32, R2, !PT ;  /* 0x0000000220027209 */ /* 0x000fe40007810000 */
[----:B------:R-:W-:Y:S02]  /*7500*/  FMNMX.FTZ R169, R24, R171, !PT ;  /* 0x000000ab18a97209 */ /* 0x000fe40007810000 */
[-C--:B--2---:R-:W-:Y:S04]  /*7510*/  HMMA.16816.F32.BF16 R52, R208, R212.reuse, R52 ;  /* 0x000000d4d034723c */ /* 0x084fe80000041834 */
        /* <DEDUP_REMOVED lines=23> */
[----:B------:R-:W1:Y:S01]  /*7690*/  SHFL.BFLY PT, R172, R173, 0x2, 0x1f ;  /* 0x0c401f00adac7f89 */ /* 0x000e6200000e0000 */
[----:B------:R-:W-:Y:S02]  /*76a0*/  FMNMX.FTZ R2, R67, R2, !PT ;  /* 0x0000000243027209 */ /* 0x000fe40007810000 */
        /* <DEDUP_REMOVED lines=12> */
[----:B-1----:R-:W-:Y:S02]  /*7770*/  FMNMX.FTZ R173, R173, R172, !PT ;  /* 0x000000acadad7209 */ /* 0x002fe40007810000 */
[----:B------:R-:W-:Y:S02]  /*7780*/  FMNMX.FTZ R169, R57, R169, !PT ;  /* 0x000000a939a97209 */ /* 0x000fe40007810000 */
[----:B------:R-:W-:Y:S01]  /*7790*/  FMNMX.FTZ R170, R27, R170, !PT ;  /* 0x000000aa1baa7209 */ /* 0x000fe20007810000 */
[----:B------:R-:W1:Y:S01]  /*77a0*/  SHFL.BFLY PT, R204, R173, 0x1, 0x1f ;  /* 0x0c201f00adcc7f89 */ /* 0x000e6200000e0000 */
[----:B------:R-:W-:Y:S02]  /*77b0*/  FMNMX.FTZ R169, R60, R169, !PT ;  /* 0x000000a93ca97209 */ /* 0x000fe40007810000 */
[----:B--2---:R-:W-:Y:S02]  /*77c0*/  FMNMX.FTZ R2, R2, R171, !PT ;  /* 0x000000ab02027209 */ /* 0x004fe40007810000 */
[----:B------:R-:W-:Y:S02]  /*77d0*/  FMNMX.FTZ R169, R61, R169, !PT ;  /* 0x000000a93da97209 */ /* 0x000fe40007810000 */
[----:B------:R-:W-:Y:S01]  /*77e0*/  FMNMX.FTZ R170, R30, R170, !PT ;  /* 0x000000aa1eaa7209 */ /* 0x000fe20007810000 */
[----:B------:R-:W2:Y:S03]  /*77f0*/  SHFL.BFLY PT, R172, R2, 0x1, 0x1f ;  /* 0x0c201f0002ac7f89 */ /* 0x000ea600000e0000 */
[----:B------:R-:W-:Y:S04]  /*7800*/  FMNMX.FTZ R170, R31, R170, !PT ;  /* 0x000000aa1faa7209 */ /* 0x000fe80007810000 */
[----:B------:R-:W-:Y:S01]  /*7810*/  FMNMX.FTZ R170, R42, R170, !PT ;  /* 0x000000aa2aaa7209 */ /* 0x000fe20007810000 */
[----:B------:R-:W4:Y:S03]  /*7820*/  SHFL.BFLY PT, R205, R169, 0x2, 0x1f ;  /* 0x0c401f00a9cd7f89 */ /* 0x000f2600000e0000 */
[----:B------:R-:W-:Y:S04]  /*7830*/  FMNMX.FTZ R170, R43, R170, !PT ;  /* 0x000000aa2baa7209 */ /* 0x000fe80007810000 */
[----:B------:R-:W-:Y:S02]  /*7840*/  FMNMX.FTZ R170, R46, R170, !PT ;  /* 0x000000aa2eaa7209 */ /* 0x000fe40007810000 */
[----:B-1----:R-:W-:Y:S02]  /*7850*/  FMNMX.FTZ R173, R173, R204, !PT ;  /* 0x000000ccadad7209 */ /* 0x002fe40007810000 */
[----:B------:R-:W-:Y:S03]  /*7860*/  FMNMX.FTZ R170, R47, R170, !PT ;  /* 0x000000aa2faa7209 */ /* 0x000fe60007810000 */
[C---:B------:R-:W-:Y:S01]  /*7870*/  FADD.FTZ R0, -R173.reuse, R0 ;  /* 0x00000000ad007221 */ /* 0x040fe20000010100 */
[----:B--2---:R-:W-:Y:S01]  /*7880*/  FMNMX.FTZ R172, R2, R172, !PT ;  /* 0x000000ac02ac7209 */ /* 0x004fe20007810000 */
[----:B------:R-:W-:Y:S01]  /*7890*/  FMUL.FTZ R210, R173, c[0x0][0x2d0] ;  /* 0x0000b400add27a20 */ /* 0x000fe20000410000 */
[----:B------:R-:W-:Y:S01]  /*78a0*/  FMNMX.FTZ R2, R58, R170, !PT ;  /* 0x000000aa3a027209 */ /* 0x000fe20007810000 */
[----:B------:R-:W-:Y:S02]  /*78b0*/  FMUL.FTZ R0, R0, c[0x0][0x2d0] ;  /* 0x0000b40000007a20 */ /* 0x000fe40000410000 */
[----:B------:R-:W-:Y:S02]  /*78c0*/  FMUL.FTZ R209, R172, c[0x0][0x2d0] ;  /* 0x0000b400acd17a20 */ /* 0x000fe40000410000 */
[----:B------:R1:W2:Y:S01]  /*78d0*/  MUFU.EX2 R170, R0 ;  /* 0x0000000000aa7308 */ /* 0x0002a20000000800 */
[----:B----4-:R-:W-:Y:S01]  /*78e0*/  FMNMX.FTZ R169, R169, R205, !PT ;  /* 0x000000cda9a97209 */ /* 0x010fe20007810000 */
[--C-:B------:R-:W-:Y:S02]  /*78f0*/  FFMA.FTZ R6, R6, c[0x0][0x2d0], -R209.reuse ;  /* 0x0000b40006067a23 */ /* 0x100fe400000108d1 */
[--C-:B------:R-:W-:Y:S02]  /*7900*/  FFMA.FTZ R5, R5, c[0x0][0x2d0], -R210.reuse ;  /* 0x0000b40005057a23 */ /* 0x100fe400000108d2 */
[----:B------:R-:W4:Y:S01]  /*7910*/  SHFL.BFLY PT, R171, R169, 0x1, 0x1f ;  /* 0x0c201f00a9ab7f89 */ /* 0x000f2200000e0000 */
        /* <DEDUP_REMOVED lines=8> */
[----:B------:R-:W-:Y:S01]  /*79a0*/  MUFU.EX2 R246, R5 ;  /* 0x0000000500f67308 */ /* 0x000fe20000000800 */
[----:B------:R-:W-:Y:S02]  /*79b0*/  FFMA.FTZ R21, R21, c[0x0][0x2d0], -R210 ;  /* 0x0000b40015157a23 */ /* 0x000fe400000108d2 */
[----:B------:R-:W-:Y:S01]  /*79c0*/  FFMA.FTZ R22, R22, c[0x0][0x2d0], -R209 ;  /* 0x0000b40016167a23 */ /* 0x000fe200000108d1 */
[----:B-1----:R-:W-:Y:S01]  /*79d0*/  FMNMX.FTZ R0, R59, R2, !PT ;  /* 0x000000023b007209 */ /* 0x002fe20007810000 */
[----:B------:R-:W-:Y:S02]  /*79e0*/  FADD.FTZ R2, -R172, R3 ;  /* 0x00000003ac027221 */ /* 0x000fe40000010100 */
[----:B--2---:R-:W-:Y:S01]  /*79f0*/  FMUL.FTZ R68, R170, R68 ;  /* 0x00000044aa447220 */ /* 0x004fe20000410000 */
[----:B------:R-:W-:Y:S01]  /*7a00*/  FMNMX.FTZ R0, R62, R0, !PT ;  /* 0x000000003e007209 */ /* 0x000fe20007810000 */
[----:B------:R-:W-:Y:S01]  /*7a10*/  FMUL.FTZ R2, R2, c[0x0][0x2d0] ;  /* 0x0000b40002027a20 */ /* 0x000fe20000410000 */
[----:B----4-:R-:W-:Y:S01]  /*7a20*/  FMNMX.FTZ R171, R169, R171, !PT ;  /* 0x000000aba9ab7209 */ /* 0x010fe20007810000 */
[----:B------:R-:W-:Y:S01]  /*7a30*/  MUFU.EX2 R247, R7 ;  /* 0x0000000700f77308 */ /* 0x000fe20000000800 */
[----:B------:R-:W-:Y:S01]  /*7a40*/  FMNMX.FTZ R0, R63, R0, !PT ;  /* 0x000000003f007209 */ /* 0x000fe20007810000 */
[C---:B------:R-:W-:Y:S02]  /*7a50*/  FMUL.FTZ R69, R170.reuse, R69 ;  /* 0x00000045aa457220 */ /* 0x040fe40000410000 */
[----:B------:R-:W-:Y:S02]  /*7a60*/  FMUL.FTZ R208, R171, c[0x0][0x2d0] ;  /* 0x0000b400abd07a20 */ /* 0x000fe40000410000 */
[----:B------:R-:W1:Y:S01]  /*7a70*/  SHFL.BFLY PT, R3, R0, 0x2, 0x1f ;  /* 0x0c401f0000037f89 */ /* 0x000e6200000e0000 */
[----:B------:R-:W-:Y:S02]  /*7a80*/  FMUL.FTZ R80, R170, R80 ;  /* 0x00000050aa507220 */ /* 0x000fe40000410000 */
[--C-:B------:R-:W-:Y:S01]  /*7a90*/  FFMA.FTZ R12, R12, c[0x0][0x2d0], -R208.reuse ;  /* 0x0000b4000c0c7a23 */ /* 0x100fe200000108d0 */
[----:B------:R2:W4:Y:S01]  /*7aa0*/  MUFU.EX2 R169, R2 ;  /* 0x0000000200a97308 */ /* 0x0005220000000800 */
[--C-:B------:R-:W-:Y:S02]  /*7ab0*/  FFMA.FTZ R8, R8, c[0x0][0x2d0], -R208.reuse ;  /* 0x0000b40008087a23 */ /* 0x100fe400000108d0 */
[----:B------:R-:W-:Y:S02]  /*7ac0*/  FFMA.FTZ R9, R9, c[0x0][0x2d0], -R208 ;  /* 0x0000b40009097a23 */ /* 0x000fe400000108d0 */
        /* <DEDUP_REMOVED lines=8> */
[----:B------:R-:W-:Y:S01]  /*7b50*/  FMUL.FTZ R112, R170, R112 ;  /* 0x00000070aa707220 */ /* 0x000fe20000410000 */
[----:B------:R4:W-:Y:S01]  /*7b60*/  MUFU.EX2 R215, R16 ;  /* 0x0000001000d77308 */ /* 0x0009e20000000800 */
[----:B-1----:R-:W-:Y:S01]  /*7b70*/  FMNMX.FTZ R0, R0, R3, !PT ;  /* 0x0000000300007209 */ /* 0x002fe20007810000 */
[----:B------:R-:W-:Y:S02]  /*7b80*/  FMUL.FTZ R113, R170, R113 ;  /* 0x00000071aa717220 */ /* 0x000fe40000410000 */
[----:B--2---:R-:W-:Y:S02]  /*7b90*/  FADD.FTZ R2, -R171, R168 ;  /* 0x000000a8ab027221 */ /* 0x004fe40000010100 */
[C---:B----4-:R-:W-:Y:S02]  /*7ba0*/  FMUL.FTZ R70, R169.reuse, R70 ;  /* 0x00000046a9467220 */ /* 0x050fe40000410000 */
[----:B------:R-:W-:Y:S02]  /*7bb0*/  FMUL.FTZ R2, R2, c[0x0][0x2d0] ;  /* 0x0000b40002027a20 */ /* 0x000fe40000410000 */
[----:B------:R1:W-:Y:S01]  /*7bc0*/  MUFU.EX2 R245, R17 ;  /* 0x0000001100f57308 */ /* 0x0003e20000000800 */
[C---:B------:R-:W-:Y:S02]  /*7bd0*/  FMUL.FTZ R71, R169.reuse, R71 ;  /* 0x00000047a9477220 */ /* 0x040fe40000410000 */
[C---:B------:R-:W-:Y:S01]  /*7be0*/  FMUL.FTZ R82, R169.reuse, R82 ;  /* 0x00000052a9527220 */ /* 0x040fe20000410000 */
[----:B------:R-:W-:Y:S01]  /*7bf0*/  @P1 IADD3 R4, P4, R252, UR20, RZ ;  /* 0x00000014fc041c10 */ /* 0x000fe2000ff9e0ff */
[C---:B------:R-:W-:Y:S02]  /*7c00*/  FMUL.FTZ R83, R169.reuse, R83 ;  /* 0x00000053a9537220 */ /* 0x040fe40000410000 */
[C---:B------:R-:W-:Y:S02]  /*7c10*/  FMUL.FTZ R86, R169.reuse, R86 ;  /* 0x00000056a9567220 */ /* 0x040fe40000410000 */
[C---:B------:R-:W-:Y:S01]  /*7c20*/  FMUL.FTZ R87, R169.reuse, R87 ;  /* 0x00000057a9577220 */ /* 0x040fe20000410000 */
[----:B------:R2:W4:Y:S01]  /*7c30*/  MUFU.EX2 R168, R2 ;  /* 0x0000000200a87308 */ /* 0x0005220000000800 */
[C---:B------:R-:W-:Y:S02]  /*7c40*/  FMUL.FTZ R98, R169.reuse, R98 ;  /* 0x00000062a9627220 */ /* 0x040fe40000410000 */
[C---:B------:R-:W-:Y:S01]  /*7c50*/  FMUL.FTZ R99, R169.reuse, R99 ;  /* 0x00000063a9637220 */ /* 0x040fe20000410000 */
[----:B------:R-:W-:Y:S01]  /*7c60*/  @P1 LEA R16, P2, R4, c[0x0][0x1c8], 0x1 ;  /* 0x0000720004101a11 */ /* 0x000fe200078408ff */
[C---:B------:R-:W-:Y:S02]  /*7c70*/  FMUL.FTZ R102, R169.reuse, R102 ;  /* 0x00000066a9667220 */ /* 0x040fe40000410000 */
[C---:B------:R-:W-:Y:S02]  /*7c80*/  FMUL.FTZ R103, R169.reuse, R103 ;  /* 0x00000067a9677220 */ /* 0x040fe40000410000 */
[C---:B------:R-:W-:Y:S01]  /*7c90*/  FMUL.FTZ R114, R169.reuse, R114 ;  /* 0x00000072a9727220 */ /* 0x040fe20000410000 */
[----:B------:R-:W-:Y:S01]  /*7ca0*/  MUFU.EX2 R219, R12 ;  /* 0x0000000c00db7308 */ /* 0x000fe20000000800 */
[----:B------:R-:W-:Y:S02]  /*7cb0*/  FMUL.FTZ R115, R169, R115 ;  /* 0x00000073a9737220 */ /* 0x000fe40000410000 */
[C---:B------:R-:W-:Y:S01]  /*7cc0*/  FMUL.FTZ R116, R170.reuse, R116 ;  /* 0x00000074aa747220 */ /* 0x040fe20000410000 */
[----:B-1----:R-:W-:Y:S01]  /*7cd0*/  @P1 IADD3.X R17, R249, UR17, RZ, P4, !PT ;  /* 0x00000011f9111c10 */ /* 0x002fe2000a7fe4ff */
[----:B------:R-:W-:Y:S02]  /*7ce0*/  FMUL.FTZ R117, R170, R117 ;  /* 0x00000075aa757220 */ /* 0x000fe40000410000 */
[C---:B------:R-:W-:Y:S01]  /*7cf0*/  FMUL.FTZ R118, R169.reuse, R118 ;  /* 0x00000076a9767220 */ /* 0x040fe20000410000 */
[----:B------:R-:W-:Y:S01]  /*7d00*/  @P1 LEA.HI.X R17, R4, c[0x0][0x1cc], R17, 0x1, P2 ;  /* 0x0000730004111a11 */ /* 0x000fe200010f0c11 */
[----:B------:R-:W-:Y:S01]  /*7d10*/  FMUL.FTZ R119, R169, R119 ;  /* 0x00000077a9777220 */ /* 0x000fe20000410000 */
[----:B------:R-:W-:Y:S01]  /*7d20*/  MUFU.EX2 R212, R8 ;  /* 0x0000000800d47308 */ /* 0x000fe20000000800 */
[C---:B------:R-:W-:Y:S02]  /*7d30*/  FMUL.FTZ R128, R170.reuse, R128 ;  /* 0x00000080aa807220 */ /* 0x040fe40000410000 */
[----:B------:R-:W-:Y:S01]  /*7d40*/  FMUL.FTZ R129, R170, R129 ;  /* 0x00000081aa817220 */ /* 0x000fe20000410000 */
[----:B--2---:R-:W1:Y:S01]  /*7d50*/  SHFL.BFLY PT, R2, R0, 0x1, 0x1f ;  /* 0x0c201f0000027f89 */ /* 0x004e6200000e0000 */
[C---:B----4-:R-:W-:Y:S02]  /*7d60*/  FMUL.FTZ R72, R168.reuse, R72 ;  /* 0x00000048a8487220 */ /* 0x050fe40000410000 */
[C---:B------:R-:W-:Y:S02]  /*7d70*/  FMUL.FTZ R73, R168.reuse, R73 ;  /* 0x00000049a8497220 */ /* 0x040fe40000410000 */
[C---:B------:R-:W-:Y:S01]  /*7d80*/  FMUL.FTZ R76, R168.reuse, R76 ;  /* 0x0000004ca84c7220 */ /* 0x040fe20000410000 */
[----:B------:R-:W2:Y:S01]  /*7d90*/  MUFU.EX2 R220, R9 ;  /* 0x0000000900dc7308 */ /* 0x000ea20000000800 */
[C---:B------:R-:W-:Y:S02]  /*7da0*/  FMUL.FTZ R77, R168.reuse, R77 ;  /* 0x0000004da84d7220 */ /* 0x040fe40000410000 */
[C---:B------:R-:W-:Y:S02]  /*7db0*/  FMUL.FTZ R88, R168.reuse, R88 ;  /* 0x00000058a8587220 */ /* 0x040fe40000410000 */
[C---:B------:R-:W-:Y:S02]  /*7dc0*/  FMUL.FTZ R89, R168.reuse, R89 ;  /* 0x00000059a8597220 */ /* 0x040fe40000410000 */
[C---:B------:R-:W-:Y:S02]  /*7dd0*/  FMUL.FTZ R92, R168.reuse, R92 ;  /* 0x0000005ca85c7220 */ /* 0x040fe40000410000 */
[C---:B------:R-:W-:Y:S01]  /*7de0*/  FMUL.FTZ R93, R168.reuse, R93 ;  /* 0x0000005da85d7220 */ /* 0x040fe20000410000 */
[----:B------:R4:W-:Y:S01]  /*7df0*/  MUFU.EX2 R248, R18 ;  /* 0x0000001200f87308 */ /* 0x0009e20000000800 */
[C---:B------:R-:W-:Y:S02]  /*7e00*/  FMUL.FTZ R104, R168.reuse, R104 ;  /* 0x00000068a8687220 */ /* 0x040fe40000410000 */
[C---:B------:R-:W-:Y:S02]  /*7e10*/  FMUL.FTZ R105, R168.reuse, R105 ;  /* 0x00000069a8697220 */ /* 0x040fe40000410000 */
[C---:B------:R-:W-:Y:S02]  /*7e20*/  FMUL.FTZ R108, R168.reuse, R108 ;  /* 0x0000006ca86c7220 */ /* 0x040fe40000410000 */
[----:B------:R-:W-:Y:S01]  /*7e30*/  FMUL.FTZ R109, R168, R109 ;  /* 0x0000006da86d7220 */ /* 0x000fe20000410000 */
[----:B-1----:R-:W-:Y:S01]  /*7e40*/  FMNMX.FTZ R2, R0, R2, !PT ;  /* 0x0000000200027209 */ /* 0x002fe20007810000 */
[C---:B------:R-:W-:Y:S01]  /*7e50*/  FMUL.FTZ R120, R168.reuse, R120 ;  /* 0x00000078a8787220 */ /* 0x040fe20000410000 */
[----:B------:R1:W-:Y:S01]  /*7e60*/  MUFU.EX2 R244, R19 ;  /* 0x0000001300f47308 */ /* 0x0003e20000000800 */
[----:B------:R-:W-:Y:S02]  /*7e70*/  FMUL.FTZ R121, R168, R121 ;  /* 0x00000079a8797220 */ /* 0x000fe40000410000 */
[----:B------:R-:W-:Y:S01]  /*7e80*/  FADD.FTZ R0, -R2, R174 ;  /* 0x000000ae02007221 */ /* 0x000fe20000010100 */
[----:B---3--:R-:W-:Y:S01]  /*7e90*/  @P1 IADD3 R3, P6, R206, UR20, RZ ;  /* 0x00000014ce031c10 */ /* 0x008fe2000ffde0ff */
[----:B------:R-:W-:Y:S01]  /*7ea0*/  @UP1 UIADD3 UR20, UP0, UR12, 0x80, URZ ;  /* 0x000000800c141890 */ /* 0x000fe2000ff1e03f */
[----:B------:R-:W-:Y:S02]  /*7eb0*/  FMUL.FTZ R124, R168, R124 ;  /* 0x0000007ca87c7220 */ /* 0x000fe40000410000 */
[----:B------:R-:W-:Y:S01]  /*7ec0*/  @P1 LEA R6, P5, R3, c[0x0][0x1c8], 0x1 ;  /* 0x0000720003061a11 */ /* 0x000fe200078a08ff */
[----:B------:R-:W-:Y:S01]  /*7ed0*/  FMUL.FTZ R0, R0, c[0x0][0x2d0] ;  /* 0x0000b40000007a20 */ /* 0x000fe20000410000 */
[----:B------:R-:W-:Y:S01]  /*7ee0*/  @P1 IADD3.X R5, R251, UR17, RZ, P6, !PT ;  /* 0x00000011fb051c10 */ /* 0x000fe2000b7fe4ff */
[----:B------:R-:W-:Y:S01]  /*7ef0*/  @UP1 UIADD3.X UR17, URZ, UR9, URZ, UP0, !UPT ;  /* 0x000000093f111290 */ /* 0x000fe200087fe43f */
[----:B------:R-:W-:Y:S01]  /*7f00*/  @P1 IADD3 R4, P4, R6, UR21, RZ ;  /* 0x0000001506041c10 */ /* 0x000fe2000ff9e0ff */
[----:B------:R-:W-:Y:S01]  /*7f10*/  FMUL.FTZ R125, R168, R125 ;  /* 0x0000007da87d7220 */ /* 0x000fe20000410000 */
[----:B------:R-:W-:Y:S01]  /*7f20*/  @P1 LEA.HI.X R7, R3, c[0x0][0x1cc], R5, 0x1, P5 ;  /* 0x0000730003071a11 */ /* 0x000fe200028f0c05 */
[----:B------:R-:W-:Y:S01]  /*7f30*/  FFMA.FTZ R3, R13, c[0x0][0x2d0], -R208 ;  /* 0x0000b4000d037a23 */ /* 0x000fe200000108d0 */
[----:B------:R-:W3:Y:S01]  /*7f40*/  MUFU.EX2 R0, R0 ;  /* 0x0000000000007308 */ /* 0x000ee20000000800 */
[----:B----4-:R-:W-:Y:S01]  /*7f50*/  FMUL.FTZ R18, R169, R190 ;  /* 0x000000bea9127220 */ /* 0x010fe20000410000 */
[----:B------:R-:W-:Y:S01]  /*7f60*/  @P1 IADD3.X R5, R7, UR22, RZ, P4, !PT ;  /* 0x0000001607051c10 */ /* 0x000fe2000a7fe4ff */
[----:B------:R4:W-:Y:S01]  /*7f70*/  @P1 LDGSTS.E.BYPASS.LTC128B.128 [R243+0x4100], [R6.64], !P3 ;  /* 0x0410000006f31fae */ /* 0x0009e2000d901d52 */
[C---:B------:R-:W-:Y:S01]  /*7f80*/  FMUL.FTZ R130, R169.reuse, R130 ;  /* 0x00000082a9827220 */ /* 0x040fe20000410000 */
[----:B--2---:R-:W-:Y:S01]  /*7f90*/  MOV R190, R220 ;  /* 0x000000dc00be7202 */ /* 0x004fe20000000f00 */
[C---:B------:R-:W-:Y:S02]  /*7fa0*/  FMUL.FTZ R131, R169.reuse, R131 ;  /* 0x00000083a9837220 */ /* 0x040fe40000410000 */
[C---:B-1----:R-:W-:Y:S01]  /*7fb0*/  FMUL.FTZ R19, R169.reuse, R191 ;  /* 0x000000bfa9137220 */ /* 0x042fe20000410000 */
[----:B------:R-:W-:Y:S01]  /*7fc0*/  MOV R191, R219 ;  /* 0x000000db00bf7202 */ /* 0x000fe20000000f00 */
[----:B------:R1:W-:Y:S01]  /*7fd0*/  MUFU.EX2 R174, R3 ;  /* 0x0000000300ae7308 */ /* 0x0003e20000000800 */
[----:B------:R2:W-:Y:S01]  /*7fe0*/  @P1 LDGSTS.E.BYPASS.LTC128B.128 [R243+0x6100], [R16.64], !P0 ;  /* 0x0610000010f31fae */ /* 0x0005e2000c101d52 */
[C---:B------:R-:W-:Y:S02]  /*7ff0*/  FMUL.FTZ R132, R170.reuse, R132 ;  /* 0x00000084aa847220 */ /* 0x040fe40000410000 */
[----:B------:R-:W-:Y:S02]  /*8000*/  FMUL.FTZ R133, R170, R133 ;  /* 0x00000085aa857220 */ /* 0x000fe40000410000 */
[C---:B------:R-:W-:Y:S02]  /*8010*/  FMUL.FTZ R134, R169.reuse, R134 ;  /* 0x00000086a9867220 */ /* 0x040fe40000410000 */
[----:B------:R-:W-:Y:S01]  /*8020*/  FMUL.FTZ R135, R169, R135 ;  /* 0x00000087a9877220 */ /* 0x000fe20000410000 */
[----:B------:R2:W-:Y:S01]  /*8030*/  @P1 LDGSTS.E.BYPASS.LTC128B.128 [R243+0x4900], [R4.64], !P3 ;  /* 0x0490000004f31fae */ /* 0x0005e2000d901d52 */
[C---:B------:R-:W-:Y:S01]  /*8040*/  FMUL.FTZ R136, R168.reuse, R136 ;  /* 0x00000088a8887220 */ /* 0x040fe20000410000 */
[----:B------:R-:W-:Y:S01]  /*8050*/  MUFU.EX2 R251, R20 ;  /* 0x0000001400fb7308 */ /* 0x000fe20000000800 */
[----:B------:R-:W-:Y:S02]  /*8060*/  FMUL.FTZ R137, R168, R137 ;  /* 0x00000089a8897220 */ /* 0x000fe40000410000 */
[C---:B---3--:R-:W-:Y:S02]  /*8070*/  FMUL.FTZ R74, R0.reuse, R74 ;  /* 0x0000004a004a7220 */ /* 0x048fe40000410000 */
[C---:B------:R-:W-:Y:S01]  /*8080*/  FMUL.FTZ R75, R0.reuse, R75 ;  /* 0x0000004b004b7220 */ /* 0x040fe20000410000 */
[----:B------:R3:W-:Y:S01]  /*8090*/  @P1 LDGSTS.E.BYPASS.LTC128B.128 [R243+0x6900], [R4.64+0x80], !P0 ;  /* 0x0690008004f31fae */ /* 0x0007e2000c101d52 */
[----:B------:R-:W-:Y:S01]  /*80a0*/  FMUL.FTZ R78, R0, R78 ;  /* 0x0000004e004e7220 */ /* 0x000fe20000410000 */
[----:B----4-:R-:W-:Y:S01]  /*80b0*/  @P1 IADD3 R6, P2, R4, UR21, RZ ;  /* 0x0000001504061c10 */ /* 0x010fe2000ff5e0ff */
[C---:B------:R-:W-:Y:S01]  /*80c0*/  FMUL.FTZ R79, R0.reuse, R79 ;  /* 0x0000004f004f7220 */ /* 0x040fe20000410000 */
[----:B------:R-:W-:Y:S01]  /*80d0*/  MUFU.EX2 R250, R22 ;  /* 0x0000001600fa7308 */ /* 0x000fe20000000800 */
[----:B------:R-:W-:Y:S01]  /*80e0*/  FMUL.FTZ R90, R0, R90 ;  /* 0x0000005a005a7220 */ /* 0x000fe20000410000 */
[C---:B------:R-:W-:Y:S01]  /*80f0*/  @P1 IADD3.X R7, R5.reuse, UR22, RZ, P2, !PT ;  /* 0x0000001605071c10 */ /* 0x040fe200097fe4ff */
[----:B-1----:R-:W-:Y:S01]  /*8100*/  FMUL.FTZ R3, R2, c[0x0][0x2d0] ;  /* 0x0000b40002037a20 */ /* 0x002fe20000410000 */
[----:B------:R-:W-:Y:S01]  /*8110*/  @P1 IADD3 R12, P2, R4, UR20, RZ ;  /* 0x00000014040c1c10 */ /* 0x000fe2000ff5e0ff */
[----:B------:R-:W-:Y:S01]  /*8120*/  FMUL.FTZ R91, R0, R91 ;  /* 0x0000005b005b7220 */ /* 0x000fe20000410000 */
[----:B------:R-:W-:Y:S01]  /*8130*/  @P1 IADD3 R8, P4, R6, UR21, RZ ;  /* 0x0000001506081c10 */ /* 0x000fe2000ff9e0ff */
[----:B------:R1:W-:Y:S01]  /*8140*/  @P1 LDGSTS.E.BYPASS.LTC128B.128 [R243+0x5100], [R6.64], !P3 ;  /* 0x0510000006f31fae */ /* 0x0003e2000d901d52 */
[----:B------:R-:W-:Y:S01]  /*8150*/  @P1 IADD3.X R13, R5, UR17, RZ, P2, !PT ;  /* 0x00000011050d1c10 */ /* 0x000fe200097fe4ff */
[--C-:B------:R-:W-:Y:S01]  /*8160*/  FFMA.FTZ R14, R14, c[0x0][0x2d0], -R3.reuse ;  /* 0x0000b4000e0e7a23 */ /* 0x100fe20000010803 */
[----:B------:R-:W-:Y:S01]  /*8170*/  @P1 IADD3.X R9, R7, UR22, RZ, P4, !PT ;  /* 0x0000001607091c10 */ /* 0x000fe2000a7fe4ff */
[--C-:B------:R-:W-:Y:S02]  /*8180*/  FFMA.FTZ R15, R15, c[0x0][0x2d0], -R3.reuse ;  /* 0x0000b4000f0f7a23 */ /* 0x100fe40000010803 */
[----:B------:R4:W-:Y:S01]  /*8190*/  MUFU.EX2 R217, R14 ;  /* 0x0000000e00d97308 */ /* 0x0009e20000000800 */
[--C-:B------:R-:W-:Y:S01]  /*81a0*/  FFMA.FTZ R10, R10, c[0x0][0x2d0], -R3.reuse ;  /* 0x0000b4000a0a7a23 */ /* 0x100fe20000010803 */
[----:B------:R4:W-:Y:S01]  /*81b0*/  @P1 LDGSTS.E.BYPASS.LTC128B.128 [R243+0x7100], [R12.64], !P0 ;  /* 0x071000000cf31fae */ /* 0x0009e2000c101d52 */
[----:B------:R-:W-:Y:S02]  /*81c0*/  FFMA.FTZ R11, R11, c[0x0][0x2d0], -R3 ;  /* 0x0000b4000b0b7a23 */ /* 0x000fe40000010803 */
[C---:B--2---:R-:W-:Y:S02]  /*81d0*/  FMUL.FTZ R16, R170.reuse, R188 ;  /* 0x000000bcaa107220 */ /* 0x044fe40000410000 */
[----:B------:R-:W-:Y:S01]  /*81e0*/  FMUL.FTZ R17, R170, R189 ;  /* 0x000000bdaa117220 */ /* 0x000fe20000410000 */
[----:B------:R-:W-:Y:S01]  /*81f0*/  MOV R189, R246 ;  /* 0x000000f600bd7202 */ /* 0x000fe20000000f00 */
[----:B------:R-:W-:Y:S01]  /*8200*/  FMUL.FTZ R94, R0, R94 ;  /* 0x0000005e005e7220 */ /* 0x000fe20000410000 */
[----:B---3--:R-:W-:Y:S01]  /*8210*/  @P1 IADD3 R4, P2, R6, UR20, RZ ;  /* 0x0000001406041c10 */ /* 0x008fe2000ff5e0ff */
[----:B------:R2:W-:Y:S01]  /*8220*/  @P1 LDGSTS.E.BYPASS.LTC128B.128 [R243+0x5900], [R8.64], !P3 ;  /* 0x0590000008f31fae */ /* 0x0005e2000d901d52 */
[----:B------:R3:W-:Y:S01]  /*8230*/  MUFU.EX2 R218, R15 ;  /* 0x0000000f00da7308 */ /* 0x0007e20000000800 */
[C---:B------:R-:W-:Y:S01]  /*8240*/  FMUL.FTZ R95, R0.reuse, R95 ;  /* 0x0000005f005f7220 */ /* 0x040fe20000410000 */
[----:B------:R-:W-:Y:S01]  /*8250*/  @P1 IADD3.X R5, R7, UR17, RZ, P2, !PT ;  /* 0x0000001107051c10 */ /* 0x000fe200097fe4ff */
[C---:B------:R-:W-:Y:S02]  /*8260*/  FMUL.FTZ R106, R0.reuse, R106 ;  /* 0x0000006a006a7220 */ /* 0x040fe40000410000 */
[C---:B------:R-:W-:Y:S02]  /*8270*/  FMUL.FTZ R107, R0.reuse, R107 ;  /* 0x0000006b006b7220 */ /* 0x040fe40000410000 */
[----:B------:R2:W-:Y:S01]  /*8280*/  @P1 LDGSTS.E.BYPASS.LTC128B.128 [R243+0x7900], [R4.64], !P0 ;  /* 0x0790000004f31fae */ /* 0x0005e2000c101d52 */
[C---:B------:R-:W-:Y:S02]  /*8290*/  FMUL.FTZ R110, R0.reuse, R110 ;  /* 0x0000006e006e7220 */ /* 0x040fe40000410000 */
[----:B------:R-:W-:Y:S01]  /*82a0*/  MUFU.EX2 R211, R10 ;  /* 0x0000000a00d37308 */ /* 0x000fe20000000800 */
[----:B-1----:R-:W-:Y:S01]  /*82b0*/  FMUL.FTZ R6, R169, R182 ;  /* 0x000000b6a9067220 */ /* 0x002fe20000410000 */
[----:B------:R-:W-:Y:S01]  /*82c0*/  F2FP.BF16.PACK_AB R182, R245, R215 ;  /* 0x000000d7f5b6723e */ /* 0x000fe200000010ff */
[----:B----4-:R-:W-:Y:S02]  /*82d0*/  FMUL.FTZ R14, R0, R186 ;  /* 0x000000ba000e7220 */ /* 0x010fe40000410000 */
[----:B------:R-:W1:Y:S01]  /*82e0*/  LDSM.16.MT88.4 R204, [R224+0x100] ;  /* 0x00010000e0cc783b */ /* 0x000e620000004200 */
[----:B------:R-:W-:Y:S01]  /*82f0*/  FMUL.FTZ R7, R169, R183 ;  /* 0x000000b7a9077220 */ /* 0x000fe20000410000 */
[----:B------:R-:W-:Y:S01]  /*8300*/  F2FP.BF16.PACK_AB R183, R244, R248 ;  /* 0x000000f8f4b7723e */ /* 0x000fe200000010ff */
[C---:B------:R-:W-:Y:S02]  /*8310*/  FMUL.FTZ R12, R168.reuse, R184 ;  /* 0x000000b8a80c7220 */ /* 0x040fe40000410000 */
[----:B------:R-:W4:Y:S01]  /*8320*/  MUFU.EX2 R216, R11 ;  /* 0x0000000b00d87308 */ /* 0x000f220000000800 */
[----:B------:R-:W-:Y:S02]  /*8330*/  FMUL.FTZ R13, R168, R185 ;  /* 0x000000b9a80d7220 */ /* 0x000fe40000410000 */
[C---:B------:R-:W-:Y:S01]  /*8340*/  FMUL.FTZ R111, R0.reuse, R111 ;  /* 0x0000006f006f7220 */ /* 0x040fe20000410000 */
[----:B------:R-:W0:Y:S01]  /*8350*/  LDGDEPBAR ;  /* 0x00000000000079af */ /* 0x000e220000000000 */
[----:B---3--:R-:W-:Y:S02]  /*8360*/  FMUL.FTZ R15, R0, R187 ;  /* 0x000000bb000f7220 */ /* 0x008fe40000410000 */
[----:B--2---:R-:W-:Y:S01]  /*8370*/  FMUL.FTZ R8, R168, R176 ;  /* 0x000000b0a8087220 */ /* 0x004fe20000410000 */
[----:B------:R-:W-:Y:S01]  /*8380*/  F2FP.BF16.PACK_AB R176, R220, R212 ;  /* 0x000000d4dcb0723e */ /* 0x000fe200000010ff */
[----:B------:R-:W-:Y:S01]  /*8390*/  FMUL.FTZ R9, R168, R177 ;  /* 0x000000b1a8097220 */ /* 0x000fe20000410000 */
[----:B------:R2:W-:Y:S01]  /*83a0*/  MUFU.EX2 R188, R21 ;  /* 0x0000001500bc7308 */ /* 0x0005e20000000800 */
[C---:B------:R-:W-:Y:S01]  /*83b0*/  FMUL.FTZ R122, R0.reuse, R122 ;  /* 0x0000007a007a7220 */ /* 0x040fe20000410000 */
[----:B------:R-:W3:Y:S01]  /*83c0*/  LDSM.16.MT88.4 R184, [R225+0x100] ;  /* 0x00010000e1b8783b */ /* 0x000ee20000004200 */
[----:B------:R-:W-:Y:S02]  /*83d0*/  FMUL.FTZ R123, R0, R123 ;  /* 0x0000007b007b7220 */ /* 0x000fe40000410000 */
[----:B------:R-:W-:Y:S01]  /*83e0*/  FMUL.FTZ R4, R170, R180 ;  /* 0x000000b4aa047220 */ /* 0x000fe20000410000 */
[----:B------:R-:W-:Y:S01]  /*83f0*/  F2FP.BF16.PACK_AB R180, R246, R214 ;  /* 0x000000d6f6b4723e */ /* 0x000fe200000010ff */
[----:B------:R-:W-:Y:S01]  /*8400*/  FMUL.FTZ R5, R170, R181 ;  /* 0x000000b5aa057220 */ /* 0x000fe20000410000 */
[----:B------:R-:W-:Y:S01]  /*8410*/  F2FP.BF16.PACK_AB R181, R247, R213 ;  /* 0x000000d5f7b5723e */ /* 0x000fe200000010ff */
[--C-:B------:R-:W-:Y:S02]  /*8420*/  FFMA.FTZ R48, R48, c[0x0][0x2d0], -R210.reuse ;  /* 0x0000b40030307a23 */ /* 0x100fe400000108d2 */
[--C-:B------:R-:W-:Y:S02]  /*8430*/  FFMA.FTZ R49, R49, c[0x0][0x2d0], -R210.reuse ;  /* 0x0000b40031317a23 */ /* 0x100fe400000108d2 */
[--C-:B------:R-:W-:Y:S01]  /*8440*/  FFMA.FTZ R50, R50, c[0x0][0x2d0], -R209.reuse ;  /* 0x0000b40032327a23 */ /* 0x100fe200000108d1 */
[----:B----4-:R-:W-:Y:S01]  /*8450*/  F2FP.BF16.PACK_AB R177, R216, R211 ;  /* 0x000000d3d8b1723e */ /* 0x010fe200000010ff */
[--C-:B------:R-:W-:Y:S02]  /*8460*/  FFMA.FTZ R51, R51, c[0x0][0x2d0], -R209.reuse ;  /* 0x0000b40033337a23 */ /* 0x100fe400000108d1 */
[--C-:B------:R-:W-:Y:S02]  /*8470*/  FFMA.FTZ R36, R36, c[0x0][0x2d0], -R210.reuse ;  /* 0x0000b40024247a23 */ /* 0x100fe400000108d2 */
[----:B------:R-:W-:Y:S02]  /*8480*/  FFMA.FTZ R37, R37, c[0x0][0x2d0], -R210 ;  /* 0x0000b40025257a23 */ /* 0x000fe400000108d2 */
[--C-:B------:R-:W-:Y:S01]  /*8490*/  FFMA.FTZ R38, R38, c[0x0][0x2d0], -R209.reuse ;  /* 0x0000b40026267a23 */ /* 0x100fe200000108d1 */
[----:B------:R-:W-:Y:S01]  /*84a0*/  MUFU.EX2 R246, R36 ;  /* 0x0000002400f67308 */ /* 0x000fe20000000800 */
[----:B------:R-:W-:Y:S01]  /*84b0*/  FFMA.FTZ R39, R39, c[0x0][0x2d0], -R209 ;  /* 0x0000b40027277a23 */ /* 0x000fe200000108d1 */
[-C--:B-1----:R-:W-:Y:S05]  /*84c0*/  HMMA.16816.F32.BF16 R4, R180, R204.reuse, R4 ;  /* 0x000000ccb404723c */ /* 0x082fea0000041804 */
[----:B------:R-:W-:Y:S01]  /*84d0*/  FMUL.FTZ R10, R0, R178 ;  /* 0x000000b2000a7220 */ /* 0x000fe20000410000 */
[----:B------:R-:W-:Y:S01]  /*84e0*/  F2FP.BF16.PACK_AB R178, R174, R219 ;  /* 0x000000dbaeb2723e */ /* 0x000fe200000010ff */
[----:B------:R-:W-:Y:S01]  /*84f0*/  FMUL.FTZ R11, R0, R179 ;  /* 0x000000b3000b7220 */ /* 0x000fe20000410000 */
[----:B------:R-:W-:Y:S01]  /*8500*/  F2FP.BF16.PACK_AB R179, R218, R217 ;  /* 0x000000d9dab3723e */ /* 0x000fe200000010ff */
[--C-:B------:R-:W-:Y:S03]  /*8510*/  FFMA.FTZ R44, R44, c[0x0][0x2d0], -R208.reuse ;  /* 0x0000b4002c2c7a23 */ /* 0x100fe600000108d0 */
[--C-:B------:R-:W-:Y:S01]  /*8520*/  FFMA.FTZ R45, R45, c[0x0][0x2d0], -R208.reuse ;  /* 0x0000b4002d2d7a23 */ /* 0x100fe200000108d0 */
[----:B------:R-:W-:Y:S01]  /*8530*/  MUFU.EX2 R220, R44 ;  /* 0x0000002c00dc7308 */ /* 0x000fe20000000800 */
[--C-:B------:R-:W-:Y:S01]  /*8540*/  FFMA.FTZ R46, R46, c[0x0][0x2d0], -R3.reuse ;  /* 0x0000b4002e2e7a23 */ /* 0x100fe20000010803 */
[C---:B------:R-:W-:Y:S04]  /*8550*/  HMMA.16816.F32.BF16 R8, R176.reuse, R204, R8 ;  /* 0x000000ccb008723c */ /* 0x040fe80000041808 */
[--C-:B------:R-:W-:Y:S02]  /*8560*/  FFMA.FTZ R47, R47, c[0x0][0x2d0], -R3.reuse ;  /* 0x0000b4002f2f7a23 */ /* 0x100fe40000010803 */
[--C-:B------:R-:W-:Y:S02]  /*8570*/  FFMA.FTZ R57, R57, c[0x0][0x2d0], -R208.reuse ;  /* 0x0000b40039397a23 */ /* 0x100fe400000108d0 */
[-C--:B------:R-:W-:Y:S04]  /*8580*/  HMMA.16816.F32.BF16 R12, R176, R206.reuse, R12 ;  /* 0x000000ceb00c723c */ /* 0x080fe8000004180c */
[--C-:B------:R-:W-:Y:S02]  /*8590*/  FFMA.FTZ R58, R58, c[0x0][0x2d0], -R3.reuse ;  /* 0x0000b4003a3a7a23 */ /* 0x100fe40000010803 */
[--C-:B------:R-:W-:Y:S02]  /*85a0*/  FFMA.FTZ R59, R59, c[0x0][0x2d0], -R3.reuse ;  /* 0x0000b4003b3b7a23 */ /* 0x100fe40000010803 */
[C---:B------:R-:W-:Y:S04]  /*85b0*/  HMMA.16816.F32.BF16 R16, R180.reuse, R206, R16 ;  /* 0x000000ceb410723c */ /* 0x040fe80000041810 */
[C---:B------:R-:W-:Y:S02]  /*85c0*/  FMUL.FTZ R126, R0.reuse, R126 ;  /* 0x0000007e007e7220 */ /* 0x040fe40000410000 */
[C---:B------:R-:W-:Y:S01]  /*85d0*/  FMUL.FTZ R127, R0.reuse, R127 ;  /* 0x0000007f007f7220 */ /* 0x040fe20000410000 */
[----:B------:R-:W-:Y:S01]  /*85e0*/  MOV R207, R245 ;  /* 0x000000f500cf7202 */ /* 0x000fe20000000f00 */
[-C--:B---3--:R-:W-:Y:S01]  /*85f0*/  HMMA.16816.F32.BF16 R68, R180, R184.reuse, R68 ;  /* 0x000000b8b444723c */ /* 0x088fe20000041844 */
[----:B------:R-:W-:Y:S03]  /*8600*/  MUFU.EX2 R245, R49 ;  /* 0x0000003100f57308 */ /* 0x000fe60000000800 */
[C---:B------:R-:W-:Y:S01]  /*8610*/  FMUL.FTZ R138, R0.reuse, R138 ;  /* 0x0000008a008a7220 */ /* 0x040fe20000410000 */
[----:B------:R-:W-:Y:S01]  /*8620*/  MOV R206, R244 ;  /* 0x000000f400ce7202 */ /* 0x000fe20000000f00 */
[----:B------:R-:W-:Y:S02]  /*8630*/  FMUL.FTZ R139, R0, R139 ;  /* 0x0000008b008b7220 */ /* 0x000fe40000410000 */
[C---:B------:R-:W-:Y:S03]  /*8640*/  HMMA.16816.F32.BF16 R72, R176.reuse, R184, R72 ;  /* 0x000000b8b048723c */ /* 0x040fe60000041848 */
[----:B------:R-:W-:Y:S01]  /*8650*/  MUFU.EX2 R244, R51 ;  /* 0x0000003300f47308 */ /* 0x000fe20000000800 */
[C---:B------:R-:W-:Y:S02]  /*8660*/  FMUL.FTZ R140, R168.reuse, R140 ;  /* 0x0000008ca88c7220 */ /* 0x040fe40000410000 */
[----:B------:R-:W-:Y:S02]  /*8670*/  FMUL.FTZ R141, R168, R141 ;  /* 0x0000008da88d7220 */ /* 0x000fe40000410000 */
[-C--:B------:R-:W-:Y:S04]  /*8680*/  HMMA.16816.F32.BF16 R76, R176, R186.reuse, R76 ;  /* 0x000000bab04c723c */ /* 0x080fe8000004184c */
[C---:B------:R-:W-:Y:S02]  /*8690*/  FMUL.FTZ R142, R0.reuse, R142 ;  /* 0x0000008e008e7220 */ /* 0x040fe40000410000 */
[----:B------:R-:W-:Y:S02]  /*86a0*/  FMUL.FTZ R143, R0, R143 ;  /* 0x0000008f008f7220 */ /* 0x000fe40000410000 */
[C---:B------:R-:W-:Y:S01]  /*86b0*/  HMMA.16816.F32.BF16 R80, R180.reuse, R186, R80 ;  /* 0x000000bab450723c */ /* 0x040fe20000041850 */
[----:B------:R-:W1:Y:S03]  /*86c0*/  LDSM.16.MT88.4 R184, [R227+0x100] ;  /* 0x00010000e3b8783b */ /* 0x000e660000004200 */
[C---:B------:R-:W-:Y:S02]  /*86d0*/  FMUL.FTZ R144, R170.reuse, R144 ;  /* 0x00000090aa907220 */ /* 0x040fe40000410000 */
[C---:B------:R-:W-:Y:S02]  /*86e0*/  FMUL.FTZ R145, R170.reuse, R145 ;  /* 0x00000091aa917220 */ /* 0x040fe40000410000 */
[C---:B------:R-:W-:Y:S04]  /*86f0*/  FMUL.FTZ R146, R169.reuse, R146 ;  /* 0x00000092a9927220 */ /* 0x040fe80000410000 */
[C---:B------:R-:W-:Y:S02]  /*8700*/  FMUL.FTZ R147, R169.reuse, R147 ;  /* 0x00000093a9937220 */ /* 0x040fe40000410000 */
[C---:B------:R-:W-:Y:S02]  /*8710*/  FMUL.FTZ R148, R170.reuse, R148 ;  /* 0x00000094aa947220 */ /* 0x040fe40000410000 */
[----:B------:R-:W-:Y:S02]  /*8720*/  FMUL.FTZ R149, R170, R149 ;  /* 0x00000095aa957220 */ /* 0x000fe40000410000 */
[C---:B------:R-:W-:Y:S02]  /*8730*/  FMUL.FTZ R150, R169.reuse, R150 ;  /* 0x00000096a9967220 */ /* 0x040fe40000410000 */
[C---:B------:R-:W-:Y:S02]  /*8740*/  FMUL.FTZ R151, R169.reuse, R151 ;  /* 0x00000097a9977220 */ /* 0x040fe40000410000 */
[C---:B------:R-:W-:Y:S02]  /*8750*/  FMUL.FTZ R152, R168.reuse, R152 ;  /* 0x00000098a8987220 */ /* 0x040fe40000410000 */
[----:B------:R-:W-:Y:S02]  /*8760*/  FMUL.FTZ R153, R168, R153 ;  /* 0x00000099a8997220 */ /* 0x000fe40000410000 */
[C---:B------:R-:W-:Y:S02]  /*8770*/  FMUL.FTZ R154, R0.reuse, R154 ;  /* 0x0000009a009a7220 */ /* 0x040fe40000410000 */
[----:B------:R-:W-:Y:S02]  /*8780*/  FMUL.FTZ R155, R0, R155 ;  /* 0x0000009b009b7220 */ /* 0x000fe40000410000 */
[C---:B------:R-:W-:Y:S02]  /*8790*/  FMUL.FTZ R156, R168.reuse, R156 ;  /* 0x0000009ca89c7220 */ /* 0x040fe40000410000 */
[----:B------:R-:W-:Y:S02]  /*87a0*/  FMUL.FTZ R157, R168, R157 ;  /* 0x0000009da89d7220 */ /* 0x000fe40000410000 */
[C---:B------:R-:W-:Y:S02]  /*87b0*/  FMUL.FTZ R158, R0.reuse, R158 ;  /* 0x0000009e009e7220 */ /* 0x040fe40000410000 */
[----:B------:R-:W-:Y:S02]  /*87c0*/  FMUL.FTZ R159, R0, R159 ;  /* 0x0000009f009f7220 */ /* 0x000fe40000410000 */
[C---:B------:R-:W-:Y:S02]  /*87d0*/  FMUL.FTZ R160, R170.reuse, R160 ;  /* 0x000000a0aaa07220 */ /* 0x040fe40000410000 */
[C---:B------:R-:W-:Y:S01]  /*87e0*/  FMUL.FTZ R161, R170.reuse, R161 ;  /* 0x000000a1aaa17220 */ /* 0x040fe20000410000 */
[-C--:B-1----:R-:W-:Y:S03]  /*87f0*/  HMMA.16816.F32.BF16 R84, R180, R184.reuse, R84 ;  /* 0x000000b8b454723c */ /* 0x082fe60000041854 */
[C---:B------:R-:W-:Y:S02]  /*8800*/  FMUL.FTZ R162, R169.reuse, R162 ;  /* 0x000000a2a9a27220 */ /* 0x040fe40000410000 */
[C---:B------:R-:W-:Y:S02]  /*8810*/  FMUL.FTZ R163, R169.reuse, R163 ;  /* 0x000000a3a9a37220 */ /* 0x040fe40000410000 */
[C---:B------:R-:W-:Y:S01]  /*8820*/  FMUL.FTZ R20, R170.reuse, R192 ;  /* 0x000000c0aa147220 */ /* 0x040fe20000410000 */
[C---:B------:R-:W-:Y:S04]  /*8830*/  HMMA.16816.F32.BF16 R88, R176.reuse, R184, R88 ;  /* 0x000000b8b058723c */ /* 0x040fe80000041858 */
[----:B--2---:R-:W-:Y:S02]  /*8840*/  FMUL.FTZ R21, R170, R193 ;  /* 0x000000c1aa157220 */ /* 0x004fe40000410000 */
[----:B------:R-:W-:Y:S02]  /*8850*/  FMUL.FTZ R22, R169, R194 ;  /* 0x000000c2a9167220 */ /* 0x000fe40000410000 */
[-C--:B------:R-:W-:Y:S04]  /*8860*/  HMMA.16816.F32.BF16 R92, R176, R186.reuse, R92 ;  /* 0x000000bab05c723c */ /* 0x080fe8000004185c */
[C---:B------:R-:W-:Y:S02]  /*8870*/  FMUL.FTZ R164, R168.reuse, R164 ;  /* 0x000000a4a8a47220 */ /* 0x040fe40000410000 */
[----:B------:R-:W-:Y:S02]  /*8880*/  FMUL.FTZ R165, R168, R165 ;  /* 0x000000a5a8a57220 */ /* 0x000fe40000410000 */
[C---:B------:R-:W-:Y:S01]  /*8890*/  HMMA.16816.F32.BF16 R96, R180.reuse, R186, R96 ;  /* 0x000000bab460723c */ /* 0x040fe20000041860 */
[----:B------:R-:W1:Y:S03]  /*88a0*/  LDSM.16.MT88.4 R184, [R226+0x100] ;  /* 0x00010000e2b8783b */ /* 0x000e660000004200 */
[C---:B------:R-:W-:Y:S02]  /*88b0*/  FMUL.FTZ R166, R0.reuse, R166 ;  /* 0x000000a600a67220 */ /* 0x040fe40000410000 */
[----:B------:R-:W-:Y:S02]  /*88c0*/  FMUL.FTZ R167, R0, R167 ;  /* 0x000000a700a77220 */ /* 0x000fe40000410000 */
[--C-:B------:R-:W-:Y:S04]  /*88d0*/  FFMA.FTZ R40, R40, c[0x0][0x2d0], -R208.reuse ;  /* 0x0000b40028287a23 */ /* 0x100fe800000108d0 */
[----:B------:R-:W-:Y:S02]  /*88e0*/  FFMA.FTZ R41, R41, c[0x0][0x2d0], -R208 ;  /* 0x0000b40029297a23 */ /* 0x000fe400000108d0 */
[--C-:B------:R-:W-:Y:S02]  /*88f0*/  FFMA.FTZ R42, R42, c[0x0][0x2d0], -R3.reuse ;  /* 0x0000b4002a2a7a23 */ /* 0x100fe40000010803 */
[----:B------:R-:W-:Y:S01]  /*8900*/  FFMA.FTZ R43, R43, c[0x0][0x2d0], -R3 ;  /* 0x0000b4002b2b7a23 */ /* 0x000fe20000010803 */
[----:B------:R-:W-:Y:S01]  /*8910*/  MUFU.EX2 R219, R41 ;  /* 0x0000002900db7308 */ /* 0x000fe20000000800 */
[--C-:B------:R-:W-:Y:S02]  /*8920*/  FFMA.FTZ R23, R23, c[0x0][0x2d0], -R209.reuse ;  /* 0x0000b40017177a23 */ /* 0x100fe400000108d1 */
[--C-:B------:R-:W-:Y:S02]  /*8930*/  FFMA.FTZ R32, R32, c[0x0][0x2d0], -R210.reuse ;  /* 0x0000b40020207a23 */ /* 0x100fe400000108d2 */
[----:B------:R-:W-:Y:S02]  /*8940*/  FFMA.FTZ R33, R33, c[0x0][0x2d0], -R210 ;  /* 0x0000b40021217a23 */ /* 0x000fe400000108d2 */
[--C-:B------:R-:W-:Y:S02]  /*8950*/  FFMA.FTZ R34, R34, c[0x0][0x2d0], -R209.reuse ;  /* 0x0000b40022227a23 */ /* 0x100fe400000108d1 */
[----:B------:R-:W-:Y:S01]  /*8960*/  FFMA.FTZ R35, R35, c[0x0][0x2d0], -R209 ;  /* 0x0000b40023237a23 */ /* 0x000fe200000108d1 */
[----:B------:R2:W-:Y:S01]  /*8970*/  MUFU.EX2 R222, R33 ;  /* 0x0000002100de7308 */ /* 0x0005e20000000800 */
[--C-:B------:R-:W-:Y:S02]  /*8980*/  FFMA.FTZ R24, R24, c[0x0][0x2d0], -R208.reuse ;  /* 0x0000b40018187a23 */ /* 0x100fe400000108d0 */
[--C-:B------:R-:W-:Y:S02]  /*8990*/  FFMA.FTZ R25, R25, c[0x0][0x2d0], -R208.reuse ;  /* 0x0000b40019197a23 */ /* 0x100fe400000108d0 */
[--C-:B------:R-:W-:Y:S02]  /*89a0*/  FFMA.FTZ R26, R26, c[0x0][0x2d0], -R3.reuse ;  /* 0x0000b4001a1a7a23 */ /* 0x100fe40000010803 */
[--C-:B------:R-:W-:Y:S02]  /*89b0*/  FFMA.FTZ R27, R27, c[0x0][0x2d0], -R3.reuse ;  /* 0x0000b4001b1b7a23 */ /* 0x100fe40000010803 */
[--C-:B------:R-:W-:Y:S01]  /*89c0*/  FFMA.FTZ R28, R28, c[0x0][0x2d0], -R208.reuse ;  /* 0x0000b4001c1c7a23 */ /* 0x100fe200000108d0 */
[----:B------:R3:W-:Y:S01]  /*89d0*/  MUFU.EX2 R223, R34 ;  /* 0x0000002200df7308 */ /* 0x0007e20000000800 */
[--C-:B------:R-:W-:Y:S02]  /*89e0*/  FFMA.FTZ R29, R29, c[0x0][0x2d0], -R208.reuse ;  /* 0x0000b4001d1d7a23 */ /* 0x100fe400000108d0 */
[--C-:B------:R-:W-:Y:S01]  /*89f0*/  FFMA.FTZ R30, R30, c[0x0][0x2d0], -R3.reuse ;  /* 0x0000b4001e1e7a23 */ /* 0x100fe20000010803 */
[-C--:B-1----:R-:W-:Y:S03]  /*8a00*/  HMMA.16816.F32.BF16 R100, R180, R184.reuse, R100 ;  /* 0x000000b8b464723c */ /* 0x082fe60000041864 */
[----:B------:R-:W-:Y:S02]  /*8a10*/  FFMA.FTZ R31, R31, c[0x0][0x2d0], -R3 ;  /* 0x0000b4001f1f7a23 */ /* 0x000fe40000010803 */
[----:B------:R-:W-:Y:S01]  /*8a20*/  FFMA.FTZ R60, R60, c[0x0][0x2d0], -R208 ;  /* 0x0000b4003c3c7a23 */ /* 0x000fe200000108d0 */
[----:B------:R1:W-:Y:S02]  /*8a30*/  MUFU.EX2 R221, R35 ;  /* 0x0000002300dd7308 */ /* 0x0003e40000000800 */
[C---:B------:R-:W-:Y:S04]  /*8a40*/  HMMA.16816.F32.BF16 R104, R176.reuse, R184, R104 ;  /* 0x000000b8b068723c */ /* 0x040fe80000041868 */
[----:B--2---:R-:W-:Y:S04]  /*8a50*/  FMUL.FTZ R33, R168, R197 ;  /* 0x000000c5a8217220 */ /* 0x004fe80000410000 */
[-C--:B------:R-:W-:Y:S01]  /*8a60*/  HMMA.16816.F32.BF16 R108, R176, R186.reuse, R108 ;  /* 0x000000bab06c723c */ /* 0x080fe2000004186c */
[----:B------:R2:W-:Y:S03]  /*8a70*/  MUFU.EX2 R204, R23 ;  /* 0x0000001700cc7308 */ /* 0x0005e60000000800 */
[C---:B---3--:R-:W-:Y:S04]  /*8a80*/  FMUL.FTZ R34, R0.reuse, R198 ;  /* 0x000000c600227220 */ /* 0x048fe80000410000 */
[C---:B------:R-:W-:Y:S01]  /*8a90*/  HMMA.16816.F32.BF16 R112, R180.reuse, R186, R112 ;  /* 0x000000bab470723c */ /* 0x040fe20000041870 */
[----:B------:R-:W3:Y:S02]  /*8aa0*/  LDSM.16.MT88.4 R184, [R224+0x2100] ;  /* 0x00210000e0b8783b */ /* 0x000ee40000004200 */
[----:B------:R-:W4:Y:S01]  /*8ab0*/  MUFU.EX2 R198, R40 ;  /* 0x0000002800c67308 */ /* 0x000f220000000800 */
[----:B-1----:R-:W-:Y:S09]  /*8ac0*/  FMUL.FTZ R35, R0, R199 ;  /* 0x000000c700237220 */ /* 0x002ff20000410000 */
[----:B------:R-:W-:Y:S01]  /*8ad0*/  MUFU.EX2 R199, R38 ;  /* 0x0000002600c77308 */ /* 0x000fe20000000800 */
[----:B--2---:R-:W-:Y:S09]  /*8ae0*/  FMUL.FTZ R23, R169, R195 ;  /* 0x000000c3a9177220 */ /* 0x004ff20000410000 */
[----:B------:R1:W2:Y:S01]  /*8af0*/  MUFU.EX2 R205, R32 ;  /* 0x0000002000cd7308 */ /* 0x0002a20000000800 */
[----:B----4-:R-:W-:Y:S09]  /*8b00*/  F2FP.BF16.PACK_AB R40, R219, R198 ;  /* 0x000000c6db28723e */ /* 0x010ff200000010ff */
[----:B------:R4:W-:Y:S01]  /*8b10*/  MUFU.EX2 R249, R24 ;  /* 0x0000001800f97308 */ /* 0x0009e20000000800 */
[-C--:B---3--:R-:W-:Y:S09]  /*8b20*/  HMMA.16816.F32.BF16 R116, R180, R184.reuse, R116 ;  /* 0x000000b8b474723c */ /* 0x088ff20000041874 */
[----:B------:R3:W-:Y:S03]  /*8b30*/  MUFU.EX2 R252, R25 ;  /* 0x0000001900fc7308 */ /* 0x0007e60000000800 */
[----:B-1----:R-:W-:Y:S01]  /*8b40*/  FMUL.FTZ R32, R168, R196 ;  /* 0x000000c4a8207220 */ /* 0x002fe20000410000 */
[C---:B------:R-:W-:Y:S06]  /*8b50*/  HMMA.16816.F32.BF16 R120, R176.reuse, R184, R120 ;  /* 0x000000b8b078723c */ /* 0x040fec0000041878 */
[----:B------:R-:W-:Y:S02]  /*8b60*/  MUFU.EX2 R196, R42 ;  /* 0x0000002a00c47308 */ /* 0x000fe40000000800 */
[-C--:B------:R-:W-:Y:S04]  /*8b70*/  HMMA.16816.F32.BF16 R124, R176, R186.reuse, R124 ;  /* 0x000000bab07c723c */ /* 0x080fe8000004187c */
[C---:B----4-:R-:W-:Y:S01]  /*8b80*/  FMUL.FTZ R24, R170.reuse, R200 ;  /* 0x000000c8aa187220 */ /* 0x050fe20000410000 */
[----:B------:R-:W-:Y:S03]  /*8b90*/  MOV R200, R204 ;  /* 0x000000cc00c87202 */ /* 0x000fe60000000f00 */
[----:B------:R1:W-:Y:S01]  /*8ba0*/  MUFU.EX2 R192, R27 ;  /* 0x0000001b00c07308 */ /* 0x0003e20000000800 */
[C---:B------:R-:W-:Y:S01]  /*8bb0*/  HMMA.16816.F32.BF16 R128, R180.reuse, R186, R128 ;  /* 0x000000bab480723c */ /* 0x040fe20000041880 */
[----:B------:R-:W4:Y:S03]  /*8bc0*/  LDSM.16.MT88.4 R184, [R225+0x2100] ;  /* 0x00210000e1b8783b */ /* 0x000f260000004200 */
[----:B---3--:R-:W-:Y:S01]  /*8bd0*/  FMUL.FTZ R25, R170, R201 ;  /* 0x000000c9aa197220 */ /* 0x008fe20000410000 */
[----:B--2---:R-:W-:Y:S02]  /*8be0*/  MOV R201, R205 ;  /* 0x000000cd00c97202 */ /* 0x004fe40000000f00 */
[----:B------:R-:W-:Y:S02]  /*8bf0*/  MOV R205, R248 ;  /* 0x000000f800cd7202 */ /* 0x000fe40000000f00 */
[----:B------:R-:W2:Y:S10]  /*8c00*/  MUFU.EX2 R204, R43 ;  /* 0x0000002b00cc7308 */ /* 0x000eb40000000800 */
[----:B------:R3:W-:Y:S01]  /*8c10*/  MUFU.EX2 R248, R48 ;  /* 0x0000003000f87308 */ /* 0x0007e20000000800 */
[----:B-1----:R-:W-:Y:S01]  /*8c20*/  FMUL.FTZ R27, R169, R203 ;  /* 0x000000cba91b7220 */ /* 0x002fe20000410000 */
[----:B------:R-:W-:Y:S08]  /*8c30*/  MOV R203, R222 ;  /* 0x000000de00cb7202 */ /* 0x000ff00000000f00 */
[----:B------:R-:W1:Y:S01]  /*8c40*/  MUFU.EX2 R222, R45 ;  /* 0x0000002d00de7308 */ /* 0x000e620000000800 */
[----:B--2---:R-:W-:Y:S09]  /*8c50*/  F2FP.BF16.PACK_AB R41, R204, R196 ;  /* 0x000000c4cc29723e */ /* 0x004ff200000010ff */
[----:B------:R-:W-:Y:S01]  /*8c60*/  MUFU.EX2 R195, R28 ;  /* 0x0000001c00c37308 */ /* 0x000fe20000000800 */
[-C--:B----4-:R-:W-:Y:S01]  /*8c70*/  HMMA.16816.F32.BF16 R132, R180, R184.reuse, R132 ;  /* 0x000000b8b484723c */ /* 0x090fe20000041884 */
[----:B---3--:R-:W2:Y:S04]  /*8c80*/  LDL.LU R48, [R1+0x4] ;  /* 0x0000040001307983 */ /* 0x008ea80000300800 */
[----:B------:R-:W3:Y:S04]  /*8c90*/  LDL.LU R49, [R1+0x8] ;  /* 0x0000080001317983 */ /* 0x000ee80000300800 */
[----:B------:R4:W4:Y:S01]  /*8ca0*/  MUFU.EX2 R194, R29 ;  /* 0x0000001d00c27308 */ /* 0x0009220000000800 */
[C---:B------:R-:W-:Y:S04]  /*8cb0*/  HMMA.16816.F32.BF16 R136, R176.reuse, R184, R136 ;  /* 0x000000b8b088723c */ /* 0x040fe80000041888 */
[----:B-1----:R-:W-:Y:S04]  /*8cc0*/  F2FP.BF16.PACK_AB R42, R222, R220 ;  /* 0x000000dcde2a723e */ /* 0x002fe800000010ff */
[-C--:B------:R-:W-:Y:S01]  /*8cd0*/  HMMA.16816.F32.BF16 R140, R176, R186.reuse, R140 ;  /* 0x000000bab08c723c */ /* 0x080fe2000004188c */
[----:B------:R1:W-:Y:S07]  /*8ce0*/  MUFU.EX2 R193, R30 ;  /* 0x0000001e00c17308 */ /* 0x0003ee0000000800 */
[C---:B------:R-:W-:Y:S01]  /*8cf0*/  HMMA.16816.F32.BF16 R144, R180.reuse, R186, R144 ;  /* 0x000000bab490723c */ /* 0x040fe20000041890 */
[----:B------:R-:W1:Y:S02]  /*8d00*/  LDSM.16.MT88.4 R184, [R227+0x2100] ;  /* 0x00210000e3b8783b */ /* 0x000e640000004200 */
[----:B------:R-:W-:Y:S01]  /*8d10*/  MUFU.EX2 R197, R31 ;  /* 0x0000001f00c57308 */ /* 0x000fe20000000800 */
[----:B----4-:R-:W-:Y:S02]  /*8d20*/  F2FP.BF16.PACK_AB R29, R200, R250 ;  /* 0x000000fac81d723e */ /* 0x010fe400000010ff */
[----:B-1----:R-:W-:Y:S02]  /*8d30*/  F2FP.BF16.PACK_AB R30, R203, R201 ;  /* 0x000000c9cb1e723e */ /* 0x002fe400000010ff */
[-C--:B------:R-:W-:Y:S08]  /*8d40*/  HMMA.16816.F32.BF16 R148, R180, R184.reuse, R148 ;  /* 0x000000b8b494723c */ /* 0x080ff00000041894 */
[C---:B------:R-:W-:Y:S08]  /*8d50*/  HMMA.16816.F32.BF16 R152, R176.reuse, R184, R152 ;  /* 0x000000b8b098723c */ /* 0x040ff00000041898 */
[-C--:B------:R-:W-:Y:S08]  /*8d60*/  HMMA.16816.F32.BF16 R156, R176, R186.reuse, R156 ;  /* 0x000000bab09c723c */ /* 0x080ff0000004189c */
[C---:B------:R-:W-:Y:S01]  /*8d70*/  HMMA.16816.F32.BF16 R160, R180.reuse, R186, R160 ;  /* 0x000000bab4a0723c */ /* 0x040fe200000418a0 */
[----:B------:R-:W1:Y:S07]  /*8d80*/  LDSM.16.MT88.4 R184, [R226+0x2100] ;  /* 0x00210000e2b8783b */ /* 0x000e6e0000004200 */
[-C--:B-1----:R-:W-:Y:S08]  /*8d90*/  HMMA.16816.F32.BF16 R20, R180, R184.reuse, R20 ;  /* 0x000000b8b414723c */ /* 0x082ff00000041814 */
[C---:B------:R-:W-:Y:S01]  /*8da0*/  HMMA.16816.F32.BF16 R32, R176.reuse, R184, R32 ;  /* 0x000000b8b020723c */ /* 0x040fe20000041820 */
[----:B------:R1:W4:Y:S06]  /*8db0*/  MUFU.EX2 R184, R26 ;  /* 0x0000001a00b87308 */ /* 0x00032c0000000800 */
[----:B------:R-:W-:Y:S01]  /*8dc0*/  MOV R185, R188 ;  /* 0x000000bc00b97202 */ /* 0x000fe20000000f00 */
[-C--:B------:R-:W-:Y:S01]  /*8dd0*/  HMMA.16816.F32.BF16 R164, R176, R186.reuse, R164 ;  /* 0x000000bab0a4723c */ /* 0x080fe200000418a4 */
[----:B------:R-:W4:Y:S03]  /*8de0*/  LDSM.16.MT88.4 R176, [R224+0x900] ;  /* 0x00090000e0b0783b */ /* 0x000f260000004200 */
[----:B------:R-:W-:Y:S02]  /*8df0*/  F2FP.BF16.PACK_AB R28, R185, R251 ;  /* 0x000000fbb91c723e */ /* 0x000fe400000010ff */
[----:B------:R-:W-:Y:S02]  /*8e00*/  MOV R188, R247 ;  /* 0x000000f700bc7202 */ /* 0x000fe40000000f00 */
[----:B------:R-:W2:Y:S01]  /*8e10*/  MUFU.EX2 R247, R37 ;  /* 0x0000002500f77308 */ /* 0x000ea20000000800 */
[----:B-1----:R-:W-:Y:S03]  /*8e20*/  FMUL.FTZ R26, R169, R202 ;  /* 0x000000caa91a7220 */ /* 0x002fe60000410000 */
[----:B------:R-:W-:Y:S06]  /*8e30*/  MOV R202, R223 ;  /* 0x000000df00ca7202 */ /* 0x000fec0000000f00 */
[----:B------:R1:W-:Y:S01]  /*8e40*/  MUFU.EX2 R223, R50 ;  /* 0x0000003200df7308 */ /* 0x0003e20000000800 */
[----:B------:R-:W-:Y:S07]  /*8e50*/  HMMA.16816.F32.BF16 R24, R180, R186, R24 ;  /* 0x000000bab418723c */ /* 0x000fee0000041818 */
[----:B------:R-:W-:Y:S02]  /*8e60*/  MOV R187, R221 ;  /* 0x000000dd00bb7202 */ /* 0x000fe40000000f00 */
[----:B------:R-:W-:Y:S01]  /*8e70*/  F2FP.BF16.PACK_AB R180, R252, R249 ;  /* 0x000000f9fcb4723e */ /* 0x000fe200000010ff */
[----:B------:R1:W1:Y:S02]  /*8e80*/  MUFU.EX2 R221, R39 ;  /* 0x0000002700dd7308 */ /* 0x0002640000000800 */
[----:B------:R-:W-:Y:S02]  /*8e90*/  F2FP.BF16.PACK_AB R31, R187, R202 ;  /* 0x000000cabb1f723e */ /* 0x000fe400000010ff */
[----:B------:R-:W-:Y:S02]  /*8ea0*/  F2FP.BF16.PACK_AB R182, R194, R195 ;  /* 0x000000c3c2b6723e */ /* 0x000fe400000010ff */
[----:B----4-:R-:W-:Y:S02]  /*8eb0*/  F2FP.BF16.PACK_AB R181, R192, R184 ;  /* 0x000000b8c0b5723e */ /* 0x010fe400000010ff */
[----:B------:R-:W-:Y:S01]  /*8ec0*/  F2FP.BF16.PACK_AB R183, R197, R193 ;  /* 0x000000c1c5b7723e */ /* 0x000fe200000010ff */
[-C--:B------:R-:W-:Y:S01]  /*8ed0*/  HMMA.16816.F32.BF16 R4, R28, R176.reuse, R4 ;  /* 0x000000b01c04723c */ /* 0x080fe20000041804 */
[----:B-1----:R-:W4:Y:S04]  /*8ee0*/  LDL.LU R50, [R1+0xc] ;  /* 0x00000c0001327983 */ /* 0x002f280000300800 */
[----:B------:R-:W2:Y:S01]  /*8ef0*/  LDL.LU R51, [R1] ;  /* 0x0000000001337983 */ /* 0x000ea20000300800 */
[----:B------:R-:W-:Y:S02]  /*8f00*/  MOV R186, R174 ;  /* 0x000000ae00ba7202 */ /* 0x000fe40000000f00 */
[C---:B------:R-:W-:Y:S01]  /*8f10*/  HMMA.16816.F32.BF16 R8, R180.reuse, R176, R8 ;  /* 0x000000b0b408723c */ /* 0x040fe20000041808 */
[----:B------:R-:W-:Y:S01]  /*8f20*/  MUFU.EX2 R174, R46 ;  /* 0x0000002e00ae7308 */ /* 0x000fe20000000800 */
[----:B------:R-:W-:Y:S06]  /*8f30*/  LDSM.16.MT88.4 R36, [R224+0x1100] ;  /* 0x00110000e024783b */ /* 0x000fec0000004200 */
        /* <DEDUP_REMOVED lines=8> */
[----:B---3--:R-:W-:Y:S04]  /*8fc0*/  FFMA.FTZ R168, R168, R49, R212 ;  /* 0x00000031a8a87223 */ /* 0x008fe800000100d4 */
        /* <DEDUP_REMOVED lines=15> */
[----:B----4-:R-:W-:Y:S02]  /*90c0*/  FFMA.FTZ R169, R169, R50, R213 ;  /* 0x00000032a9a97223 */ /* 0x010fe400000100d5 */
[----:B--2---:R-:W-:Y:S02]  /*90d0*/  FFMA.FTZ R170, R170, R51, R214 ;  /* 0x00000033aaaa7223 */ /* 0x004fe400000100d6 */
        /* <DEDUP_REMOVED lines=11> */
[C---:B------:R-:W-:Y:S07]  /*9190*/  HMMA.16816.F32.BF16 R32, R180.reuse, R176, R32 ;  /* 0x000000b0b420723c */ /* 0x040fee0000041820 */
[--C-:B------:R-:W-:Y:S01]  /*91a0*/  FFMA.FTZ R177, R54, c[0x0][0x2d0], -R209.reuse ;  /* 0x0000b40036b17a23 */ /* 0x100fe200000108d1 */
[-C--:B------:R-:W-:Y:S04]  /*91b0*/  HMMA.16816.F32.BF16 R164, R180, R178.reuse, R164 ;  /* 0x000000b2b4a4723c */ /* 0x080fe800000418a4 */
[--C-:B------:R-:W-:Y:S03]  /*91c0*/  FFMA.FTZ R176, R55, c[0x0][0x2d0], -R209.reuse ;  /* 0x0000b40037b07a23 */ /* 0x100fe600000108d1 */
[--C-:B------:R-:W-:Y:S01]  /*91d0*/  FFMA.FTZ R182, R52, c[0x0][0x2d0], -R210.reuse ;  /* 0x0000b40034b67a23 */ /* 0x100fe200000108d2 */
[----:B------:R-:W-:Y:S04]  /*91e0*/  HMMA.16816.F32.BF16 R24, R28, R178, R24 ;  /* 0x000000b21c18723c */ /* 0x000fe80000041818 */
[--C-:B------:R-:W-:Y:S01]  /*91f0*/  FFMA.FTZ R181, R53, c[0x0][0x2d0], -R210.reuse ;  /* 0x0000b40035b57a23 */ /* 0x100fe200000108d2 */
[----:B------:R-:W-:Y:S01]  /*9200*/  MOV R183, R206 ;  /* 0x000000ce00b77202 */ /* 0x000fe20000000f00 */
[--C-:B------:R-:W-:Y:S01]  /*9210*/  FFMA.FTZ R180, R64, c[0x0][0x2d0], -R210.reuse ;  /* 0x0000b40040b47a23 */ /* 0x100fe200000108d2 */
[----:B------:R-:W-:Y:S01]  /*9220*/  F2FP.BF16.PACK_AB R28, R247, R246 ;  /* 0x000000f6f71c723e */ /* 0x000fe200000010ff */
[----:B------:R-:W-:Y:S01]  /*9230*/  FFMA.FTZ R210, R65, c[0x0][0x2d0], -R210 ;  /* 0x0000b40041d27a23 */ /* 0x000fe200000108d2 */
[----:B------:R-:W-:Y:S01]  /*9240*/  F2FP.BF16.PACK_AB R30, R245, R248 ;  /* 0x000000f8f51e723e */ /* 0x000fe200000010ff */
[----:B------:R-:W-:Y:S01]  /*9250*/  LDSM.16.MT88.4 R52, [R226+0x1100] ;  /* 0x00110000e234783b */ /* 0x000fe20000004200 */
[----:B------:R-:W-:Y:S01]  /*9260*/  MUFU.EX2 R214, R180 ;  /* 0x000000b400d67308 */ /* 0x000fe20000000800 */
[----:B------:R-:W-:Y:S01]  /*9270*/  FFMA.FTZ R65, R66, c[0x0][0x2d0], -R209 ;  /* 0x0000b40042417a23 */ /* 0x000fe200000108d1 */
[----:B------:R-:W-:Y:S01]  /*9280*/  F2FP.BF16.PACK_AB R29, R221, R199 ;  /* 0x000000c7dd1d723e */ /* 0x000fe200000010ff */
[--C-:B------:R-:W-:Y:S01]  /*9290*/  FFMA.FTZ R64, R56, c[0x0][0x2d0], -R208.reuse ;  /* 0x0000b40038407a23 */ /* 0x100fe200000108d0 */
[----:B------:R-:W-:Y:S01]  /*92a0*/  F2FP.BF16.PACK_AB R31, R244, R223 ;  /* 0x000000dff41f723e */ /* 0x000fe200000010ff */
[----:B------:R-:W-:Y:S01]  /*92b0*/  FFMA.FTZ R56, R0, R48, R211 ;  /* 0x0000003000387223 */ /* 0x000fe200000100d3 */
[----:B------:R-:W-:Y:S01]  /*92c0*/  MOV R178, R191 ;  /* 0x000000bf00b27202 */ /* 0x000fe20000000f00 */
[----:B------:R-:W-:Y:S01]  /*92d0*/  LDSM.16.MT88.4 R48, [R227+0x1100] ;  /* 0x00110000e330783b */ /* 0x000fe20000004200 */
[----:B------:R-:W-:Y:S01]  /*92e0*/  MOV R0, R188 ;  /* 0x000000bc00007202 */ /* 0x000fe20000000f00 */
[----:B------:R-:W-:Y:S01]  /*92f0*/  FFMA.FTZ R209, R67, c[0x0][0x2d0], -R209 ;  /* 0x0000b40043d17a23 */ /* 0x000fe200000108d1 */
[----:B------:R1:W2:Y:S01]  /*9300*/  MUFU.EX2 R66, R47 ;  /* 0x0000002f00427308 */ /* 0x0002a20000000800 */
[-C--:B------:R-:W-:Y:S03]  /*9310*/  HMMA.16816.F32.BF16 R4, R28, R36.reuse, R4 ;  /* 0x000000241c04723c */ /* 0x080fe60000041804 */
[----:B------:R-:W-:Y:S01]  /*9320*/  MOV R179, R207 ;  /* 0x000000cf00b37202 */ /* 0x000fe20000000f00 */
[----:B------:R-:W-:Y:S02]  /*9330*/  FFMA.FTZ R208, R61, c[0x0][0x2d0], -R208 ;  /* 0x0000b4003dd07a23 */ /* 0x000fe400000108d0 */
[--C-:B------:R-:W-:Y:S02]  /*9340*/  FFMA.FTZ R61, R62, c[0x0][0x2d0], -R3.reuse ;  /* 0x0000b4003e3d7a23 */ /* 0x100fe40000010803 */
[----:B------:R-:W-:Y:S01]  /*9350*/  FFMA.FTZ R3, R63, c[0x0][0x2d0], -R3 ;  /* 0x0000b4003f037a23 */ /* 0x000fe20000010803 */
[----:B------:R-:W-:Y:S03]  /*9360*/  MUFU.EX2 R62, R59 ;  /* 0x0000003b003e7308 */ /* 0x000fe60000000800 */
[----:B------:R-:W-:Y:S01]  /*9370*/  FADD.FTZ R0, R0, R169 ;  /* 0x000000a900007221 */ /* 0x000fe20000010000 */
[----:B------:R-:W-:Y:S06]  /*9380*/  MOV R169, R203 ;  /* 0x000000cb00a97202 */ /* 0x000fec0000000f00 */
[----:B------:R-:W-:Y:S01]  /*9390*/  MUFU.EX2 R63, R58 ;  /* 0x0000003a003f7308 */ /* 0x000fe20000000800 */
[----:B-1----:R-:W1:Y:S01]  /*93a0*/  LDSM.16.MT88.4 R44, [R225+0x1100] ;  /* 0x00110000e12c783b */ /* 0x002e620000004200 */
[----:B--2---:R-:W-:Y:S08]  /*93b0*/  F2FP.BF16.PACK_AB R43, R66, R174 ;  /* 0x000000ae422b723e */ /* 0x004ff000000010ff */
[----:B------:R-:W-:Y:S01]  /*93c0*/  MUFU.EX2 R212, R65 ;  /* 0x0000004100d47308 */ /* 0x000fe20000000800 */
[C---:B------:R-:W-:Y:S08]  /*93d0*/  HMMA.16816.F32.BF16 R8, R40.reuse, R36, R8 ;  /* 0x000000242808723c */ /* 0x040ff00000041808 */
[-C--:B------:R-:W-:Y:S01]  /*93e0*/  HMMA.16816.F32.BF16 R12, R40, R38.reuse, R12 ;  /* 0x00000026280c723c */ /* 0x080fe2000004180c */
[----:B------:R-:W2:Y:S07]  /*93f0*/  MUFU.EX2 R209, R209 ;  /* 0x000000d100d17308 */ /* 0x000eae0000000800 */
[C---:B------:R-:W-:Y:S01]  /*9400*/  HMMA.16816.F32.BF16 R16, R28.reuse, R38, R16 ;  /* 0x000000261c10723c */ /* 0x040fe20000041810 */
[----:B------:R-:W3:Y:S02]  /*9410*/  LDSM.16.MT88.4 R36, [R224+0x3100] ;  /* 0x00310000e024783b */ /* 0x000ee40000004200 */
[----:B------:R-:W-:Y:S10]  /*9420*/  MUFU.EX2 R206, R64 ;  /* 0x0000004000ce7308 */ /* 0x000ff40000000800 */
[----:B------:R-:W-:Y:S01]  /*9430*/  MUFU.EX2 R208, R208 ;  /* 0x000000d000d07308 */ /* 0x000fe20000000800 */
[-C--:B-1----:R-:W-:Y:S03]  /*9440*/  HMMA.16816.F32.BF16 R68, R28, R44.reuse, R68 ;  /* 0x0000002c1c44723c */ /* 0x082fe60000041844 */
[----:B--2---:R-:W-:Y:S06]  /*9450*/  F2FP.BF16.PACK_AB R203, R209, R212 ;  /* 0x000000d4d1cb723e */ /* 0x004fec00000010ff */
[----:B------:R1:W-:Y:S01]  /*9460*/  MUFU.EX2 R213, R181 ;  /* 0x000000b500d57308 */ /* 0x0003e20000000800 */
[C---:B------:R-:W-:Y:S08]  /*9470*/  HMMA.16816.F32.BF16 R72, R40.reuse, R44, R72 ;  /* 0x0000002c2848723c */ /* 0x040ff00000041848 */
[-C--:B------:R-:W-:Y:S01]  /*9480*/  HMMA.16816.F32.BF16 R76, R40, R46.reuse, R76 ;  /* 0x0000002e284c723c */ /* 0x080fe2000004184c */
[----:B------:R2:W-:Y:S07]  /*9490*/  MUFU.EX2 R211, R182 ;  /* 0x000000b600d37308 */ /* 0x0005ee0000000800 */
[C---:B------:R-:W-:Y:S01]  /*94a0*/  HMMA.16816.F32.BF16 R80, R28.reuse, R46, R80 ;  /* 0x0000002e1c50723c */ /* 0x040fe20000041850 */
[----:B------:R-:W4:Y:S02]  /*94b0*/  LDSM.16.MT88.4 R44, [R225+0x3100] ;  /* 0x00310000e12c783b */ /* 0x000f240000004200 */
[----:B------:R-:W-:Y:S01]  /*94c0*/  MUFU.EX2 R207, R177 ;  /* 0x000000b100cf7308 */ /* 0x000fe20000000800 */
[----:B-1----:R-:W-:Y:S04]  /*94d0*/  MOV R181, R215 ;  /* 0x000000d700b57202 */ /* 0x002fe80000000f00 */
[-C--:B------:R-:W-:Y:S05]  /*94e0*/  HMMA.16816.F32.BF16 R84, R28, R48.reuse, R84 ;  /* 0x000000301c54723c */ /* 0x080fea0000041854 */
[----:B------:R-:W1:Y:S03]  /*94f0*/  MUFU.EX2 R215, R210 ;  /* 0x000000d200d77308 */ /* 0x000e660000000800 */
[C---:B------:R-:W-:Y:S04]  /*9500*/  HMMA.16816.F32.BF16 R88, R40.reuse, R48, R88 ;  /* 0x000000302858723c */ /* 0x040fe80000041858 */
[----:B--2---:R-:W-:Y:S03]  /*9510*/  MOV R182, R205 ;  /* 0x000000cd00b67202 */ /* 0x004fe60000000f00 */
[----:B------:R-:W-:Y:S01]  /*9520*/  MUFU.EX2 R205, R57 ;  /* 0x0000003900cd7308 */ /* 0x000fe20000000800 */
[-C--:B------:R-:W-:Y:S04]  /*9530*/  HMMA.16816.F32.BF16 R92, R40, R50.reuse, R92 ;  /* 0x00000032285c723c */ /* 0x080fe8000004185c */
[----:B------:R-:W-:Y:S04]  /*9540*/  FADD.FTZ R0, R182, R0 ;  /* 0x00000000b6007221 */ /* 0x000fe80000010000 */
[C---:B------:R-:W-:Y:S01]  /*9550*/  HMMA.16816.F32.BF16 R96, R28.reuse, R50, R96 ;  /* 0x000000321c60723c */ /* 0x040fe20000041860 */
[----:B------:R-:W2:Y:S01]  /*9560*/  LDSM.16.MT88.4 R48, [R227+0x3100] ;  /* 0x00310000e330783b */ /* 0x000ea20000004200 */
[----:B------:R-:W1:Y:S06]  /*9570*/  MUFU.EX2 R210, R176 ;  /* 0x000000b000d27308 */ /* 0x000e6c0000000800 */
[-C--:B------:R-:W-:Y:S04]  /*9580*/  HMMA.16816.F32.BF16 R100, R28, R52.reuse, R100 ;  /* 0x000000341c64723c */ /* 0x080fe80000041864 */
[----:B------:R-:W1:Y:S04]  /*9590*/  MUFU.EX2 R67, R60 ;  /* 0x0000003c00437308 */ /* 0x000e680000000800 */
[C---:B------:R-:W-:Y:S06]  /*95a0*/  HMMA.16816.F32.BF16 R104, R40.reuse, R52, R104 ;  /* 0x000000342868723c */ /* 0x040fec0000041868 */
[----:B------:R1:W-:Y:S02]  /*95b0*/  MUFU.EX2 R60, R3 ;  /* 0x00000003003c7308 */ /* 0x0003e40000000800 */
[-C--:B------:R-:W-:Y:S08]  /*95c0*/  HMMA.16816.F32.BF16 R108, R40, R54.reuse, R108 ;  /* 0x00000036286c723c */ /* 0x080ff0000004186c */
[C---:B------:R-:W-:Y:S01]  /*95d0*/  HMMA.16816.F32.BF16 R112, R28.reuse, R54, R112 ;  /* 0x000000361c70723c */ /* 0x040fe20000041870 */
[----:B------:R-:W2:Y:S01]  /*95e0*/  LDSM.16.MT88.4 R52, [R226+0x3100] ;  /* 0x00310000e234783b */ /* 0x000ea20000004200 */
[----:B------:R-:W2:Y:S06]  /*95f0*/  MUFU.EX2 R61, R61 ;  /* 0x0000003d003d7308 */ /* 0x000eac0000000800 */
[-C--:B---3--:R-:W-:Y:S04]  /*9600*/  HMMA.16816.F32.BF16 R116, R28, R36.reuse, R116 ;  /* 0x000000241c74723c */ /* 0x088fe80000041874 */
[----:B-1----:R-:W-:Y:S04]  /*9610*/  FADD.FTZ R3, R183, R0 ;  /* 0x00000000b7037221 */ /* 0x002fe80000010000 */
[C---:B------:R-:W-:Y:S04]  /*9620*/  HMMA.16816.F32.BF16 R120, R40.reuse, R36, R120 ;  /* 0x000000242878723c */ /* 0x040fe80000041878 */
[----:B------:R-:W-:Y:S03]  /*9630*/  FADD.FTZ R3, R250, R3 ;  /* 0x00000003fa037221 */ /* 0x000fe60000010000 */
[----:B------:R-:W-:Y:S01]  /*9640*/  MOV R37, R190 ;  /* 0x000000be00257202 */ /* 0x000fe20000000f00 */
[-C--:B------:R-:W-:Y:S04]  /*9650*/  HMMA.16816.F32.BF16 R124, R40, R38.reuse, R124 ;  /* 0x00000026287c723c */ /* 0x080fe8000004187c */
[----:B------:R-:W-:Y:S02]  /*9660*/  MOV R36, R189 ;  /* 0x000000bd00247202 */ /* 0x000fe40000000f00 */
[----:B------:R-:W1:Y:S02]  /*9670*/  LDSM.16.MT88.4 R188, [R224+0x1900] ;  /* 0x00190000e0bc783b */ /* 0x000e640000004200 */
[C---:B------:R-:W-:Y:S08]  /*9680*/  HMMA.16816.F32.BF16 R128, R28.reuse, R38, R128 ;  /* 0x000000261c80723c */ /* 0x040ff00000041880 */
[-C--:B----4-:R-:W-:Y:S08]  /*9690*/  HMMA.16816.F32.BF16 R132, R28, R44.reuse, R132 ;  /* 0x0000002c1c84723c */ /* 0x090ff00000041884 */
[C---:B------:R-:W-:Y:S07]  /*96a0*/  HMMA.16816.F32.BF16 R136, R40.reuse, R44, R136 ;  /* 0x0000002c2888723c */ /* 0x040fee0000041888 */
[----:B------:R-:W-:Y:S01]  /*96b0*/  FADD.FTZ R44, R36, R170 ;  /* 0x000000aa242c7221 */ /* 0x000fe20000010000 */
[-C--:B------:R-:W-:Y:S04]  /*96c0*/  HMMA.16816.F32.BF16 R140, R40, R46.reuse, R140 ;  /* 0x0000002e288c723c */ /* 0x080fe8000004188c */
[----:B------:R-:W-:Y:S01]  /*96d0*/  FADD.FTZ R45, R37, R168 ;  /* 0x000000a8252d7221 */ /* 0x000fe20000010000 */
[----:B------:R-:W-:Y:S01]  /*96e0*/  MOV R168, R202 ;  /* 0x000000ca00a87202 */ /* 0x000fe20000000f00 */
[----:B------:R-:W3:Y:S01]  /*96f0*/  LDSM.16.MT88.4 R36, [R225+0x1900] ;  /* 0x00190000e124783b */ /* 0x000ee20000004200 */
[----:B------:R-:W-:Y:S01]  /*9700*/  F2FP.BF16.PACK_AB R202, R215, R214 ;  /* 0x000000d6d7ca723e */ /* 0x000fe200000010ff */
[C---:B------:R-:W-:Y:S04]  /*9710*/  HMMA.16816.F32.BF16 R144, R28.reuse, R46, R144 ;  /* 0x0000002e1c90723c */ /* 0x040fe80000041890 */
[----:B------:R-:W-:Y:S01]  /*9720*/  FADD.FTZ R45, R178, R45 ;  /* 0x0000002db22d7221 */ /* 0x000fe20000010000 */
[----:B------:R-:W-:Y:S01]  /*9730*/  MOV R170, R187 ;  /* 0x000000bb00aa7202 */ /* 0x000fe20000000f00 */
[----:B------:R-:W-:Y:S02]  /*9740*/  FADD.FTZ R44, R181, R44 ;  /* 0x0000002cb52c7221 */ /* 0x000fe40000010000 */
[-C--:B--2---:R-:W-:Y:S04]  /*9750*/  HMMA.16816.F32.BF16 R148, R28, R48.reuse, R148 ;  /* 0x000000301c94723c */ /* 0x084fe80000041894 */
[----:B------:R-:W-:Y:S02]  /*9760*/  FADD.FTZ R44, R179, R44 ;  /* 0x0000002cb32c7221 */ /* 0x000fe40000010000 */
[----:B------:R-:W-:Y:S02]  /*9770*/  FADD.FTZ R0, R186, R45 ;  /* 0x0000002dba007221 */ /* 0x000fe40000010000 */
[C---:B------:R-:W-:Y:S04]  /*9780*/  HMMA.16816.F32.BF16 R152, R40.reuse, R48, R152 ;  /* 0x000000302898723c */ /* 0x040fe80000041898 */
[----:B------:R-:W-:Y:S02]  /*9790*/  FADD.FTZ R65, R251, R44 ;  /* 0x0000002cfb417221 */ /* 0x000fe40000010000 */
[----:B------:R-:W-:Y:S01]  /*97a0*/  FADD.FTZ R46, R216, R56 ;  /* 0x00000038d82e7221 */ /* 0x000fe20000010000 */
[----:B------:R-:W-:Y:S01]  /*97b0*/  MOV R216, R201 ;  /* 0x000000c900d87202 */ /* 0x000fe20000000f00 */
[-C--:B------:R-:W-:Y:S04]  /*97c0*/  HMMA.16816.F32.BF16 R156, R40, R50.reuse, R156 ;  /* 0x00000032289c723c */ /* 0x080fe8000004189c */
[----:B------:R-:W-:Y:S01]  /*97d0*/  FADD.FTZ R46, R217, R46 ;  /* 0x0000002ed92e7221 */ /* 0x000fe20000010000 */
[----:B------:R-:W-:Y:S01]  /*97e0*/  F2FP.BF16.PACK_AB R201, R210, R207 ;  /* 0x000000cfd2c9723e */ /* 0x000fe200000010ff */
[----:B------:R-:W-:Y:S01]  /*97f0*/  FADD.FTZ R0, R249, R0 ;  /* 0x00000000f9007221 */ /* 0x000fe20000010000 */
[----:B------:R-:W-:Y:S01]  /*9800*/  MOV R217, R200 ;  /* 0x000000c800d97202 */ /* 0x000fe20000000f00 */
[C---:B------:R-:W-:Y:S01]  /*9810*/  HMMA.16816.F32.BF16 R160, R28.reuse, R50, R160 ;  /* 0x000000321ca0723c */ /* 0x040fe200000418a0 */
[----:B------:R-:W-:Y:S03]  /*9820*/  LDSM.16.MT88.4 R48, [R224+0x3900] ;  /* 0x00390000e030783b */ /* 0x000fe60000004200 */
[----:B------:R-:W-:Y:S01]  /*9830*/  FADD.FTZ R56, R218, R46 ;  /* 0x0000002eda387221 */ /* 0x000fe20000010000 */
[----:B------:R-:W-:Y:S01]  /*9840*/  F2FP.BF16.PACK_AB R200, R213, R211 ;  /* 0x000000d3d5c8723e */ /* 0x000fe200000010ff */
[----:B------:R-:W-:Y:S01]  /*9850*/  FADD.FTZ R0, R252, R0 ;  /* 0x00000000fc007221 */ /* 0x000fe20000010000 */
[----:B------:R-:W-:Y:S01]  /*9860*/  MOV R218, R185 ;  /* 0x000000b900da7202 */ /* 0x000fe20000000f00 */
[-C--:B------:R-:W-:Y:S01]  /*9870*/  HMMA.16816.F32.BF16 R20, R28, R52.reuse, R20 ;  /* 0x000000341c14723c */ /* 0x080fe20000041814 */
[----:B------:R-:W-:Y:S03]  /*9880*/  LDSM.16.MT88.4 R44, [R226+0x1900] ;  /* 0x00190000e22c783b */ /* 0x000fe60000004200 */
[----:B------:R-:W-:Y:S02]  /*9890*/  FADD.FTZ R64, R184, R56 ;  /* 0x00000038b8407221 */ /* 0x000fe40000010000 */
[----:B------:R-:W-:Y:S02]  /*98a0*/  FADD.FTZ R0, R195, R0 ;  /* 0x00000000c3007221 */ /* 0x000fe40000010000 */
[C---:B------:R-:W-:Y:S01]  /*98b0*/  HMMA.16816.F32.BF16 R32, R40.reuse, R52, R32 ;  /* 0x000000342820723c */ /* 0x040fe20000041820 */
[----:B------:R-:W-:Y:S03]  /*98c0*/  LDSM.16.MT88.4 R56, [R227+0x3900] ;  /* 0x00390000e338783b */ /* 0x000fe60000004200 */
[----:B------:R-:W-:Y:S04]  /*98d0*/  FADD.FTZ R3, R217, R3 ;  /* 0x00000003d9037221 */ /* 0x000fe80000010000 */
[-C--:B------:R-:W-:Y:S01]  /*98e0*/  HMMA.16816.F32.BF16 R164, R40, R54.reuse, R164 ;  /* 0x0000003628a4723c */ /* 0x080fe200000418a4 */
[----:B------:R-:W2:Y:S03]  /*98f0*/  LDSM.16.MT88.4 R40, [R227+0x1900] ;  /* 0x00190000e328783b */ /* 0x000ea60000004200 */
[----:B------:R-:W-:Y:S01]  /*9900*/  FADD.FTZ R3, R168, R3 ;  /* 0x00000003a8037221 */ /* 0x000fe20000010000 */
[----:B------:R-:W-:Y:S03]  /*9910*/  MOV R168, R171 ;  /* 0x000000ab00a87202 */ /* 0x000fe60000000f00 */
[----:B------:R-:W-:Y:S01]  /*9920*/  HMMA.16816.F32.BF16 R24, R28, R54, R24 ;  /* 0x000000361c18723c */ /* 0x000fe20000041818 */
[----:B------:R-:W4:Y:S06]  /*9930*/  LDSM.16.MT88.4 R52, [R225+0x3900] ;  /* 0x00390000e134783b */ /* 0x000f2c0000004200 */
[----:B------:R-:W-:Y:S01]  /*9940*/  F2FP.BF16.PACK_AB R28, R205, R206 ;  /* 0x000000cecd1c723e */ /* 0x000fe200000010ff */
[-C--:B-1----:R-:W-:Y:S01]  /*9950*/  HMMA.16816.F32.BF16 R180, R200, R188.reuse, R4 ;  /* 0x000000bcc8b4723c */ /* 0x082fe20000041804 */
[----:B------:R-:W1:Y:S04]  /*9960*/  LDSM.16.MT88.4 R4, [R226+0x3900] ;  /* 0x00390000e204783b */ /* 0x000e680000004200 */
[----:B------:R-:W-:Y:S02]  /*9970*/  F2FP.BF16.PACK_AB R30, R208, R67 ;  /* 0x00000043d01e723e */ /* 0x000fe400000010ff */
[----:B------:R-:W-:Y:S02]  /*9980*/  F2FP.BF16.PACK_AB R29, R62, R63 ;  /* 0x0000003f3e1d723e */ /* 0x000fe400000010ff */
[----:B------:R-:W-:Y:S07]  /*9990*/  F2FP.BF16.PACK_AB R31, R60, R61 ;  /* 0x0000003d3c1f723e */ /* 0x000fee00000010ff */
[C---:B------:R-:W-:Y:S07]  /*99a0*/  HMMA.16816.F32.BF16 R176, R28.reuse, R188, R8 ;  /* 0x000000bc1cb0723c */ /* 0x040fee0000041808 */
[----:B------:R-:W-:Y:S01]  /*99b0*/  FADD.FTZ R9, R194, R0 ;  /* 0x00000000c2097221 */ /* 0x000fe20000010000 */
[-C--:B------:R-:W-:Y:S04]  /*99c0*/  HMMA.16816.F32.BF16 R184, R28, R190.reuse, R12 ;  /* 0x000000be1cb8723c */ /* 0x080fe8000004180c */
[----:B------:R-:W-:Y:S02]  /*99d0*/  FADD.FTZ R10, R170, R3 ;  /* 0x00000003aa0a7221 */ /* 0x000fe40000010000 */
[----:B------:R-:W-:Y:S02]  /*99e0*/  FADD.FTZ R8, R218, R65 ;  /* 0x00000041da087221 */ /* 0x000fe40000010000 */
[C---:B------:R-:W-:Y:S04]  /*99f0*/  HMMA.16816.F32.BF16 R188, R200.reuse, R190, R16 ;  /* 0x000000bec8bc723c */ /* 0x040fe80000041810 */
[----:B------:R-:W-:Y:S02]  /*9a00*/  FADD.FTZ R12, R192, R64 ;  /* 0x00000040c00c7221 */ /* 0x000fe40000010000 */
[----:B------:R-:W-:Y:S02]  /*9a10*/  FADD.FTZ R0, R199, R10 ;  /* 0x0000000ac7007221 */ /* 0x000fe40000010000 */
[-C--:B---3--:R-:W-:Y:S04]  /*9a20*/  HMMA.16816.F32.BF16 R68, R200, R36.reuse, R68 ;  /* 0x00000024c844723c */ /* 0x088fe80000041844 */
        /* <DEDUP_REMOVED lines=29> */
[-C--:B----4-:R-:W-:Y:S08]  /*9c00*/  HMMA.16816.F32.BF16 R132, R200, R52.reuse, R132 ;  /* 0x00000034c884723c */ /* 0x090ff00000041884 */
        /* <DEDUP_REMOVED lines=12> */
[----:B------:R-:W-:Y:S01]  /*9cd0*/  FADD.FTZ R5, R174, R3 ;  /* 0x00000003ae057221 */ /* 0x000fe20000010000 */
[----:B------:R-:W-:Y:S01]  /*9ce0*/  MOV R174, R2 ;  /* 0x0000000200ae7202 */ /* 0x000fe20000000f00 */
        /* <DEDUP_REMOVED lines=18> */
[----:B------:R-:W-:Y:S03]  /*9e10*/  FADD.FTZ R0, R61, R7 ;  /* 0x000000073d007221 */ /* 0x000fe60000010000 */
[----:B------:R-:W-:Y:S01]  /*9e20*/  STL [R1+0xc], R4 ;  /* 0x00000c0401007387 */ /* 0x000fe20000100800 */
[----:B------:R-:W-:Y:S03]  /*9e30*/  FADD.FTZ R0, R60, R0 ;  /* 0x000000003c007221 */ /* 0x000fe60000010000 */
[----:B------:R1:W-:Y:S04]  /*9e40*/  STL [R1+0x8], R3 ;  /* 0x0000080301007387 */ /* 0x0003e80000100800 */
[----:B------:R2:W-:Y:S01]  /*9e50*/  STL [R1+0x4], R0 ;  /* 0x0000040001007387 */ /* 0x0005e20000100800 */
[----:B-1----:R-:W-:Y:S02]  /*9e60*/  MOV R3, R172 ;  /* 0x000000ac00037202 */ /* 0x002fe40000000f00 */
[----:B--2---:R-:W-:Y:S01]  /*9e70*/  MOV R0, R173 ;  /* 0x000000ad00007202 */ /* 0x004fe20000000f00 */
[----:B------:R-:W-:-:S05]  /*9e80*/  @P1 BRA `(.L_x_1448) ;  /* 0xffffc6c000001947 */ /* 0x000fca000383ffff */
.L_x_1447:
[----:B-1----:R-:W2:Y:S04]  /*9e90*/  LDL.LU R6, [R1] ;  /* 0x0000000001067983 */ /* 0x002ea80000300800 */
        /* <DEDUP_REMOVED lines=10> */
[----:B----4-:R-:W3:Y:S01]  /*9f40*/  SHFL.BFLY PT, R7, R8, 0x2, 0x1f ;  /* 0x0c401f0008077f89 */ /* 0x010ee200000e0000 */
[----:B-1----:R-:W-:-:S03]  /*9f50*/  FADD.FTZ R11, R11, R6 ;  /* 0x000000060b0b7221 */ /* 0x002fc60000010000 */
[----:B------:R-:W1:Y:S01]  /*9f60*/  SHFL.BFLY PT, R6, R5, 0x2, 0x1f ;  /* 0x0c401f0005067f89 */ /* 0x000e6200000e0000 */
[----:B--2---:R-:W-:-:S03]  /*9f70*/  FADD.FTZ R9, R9, R4 ;  /* 0x0000000409097221 */ /* 0x004fc60000010000 */
[----:B------:R-:W2:Y:S01]  /*9f80*/  SHFL.BFLY PT, R0, R11, 0x1, 0x1f ;  /* 0x0c201f000b007f89 */ /* 0x000ea200000e0000 */
[----:B---3--:R-:W-:-:S03]  /*9f90*/  FADD.FTZ R7, R7, R8 ;  /* 0x0000000807077221 */ /* 0x008fc60000010000 */
[----:B------:R-:W3:Y:S04]  /*9fa0*/  SHFL.BFLY PT, R4, R9, 0x1, 0x1f ;  /* 0x0c201f0009047f89 */ /* 0x000ee800000e0000 */
[----:B------:R-:W4:Y:S01]  /*9fb0*/  SHFL.BFLY PT, R3, R7, 0x1, 0x1f ;  /* 0x0c201f0007037f89 */ /* 0x000f2200000e0000 */
[----:B-1----:R-:W-:Y:S02]  /*9fc0*/  FADD.FTZ R6, R6, R5 ;  /* 0x0000000506067221 */ /* 0x002fe40000010000 */
[----:B--2---:R-:W-:-:S03]  /*9fd0*/  FADD.FTZ R11, R11, R0 ;  /* 0x000000000b0b7221 */ /* 0x004fc60000010000 */
[----:B------:R-:W1:Y:S01]  /*9fe0*/  SHFL.BFLY PT, R5, R6, 0x1, 0x1f ;  /* 0x0c201f0006057f89 */ /* 0x000e6200000e0000 */
[----:B------:R-:W-:Y:S01]  /*9ff0*/  MOV R0, RZ ;  /* 0x000000ff00007202 */ /* 0x000fe20000000f00 */
[----:B---3--:R-:W-:Y:S01]  /*a000*/  FADD.FTZ R9, R9, R4 ;  /* 0x0000000409097221 */ /* 0x008fe20000010000 */
[----:B------:R-:W-:Y:S02]  /*a010*/  FSETP.NE.FTZ.AND P3, PT, R11, RZ, PT ;  /* 0x000000ff0b00720b */ /* 0x000fe40003f75000 */
[----:B------:R-:W-:Y:S01]  /*a020*/  MOV R4, RZ ;  /* 0x000000ff00047202 */ /* 0x000fe20000000f00 */
[----:B----4-:R-:W-:Y:S01]  /*a030*/  FADD.FTZ R7, R7, R3 ;  /* 0x0000000307077221 */ /* 0x010fe20000010000 */
[----:B------:R-:W-:Y:S02]  /*a040*/  FSETP.NE.FTZ.AND P2, PT, R9, RZ, PT ;  /* 0x000000ff0900720b */ /* 0x000fe40003f55000 */
[----:B------:R-:W-:Y:S02]  /*a050*/  MOV R3, RZ ;  /* 0x000000ff00037202 */ /* 0x000fe40000000f00 */
[----:B------:R-:W-:-:S05]  /*a060*/  FSETP.NE.FTZ.AND P1, PT, R7, RZ, PT ;  /* 0x000000ff0700720b */ /* 0x000fca0003f35000 */
[----:B------:R-:W2:Y:S01]  /*a070*/  @P3 MUFU.RCP R0, R11 ;  /* 0x0000000b00003308 */ /* 0x000ea20000001000 */
[----:B-1----:R-:W-:-:S07]  /*a080*/  FADD.FTZ R6, R5, R6 ;  /* 0x0000000605067221 */ /* 0x002fce0000010000 */
[----:B------:R-:W1:Y:S01]  /*a090*/  @P1 MUFU.RCP R3, R7 ;  /* 0x0000000700031308 */ /* 0x000e620000001000 */
[----:B------:R-:W-:Y:S01]  /*a0a0*/  FSETP.NE.FTZ.AND P0, PT, R6, RZ, PT ;  /* 0x000000ff0600720b */ /* 0x000fe20003f15000 */
[----:B--2---:R-:W-:-:S06]  /*a0b0*/  FMUL.FTZ R180, R0, R180 ;  /* 0x000000b400b47220 */ /* 0x004fcc0000410000 */
[----:B------:R-:W2:Y:S01]  /*a0c0*/  @P2 MUFU.RCP R4, R9 ;  /* 0x0000000900042308 */ /* 0x000ea20000001000 */
[C---:B------:R-:W-:Y:S02]  /*a0d0*/  FMUL.FTZ R181, R0.reuse, R181 ;  /* 0x000000b500b57220 */ /* 0x040fe40000410000 */
[C---:B------:R-:W-:Y:S02]  /*a0e0*/  FMUL.FTZ R188, R0.reuse, R188 ;  /* 0x000000bc00bc7220 */ /* 0x040fe40000410000 */
[C---:B------:R-:W-:Y:S02]  /*a0f0*/  FMUL.FTZ R189, R0.reuse, R189 ;  /* 0x000000bd00bd7220 */ /* 0x040fe40000410000 */
[C---:B------:R-:W-:Y:S01]  /*a100*/  FMUL.FTZ R68, R0.reuse, R68 ;  /* 0x0000004400447220 */ /* 0x040fe20000410000 */
[----:B------:R-:W-:Y:S01]  /*a110*/  @P3 MUFU.LG2 R11, R11 ;  /* 0x0000000b000b3308 */ /* 0x000fe20000000c00 */
[C---:B------:R-:W-:Y:S01]  /*a120*/  FMUL.FTZ R69, R0.reuse, R69 ;  /* 0x0000004500457220 */ /* 0x040fe20000410000 */
[----:B------:R-:W-:Y:S01]  /*a130*/  @P0 MOV R8, 0x3f317218 ;  /* 0x3f31721800080802 */ /* 0x000fe20000000f00 */
        /* <DEDUP_REMOVED lines=29> */
[----:B-1----:R-:W-:-:S02]  /*a310*/  FMUL.FTZ R176, R3, R176 ;  /* 0x000000b003b07220 */ /* 0x002fc40000410000 */
[C---:B------:R-:W-:Y:S02]  /*a320*/  FMUL.FTZ R177, R3.reuse, R177 ;  /* 0x000000b103b17220 */ /* 0x040fe40000410000 */
[C---:B------:R-:W-:Y:S01]  /*a330*/  FMUL.FTZ R184, R3.reuse, R184 ;  /* 0x000000b803b87220 */ /* 0x040fe20000410000 */
[----:B------:R-:W1:Y:S01]  /*a340*/  @P0 MUFU.RCP R0, R6 ;  /* 0x0000000600000308 */ /* 0x000e620000001000 */
        /* <DEDUP_REMOVED lines=31> */
[----:B--2---:R-:W-:-:S02]  /*a540*/  FMUL.FTZ R182, R4, R182 ;  /* 0x000000b604b67220 */ /* 0x004fc40000410000 */
        /* <DEDUP_REMOVED lines=75> */
[----:B------:R-:W-:Y:S02]  /*aa00*/  @P1 FFMA.FTZ R20, R3, R171, R7 ;  /* 0x000000ab03141223 */ /* 0x000fe40000010007 */
[----:B------:R-:W-:Y:S02]  /*aa10*/  @P0 FFMA.FTZ R21, R0, R2, R4 ;  /* 0x0000000200150223 */ /* 0x000fe40000010004 */
.L_x_1431:
        /* <DEDUP_REMOVED lines=227> */
.L_x_1451:
[----:B-1----:R-:W-:Y:S05]  /*b850*/  BSYNC B0 ;  /* 0x0000000000007941 */ /* 0x002fea0003800000 */
.L_x_1450:
        /* <DEDUP_REMOVED lines=97> */
.L_x_1453:
[----:B------:R-:W-:Y:S05]  /*be70*/  BSYNC B0 ;  /* 0x0000000000007941 */ /* 0x000fea0003800000 */
.L_x_1452:
        /* <DEDUP_REMOVED lines=97> */
.L_x_1455:
[----:B------:R-:W-:Y:S05]  /*c490*/  BSYNC B0 ;  /* 0x0000000000007941 */ /* 0x000fea0003800000 */
.L_x_1454:
        /* <DEDUP_REMOVED lines=98> */
.L_x_1449:
        /* <DEDUP_REMOVED lines=50> */
.L_x_1456:
        /* <DEDUP_REMOVED lines=10> */
.L_x_2717:


//--------------------- .text._ZN7cutlass13device_kernelIN5flash19enable_sm80_to_sm89INS1_16FlashAttnFwdSm80INS1_25CollectiveMainloopFwdSm80ILi8ELi1ELb1EN4cute5tupleIJNS5_1CILi128EEENS7_ILi112EEES8_EEELi128ENS_10bfloat16_tEfNS_4arch4Sm80ELb0ELb0ELb0ELb1ELb0ELb0ELb1ELb1EEENS1_21CollectiveEpilogueFwdINS6_IJS8_S8_S9_EEENS6_IJNS7_ILi1EEESH_SH_EEESB_SD_Li256ELb1ELb1ELb1ELb0EEENS1_36VarlenDynamicPersistentTileSchedulerILi128ELi112ELi256ELi256ELb1ELb1ELb0ELb0ELb1ELb1EEEEEEEEEvNT_6ParamsE --------------------------
	.section	.text._ZN7cutlass13device_kernelIN5flash19enable_sm80_to_sm89INS1_16FlashAttnFwdSm80INS1_25CollectiveMainloopFwdSm80ILi8ELi1ELb1EN4cute5tupleIJNS5_1CILi128EEENS7_ILi112EEES8_EEELi128ENS_10bfloat16_tEfNS_4arch4Sm80ELb0ELb0ELb0ELb1ELb0ELb0ELb1ELb1EEENS1_21CollectiveEpilogueFwdINS6_IJS8_S8_S9_EEENS6_IJNS7_ILi1EEESH_SH_EEESB_SD_Li256ELb1ELb1ELb1ELb0EEENS1_36VarlenDynamicPersistentTileSchedulerILi128ELi112ELi256ELi256ELb1ELb1ELb0ELb0ELb1ELb1EEEEEEEEEvNT_6ParamsE,"ax",@progbits
	.sectioninfo	@"SHI_REGISTERS=255"
	.align	128
.text._ZN7cutlass13device_kernelIN5flash19enable_sm80_to_sm89INS1_16FlashAttnFwdSm80INS1_25CollectiveMainloopFwdSm80ILi8ELi1ELb1EN4cute5tupleIJNS5_1CILi128EEENS7_ILi112EEES8_EEELi128ENS_10bfloat16_tEfNS_4arch4Sm80ELb0ELb0ELb0ELb1ELb0ELb0ELb1ELb1EEENS1_21CollectiveEpilogueFwdINS6_IJS8_S8_S9_EEENS6_IJNS7_ILi1EEESH_SH_EEESB_SD_Li256ELb1ELb1ELb1ELb0EEENS1_36VarlenDynamicPersistentTileSchedulerILi128ELi112ELi256ELi256ELb1ELb1ELb0ELb0ELb1ELb1EEEEEEEEEvNT_6ParamsE:
        .type           _ZN7cutlass13device_kernelIN5flash19enable_sm80_to_sm89INS1_16FlashAttnFwdSm80INS1_25CollectiveMainloopFwdSm80ILi8ELi1ELb1EN4cute5tupleIJNS5_1CILi128EEENS7_ILi112EEES8_EEELi128ENS_10bfloat16_tEfNS_4arch4Sm80ELb0ELb0ELb0ELb1ELb0ELb0ELb1ELb1EEENS1_21CollectiveEpilogueFwdINS6_IJS8_S8_S9_EEENS6_IJNS7_ILi1EEESH_SH_EEESB_SD_Li256ELb1ELb1ELb1ELb0EEENS1_36VarlenDynamicPersistentTileSchedulerILi128ELi112ELi256ELi256ELb1ELb1ELb0ELb0ELb1ELb1EEEEEEEEEvNT_6ParamsE,@function
        .size           _ZN7cutlass13device_kernelIN5flash19enable_sm80_to_sm89INS1_16FlashAttnFwdSm80INS1_25CollectiveMainloopFwdSm80ILi8ELi1ELb1EN4cute5tupleIJNS5_1CILi128EEENS7_ILi112EEES8_EEELi128ENS_10bfloat16_tEfNS_4arch4Sm80ELb0ELb0ELb0ELb1ELb0ELb0ELb1ELb1EEENS1_21CollectiveEpilogueFwdINS6_IJS8_S8_S9_EEENS6_IJNS7_ILi1EEESH_SH_EEESB_SD_Li256ELb1ELb1ELb1ELb0EEENS1_36VarlenDynamicPersistentTileSchedulerILi128ELi112ELi256ELi256ELb1ELb1ELb0ELb0ELb1ELb1EEEEEEEEEvNT_6ParamsE,(.L_x_2718 - _ZN7cutlass13device_kernelIN5flash19enable_sm80_to_sm89INS1_16FlashAttnFwdSm80INS1_25CollectiveMainloopFwdSm80ILi8ELi1ELb1EN4cute5tupleIJNS5_1CILi128EEENS7_ILi112EEES8_EEELi128ENS_10bfloat16_tEfNS_4arch4Sm80ELb0ELb0ELb0ELb1ELb0ELb0ELb1ELb1EEENS1_21CollectiveEpilogueFwdINS6_IJS8_S8_S9_EEENS6_IJNS7_ILi1EEESH_SH_EEESB_SD_Li256ELb1ELb1ELb1ELb0EEENS1_36VarlenDynamicPersistentTileSchedulerILi128ELi112ELi256ELi256ELb1ELb1ELb0ELb0ELb1ELb1EEEEEEEEEvNT_6ParamsE)
        .other          _ZN7cutlass13device_kernelIN5flash19enable_sm80_to_sm89INS1_16FlashAttnFwdSm80INS1_25CollectiveMainloopFwdSm80ILi8ELi1ELb1EN4cute5tupleIJNS5_1CILi128EEENS7_ILi112EEES8_EEELi128ENS_10bfloat16_tEfNS_4arch4Sm80ELb0ELb0ELb0ELb1ELb0ELb0ELb1ELb1EEENS1_21CollectiveEpilogueFwdINS6_IJS8_S8_S9_EEENS6_IJNS7_ILi1EEESH_SH_EEESB_SD_Li256ELb1ELb1ELb1ELb0EEENS1_36VarlenDynamicPersistentTileSchedulerILi128ELi112ELi256ELi256ELb1ELb1ELb0ELb0ELb1ELb1EEEEEEEEEvNT_6ParamsE,@"STO_CUDA_ENTRY STV_DEFAULT"
_ZN7cutlass13device_kernelIN5flash19enable_sm80_to_sm89INS1_16FlashAttnFwdSm80INS1_25CollectiveMainloopFwdSm80ILi8ELi1ELb1EN4cute5tupleIJNS5_1CILi128EEENS7_ILi112EEES8_EEELi128ENS_10bfloat16_tEfNS_4arch4Sm80ELb0ELb0ELb0ELb1ELb0ELb0ELb1ELb1EEENS1_21CollectiveEpilogueFwdINS6_IJS8_S8_S9_EEENS6_IJNS7_ILi1EEESH_SH_EEESB_SD_Li256ELb1ELb1ELb1ELb0EEENS1_36VarlenDynamicPersistentTileSchedulerILi128ELi112ELi256ELi256ELb1ELb1ELb0ELb0ELb1ELb1EEEEEEEEEvNT_6ParamsE:
[----:B------:R-:W-:-:S03]  /*0000*/  MOV R1, c[0x0][0x28] ;  /* 0x00000a0000017a02 */ /* 0x000fc60000000f00 */
[----:B------:R-:W1:Y:S01]  /*0010*/  S2R R2, SR_TID.X ;  /* 0x0000000000027919 */ /* 0x000e620000002100 */
[----:B------:R-:W-:Y:S01]  /*0020*/  IADD3 R1, R1, -0x38, RZ ;  /* 0xffffffc801017810 */ /* 0x000fe20007ffe0ff */
[----:B------:R-:W-:Y:S01]  /*0030*/  ULDC.64 UR6, c[0x0][0x118] ;  /* 0x0000460000067ab9 */ /* 0x000fe20000000a00 */
[----:B-1----:R-:W-:-:S05]  /*0040*/  SHF.R.U32.HI R0, RZ, 0x5, R2 ;  /* 0x00000005ff007819 */ /* 0x002fca0000011602 */
[----:B------:R-:W1:Y:S02]  /*0050*/  SHFL.IDX PT, R3, R0, RZ, 0x1f ;  /* 0x00001fff00037589 */ /* 0x000e6400000e0000 */
[----:B-1----:R-:W-:Y:S02]  /*0060*/  ISETP.NE.AND P0, PT, R3, RZ, PT ;  /* 0x000000ff0300720c */ /* 0x002fe40003f05270 */
[----:B------:R1:W-:Y:S11]  /*0070*/  STL [R1+0x28], R3 ;  /* 0x0000280301007387 */ /* 0x0003f60000100800 */
[----:B------:R-:W-:Y:S06]  /*0080*/  @P0 BAR.SYNC.DEFER_BLOCKING 0x5, 0x100 ;  /* 0x0144000000000b1d */ /* 0x000fec0000010000 */
[----:B------:R-:W2:Y:S04]  /*0090*/  @P0 LDS.128 R236, [0xf100] ;  /* 0x00f10000ffec0984 */ /* 0x000ea80000000c00 */
[----:B------:R-:W-:Y:S06]  /*00a0*/  @P0 BAR.ARV 0x4, 0x100 ;  /* 0x0104000000000b1d */ /* 0x000fec0000002000 */
[----:B------:R-:W-:Y:S05]  /*00b0*/  @P0 BRA `(.L_x_1457) ;  /* 0x00000a7000000947 */ /* 0x000fea0003800000 */
[----:B-1----:R-:W-:Y:S01]  /*00c0*/  LOP3.LUT R12, R2, 0x1f, RZ, 0xc0, !PT ;  /* 0x0000001f020c7812 */ /* 0x002fe200078ec0ff */
[----:B------:R-:W-:Y:S01]  /*00d0*/  CS2R R8, SRZ ;  /* 0x0000000000087805 */ /* 0x000fe2000001ff00 */
[----:B------:R-:W-:-:S02]  /*00e0*/  IMAD.MOV.U32 R7, RZ, RZ, RZ ;  /* 0x000000ffff077224 */ /* 0x000fc400078e00ff */
[----:B------:R-:W-:-:S04]  /*00f0*/  ISETP.NE.AND P6, PT, R12, 0x1f, PT ;  /* 0x0000001f0c00780c */ /* 0x000fc80003fc5270 */
[----:B------:R-:W-:-:S13]  /*0100*/  ISETP.GE.OR P0, PT, R12, c[0x0][0x53c], !P6 ;  /* 0x00014f000c007a0c */ /* 0x000fda0007706670 */
[----:B------:R-:W-:Y:S02]  /*0110*/  @!P0 IMAD.MOV.U32 R4, RZ, RZ, 0x4 ;  /* 0x00000004ff048424 */ /* 0x000fe400078e00ff */
[----:B------:R-:W-:Y:S02]  /*0120*/  @!P0 IMAD.MOV.U32 R2, RZ, RZ, 0x4 ;  /* 0x00000004ff028424 */ /* 0x000fe400078e00ff */
[----:B------:R-:W-:-:S04]  /*0130*/  @!P0 IMAD.WIDE.U32 R4, R12, R4, c[0x0][0x580] ;  /* 0x000160000c048625 */ /* 0x000fc800078e0004 */
[C---:B------:R-:W-:Y:S01]  /*0140*/  @!P0 IMAD.WIDE.U32 R2, R12.reuse, R2, c[0x0][0x578] ;  /* 0x00015e000c028625 */ /* 0x040fe200078e0002 */
[----:B------:R-:W3:Y:S04]  /*0150*/  @!P0 LDG.E R8, [R4.64] ;  /* 0x0000000604088981 */ /* 0x000ee8000c1e1900 */
[----:B------:R-:W3:Y:S01]  /*0160*/  @!P0 LDG.E R7, [R2.64] ;  /* 0x0000000602078981 */ /* 0x000ee2000c1e1900 */
[C---:B------:R-:W-:Y:S01]  /*0170*/  ISETP.NE.AND P5, PT, R12.reuse, RZ, PT ;  /* 0x000000ff0c00720c */ /* 0x040fe20003fa5270 */
[----:B------:R-:W1:Y:S01]  /*0180*/  S2UR UR4, SR_CTAID.X ;  /* 0x00000000000479c3 */ /* 0x000e620000002500 */
[C---:B------:R-:W-:Y:S02]  /*0190*/  ISETP.GE.U32.AND P4, PT, R12.reuse, 0x2, PT ;  /* 0x000000020c00780c */ /* 0x040fe40003f86070 */
[----:B------:R-:W-:-:S02]  /*01a0*/  ISETP.GE.U32.AND P3, PT, R12, 0x4, PT ;  /* 0x000000040c00780c */ /* 0x000fc40003f66070 */
[C---:B------:R-:W-:Y:S02]  /*01b0*/  ISETP.GE.U32.AND P2, PT, R12.reuse, 0x8, PT ;  /* 0x000000080c00780c */ /* 0x040fe40003f46070 */
[----:B------:R-:W-:Y:S01]  /*01c0*/  ISETP.GE.U32.AND P1, PT, R12, 0x10, PT ;  /* 0x000000100c00780c */ /* 0x000fe20003f26070 */
[----:B---3--:R-:W-:-:S05]  /*01d0*/  IMAD R4, R8, R7, RZ ;  /* 0x0000000708047224 */ /* 0x008fca00078e02ff */
[----:B------:R-:W3:Y:S02]  /*01e0*/  SHFL.UP PT, R0, R4, 0x1, RZ ;  /* 0x0420000004007989 */ /* 0x000ee400000e00ff */
[----:B---3--:R-:W-:-:S05]  /*01f0*/  SEL R0, R0, RZ, P5 ;  /* 0x000000ff00007207 */ /* 0x008fca0002800000 */
[----:B------:R-:W-:-:S05]  /*0200*/  IMAD.IADD R4, R4, 0x1, R0 ;  /* 0x0000000104047824 */ /* 0x000fca00078e0200 */
        /* <DEDUP_REMOVED lines=12> */
[----:B------:R-:W3:Y:S02]  /*02d0*/  SHFL.IDX PT, R6, R4, 0x1f, 0x1f ;  /* 0x03e01f0004067f89 */ /* 0x000ee400000e0000 */
[----:B---3--:R-:W-:-:S04]  /*02e0*/  IMAD R6, R6, c[0x0][0x538], RZ ;  /* 0x00014e0006067a24 */ /* 0x008fc800078e02ff */
[----:B------:R-:W-:Y:S01]  /*02f0*/  IMAD.MOV.U32 R0, RZ, RZ, R6 ;  /* 0x000000ffff007224 */ /* 0x000fe200078e0006 */
[----:B-1----:R-:W-:-:S13]  /*0300*/  ISETP.GT.AND P0, PT, R6, UR4, PT ;  /* 0x0000000406007c0c */ /* 0x002fda000bf04270 */
[----:B------:R-:W-:Y:S05]  /*0310*/  @P0 BRA `(.L_x_1458) ;  /* 0x0000027000000947 */ /* 0x000fea0003800000 */
[----:B------:R-:W-:Y:S02]  /*0320*/  MOV R6, R0 ;  /* 0x0000000000067202 */ /* 0x000fe40000000f00 */
[----:B------:R-:W-:-:S04]  /*0330*/  MOV R9, RZ ;  /* 0x000000ff00097202 */ /* 0x000fc80000000f00 */
.L_x_1462:
        /* <DEDUP_REMOVED lines=12> */
[----:B------:R-:W3:Y:S04]  /*0400*/  @!P0 LDG.E R8, [R4.64] ;  /* 0x0000000604088981 */ /* 0x000ee8000c1e1900 */
[----:B------:R-:W3:Y:S02]  /*0410*/  @!P0 LDG.E R7, [R2.64] ;  /* 0x0000000602078981 */ /* 0x000ee4000c1e1900 */
[----:B---3--:R-:W-:Y:S01]  /*0420*/  IMAD R5, R8, R7, RZ ;  /* 0x0000000708057224 */ /* 0x008fe200078e02ff */
[----:B------:R-:W-:Y:S05]  /*0430*/  BRA.DIV ~URZ, `(.L_x_1460) ;  /* 0x0000c3a27f007947 */ /* 0x000fea000b800000 */
[----:B------:R1:W3:Y:S02]  /*0440*/  SHFL.UP PT, R0, R5, 0x1, RZ ;  /* 0x0420000005007989 */ /* 0x0002e400000e00ff */
.L_x_1540:
        /* <DEDUP_REMOVED lines=16> */
.L_x_1541:
[----:B---3--:R-:W-:-:S05]  /*0550*/  IMAD R0, R0, c[0x0][0x538], RZ ;  /* 0x00014e0000007a24 */ /* 0x008fca00078e02ff */
[----:B------:R-:W-:-:S04]  /*0560*/  IADD3 R6, R0, R6, RZ ;  /* 0x0000000600067210 */ /* 0x000fc80007ffe0ff */
[----:B------:R-:W-:-:S13]  /*0570*/  ISETP.GT.AND P0, PT, R6, UR4, PT ;  /* 0x0000000406007c0c */ /* 0x000fda000bf04270 */
[----:B-12---:R-:W-:Y:S05]  /*0580*/  @!P0 BRA `(.L_x_1462) ;  /* 0xfffffdb000008947 */ /* 0x006fea000383ffff */
.L_x_1458:
[----:B--2---:R-:W-:-:S05]  /*0590*/  IADD3 R236, -R0, R6, RZ ;  /* 0x0000000600ec7210 */ /* 0x004fca0007ffe1ff */
[----:B------:R-:W-:-:S05]  /*05a0*/  IMAD R0, R4, c[0x0][0x538], R236 ;  /* 0x00014e0004007a24 */ /* 0x000fca00078e02ec */
[----:B------:R-:W-:Y:S01]  /*05b0*/  ISETP.GT.AND P0, PT, R0, UR4, PT ;  /* 0x0000000400007c0c */ /* 0x000fe2000bf04270 */
[----:B------:R-:W-:-:S12]  /*05c0*/  BRA.DIV ~URZ, `(.L_x_1463) ;  /* 0x0000c4227f007947 */ /* 0x000fd8000b800000 */
[----:B------:R-:W-:-:S04]  /*05d0*/  VOTE.ANY R6, PT, !P0 ;  /* 0x0000000000067806 */ /* 0x000fc800040e0100 */
.L_x_1542:
[----:B------:R1:W2:Y:S01]  /*05e0*/  POPC R239, R6 ;  /* 0x0000000600ef7309 */ /* 0x0002a20000000000 */
[----:B------:R-:W-:Y:S05]  /*05f0*/  BRA.DIV ~URZ, `(.L_x_1464) ;  /* 0x0000c4427f007947 */ /* 0x000fea000b800000 */
[----:B--2---:R-:W2:Y:S04]  /*0600*/  SHFL.IDX PT, R11, R8, R239, 0x1f ;  /* 0x00001fef080b7589 */ /* 0x004ea800000e0000 */
[----:B------:R3:W4:Y:S02]  /*0610*/  SHFL.IDX PT, R10, R7, R239, 0x1f ;  /* 0x00001fef070a7589 */ /* 0x00072400000e0000 */
[----:B---3--:R-:W-:Y:S02]  /*0620*/  MOV R7, RZ ;  /* 0x000000ff00077202 */ /* 0x008fe40000000f00 */
.L_x_1543:
[----:B--2-4-:R-:W-:Y:S01]  /*0630*/  ISETP.NE.AND P0, PT, R6, RZ, PT ;  /* 0x000000ff0600720c */ /* 0x014fe20003f05270 */
[----:B------:R-:W-:-:S12]  /*0640*/  BSSY B0, `(.L_x_1465) ;  /* 0x0000005000007945 */ /* 0x000fd80003800000 */
[----:B------:R-:W-:Y:S05]  /*0650*/  @!P0 BRA `(.L_x_1466) ;  /* 0x0000003000008947 */ /* 0x000fea0003800000 */
[----:B------:R-:W-:Y:S01]  /*0660*/  IADD3 R3, R239, -0x1, RZ ;  /* 0xffffffffef037810 */ /* 0x000fe20007ffe0ff */
[----:B------:R-:W-:Y:S05]  /*0670*/  BRA.DIV ~URZ, `(.L_x_1467) ;  /* 0x0000c4a27f007947 */ /* 0x000fea000b800000 */
[----:B------:R2:W3:Y:S02]  /*0680*/  SHFL.IDX PT, R7, R4, R3, 0x1f ;  /* 0x00001f0304077589 */ /* 0x0004e400000e0000 */
.L_x_1466:
[----:B------:R-:W-:Y:S05]  /*0690*/  BSYNC B0 ;  /* 0x0000000000007941 */ /* 0x000fea0003800000 */
.L_x_1465:
[----:B------:R-:W-:Y:S01]  /*06a0*/  IABS R0, R11 ;  /* 0x0000000b00007213 */ /* 0x000fe20000000000 */
[----:B---3--:R-:W-:Y:S02]  /*06b0*/  IMAD R236, R7, c[0x0][0x538], R236 ;  /* 0x00014e0007ec7a24 */ /* 0x008fe400078e02ec */
[----:B------:R-:W-:Y:S02]  /*06c0*/  IMAD.IADD R239, R239, 0x1, R9 ;  /* 0x00000001efef7824 */ /* 0x000fe400078e0209 */
[----:B------:R-:W-:Y:S01]  /*06d0*/  IMAD.MOV.U32 R5, RZ, RZ, R0 ;  /* 0x000000ffff057224 */ /* 0x000fe200078e0000 */
[----:B------:R-:W-:Y:S02]  /*06e0*/  IABS R0, R10 ;  /* 0x0000000a00007213 */ /* 0x000fe40000000000 */
[----:B------:R-:W-:Y:S01]  /*06f0*/  IADD3 R237, -R236, UR4, RZ ;  /* 0x00000004eced7c10 */ /* 0x000fe2000fffe1ff */
[----:B------:R-:W3:Y:S02]  /*0700*/  I2F.RP R2, R5 ;  /* 0x0000000500027306 */ /* 0x000ee40000209400 */
[----:B------:R-:W-:Y:S01]  /*0710*/  IMAD.MOV.U32 R7, RZ, RZ, R0 ;  /* 0x000000ffff077224 */ /* 0x000fe200078e0000 */
[----:B-1----:R-:W-:-:S02]  /*0720*/  IABS R6, R237 ;  /* 0x000000ed00067213 */ /* 0x002fc40000000000 */
[----:B------:R-:W-:-:S03]  /*0730*/  IABS R0, R11 ;  /* 0x0000000b00007213 */ /* 0x000fc60000000000 */
[----:B------:R-:W-:Y:S01]  /*0740*/  I2F.RP R8, R7 ;  /* 0x0000000700087306 */ /* 0x000fe20000209400 */
[----:B------:R-:W-:-:S07]  /*0750*/  IADD3 R0, RZ, -R0, RZ ;  /* 0x80000000ff007210 */ /* 0x000fce0007ffe0ff */
[----:B---3--:R-:W1:Y:S02]  /*0760*/  MUFU.RCP R2, R2 ;  /* 0x0000000200027308 */ /* 0x008e640000001000 */
[----:B-1----:R-:W-:-:S06]  /*0770*/  IADD3 R2, R2, 0xffffffe, RZ ;  /* 0x0ffffffe02027810 */ /* 0x002fcc0007ffe0ff */
[----:B--2---:R-:W1:Y:S02]  /*0780*/  F2I.FTZ.U32.TRUNC.NTZ R3, R2 ;  /* 0x0000000200037305 */ /* 0x004e64000021f000 */
[----:B-1----:R-:W-:-:S04]  /*0790*/  IMAD.MOV R2, RZ, RZ, -R3 ;  /* 0x000000ffff027224 */ /* 0x002fc800078e0a03 */
[----:B------:R-:W-:Y:S02]  /*07a0*/  IMAD R4, R2, R5, RZ ;  /* 0x0000000502047224 */ /* 0x000fe400078e02ff */
[----:B------:R-:W-:-:S04]  /*07b0*/  IMAD.MOV.U32 R2, RZ, RZ, RZ ;  /* 0x000000ffff027224 */ /* 0x000fc800078e00ff */
[----:B------:R-:W-:-:S04]  /*07c0*/  IMAD.HI.U32 R2, R3, R4, R2 ;  /* 0x0000000403027227 */ /* 0x000fc800078e0002 */
[----:B------:R-:W-:-:S04]  /*07d0*/  IMAD.MOV.U32 R3, RZ, RZ, R6 ;  /* 0x000000ffff037224 */ /* 0x000fc800078e0006 */
[----:B------:R-:W-:-:S04]  /*07e0*/  IMAD.HI.U32 R2, R2, R3, RZ ;  /* 0x0000000302027227 */ /* 0x000fc800078e00ff */
[----:B------:R-:W-:Y:S02]  /*07f0*/  IMAD R0, R2, R0, R3 ;  /* 0x0000000002007224 */ /* 0x000fe400078e0203 */
[----:B------:R-:W1:Y:S03]  /*0800*/  MUFU.RCP R3, R8 ;  /* 0x0000000800037308 */ /* 0x000e660000001000 */
        /* <DEDUP_REMOVED lines=9> */
[----:B------:R-:W-:Y:S02]  /*08a0*/  @P2 IADD3 R2, R2, 0x1, RZ ;  /* 0x0000000102022810 */ /* 0x000fe40007ffe0ff */
[----:B-1----:R-:W-:-:S03]  /*08b0*/  IADD3 R0, RZ, -R3, RZ ;  /* 0x80000003ff007210 */ /* 0x002fc60007ffe0ff */
[----:B------:R-:W-:Y:S01]  /*08c0*/  IMAD.MOV.U32 R4, RZ, RZ, R2 ;  /* 0x000000ffff047224 */ /* 0x000fe200078e0002 */
[----:B------:R-:W-:-:S03]  /*08d0*/  MOV R2, RZ ;  /* 0x000000ff00027202 */ /* 0x000fc60000000f00 */
[----:B------:R-:W-:Y:S01]  /*08e0*/  @!P0 IMAD.MOV R4, RZ, RZ, -R4 ;  /* 0x000000ffff048224 */ /* 0x000fe200078e0a04 */
[----:B------:R-:W-:Y:S01]  /*08f0*/  @!P1 LOP3.LUT R4, RZ, R11, RZ, 0x33, !PT ;  /* 0x0000000bff049212 */ /* 0x000fe200078e33ff */
[----:B------:R-:W-:Y:S01]  /*0900*/  IMAD.MOV.U32 R5, RZ, RZ, R0 ;  /* 0x000000ffff057224 */ /* 0x000fe200078e0000 */
[----:B------:R-:W-:Y:S02]  /*0910*/  IABS R0, R10 ;  /* 0x0000000a00007213 */ /* 0x000fe40000000000 */
[----:B------:R-:W-:Y:S01]  /*0920*/  IABS R8, R4 ;  /* 0x0000000400087213 */ /* 0x000fe20000000000 */
[----:B------:R-:W-:Y:S02]  /*0930*/  IMAD R5, R5, R7, RZ ;  /* 0x0000000705057224 */ /* 0x000fe400078e02ff */
[----:B------:R-:W-:Y:S02]  /*0940*/  IMAD.MOV R6, RZ, RZ, -R0 ;  /* 0x000000ffff067224 */ /* 0x000fe400078e0a00 */
        /* <DEDUP_REMOVED lines=19> */
[----:B------:R-:W-:-:S04]  /*0a80*/  IMAD R2, R10, R2, R4 ;  /* 0x000000020a027224 */ /* 0x000fc800078e0204 */
[----:B------:R-:W-:Y:S01]  /*0a90*/  IMAD R238, R2, 0x10000, R0 ;  /* 0x0001000002ee7824 */ /* 0x000fe200078e0200 */
[----:B------:R-:W-:Y:S05]  /*0aa0*/  BRA `(.L_x_1468) ;  /* 0x0000004000007947 */ /* 0x000fea0003800000 */
.L_x_1459:
[----:B--2---:R-:W-:Y:S01]  /*0ab0*/  IMAD.MOV.U32 R237, RZ, RZ, RZ ;  /* 0x000000ffffed7224 */ /* 0x004fe200078e00ff */
[----:B------:R-:W-:Y:S01]  /*0ac0*/  MOV R238, RZ ;  /* 0x000000ff00ee7202 */ /* 0x000fe20000000f00 */
[----:B------:R-:W-:Y:S01]  /*0ad0*/  IMAD.U32 R236, RZ, RZ, UR4 ;  /* 0x00000004ffec7e24 */ /* 0x000fe2000f8e00ff */
[----:B------:R-:W-:Y:S02]  /*0ae0*/  MOV R239, c[0x0][0x53c] ;  /* 0x00014f0000ef7a02 */ /* 0x000fe40000000f00 */
.L_x_1468:
[----:B------:R-:W-:Y:S01]  /*0af0*/  ISETP.NE.AND P0, PT, R12, RZ, PT ;  /* 0x000000ff0c00720c */ /* 0x000fe20003f05270 */
[----:B------:R-:W-:-:S12]  /*0b00*/  WARPSYNC 0xffffffff ;  /* 0xffffffff00007948 */ /* 0x000fd80003800000 */
[----:B------:R1:W-:Y:S04]  /*0b10*/  @!P0 STS.128 [0xf100], R236 ;  /* 0x00f100ecff008388 */ /* 0x0003e80000000c00 */
[----:B------:R-:W-:Y:S06]  /*0b20*/  BAR.ARV 0x5, 0x100 ;  /* 0x0144000000007b1d */ /* 0x000fec0000002000 */
.L_x_1457:
[----:B-12---:R-:W-:-:S13]  /*0b30*/  ISETP.GE.AND P0, PT, R239, c[0x0][0x53c], PT ;  /* 0x00014f00ef007a0c */ /* 0x006fda0003f06270 */
[----:B------:R-:W-:Y:S05]  /*0b40*/  @P0 EXIT ;  /* 0x000000000000094d */ /* 0x000fea0003800000 */
[----:B------:R-:W1:Y:S02]  /*0b50*/  S2R R15, SR_TID.X ;  /* 0x00000000000f7919 */ /* 0x000e640000002100 */
[----:B-1----:R-:W-:-:S04]  /*0b60*/  SHF.R.S32.HI R7, RZ, 0x1f, R15 ;  /* 0x0000001fff077819 */ /* 0x002fc8000001140f */
        /* <DEDUP_REMOVED lines=16> */
[----:B------:R-:W-:Y:S01]  /*0c70*/  SHF.R.S32.HI R4, RZ, 0x1f, R3 ;  /* 0x0000001fff047819 */ /* 0x000fe20000011403 */
[----:B------:R-:W-:Y:S01]  /*0c80*/  IMAD.IADD R234, R15, 0x1, -R234 ;  /* 0x000000010fea7824 */ /* 0x000fe200078e0aea */
[----:B------:R-:W-:Y:S01]  /*0c90*/  LEA.HI R9, R7, R15, RZ, 0x5 ;  /* 0x0000000f07097211 */ /* 0x000fe200078f28ff */
[----:B------:R-:W-:Y:S01]  /*0ca0*/  IMAD.IADD R8, R8, 0x1, -R0 ;  /* 0x0000000108087824 */ /* 0x000fe200078e0a00 */
[----:B------:R-:W-:Y:S01]  /*0cb0*/  LOP3.LUT R0, R2, 0x1c0, RZ, 0xc0, !PT ;  /* 0x000001c002007812 */ /* 0x000fe200078ec0ff */
[----:B------:R-:W-:Y:S01]  /*0cc0*/  IMAD.SHL.U32 R228, R234, 0x8, RZ ;  /* 0x00000008eae47824 */ /* 0x000fe200078e00ff */
[----:B------:R-:W-:Y:S01]  /*0cd0*/  LEA.HI R13, R4, R3, RZ, 0x3 ;  /* 0x00000003040d7211 */ /* 0x000fe200078f18ff */
[----:B------:R-:W-:Y:S01]  /*0ce0*/  IMAD.SHL.U32 R4, R234, 0x40, RZ ;  /* 0x00000040ea047824 */ /* 0x000fe200078e00ff */
[----:B------:R-:W-:-:S02]  /*0cf0*/  SHF.R.U32.HI R6, RZ, 0x3, R0 ;  /* 0x00000003ff067819 */ /* 0x000fc40000011600 */
[----:B------:R-:W-:Y:S02]  /*0d00*/  LOP3.LUT R5, R0, 0x38, R228, 0xf8, !PT ;  /* 0x0000003800057812 */ /* 0x000fe400078ef8e4 */
        /* <DEDUP_REMOVED lines=51> */
[----:B------:R-:W-:Y:S01]  /*1040*/  IMAD.MOV.U32 R9, RZ, RZ, 0x40 ;  /* 0x00000040ff097424 */ /* 0x000fe200078e00ff */
[----:B------:R-:W-:Y:S01]  /*1050*/  LEA R12, R7, 0x80, 0x1 ;  /* 0x00000080070c7811 */ /* 0x000fe200078e08ff */
[----:B------:R-:W-:Y:S01]  /*1060*/  IMAD.IADD R4, R4, 0x1, R3 ;  /* 0x0000000104047824 */ /* 0x000fe200078e0203 */
[----:B------:R-:W-:Y:S01]  /*1070*/  LOP3.LUT R3, R5, 0x7ffffe00, R6, 0xf8, !PT ;  /* 0x7ffffe0005037812 */ /* 0x000fe200078ef806 */
[----:B------:R-:W-:Y:S01]  /*1080*/  IMAD.IADD R2, R17, 0x1, -R2 ;  /* 0x0000000111027824 */ /* 0x000fe200078e0a02 */
[----:B------:R-:W-:Y:S01]  /*1090*/  SEL R6, R14, 0xffffffe0, !P1 ;  /* 0xffffffe00e067807 */ /* 0x000fe20004800000 */
[----:B------:R-:W-:Y:S01]  /*10a0*/  STL [R1+0x8], R12 ;  /* 0x0000080c01007387 */ /* 0x000fe20000100800 */
[----:B------:R-:W-:Y:S01]  /*10b0*/  SEL R5, R9, 0xffffffc0, !P2 ;  /* 0xffffffc009057807 */ /* 0x000fe20005000000 */
[----:B------:R-:W-:Y:S01]  /*10c0*/  IMAD.SHL.U32 R244, R2, 0x2, RZ ;  /* 0x0000000202f47824 */ /* 0x000fe200078e00ff */
[----:B------:R-:W-:Y:S01]  /*10d0*/  IADD3 R7, R12, -0x10, RZ ;  /* 0xfffffff00c077810 */ /* 0x000fe20007ffe0ff */
[----:B------:R-:W-:Y:S01]  /*10e0*/  IMAD R2, R8, 0x8, R16 ;  /* 0x0000000808027824 */ /* 0x000fe200078e0210 */
[----:B------:R-:W-:Y:S01]  /*10f0*/  LEA R197, R3, 0x100, 0x1 ;  /* 0x0000010003c57811 */ /* 0x000fe200078e08ff */
[C---:B------:R-:W-:Y:S01]  /*1100*/  IMAD.IADD R10, R12.reuse, 0x1, R6 ;  /* 0x000000010c0a7824 */ /* 0x040fe200078e0206 */
[C---:B------:R-:W-:Y:S01]  /*1110*/  @P0 IADD3 R7, R12.reuse, 0x10, RZ ;  /* 0x000000100c070810 */ /* 0x040fe20007ffe0ff */
[----:B------:R-:W-:Y:S01]  /*1120*/  IMAD.IADD R8, R12, 0x1, R5 ;  /* 0x000000010c087824 */ /* 0x000fe200078e0205 */
[----:B------:R1:W-:Y:S01]  /*1130*/  STL [R1+0x30], R2 ;  /* 0x0000300201007387 */ /* 0x0003e20000100800 */
[----:B------:R-:W-:Y:S01]  /*1140*/  LEA R111, R0, 0x8100, 0x1 ;  /* 0x00008100006f7811 */ /* 0x000fe200078e08ff */
[----:B------:R-:W-:Y:S01]  /*1150*/  IMAD R203, R203, 0x800, R197 ;  /* 0x00000800cbcb7824 */ /* 0x000fe200078e02c5 */
[----:B------:R-:W-:Y:S01]  /*1160*/  SEL R0, R9, 0xffffffc0, !P3 ;  /* 0xffffffc009007807 */ /* 0x000fe20005800000 */
[----:B------:R-:W-:Y:S01]  /*1170*/  STL [R1+0x14], R10 ;  /* 0x0000140a01007387 */ /* 0x000fe20000100800 */
[--C-:B------:R-:W-:Y:S01]  /*1180*/  IMAD.IADD R3, R6, 0x1, R7.reuse ;  /* 0x0000000106037824 */ /* 0x100fe200078e0207 */
[----:B------:R-:W-:Y:S01]  /*1190*/  IADD3 R231, R228, 0x40, RZ ;  /* 0x00000040e4e77810 */ /* 0x000fe20007ffe0ff */
[----:B------:R-:W-:Y:S01]  /*11a0*/  IMAD.IADD R6, R5, 0x1, R7 ;  /* 0x0000000105067824 */ /* 0x000fe200078e0207 */
[----:B------:R2:W-:Y:S01]  /*11b0*/  STL [R1+0x24], R8 ;  /* 0x0000240801007387 */ /* 0x0005e20000100800 */
[----:B------:R-:W-:-:S02]  /*11c0*/  IMAD R202, R4, 0x2, R197 ;  /* 0x0000000204ca7824 */ /* 0x000fc400078e02c5 */
[----:B------:R-:W-:Y:S01]  /*11d0*/  IMAD.IADD R198, R197, 0x1, R0 ;  /* 0x00000001c5c67824 */ /* 0x000fe200078e0200 */
[----:B------:R3:W-:Y:S01]  /*11e0*/  STL [R1+0xc], R7 ;  /* 0x00000c0701007387 */ /* 0x0007e20000100800 */
[----:B------:R-:W-:Y:S01]  /*11f0*/  IMAD.IADD R206, R0, 0x1, R203 ;  /* 0x0000000100ce7824 */ /* 0x000fe200078e02cb */
[----:B-1----:R-:W-:-:S04]  /*1200*/  SEL R2, R14, 0xffffffe0, !P4 ;  /* 0xffffffe00e027807 */ /* 0x002fc80006000000 */
[--C-:B------:R-:W-:Y:S01]  /*1210*/  IADD3 R200, R0, R197, R2.reuse ;  /* 0x000000c500c87210 */ /* 0x100fe20007ffe002 */
[----:B------:R-:W-:Y:S02]  /*1220*/  IMAD.IADD R199, R197, 0x1, R2 ;  /* 0x00000001c5c77824 */ /* 0x000fe400078e0202 */
[----:B------:R-:W-:Y:S02]  /*1230*/  IMAD.IADD R204, R2, 0x1, R203 ;  /* 0x0000000102cc7824 */ /* 0x000fe400078e02cb */
[--C-:B--2---:R-:W-:Y:S02]  /*1240*/  IMAD.IADD R8, R10, 0x1, R5.reuse ;  /* 0x000000010a087824 */ /* 0x104fe400078e0205 */
[----:B------:R-:W-:Y:S02]  /*1250*/  IMAD.IADD R2, R3, 0x1, R5 ;  /* 0x0000000103027824 */ /* 0x000fe400078e0205 */
[----:B------:R-:W-:Y:S01]  /*1260*/  IMAD.IADD R205, R0, 0x1, R204 ;  /* 0x0000000100cd7824 */ /* 0x000fe200078e02cc */
[----:B------:R3:W-:Y:S04]  /*1270*/  STL [R1+0x20], R8 ;  /* 0x0000200801007387 */ /* 0x0007e80000100800 */
[----:B------:R3:W-:Y:S04]  /*1280*/  STL [R1+0x1c], R6 ;  /* 0x00001c0601007387 */ /* 0x0007e80000100800 */
[----:B------:R3:W-:Y:S04]  /*1290*/  STL [R1+0x10], R3 ;  /* 0x0000100301007387 */ /* 0x0007e80000100800 */
[----:B------:R3:W-:Y:S02]  /*12a0*/  STL [R1+0x18], R2 ;  /* 0x0000180201007387 */ /* 0x0007e40000100800 */
.L_x_1539:
[----:B------:R-:W-:-:S04]  /*12b0*/  IMAD.MOV.U32 R14, RZ, RZ, 0x4 ;  /* 0x00000004ff0e7424 */ /* 0x000fc800078e00ff */
[----:B---3--:R-:W-:-:S05]  /*12c0*/  IMAD.WIDE R2, R239, R14, c[0x0][0x588] ;  /* 0x00016200ef027625 */ /* 0x008fca00078e020e */
[----:B------:R-:W2:Y:S01]  /*12d0*/  LDG.E R235, [R2.64] ;  /* 0x0000000602eb7981 */ /* 0x000ea2000c1e1900 */
[----:B------:R-:W-:Y:S01]  /*12e0*/  ISETP.NE.U32.AND P1, PT, RZ, c[0x0][0x370], PT ;  /* 0x0000dc00ff007a0c */ /* 0x000fe20003f25070 */
[----:B------:R-:W-:Y:S01]  /*12f0*/  CS2R R8, SRZ ;  /* 0x0000000000087805 */ /* 0x000fe2000001ff00 */
[----:B------:R-:W-:Y:S02]  /*1300*/  ISETP.NE.U32.AND P4, PT, RZ, c[0x0][0x360], PT ;  /* 0x0000d800ff007a0c */ /* 0x000fe40003f85070 */
[----:B------:R-:W-:Y:S02]  /*1310*/  ISETP.NE.AND.EX P1, PT, RZ, c[0x0][0x374], PT, P1 ;  /* 0x0000dd00ff007a0c */ /* 0x000fe40003f25310 */
[----:B------:R-:W-:Y:S02]  /*1320*/  ISETP.NE.AND.EX P4, PT, RZ, c[0x0][0x364], PT, P4 ;  /* 0x0000d900ff007a0c */ /* 0x000fe40003f85340 */
[----:B------:R-:W-:-:S04]  /*1330*/  ISETP.NE.U32.AND P6, PT, RZ, c[0x0][0x350], PT ;  /* 0x0000d400ff007a0c */ /* 0x000fc80003fc5070 */
[----:B------:R-:W-:Y:S01]  /*1340*/  ISETP.NE.AND.EX P6, PT, RZ, c[0x0][0x354], PT, P6 ;  /* 0x0000d500ff007a0c */ /* 0x000fe20003fc5360 */
[----:B------:R-:W-:Y:S01]  /*1350*/  IMAD.MOV.U32 R11, RZ, RZ, RZ ;  /* 0x000000ffff0b7224 */ /* 0x000fe200078e00ff */
[----:B--2---:R-:W-:-:S03]  /*1360*/  SHF.R.S32.HI R12, RZ, 0x1f, R235 ;  /* 0x0000001fff0c7819 */ /* 0x004fc600000114eb */
        /* <DEDUP_REMOVED lines=11> */
[----:B-1----:R-:W-:-:S04]  /*1420*/  LEA R2, P2, R235, c[0x0][0x350], 0x2 ;  /* 0x0000d400eb027a11 */ /* 0x002fc800078410ff */
[----:B------:R-:W-:-:S05]  /*1430*/  LEA.HI.X R3, R235, c[0x0][0x354], R12, 0x2, P2 ;  /* 0x0000d500eb037a11 */ /* 0x000fca00010f140c */
[----:B------:R2:W5:Y:S01]  /*1440*/  @P6 LDG.E R9, [R2.64] ;  /* 0x0000000602096981 */ /* 0x000562000c1e1900 */
[----:B------:R-:W-:Y:S01]  /*1450*/  YIELD ;  /* 0x0000000000007946 */ /* 0x000fe20003800000 */
[----:B------:R-:W-:Y:S01]  /*1460*/  LOP3.LUT R245, R238, 0xffff, RZ, 0xc0, !PT ;  /* 0x0000ffffeef57812 */ /* 0x000fe200078ec0ff */
[----:B------:R-:W-:Y:S05]  /*1470*/  @P4 BRA `(.L_x_1469) ;  /* 0x0000005000004947 */ /* 0x000fea0003800000 */
[----:B-----5:R-:W-:Y:S01]  /*1480*/  MOV R15, c[0x0][0x168] ;  /* 0x00005a00000f7a02 */ /* 0x020fe20000000f00 */
[----:B------:R-:W-:Y:S05]  /*1490*/  @!P0 BRA `(.L_x_1469) ;  /* 0x0000003000008947 */ /* 0x000fea0003800000 */
[----:B--2---:R-:W2:Y:S04]  /*14a0*/  LDG.E R6, [R4.64] ;  /* 0x0000000604067981 */ /* 0x004ea8000c1e1900 */
[----:B------:R-:W2:Y:S02]  /*14b0*/  LDG.E R0, [R4.64+0x4] ;  /* 0x0000040604007981 */ /* 0x000ea4000c1e1900 */
[----:B--2---:R-:W-:-:S02]  /*14c0*/  IADD3 R15, -R6, R0, RZ ;  /* 0x00000000060f7210 */ /* 0x004fc40007ffe1ff */
.L_x_1469:
[----:B------:R-:W-:-:S04]  /*14d0*/  ISETP.NE.U32.AND P1, PT, RZ, c[0x0][0x368], PT ;  /* 0x0000da00ff007a0c */ /* 0x000fc80003f25070 */
[----:B------:R-:W-:-:S13]  /*14e0*/  ISETP.NE.AND.EX P1, PT, RZ, c[0x0][0x36c], PT, P1 ;  /* 0x0000db00ff007a0c */ /* 0x000fda0003f25310 */
[----:B------:R-:W-:Y:S05]  /*14f0*/  @!P1 BRA `(.L_x_1470) ;  /* 0x0000004000009947 */ /* 0x000fea0003800000 */
[----:B--2---:R-:W-:-:S04]  /*1500*/  LEA R2, P1, R235, c[0x0][0x368], 0x2 ;  /* 0x0000da00eb027a11 */ /* 0x004fc800078210ff */
[----:B------:R-:W-:-:S05]  /*1510*/  LEA.HI.X R3, R235, c[0x0][0x36c], R12, 0x2, P1 ;  /* 0x0000db00eb037a11 */ /* 0x000fca00008f140c */
[----:B------:R1:W5:Y:S01]  /*1520*/  LDG.E R0, [R2.64] ;  /* 0x0000000602007981 */ /* 0x000362000c1e1900 */
[----:B------:R-:W-:Y:S05]  /*1530*/  BRA `(.L_x_1471) ;  /* 0x0000005000007947 */ /* 0x000fea0003800000 */
.L_x_1470:
[----:B------:R-:W-:Y:S01]  /*1540*/  MOV R0, c[0x0][0x1d0] ;  /* 0x0000740000007a02 */ /* 0x000fe20000000f00 */
[----:B------:R-:W-:Y:S05]  /*1550*/  @!P6 BRA `(.L_x_1471) ;  /* 0x000000300000e947 */ /* 0x000fea0003800000 */
[----:B--2---:R-:W2:Y:S04]  /*1560*/  LDG.E R4, [R2.64] ;  /* 0x0000000602047981 */ /* 0x004ea8000c1e1900 */
[----:B------:R-:W2:Y:S02]  /*1570*/  LDG.E R0, [R2.64+0x4] ;  /* 0x0000040602007981 */ /* 0x000ea4000c1e1900 */
[----:B--2---:R-:W-:-:S05]  /*1580*/  IADD3 R0, -R4, R0, RZ ;  /* 0x0000000004007210 */ /* 0x004fca0007ffe1ff */
.L_x_1471:
[--C-:B-----5:R-:W-:Y:S01]  /*1590*/  IMAD.IADD R26, R0, 0x1, -R8.reuse ;  /* 0x00000001001a7824 */ /* 0x120fe200078e0a08 */
[----:B------:R-:W-:Y:S01]  /*15a0*/  LOP3.LUT R0, R238, 0xff000000, RZ, 0xc0, !PT ;  /* 0xff000000ee007812 */ /* 0x000fe200078ec0ff */
[----:B-12---:R-:W-:Y:S01]  /*15b0*/  IMAD.MOV.U32 R2, RZ, RZ, RZ ;  /* 0x000000ffff027224 */ /* 0x006fe200078e00ff */
        /* <DEDUP_REMOVED lines=14> */
[----:B------:R1:W-:Y:S01]  /*16a0*/  STL [R1], R5 ;  /* 0x0000000501007387 */ /* 0x0003e20000100800 */
        /* <DEDUP_REMOVED lines=31> */
.L_x_1473:
[----:B------:R-:W-:Y:S05]  /*18a0*/  BSYNC B0 ;  /* 0x0000000000007941 */ /* 0x000fea0003800000 */
.L_x_1472:
[----:B------:R-:W-:Y:S01]  /*18b0*/  IMAD R238, R16, R2, RZ ;  /* 0x0000000210ee7224 */ /* 0x000fe200078e02ff */
        /* <DEDUP_REMOVED lines=38> */
[----:B------:R-:W-:-:S04]  /*1b20*/  ISETP.NE.U32.AND P1, PT, RZ, c[0x0][0x340], PT ;  /* 0x0000d000ff007a0c */ /* 0x000fc80003f25070 */
[----:B------:R-:W-:-:S13]  /*1b30*/  ISETP.NE.AND.EX P1, PT, RZ, c[0x0][0x344], PT, P1 ;  /* 0x0000d100ff007a0c */ /* 0x000fda0003f25310 */
[----:B------:R-:W-:-:S05]  /*1b40*/  @P1 IMAD.WIDE R2, R235, R14, c[0x0][0x340] ;  /* 0x0000d000eb021625 */ /* 0x000fca00078e020e */
[----:B------:R2:W3:Y:S01]  /*1b50*/  @P1 LDG.E R14, [R2.64] ;  /* 0x00000006020e1981 */ /* 0x0004e2000c1e1900 */
[----:B------:R-:W-:Y:S01]  /*1b60*/  IMAD.MOV.U32 R4, RZ, RZ, c[0x0][0x2c4] ;  /* 0x0000b100ff047624 */ /* 0x000fe200078e00ff */
[----:B------:R-:W-:Y:S01]  /*1b70*/  SHF.R.S32.HI R0, RZ, 0x1f, R11 ;  /* 0x0000001fff007819 */ /* 0x000fe2000001140b */
[--C-:B-1----:R-:W-:Y:S01]  /*1b80*/  IMAD R5, R234, 0x20, R230.reuse ;  /* 0x00000020ea057824 */ /* 0x102fe200078e02e6 */
[----:B------:R-:W-:Y:S01]  /*1b90*/  SEL R6, R12, RZ, !P0 ;  /* 0x000000ff0c067207 */ /* 0x000fe20004000000 */
[----:B------:R-:W-:Y:S01]  /*1ba0*/  IMAD R8, R237, 0x80, R230 ;  /* 0x00000080ed087824 */ /* 0x000fe200078e02e6 */
[----:B------:R-:W-:Y:S01]  /*1bb0*/  ISETP.NE.AND P2, PT, R4, 0x1, PT ;  /* 0x000000010400780c */ /* 0x000fe20003f45270 */
[----:B------:R-:W-:Y:S01]  /*1bc0*/  IMAD R0, R0, c[0x0][0x178], RZ ;  /* 0x00005e0000007a24 */ /* 0x000fe200078e02ff */
[----:B------:R-:W-:Y:S01]  /*1bd0*/  SEL R4, R235, RZ, !P0 ;  /* 0x000000ffeb047207 */ /* 0x000fe20004000000 */
[----:B------:R-:W-:Y:S01]  /*1be0*/  IMAD R5, R237, 0x80, R5 ;  /* 0x00000080ed057824 */ /* 0x000fe200078e0205 */
[----:B------:R-:W-:Y:S01]  /*1bf0*/  IADD3 R22, P0, R230, R13, RZ ;  /* 0x0000000de6167210 */ /* 0x000fe20007f1e0ff */
[----:B------:R-:W-:Y:S01]  /*1c00*/  IMAD R0, R11, c[0x0][0x17c], R0 ;  /* 0x00005f000b007a24 */ /* 0x000fe200078e0200 */
[----:B------:R-:W-:Y:S01]  /*1c10*/  SHF.R.S32.HI R229, RZ, 0x1f, R228 ;  /* 0x0000001fffe57819 */ /* 0x000fe200000114e4 */
[----:B------:R-:W-:Y:S01]  /*1c20*/  IMAD R6, R6, c[0x0][0x1c0], RZ ;  /* 0x0000700006067a24 */ /* 0x000fe200078e02ff */
[----:B------:R-:W-:Y:S01]  /*1c30*/  IADD3 R10, R8, 0x20, RZ ;  /* 0x00000020080a7810 */ /* 0x000fe20007ffe0ff */
[----:B------:R-:W-:Y:S01]  /*1c40*/  WARPSYNC 0xffffffff ;  /* 0xffffffff00007948 */ /* 0x000fe20003800000 */
[----:B------:R-:W-:Y:S01]  /*1c50*/  SHF.R.S32.HI R20, RZ, 0x1f, R231 ;  /* 0x0000001fff147819 */ /* 0x000fe200000114e7 */
[----:B------:R-:W-:Y:S01]  /*1c60*/  BAR.SYNC.DEFER_BLOCKING 0x0 ;  /* 0x0000000000007b1d */ /* 0x000fe20000010000 */
[----:B------:R-:W-:Y:S01]  /*1c70*/  IMAD.MOV.U32 R25, RZ, RZ, 0x70 ;  /* 0x00000070ff197424 */ /* 0x000fe200078e00ff */
[----:B------:R-:W-:Y:S01]  /*1c80*/  IADD3 R109, R162, -0x1, RZ ;  /* 0xffffffffa26d7810 */ /* 0x000fe20007ffe0ff */
[----:B------:R-:W-:Y:S01]  /*1c90*/  @P2 IMAD.HI.U32 R7, R5, c[0x0][0x2c8], RZ ;  /* 0x0000b20005072a27 */ /* 0x000fe200078e00ff */
[----:B------:R-:W-:-:S02]  /*1ca0*/  IADD3 R201, R111, 0x20, RZ ;  /* 0x000000206fc97810 */ /* 0x000fc40007ffe0ff */
[----:B------:R-:W-:Y:S01]  /*1cb0*/  SHF.R.S32.HI R28, RZ, 0x1f, R109 ;  /* 0x0000001fff1c7819 */ /* 0x000fe2000001146d */
[----:B------:R-:W-:Y:S01]  /*1cc0*/  IMAD R25, R162, -0x70, R25 ;  /* 0xffffff90a2197824 */ /* 0x000fe200078e0219 */
[----:B------:R-:W1:Y:S01]  /*1cd0*/  S2R R29, SR_TID.X ;  /* 0x00000000001d7919 */ /* 0x000e620000002100 */
[----:B--2---:R-:W-:Y:S01]  /*1ce0*/  IMAD.WIDE.U32 R2, R11, c[0x0][0x178], RZ ;  /* 0x00005e000b027a25 */ /* 0x004fe200078e00ff */
[----:B------:R-:W-:Y:S03]  /*1cf0*/  BSSY B0, `(.L_x_1475) ;  /* 0x00001b7000007945 */ /* 0x000fe60003800000 */
[----:B------:R-:W-:Y:S02]  /*1d00*/  IMAD.IADD R3, R3, 0x1, R0 ;  /* 0x0000000103037824 */ /* 0x000fe400078e0200 */
[----:B------:R-:W-:Y:S01]  /*1d10*/  IMAD.MOV.U32 R0, RZ, RZ, R5 ;  /* 0x000000ffff007224 */ /* 0x000fe200078e0005 */
[----:B------:R-:W-:Y:S01]  /*1d20*/  @P2 SHF.R.U32.HI R0, RZ, c[0x0][0x2cc], R7 ;  /* 0x0000b300ff002a19 */ /* 0x000fe20000011607 */
[----:B------:R-:W-:-:S04]  /*1d30*/  IMAD.WIDE.U32 R2, R245, c[0x0][0x1b8], R2 ;  /* 0x00006e00f5027a25 */ /* 0x000fc800078e0002 */
        /* <DEDUP_REMOVED lines=8> */
[C---:B------:R-:W-:Y:S01]  /*1dc0*/  IMAD R5, R0.reuse, c[0x0][0x1b4], R6 ;  /* 0x00006d0000057a24 */ /* 0x040fe200078e0206 */
[----:B------:R-:W-:Y:S01]  /*1dd0*/  SHF.R.S32.HI R6, RZ, 0x1f, R13 ;  /* 0x0000001fff067819 */ /* 0x000fe2000001140d */
[----:B------:R-:W-:Y:S01]  /*1de0*/  IMAD.WIDE.U32 R2, R0, c[0x0][0x1b0], R2 ;  /* 0x00006c0000027a25 */ /* 0x000fe200078e0002 */
[----:B------:R-:W-:-:S02]  /*1df0*/  SHF.R.S32.HI R0, RZ, 0x1f, R4 ;  /* 0x0000001fff007819 */ /* 0x000fc40000011404 */
[----:B------:R-:W-:Y:S01]  /*1e00*/  LEA.HI.X.SX32 R27, R230, R6, 0x1, P0 ;  /* 0x00000006e61b7211 */ /* 0x000fe200000f0eff */
[----:B------:R-:W-:Y:S02]  /*1e10*/  IMAD.IADD R3, R3, 0x1, R5 ;  /* 0x0000000103037824 */ /* 0x000fe400078e0205 */
[----:B------:R-:W-:Y:S02]  /*1e20*/  IMAD R0, R0, c[0x0][0x1a8], RZ ;  /* 0x00006a0000007a24 */ /* 0x000fe400078e02ff */
[----:B------:R-:W-:-:S04]  /*1e30*/  IMAD.WIDE.U32 R2, R4, c[0x0][0x1a8], R2 ;  /* 0x00006a0004027a25 */ /* 0x000fc800078e0002 */
[----:B------:R-:W-:Y:S01]  /*1e40*/  IMAD R0, R4, c[0x0][0x1ac], R0 ;  /* 0x00006b0004007a24 */ /* 0x000fe200078e0200 */
[----:B------:R-:W-:Y:S01]  /*1e50*/  LEA R5, P0, R2, c[0x0][0x160], 0x1 ;  /* 0x0000580002057a11 */ /* 0x000fe200078008ff */
[----:B------:R-:W-:Y:S02]  /*1e60*/  IMAD R4, R27, c[0x0][0x1e0], RZ ;  /* 0x000078001b047a24 */ /* 0x000fe400078e02ff */
[----:B------:R-:W-:Y:S02]  /*1e70*/  IMAD.IADD R0, R3, 0x1, R0 ;  /* 0x0000000103007824 */ /* 0x000fe400078e0200 */
[C---:B------:R-:W-:Y:S01]  /*1e80*/  IMAD R9, R22.reuse, c[0x0][0x1e4], R4 ;  /* 0x0000790016097a24 */ /* 0x040fe200078e0204 */
[----:B------:R-:W-:Y:S01]  /*1e90*/  SHFL.IDX PT, R18, R5, 0x3, 0x181f ;  /* 0x00781f0005127f89 */ /* 0x000fe200000e0000 */
[----:B------:R-:W-:Y:S01]  /*1ea0*/  IMAD.WIDE.U32 R6, R22, c[0x0][0x1e0], R228 ;  /* 0x0000780016067a25 */ /* 0x000fe200078e00e4 */
[----:B------:R-:W-:-:S03]  /*1eb0*/  LEA.HI.X R0, R2, c[0x0][0x164], R0, 0x1, P0 ;  /* 0x0000590002007a11 */ /* 0x000fc600000f0c00 */
[----:B------:R-:W-:Y:S02]  /*1ec0*/  IMAD R4, R15, c[0x0][0x2c4], RZ ;  /* 0x0000b1000f047a24 */ /* 0x000fe400078e02ff */
[----:B------:R-:W-:Y:S01]  /*1ed0*/  IMAD.IADD R3, R7, 0x1, R9 ;  /* 0x0000000107037824 */ /* 0x000fe200078e0209 */
[----:B------:R-:W-:Y:S01]  /*1ee0*/  SHFL.IDX PT, R11, R0, RZ, 0x181f ;  /* 0x00181fff000b7589 */ /* 0x000fe200000e0000 */
[----:B------:R-:W-:Y:S01]  /*1ef0*/  IMAD.MOV.U32 R2, RZ, RZ, R6 ;  /* 0x000000ffff027224 */ /* 0x000fe200078e0006 */
[-C--:B------:R-:W-:Y:S01]  /*1f00*/  ISETP.GE.AND P3, PT, R10, R4.reuse, PT ;  /* 0x000000040a00720c */ /* 0x080fe20003f66270 */
[----:B------:R-:W-:Y:S01]  /*1f10*/  IMAD.IADD R108, R26, 0x1, R25 ;  /* 0x000000011a6c7824 */ /* 0x000fe200078e0219 */
[----:B------:R-:W2:Y:S01]  /*1f20*/  SHFL.IDX PT, R9, R5, RZ, 0x181f ;  /* 0x00181fff05097589 */ /* 0x000ea200000e0000 */
[CC--:B------:R-:W-:Y:S01]  /*1f30*/  ISETP.GE.AND P4, PT, R8.reuse, R4.reuse, PT ;  /* 0x000000040800720c */ /* 0x0c0fe20003f86270 */
[C---:B------:R-:W-:Y:S01]  /*1f40*/  IMAD.WIDE.U32 R2, R245.reuse, c[0x0][0x1e8], R2 ;  /* 0x00007a00f5027a25 */ /* 0x040fe200078e0002 */
[C---:B------:R-:W-:Y:S01]  /*1f50*/  IADD3 R7, R8.reuse, 0x40, RZ ;  /* 0x0000004008077810 */ /* 0x040fe20007ffe0ff */
[----:B------:R-:W4:Y:S01]  /*1f60*/  SHFL.IDX PT, R10, R5, 0x1, 0x181f ;  /* 0x00381f00050a7f89 */ /* 0x000f2200000e0000 */
[----:B------:R-:W-:Y:S01]  /*1f70*/  IADD3 R6, R8, 0x60, RZ ;  /* 0x0000006008067810 */ /* 0x000fe20007ffe0ff */
[----:B------:R-:W-:Y:S01]  /*1f80*/  IMAD R3, R245, c[0x0][0x1ec], R3 ;  /* 0x00007b00f5037a24 */ /* 0x000fe200078e0203 */
[-C--:B------:R-:W-:Y:S01]  /*1f90*/  ISETP.GE.AND P0, PT, R7, R4.reuse, PT ;  /* 0x000000040700720c */ /* 0x080fe20003f06270 */
[----:B------:R-:W5:Y:S01]  /*1fa0*/  SHFL.IDX PT, R13, R0, 0x1, 0x181f ;  /* 0x00381f00000d7f89 */ /* 0x000f6200000e0000 */
[----:B------:R-:W-:Y:S01]  /*1fb0*/  ISETP.GE.AND P5, PT, R6, R4, PT ;  /* 0x000000040600720c */ /* 0x000fe20003fa6270 */
[----:B------:R-:W-:-:S02]  /*1fc0*/  IMAD R21, R28, c[0x0][0x1e0], RZ ;  /* 0x000078001c157a24 */ /* 0x000fc400078e02ff */
[----:B------:R1:W1:Y:S01]  /*1fd0*/  SHFL.IDX PT, R8, R5, 0x2, 0x181f ;  /* 0x00581f0005087f89 */ /* 0x00026200000e0000 */
[----:B------:R-:W-:Y:S02]  /*1fe0*/  IMAD.MOV.U32 R72, RZ, RZ, 0x40 ;  /* 0x00000040ff487424 */ /* 0x000fe400078e00ff */
[----:B------:R-:W-:Y:S01]  /*1ff0*/  IMAD R21, R109, c[0x0][0x1e4], R21 ;  /* 0x000079006d157a24 */ /* 0x000fe200078e0215 */
[----:B------:R-:W1:Y:S04]  /*2000*/  SHFL.IDX PT, R19, R0, 0x2, 0x181f ;  /* 0x00581f0000137f89 */ /* 0x000e6800000e0000 */
[----:B------:R-:W1:Y:S01]  /*2010*/  SHFL.IDX PT, R0, R0, 0x3, 0x181f ;  /* 0x00781f0000007f89 */ /* 0x000e6200000e0000 */
[----:B--2---:R-:W-:Y:S02]  /*2020*/  @!P4 LEA R6, P2, R228, R9, 0x1 ;  /* 0x00000009e406c211 */ /* 0x004fe400078408ff */
[----:B---3--:R-:W-:Y:S01]  /*2030*/  @P1 SHF.R.S32.HI R7, RZ, 0x1f, R14 ;  /* 0x0000001fff071819 */ /* 0x008fe2000001140e */
[----:B------:R-:W-:-:S02]  /*2040*/  @!P1 IMAD.MOV.U32 R7, RZ, RZ, R12 ;  /* 0x000000ffff079224 */ /* 0x000fc400078e000c */
[----:B------:R-:W-:Y:S01]  /*2050*/  @!P1 IMAD.MOV.U32 R14, RZ, RZ, R235 ;  /* 0x000000ffff0e9224 */ /* 0x000fe200078e00eb */
[----:B------:R-:W-:Y:S02]  /*2060*/  ISETP.GE.AND P1, PT, R228, c[0x0][0x198], PT ;  /* 0x00006600e4007a0c */ /* 0x000fe40003f26270 */
[----:B------:R-:W-:Y:S02]  /*2070*/  SEL R23, R7, RZ, !P6 ;  /* 0x000000ff07177207 */ /* 0x000fe40007000000 */
[----:B------:R-:W-:Y:S02]  /*2080*/  SEL R24, R14, RZ, !P6 ;  /* 0x000000ff0e187207 */ /* 0x000fe40007000000 */
[----:B------:R-:W-:Y:S01]  /*2090*/  @!P4 LEA R4, P6, R231, R9, 0x1 ;  /* 0x00000009e704c211 */ /* 0x000fe200078c08ff */
[----:B------:R-:W-:Y:S01]  /*20a0*/  IMAD R9, R23, c[0x0][0x1f0], RZ ;  /* 0x00007c0017097a24 */ /* 0x000fe200078e02ff */
[----:B------:R-:W-:Y:S01]  /*20b0*/  @!P4 LEA.HI.X R7, R228, R11, R229, 0x1, P2 ;  /* 0x0000000be407c211 */ /* 0x000fe200010f0ce5 */
[----:B------:R-:W-:Y:S01]  /*20c0*/  IMAD.WIDE.U32 R212, R24, c[0x0][0x1f0], R2 ;  /* 0x00007c0018d47a25 */ /* 0x000fe200078e0002 */
[----:B----4-:R-:W-:-:S02]  /*20d0*/  @!P3 LEA R16, P2, R228, R10, 0x1 ;  /* 0x0000000ae410b211 */ /* 0x010fc400078408ff */
[C---:B-1----:R-:W-:Y:S01]  /*20e0*/  @!P4 LEA.HI.X R5, R231.reuse, R11, R20, 0x1, P6 ;  /* 0x0000000be705c211 */ /* 0x042fe200030f0c14 */
[----:B------:R1:W-:Y:S01]  /*20f0*/  @!P4 LDGSTS.E.BYPASS.LTC128B.128 [R207+0x100], [R6.64], !P1 ;  /* 0x0010000006cfcfae */ /* 0x0003e2000c901d46 */
[----:B------:R-:W-:Y:S01]  /*2100*/  @!P3 LEA R14, P6, R231, R10, 0x1 ;  /* 0x0000000ae70eb211 */ /* 0x000fe200078c08ff */
[----:B------:R-:W-:Y:S01]  /*2110*/  IMAD.WIDE.U32 R2, R109, c[0x0][0x1e0], RZ ;  /* 0x000078006d027a25 */ /* 0x000fe200078e00ff */
[CCC-:B-----5:R-:W-:Y:S02]  /*2120*/  @!P3 LEA.HI.X R17, R228.reuse, R13.reuse, R229.reuse, 0x1, P2 ;  /* 0x0000000de411b211 */ /* 0x1e0fe400010f0ce5 */
[C---:B------:R-:W-:Y:S01]  /*2130*/  @!P0 LEA R12, P2, R228.reuse, R8, 0x1 ;  /* 0x00000008e40c8211 */ /* 0x040fe200078408ff */
[----:B------:R-:W-:Y:S01]  /*2140*/  IMAD.MOV.U32 R210, RZ, RZ, R212 ;  /* 0x000000ffffd27224 */ /* 0x000fe200078e00d4 */
[----:B------:R-:W-:Y:S02]  /*2150*/  @!P3 LEA.HI.X R15, R231, R13, R20, 0x1, P6 ;  /* 0x0000000de70fb211 */ /* 0x000fe400030f0c14 */
[----:B------:R-:W-:-:S02]  /*2160*/  @!P0 LEA.HI.X R13, R228, R19, R229, 0x1, P2 ;  /* 0x00000013e40d8211 */ /* 0x000fc400010f0ce5 */
[C---:B------:R-:W-:Y:S02]  /*2170*/  @!P0 LEA R10, P2, R231.reuse, R8, 0x1 ;  /* 0x00000008e70a8211 */ /* 0x040fe400078408ff */
[C---:B------:R-:W-:Y:S02]  /*2180*/  ISETP.GE.AND P6, PT, R231.reuse, c[0x0][0x198], PT ;  /* 0x00006600e7007a0c */ /* 0x040fe40003fc6270 */
[----:B------:R-:W-:Y:S01]  /*2190*/  @!P0 LEA.HI.X R11, R231, R19, R20, 0x1, P2 ;  /* 0x00000013e70b8211 */ /* 0x000fe200010f0c14 */
[----:B------:R-:W-:Y:S01]  /*21a0*/  IMAD R19, R24, c[0x0][0x1f4], R9 ;  /* 0x00007d0018137a24 */ /* 0x000fe200078e0209 */
[----:B------:R-:W-:-:S03]  /*21b0*/  @!P5 LEA R8, P2, R228, R18, 0x1 ;  /* 0x00000012e408d211 */ /* 0x000fc600078408ff */
[----:B------:R-:W-:Y:S01]  /*21c0*/  IMAD.IADD R211, R213, 0x1, R19 ;  /* 0x00000001d5d37824 */ /* 0x000fe200078e0213 */
[----:B------:R-:W-:Y:S02]  /*21d0*/  @!P5 LEA.HI.X R9, R228, R0, R229, 0x1, P2 ;  /* 0x00000000e409d211 */ /* 0x000fe400010f0ce5 */
[----:B------:R-:W-:-:S03]  /*21e0*/  @!P5 LEA R18, P2, R231, R18, 0x1 ;  /* 0x00000012e712d211 */ /* 0x000fc600078408ff */
[----:B------:R2:W-:Y:S01]  /*21f0*/  @!P4 LDGSTS.E.BYPASS.LTC128B.128 [R207+0x4100], [R4.64], !P6 ;  /* 0x0410000004cfcfae */ /* 0x0005e2000f101d46 */
[----:B------:R-:W-:Y:S01]  /*2200*/  @!P5 LEA.HI.X R19, R231, R0, R20, 0x1, P2 ;  /* 0x00000000e713d211 */ /* 0x000fe200010f0c14 */
[----:B------:R-:W-:Y:S01]  /*2210*/  IMAD.IADD R20, R3, 0x1, R21 ;  /* 0x0000000103147824 */ /* 0x000fe200078e0215 */
[----:B------:R-:W-:Y:S01]  /*2220*/  IMNMX R0, R108, 0x70, PT ;  /* 0x000000706c007817 */ /* 0x000fe20003800200 */
[----:B------:R3:W-:Y:S01]  /*2230*/  @!P3 LDGSTS.E.BYPASS.LTC128B.128 [R207+0x1100], [R16.64], !P1 ;  /* 0x0110000010cfbfae */ /* 0x0007e2000c901d46 */
[----:B------:R-:W-:-:S03]  /*2240*/  IMAD.WIDE.U32 R2, R2, 0x70, R210 ;  /* 0x0000007002027825 */ /* 0x000fc600078e00d2 */
[----:B------:R4:W-:Y:S01]  /*2250*/  @!P3 LDGSTS.E.BYPASS.LTC128B.128 [R207+0x5100], [R14.64], !P6 ;  /* 0x051000000ecfbfae */ /* 0x0009e2000f101d46 */
[----:B------:R-:W-:-:S03]  /*2260*/  IMAD.IADD R0, R0, 0x1, -R230 ;  /* 0x0000000100007824 */ /* 0x000fc600078e0ae6 */
[----:B------:R5:W-:Y:S02]  /*2270*/  @!P0 LDGSTS.E.BYPASS.LTC128B.128 [R207+0x2100], [R12.64], !P1 ;  /* 0x021000000ccf8fae */ /* 0x000be4000c901d46 */
[C---:B------:R-:W-:Y:S02]  /*2280*/  ISETP.GE.AND P4, PT, R0.reuse, 0x1, PT ;  /* 0x000000010000780c */ /* 0x040fe40003f86270 */
[C---:B------:R-:W-:Y:S01]  /*2290*/  ISETP.GE.AND P3, PT, R0.reuse, 0x21, PT ;  /* 0x000000210000780c */ /* 0x040fe20003f66270 */
[----:B------:R3:W-:Y:S01]  /*22a0*/  @!P0 LDGSTS.E.BYPASS.LTC128B.128 [R207+0x6100], [R10.64], !P6 ;  /* 0x061000000acf8fae */ /* 0x0007e2000f101d46 */
[----:B------:R-:W-:-:S03]  /*22b0*/  ISETP.GE.AND P2, PT, R0, 0x41, PT ;  /* 0x000000410000780c */ /* 0x000fc60003f46270 */
[----:B------:R3:W-:Y:S04]  /*22c0*/  @!P5 LDGSTS.E.BYPASS.LTC128B.128 [R207+0x3100], [R8.64], !P1 ;  /* 0x0310000008cfdfae */ /* 0x0007e8000c901d46 */
[----:B------:R3:W-:Y:S01]  /*22d0*/  @!P5 LDGSTS.E.BYPASS.LTC128B.128 [R207+0x7100], [R18.64], !P6 ;  /* 0x0710000012cfdfae */ /* 0x0007e2000f101d46 */
[----:B------:R-:W-:Y:S01]  /*22e0*/  ISETP.GE.AND P6, PT, R228, c[0x0][0x1d4], PT ;  /* 0x00007500e4007a0c */ /* 0x000fe20003fc6270 */
[----:B--2---:R-:W-:Y:S01]  /*22f0*/  IMAD R4, R20, 0x70, RZ ;  /* 0x0000007014047824 */ /* 0x004fe200078e02ff */
[----:B------:R-:W-:Y:S01]  /*2300*/  ISETP.GE.AND P5, PT, R231, c[0x0][0x1d4], PT ;  /* 0x00007500e7007a0c */ /* 0x000fe20003fa6270 */
[----:B------:R-:W-:Y:S01]  /*2310*/  IMAD.MOV.U32 R5, RZ, RZ, 0x20 ;  /* 0x00000020ff057424 */ /* 0x000fe200078e00ff */
[----:B------:R-:W0:Y:S01]  /*2320*/  LDGDEPBAR ;  /* 0x00000000000079af */ /* 0x000e220000000000 */
[----:B------:R-:W-:-:S02]  /*2330*/  IMAD.IADD R3, R3, 0x1, R4 ;  /* 0x0000000103037824 */ /* 0x000fc400078e0204 */
[----:B-1----:R-:W-:-:S04]  /*2340*/  IMAD.WIDE.U32 R6, R5, c[0x0][0x1e0], RZ ;  /* 0x0000780005067a25 */ /* 0x002fc800078e00ff */
[----:B------:R-:W-:Y:S01]  /*2350*/  IMAD R5, R5, c[0x0][0x1e4], RZ ;  /* 0x0000790005057a24 */ /* 0x000fe200078e02ff */
[----:B------:R-:W-:Y:S01]  /*2360*/  @P3 IADD3 R4, P0, R2, R6, RZ ;  /* 0x0000000602043210 */ /* 0x000fe20007f1e0ff */
[----:B-----5:R-:W-:-:S04]  /*2370*/  IMAD.WIDE.U32 R12, R22, c[0x0][0x208], R228 ;  /* 0x00008200160c7a25 */ /* 0x020fc800078e00e4 */
[----:B----4-:R-:W-:Y:S01]  /*2380*/  IMAD.MOV.U32 R15, RZ, RZ, c[0x0][0x208] ;  /* 0x00008200ff0f7624 */ /* 0x010fe200078e00ff */
[----:B---3--:R-:W-:-:S04]  /*2390*/  @P4 LEA R10, P1, R2, c[0x0][0x1c8], 0x1 ;  /* 0x00007200020a4a11 */ /* 0x008fc800078208ff */
[----:B------:R-:W-:Y:S02]  /*23a0*/  @P4 LEA.HI.X R11, R2, c[0x0][0x1cc], R3, 0x1, P1 ;  /* 0x00007300020b4a11 */ /* 0x000fe400008f0c03 */
[----:B------:R-:W-:Y:S02]  /*23b0*/  ISETP.GE.AND P1, PT, R0, 0x61, PT ;  /* 0x000000610000780c */ /* 0x000fe40003f26270 */
[----:B------:R-:W-:Y:S01]  /*23c0*/  @P3 IADD3.X R0, R3, R7, R5, P0, !PT ;  /* 0x0000000703003210 */ /* 0x000fe200007fe405 */
[----:B------:R-:W-:Y:S01]  /*23d0*/  IMAD.WIDE.U32 R6, R72, c[0x0][0x1e0], RZ ;  /* 0x0000780048067a25 */ /* 0x000fe200078e00ff */
[----:B------:R-:W-:Y:S01]  /*23e0*/  @P3 LEA R8, P0, R4, c[0x0][0x1c8], 0x1 ;  /* 0x0000720004083a11 */ /* 0x000fe200078008ff */
[----:B------:R1:W-:Y:S02]  /*23f0*/  @P4 LDGSTS.E.BYPASS.LTC128B.128 [R207+0x8100], [R10.64], !P6 ;  /* 0x081000000acf4fae */ /* 0x0003e4000f101d46 */
[----:B------:R-:W-:Y:S01]  /*2400*/  IMAD R5, R72, c[0x0][0x1e4], RZ ;  /* 0x0000790048057a24 */ /* 0x000fe200078e02ff */
[----:B------:R-:W-:Y:S01]  /*2410*/  @P3 LEA.HI.X R9, R4, c[0x0][0x1cc], R0, 0x1, P0 ;  /* 0x0000730004093a11 */ /* 0x000fe200000f0c00 */
[----:B------:R1:W-:Y:S01]  /*2420*/  @P4 LDGSTS.E.BYPASS.LTC128B.128 [R207+0xb900], [R10.64+0x80], !P5 ;  /* 0x0b9000800acf4fae */ /* 0x0003e2000e901d46 */
[----:B------:R-:W-:-:S02]  /*2430*/  @P2 IADD3 R4, P0, R2, R6, RZ ;  /* 0x0000000602042210 */ /* 0x000fc40007f1e0ff */
[----:B------:R-:W-:Y:S01]  /*2440*/  LOP3.LUT P4, RZ, R234, 0x2, RZ, 0xc0, !PT ;  /* 0x00000002eaff7812 */ /* 0x000fe2000788c0ff */
[----:B------:R-:W-:Y:S01]  /*2450*/  @P1 IMAD.MOV.U32 R0, RZ, RZ, 0x60 ;  /* 0x00000060ff001424 */ /* 0x000fe200078e00ff */
[----:B------:R-:W-:Y:S01]  /*2460*/  @P2 IADD3.X R5, R3, R7, R5, P0, !PT ;  /* 0x0000000703052210 */ /* 0x000fe200007fe405 */
[----:B------:R2:W-:Y:S01]  /*2470*/  @P3 LDGSTS.E.BYPASS.LTC128B.128 [R207+0x9100], [R8.64], !P6 ;  /* 0x0910000008cf3fae */ /* 0x0005e2000f101d46 */
[----:B------:R-:W-:Y:S01]  /*2480*/  @P2 LEA R6, P0, R4, c[0x0][0x1c8], 0x1 ;  /* 0x0000720004062a11 */ /* 0x000fe200078008ff */
[----:B------:R-:W-:Y:S02]  /*2490*/  @P1 IMAD.WIDE.U32 R2, R0, c[0x0][0x1e0], R2 ;  /* 0x0000780000021a25 */ /* 0x000fe400078e0002 */
[----:B------:R2:W-:Y:S01]  /*24a0*/  @P3 LDGSTS.E.BYPASS.LTC128B.128 [R207+0xc900], [R8.64+0x80], !P5 ;  /* 0x0c90008008cf3fae */ /* 0x0005e2000e901d46 */
[----:B------:R-:W-:Y:S01]  /*24b0*/  @P2 LEA.HI.X R7, R4, c[0x0][0x1cc], R5, 0x1, P0 ;  /* 0x0000730004072a11 */ /* 0x000fe200000f0c05 */
[----:B------:R-:W-:Y:S01]  /*24c0*/  @P1 IMAD R0, R0, c[0x0][0x1e4], RZ ;  /* 0x0000790000001a24 */ /* 0x000fe200078e02ff */
[----:B------:R-:W-:Y:S01]  /*24d0*/  @P1 LEA R4, P0, R2, c[0x0][0x1c8], 0x1 ;  /* 0x0000720002041a11 */ /* 0x000fe200078008ff */
[----:B------:R-:W-:Y:S01]  /*24e0*/  IMAD R5, R27, c[0x0][0x208], RZ ;  /* 0x000082001b057a24 */ /* 0x000fe200078e02ff */
[----:B------:R-:W-:Y:S01]  /*24f0*/  ISETP.GT.AND P3, PT, R29, 0x7f, PT ;  /* 0x0000007f1d00780c */ /* 0x000fe20003f64270 */
[----:B------:R-:W-:Y:S01]  /*2500*/  @P1 IMAD.IADD R0, R3, 0x1, R0 ;  /* 0x0000000103001824 */ /* 0x000fe200078e0200 */
[----:B------:R3:W-:Y:S01]  /*2510*/  @P2 LDGSTS.E.BYPASS.LTC128B.128 [R207+0xa100], [R6.64], !P6 ;  /* 0x0a10000006cf2fae */ /* 0x0007e2000f101d46 */
[----:B------:R-:W-:-:S03]  /*2520*/  IMAD R3, R22, c[0x0][0x20c], R5 ;  /* 0x0000830016037a24 */ /* 0x000fc600078e0205 */
[----:B------:R-:W-:Y:S01]  /*2530*/  @P1 LEA.HI.X R5, R2, c[0x0][0x1cc], R0, 0x1, P0 ;  /* 0x0000730002051a11 */ /* 0x000fe200000f0c00 */
[----:B------:R3:W-:Y:S01]  /*2540*/  @P2 LDGSTS.E.BYPASS.LTC128B.128 [R207+0xd900], [R6.64+0x80], !P5 ;  /* 0x0d90008006cf2fae */ /* 0x0007e2000e901d46 */
[----:B------:R-:W-:Y:S02]  /*2550*/  IMAD.IADD R3, R13, 0x1, R3 ;  /* 0x000000010d037824 */ /* 0x000fe400078e0203 */
[----:B------:R-:W-:Y:S01]  /*2560*/  IMAD.MOV.U32 R2, RZ, RZ, R12 ;  /* 0x000000ffff027224 */ /* 0x000fe200078e000c */
[----:B------:R4:W-:Y:S01]  /*2570*/  @P1 LDGSTS.E.BYPASS.LTC128B.128 [R207+0xb100], [R4.64], !P6 ;  /* 0x0b10000004cf1fae */ /* 0x0009e2000f101d46 */
[----:B------:R-:W-:Y:S01]  /*2580*/  IMAD R0, R23, c[0x0][0x218], RZ ;  /* 0x0000860017007a24 */ /* 0x000fe200078e02ff */
[----:B-1----:R-:W-:Y:S01]  /*2590*/  SEL R11, RZ, 0x1, P6 ;  /* 0x00000001ff0b7807 */ /* 0x002fe20003000000 */
[C---:B------:R-:W-:Y:S01]  /*25a0*/  IMAD.WIDE.U32 R2, R245.reuse, c[0x0][0x210], R2 ;  /* 0x00008400f5027a25 */ /* 0x040fe200078e0002 */
[----:B------:R4:W-:Y:S03]  /*25b0*/  @P1 LDGSTS.E.BYPASS.LTC128B.128 [R207+0xe900], [R4.64+0x80], !P5 ;  /* 0x0e90008004cf1fae */ /* 0x0009e6000e901d46 */
[----:B------:R-:W-:Y:S01]  /*25c0*/  IMAD R3, R245, c[0x0][0x214], R3 ;  /* 0x00008500f5037a24 */ /* 0x000fe200078e0203 */
[----:B------:R-:W0:Y:S01]  /*25d0*/  LDGDEPBAR ;  /* 0x00000000000079af */ /* 0x000e220000000000 */
[----:B------:R-:W-:-:S02]  /*25e0*/  IMAD R0, R24, c[0x0][0x21c], R0 ;  /* 0x0000870018007a24 */ /* 0x000fc400078e0200 */
[----:B------:R-:W-:-:S04]  /*25f0*/  IMAD.WIDE.U32 R242, R24, c[0x0][0x218], R2 ;  /* 0x0000860018f27a25 */ /* 0x000fc800078e0002 */
[----:B------:R-:W-:-:S04]  /*2600*/  IMAD.WIDE.U32 R2, R109, c[0x0][0x208], RZ ;  /* 0x000082006d027a25 */ /* 0x000fc800078e00ff */
[----:B------:R-:W-:Y:S02]  /*2610*/  IMAD.IADD R241, R243, 0x1, R0 ;  /* 0x00000001f3f17824 */ /* 0x000fe400078e0200 */
[----:B------:R-:W-:Y:S02]  /*2620*/  IMAD.MOV.U32 R240, RZ, RZ, R242 ;  /* 0x000000fffff07224 */ /* 0x000fe400078e00f2 */
[----:B------:R-:W-:Y:S02]  /*2630*/  IMAD.MOV.U32 R13, RZ, RZ, 0x6 ;  /* 0x00000006ff0d7424 */ /* 0x000fe400078e00ff */
[----:B---3--:R-:W-:-:S03]  /*2640*/  IMAD.WIDE.U32 R6, R2, 0x70, R240 ;  /* 0x0000007002067825 */ /* 0x008fc600078e00f0 */
[C---:B------:R-:W-:Y:S01]  /*2650*/  SHF.L.U64.HI R13, R15.reuse, R13, c[0x0][0x20c] ;  /* 0x000083000f0d7619 */ /* 0x040fe2000001020d */
[----:B------:R-:W-:Y:S02]  /*2660*/  IMAD.SHL.U32 R12, R15, 0x40, RZ ;  /* 0x000000400f0c7824 */ /* 0x000fe400078e00ff */
[----:B----4-:R-:W-:Y:S01]  /*2670*/  IMAD R4, R28, c[0x0][0x208], RZ ;  /* 0x000082001c047a24 */ /* 0x010fe200078e02ff */
[----:B------:R-:W-:-:S04]  /*2680*/  DEPBAR.LE SB0, 0x1 ;  /* 0x000080400000791a */ /* 0x000fc80000000000 */
[----:B------:R-:W-:Y:S01]  /*2690*/  BAR.SYNC.DEFER_BLOCKING 0x0 ;  /* 0x0000000000007b1d */ /* 0x000fe20000010000 */
[----:B------:R-:W-:Y:S02]  /*26a0*/  IMAD R4, R109, c[0x0][0x20c], R4 ;  /* 0x000083006d047a24 */ /* 0x000fe400078e0204 */
[----:B------:R-:W-:Y:S02]  /*26b0*/  @!P3 IMAD.MOV.U32 R14, RZ, RZ, c[0x0][0x20c] ;  /* 0x00008300ff0eb624 */ /* 0x000fe400078e00ff */
[----:B------:R-:W-:Y:S01]  /*26c0*/  IMAD.IADD R0, R3, 0x1, R4 ;  /* 0x0000000103007824 */ /* 0x000fe200078e0204 */
[----:B------:R-:W-:Y:S01]  /*26d0*/  LEA R4, P0, R6, c[0x0][0x1f8], 0x1 ;  /* 0x00007e0006047a11 */ /* 0x000fe200078008ff */
[----:B------:R-:W-:Y:S01]  /*26e0*/  IMAD.MOV.U32 R2, RZ, RZ, R201 ;  /* 0x000000ffff027224 */ /* 0x000fe200078e00c9 */
[----:B------:R-:W-:Y:S01]  /*26f0*/  SEL R3, RZ, 0x2, P5 ;  /* 0x00000002ff037807 */ /* 0x000fe20002800000 */
[----:B------:R-:W-:Y:S01]  /*2700*/  IMAD R0, R0, 0x70, RZ ;  /* 0x0000007000007824 */ /* 0x000fe200078e02ff */
[----:B------:R-:W-:-:S02]  /*2710*/  @P4 IADD3 R2, R111, -0x20, RZ ;  /* 0xffffffe06f024810 */ /* 0x000fc40007ffe0ff */
[----:B------:R-:W-:Y:S01]  /*2720*/  @P4 IADD3 R201, R111, -0x20, RZ ;  /* 0xffffffe06fc94810 */ /* 0x000fe20007ffe0ff */
[----:B------:R-:W-:Y:S02]  /*2730*/  IMAD.IADD R0, R7, 0x1, R0 ;  /* 0x0000000107007824 */ /* 0x000fe400078e0200 */
[----:B------:R-:W-:-:S03]  /*2740*/  IMAD.IADD R3, R11, 0x1, R3 ;  /* 0x000000010b037824 */ /* 0x000fc600078e0203 */
[----:B------:R-:W-:Y:S02]  /*2750*/  LEA.HI.X R5, R6, c[0x0][0x1fc], R0, 0x1, P0 ;  /* 0x00007f0006057a11 */ /* 0x000fe400000f0c00 */
[----:B--2---:R-:W-:Y:S02]  /*2760*/  IADD3 R8, P0, R12, R4, RZ ;  /* 0x000000040c087210 */ /* 0x004fe40007f1e0ff */
[----:B------:R-:W-:Y:S01]  /*2770*/  IADD3 R0, R25, R26, -R230 ;  /* 0x0000001a19007210 */ /* 0x000fe20007ffe8e6 */
[----:B------:R-:W-:Y:S02]  /*2780*/  LDSM.16.M88.4 R128, [R203] ;  /* 0x00000000cb80783b */ /* 0x000fe40000000200 */
[----:B------:R-:W-:Y:S01]  /*2790*/  IMAD.X R9, R13, 0x1, R5, P0 ;  /* 0x000000010d097824 */ /* 0x000fe200000e0605 */
[----:B------:R-:W-:Y:S01]  /*27a0*/  IADD3 R6, P0, R8, R12, RZ ;  /* 0x0000000c08067210 */ /* 0x000fe20007f1e0ff */
[----:B------:R-:W-:Y:S01]  /*27b0*/  LDSM.16.M88.4 R132, [R204] ;  /* 0x00000000cc84783b */ /* 0x000fe20000000200 */
[----:B------:R-:W-:-:S03]  /*27c0*/  IADD3 R12, P2, P1, R12, 0x80, R4 ;  /* 0x000000800c0c7810 */ /* 0x000fc6000795e004 */
[----:B------:R-:W-:Y:S01]  /*27d0*/  IMAD.X R7, R9, 0x1, R13, P0 ;  /* 0x0000000109077824 */ /* 0x000fe200000e060d */
[----:B------:R-:W-:Y:S01]  /*27e0*/  LDSM.16.M88.4 R156, [R206] ;  /* 0x00000000ce9c783b */ /* 0x000fe20000000200 */
[----:B------:R-:W-:Y:S02]  /*27f0*/  @!P3 LEA R10, P0, R15, R6, 0x6 ;  /* 0x000000060f0ab211 */ /* 0x000fe400078030ff */
[----:B------:R-:W-:Y:S01]  /*2800*/  IADD3.X R13, R13, RZ, R5, P2, P1 ;  /* 0x000000ff0d0d7210 */ /* 0x000fe200017e2405 */
[----:B------:R-:W-:Y:S01]  /*2810*/  LDSM.16.M88.4 R172, [R205] ;  /* 0x00000000cdac783b */ /* 0x000fe20000000200 */
[----:B------:R-:W-:Y:S02]  /*2820*/  @!P3 LEA.HI.X R11, R15, R7, R14, 0x6, P0 ;  /* 0x000000070f0bb211 */ /* 0x000fe400000f340e */
[C---:B------:R-:W-:Y:S01]  /*2830*/  LOP3.LUT P0, RZ, R3.reuse, 0x1, RZ, 0xc0, !PT ;  /* 0x0000000103ff7812 */ /* 0x040fe2000780c0ff */
[----:B------:R-:W-:Y:S01]  /*2840*/  LDSM.16.M88.4 R176, [R203+0x4000] ;  /* 0x00400000cbb0783b */ /* 0x000fe20000000200 */
[----:B------:R-:W-:-:S02]  /*2850*/  LOP3.LUT P1, RZ, R3, 0x2, RZ, 0xc0, !PT ;  /* 0x0000000203ff7812 */ /* 0x000fc4000782c0ff */
[----:B------:R-:W-:Y:S01]  /*2860*/  ISETP.LT.OR P2, PT, R0, 0x1, !P0 ;  /* 0x000000010000780c */ /* 0x000fe20004741670 */
[----:B------:R-:W-:Y:S04]  /*2870*/  LDSM.16.M88.4 R184, [R204+0x4000] ;  /* 0x00400000ccb8783b */ /* 0x000fe80000000200 */
[----:B------:R-:W-:Y:S04]  /*2880*/  LDSM.16.M88.4 R188, [R206+0x4000] ;  /* 0x00400000cebc783b */ /* 0x000fe80000000200 */
[----:B------:R-:W-:Y:S04]  /*2890*/  LDSM.16.M88.4 R192, [R205+0x4000] ;  /* 0x00400000cdc0783b */ /* 0x000fe80000000200 */
[----:B------:R-:W-:Y:S06]  /*28a0*/  BAR.SYNC.DEFER_BLOCKING 0x0 ;  /* 0x0000000000007b1d */ /* 0x000fec0000010000 */
[----:B------:R-:W-:-:S04]  /*28b0*/  DEPBAR.LE SB0, 0x0 ;  /* 0x000080000000791a */ /* 0x000fc80000000000 */
[----:B------:R-:W-:Y:S06]  /*28c0*/  BAR.SYNC.DEFER_BLOCKING 0x0 ;  /* 0x0000000000007b1d */ /* 0x000fec0000010000 */
[----:B------:R-:W1:Y:S04]  /*28d0*/  LDSM.16.M88.4 R16, [R111] ;  /* 0x000000006f10783b */ /* 0x000e680000000200 */
[----:B------:R-:W-:Y:S04]  /*28e0*/  LDSM.16.M88.4 R20, [R2] ;  /* 0x000000000214783b */ /* 0x000fe80000000200 */
[----:B------:R-:W-:Y:S04]  /*28f0*/  LDSM.16.M88.4 R40, [R111+0x2000] ;  /* 0x002000006f28783b */ /* 0x000fe80000000200 */
[----:B------:R-:W2:Y:S04]  /*2900*/  LDSM.16.M88.4 R36, [R111+0x800] ;  /* 0x000800006f24783b */ /* 0x000ea80000000200 */
[----:B------:R-:W3:Y:S04]  /*2910*/  LDSM.16.M88.4 R32, [R111+0x1000] ;  /* 0x001000006f20783b */ /* 0x000ee80000000200 */
[----:B------:R-:W4:Y:S04]  /*2920*/  LDSM.16.M88.4 R28, [R111+0x1800] ;  /* 0x001800006f1c783b */ /* 0x000f280000000200 */
[----:B------:R-:W-:Y:S04]  /*2930*/  LDSM.16.M88.4 R64, [R2+0x800] ;  /* 0x000800000240783b */ /* 0x000fe80000000200 */
[----:B------:R-:W-:Y:S04]  /*2940*/  LDSM.16.M88.4 R68, [R2+0x1000] ;  /* 0x001000000244783b */ /* 0x000fe80000000200 */
[----:B------:R-:W-:Y:S04]  /*2950*/  LDSM.16.M88.4 R88, [R2+0x1800] ;  /* 0x001800000258783b */ /* 0x000fe80000000200 */
[----:B------:R-:W-:Y:S04]  /*2960*/  LDSM.16.M88.4 R92, [R2+0x2000] ;  /* 0x00200000025c783b */ /* 0x000fe80000000200 */
[----:B------:R-:W-:Y:S01]  /*2970*/  LDSM.16.M88.4 R96, [R2+0x2800] ;  /* 0x002800000260783b */ /* 0x000fe20000000200 */
[C---:B-1----:R-:W-:Y:S03]  /*2980*/  HMMA.16816.F32.BF16 R24, R128.reuse, R16, RZ ;  /* 0x000000108018723c */ /* 0x042fe600000418ff */
[----:B------:R1:W-:Y:S04]  /*2990*/  LDSM.16.M88.4 R100, [R2+0x3000] ;  /* 0x003000000264783b */ /* 0x0003e80000000200 */
[----:B------:R-:W5:Y:S01]  /*29a0*/  LDSM.16.M88.4 R56, [R111+0x2800] ;  /* 0x002800006f38783b */ /* 0x000f620000000200 */
        /* <DEDUP_REMOVED lines=8> */
[----:B------:R-:W-:Y:S04]  /*2a30*/  HMMA.16816.F32.BF16 R112, R132, R20, R24 ;  /* 0x000000148470723c */ /* 0x000fe80000041818 */
        /* <DEDUP_REMOVED lines=10> */
[C---:B------:R-:W-:Y:S01]  /*2ae0*/  @!P3 ISETP.LT.OR P2, PT, R0.reuse, 0x61, P6 ;  /* 0x000000610000b80c */ /* 0x040fe20003741670 */
[----:B---3--:R-:W-:Y:S02]  /*2af0*/  HMMA.16816.F32.BF16 R44, R128, R32, RZ ;  /* 0x00000020802c723c */ /* 0x008fe400000418ff */
[----:B------:R3:W-:Y:S01]  /*2b00*/  LDGSTS.E.BYPASS.LTC128B.128 [R207+0x2100], [R6.64], !P0 ;  /* 0x0210000006cf7fae */ /* 0x0007e2000c101d46 */
[----:B------:R-:W-:-:S03]  /*2b10*/  @!P3 ISETP.LT.OR P0, PT, R0, 0x61, P5 ;  /* 0x000000610000b80c */ /* 0x000fc60002f01670 */
[----:B------:R3:W-:Y:S01]  /*2b20*/  LDGSTS.E.BYPASS.LTC128B.128 [R207+0x5900], [R6.64+0x80], !P1 ;  /* 0x0590008006cf7fae */ /* 0x0007e2000c901d46 */
[----:B------:R-:W-:Y:S01]  /*2b30*/  LOP3.LUT P1, RZ, R234, 0x4, RZ, 0xc0, !PT ;  /* 0x00000004eaff7812 */ /* 0x000fe2000782c0ff */
[C---:B------:R-:W-:Y:S03]  /*2b40*/  HMMA.16816.F32.BF16 R36, R128.reuse, R34, RZ ;  /* 0x000000228024723c */ /* 0x040fe600000418ff */
[----:B------:R-:W-:Y:S01]  /*2b50*/  SEL R0, R72, 0xffffffc0, !P1 ;  /* 0xffffffc048007807 */ /* 0x000fe20004800000 */
[----:B------:R2:W-:Y:S04]  /*2b60*/  @!P3 LDGSTS.E.BYPASS.LTC128B.128 [R207+0x3100], [R10.64], !P2 ;  /* 0x031000000acfbfae */ /* 0x0005e8000d101d46 */
[----:B----4-:R-:W-:Y:S01]  /*2b70*/  HMMA.16816.F32.BF16 R32, R128, R28, RZ ;  /* 0x0000001c8020723c */ /* 0x010fe200000418ff */
[----:B-1----:R-:W-:Y:S01]  /*2b80*/  IMAD.IADD R2, R111, 0x1, R0 ;  /* 0x000000016f027824 */ /* 0x002fe200078e0200 */
[----:B------:R1:W-:Y:S01]  /*2b90*/  @!P3 LDGSTS.E.BYPASS.LTC128B.128 [R207+0x6900], [R10.64+0x80], !P0 ;  /* 0x069000800acfbfae */ /* 0x0003e2000c101d46 */
[----:B------:R-:W-:Y:S01]  /*2ba0*/  IMAD.IADD R196, R0, 0x1, R201 ;  /* 0x0000000100c47824 */ /* 0x000fe200078e02c9 */
[----:B------:R-:W-:-:S02]  /*2bb0*/  ISETP.GT.AND P0, PT, R109, R238, PT ;  /* 0x000000ee6d00720c */ /* 0x000fc40003f04270 */
[----:B------:R-:W4:Y:S02]  /*2bc0*/  LDSM.16.M88.4 R76, [R2] ;  /* 0x00000000024c783b */ /* 0x000f240000000200 */
[C---:B------:R-:W-:Y:S02]  /*2bd0*/  HMMA.16816.F32.BF16 R28, R128.reuse, R30, RZ ;  /* 0x0000001e801c723c */ /* 0x040fe400000418ff */
[----:B------:R-:W1:Y:S04]  /*2be0*/  LDSM.16.M88.4 R84, [R2+0x800] ;  /* 0x000800000254783b */ /* 0x000e680000000200 */
[----:B------:R-:W-:Y:S02]  /*2bf0*/  LDSM.16.M88.4 R80, [R2+0x1000] ;  /* 0x001000000250783b */ /* 0x000fe40000000200 */
[C---:B------:R-:W-:Y:S02]  /*2c00*/  HMMA.16816.F32.BF16 R24, R128.reuse, R40, RZ ;  /* 0x000000288018723c */ /* 0x040fe400000418ff */
[----:B------:R-:W-:Y:S04]  /*2c10*/  LDSM.16.M88.4 R120, [R196+0x6000] ;  /* 0x00600000c478783b */ /* 0x000fe80000000200 */
[----:B------:R-:W0:Y:S02]  /*2c20*/  LDGDEPBAR ;  /* 0x00000000000079af */ /* 0x000e240000000000 */
[----:B-----5:R-:W-:Y:S08]  /*2c30*/  HMMA.16816.F32.BF16 R16, R128, R56, RZ ;  /* 0x000000388010723c */ /* 0x020ff000000418ff */
[----:B------:R-:W-:Y:S01]  /*2c40*/  HMMA.16816.F32.BF16 R40, R132, R94, R20 ;  /* 0x0000005e8428723c */ /* 0x000fe20000041814 */
[----:B------:R-:W5:Y:S07]  /*2c50*/  LDSM.16.M88.4 R20, [R2+0x1800] ;  /* 0x001800000214783b */ /* 0x000f6e0000000200 */
[----:B--2---:R-:W-:Y:S08]  /*2c60*/  HMMA.16816.F32.BF16 R12, R128, R58, RZ ;  /* 0x0000003a800c723c */ /* 0x004ff000000418ff */
[----:B------:R-:W-:Y:S08]  /*2c70*/  HMMA.16816.F32.BF16 R72, R132, R64, R52 ;  /* 0x000000408448723c */ /* 0x000ff00000041834 */
[----:B-1----:R-:W-:Y:S08]  /*2c80*/  HMMA.16816.F32.BF16 R8, R128, R60, RZ ;  /* 0x0000003c8008723c */ /* 0x002ff000000418ff */
[C---:B------:R-:W-:Y:S08]  /*2c90*/  HMMA.16816.F32.BF16 R64, R132.reuse, R66, R48 ;  /* 0x000000428440723c */ /* 0x040ff00000041830 */
[C---:B------:R-:W-:Y:S08]  /*2ca0*/  HMMA.16816.F32.BF16 R56, R132.reuse, R88, R32 ;  /* 0x000000588438723c */ /* 0x040ff00000041820 */
[----:B------:R-:W-:Y:S08]  /*2cb0*/  HMMA.16816.F32.BF16 R48, R132, R90, R28 ;  /* 0x0000005a8430723c */ /* 0x000ff0000004181c */
[----:B---3--:R-:W-:Y:S08]  /*2cc0*/  HMMA.16816.F32.BF16 R4, R128, R62, RZ ;  /* 0x0000003e8004723c */ /* 0x008ff000000418ff */
[C---:B------:R-:W-:Y:S08]  /*2cd0*/  HMMA.16816.F32.BF16 R60, R132.reuse, R70, R36 ;  /* 0x00000046843c723c */ /* 0x040ff00000041824 */
[C---:B------:R-:W-:Y:S01]  /*2ce0*/  HMMA.16816.F32.BF16 R36, R132.reuse, R96, R16 ;  /* 0x000000608424723c */ /* 0x040fe20000041810 */
[----:B------:R-:W1:Y:S07]  /*2cf0*/  LDSM.16.M88.4 R16, [R2+0x2000] ;  /* 0x002000000210783b */ /* 0x000e6e0000000200 */
[C---:B------:R-:W-:Y:S01]  /*2d00*/  HMMA.16816.F32.BF16 R32, R132.reuse, R98, R12 ;  /* 0x000000628420723c */ /* 0x040fe2000004180c */
[----:B------:R-:W2:Y:S07]  /*2d10*/  LDSM.16.M88.4 R12, [R2+0x2800] ;  /* 0x00280000020c783b */ /* 0x000eae0000000200 */
[----:B------:R-:W-:Y:S08]  /*2d20*/  HMMA.16816.F32.BF16 R52, R132, R68, R44 ;  /* 0x000000448434723c */ /* 0x000ff0000004182c */
[C---:B----4-:R-:W-:Y:S08]  /*2d30*/  HMMA.16816.F32.BF16 R68, R156.reuse, R76, R112 ;  /* 0x0000004c9c44723c */ /* 0x050ff00000041870 */
[C---:B------:R-:W-:Y:S08]  /*2d40*/  HMMA.16816.F32.BF16 R88, R156.reuse, R78, R104 ;  /* 0x0000004e9c58723c */ /* 0x040ff00000041868 */
[----:B------:R-:W-:Y:S08]  /*2d50*/  HMMA.16816.F32.BF16 R76, R156, R84, R72 ;  /* 0x000000549c4c723c */ /* 0x000ff00000041848 */
[----:B------:R-:W-:Y:S01]  /*2d60*/  HMMA.16816.F32.BF16 R28, R132, R100, R8 ;  /* 0x00000064841c723c */ /* 0x000fe20000041808 */
[----:B------:R-:W3:Y:S07]  /*2d70*/  LDSM.16.M88.4 R8, [R2+0x3000] ;  /* 0x003000000208783b */ /* 0x000eee0000000200 */
[----:B------:R-:W-:Y:S08]  /*2d80*/  HMMA.16816.F32.BF16 R84, R156, R86, R64 ;  /* 0x000000569c54723c */ /* 0x000ff00000041840 */
[----:B------:R-:W-:Y:S01]  /*2d90*/  HMMA.16816.F32.BF16 R44, R132, R92, R24 ;  /* 0x0000005c842c723c */ /* 0x000fe20000041818 */
[----:B------:R-:W-:Y:S07]  /*2da0*/  LDSM.16.M88.4 R24, [R196] ;  /* 0x00000000c418783b */ /* 0x000fee0000000200 */
[C---:B-----5:R-:W-:Y:S08]  /*2db0*/  HMMA.16816.F32.BF16 R72, R156.reuse, R20, R56 ;  /* 0x000000149c48723c */ /* 0x060ff00000041838 */
[----:B------:R-:W-:Y:S01]  /*2dc0*/  HMMA.16816.F32.BF16 R64, R156, R22, R48 ;  /* 0x000000169c40723c */ /* 0x000fe20000041830 */
[----:B------:R-:W4:Y:S07]  /*2dd0*/  LDSM.16.M88.4 R20, [R196+0x800] ;  /* 0x00080000c414783b */ /* 0x000f2e0000000200 */
[----:B------:R-:W-:Y:S08]  /*2de0*/  HMMA.16816.F32.BF16 R4, R132, R102, R4 ;  /* 0x000000668404723c */ /* 0x000ff00000041804 */
[C---:B------:R-:W-:Y:S08]  /*2df0*/  HMMA.16816.F32.BF16 R92, R156.reuse, R80, R52 ;  /* 0x000000509c5c723c */ /* 0x040ff00000041834 */
[C---:B------:R-:W-:Y:S08]  /*2e00*/  HMMA.16816.F32.BF16 R80, R156.reuse, R82, R60 ;  /* 0x000000529c50723c */ /* 0x040ff0000004183c */
[C---:B-1----:R-:W-:Y:S08]  /*2e10*/  HMMA.16816.F32.BF16 R60, R156.reuse, R16, R44 ;  /* 0x000000109c3c723c */ /* 0x042ff0000004182c */
[C---:B------:R-:W-:Y:S01]  /*2e20*/  HMMA.16816.F32.BF16 R48, R156.reuse, R18, R40 ;  /* 0x000000129c30723c */ /* 0x040fe20000041828 */
[----:B------:R-:W1:Y:S07]  /*2e30*/  LDSM.16.M88.4 R16, [R196+0x1000] ;  /* 0x00100000c410783b */ /* 0x000e6e0000000200 */
[C---:B--2---:R-:W-:Y:S01]  /*2e40*/  HMMA.16816.F32.BF16 R44, R156.reuse, R14, R32 ;  /* 0x0000000e9c2c723c */ /* 0x044fe20000041820 */
[----:B------:R-:W2:Y:S07]  /*2e50*/  LDSM.16.M88.4 R32, [R196+0x1800] ;  /* 0x00180000c420783b */ /* 0x000eae0000000200 */
[C---:B------:R-:W-:Y:S08]  /*2e60*/  HMMA.16816.F32.BF16 R52, R156.reuse, R12, R36 ;  /* 0x0000000c9c34723c */ /* 0x040ff00000041824 */
[C---:B---3--:R-:W-:Y:S01]  /*2e70*/  HMMA.16816.F32.BF16 R40, R156.reuse, R8, R28 ;  /* 0x000000089c28723c */ /* 0x048fe2000004181c */
[----:B------:R-:W3:Y:S07]  /*2e80*/  LDSM.16.M88.4 R28, [R196+0x2000] ;  /* 0x00200000c41c783b */ /* 0x000eee0000000200 */
[----:B------:R-:W-:Y:S08]  /*2e90*/  HMMA.16816.F32.BF16 R36, R156, R10, R4 ;  /* 0x0000000a9c24723c */ /* 0x000ff00000041804 */
[C---:B----4-:R-:W-:Y:S08]  /*2ea0*/  HMMA.16816.F32.BF16 R4, R172.reuse, R20, R76 ;  /* 0x00000014ac04723c */ /* 0x050ff0000004184c */
[C---:B------:R-:W-:Y:S01]  /*2eb0*/  HMMA.16816.F32.BF16 R56, R172.reuse, R22, R84 ;  /* 0x00000016ac38723c */ /* 0x040fe20000041854 */
[----:B------:R-:W4:Y:S07]  /*2ec0*/  LDSM.16.M88.4 R20, [R196+0x3000] ;  /* 0x00300000c414783b */ /* 0x000f2e0000000200 */
[C---:B------:R-:W-:Y:S01]  /*2ed0*/  HMMA.16816.F32.BF16 R12, R172.reuse, R24, R68 ;  /* 0x00000018ac0c723c */ /* 0x040fe20000041844 */
[----:B------:R-:W-:Y:S07]  /*2ee0*/  LDSM.16.M88.4 R68, [R111+0x6800] ;  /* 0x006800006f44783b */ /* 0x000fee0000000200 */
[C---:B------:R-:W-:Y:S01]  /*2ef0*/  HMMA.16816.F32.BF16 R8, R172.reuse, R26, R88 ;  /* 0x0000001aac08723c */ /* 0x040fe20000041858 */
[----:B------:R-:W5:Y:S07]  /*2f00*/  LDSM.16.M88.4 R24, [R196+0x2800] ;  /* 0x00280000c418783b */ /* 0x000f6e0000000200 */
[C---:B-1----:R-:W-:Y:S08]  /*2f10*/  HMMA.16816.F32.BF16 R92, R172.reuse, R16, R92 ;  /* 0x00000010ac5c723c */ /* 0x042ff0000004185c */
[C---:B------:R-:W-:Y:S01]  /*2f20*/  HMMA.16816.F32.BF16 R100, R172.reuse, R18, R80 ;  /* 0x00000012ac64723c */ /* 0x040fe20000041850 */
[----:B------:R-:W1:Y:S07]  /*2f30*/  LDSM.16.M88.4 R16, [R111+0x3800] ;  /* 0x003800006f10783b */ /* 0x000e6e0000000200 */
[C---:B--2---:R-:W-:Y:S08]  /*2f40*/  HMMA.16816.F32.BF16 R116, R172.reuse, R32, R72 ;  /* 0x00000020ac74723c */ /* 0x044ff00000041848 */
[C---:B------:R-:W-:Y:S01]  /*2f50*/  HMMA.16816.F32.BF16 R112, R172.reuse, R34, R64 ;  /* 0x00000022ac70723c */ /* 0x040fe20000041840 */
[----:B------:R-:W2:Y:S04]  /*2f60*/  LDSM.16.M88.4 R32, [R111+0x4000] ;  /* 0x004000006f20783b */ /* 0x000ea80000000200 */
[----:B------:R-:W-:Y:S03]  /*2f70*/  LDSM.16.M88.4 R64, [R201+0x3800] ;  /* 0x00380000c940783b */ /* 0x000fe60000000200 */
[C---:B---3--:R-:W-:Y:S01]  /*2f80*/  HMMA.16816.F32.BF16 R96, R172.reuse, R30, R48 ;  /* 0x0000001eac60723c */ /* 0x048fe20000041830 */
[----:B------:R-:W3:Y:S07]  /*2f90*/  LDSM.16.M88.4 R48, [R111+0x4800] ;  /* 0x004800006f30783b */ /* 0x000eee0000000200 */
[C---:B----4-:R-:W-:Y:S01]  /*2fa0*/  HMMA.16816.F32.BF16 R72, R172.reuse, R20, R40 ;  /* 0x00000014ac48723c */ /* 0x050fe20000041828 */
[----:B------:R-:W4:Y:S07]  /*2fb0*/  LDSM.16.M88.4 R40, [R111+0x5000] ;  /* 0x005000006f28783b */ /* 0x000f2e0000000200 */
[C---:B-----5:R-:W-:Y:S01]  /*2fc0*/  HMMA.16816.F32.BF16 R84, R172.reuse, R26, R44 ;  /* 0x0000001aac54723c */ /* 0x060fe2000004182c */
[----:B------:R-:W5:Y:S07]  /*2fd0*/  LDSM.16.M88.4 R44, [R111+0x5800] ;  /* 0x005800006f2c783b */ /* 0x000f6e0000000200 */
[C---:B------:R-:W-:Y:S01]  /*2fe0*/  HMMA.16816.F32.BF16 R104, R172.reuse, R28, R60 ;  /* 0x0000001cac68723c */ /* 0x040fe2000004183c */
[----:B------:R-:W-:Y:S07]  /*2ff0*/  LDSM.16.M88.4 R28, [R201+0x4000] ;  /* 0x00400000c91c783b */ /* 0x000fee0000000200 */
[C---:B------:R-:W-:Y:S01]  /*3000*/  HMMA.16816.F32.BF16 R88, R172.reuse, R24, R52 ;  /* 0x00000018ac58723c */ /* 0x040fe20000041834 */
[----:B------:R-:W3:Y:S04]  /*3010*/  LDSM.16.M88.4 R52, [R111+0x6000] ;  /* 0x006000006f34783b */ /* 0x000ee80000000200 */
[----:B------:R-:W3:Y:S03]  /*3020*/  LDSM.16.M88.4 R24, [R201+0x4800] ;  /* 0x00480000c918783b */ /* 0x000ee60000000200 */
[----:B------:R-:W-:Y:S08]  /*3030*/  HMMA.16816.F32.BF16 R80, R172, R22, R36 ;  /* 0x00000016ac50723c */ /* 0x000ff00000041824 */
[C---:B-1----:R-:W-:Y:S08]  /*3040*/  HMMA.16816.F32.BF16 R76, R176.reuse, R16, R12 ;  /* 0x00000010b04c723c */ /* 0x042ff0000004180c */
[C---:B------:R-:W-:Y:S08]  /*3050*/  HMMA.16816.F32.BF16 R60, R176.reuse, R18, R8 ;  /* 0x00000012b03c723c */ /* 0x040ff00000041808 */
[C---:B--2---:R-:W-:Y:S08]  /*3060*/  HMMA.16816.F32.BF16 R20, R176.reuse, R32, R4 ;  /* 0x00000020b014723c */ /* 0x044ff00000041804 */
[C---:B------:R-:W-:Y:S01]  /*3070*/  HMMA.16816.F32.BF16 R16, R176.reuse, R34, R56 ;  /* 0x00000022b010723c */ /* 0x040fe20000041838 */
[----:B------:R-:W1:Y:S04]  /*3080*/  LDSM.16.M88.4 R32, [R201+0x5000] ;  /* 0x00500000c920783b */ /* 0x000e680000000200 */
[----:B------:R-:W2:Y:S03]  /*3090*/  LDSM.16.M88.4 R56, [R201+0x5800] ;  /* 0x00580000c938783b */ /* 0x000ea60000000200 */
[C---:B---3--:R-:W-:Y:S01]  /*30a0*/  HMMA.16816.F32.BF16 R12, R176.reuse, R48, R92 ;  /* 0x00000030b00c723c */ /* 0x048fe2000004185c */
[----:B------:R-:W3:Y:S07]  /*30b0*/  LDSM.16.M88.4 R92, [R201+0x6000] ;  /* 0x00600000c95c783b */ /* 0x000eee0000000200 */
[C---:B------:R-:W-:Y:S01]  /*30c0*/  HMMA.16816.F32.BF16 R8, R176.reuse, R50, R100 ;  /* 0x00000032b008723c */ /* 0x040fe20000041864 */
[----:B------:R-:W1:Y:S07]  /*30d0*/  LDSM.16.M88.4 R100, [R201+0x6800] ;  /* 0x00680000c964783b */ /* 0x000e6e0000000200 */
[C---:B----4-:R-:W-:Y:S01]  /*30e0*/  HMMA.16816.F32.BF16 R4, R176.reuse, R40, R116 ;  /* 0x00000028b004723c */ /* 0x050fe20000041874 */
[----:B------:R-:W-:Y:S07]  /*30f0*/  LDSM.16.M88.4 R116, [R196+0x5800] ;  /* 0x00580000c474783b */ /* 0x000fee0000000200 */
[C---:B------:R-:W-:Y:S01]  /*3100*/  HMMA.16816.F32.BF16 R36, R176.reuse, R42, R112 ;  /* 0x0000002ab024723c */ /* 0x040fe20000041870 */
[----:B------:R-:W4:Y:S07]  /*3110*/  LDSM.16.M88.4 R112, [R2+0x4000] ;  /* 0x004000000270783b */ /* 0x000f2e0000000200 */
[C---:B-----5:R-:W-:Y:S01]  /*3120*/  HMMA.16816.F32.BF16 R40, R176.reuse, R44, R104 ;  /* 0x0000002cb028723c */ /* 0x060fe20000041868 */
[----:B------:R-:W-:Y:S07]  /*3130*/  LDSM.16.M88.4 R104, [R196+0x5000] ;  /* 0x00500000c468783b */ /* 0x000fee0000000200 */
[C---:B------:R-:W-:Y:S08]  /*3140*/  HMMA.16816.F32.BF16 R44, R176.reuse, R46, R96 ;  /* 0x0000002eb02c723c */ /* 0x040ff00000041860 */
[C---:B------:R-:W-:Y:S08]  /*3150*/  HMMA.16816.F32.BF16 R48, R176.reuse, R52, R88 ;  /* 0x00000034b030723c */ /* 0x040ff00000041858 */
[C---:B------:R-:W-:Y:S08]  /*3160*/  HMMA.16816.F32.BF16 R52, R176.reuse, R54, R84 ;  /* 0x00000036b034723c */ /* 0x040ff00000041854 */
[C---:B------:R-:W-:Y:S08]  /*3170*/  HMMA.16816.F32.BF16 R72, R176.reuse, R68, R72 ;  /* 0x00000044b048723c */ /* 0x040ff00000041848 */
[----:B------:R-:W-:Y:S08]  /*3180*/  HMMA.16816.F32.BF16 R68, R176, R70, R80 ;  /* 0x00000046b044723c */ /* 0x000ff00000041850 */
[C---:B------:R-:W-:Y:S08]  /*3190*/  HMMA.16816.F32.BF16 R88, R184.reuse, R64, R76 ;  /* 0x00000040b858723c */ /* 0x040ff0000004184c */
[C---:B------:R-:W-:Y:S01]  /*31a0*/  HMMA.16816.F32.BF16 R80, R184.reuse, R66, R60 ;  /* 0x00000042b850723c */ /* 0x040fe2000004183c */
[----:B------:R-:W5:Y:S07]  /*31b0*/  LDSM.16.M88.4 R64, [R2+0x3800] ;  /* 0x003800000240783b */ /* 0x000f6e0000000200 */
[C---:B------:R-:W-:Y:S08]  /*31c0*/  HMMA.16816.F32.BF16 R76, R184.reuse, R24, R12 ;  /* 0x00000018b84c723c */ /* 0x040ff0000004180c */
[C---:B------:R-:W-:Y:S01]  /*31d0*/  HMMA.16816.F32.BF16 R84, R184.reuse, R28, R20 ;  /* 0x0000001cb854723c */ /* 0x040fe20000041814 */
[----:B------:R-:W3:Y:S07]  /*31e0*/  LDSM.16.M88.4 R20, [R2+0x4800] ;  /* 0x004800000214783b */ /* 0x000eee0000000200 */
[C---:B------:R-:W-:Y:S08]  /*31f0*/  HMMA.16816.F32.BF16 R24, R184.reuse, R26, R8 ;  /* 0x0000001ab818723c */ /* 0x040ff00000041808 */
[C---:B------:R-:W-:Y:S01]  /*3200*/  HMMA.16816.F32.BF16 R96, R184.reuse, R30, R16 ;  /* 0x0000001eb860723c */ /* 0x040fe20000041810 */
[----:B------:R-:W4:Y:S04]  /*3210*/  LDSM.16.M88.4 R16, [R2+0x5000] ;  /* 0x005000000210783b */ /* 0x000f280000000200 */
[----:B------:R-:W4:Y:S03]  /*3220*/  LDSM.16.M88.4 R28, [R2+0x5800] ;  /* 0x00580000021c783b */ /* 0x000f260000000200 */
[C---:B-1----:R-:W-:Y:S08]  /*3230*/  HMMA.16816.F32.BF16 R12, R184.reuse, R32, R4 ;  /* 0x00000020b80c723c */ /* 0x042ff00000041804 */
[C---:B------:R-:W-:Y:S08]  /*3240*/  HMMA.16816.F32.BF16 R8, R184.reuse, R34, R36 ;  /* 0x00000022b808723c */ /* 0x040ff00000041824 */
[C---:B--2---:R-:W-:Y:S01]  /*3250*/  HMMA.16816.F32.BF16 R32, R184.reuse, R58, R44 ;  /* 0x0000003ab820723c */ /* 0x044fe2000004182c */
[----:B------:R-:W1:Y:S07]  /*3260*/  LDSM.16.M88.4 R44, [R2+0x6000] ;  /* 0x00600000022c783b */ /* 0x000e6e0000000200 */
[C---:B------:R-:W-:Y:S01]  /*3270*/  HMMA.16816.F32.BF16 R4, R184.reuse, R56, R40 ;  /* 0x00000038b804723c */ /* 0x040fe20000041828 */
[----:B------:R-:W2:Y:S07]  /*3280*/  LDSM.16.M88.4 R56, [R2+0x6800] ;  /* 0x006800000238783b */ /* 0x000eae0000000200 */
[C---:B---3--:R-:W-:Y:S08]  /*3290*/  HMMA.16816.F32.BF16 R40, R184.reuse, R92, R48 ;  /* 0x0000005cb828723c */ /* 0x048ff00000041830 */
[C---:B------:R-:W-:Y:S01]  /*32a0*/  HMMA.16816.F32.BF16 R48, R184.reuse, R94, R52 ;  /* 0x0000005eb830723c */ /* 0x040fe20000041834 */
[----:B------:R-:W-:Y:S07]  /*32b0*/  LDSM.16.M88.4 R92, [R196+0x4000] ;  /* 0x00400000c45c783b */ /* 0x000fee0000000200 */
[C---:B------:R-:W-:Y:S01]  /*32c0*/  HMMA.16816.F32.BF16 R52, R184.reuse, R100, R72 ;  /* 0x00000064b834723c */ /* 0x040fe20000041848 */
[----:B------:R-:W3:Y:S07]  /*32d0*/  LDSM.16.M88.4 R72, [R196+0x3800] ;  /* 0x00380000c448783b */ /* 0x000eee0000000200 */
[----:B------:R-:W-:Y:S01]  /*32e0*/  HMMA.16816.F32.BF16 R60, R184, R102, R68 ;  /* 0x00000066b83c723c */ /* 0x000fe20000041844 */
[----:B------:R-:W1:Y:S07]  /*32f0*/  LDSM.16.M88.4 R100, [R196+0x4800] ;  /* 0x00480000c464783b */ /* 0x000e6e0000000200 */
[C---:B----4-:R-:W-:Y:S08]  /*3300*/  HMMA.16816.F32.BF16 R84, R188.reuse, R112, R84 ;  /* 0x00000070bc54723c */ /* 0x050ff00000041854 */
[----:B------:R-:W-:Y:S01]  /*3310*/  HMMA.16816.F32.BF16 R96, R188, R114, R96 ;  /* 0x00000072bc60723c */ /* 0x000fe20000041860 */
[----:B------:R-:W4:Y:S01]  /*3320*/  LDSM.16.M88.4 R112, [R196+0x6800] ;  /* 0x00680000c470783b */ /* 0x000f220000000200 */
        /* <DEDUP_REMOVED lines=10> */
[C---:B------:R-:W-:Y:S08]  /*33d0*/  HMMA.16816.F32.BF16 R16, R188.reuse, R44, R40 ;  /* 0x0000002cbc10723c */ /* 0x040ff00000041828 */
[C---:B--2---:R-:W-:Y:S08]  /*33e0*/  HMMA.16816.F32.BF16 R8, R188.reuse, R56, R52 ;  /* 0x00000038bc08723c */ /* 0x044ff00000041834 */
[----:B------:R-:W-:Y:S08]  /*33f0*/  HMMA.16816.F32.BF16 R4, R188, R58, R60 ;  /* 0x0000003abc04723c */ /* 0x000ff0000004183c */
        /* <DEDUP_REMOVED lines=13> */
[----:B------:R-:W-:Y:S01]  /*34d0*/  HMMA.16816.F32.BF16 R12, R192, R114, R4 ;  /* 0x00000072c00c723c */ /* 0x000fe20000041804 */
[----:B------:R-:W-:Y:S06]  /*34e0*/  BAR.SYNC.DEFER_BLOCKING 0x0 ;  /* 0x0000000000007b1d */ /* 0x000fec0000010000 */
[----:B------:R-:W-:Y:S01]  /*34f0*/  @!UPT UIADD3 URZ, URZ, URZ, URZ ;  /* 0x0000003f3f3ff290 */ /* 0x000fe2000fffe03f */
[----:B------:R-:W-:Y:S11]  /*3500*/  @!P0 BRA `(.L_x_1476) ;  /* 0x0000035000008947 */ /* 0x000ff60003800000 */
[----:B------:R-:W-:Y:S02]  /*3510*/  IADD3 R2, R162, -0x2, RZ ;  /* 0xfffffffea2027810 */ /* 0x000fe40007ffe0ff */
[----:B------:R-:W-:-:S02]  /*3520*/  IADD3 R0, -R230, 0x70, RZ ;  /* 0x00000070e6007810 */ /* 0x000fc40007ffe1ff */
[----:B------:R-:W-:Y:S01]  /*3530*/  SHF.R.S32.HI R3, RZ, 0x1f, R2 ;  /* 0x0000001fff037819 */ /* 0x000fe20000011402 */
[----:B------:R-:W-:Y:S01]  /*3540*/  IMAD.WIDE.U32 R4, R2, c[0x0][0x1e0], RZ ;  /* 0x0000780002047a25 */ /* 0x000fe200078e00ff */
[C---:B------:R-:W-:Y:S02]  /*3550*/  ISETP.GE.AND P3, PT, R0.reuse, 0x21, PT ;  /* 0x000000210000780c */ /* 0x040fe40003f66270 */
        /* <DEDUP_REMOVED lines=48> */
.L_x_1476:
[----:B------:R-:W-:Y:S05]  /*3860*/  BSYNC B0 ;  /* 0x0000000000007941 */ /* 0x000fea0003800000 */
.L_x_1475:
[----:B------:R-:W-:Y:S01]  /*3870*/  IMAD.IADD R0, R108, 0x1, -R244 ;  /* 0x000000016c007824 */ /* 0x000fe200078e0af4 */
[----:B------:R-:W0:Y:S04]  /*3880*/  LDGDEPBAR ;  /* 0x00000000000079af */ /* 0x000e280000000000 */
[C---:B------:R-:W-:Y:S02]  /*3890*/  ISETP.GT.AND P1, PT, R0.reuse, RZ, PT ;  /* 0x000000ff0000720c */ /* 0x040fe40003f24270 */
[----:B------:R-:W-:-:S02]  /*38a0*/  ISETP.GT.AND P0, PT, R0, 0x1, PT ;  /* 0x000000010000780c */ /* 0x000fc40003f04270 */
[----:B------:R-:W-:Y:S02]  /*38b0*/  ISETP.GT.AND P2, PT, R0, 0x8, PT ;  /* 0x000000080000780c */ /* 0x000fe40003f44270 */
[----:B-1----:R-:W-:Y:S02]  /*38c0*/  FSEL R6, R68, -INF , P1 ;  /* 0xff80000044067808 */ /* 0x002fe40000800000 */
[----:B------:R-:W-:Y:S02]  /*38d0*/  FSEL R7, R69, -INF , P0 ;  /* 0xff80000045077808 */ /* 0x000fe40000000000 */
[----:B------:R-:W-:Y:S02]  /*38e0*/  FSEL R11, R71, -INF , P0 ;  /* 0xff800000470b7808 */ /* 0x000fe40000000000 */
[----:B------:R-:W-:Y:S02]  /*38f0*/  ISETP.GT.AND P0, PT, R0, 0x9, PT ;  /* 0x000000090000780c */ /* 0x000fe40003f04270 */
[----:B------:R-:W-:-:S02]  /*3900*/  FSEL R8, R28, -INF , P2 ;  /* 0xff8000001c087808 */ /* 0x000fc40001000000 */
[----:B------:R-:W-:Y:S02]  /*3910*/  FMNMX.FTZ R2, R6, R7, !PT ;  /* 0x0000000706027209 */ /* 0x000fe40007810000 */
[----:B------:R-:W-:Y:S02]  /*3920*/  FSEL R10, R70, -INF , P1 ;  /* 0xff800000460a7808 */ /* 0x000fe40000800000 */
[----:B------:R-:W-:Y:S02]  /*3930*/  ISETP.GT.AND P1, PT, R0, 0x10, PT ;  /* 0x000000100000780c */ /* 0x000fe40003f24270 */
[----:B------:R-:W-:Y:S02]  /*3940*/  FSEL R9, R29, -INF , P0 ;  /* 0xff8000001d097808 */ /* 0x000fe40000000000 */
[----:B------:R-:W-:Y:S02]  /*3950*/  FMNMX.FTZ R2, R8, R2, !PT ;  /* 0x0000000208027209 */ /* 0x000fe40007810000 */
[----:B------:R-:W-:-:S02]  /*3960*/  FSEL R17, R31, -INF , P0 ;  /* 0xff8000001f117808 */ /* 0x000fc40000000000 */
[----:B------:R-:W-:Y:S02]  /*3970*/  ISETP.GT.AND P0, PT, R0, 0x11, PT ;  /* 0x000000110000780c */ /* 0x000fe40003f04270 */
[----:B------:R-:W-:Y:S02]  /*3980*/  FSEL R24, R32, -INF , P1 ;  /* 0xff80000020187808 */ /* 0x000fe40000800000 */
[----:B------:R-:W-:Y:S02]  /*3990*/  FMNMX.FTZ R2, R9, R2, !PT ;  /* 0x0000000209027209 */ /* 0x000fe40007810000 */
[----:B------:R-:W-:Y:S02]  /*39a0*/  FSEL R16, R30, -INF , P2 ;  /* 0xff8000001e107808 */ /* 0x000fe40001000000 */
[----:B------:R-:W-:Y:S01]  /*39b0*/  ISETP.GT.AND P2, PT, R0, 0x18, PT ;  /* 0x000000180000780c */ /* 0x000fe20003f44270 */
[----:B------:R-:W-:Y:S01]  /*39c0*/  LDSM.16.MT88.4 R28, [R197+0x3800] ;  /* 0x00380000c51c783b */ /* 0x000fe20000004200 */
[----:B------:R-:W-:-:S02]  /*39d0*/  FSEL R25, R33, -INF , P0 ;  /* 0xff80000021197808 */ /* 0x000fc40000000000 */
[----:B------:R-:W-:Y:S02]  /*39e0*/  FMNMX.FTZ R2, R24, R2, !PT ;  /* 0x0000000218027209 */ /* 0x000fe40007810000 */
[----:B------:R-:W-:Y:S02]  /*39f0*/  FSEL R36, R34, -INF , P1 ;  /* 0xff80000022247808 */ /* 0x000fe40000800000 */
[----:B------:R-:W-:Y:S02]  /*3a00*/  ISETP.GT.AND P1, PT, R0, 0x19, PT ;  /* 0x000000190000780c */ /* 0x000fe40003f24270 */
[----:B------:R-:W-:Y:S02]  /*3a10*/  FSEL R26, R40, -INF , P2 ;  /* 0xff800000281a7808 */ /* 0x000fe40001000000 */
[----:B------:R-:W-:Y:S02]  /*3a20*/  FMNMX.FTZ R2, R25, R2, !PT ;  /* 0x0000000219027209 */ /* 0x000fe40007810000 */
[----:B------:R-:W-:-:S02]  /*3a30*/  FSEL R37, R35, -INF , P0 ;  /* 0xff80000023257808 */ /* 0x000fc40000000000 */
[----:B------:R-:W-:Y:S01]  /*3a40*/  ISETP.GT.AND P0, PT, R0, 0x20, PT ;  /* 0x000000200000780c */ /* 0x000fe20003f04270 */
[----:B------:R-:W-:Y:S01]  /*3a50*/  LDSM.16.MT88.4 R32, [R199+0x3800] ;  /* 0x00380000c720783b */ /* 0x000fe20000004200 */
        /* <DEDUP_REMOVED lines=40> */
[----:B------:R-:W-:-:S02]  /*3ce0*/  FSEL R145, R45, -INF , P0 ;  /* 0xff8000002d917808 */ /* 0x000fc40000000000 */
[----:B------:R-:W-:Y:S02]  /*3cf0*/  ISETP.GT.AND P1, PT, R0, 0x40, PT ;  /* 0x000000400000780c */ /* 0x000fe40003f24270 */
        /* <DEDUP_REMOVED lines=19> */
[----:B------:R-:W-:Y:S02]  /*3e30*/  ISETP.GT.AND P0, PT, R0, 0x50, PT ;  /* 0x000000500000780c */ /* 0x000fe40003f04270 */
        /* <DEDUP_REMOVED lines=14> */
[----:B------:R-:W-:-:S02]  /*3f20*/  FSEL R160, R22, -INF , P1 ;  /* 0xff80000016a07808 */ /* 0x000fc40000800000 */
[----:B------:R-:W-:Y:S01]  /*3f30*/  ISETP.GT.AND P3, PT, R0, 0x60, PT ;  /* 0x000000600000780c */ /* 0x000fe20003f64270 */
[----:B------:R-:W-:Y:S01]  /*3f40*/  LDSM.16.MT88.4 R20, [R202] ;  /* 0x00000000ca14783b */ /* 0x000fe20000004200 */
        /* <DEDUP_REMOVED lines=15> */
[----:B------:R-:W-:Y:S02]  /*4040*/  FMNMX.FTZ R2, R182, R3, !PT ;  /* 0x00000003b6027209 */ /* 0x000fe40007810000 */
[----:B------:R-:W-:-:S02]  /*4050*/  FMNMX.FTZ R0, R224, R0, !PT ;  /* 0x00000000e0007209 */ /* 0x000fc40007810000 */
[----:B------:R-:W-:Y:S02]  /*4060*/  FSEL R214, R66, -INF , P5 ;  /* 0xff80000042d67808 */ /* 0x000fe40002800000 */
[----:B------:R-:W-:Y:S02]  /*4070*/  FSEL R226, R13, -INF , P0 ;  /* 0xff8000000de27808 */ /* 0x000fe40000000000 */
[----:B------:R-:W-:Y:S02]  /*4080*/  FMNMX.FTZ R2, R183, R2, !PT ;  /* 0x00000002b7027209 */ /* 0x000fe40007810000 */
[----:B------:R-:W-:Y:S02]  /*4090*/  FMNMX.FTZ R0, R225, R0, !PT ;  /* 0x00000000e1007209 */ /* 0x000fe40007810000 */
[----:B------:R-:W-:Y:S02]  /*40a0*/  FSEL R208, R67, -INF , P4 ;  /* 0xff80000043d07808 */ /* 0x000fe40002000000 */
[----:B------:R-:W-:-:S02]  /*40b0*/  FMNMX.FTZ R2, R214, R2, !PT ;  /* 0x00000002d6027209 */ /* 0x000fc40007810000 */
[----:B------:R-:W-:Y:S02]  /*40c0*/  FMNMX.FTZ R0, R226, R0, !PT ;  /* 0x00000000e2007209 */ /* 0x000fe40007810000 */
[----:B------:R-:W-:Y:S02]  /*40d0*/  FSEL R227, R62, -INF , P3 ;  /* 0xff8000003ee37808 */ /* 0x000fe40001800000 */
[----:B------:R-:W-:Y:S01]  /*40e0*/  FMNMX.FTZ R2, R208, R2, !PT ;  /* 0x00000002d0027209 */ /* 0x000fe20007810000 */
[----:B------:R-:W1:Y:S01]  /*40f0*/  SHFL.BFLY PT, R4, R0, 0x2, 0x1f ;  /* 0x0c401f0000047f89 */ /* 0x000e6200000e0000 */
[----:B------:R-:W-:Y:S02]  /*4100*/  FSEL R233, R63, -INF , P2 ;  /* 0xff8000003fe97808 */ /* 0x000fe40001000000 */
[----:B------:R-:W-:Y:S02]  /*4110*/  FMNMX.FTZ R2, R227, R2, !PT ;  /* 0x00000002e3027209 */ /* 0x000fe40007810000 */
        /* <DEDUP_REMOVED lines=65> */
[----:B------:R-:W-:Y:S01]  /*4530*/  LDSM.16.MT88.4 R28, [R200+0x800] ;  /* 0x00080000c81c783b */ /* 0x000fe20000004200 */
[----:B------:R2:W-:Y:S06]  /*4540*/  MUFU.EX2 R249, R3 ;  /* 0x0000000300f97308 */ /* 0x0005ec0000000800 */
[C---:B----4-:R-:W-:Y:S08]  /*4550*/  HMMA.16816.F32.BF16 R80, R4.reuse, R12, RZ ;  /* 0x0000000c0450723c */ /* 0x050ff000000418ff */
[----:B------:R-:W-:Y:S01]  /*4560*/  HMMA.16816.F32.BF16 R88, R4, R14, RZ ;  /* 0x0000000e0458723c */ /* 0x000fe200000418ff */
[----:B------:R-:W4:Y:S01]  /*4570*/  LDSM.16.MT88.4 R12, [R199+0x4000] ;  /* 0x00400000c70c783b */ /* 0x000f220000004200 */
[----:B--2---:R-:W-:-:S04]  /*4580*/  FFMA.FTZ R3, R37, c[0x0][0x2d0], -R0 ;  /* 0x0000b40025037a23 */ /* 0x004fc80000010800 */
[----:B------:R2:W2:Y:S02]  /*4590*/  MUFU.EX2 R247, R3 ;  /* 0x0000000300f77308 */ /* 0x0004a40000000800 */
[C---:B-1----:R-:W-:Y:S08]  /*45a0*/  HMMA.16816.F32.BF16 R120, R4.reuse, R8, RZ ;  /* 0x000000080478723c */ /* 0x042ff000000418ff */
[----:B------:R-:W-:Y:S01]  /*45b0*/  HMMA.16816.F32.BF16 R100, R4, R10, RZ ;  /* 0x0000000a0464723c */ /* 0x000fe200000418ff */
[----:B------:R-:W-:Y:S01]  /*45c0*/  LDSM.16.MT88.4 R8, [R197+0x4000] ;  /* 0x00400000c508783b */ /* 0x000fe20000004200 */
[----:B--2---:R-:W-:-:S04]  /*45d0*/  FFMA.FTZ R3, R38, c[0x0][0x2d0], -R0 ;  /* 0x0000b40026037a23 */ /* 0x004fc80000010800 */
[----:B------:R1:W-:Y:S02]  /*45e0*/  MUFU.EX2 R248, R3 ;  /* 0x0000000300f87308 */ /* 0x0003e40000000800 */
[----:B-1----:R-:W-:Y:S02]  /*45f0*/  FFMA.FTZ R3, R39, c[0x0][0x2d0], -R0 ;  /* 0x0000b40027037a23 */ /* 0x002fe40000010800 */
[C---:B------:R-:W-:Y:S04]  /*4600*/  HMMA.16816.F32.BF16 R36, R4.reuse, R32, RZ ;  /* 0x000000200424723c */ /* 0x040fe800000418ff */
[----:B------:R1:W2:Y:S04]  /*4610*/  MUFU.EX2 R250, R3 ;  /* 0x0000000300fa7308 */ /* 0x0002a80000000800 */
[----:B------:R-:W-:Y:S07]  /*4620*/  HMMA.16816.F32.BF16 R32, R4, R34, RZ ;  /* 0x000000220420723c */ /* 0x000fee00000418ff */
[----:B-----5:R-:W-:-:S02]  /*4630*/  F2FP.BF16.PACK_AB R4, R166, R252 ;  /* 0x000000fca604723e */ /* 0x020fc400000010ff */
[----:B------:R-:W-:Y:S01]  /*4640*/  F2FP.BF16.PACK_AB R6, R164, R251 ;  /* 0x000000fba406723e */ /* 0x000fe200000010ff */
[--C-:B-1----:R-:W-:Y:S01]  /*4650*/  FFMA.FTZ R3, R84, c[0x0][0x2d0], -R2.reuse ;  /* 0x0000b40054037a23 */ /* 0x102fe20000010802 */
[----:B------:R-:W-:Y:S02]  /*4660*/  F2FP.BF16.PACK_AB R5, R247, R249 ;  /* 0x000000f9f705723e */ /* 0x000fe400000010ff */
[----:B--2---:R-:W-:Y:S01]  /*4670*/  F2FP.BF16.PACK_AB R7, R250, R248 ;  /* 0x000000f8fa07723e */ /* 0x004fe200000010ff */
[----:B------:R1:W-:Y:S06]  /*4680*/  MUFU.EX2 R221, R3 ;  /* 0x0000000300dd7308 */ /* 0x0003ec0000000800 */
[C---:B---3--:R-:W-:Y:S08]  /*4690*/  HMMA.16816.F32.BF16 R116, R4.reuse, R16, R68 ;  /* 0x000000100474723c */ /* 0x048ff00000041844 */
[----:B------:R-:W-:Y:S01]  /*46a0*/  HMMA.16816.F32.BF16 R96, R4, R18, R64 ;  /* 0x000000120460723c */ /* 0x000fe20000041840 */
[----:B------:R-:W2:Y:S01]  /*46b0*/  LDSM.16.MT88.4 R16, [R198+0x4000] ;  /* 0x00400000c610783b */ /* 0x000ea20000004200 */
[----:B-1----:R-:W-:-:S04]  /*46c0*/  FFMA.FTZ R3, R104, c[0x0][0x2d0], -R2 ;  /* 0x0000b40068037a23 */ /* 0x002fc80000010802 */
[----:B------:R1:W3:Y:S02]  /*46d0*/  MUFU.EX2 R222, R3 ;  /* 0x0000000300de7308 */ /* 0x0002e40000000800 */
[C---:B------:R-:W-:Y:S08]  /*46e0*/  HMMA.16816.F32.BF16 R136, R4.reuse, R20, R76 ;  /* 0x000000140488723c */ /* 0x040ff0000004184c */
[----:B------:R-:W-:Y:S01]  /*46f0*/  HMMA.16816.F32.BF16 R124, R4, R22, R72 ;  /* 0x00000016047c723c */ /* 0x000fe20000041848 */
[----:B------:R-:W5:Y:S01]  /*4700*/  LDSM.16.MT88.4 R20, [R200+0x4000] ;  /* 0x00400000c814783b */ /* 0x000f620000004200 */
[----:B-1----:R-:W-:-:S06]  /*4710*/  FFMA.FTZ R3, R105, c[0x0][0x2d0], -R2 ;  /* 0x0000b40069037a23 */ /* 0x002fcc0000010802 */
[C---:B------:R-:W-:Y:S01]  /*4720*/  HMMA.16816.F32.BF16 R112, R4.reuse, R24, R60 ;  /* 0x000000180470723c */ /* 0x040fe2000004183c */
[----:B------:R1:W-:Y:S06]  /*4730*/  MUFU.EX2 R219, R3 ;  /* 0x0000000300db7308 */ /* 0x0003ec0000000800 */
[----:B------:R-:W-:Y:S01]  /*4740*/  IMAD.MOV.U32 R63, RZ, RZ, R86 ;  /* 0x000000ffff3f7224 */ /* 0x000fe200078e0056 */
[----:B----4-:R-:W-:Y:S01]  /*4750*/  HMMA.16816.F32.BF16 R36, R4, R12, R36 ;  /* 0x0000000c0424723c */ /* 0x010fe20000041824 */
[----:B------:R-:W-:-:S07]  /*4760*/  IMAD.MOV.U32 R62, RZ, RZ, R85 ;  /* 0x000000ffff3e7224 */ /* 0x000fce00078e0055 */
[----:B------:R-:W-:Y:S01]  /*4770*/  HMMA.16816.F32.BF16 R84, R4, R28, R44 ;  /* 0x0000001c0454723c */ /* 0x000fe2000004182c */
[----:B-1----:R-:W-:-:S04]  /*4780*/  FFMA.FTZ R3, R106, c[0x0][0x2d0], -R2 ;  /* 0x0000b4006a037a23 */ /* 0x002fc80000010802 */
[----:B------:R1:W4:Y:S03]  /*4790*/  MUFU.EX2 R220, R3 ;  /* 0x0000000300dc7308 */ /* 0x0003260000000800 */
[C---:B------:R-:W-:Y:S01]  /*47a0*/  HMMA.16816.F32.BF16 R44, R4.reuse, R14, R32 ;  /* 0x0000000e042c723c */ /* 0x040fe20000041820 */
[----:B------:R-:W3:Y:S07]  /*47b0*/  LDSM.16.MT88.4 R12, [R198+0x1000] ;  /* 0x00100000c60c783b */ /* 0x000eee0000004200 */
[----:B------:R-:W-:Y:S01]  /*47c0*/  HMMA.16816.F32.BF16 R92, R4, R26, R56 ;  /* 0x0000001a045c723c */ /* 0x000fe20000041838 */
[----:B------:R-:W3:Y:S01]  /*47d0*/  LDSM.16.MT88.4 R24, [R199+0x1000] ;  /* 0x00100000c718783b */ /* 0x000ee20000004200 */
[----:B-1----:R-:W-:-:S06]  /*47e0*/  FFMA.FTZ R3, R107, c[0x0][0x2d0], -R0 ;  /* 0x0000b4006b037a23 */ /* 0x002fcc0000010800 */
[C---:B--2---:R-:W-:Y:S01]  /*47f0*/  HMMA.16816.F32.BF16 R80, R4.reuse, R16, R80 ;  /* 0x000000100450723c */ /* 0x044fe20000041850 */
[----:B------:R1:W-:Y:S07]  /*4800*/  MUFU.EX2 R218, R3 ;  /* 0x0000000300da7308 */ /* 0x0003ee0000000800 */
[C---:B------:R-:W-:Y:S01]  /*4810*/  HMMA.16816.F32.BF16 R64, R4.reuse, R18, R88 ;  /* 0x000000120440723c */ /* 0x040fe20000041858 */
[----:B------:R-:W2:Y:S07]  /*4820*/  LDSM.16.MT88.4 R16, [R200+0x1000] ;  /* 0x00100000c810783b */ /* 0x000eae0000004200 */
[----:B------:R-:W-:Y:S01]  /*4830*/  HMMA.16816.F32.BF16 R76, R4, R30, R52 ;  /* 0x0000001e044c723c */ /* 0x000fe20000041834 */
[----:B------:R-:W2:Y:S01]  /*4840*/  LDSM.16.MT88.4 R28, [R197+0x1000] ;  /* 0x00100000c51c783b */ /* 0x000ea20000004200 */
[----:B-1----:R-:W-:-:S02]  /*4850*/  FFMA.FTZ R3, R108, c[0x0][0x2d0], -R0 ;  /* 0x0000b4006c037a23 */ /* 0x002fc40000010800 */
[----:B------:R-:W-:Y:S02]  /*4860*/  IMAD.MOV.U32 R108, RZ, RZ, R215 ;  /* 0x000000ffff6c7224 */ /* 0x000fe400078e00d7 */
[----:B------:R1:W1:Y:S02]  /*4870*/  MUFU.EX2 R217, R3 ;  /* 0x0000000300d97308 */ /* 0x0002640000000800 */
[C---:B------:R-:W-:Y:S08]  /*4880*/  HMMA.16816.F32.BF16 R72, R4.reuse, R8, R40 ;  /* 0x000000080448723c */ /* 0x040ff00000041828 */
[----:B------:R-:W-:Y:S01]  /*4890*/  HMMA.16816.F32.BF16 R68, R4, R10, R48 ;  /* 0x0000000a0444723c */ /* 0x000fe20000041830 */
[----:B------:R-:W2:Y:S01]  /*48a0*/  LDSM.16.MT88.4 R8, [R197+0x4800] ;  /* 0x00480000c508783b */ /* 0x000ea20000004200 */
[----:B-1----:R-:W-:-:S06]  /*48b0*/  FFMA.FTZ R3, R140, c[0x0][0x2d0], -R0 ;  /* 0x0000b4008c037a23 */ /* 0x002fcc0000010800 */
[C---:B-----5:R-:W-:Y:S01]  /*48c0*/  HMMA.16816.F32.BF16 R56, R4.reuse, R20, R120 ;  /* 0x000000140438723c */ /* 0x060fe20000041878 */
[----:B------:R-:W-:Y:S01]  /*48d0*/  IMAD.MOV.U32 R140, RZ, RZ, R168 ;  /* 0x000000ffff8c7224 */ /* 0x000fe200078e00a8 */
[----:B------:R1:W-:Y:S06]  /*48e0*/  MUFU.EX2 R216, R3 ;  /* 0x0000000300d87308 */ /* 0x0003ec0000000800 */
[----:B------:R-:W-:Y:S01]  /*48f0*/  HMMA.16816.F32.BF16 R40, R4, R22, R100 ;  /* 0x000000160428723c */ /* 0x000fe20000041864 */
[----:B------:R-:W5:Y:S06]  /*4900*/  LDSM.16.MT88.4 R20, [R199+0x4800] ;  /* 0x00480000c714783b */ /* 0x000f6c0000004200 */
[----:B---3--:R-:W-:-:S02]  /*4910*/  F2FP.BF16.PACK_AB R4, R222, R221 ;  /* 0x000000ddde04723e */ /* 0x008fc400000010ff */
[----:B----4-:R-:W-:Y:S01]  /*4920*/  F2FP.BF16.PACK_AB R6, R220, R219 ;  /* 0x000000dbdc06723e */ /* 0x010fe200000010ff */
[----:B-1----:R-:W-:Y:S01]  /*4930*/  FFMA.FTZ R3, R141, c[0x0][0x2d0], -R0 ;  /* 0x0000b4008d037a23 */ /* 0x002fe20000010800 */
[----:B------:R-:W-:Y:S01]  /*4940*/  F2FP.BF16.PACK_AB R5, R217, R218 ;  /* 0x000000dad905723e */ /* 0x000fe200000010ff */
[----:B------:R-:W-:Y:S02]  /*4950*/  IMAD.MOV.U32 R141, RZ, RZ, R167 ;  /* 0x000000ffff8d7224 */ /* 0x000fe400078e00a7 */
[----:B------:R1:W3:Y:S02]  /*4960*/  MUFU.EX2 R215, R3 ;  /* 0x0000000300d77308 */ /* 0x0002e40000000800 */
[----:B-1----:R-:W-:Y:S01]  /*4970*/  FFMA.FTZ R3, R142, c[0x0][0x2d0], -R2 ;  /* 0x0000b4008e037a23 */ /* 0x002fe20000010802 */
[----:B---3--:R-:W-:Y:S01]  /*4980*/  F2FP.BF16.PACK_AB R7, R215, R216 ;  /* 0x000000d8d707723e */ /* 0x008fe200000010ff */
[----:B------:R-:W-:-:S04]  /*4990*/  IMAD.MOV.U32 R142, RZ, RZ, R169 ;  /* 0x000000ffff8e7224 */ /* 0x000fc800078e00a9 */
[----:B------:R1:W-:Y:S02]  /*49a0*/  MUFU.EX2 R169, R3 ;  /* 0x0000000300a97308 */ /* 0x0003e40000000800 */
[C---:B------:R-:W-:Y:S08]  /*49b0*/  HMMA.16816.F32.BF16 R100, R4.reuse, R14, R92 ;  /* 0x0000000e0464723c */ /* 0x040ff0000004185c */
[----:B------:R-:W-:Y:S01]  /*49c0*/  HMMA.16816.F32.BF16 R48, R4, R24, R116 ;  /* 0x000000180430723c */ /* 0x000fe20000041874 */
[----:B-1----:R-:W-:-:S02]  /*49d0*/  FFMA.FTZ R3, R143, c[0x0][0x2d0], -R2 ;  /* 0x0000b4008f037a23 */ /* 0x002fc40000010802 */
[----:B------:R-:W-:Y:S02]  /*49e0*/  IMAD.MOV.U32 R143, RZ, RZ, R166 ;  /* 0x000000ffff8f7224 */ /* 0x000fe400078e00a6 */
[----:B------:R1:W3:Y:S03]  /*49f0*/  MUFU.EX2 R168, R3 ;  /* 0x0000000300a87308 */ /* 0x0002e60000000800 */
[C---:B------:R-:W-:Y:S01]  /*4a00*/  HMMA.16816.F32.BF16 R32, R4.reuse, R26, R96 ;  /* 0x0000001a0420723c */ /* 0x040fe20000041860 */
[----:B------:R-:W4:Y:S07]  /*4a10*/  LDSM.16.MT88.4 R24, [R198+0x4800] ;  /* 0x00480000c618783b */ /* 0x000f2e0000004200 */
[----:B--2---:R-:W-:Y:S01]  /*4a20*/  HMMA.16816.F32.BF16 R92, R4, R16, R84 ;  /* 0x00000010045c723c */ /* 0x004fe20000041854 */
[----:B-1----:R-:W-:-:S07]  /*4a30*/  FFMA.FTZ R3, R144, c[0x0][0x2d0], -R2 ;  /* 0x0000b40090037a23 */ /* 0x002fce0000010802 */
[C---:B------:R-:W-:Y:S01]  /*4a40*/  HMMA.16816.F32.BF16 R88, R4.reuse, R18, R76 ;  /* 0x000000120458723c */ /* 0x040fe2000004184c */
[----:B------:R-:W1:Y:S01]  /*4a50*/  LDSM.16.MT88.4 R16, [R200+0x4800] ;  /* 0x00480000c810783b */ /* 0x000e620000004200 */
[----:B------:R-:W-:Y:S01]  /*4a60*/  IMAD.MOV.U32 R144, RZ, RZ, R164 ;  /* 0x000000ffff907224 */ /* 0x000fe200078e00a4 */
[----:B------:R2:W-:Y:S05]  /*4a70*/  MUFU.EX2 R167, R3 ;  /* 0x0000000300a77308 */ /* 0x0005ea0000000800 */
[C---:B------:R-:W-:Y:S07]  /*4a80*/  HMMA.16816.F32.BF16 R52, R4.reuse, R28, R136 ;  /* 0x0000001c0434723c */ /* 0x040fee0000041888 */
[----:B------:R-:W-:Y:S01]  /*4a90*/  IMAD.MOV.U32 R137, RZ, RZ, R62 ;  /* 0x000000ffff897224 */ /* 0x000fe200078e003e */
[----:B------:R-:W-:Y:S01]  /*4aa0*/  HMMA.16816.F32.BF16 R104, R4, R8, R72 ;  /* 0x000000080468723c */ /* 0x000fe20000041848 */
[----:B------:R-:W-:-:S02]  /*4ab0*/  IMAD.MOV.U32 R136, RZ, RZ, R63 ;  /* 0x000000ffff887224 */ /* 0x000fc400078e003f */
[----:B--2---:R-:W-:Y:S02]  /*4ac0*/  FFMA.FTZ R3, R145, c[0x0][0x2d0], -R2 ;  /* 0x0000b40091037a23 */ /* 0x004fe40000010802 */
[----:B------:R-:W-:Y:S02]  /*4ad0*/  IMAD.MOV.U32 R139, RZ, RZ, R165 ;  /* 0x000000ffff8b7224 */ /* 0x000fe400078e00a5 */
[----:B------:R2:W1:Y:S01]  /*4ae0*/  MUFU.EX2 R166, R3 ;  /* 0x0000000300a67308 */ /* 0x0004620000000800 */
[----:B------:R-:W-:Y:S01]  /*4af0*/  HMMA.16816.F32.BF16 R60, R4, R30, R124 ;  /* 0x0000001e043c723c */ /* 0x000fe2000004187c */
[----:B------:R-:W-:Y:S02]  /*4b00*/  IMAD.MOV.U32 R138, RZ, RZ, R163 ;  /* 0x000000ffff8a7224 */ /* 0x000fe400078e00a3 */
[----:B------:R-:W-:-:S05]  /*4b10*/  IMAD.MOV.U32 R145, RZ, RZ, R162 ;  /* 0x000000ffff917224 */ /* 0x000fca00078e00a2 */
[----:B------:R-:W-:Y:S01]  /*4b20*/  HMMA.16816.F32.BF16 R28, R4, R12, R112 ;  /* 0x0000000c041c723c */ /* 0x000fe20000041870 */
[----:B------:R-:W1:Y:S01]  /*4b30*/  LDSM.16.MT88.4 R12, [R197+0x1800] ;  /* 0x00180000c50c783b */ /* 0x000e620000004200 */
[----:B--2---:R-:W-:-:S06]  /*4b40*/  FFMA.FTZ R3, R146, c[0x0][0x2d0], -R0 ;  /* 0x0000b40092037a23 */ /* 0x004fcc0000010800 */
[C---:B------:R-:W-:Y:S01]  /*4b50*/  HMMA.16816.F32.BF16 R96, R4.reuse, R10, R68 ;  /* 0x0000000a0460723c */ /* 0x040fe20000041844 */
[----:B------:R-:W2:Y:S01]  /*4b60*/  LDSM.16.MT88.4 R8, [R199+0x1800] ;  /* 0x00180000c708783b */ /* 0x000ea20000004200 */
[----:B------:R3:W-:Y:S06]  /*4b70*/  MUFU.EX2 R165, R3 ;  /* 0x0000000300a57308 */ /* 0x0007ec0000000800 */
[C---:B-----5:R-:W-:Y:S08]  /*4b80*/  HMMA.16816.F32.BF16 R36, R4.reuse, R20, R36 ;  /* 0x000000140424723c */ /* 0x060ff00000041824 */
[----:B------:R-:W-:Y:S01]  /*4b90*/  HMMA.16816.F32.BF16 R112, R4, R22, R44 ;  /* 0x000000160470723c */ /* 0x000fe2000004182c */
[----:B------:R-:W5:Y:S01]  /*4ba0*/  LDSM.16.MT88.4 R20, [R198+0x1800] ;  /* 0x00180000c614783b */ /* 0x000f620000004200 */
[----:B---3--:R-:W-:-:S04]  /*4bb0*/  FFMA.FTZ R3, R148, c[0x0][0x2d0], -R0 ;  /* 0x0000b40094037a23 */ /* 0x008fc80000010800 */
[----:B------:R3:W1:Y:S02]  /*4bc0*/  MUFU.EX2 R164, R3 ;  /* 0x0000000300a47308 */ /* 0x0006640000000800 */
[C---:B----4-:R-:W-:Y:S08]  /*4bd0*/  HMMA.16816.F32.BF16 R124, R4.reuse, R24, R80 ;  /* 0x00000018047c723c */ /* 0x050ff00000041850 */
[----:B------:R-:W-:Y:S01]  /*4be0*/  HMMA.16816.F32.BF16 R120, R4, R26, R64 ;  /* 0x0000001a0478723c */ /* 0x000fe20000041840 */
[----:B------:R-:W4:Y:S01]  /*4bf0*/  LDSM.16.MT88.4 R24, [R200+0x1800] ;  /* 0x00180000c818783b */ /* 0x000f220000004200 */
[----:B---3--:R-:W-:-:S06]  /*4c00*/  FFMA.FTZ R3, R147, c[0x0][0x2d0], -R0 ;  /* 0x0000b40093037a23 */ /* 0x008fcc0000010800 */
[C---:B-1----:R-:W-:Y:S01]  /*4c10*/  HMMA.16816.F32.BF16 R116, R4.reuse, R16, R56 ;  /* 0x000000100474723c */ /* 0x042fe20000041838 */
[----:B------:R1:W-:Y:S07]  /*4c20*/  MUFU.EX2 R163, R3 ;  /* 0x0000000300a37308 */ /* 0x0003ee0000000800 */
[----:B------:R-:W-:Y:S01]  /*4c30*/  HMMA.16816.F32.BF16 R84, R4, R18, R40 ;  /* 0x000000120454723c */ /* 0x000fe20000041828 */
[----:B------:R-:W3:Y:S06]  /*4c40*/  LDSM.16.MT88.4 R16, [R197+0x5000] ;  /* 0x00500000c510783b */ /* 0x000eec0000004200 */
[----:B------:R-:W-:-:S02]  /*4c50*/  F2FP.BF16.PACK_AB R4, R168, R169 ;  /* 0x000000a9a804723e */ /* 0x000fc400000010ff */
[----:B------:R-:W-:Y:S01]  /*4c60*/  F2FP.BF16.PACK_AB R6, R166, R167 ;  /* 0x000000a7a606723e */ /* 0x000fe200000010ff */
[----:B-1----:R-:W-:Y:S01]  /*4c70*/  FFMA.FTZ R3, R149, c[0x0][0x2d0], -R0 ;  /* 0x0000b40095037a23 */ /* 0x002fe20000010800 */
[----:B------:R-:W-:-:S03]  /*4c80*/  F2FP.BF16.PACK_AB R5, R164, R165 ;  /* 0x000000a5a405723e */ /* 0x000fc600000010ff */
[----:B------:R-:W1:Y:S02]  /*4c90*/  MUFU.EX2 R162, R3 ;  /* 0x0000000300a27308 */ /* 0x000e640000000800 */
[----:B-1----:R-:W-:Y:S01]  /*4ca0*/  F2FP.BF16.PACK_AB R7, R162, R163 ;  /* 0x000000a3a207723e */ /* 0x002fe200000010ff */
[----:B------:R-:W-:Y:S02]  /*4cb0*/  FFMA.FTZ R3, R151, c[0x0][0x2d0], -R2 ;  /* 0x0000b40097037a23 */ /* 0x000fe40000010802 */
[----:B------:R-:W-:-:S03]  /*4cc0*/  IMAD.MOV.U32 R151, RZ, RZ, R145 ;  /* 0x000000ffff977224 */ /* 0x000fc600078e0091 */
[----:B------:R1:W-:Y:S01]  /*4cd0*/  MUFU.EX2 R149, R3 ;  /* 0x0000000300957308 */ /* 0x0003e20000000800 */
[C---:B------:R-:W-:Y:S08]  /*4ce0*/  HMMA.16816.F32.BF16 R80, R4.reuse, R12, R52 ;  /* 0x0000000c0450723c */ /* 0x040ff00000041834 */
[----:B------:R-:W-:Y:S01]  /*4cf0*/  HMMA.16816.F32.BF16 R76, R4, R14, R60 ;  /* 0x0000000e044c723c */ /* 0x000fe2000004183c */
[----:B------:R-:W3:Y:S01]  /*4d00*/  LDSM.16.MT88.4 R12, [R199+0x5000] ;  /* 0x00500000c70c783b */ /* 0x000ee20000004200 */
[----:B-1----:R-:W-:-:S06]  /*4d10*/  FFMA.FTZ R3, R152, c[0x0][0x2d0], -R2 ;  /* 0x0000b40098037a23 */ /* 0x002fcc0000010802 */
[C---:B--2---:R-:W-:Y:S01]  /*4d20*/  HMMA.16816.F32.BF16 R72, R4.reuse, R8, R48 ;  /* 0x000000080448723c */ /* 0x044fe20000041830 */
[----:B------:R-:W-:Y:S01]  /*4d30*/  IMAD.MOV.U32 R152, RZ, RZ, R144 ;  /* 0x000000ffff987224 */ /* 0x000fe200078e0090 */
[----:B------:R1:W2:Y:S06]  /*4d40*/  MUFU.EX2 R148, R3 ;  /* 0x0000000300947308 */ /* 0x0002ac0000000800 */
[C---:B------:R-:W-:Y:S01]  /*4d50*/  HMMA.16816.F32.BF16 R68, R4.reuse, R10, R32 ;  /* 0x0000000a0444723c */ /* 0x040fe20000041820 */
[----:B------:R-:W2:Y:S04]  /*4d60*/  LDSM.16.MT88.4 R8, [R198+0x5000] ;  /* 0x00500000c608783b */ /* 0x000ea80000004200 */
[----:B------:R-:W-:Y:S03]  /*4d70*/  LDSM.16.MT88.4 R32, [R197+0x2000] ;  /* 0x00200000c520783b */ /* 0x000fe60000004200 */
[----:B-----5:R-:W-:Y:S01]  /*4d80*/  HMMA.16816.F32.BF16 R64, R4, R20, R28 ;  /* 0x000000140440723c */ /* 0x020fe2000004181c */
[----:B------:R-:W5:Y:S01]  /*4d90*/  LDSM.16.MT88.4 R28, [R200+0x5000] ;  /* 0x00500000c81c783b */ /* 0x000f620000004200 */
[----:B-1----:R-:W-:-:S02]  /*4da0*/  FFMA.FTZ R3, R150, c[0x0][0x2d0], -R2 ;  /* 0x0000b40096037a23 */ /* 0x002fc40000010802 */
[----:B------:R-:W-:Y:S02]  /*4db0*/  IMAD.MOV.U32 R150, RZ, RZ, R143 ;  /* 0x000000ffff967224 */ /* 0x000fe400078e008f */
[----:B------:R1:W-:Y:S02]  /*4dc0*/  MUFU.EX2 R147, R3 ;  /* 0x0000000300937308 */ /* 0x0003e40000000800 */
[C---:B----4-:R-:W-:Y:S08]  /*4dd0*/  HMMA.16816.F32.BF16 R52, R4.reuse, R24, R92 ;  /* 0x000000180434723c */ /* 0x050ff0000004185c */
[----:B------:R-:W-:Y:S01]  /*4de0*/  HMMA.16816.F32.BF16 R56, R4, R26, R88 ;  /* 0x0000001a0438723c */ /* 0x000fe20000041858 */
[----:B------:R-:W4:Y:S01]  /*4df0*/  LDSM.16.MT88.4 R24, [R199+0x2000] ;  /* 0x00200000c718783b */ /* 0x000f220000004200 */
[----:B-1----:R-:W-:-:S06]  /*4e00*/  FFMA.FTZ R3, R153, c[0x0][0x2d0], -R2 ;  /* 0x0000b40099037a23 */ /* 0x002fcc0000010802 */
[C---:B---3--:R-:W-:Y:S01]  /*4e10*/  HMMA.16816.F32.BF16 R48, R4.reuse, R16, R104 ;  /* 0x000000100430723c */ /* 0x048fe20000041868 */
[----:B------:R-:W-:Y:S01]  /*4e20*/  IMAD.MOV.U32 R153, RZ, RZ, R142 ;  /* 0x000000ffff997224 */ /* 0x000fe200078e008e */
[----:B------:R1:W3:Y:S06]  /*4e30*/  MUFU.EX2 R146, R3 ;  /* 0x0000000300927308 */ /* 0x0002ec0000000800 */
[C---:B------:R-:W-:Y:S01]  /*4e40*/  HMMA.16816.F32.BF16 R40, R4.reuse, R18, R96 ;  /* 0x000000120428723c */ /* 0x040fe20000041860 */
[----:B------:R-:W3:Y:S07]  /*4e50*/  LDSM.16.MT88.4 R16, [R198+0x2000] ;  /* 0x00200000c610783b */ /* 0x000eee0000004200 */
[----:B------:R-:W-:Y:S01]  /*4e60*/  HMMA.16816.F32.BF16 R60, R4, R22, R100 ;  /* 0x00000016043c723c */ /* 0x000fe20000041864 */
[----:B------:R-:W3:Y:S01]  /*4e70*/  LDSM.16.MT88.4 R20, [R200+0x2000] ;  /* 0x00200000c814783b */ /* 0x000ee20000004200 */
[----:B-1----:R-:W-:-:S02]  /*4e80*/  FFMA.FTZ R3, R154, c[0x0][0x2d0], -R0 ;  /* 0x0000b4009a037a23 */ /* 0x002fc40000010800 */
[----:B------:R-:W-:Y:S02]  /*4e90*/  IMAD.MOV.U32 R154, RZ, RZ, R136 ;  /* 0x000000ffff9a7224 */ /* 0x000fe400078e0088 */
[----:B------:R1:W-:Y:S02]  /*4ea0*/  MUFU.EX2 R145, R3 ;  /* 0x0000000300917308 */ /* 0x0003e40000000800 */
[C---:B------:R-:W-:Y:S08]  /*4eb0*/  HMMA.16816.F32.BF16 R44, R4.reuse, R12, R36 ;  /* 0x0000000c042c723c */ /* 0x040ff00000041824 */
[----:B------:R-:W-:Y:S01]  /*4ec0*/  HMMA.16816.F32.BF16 R36, R4, R14, R112 ;  /* 0x0000000e0424723c */ /* 0x000fe20000041870 */
[----:B------:R-:W3:Y:S01]  /*4ed0*/  LDSM.16.MT88.4 R12, [R197+0x5800] ;  /* 0x00580000c50c783b */ /* 0x000ee20000004200 */
[----:B-1----:R-:W-:-:S06]  /*4ee0*/  FFMA.FTZ R3, R155, c[0x0][0x2d0], -R0 ;  /* 0x0000b4009b037a23 */ /* 0x002fcc0000010800 */
[C---:B--2---:R-:W-:Y:S01]  /*4ef0*/  HMMA.16816.F32.BF16 R88, R4.reuse, R8, R124 ;  /* 0x000000080458723c */ /* 0x044fe2000004187c */
[----:B------:R-:W-:Y:S01]  /*4f00*/  IMAD.MOV.U32 R155, RZ, RZ, R137 ;  /* 0x000000ffff9b7224 */ /* 0x000fe200078e0089 */
[----:B------:R1:W2:Y:S05]  /*4f10*/  MUFU.EX2 R144, R3 ;  /* 0x0000000300907308 */ /* 0x0002aa0000000800 */
[----:B------:R-:W-:Y:S01]  /*4f20*/  IMAD.MOV.U32 R127, RZ, RZ, R141 ;  /* 0x000000ffff7f7224 */ /* 0x000fe200078e008d */
[----:B------:R-:W-:Y:S01]  /*4f30*/  HMMA.16816.F32.BF16 R104, R4, R10, R120 ;  /* 0x0000000a0468723c */ /* 0x000fe20000041878 */
[----:B------:R-:W4:Y:S01]  /*4f40*/  LDSM.16.MT88.4 R8, [R199+0x5800] ;  /* 0x00580000c708783b */ /* 0x000f220000004200 */
[----:B------:R-:W-:-:S06]  /*4f50*/  IMAD.MOV.U32 R126, RZ, RZ, R140 ;  /* 0x000000ffff7e7224 */ /* 0x000fcc00078e008c */
[C---:B-----5:R-:W-:Y:S01]  /*4f60*/  HMMA.16816.F32.BF16 R116, R4.reuse, R28, R116 ;  /* 0x0000001c0474723c */ /* 0x060fe20000041874 */
[----:B-1----:R-:W-:Y:S02]  /*4f70*/  FFMA.FTZ R3, R160, c[0x0][0x2d0], -R0 ;  /* 0x0000b400a0037a23 */ /* 0x002fe40000010800 */
[----:B------:R-:W-:Y:S02]  /*4f80*/  IMAD.MOV.U32 R160, RZ, RZ, R138 ;  /* 0x000000ffffa07224 */ /* 0x000fe400078e008a */
[----:B------:R1:W-:Y:S03]  /*4f90*/  MUFU.EX2 R143, R3 ;  /* 0x00000003008f7308 */ /* 0x0003e60000000800 */
[----:B------:R-:W-:Y:S01]  /*4fa0*/  HMMA.16816.F32.BF16 R92, R4, R30, R84 ;  /* 0x0000001e045c723c */ /* 0x000fe20000041854 */
[----:B------:R-:W-:Y:S06]  /*4fb0*/  LDSM.16.MT88.4 R28, [R198+0x5800] ;  /* 0x00580000c61c783b */ /* 0x000fec0000004200 */
[----:B------:R-:W-:-:S02]  /*4fc0*/  F2FP.BF16.PACK_AB R4, R148, R149 ;  /* 0x000000959404723e */ /* 0x000fc400000010ff */
[----:B---3--:R-:W-:Y:S02]  /*4fd0*/  F2FP.BF16.PACK_AB R6, R146, R147 ;  /* 0x000000939206723e */ /* 0x008fe400000010ff */
[----:B--2---:R-:W-:Y:S01]  /*4fe0*/  F2FP.BF16.PACK_AB R5, R144, R145 ;  /* 0x000000919005723e */ /* 0x004fe200000010ff */
        /* <DEDUP_REMOVED lines=9> */
[----:B-1----:R-:W-:-:S04]  /*5080*/  FFMA.FTZ R3, R171, c[0x0][0x2d0], -R2 ;  /* 0x0000b400ab037a23 */ /* 0x002fc80000010802 */
[----:B------:R1:W2:Y:S03]  /*5090*/  MUFU.EX2 R141, R3 ;  /* 0x00000003008d7308 */ /* 0x0002a60000000800 */
[C---:B------:R-:W-:Y:S08]  /*50a0*/  HMMA.16816.F32.BF16 R72, R4.reuse, R20, R52 ;  /* 0x000000140448723c */ /* 0x040ff00000041834 */
[----:B------:R-:W-:Y:S01]  /*50b0*/  HMMA.16816.F32.BF16 R64, R4, R22, R56 ;  /* 0x000000160440723c */ /* 0x000fe20000041838 */
[----:B------:R-:W3:Y:S01]  /*50c0*/  LDSM.16.MT88.4 R20, [R200+0x5800] ;  /* 0x00580000c814783b */ /* 0x000ee20000004200 */
[----:B-1----:R-:W-:-:S06]  /*50d0*/  FFMA.FTZ R3, R180, c[0x0][0x2d0], -R2 ;  /* 0x0000b400b4037a23 */ /* 0x002fcc0000010802 */
[C---:B------:R-:W-:Y:S01]  /*50e0*/  HMMA.16816.F32.BF16 R112, R4.reuse, R32, R80 ;  /* 0x000000200470723c */ /* 0x040fe20000041850 */
[----:B------:R1:W-:Y:S07]  /*50f0*/  MUFU.EX2 R140, R3 ;  /* 0x00000003008c7308 */ /* 0x0003ee0000000800 */
[C---:B------:R-:W-:Y:S01]  /*5100*/  HMMA.16816.F32.BF16 R80, R4.reuse, R18, R60 ;  /* 0x000000120450723c */ /* 0x040fe2000004183c */
[----:B------:R-:W-:Y:S07]  /*5110*/  LDSM.16.MT88.4 R16, [R197+0x2800] ;  /* 0x00280000c510783b */ /* 0x000fee0000004200 */
[----:B------:R-:W-:Y:S01]  /*5120*/  HMMA.16816.F32.BF16 R60, R4, R12, R48 ;  /* 0x0000000c043c723c */ /* 0x000fe20000041830 */
[----:B-1----:R-:W-:-:S04]  /*5130*/  FFMA.FTZ R3, R181, c[0x0][0x2d0], -R2 ;  /* 0x0000b400b5037a23 */ /* 0x002fc80000010802 */
[----:B------:R1:W4:Y:S03]  /*5140*/  MUFU.EX2 R139, R3 ;  /* 0x00000003008b7308 */ /* 0x0003260000000800 */
[C---:B------:R-:W-:Y:S01]  /*5150*/  HMMA.16816.F32.BF16 R52, R4.reuse, R14, R40 ;  /* 0x0000000e0434723c */ /* 0x040fe20000041828 */
[----:B------:R-:W5:Y:S07]  /*5160*/  LDSM.16.MT88.4 R12, [R199+0x2800] ;  /* 0x00280000c70c783b */ /* 0x000f6e0000004200 */
[----:B------:R-:W-:Y:S01]  /*5170*/  HMMA.16816.F32.BF16 R100, R4, R34, R76 ;  /* 0x000000220464723c */ /* 0x000fe2000004184c */
[----:B-1----:R-:W-:-:S07]  /*5180*/  FFMA.FTZ R3, R182, c[0x0][0x2d0], -R0 ;  /* 0x0000b400b6037a23 */ /* 0x002fce0000010800 */
[C---:B------:R-:W-:Y:S01]  /*5190*/  HMMA.16816.F32.BF16 R76, R4.reuse, R26, R68 ;  /* 0x0000001a044c723c */ /* 0x040fe20000041844 */
[----:B------:R-:W1:Y:S01]  /*51a0*/  LDSM.16.MT88.4 R24, [R200+0x2800] ;  /* 0x00280000c818783b */ /* 0x000e620000004200 */
[----:B------:R2:W-:Y:S06]  /*51b0*/  MUFU.EX2 R124, R3 ;  /* 0x00000003007c7308 */ /* 0x0005ec0000000800 */
[C---:B------:R-:W-:Y:S08]  /*51c0*/  HMMA.16816.F32.BF16 R48, R4.reuse, R8, R44 ;  /* 0x000000080430723c */ /* 0x040ff0000004182c */
[----:B---3--:R-:W-:Y:S01]  /*51d0*/  HMMA.16816.F32.BF16 R44, R4, R20, R116 ;  /* 0x00000014042c723c */ /* 0x008fe20000041874 */
[----:B------:R-:W-:Y:S01]  /*51e0*/  LDSM.16.MT88.4 R116, [R197+0x3000] ;  /* 0x00300000c574783b */ /* 0x000fe20000004200 */
[----:B--2---:R-:W-:-:S04]  /*51f0*/  FFMA.FTZ R3, R183, c[0x0][0x2d0], -R0 ;  /* 0x0000b400b7037a23 */ /* 0x004fc80000010800 */
[----:B------:R2:W3:Y:S02]  /*5200*/  MUFU.EX2 R138, R3 ;  /* 0x00000003008a7308 */ /* 0x0004e40000000800 */
[C---:B------:R-:W-:Y:S01]  /*5210*/  HMMA.16816.F32.BF16 R40, R4.reuse, R22, R92 ;  /* 0x000000160428723c */ /* 0x040fe2000004185c */
[----:B------:R-:W1:Y:S07]  /*5220*/  LDSM.16.MT88.4 R20, [R199+0x6000] ;  /* 0x00600000c714783b */ /* 0x000e6e0000004200 */
[----:B------:R-:W-:Y:S01]  /*5230*/  HMMA.16816.F32.BF16 R36, R4, R10, R36 ;  /* 0x0000000a0424723c */ /* 0x000fe20000041824 */
[----:B------:R-:W-:Y:S01]  /*5240*/  LDSM.16.MT88.4 R8, [R198+0x2800] ;  /* 0x00280000c608783b */ /* 0x000fe20000004200 */
[----:B--2---:R-:W-:-:S06]  /*5250*/  FFMA.FTZ R3, R214, c[0x0][0x2d0], -R0 ;  /* 0x0000b400d6037a23 */ /* 0x004fcc0000010800 */
[C---:B------:R-:W-:Y:S01]  /*5260*/  HMMA.16816.F32.BF16 R32, R4.reuse, R28, R88 ;  /* 0x0000001c0420723c */ /* 0x040fe20000041858 */
[----:B------:R-:W-:Y:S01]  /*5270*/  LDSM.16.MT88.4 R88, [R197+0x6800] ;  /* 0x00680000c558783b */ /* 0x000fe20000004200 */
[----:B------:R2:W-:Y:S06]  /*5280*/  MUFU.EX2 R137, R3 ;  /* 0x0000000300897308 */ /* 0x0005ec0000000800 */
[----:B------:R-:W-:Y:S01]  /*5290*/  HMMA.16816.F32.BF16 R56, R4, R30, R104 ;  /* 0x0000001e0438723c */ /* 0x000fe20000041868 */
[----:B------:R-:W-:Y:S06]  /*52a0*/  LDSM.16.MT88.4 R28, [R197+0x6000] ;  /* 0x00600000c51c783b */ /* 0x000fec0000004200 */
[----:B------:R-:W-:-:S02]  /*52b0*/  F2FP.BF16.PACK_AB R4, R141, R125 ;  /* 0x0000007d8d04723e */ /* 0x000fc400000010ff */
[----:B----4-:R-:W-:Y:S01]  /*52c0*/  F2FP.BF16.PACK_AB R6, R139, R140 ;  /* 0x0000008c8b06723e */ /* 0x010fe200000010ff */
[----:B--2---:R-:W-:Y:S01]  /*52d0*/  FFMA.FTZ R3, R208, c[0x0][0x2d0], -R0 ;  /* 0x0000b400d0037a23 */ /* 0x004fe20000010800 */
[----:B---3--:R-:W-:Y:S02]  /*52e0*/  F2FP.BF16.PACK_AB R5, R138, R124 ;  /* 0x0000007c8a05723e */ /* 0x008fe400000010ff */
[----:B------:R-:W-:Y:S01]  /*52f0*/  IADD3 R208, R151, -0x2, RZ ;  /* 0xfffffffe97d07810 */ /* 0x000fe20007ffe0ff */
[----:B------:R-:W2:Y:S03]  /*5300*/  MUFU.EX2 R136, R3 ;  /* 0x0000000300887308 */ /* 0x000ea60000000800 */
[----:B------:R-:W-:Y:S02]  /*5310*/  ISETP.GE.AND P0, PT, R208, R238, PT ;  /* 0x000000eed000720c */ /* 0x000fe40003f06270 */
[----:B--2---:R-:W-:Y:S01]  /*5320*/  F2FP.BF16.PACK_AB R7, R136, R137 ;  /* 0x000000898807723e */ /* 0x004fe200000010ff */
[----:B------:R-:W-:-:S04]  /*5330*/  FFMA.FTZ R3, R223, c[0x0][0x2d0], -R2 ;  /* 0x0000b400df037a23 */ /* 0x000fc80000010802 */
[----:B------:R2:W-:Y:S02]  /*5340*/  MUFU.EX2 R108, R3 ;  /* 0x00000003006c7308 */ /* 0x0005e40000000800 */
[C---:B-----5:R-:W-:Y:S08]  /*5350*/  HMMA.16816.F32.BF16 R68, R4.reuse, R12, R96 ;  /* 0x0000000c0444723c */ /* 0x060ff00000041860 */
[----:B------:R-:W-:Y:S01]  /*5360*/  HMMA.16816.F32.BF16 R76, R4, R14, R76 ;  /* 0x0000000e044c723c */ /* 0x000fe2000004184c */
[----:B------:R-:W3:Y:S01]  /*5370*/  LDSM.16.MT88.4 R12, [R198+0x6000] ;  /* 0x00600000c60c783b */ /* 0x000ee20000004200 */
[----:B--2---:R-:W-:-:S06]  /*5380*/  FFMA.FTZ R3, R224, c[0x0][0x2d0], -R2 ;  /* 0x0000b400e0037a23 */ /* 0x004fcc0000010802 */
[C---:B------:R-:W-:Y:S08]  /*5390*/  HMMA.16816.F32.BF16 R112, R4.reuse, R16, R112 ;  /* 0x000000100470723c */ /* 0x040ff00000041870 */
[C---:B------:R-:W-:Y:S08]  /*53a0*/  HMMA.16816.F32.BF16 R16, R4.reuse, R18, R100 ;  /* 0x000000120410723c */ /* 0x040ff00000041864 */
[C---:B-1----:R-:W-:Y:S01]  /*53b0*/  HMMA.16816.F32.BF16 R100, R4.reuse, R26, R64 ;  /* 0x0000001a0464723c */ /* 0x042fe20000041840 */
[----:B------:R1:W2:Y:S01]  /*53c0*/  MUFU.EX2 R26, R3 ;  /* 0x00000003001a7308 */ /* 0x0002a20000000800 */
[----:B------:R-:W-:Y:S06]  /*53d0*/  LDSM.16.MT88.4 R64, [R199+0x3000] ;  /* 0x00300000c740783b */ /* 0x000fec0000004200 */
[C---:B------:R-:W-:Y:S01]  /*53e0*/  HMMA.16816.F32.BF16 R96, R4.reuse, R24, R72 ;  /* 0x000000180460723c */ /* 0x040fe20000041848 */
[----:B------:R-:W-:Y:S07]  /*53f0*/  LDSM.16.MT88.4 R72, [R198+0x3000] ;  /* 0x00300000c648783b */ /* 0x000fee0000004200 */
[----:B------:R-:W-:Y:S01]  /*5400*/  HMMA.16816.F32.BF16 R48, R4, R20, R48 ;  /* 0x000000140430723c */ /* 0x000fe20000041830 */
[--C-:B-1----:R-:W-:Y:S01]  /*5410*/  FFMA.FTZ R3, R225, c[0x0][0x2d0], -R2.reuse ;  /* 0x0000b400e1037a23 */ /* 0x102fe20000010802 */
[----:B--2---:R-:W-:Y:S01]  /*5420*/  F2FP.BF16.PACK_AB R104, R26, R108 ;  /* 0x0000006c1a68723e */ /* 0x004fe200000010ff */
[----:B------:R-:W-:-:S02]  /*5430*/  FFMA.FTZ R2, R226, c[0x0][0x2d0], -R2 ;  /* 0x0000b400e2027a23 */ /* 0x000fc40000010802 */
[----:B------:R-:W-:Y:S03]  /*5440*/  MUFU.EX2 R25, R3 ;  /* 0x0000000300197308 */ /* 0x000fe60000000800 */
[C---:B---3--:R-:W-:Y:S05]  /*5450*/  HMMA.16816.F32.BF16 R32, R4.reuse, R12, R32 ;  /* 0x0000000c0420723c */ /* 0x048fea0000041820 */
[----:B------:R1:W2:Y:S03]  /*5460*/  MUFU.EX2 R24, R2 ;  /* 0x0000000200187308 */ /* 0x0002a60000000800 */
[C---:B------:R-:W-:Y:S01]  /*5470*/  HMMA.16816.F32.BF16 R92, R4.reuse, R10, R80 ;  /* 0x0000000a045c723c */ /* 0x040fe20000041850 */
[----:B------:R-:W-:Y:S07]  /*5480*/  LDSM.16.MT88.4 R80, [R200+0x3000] ;  /* 0x00300000c850783b */ /* 0x000fee0000004200 */
[----:B------:R-:W-:Y:S01]  /*5490*/  HMMA.16816.F32.BF16 R84, R4, R8, R84 ;  /* 0x000000080454723c */ /* 0x000fe20000041854 */
[----:B------:R-:W3:Y:S01]  /*54a0*/  LDSM.16.MT88.4 R8, [R200+0x6000] ;  /* 0x00600000c808783b */ /* 0x000ee20000004200 */
[----:B-1----:R-:W-:Y:S01]  /*54b0*/  FFMA.FTZ R2, R227, c[0x0][0x2d0], -R0 ;  /* 0x0000b400e3027a23 */ /* 0x002fe20000010800 */
[----:B--2---:R-:W-:-:S05]  /*54c0*/  F2FP.BF16.PACK_AB R106, R24, R25 ;  /* 0x00000019186a723e */ /* 0x004fca00000010ff */
[C---:B------:R-:W-:Y:S01]  /*54d0*/  HMMA.16816.F32.BF16 R120, R4.reuse, R28, R60 ;  /* 0x0000001c0478723c */ /* 0x040fe2000004183c */
[----:B------:R1:W-:Y:S07]  /*54e0*/  MUFU.EX2 R21, R2 ;  /* 0x0000000200157308 */ /* 0x0003ee0000000800 */
[C---:B------:R-:W-:Y:S08]  /*54f0*/  HMMA.16816.F32.BF16 R52, R4.reuse, R30, R52 ;  /* 0x0000001e0434723c */ /* 0x040ff00000041834 */
[----:B------:R-:W-:Y:S01]  /*5500*/  HMMA.16816.F32.BF16 R36, R4, R22, R36 ;  /* 0x000000160424723c */ /* 0x000fe20000041824 */
[----:B-1----:R-:W-:-:S04]  /*5510*/  FFMA.FTZ R2, R233, c[0x0][0x2d0], -R0 ;  /* 0x0000b400e9027a23 */ /* 0x002fc80000010800 */
[----:B------:R1:W2:Y:S03]  /*5520*/  MUFU.EX2 R20, R2 ;  /* 0x0000000200147308 */ /* 0x0002a60000000800 */
[C---:B------:R-:W-:Y:S08]  /*5530*/  HMMA.16816.F32.BF16 R56, R4.reuse, R14, R56 ;  /* 0x0000000e0438723c */ /* 0x040ff00000041838 */
[----:B---3--:R-:W-:Y:S01]  /*5540*/  HMMA.16816.F32.BF16 R44, R4, R8, R44 ;  /* 0x00000008042c723c */ /* 0x008fe2000004182c */
[--C-:B-1----:R-:W-:Y:S01]  /*5550*/  FFMA.FTZ R2, R232, c[0x0][0x2d0], -R0.reuse ;  /* 0x0000b400e8027a23 */ /* 0x102fe20000010800 */
[----:B--2---:R-:W-:Y:S01]  /*5560*/  F2FP.BF16.PACK_AB R105, R20, R21 ;  /* 0x000000151469723e */ /* 0x004fe200000010ff */
[----:B------:R-:W-:-:S02]  /*5570*/  FFMA.FTZ R0, R246, c[0x0][0x2d0], -R0 ;  /* 0x0000b400f6007a23 */ /* 0x000fc40000010800 */
[----:B------:R1:W-:Y:S03]  /*5580*/  MUFU.EX2 R13, R2 ;  /* 0x00000002000d7308 */ /* 0x0003e60000000800 */
[----:B------:R-:W-:Y:S01]  /*5590*/  HMMA.16816.F32.BF16 R40, R4, R10, R40 ;  /* 0x0000000a0428723c */ /* 0x000fe20000041828 */
[----:B------:R-:W-:Y:S04]  /*55a0*/  LDSM.16.MT88.4 R4, [R200+0x6800] ;  /* 0x00680000c804783b */ /* 0x000fe80000004200 */
[----:B------:R2:W3:Y:S01]  /*55b0*/  MUFU.EX2 R12, R0 ;  /* 0x00000000000c7308 */ /* 0x0004e20000000800 */
[----:B-1----:R-:W-:-:S04]  /*55c0*/  FADD.FTZ R2, R161, R127 ;  /* 0x0000007fa1027221 */ /* 0x002fc80000010000 */
[----:B------:R-:W-:Y:S02]  /*55d0*/  FADD.FTZ R2, R155, R2 ;  /* 0x000000029b027221 */ /* 0x000fe40000010000 */
[----:B--2---:R-:W-:Y:S01]  /*55e0*/  FADD.FTZ R0, R126, R170 ;  /* 0x000000aa7e007221 */ /* 0x004fe20000010000 */
[----:B---3--:R-:W-:Y:S01]  /*55f0*/  F2FP.BF16.PACK_AB R107, R12, R13 ;  /* 0x0000000d0c6b723e */ /* 0x008fe200000010ff */
        /* <DEDUP_REMOVED lines=23> */
[----:B------:R-:W-:Y:S01]  /*5770*/  FADD.FTZ R0, R215, R3 ;  /* 0x00000003d7007221 */ /* 0x000fe20000010000 */
[----:B------:R-:W1:Y:S01]  /*5780*/  LDSM.16.MT88.4 R92, [R199+0x6800] ;  /* 0x00680000c75c783b */ /* 0x000e620000004200 */
        /* <DEDUP_REMOVED lines=39> */
[----:B------:R-:W-:Y:S01]  /*5a00*/  HMMA.16816.F32.BF16 R92, R104, R94, R36 ;  /* 0x0000005e685c723c */ /* 0x000fe20000041824 */
[----:B------:R-:W-:-:S07]  /*5a10*/  FADD.FTZ R227, R12, R0 ;  /* 0x000000000ce37221 */ /* 0x000fce0000010000 */
[C---:B------:R-:W-:Y:S08]  /*5a20*/  HMMA.16816.F32.BF16 R100, R104.reuse, R102, R56 ;  /* 0x000000666864723c */ /* 0x040ff00000041838 */
[C---:B------:R-:W-:Y:S08]  /*5a30*/  HMMA.16816.F32.BF16 R124, R104.reuse, R4, R44 ;  /* 0x00000004687c723c */ /* 0x040ff0000004182c */
[----:B------:R-:W-:Y:S01]  /*5a40*/  HMMA.16816.F32.BF16 R104, R104, R6, R40 ;  /* 0x000000066868723c */ /* 0x000fe20000041828 */
[----:B------:R-:W-:Y:S07]  /*5a50*/  @!UPT UIADD3 URZ, URZ, URZ, URZ ;  /* 0x0000003f3f3ff290 */ /* 0x000fee000fffe03f */
[----:B------:R-:W-:Y:S11]  /*5a60*/  @!P0 BRA `(.L_x_1477) ;  /* 0x0000320000008947 */ /* 0x000ff60003800000 */
[----:B------:R-:W1:Y:S01]  /*5a70*/  S2R R151, SR_TID.X ;  /* 0x0000000000977919 */ /* 0x000e620000002100 */
[----:B------:R-:W-:Y:S01]  /*5a80*/  LOP3.LUT P1, RZ, R234, 0x2, RZ, 0xc0, !PT ;  /* 0x00000002eaff7812 */ /* 0x000fe2000782c0ff */
[----:B------:R-:W-:Y:S01]  /*5a90*/  IMAD.MOV.U32 R0, RZ, RZ, c[0x0][0x208] ;  /* 0x00008200ff007624 */ /* 0x000fe200078e00ff */
[----:B------:R-:W-:Y:S01]  /*5aa0*/  LOP3.LUT R209, R209, 0xfffffffd, RZ, 0xc0, !PT ;  /* 0xfffffffdd1d17812 */ /* 0x000fe200078ec0ff */
[----:B------:R-:W-:Y:S01]  /*5ab0*/  IMAD.MOV.U32 R214, RZ, RZ, c[0x0][0x20c] ;  /* 0x00008300ffd67624 */ /* 0x000fe200078e00ff */
[----:B------:R-:W-:Y:S01]  /*5ac0*/  ISETP.GE.AND P6, PT, R231, c[0x0][0x1d4], PT ;  /* 0x00007500e7007a0c */ /* 0x000fe20003fc6270 */
[----:B------:R-:W-:Y:S01]  /*5ad0*/  IMAD.SHL.U32 R247, R0, 0x40, RZ ;  /* 0x0000004000f77824 */ /* 0x000fe200078e00ff */
[----:B------:R-:W-:Y:S01]  /*5ae0*/  ISETP.GE.AND P5, PT, R228, c[0x0][0x1d4], PT ;  /* 0x00007500e4007a0c */ /* 0x000fe20003fa6270 */
[----:B------:R-:W-:Y:S01]  /*5af0*/  IMAD.MOV.U32 R232, RZ, RZ, R242 ;  /* 0x000000ffffe87224 */ /* 0x000fe200078e00f2 */
[C-C-:B------:R-:W-:Y:S01]  /*5b00*/  SHF.L.U64.HI R246, R0.reuse, 0x6, R214.reuse ;  /* 0x0000000600f67819 */ /* 0x140fe200000102d6 */
[----:B------:R-:W-:Y:S01]  /*5b10*/  IMAD.MOV.U32 R233, RZ, RZ, R241 ;  /* 0x000000ffffe97224 */ /* 0x000fe200078e00f1 */
[C---:B------:R-:W-:Y:S01]  /*5b20*/  SHF.L.U64.HI R215, R0.reuse, 0x5, R214 ;  /* 0x0000000500d77819 */ /* 0x040fe200000102d6 */
[----:B------:R-:W-:Y:S01]  /*5b30*/  IMAD.SHL.U32 R214, R0, 0x20, RZ ;  /* 0x0000002000d67824 */ /* 0x000fe200078e00ff */
[----:B------:R-:W-:-:S02]  /*5b40*/  LOP3.LUT P4, RZ, R234, 0x4, RZ, 0xc0, !PT ;  /* 0x00000004eaff7812 */ /* 0x000fc4000788c0ff */
[----:B------:R-:W-:-:S04]  /*5b50*/  @P1 LOP3.LUT R209, R209, 0x2, RZ, 0xfc, !PT ;  /* 0x00000002d1d11812 */ /* 0x000fc800078efcff */
[----:B------:R-:W-:Y:S02]  /*5b60*/  LOP3.LUT R209, R209, 0xfffffffe, RZ, 0xc0, !PT ;  /* 0xfffffffed1d17812 */ /* 0x000fe400078ec0ff */
[----:B-1----:R-:W-:-:S13]  /*5b70*/  ISETP.GT.AND P0, PT, R151, 0x7f, PT ;  /* 0x0000007f9700780c */ /* 0x002fda0003f04270 */
[----:B------:R-:W-:Y:S02]  /*5b80*/  @P0 LOP3.LUT R209, R209, 0x1, RZ, 0xfc, !PT ;  /* 0x00000001d1d10812 */ /* 0x000fe400078efcff */
.L_x_1480:
[----:B------:R-:W-:Y:S04]  /*5b90*/  DEPBAR.LE SB0, 0x0 ;  /* 0x000080000000791a */ /* 0x000fe80000000000 */
[----:B------:R-:W-:Y:S01]  /*5ba0*/  WARPSYNC 0xffffffff ;  /* 0xffffffff00007948 */ /* 0x000fe20003800000 */
[----:B------:R-:W-:Y:S01]  /*5bb0*/  BAR.SYNC.DEFER_BLOCKING 0x0 ;  /* 0x0000000000007b1d */ /* 0x000fe20000010000 */
[----:B------:R-:W-:Y:S02]  /*5bc0*/  LOP3.LUT P0, RZ, R234, 0x2, RZ, 0xc0, !PT ;  /* 0x00000002eaff7812 */ /* 0x000fe4000780c0ff */
[----:B------:R-:W-:Y:S02]  /*5bd0*/  IADD3 R0, R111, 0x20, RZ ;  /* 0x000000206f007810 */ /* 0x000fe40007ffe0ff */
[----:B------:R-:W-:Y:S02]  /*5be0*/  SHF.R.S32.HI R2, RZ, 0x1f, R208 ;  /* 0x0000001fff027819 */ /* 0x000fe400000114d0 */
[----:B------:R-:W-:Y:S03]  /*5bf0*/  LOP3.LUT R209, R209, 0xfffffffb, RZ, 0xc0, !PT ;  /* 0xfffffffbd1d17812 */ /* 0x000fe600078ec0ff */
[----:B------:R-:W-:Y:S02]  /*5c00*/  IMAD R108, R2, c[0x0][0x208], RZ ;  /* 0x00008200026c7a24 */ /* 0x000fe400078e02ff */
[C---:B------:R-:W-:Y:S02]  /*5c10*/  IMAD.WIDE.U32 R2, R208.reuse, c[0x0][0x208], RZ ;  /* 0x00008200d0027a25 */ /* 0x040fe400078e00ff */
[----:B------:R-:W-:Y:S02]  /*5c20*/  @P0 IADD3 R0, R111, -0x20, RZ ;  /* 0xffffffe06f000810 */ /* 0x000fe40007ffe0ff */
[----:B------:R-:W-:Y:S04]  /*5c30*/  IMAD R108, R208, c[0x0][0x20c], R108 ;  /* 0x00008300d06c7a24 */ /* 0x000fe800078e026c */
[----:B------:R-:W-:Y:S01]  /*5c40*/  IMAD.IADD R3, R3, 0x1, R108 ;  /* 0x0000000103037824 */ /* 0x000fe200078e026c */
[----:B------:R-:W1:Y:S03]  /*5c50*/  LDSM.16.M88.4 R8, [R111] ;  /* 0x000000006f08783b */ /* 0x000e660000000200 */
[----:B------:R-:W-:Y:S01]  /*5c60*/  IMAD R3, R3, 0x70, RZ ;  /* 0x0000007003037824 */ /* 0x000fe200078e02ff */
[----:B------:R-:W-:Y:S02]  /*5c70*/  BSSY B0, `(.L_x_1478) ;  /* 0x0000106000007945 */ /* 0x000fe40003800000 */
[----:B------:R-:W2:Y:S06]  /*5c80*/  LDSM.16.M88.4 R16, [R111+0x800] ;  /* 0x000800006f10783b */ /* 0x000eac0000000200 */
[----:B------:R-:W3:Y:S06]  /*5c90*/  LDSM.16.M88.4 R24, [R111+0x1000] ;  /* 0x001000006f18783b */ /* 0x000eec0000000200 */
[----:B------:R-:W4:Y:S06]  /*5ca0*/  LDSM.16.M88.4 R32, [R111+0x1800] ;  /* 0x001800006f20783b */ /* 0x000f2c0000000200 */
[----:B------:R-:W5:Y:S06]  /*5cb0*/  LDSM.16.M88.4 R40, [R111+0x2000] ;  /* 0x002000006f28783b */ /* 0x000f6c0000000200 */
[----:B------:R-:W3:Y:S06]  /*5cc0*/  LDSM.16.M88.4 R48, [R111+0x2800] ;  /* 0x002800006f30783b */ /* 0x000eec0000000200 */
[----:B------:R-:W4:Y:S01]  /*5cd0*/  LDSM.16.M88.4 R56, [R111+0x3000] ;  /* 0x003000006f38783b */ /* 0x000f220000000200 */
[C---:B-1----:R-:W-:Y:S05]  /*5ce0*/  HMMA.16816.F32.BF16 R4, R128.reuse, R8, RZ ;  /* 0x000000088004723c */ /* 0x042fea00000418ff */
[----:B------:R-:W1:Y:S03]  /*5cf0*/  LDSM.16.M88.4 R136, [R0] ;  /* 0x000000000088783b */ /* 0x000e660000000200 */
[C---:B------:R-:W-:Y:S03]  /*5d00*/  HMMA.16816.F32.BF16 R8, R128.reuse, R10, RZ ;  /* 0x0000000a8008723c */ /* 0x040fe600000418ff */
[----:B------:R-:W1:Y:S06]  /*5d10*/  LDSM.16.M88.4 R140, [R0+0x800] ;  /* 0x00080000008c783b */ /* 0x000e6c0000000200 */
[----:B------:R-:W1:Y:S01]  /*5d20*/  LDSM.16.M88.4 R144, [R0+0x1000] ;  /* 0x001000000090783b */ /* 0x000e620000000200 */
[C---:B--2---:R-:W-:Y:S05]  /*5d30*/  HMMA.16816.F32.BF16 R12, R128.reuse, R16, RZ ;  /* 0x00000010800c723c */ /* 0x044fea00000418ff */
[----:B------:R-:W-:Y:S03]  /*5d40*/  LDSM.16.M88.4 R152, [R0+0x3000] ;  /* 0x003000000098783b */ /* 0x000fe60000000200 */
[C---:B------:R-:W-:Y:S03]  /*5d50*/  HMMA.16816.F32.BF16 R16, R128.reuse, R18, RZ ;  /* 0x000000128010723c */ /* 0x040fe600000418ff */
[----:B------:R-:W2:Y:S05]  /*5d60*/  S2R R148, SR_TID.X ;  /* 0x0000000000947919 */ /* 0x000eaa0000002100 */
[C---:B---3--:R-:W-:Y:S08]  /*5d70*/  HMMA.16816.F32.BF16 R20, R128.reuse, R24, RZ ;  /* 0x000000188014723c */ /* 0x048ff000000418ff */
[C---:B------:R-:W-:Y:S08]  /*5d80*/  HMMA.16816.F32.BF16 R24, R128.reuse, R26, RZ ;  /* 0x0000001a8018723c */ /* 0x040ff000000418ff */
[C---:B----4-:R-:W-:Y:S01]  /*5d90*/  HMMA.16816.F32.BF16 R28, R128.reuse, R32, RZ ;  /* 0x00000020801c723c */ /* 0x050fe200000418ff */
[----:B--2---:R-:W-:Y:S03]  /*5da0*/  ISETP.GT.AND P2, PT, R148, 0x7f, PT ;  /* 0x0000007f9400780c */ /* 0x004fe60003f44270 */
[----:B------:R-:W-:Y:S04]  /*5db0*/  IMAD.WIDE.U32 R148, R2, 0x70, R214 ;  /* 0x0000007002947825 */ /* 0x000fe800078e00d6 */
[C---:B------:R-:W-:Y:S01]  /*5dc0*/  HMMA.16816.F32.BF16 R32, R128.reuse, R34, RZ ;  /* 0x000000228020723c */ /* 0x040fe200000418ff */
[----:B------:R-:W-:Y:S07]  /*5dd0*/  IMAD.IADD R108, R3, 0x1, R149 ;  /* 0x00000001036c7824 */ /* 0x000fee00078e0295 */
[C---:B-----5:R-:W-:Y:S01]  /*5de0*/  HMMA.16816.F32.BF16 R36, R128.reuse, R40, RZ ;  /* 0x000000288024723c */ /* 0x060fe200000418ff */
[----:B------:R-:W-:Y:S04]  /*5df0*/  @!P2 IADD3 R148, P1, P0, R214, R148, R214 ;  /* 0x00000094d694a210 */ /* 0x000fe8000783e0d6 */
[----:B------:R-:W-:Y:S02]  /*5e00*/  @!P2 IADD3.X R149, R215, R108, R215, P1, P0 ;  /* 0x0000006cd795a210 */ /* 0x000fe40000fe04d7 */
[----:B------:R-:W-:Y:S01]  /*5e10*/  @!P2 IADD3 R108, P0, R148, R242, RZ ;  /* 0x000000f2946ca210 */ /* 0x000fe20007f1e0ff */
[C---:B------:R-:W-:Y:S08]  /*5e20*/  HMMA.16816.F32.BF16 R40, R128.reuse, R42, RZ ;  /* 0x0000002a8028723c */ /* 0x040ff000000418ff */
[C---:B------:R-:W-:Y:S08]  /*5e30*/  HMMA.16816.F32.BF16 R44, R128.reuse, R48, RZ ;  /* 0x00000030802c723c */ /* 0x040ff000000418ff */
[C---:B------:R-:W-:Y:S08]  /*5e40*/  HMMA.16816.F32.BF16 R48, R128.reuse, R50, RZ ;  /* 0x000000328030723c */ /* 0x040ff000000418ff */
[C---:B------:R-:W-:Y:S08]  /*5e50*/  HMMA.16816.F32.BF16 R52, R128.reuse, R56, RZ ;  /* 0x000000388034723c */ /* 0x040ff000000418ff */
[----:B------:R-:W-:Y:S08]  /*5e60*/  HMMA.16816.F32.BF16 R56, R128, R58, RZ ;  /* 0x0000003a8038723c */ /* 0x000ff000000418ff */
[C---:B-1----:R-:W-:Y:S08]  /*5e70*/  HMMA.16816.F32.BF16 R4, R132.reuse, R136, R4 ;  /* 0x000000888404723c */ /* 0x042ff00000041804 */
[C---:B------:R-:W-:Y:S01]  /*5e80*/  HMMA.16816.F32.BF16 R8, R132.reuse, R138, R8 ;  /* 0x0000008a8408723c */ /* 0x040fe20000041808 */
[----:B------:R-:W1:Y:S07]  /*5e90*/  LDSM.16.M88.4 R136, [R0+0x1800] ;  /* 0x001800000088783b */ /* 0x000e6e0000000200 */
[C---:B------:R-:W-:Y:S07]  /*5ea0*/  HMMA.16816.F32.BF16 R12, R132.reuse, R140, R12 ;  /* 0x0000008c840c723c */ /* 0x040fee000004180c */
[----:B------:R-:W-:Y:S01]  /*5eb0*/  IMAD.WIDE.U32 R140, R2, 0x70, R232 ;  /* 0x00000070028c7825 */ /* 0x000fe200078e00e8 */
[C---:B------:R-:W-:Y:S04]  /*5ec0*/  HMMA.16816.F32.BF16 R16, R132.reuse, R142, R16 ;  /* 0x0000008e8410723c */ /* 0x040fe80000041810 */
[----:B------:R-:W-:Y:S01]  /*5ed0*/  IMAD.IADD R3, R141, 0x1, R3 ;  /* 0x000000018d037824 */ /* 0x000fe200078e0203 */
[----:B------:R-:W-:Y:S01]  /*5ee0*/  LEA R2, P1, R140, c[0x0][0x1f8], 0x1 ;  /* 0x00007e008c027a11 */ /* 0x000fe200078208ff */
[----:B------:R-:W-:Y:S01]  /*5ef0*/  @!P2 IMAD.X R141, R149, 0x1, R241, P0 ;  /* 0x00000001958da824 */ /* 0x000fe200000e06f1 */
[----:B------:R-:W-:Y:S01]  /*5f00*/  @!P2 LEA R162, P0, R108, c[0x0][0x1f8], 0x1 ;  /* 0x00007e006ca2aa11 */ /* 0x000fe200078008ff */
[C---:B------:R-:W-:Y:S01]  /*5f10*/  HMMA.16816.F32.BF16 R20, R132.reuse, R144, R20 ;  /* 0x000000908414723c */ /* 0x040fe20000041814 */
[----:B------:R-:W-:Y:S03]  /*5f20*/  LDSM.16.M88.4 R148, [R0+0x2800] ;  /* 0x002800000094783b */ /* 0x000fe60000000200 */
[----:B------:R-:W-:Y:S02]  /*5f30*/  LEA.HI.X R3, R140, c[0x0][0x1fc], R3, 0x1, P1 ;  /* 0x00007f008c037a11 */ /* 0x000fe400008f0c03 */
[----:B------:R-:W-:Y:S01]  /*5f40*/  @!P2 LEA.HI.X R163, R108, c[0x0][0x1fc], R141, 0x1, P0 ;  /* 0x00007f006ca3aa11 */ /* 0x000fe200000f0c8d */
[----:B------:R-:W-:Y:S01]  /*5f50*/  IMAD.MOV.U32 R108, RZ, RZ, R110 ;  /* 0x000000ffff6c7224 */ /* 0x000fe200078e006e */
[C---:B------:R-:W-:Y:S01]  /*5f60*/  HMMA.16816.F32.BF16 R24, R132.reuse, R146, R24 ;  /* 0x000000928418723c */ /* 0x040fe20000041818 */
[----:B------:R2:W3:Y:S03]  /*5f70*/  LDSM.16.M88.4 R140, [R0+0x2000] ;  /* 0x00200000008c783b */ /* 0x0004e60000000200 */
[-C--:B------:R-:W-:Y:S03]  /*5f80*/  IADD3 R160, P1, R2, R247.reuse, RZ ;  /* 0x000000f702a07210 */ /* 0x080fe60007f3e0ff */
[----:B------:R-:W-:Y:S01]  /*5f90*/  @!PT LDS RZ, [RZ] ;  /* 0x00000000fffff984 */ /* 0x000fe20000000800 */
[----:B------:R-:W-:Y:S01]  /*5fa0*/  @!PT LDS RZ, [RZ] ;  /* 0x00000000fffff984 */ /* 0x000fe20000000800 */
[----:B------:R-:W-:Y:S01]  /*5fb0*/  @!PT LDS RZ, [RZ] ;  /* 0x00000000fffff984 */ /* 0x000fe20000000800 */
[----:B------:R4:W-:Y:S01]  /*5fc0*/  LDGSTS.E.BYPASS.LTC128B.128 [R207+0x100], [R2.64], !P5 ;  /* 0x0010000002cf7fae */ /* 0x0009e2000e901d46 */
[----:B------:R-:W-:Y:S01]  /*5fd0*/  IADD3 R144, P0, R160, R247, RZ ;  /* 0x000000f7a0907210 */ /* 0x000fe20007f1e0ff */
[C---:B-1----:R-:W-:Y:S03]  /*5fe0*/  HMMA.16816.F32.BF16 R28, R132.reuse, R136, R28 ;  /* 0x00000088841c723c */ /* 0x042fe6000004181c */
[--C-:B------:R-:W-:Y:S01]  /*5ff0*/  IMAD.X R161, R3, 0x1, R246.reuse, P1 ;  /* 0x0000000103a17824 */ /* 0x100fe200008e06f6 */
[----:B------:R4:W-:Y:S03]  /*6000*/  LDGSTS.E.BYPASS.LTC128B.128 [R207+0x3900], [R2.64+0x80], !P6 ;  /* 0x0390008002cf7fae */ /* 0x0009e6000f101d46 */
[----:B------:R-:W-:Y:S01]  /*6010*/  IMAD.X R145, R161, 0x1, R246, P0 ;  /* 0x00000001a1917824 */ /* 0x000fe200000e06f6 */
[C---:B------:R-:W-:Y:S02]  /*6020*/  HMMA.16816.F32.BF16 R32, R132.reuse, R138, R32 ;  /* 0x0000008a8420723c */ /* 0x040fe40000041820 */
[----:B------:R1:W-:Y:S01]  /*6030*/  LDGSTS.E.BYPASS.LTC128B.128 [R207+0x1100], [R160.64], !P5 ;  /* 0x01100000a0cf7fae */ /* 0x0003e2000e901d46 */
[----:B------:R-:W-:Y:S02]  /*6040*/  ISETP.GT.AND P0, PT, R208, R238, PT ;  /* 0x000000eed000720c */ /* 0x000fe40003f04270 */
[C---:B--2---:R-:W-:Y:S03]  /*6050*/  IADD3 R0, R111.reuse, 0x40, RZ ;  /* 0x000000406f007810 */ /* 0x044fe60007ffe0ff */
[----:B------:R1:W-:Y:S01]  /*6060*/  LDGSTS.E.BYPASS.LTC128B.128 [R207+0x4900], [R160.64+0x80], !P6 ;  /* 0x04900080a0cf7fae */ /* 0x0003e2000f101d46 */
[----:B------:R-:W-:Y:S05]  /*6070*/  @P4 IADD3 R0, R111, -0x40, RZ ;  /* 0xffffffc06f004810 */ /* 0x000fea0007ffe0ff */
[----:B------:R2:W-:Y:S02]  /*6080*/  LDGSTS.E.BYPASS.LTC128B.128 [R207+0x2100], [R144.64], !P5 ;  /* 0x0210000090cf7fae */ /* 0x0005e4000e901d46 */
[----:B------:R-:W-:Y:S04]  /*6090*/  @P0 LOP3.LUT R209, R209, 0x4, RZ, 0xfc, !PT ;  /* 0x00000004d1d10812 */ /* 0x000fe800078efcff */
[----:B------:R2:W-:Y:S01]  /*60a0*/  LDGSTS.E.BYPASS.LTC128B.128 [R207+0x5900], [R144.64+0x80], !P6 ;  /* 0x0590008090cf7fae */ /* 0x0005e2000f101d46 */
[C---:B---3--:R-:W-:Y:S05]  /*60b0*/  HMMA.16816.F32.BF16 R36, R132.reuse, R140, R36 ;  /* 0x0000008c8424723c */ /* 0x048fea0000041824 */
[----:B------:R1:W-:Y:S03]  /*60c0*/  @!P2 LDGSTS.E.BYPASS.LTC128B.128 [R207+0x3100], [R162.64], !P5 ;  /* 0x03100000a2cfafae */ /* 0x0003e6000e901d46 */
[C---:B------:R-:W-:Y:S03]  /*60d0*/  HMMA.16816.F32.BF16 R40, R132.reuse, R142, R40 ;  /* 0x0000008e8428723c */ /* 0x040fe60000041828 */
[----:B------:R1:W-:Y:S06]  /*60e0*/  @!P2 LDGSTS.E.BYPASS.LTC128B.128 [R207+0x6900], [R162.64+0x80], !P6 ;  /* 0x06900080a2cfafae */ /* 0x0003ec000f101d46 */
[----:B------:R-:W-:Y:S01]  /*60f0*/  LDSM.16.M88.4 R164, [R0+0x1000] ;  /* 0x0010000000a4783b */ /* 0x000fe20000000200 */
[C---:B------:R-:W-:Y:S05]  /*6100*/  HMMA.16816.F32.BF16 R44, R132.reuse, R148, R44 ;  /* 0x00000094842c723c */ /* 0x040fea000004182c */
[----:B------:R-:W0:Y:S03]  /*6110*/  LDGDEPBAR ;  /* 0x00000000000079af */ /* 0x000e260000000000 */
[C---:B------:R-:W-:Y:S03]  /*6120*/  HMMA.16816.F32.BF16 R48, R132.reuse, R150, R48 ;  /* 0x000000968430723c */ /* 0x040fe60000041830 */
[----:B--2---:R-:W2:Y:S05]  /*6130*/  LDSM.16.M88.4 R144, [R0] ;  /* 0x000000000090783b */ /* 0x004eaa0000000200 */
[C---:B------:R-:W-:Y:S01]  /*6140*/  HMMA.16816.F32.BF16 R52, R132.reuse, R152, R52 ;  /* 0x000000988434723c */ /* 0x040fe20000041834 */
[----:B------:R-:W-:Y:S06]  /*6150*/  LDSM.16.M88.4 R168, [R0+0x1800] ;  /* 0x0018000000a8783b */ /* 0x000fec0000000200 */
[----:B-1----:R-:W1:Y:S01]  /*6160*/  LDSM.16.M88.4 R160, [R0+0x800] ;  /* 0x0008000000a0783b */ /* 0x002e620000000200 */
[----:B------:R-:W-:Y:S05]  /*6170*/  HMMA.16816.F32.BF16 R56, R132, R154, R56 ;  /* 0x0000009a8438723c */ /* 0x000fea0000041838 */
[----:B------:R-:W3:Y:S06]  /*6180*/  LDSM.16.M88.4 R136, [R0+0x2000] ;  /* 0x002000000088783b */ /* 0x000eec0000000200 */
[----:B------:R-:W5:Y:S06]  /*6190*/  LDSM.16.M88.4 R140, [R0+0x2800] ;  /* 0x00280000008c783b */ /* 0x000f6c0000000200 */
[----:B------:R-:W3:Y:S06]  /*61a0*/  LDSM.16.M88.4 R148, [R0+0x3000] ;  /* 0x003000000094783b */ /* 0x000eec0000000200 */
[----:B------:R-:W-:Y:S01]  /*61b0*/  LDSM.16.M88.4 R152, [R196+0x800] ;  /* 0x00080000c498783b */ /* 0x000fe20000000200 */
[C---:B--2---:R-:W-:Y:S05]  /*61c0*/  HMMA.16816.F32.BF16 R4, R156.reuse, R144, R4 ;  /* 0x000000909c04723c */ /* 0x044fea0000041804 */
[----:B------:R-:W-:Y:S03]  /*61d0*/  LDSM.16.M88.4 R180, [R111+0x6000] ;  /* 0x006000006fb4783b */ /* 0x000fe60000000200 */
[C---:B------:R-:W-:Y:S03]  /*61e0*/  HMMA.16816.F32.BF16 R8, R156.reuse, R146, R8 ;  /* 0x000000929c08723c */ /* 0x040fe60000041808 */
[----:B------:R-:W2:Y:S05]  /*61f0*/  LDSM.16.M88.4 R144, [R196] ;  /* 0x00000000c490783b */ /* 0x000eaa0000000200 */
[C---:B-1----:R-:W-:Y:S08]  /*6200*/  HMMA.16816.F32.BF16 R12, R156.reuse, R160, R12 ;  /* 0x000000a09c0c723c */ /* 0x042ff0000004180c */
        /* <DEDUP_REMOVED lines=10> */
[----:B------:R-:W1:Y:S07]  /*62b0*/  LDSM.16.M88.4 R136, [R196+0x1000] ;  /* 0x00100000c488783b */ /* 0x000e6e0000000200 */
[C---:B-----5:R-:W-:Y:S08]  /*62c0*/  HMMA.16816.F32.BF16 R44, R156.reuse, R140, R44 ;  /* 0x0000008c9c2c723c */ /* 0x060ff0000004182c */
[C---:B------:R-:W-:Y:S01]  /*62d0*/  HMMA.16816.F32.BF16 R48, R156.reuse, R142, R48 ;  /* 0x0000008e9c30723c */ /* 0x040fe20000041830 */
[----:B------:R-:W3:Y:S07]  /*62e0*/  LDSM.16.M88.4 R140, [R196+0x1800] ;  /* 0x00180000c48c783b */ /* 0x000eee0000000200 */
[C---:B------:R-:W-:Y:S08]  /*62f0*/  HMMA.16816.F32.BF16 R52, R156.reuse, R148, R52 ;  /* 0x000000949c34723c */ /* 0x040ff00000041834 */
[----:B------:R-:W-:Y:S01]  /*6300*/  HMMA.16816.F32.BF16 R56, R156, R150, R56 ;  /* 0x000000969c38723c */ /* 0x000fe20000041838 */
[----:B------:R-:W5:Y:S07]  /*6310*/  LDSM.16.M88.4 R148, [R196+0x2000] ;  /* 0x00200000c494783b */ /* 0x000f6e0000000200 */
[C---:B--2---:R-:W-:Y:S08]  /*6320*/  HMMA.16816.F32.BF16 R4, R172.reuse, R144, R4 ;  /* 0x00000090ac04723c */ /* 0x044ff00000041804 */
[C---:B------:R-:W-:Y:S01]  /*6330*/  HMMA.16816.F32.BF16 R8, R172.reuse, R146, R8 ;  /* 0x00000092ac08723c */ /* 0x040fe20000041808 */
[----:B------:R-:W2:Y:S07]  /*6340*/  LDSM.16.M88.4 R144, [R196+0x2800] ;  /* 0x00280000c490783b */ /* 0x000eae0000000200 */
[C---:B------:R-:W-:Y:S08]  /*6350*/  HMMA.16816.F32.BF16 R12, R172.reuse, R152, R12 ;  /* 0x00000098ac0c723c */ /* 0x040ff0000004180c */
[C---:B------:R-:W-:Y:S01]  /*6360*/  HMMA.16816.F32.BF16 R16, R172.reuse, R154, R16 ;  /* 0x0000009aac10723c */ /* 0x040fe20000041810 */
[----:B------:R-:W-:Y:S07]  /*6370*/  LDSM.16.M88.4 R152, [R111+0x4800] ;  /* 0x004800006f98783b */ /* 0x000fee0000000200 */
[C---:B-1----:R-:W-:Y:S08]  /*6380*/  HMMA.16816.F32.BF16 R20, R172.reuse, R136, R20 ;  /* 0x00000088ac14723c */ /* 0x042ff00000041814 */
[C---:B------:R-:W-:Y:S01]  /*6390*/  HMMA.16816.F32.BF16 R24, R172.reuse, R138, R24 ;  /* 0x0000008aac18723c */ /* 0x040fe20000041818 */
[----:B------:R-:W1:Y:S07]  /*63a0*/  LDSM.16.M88.4 R136, [R111+0x3800] ;  /* 0x003800006f88783b */ /* 0x000e6e0000000200 */
[C---:B---3--:R-:W-:Y:S08]  /*63b0*/  HMMA.16816.F32.BF16 R28, R172.reuse, R140, R28 ;  /* 0x0000008cac1c723c */ /* 0x048ff0000004181c */
[C---:B------:R-:W-:Y:S01]  /*63c0*/  HMMA.16816.F32.BF16 R32, R172.reuse, R142, R32 ;  /* 0x0000008eac20723c */ /* 0x040fe20000041820 */
[----:B------:R-:W3:Y:S07]  /*63d0*/  LDSM.16.M88.4 R140, [R111+0x4000] ;  /* 0x004000006f8c783b */ /* 0x000eee0000000200 */
[C---:B-----5:R-:W-:Y:S08]  /*63e0*/  HMMA.16816.F32.BF16 R36, R172.reuse, R148, R36 ;  /* 0x00000094ac24723c */ /* 0x060ff00000041824 */
[C---:B------:R-:W-:Y:S01]  /*63f0*/  HMMA.16816.F32.BF16 R40, R172.reuse, R150, R40 ;  /* 0x00000096ac28723c */ /* 0x040fe20000041828 */
[----:B------:R-:W-:Y:S07]  /*6400*/  LDSM.16.M88.4 R148, [R201+0x3800] ;  /* 0x00380000c994783b */ /* 0x000fee0000000200 */
[C---:B--2---:R-:W-:Y:S08]  /*6410*/  HMMA.16816.F32.BF16 R44, R172.reuse, R144, R44 ;  /* 0x00000090ac2c723c */ /* 0x044ff0000004182c */
[C---:B------:R-:W-:Y:S01]  /*6420*/  HMMA.16816.F32.BF16 R48, R172.reuse, R146, R48 ;  /* 0x00000092ac30723c */ /* 0x040fe20000041830 */
[----:B------:R-:W2:Y:S07]  /*6430*/  LDSM.16.M88.4 R144, [R111+0x6800] ;  /* 0x006800006f90783b */ /* 0x000eae0000000200 */
[C---:B------:R-:W-:Y:S08]  /*6440*/  HMMA.16816.F32.BF16 R52, R172.reuse, R160, R52 ;  /* 0x000000a0ac34723c */ /* 0x040ff00000041834 */
[----:B------:R-:W-:Y:S01]  /*6450*/  HMMA.16816.F32.BF16 R56, R172, R162, R56 ;  /* 0x000000a2ac38723c */ /* 0x000fe20000041838 */
[----:B------:R-:W-:Y:S07]  /*6460*/  LDSM.16.M88.4 R160, [R201+0x6800] ;  /* 0x00680000c9a0783b */ /* 0x000fee0000000200 */
[C---:B-1----:R-:W-:Y:S08]  /*6470*/  HMMA.16816.F32.BF16 R4, R176.reuse, R136, R4 ;  /* 0x00000088b004723c */ /* 0x042ff00000041804 */
[C---:B------:R-:W-:Y:S01]  /*6480*/  HMMA.16816.F32.BF16 R8, R176.reuse, R138, R8 ;  /* 0x0000008ab008723c */ /* 0x040fe20000041808 */
[----:B------:R-:W1:Y:S07]  /*6490*/  LDSM.16.M88.4 R136, [R201+0x4000] ;  /* 0x00400000c988783b */ /* 0x000e6e0000000200 */
[C---:B---3--:R-:W-:Y:S08]  /*64a0*/  HMMA.16816.F32.BF16 R12, R176.reuse, R140, R12 ;  /* 0x0000008cb00c723c */ /* 0x048ff0000004180c */
[C---:B------:R-:W-:Y:S01]  /*64b0*/  HMMA.16816.F32.BF16 R16, R176.reuse, R142, R16 ;  /* 0x0000008eb010723c */ /* 0x040fe20000041810 */
[----:B------:R-:W3:Y:S07]  /*64c0*/  LDSM.16.M88.4 R140, [R201+0x4800] ;  /* 0x00480000c98c783b */ /* 0x000eee0000000200 */
        /* <DEDUP_REMOVED lines=13> */
[----:B------:R-:W-:Y:S01]  /*65a0*/  HMMA.16816.F32.BF16 R56, R176, R146, R56 ;  /* 0x00000092b038723c */ /* 0x000fe20000041838 */
[----:B------:R-:W2:Y:S07]  /*65b0*/  LDSM.16.M88.4 R144, [R201+0x5800] ;  /* 0x00580000c990783b */ /* 0x000eae0000000200 */
[C---:B------:R-:W-:Y:S08]  /*65c0*/  HMMA.16816.F32.BF16 R4, R184.reuse, R148, R4 ;  /* 0x00000094b804723c */ /* 0x040ff00000041804 */
        /* <DEDUP_REMOVED lines=34> */
[----:B------:R-:W3:Y:S01]  /*67f0*/  LDSM.16.M88.4 R180, [R196+0x6800] ;  /* 0x00680000c4b4783b */ /* 0x000ee20000000200 */
[----:B------:R-:W-:Y:S05]  /*6800*/  DEPBAR.LE SB0, 0x0 ;  /* 0x000080000000791a */ /* 0x000fea0000000000 */
[----:B------:R-:W-:Y:S01]  /*6810*/  BAR.SYNC.DEFER_BLOCKING 0x0 ;  /* 0x0000000000007b1d */ /* 0x000fe20000010000 */
[C---:B--2---:R-:W-:Y:S08]  /*6820*/  HMMA.16816.F32.BF16 R44, R188.reuse, R144, R44 ;  /* 0x00000090bc2c723c */ /* 0x044ff0000004182c */
        /* <DEDUP_REMOVED lines=17> */
[----:B------:R-:W-:Y:S07]  /*6940*/  @!UPT UIADD3 URZ, URZ, URZ, URZ ;  /* 0x0000003f3f3ff290 */ /* 0x000fee000fffe03f */
[----:B------:R-:W-:-:S11]  /*6950*/  @!P0 BRA `(.L_x_1479) ;  /* 0x0000037000008947 */ /* 0x000fd60003800000 */
[----:B----4-:R-:W-:Y:S02]  /*6960*/  IADD3 R2, R208, -0x1, RZ ;  /* 0xffffffffd0027810 */ /* 0x010fe40007ffe0ff */
[----:B------:R-:W-:Y:S02]  /*6970*/  IADD3 R0, -R230, 0x70, RZ ;  /* 0x00000070e6007810 */ /* 0x000fe40007ffe1ff */
[----:B------:R-:W-:Y:S01]  /*6980*/  SHF.R.S32.HI R3, RZ, 0x1f, R2 ;  /* 0x0000001fff037819 */ /* 0x000fe20000011402 */
[----:B------:R-:W-:Y:S01]  /*6990*/  IMAD.WIDE.U32 R136, R2, c[0x0][0x1e0], RZ ;  /* 0x0000780002887a25 */ /* 0x000fe200078e00ff */
[C---:B------:R-:W-:Y:S02]  /*69a0*/  ISETP.GE.AND P2, PT, R0.reuse, 0x21, PT ;  /* 0x000000210000780c */ /* 0x040fe40003f46270 */
[C---:B------:R-:W-:Y:S01]  /*69b0*/  ISETP.GE.AND P1, PT, R0.reuse, 0x41, PT ;  /* 0x000000410000780c */ /* 0x040fe20003f26270 */
[----:B------:R-:W-:Y:S01]  /*69c0*/  IMAD R3, R3, c[0x0][0x1e0], RZ ;  /* 0x0000780003037a24 */ /* 0x000fe200078e02ff */
[----:B------:R-:W-:Y:S02]  /*69d0*/  ISETP.GE.AND P3, PT, R0, 0x1, PT ;  /* 0x000000010000780c */ /* 0x000fe40003f66270 */
[----:B------:R-:W-:Y:S01]  /*69e0*/  P2R R144, PR, RZ, 0x10 ;  /* 0x00000010ff907803 */ /* 0x000fe20000000000 */
[----:B------:R-:W-:Y:S04]  /*69f0*/  IMAD R2, R2, c[0x0][0x1e4], R3 ;  /* 0x0000790002027a24 */ /* 0x000fe800078e0203 */
[----:B------:R-:W-:Y:S02]  /*6a00*/  IMAD.IADD R137, R137, 0x1, R2 ;  /* 0x0000000189897824 */ /* 0x000fe400078e0202 */
[----:B------:R-:W-:Y:S04]  /*6a10*/  IMAD.WIDE.U32 R2, R136, 0x70, RZ ;  /* 0x0000007088027825 */ /* 0x000fe800078e00ff */
[----:B------:R-:W-:Y:S02]  /*6a20*/  IMAD R136, R137, 0x70, RZ ;  /* 0x0000007089887824 */ /* 0x000fe400078e02ff */
[----:B------:R-:W-:Y:S02]  /*6a30*/  @P2 IMAD.MOV.U32 R137, RZ, RZ, c[0x0][0x1e0] ;  /* 0x00007800ff892624 */ /* 0x000fe400078e00ff */
[----:B------:R-:W-:Y:S02]  /*6a40*/  @P2 IMAD.MOV.U32 R138, RZ, RZ, c[0x0][0x1e4] ;  /* 0x00007900ff8a2624 */ /* 0x000fe400078e00ff */
[----:B------:R-:W-:Y:S01]  /*6a50*/  IMAD.IADD R3, R3, 0x1, R136 ;  /* 0x0000000103037824 */ /* 0x000fe200078e0288 */
[CC--:B------:R-:W-:Y:S01]  /*6a60*/  @P2 LEA R139, P0, R137.reuse, R2.reuse, 0x5 ;  /* 0x00000002898b2211 */ /* 0x0c0fe200078028ff */
[----:B------:R-:W-:Y:S03]  /*6a70*/  @P1 IMAD.MOV.U32 R136, RZ, RZ, c[0x0][0x1e0] ;  /* 0x00007800ff881624 */ /* 0x000fe600078e00ff */
[-C--:B------:R-:W-:Y:S01]  /*6a80*/  @P2 LEA.HI.X R140, R137, R3.reuse, R138, 0x5, P0 ;  /* 0x00000003898c2211 */ /* 0x080fe200000f2c8a */
[----:B------:R-:W-:Y:S01]  /*6a90*/  @P1 IMAD.MOV.U32 R137, RZ, RZ, c[0x0][0x1e4] ;  /* 0x00007900ff891624 */ /* 0x000fe200078e00ff */
[CC--:B------:R-:W-:Y:S04]  /*6aa0*/  @P1 LEA R142, P0, R136.reuse, R2.reuse, 0x6 ;  /* 0x00000002888e1211 */ /* 0x0c0fe800078030ff */
[----:B------:R-:W-:Y:S02]  /*6ab0*/  @P1 LEA.HI.X R143, R136, R3, R137, 0x6, P0 ;  /* 0x00000003888f1211 */ /* 0x000fe400000f3489 */
[----:B------:R-:W-:Y:S05]  /*6ac0*/  @P3 IADD3 R137, P0, R212, R2, RZ ;  /* 0x00000002d4893210 */ /* 0x000fea0007f1e0ff */
[--C-:B------:R-:W-:Y:S01]  /*6ad0*/  @P3 IMAD.X R138, R3, 0x1, R211.reuse, P0 ;  /* 0x00000001038a3824 */ /* 0x100fe200000e06d3 */
        /* <DEDUP_REMOVED lines=8> */
[----:B------:R-:W-:Y:S02]  /*6b60*/  @P1 IADD3 R139, P0, R142, R212, RZ ;  /* 0x000000d48e8b1210 */ /* 0x000fe40007f1e0ff */
[----:B------:R1:W-:Y:S03]  /*6b70*/  @P3 LDGSTS.E.BYPASS.LTC128B.128 [R207+0xb900], [R136.64+0x80], !P6 ;  /* 0x0b90008088cf3fae */ /* 0x0003e6000f101d46 */
[----:B------:R-:W-:Y:S01]  /*6b80*/  @P1 IMAD.X R142, R143, 0x1, R211, P0 ;  /* 0x000000018f8e1824 */ /* 0x000fe200000e06d3 */
[C---:B------:R-:W-:Y:S04]  /*6b90*/  @P2 LEA R140, P0, R138.reuse, c[0x0][0x1c8], 0x1 ;  /* 0x000072008a8c2a11 */ /* 0x040fe800078008ff */
[----:B------:R-:W-:Y:S02]  /*6ba0*/  @P2 LEA.HI.X R141, R138, c[0x0][0x1cc], R141, 0x1, P0 ;  /* 0x000073008a8d2a11 */ /* 0x000fe400000f0c8d */
[C---:B------:R-:W-:Y:S03]  /*6bb0*/  @P1 LEA R138, P0, R139.reuse, c[0x0][0x1c8], 0x1 ;  /* 0x000072008b8a1a11 */ /* 0x040fe600078008ff */
[----:B------:R1:W-:Y:S01]  /*6bc0*/  @P2 LDGSTS.E.BYPASS.LTC128B.128 [R207+0x9100], [R140.64], !P5 ;  /* 0x091000008ccf2fae */ /* 0x0003e2000e901d46 */
[----:B------:R-:W-:Y:S02]  /*6bd0*/  @P1 LEA.HI.X R139, R139, c[0x0][0x1cc], R142, 0x1, P0 ;  /* 0x000073008b8b1a11 */ /* 0x000fe400000f0c8e */
[----:B------:R-:W-:Y:S02]  /*6be0*/  ISETP.GE.AND P0, PT, R0, 0x61, PT ;  /* 0x000000610000780c */ /* 0x000fe40003f06270 */
[----:B------:R1:W-:Y:S05]  /*6bf0*/  @P2 LDGSTS.E.BYPASS.LTC128B.128 [R207+0xc900], [R140.64+0x80], !P6 ;  /* 0x0c9000808ccf2fae */ /* 0x0003ea000f101d46 */
[----:B------:R1:W-:Y:S05]  /*6c00*/  @P1 LDGSTS.E.BYPASS.LTC128B.128 [R207+0xa100], [R138.64], !P5 ;  /* 0x0a1000008acf1fae */ /* 0x0003ea000e901d46 */
[----:B------:R1:W-:Y:S01]  /*6c10*/  @P1 LDGSTS.E.BYPASS.LTC128B.128 [R207+0xd900], [R138.64+0x80], !P6 ;  /* 0x0d9000808acf1fae */ /* 0x0003e2000f101d46 */
[----:B------:R-:W-:Y:S02]  /*6c20*/  @P0 IMAD.MOV.U32 R142, RZ, RZ, c[0x0][0x1e0] ;  /* 0x00007800ff8e0624 */ /* 0x000fe400078e00ff */
[----:B------:R-:W-:Y:S02]  /*6c30*/  @P0 IMAD.MOV.U32 R0, RZ, RZ, c[0x0][0x1e4] ;  /* 0x00007900ff000624 */ /* 0x000fe400078e00ff */
[----:B------:R-:W-:Y:S04]  /*6c40*/  @P0 IMAD.WIDE.U32 R2, R142, 0x60, R2 ;  /* 0x000000608e020825 */ /* 0x000fe800078e0002 */
[----:B------:R-:W-:Y:S01]  /*6c50*/  @P0 IMAD R142, R0, 0x60, RZ ;  /* 0x00000060008e0824 */ /* 0x000fe200078e02ff */
[----:B------:R-:W-:Y:S04]  /*6c60*/  @P0 IADD3 R0, P4, R212, R2, RZ ;  /* 0x00000002d4000210 */ /* 0x000fe80007f9e0ff */
[----:B------:R-:W-:Y:S02]  /*6c70*/  @P0 LEA R2, P3, R0, c[0x0][0x1c8], 0x1 ;  /* 0x0000720000020a11 */ /* 0x000fe400078608ff */
[----:B------:R-:W-:Y:S02]  /*6c80*/  @P0 IADD3.X R3, R211, R142, R3, P4, !PT ;  /* 0x0000008ed3030210 */ /* 0x000fe400027fe403 */
[----:B------:R-:W-:Y:S02]  /*6c90*/  ISETP.NE.AND P4, PT, R144, RZ, PT ;  /* 0x000000ff9000720c */ /* 0x000fe40003f85270 */
[----:B------:R-:W-:Y:S05]  /*6ca0*/  @P0 LEA.HI.X R3, R0, c[0x0][0x1cc], R3, 0x1, P3 ;  /* 0x0000730000030a11 */ /* 0x000fea00018f0c03 */
[----:B------:R1:W-:Y:S05]  /*6cb0*/  @P0 LDGSTS.E.BYPASS.LTC128B.128 [R207+0xb100], [R2.64], !P5 ;  /* 0x0b10000002cf0fae */ /* 0x0003ea000e901d46 */
[----:B------:R1:W-:Y:S02]  /*6cc0*/  @P0 LDGSTS.E.BYPASS.LTC128B.128 [R207+0xe900], [R2.64+0x80], !P6 ;  /* 0x0e90008002cf0fae */ /* 0x0003e4000f101d46 */
.L_x_1479:
[----:B----4-:R-:W-:Y:S05]  /*6cd0*/  BSYNC B0 ;  /* 0x0000000000007941 */ /* 0x010fea0003800000 */
.L_x_1478:
[----:B------:R-:W-:Y:S01]  /*6ce0*/  FMNMX.FTZ R0, R4, R110, !PT ;  /* 0x0000006e04007209 */ /* 0x000fe20007810000 */
[----:B-1----:R-:W-:Y:S01]  /*6cf0*/  LDSM.16.MT88.4 R140, [R199] ;  /* 0x00000000c78c783b */ /* 0x002fe20000004200 */
        /* <DEDUP_REMOVED lines=67> */
[----:B------:R-:W1:Y:S01]  /*7130*/  LDSM.16.MT88.4 R136, [R197] ;  /* 0x00000000c588783b */ /* 0x000e620000004200 */
[----:B------:R-:W-:Y:S02]  /*7140*/  FADD.FTZ R2, -R110, R108 ;  /* 0x0000006c6e027221 */ /* 0x000fe40000010100 */
[----:B------:R-:W-:Y:S02]  /*7150*/  FMUL.FTZ R108, R3, c[0x0][0x2d0] ;  /* 0x0000b400036c7a20 */ /* 0x000fe40000410000 */
[----:B------:R-:W-:Y:S02]  /*7160*/  FMUL.FTZ R0, R2, c[0x0][0x2d0] ;  /* 0x0000b40002007a20 */ /* 0x000fe40000410000 */
[--C-:B------:R-:W-:Y:S02]  /*7170*/  FFMA.FTZ R6, R6, c[0x0][0x2d0], -R108.reuse ;  /* 0x0000b40006067a23 */ /* 0x100fe4000001086c */
[----:B------:R2:W3:Y:S01]  /*7180*/  MUFU.EX2 R2, R0 ;  /* 0x0000000000027308 */ /* 0x0004e20000000800 */
        /* <DEDUP_REMOVED lines=14> */
[----:B--2---:R-:W-:Y:S02]  /*7270*/  FADD.FTZ R0, -R3, R109 ;  /* 0x0000006d03007221 */ /* 0x004fe40000010100 */
[----:B------:R-:W-:Y:S02]  /*7280*/  FMUL.FTZ R109, R110, c[0x0][0x2d0] ;  /* 0x0000b4006e6d7a20 */ /* 0x000fe40000410000 */
[----:B------:R-:W-:Y:S01]  /*7290*/  FMUL.FTZ R0, R0, c[0x0][0x2d0] ;  /* 0x0000b40000007a20 */ /* 0x000fe20000410000 */
[----:B------:R-:W-:Y:S01]  /*72a0*/  MUFU.EX2 R183, R14 ;  /* 0x0000000e00b77308 */ /* 0x000fe20000000800 */
[--C-:B------:R-:W-:Y:S02]  /*72b0*/  FFMA.FTZ R4, R4, c[0x0][0x2d0], -R109.reuse ;  /* 0x0000b40004047a23 */ /* 0x100fe4000001086d */
[--C-:B------:R-:W-:Y:S02]  /*72c0*/  FFMA.FTZ R5, R5, c[0x0][0x2d0], -R109.reuse ;  /* 0x0000b40005057a23 */ /* 0x100fe4000001086d */
[C---:B---3--:R-:W-:Y:S02]  /*72d0*/  FMUL.FTZ R60, R2.reuse, R60 ;  /* 0x0000003c023c7220 */ /* 0x048fe40000410000 */
        /* <DEDUP_REMOVED lines=8> */
[----:B------:R-:W3:Y:S01]  /*7360*/  MUFU.EX2 R0, R0 ;  /* 0x0000000000007308 */ /* 0x000ee20000000800 */
[C---:B------:R-:W-:Y:S02]  /*7370*/  FMUL.FTZ R76, R2.reuse, R76 ;  /* 0x0000004c024c7220 */ /* 0x040fe40000410000 */
[----:B------:R-:W-:Y:S02]  /*7380*/  FMUL.FTZ R77, R2, R77 ;  /* 0x0000004d024d7220 */ /* 0x000fe40000410000 */
[--C-:B------:R-:W-:Y:S02]  /*7390*/  FFMA.FTZ R12, R12, c[0x0][0x2d0], -R109.reuse ;  /* 0x0000b4000c0c7a23 */ /* 0x100fe4000001086d */
[--C-:B------:R-:W-:Y:S02]  /*73a0*/  FFMA.FTZ R13, R13, c[0x0][0x2d0], -R109.reuse ;  /* 0x0000b4000d0d7a23 */ /* 0x100fe4000001086d */
[C---:B------:R-:W-:Y:S01]  /*73b0*/  FMUL.FTZ R80, R2.reuse, R80 ;  /* 0x0000005002507220 */ /* 0x040fe20000410000 */
[----:B------:R4:W-:Y:S01]  /*73c0*/  MUFU.EX2 R224, R5 ;  /* 0x0000000500e07308 */ /* 0x0009e20000000800 */
        /* <DEDUP_REMOVED lines=13> */
[----:B------:R-:W-:Y:S02]  /*74a0*/  FMUL.FTZ R66, R0, R66 ;  /* 0x0000004200427220 */ /* 0x000fe40000410000 */
[----:B----4-:R-:W-:Y:S01]  /*74b0*/  FMUL.FTZ R5, R2, R113 ;  /* 0x0000007102057220 */ /* 0x010fe20000410000 */
[----:B------:R-:W-:Y:S01]  /*74c0*/  F2FP.BF16.PACK_AB R113, R220, R221 ;  /* 0x000000dddc71723e */ /* 0x000fe200000010ff */
[C---:B------:R-:W-:Y:S02]  /*74d0*/  FMUL.FTZ R67, R0.reuse, R67 ;  /* 0x0000004300437220 */ /* 0x040fe40000410000 */
[C---:B------:R-:W-:Y:S01]  /*74e0*/  FMUL.FTZ R70, R0.reuse, R70 ;  /* 0x0000004600467220 */ /* 0x040fe20000410000 */
[----:B------:R4:W-:Y:S01]  /*74f0*/  MUFU.EX2 R216, R13 ;  /* 0x0000000d00d87308 */ /* 0x0009e20000000800 */
[C---:B------:R-:W-:Y:S02]  /*7500*/  FMUL.FTZ R71, R0.reuse, R71 ;  /* 0x0000004700477220 */ /* 0x040fe40000410000 */
[----:B------:R-:W-:Y:S02]  /*7510*/  FMUL.FTZ R74, R0, R74 ;  /* 0x0000004a004a7220 */ /* 0x000fe40000410000 */
[--C-:B--2---:R-:W-:Y:S02]  /*7520*/  FFMA.FTZ R4, R9, c[0x0][0x2d0], -R109.reuse ;  /* 0x0000b40009047a23 */ /* 0x104fe4000001086d */
[----:B------:R-:W-:Y:S02]  /*7530*/  FMUL.FTZ R9, R2, R117 ;  /* 0x0000007502097220 */ /* 0x000fe40000410000 */
        /* <DEDUP_REMOVED lines=10> */
[----:B------:R-:W-:Y:S02]  /*75e0*/  FMUL.FTZ R91, R0, R91 ;  /* 0x0000005b005b7220 */ /* 0x000fe40000410000 */
[C---:B---3--:R-:W-:Y:S02]  /*75f0*/  FMUL.FTZ R12, R2.reuse, R120 ;  /* 0x00000078020c7220 */ /* 0x048fe40000410000 */
[----:B----4-:R-:W-:Y:S01]  /*7600*/  FMUL.FTZ R13, R2, R121 ;  /* 0x00000079020d7220 */ /* 0x010fe20000410000 */
[----:B------:R-:W-:Y:S01]  /*7610*/  MUFU.EX2 R171, R18 ;  /* 0x0000001200ab7308 */ /* 0x000fe20000000800 */
[----:B------:R-:W-:Y:S02]  /*7620*/  FMUL.FTZ R14, R0, R122 ;  /* 0x0000007a000e7220 */ /* 0x000fe40000410000 */
[--C-:B------:R-:W-:Y:S01]  /*7630*/  FFMA.FTZ R16, R16, c[0x0][0x2d0], -R109.reuse ;  /* 0x0000b40010107a23 */ /* 0x100fe2000001086d */
[----:B--2---:R-:W-:Y:S01]  /*7640*/  F2FP.BF16.PACK_AB R114, R222, R223 ;  /* 0x000000dfde72723e */ /* 0x004fe200000010ff */
[--C-:B------:R-:W-:Y:S02]  /*7650*/  FFMA.FTZ R4, R10, c[0x0][0x2d0], -R108.reuse ;  /* 0x0000b4000a047a23 */ /* 0x100fe4000001086c */
[----:B------:R-:W-:Y:S02]  /*7660*/  FMUL.FTZ R10, R0, R118 ;  /* 0x00000076000a7220 */ /* 0x000fe40000410000 */
[--C-:B------:R-:W-:Y:S01]  /*7670*/  FFMA.FTZ R17, R17, c[0x0][0x2d0], -R109.reuse ;  /* 0x0000b40011117a23 */ /* 0x100fe2000001086d */
[----:B------:R2:W-:Y:S01]  /*7680*/  MUFU.EX2 R219, R4 ;  /* 0x0000000400db7308 */ /* 0x0005e20000000800 */
[C---:B------:R-:W-:Y:S02]  /*7690*/  FMUL.FTZ R92, R2.reuse, R92 ;  /* 0x0000005c025c7220 */ /* 0x040fe40000410000 */
[----:B------:R-:W-:Y:S02]  /*76a0*/  FMUL.FTZ R93, R2, R93 ;  /* 0x0000005d025d7220 */ /* 0x000fe40000410000 */
[C---:B-----5:R-:W-:Y:S02]  /*76b0*/  FMUL.FTZ R15, R0.reuse, R123 ;  /* 0x0000007b000f7220 */ /* 0x060fe40000410000 */
[----:B------:R-:W-:Y:S01]  /*76c0*/  LDSM.16.MT88.4 R120, [R200+0x3800] ;  /* 0x00380000c878783b */ /* 0x000fe20000004200 */
[C---:B------:R-:W-:Y:S02]  /*76d0*/  FMUL.FTZ R94, R0.reuse, R94 ;  /* 0x0000005e005e7220 */ /* 0x040fe40000410000 */
[----:B------:R3:W-:Y:S01]  /*76e0*/  MUFU.EX2 R181, R16 ;  /* 0x0000001000b57308 */ /* 0x0007e20000000800 */
[----:B------:R-:W-:Y:S02]  /*76f0*/  FMUL.FTZ R95, R0, R95 ;  /* 0x0000005f005f7220 */ /* 0x000fe40000410000 */
[C---:B------:R-:W-:Y:S02]  /*7700*/  FMUL.FTZ R96, R2.reuse, R96 ;  /* 0x0000006002607220 */ /* 0x040fe40000410000 */
[----:B------:R-:W-:Y:S02]  /*7710*/  FMUL.FTZ R97, R2, R97 ;  /* 0x0000006102617220 */ /* 0x000fe40000410000 */
[C---:B------:R-:W-:Y:S02]  /*7720*/  FMUL.FTZ R98, R0.reuse, R98 ;  /* 0x0000006200627220 */ /* 0x040fe40000410000 */
[----:B------:R-:W-:Y:S01]  /*7730*/  FMUL.FTZ R99, R0, R99 ;  /* 0x0000006300637220 */ /* 0x000fe20000410000 */
[----:B------:R4:W-:Y:S01]  /*7740*/  MUFU.EX2 R180, R17 ;  /* 0x0000001100b47308 */ /* 0x0009e20000000800 */
[C---:B------:R-:W-:Y:S02]  /*7750*/  FMUL.FTZ R100, R2.reuse, R100 ;  /* 0x0000006402647220 */ /* 0x040fe40000410000 */
[----:B------:R-:W-:Y:S02]  /*7760*/  FMUL.FTZ R101, R2, R101 ;  /* 0x0000006502657220 */ /* 0x000fe40000410000 */
[--C-:B--2---:R-:W-:Y:S02]  /*7770*/  FFMA.FTZ R4, R11, c[0x0][0x2d0], -R108.reuse ;  /* 0x0000b4000b047a23 */ /* 0x104fe4000001086c */
[C---:B------:R-:W-:Y:S02]  /*7780*/  FMUL.FTZ R11, R0.reuse, R119 ;  /* 0x00000077000b7220 */ /* 0x040fe40000410000 */
[----:B------:R-:W2:Y:S01]  /*7790*/  LDSM.16.MT88.4 R116, [R202] ;  /* 0x00000000ca74783b */ /* 0x000ea20000004200 */
[----:B------:R-:W5:Y:S01]  /*77a0*/  MUFU.EX2 R218, R4 ;  /* 0x0000000400da7308 */ /* 0x000f620000000800 */
[C---:B------:R-:W-:Y:S02]  /*77b0*/  FMUL.FTZ R102, R0.reuse, R102 ;  /* 0x0000006600667220 */ /* 0x040fe40000410000 */
[----:B------:R-:W-:Y:S02]  /*77c0*/  FMUL.FTZ R103, R0, R103 ;  /* 0x0000006700677220 */ /* 0x000fe40000410000 */
[----:B---3--:R-:W-:Y:S02]  /*77d0*/  FMUL.FTZ R16, R2, R124 ;  /* 0x0000007c02107220 */ /* 0x008fe40000410000 */
[----:B------:R-:W-:Y:S02]  /*77e0*/  FMUL.FTZ R18, R0, R126 ;  /* 0x0000007e00127220 */ /* 0x000fe40000410000 */
[C---:B------:R-:W-:Y:S01]  /*77f0*/  FMUL.FTZ R104, R2.reuse, R104 ;  /* 0x0000006802687220 */ /* 0x040fe20000410000 */
[----:B------:R3:W2:Y:S01]  /*7800*/  MUFU.EX2 R170, R19 ;  /* 0x0000001300aa7308 */ /* 0x0006a20000000800 */
[----:B------:R-:W-:Y:S02]  /*7810*/  FMUL.FTZ R105, R2, R105 ;  /* 0x0000006902697220 */ /* 0x000fe40000410000 */
[----:B------:R-:W-:Y:S02]  /*7820*/  FMUL.FTZ R106, R0, R106 ;  /* 0x0000006a006a7220 */ /* 0x000fe40000410000 */
[----:B----4-:R-:W-:Y:S02]  /*7830*/  FMUL.FTZ R17, R2, R125 ;  /* 0x0000007d02117220 */ /* 0x010fe40000410000 */
[----:B------:R-:W-:Y:S02]  /*7840*/  FMUL.FTZ R107, R0, R107 ;  /* 0x0000006b006b7220 */ /* 0x000fe40000410000 */
[--C-:B------:R-:W-:Y:S01]  /*7850*/  FFMA.FTZ R20, R20, c[0x0][0x2d0], -R109.reuse ;  /* 0x0000b40014147a23 */ /* 0x100fe2000001086d */
[----:B------:R-:W-:Y:S01]  /*7860*/  MUFU.EX2 R167, R22 ;  /* 0x0000001600a77308 */ /* 0x000fe20000000800 */
[--C-:B------:R-:W-:Y:S02]  /*7870*/  FFMA.FTZ R21, R21, c[0x0][0x2d0], -R109.reuse ;  /* 0x0000b40015157a23 */ /* 0x100fe4000001086d */
[--C-:B------:R-:W-:Y:S01]  /*7880*/  FFMA.FTZ R24, R24, c[0x0][0x2d0], -R109.reuse ;  /* 0x0000b40018187a23 */ /* 0x100fe2000001086d */
[----:B-----5:R-:W-:Y:S01]  /*7890*/  F2FP.BF16.PACK_AB R115, R218, R219 ;  /* 0x000000dbda73723e */ /* 0x020fe200000010ff */
[----:B------:R-:W-:Y:S01]  /*78a0*/  FMUL.FTZ R4, R2, R112 ;  /* 0x0000007002047220 */ /* 0x000fe20000410000 */
[----:B------:R-:W-:Y:S01]  /*78b0*/  F2FP.BF16.PACK_AB R112, R224, R225 ;  /* 0x000000e1e070723e */ /* 0x000fe200000010ff */
[--C-:B------:R-:W-:Y:S02]  /*78c0*/  FFMA.FTZ R25, R25, c[0x0][0x2d0], -R109.reuse ;  /* 0x0000b40019197a23 */ /* 0x100fe4000001086d */
[--C-:B------:R-:W-:Y:S01]  /*78d0*/  FFMA.FTZ R29, R29, c[0x0][0x2d0], -R109.reuse ;  /* 0x0000b4001d1d7a23 */ /* 0x100fe2000001086d */
[----:B------:R-:W4:Y:S01]  /*78e0*/  MUFU.EX2 R169, R20 ;  /* 0x0000001400a97308 */ /* 0x000f220000000800 */
[--C-:B------:R-:W-:Y:S02]  /*78f0*/  FFMA.FTZ R33, R33, c[0x0][0x2d0], -R109.reuse ;  /* 0x0000b40021217a23 */ /* 0x100fe4000001086d */
[C---:B-1----:R-:W-:Y:S05]  /*7900*/  HMMA.16816.F32.BF16 R4, R112.reuse, R136, R4 ;  /* 0x000000887004723c */ /* 0x042fea0000041804 */
[----:B---3--:R-:W-:Y:S02]  /*7910*/  FMUL.FTZ R19, R0, R127 ;  /* 0x0000007f00137220 */ /* 0x008fe40000410000 */
[----:B------:R-:W-:Y:S01]  /*7920*/  LDSM.16.MT88.4 R124, [R197+0x4000] ;  /* 0x00400000c57c783b */ /* 0x000fe20000004200 */
[C---:B------:R-:W-:Y:S01]  /*7930*/  HMMA.16816.F32.BF16 R8, R112.reuse, R138, R8 ;  /* 0x0000008a7008723c */ /* 0x040fe20000041808 */
[----:B------:R-:W1:Y:S03]  /*7940*/  MUFU.EX2 R168, R21 ;  /* 0x0000001500a87308 */ /* 0x000e660000000800 */
[--C-:B------:R-:W-:Y:S02]  /*7950*/  FFMA.FTZ R35, R35, c[0x0][0x2d0], -R108.reuse ;  /* 0x0000b40023237a23 */ /* 0x100fe4000001086c */
[----:B------:R-:W-:Y:S01]  /*7960*/  FFMA.FTZ R37, R37, c[0x0][0x2d0], -R109 ;  /* 0x0000b40025257a23 */ /* 0x000fe2000001086d */
[----:B------:R-:W3:Y:S01]  /*7970*/  LDSM.16.MT88.4 R136, [R197+0x3800] ;  /* 0x00380000c588783b */ /* 0x000ee20000004200 */
[C---:B------:R-:W-:Y:S03]  /*7980*/  HMMA.16816.F32.BF16 R60, R112.reuse, R140, R60 ;  /* 0x0000008c703c723c */ /* 0x040fe6000004183c */
[----:B------:R5:W1:Y:S01]  /*7990*/  MUFU.EX2 R166, R23 ;  /* 0x0000001700a67308 */ /* 0x000a620000000800 */
[----:B------:R-:W-:Y:S02]  /*79a0*/  FFMA.FTZ R38, R38, c[0x0][0x2d0], -R108 ;  /* 0x0000b40026267a23 */ /* 0x000fe4000001086c */
[----:B------:R-:W-:Y:S02]  /*79b0*/  FFMA.FTZ R2, R2, R226, R225 ;  /* 0x000000e202027223 */ /* 0x000fe400000100e1 */
[C---:B------:R-:W-:Y:S01]  /*79c0*/  HMMA.16816.F32.BF16 R64, R112.reuse, R142, R64 ;  /* 0x0000008e7040723c */ /* 0x040fe20000041840 */
[----:B------:R-:W1:Y:S03]  /*79d0*/  LDSM.16.MT88.4 R140, [R199+0x3800] ;  /* 0x00380000c78c783b */ /* 0x000e660000004200 */
[----:B------:R-:W-:Y:S01]  /*79e0*/  FFMA.FTZ R0, R0, R227, R221 ;  /* 0x000000e300007223 */ /* 0x000fe200000100dd */
[----:B------:R-:W1:Y:S01]  /*79f0*/  MUFU.EX2 R165, R24 ;  /* 0x0000001800a57308 */ /* 0x000e620000000800 */
[----:B------:R-:W-:Y:S02]  /*7a00*/  FADD.FTZ R2, R224, R2 ;  /* 0x00000002e0027221 */ /* 0x000fe40000010000 */
[C---:B------:R-:W-:Y:S04]  /*7a10*/  HMMA.16816.F32.BF16 R68, R112.reuse, R144, R68 ;  /* 0x000000907044723c */ /* 0x040fe80000041844 */
[----:B------:R-:W-:Y:S02]  /*7a20*/  FADD.FTZ R0, R220, R0 ;  /* 0x00000000dc007221 */ /* 0x000fe40000010000 */
[----:B------:R-:W-:Y:S01]  /*7a30*/  FADD.FTZ R2, R223, R2 ;  /* 0x00000002df027221 */ /* 0x000fe20000010000 */
[----:B------:R-:W-:Y:S01]  /*7a40*/  MUFU.EX2 R164, R25 ;  /* 0x0000001900a47308 */ /* 0x000fe20000000800 */
[C---:B------:R-:W-:Y:S01]  /*7a50*/  HMMA.16816.F32.BF16 R72, R112.reuse, R146, R72 ;  /* 0x000000927048723c */ /* 0x040fe20000041848 */
[----:B-----5:R-:W-:Y:S03]  /*7a60*/  LDSM.16.MT88.4 R20, [R200+0x4000] ;  /* 0x00400000c814783b */ /* 0x020fe60000004200 */
[----:B------:R-:W-:Y:S02]  /*7a70*/  FADD.FTZ R0, R219, R0 ;  /* 0x00000000db007221 */ /* 0x000fe40000010000 */
[----:B------:R-:W-:Y:S02]  /*7a80*/  FADD.FTZ R2, R222, R2 ;  /* 0x00000002de027221 */ /* 0x000fe40000010000 */
[C---:B--2---:R-:W-:Y:S01]  /*7a90*/  HMMA.16816.F32.BF16 R76, R112.reuse, R116, R76 ;  /* 0x00000074704c723c */ /* 0x044fe2000004184c */
[----:B------:R-:W2:Y:S03]  /*7aa0*/  MUFU.EX2 R163, R26 ;  /* 0x0000001a00a37308 */ /* 0x000ea60000000800 */
[----:B------:R-:W-:Y:S02]  /*7ab0*/  FADD.FTZ R0, R218, R0 ;  /* 0x00000000da007221 */ /* 0x000fe40000010000 */
[----:B------:R-:W-:Y:S02]  /*7ac0*/  FADD.FTZ R2, R217, R2 ;  /* 0x00000002d9027221 */ /* 0x000fe40000010000 */
[C---:B------:R-:W-:Y:S01]  /*7ad0*/  HMMA.16816.F32.BF16 R80, R112.reuse, R118, R80 ;  /* 0x000000767050723c */ /* 0x040fe20000041850 */
[----:B------:R-:W5:Y:S02]  /*7ae0*/  LDSM.16.MT88.4 R116, [R198+0x3800] ;  /* 0x00380000c674783b */ /* 0x000f640000004200 */
[----:B------:R2:W2:Y:S01]  /*7af0*/  MUFU.EX2 R162, R27 ;  /* 0x0000001b00a27308 */ /* 0x0004a20000000800 */
[----:B------:R-:W-:Y:S02]  /*7b00*/  FADD.FTZ R0, R183, R0 ;  /* 0x00000000b7007221 */ /* 0x000fe40000010000 */
[----:B------:R-:W-:Y:S02]  /*7b10*/  FADD.FTZ R2, R216, R2 ;  /* 0x00000002d8027221 */ /* 0x000fe40000010000 */
[C---:B---3--:R-:W-:Y:S04]  /*7b20*/  HMMA.16816.F32.BF16 R84, R112.reuse, R136, R84 ;  /* 0x000000887054723c */ /* 0x048fe80000041854 */
[----:B------:R-:W-:Y:S01]  /*7b30*/  FADD.FTZ R0, R182, R0 ;  /* 0x00000000b6007221 */ /* 0x000fe20000010000 */
[----:B------:R-:W-:Y:S01]  /*7b40*/  MUFU.EX2 R160, R29 ;  /* 0x0000001d00a07308 */ /* 0x000fe20000000800 */
[----:B------:R-:W-:Y:S02]  /*7b50*/  FADD.FTZ R2, R181, R2 ;  /* 0x00000002b5027221 */ /* 0x000fe40000010000 */
[C---:B------:R-:W-:Y:S01]  /*7b60*/  HMMA.16816.F32.BF16 R88, R112.reuse, R138, R88 ;  /* 0x0000008a7058723c */ /* 0x040fe20000041858 */
[----:B------:R-:W3:Y:S03]  /*7b70*/  LDSM.16.MT88.4 R136, [R197+0x800] ;  /* 0x00080000c588783b */ /* 0x000ee60000004200 */
[----:B------:R-:W-:Y:S02]  /*7b80*/  FADD.FTZ R0, R171, R0 ;  /* 0x00000000ab007221 */ /* 0x000fe40000010000 */
[----:B------:R-:W-:Y:S01]  /*7b90*/  FADD.FTZ R2, R180, R2 ;  /* 0x00000002b4027221 */ /* 0x000fe20000010000 */
[----:B------:R-:W3:Y:S01]  /*7ba0*/  MUFU.EX2 R155, R30 ;  /* 0x0000001e009b7308 */ /* 0x000ee20000000800 */
[C---:B-1----:R-:W-:Y:S01]  /*7bb0*/  HMMA.16816.F32.BF16 R12, R112.reuse, R140, R12 ;  /* 0x0000008c700c723c */ /* 0x042fe2000004180c */
[----:B--2---:R-:W-:Y:S03]  /*7bc0*/  LDSM.16.MT88.4 R24, [R199+0x1000] ;  /* 0x00100000c718783b */ /* 0x004fe60000004200 */
[----:B------:R-:W-:Y:S02]  /*7bd0*/  FADD.FTZ R0, R170, R0 ;  /* 0x00000000aa007221 */ /* 0x000fe40000010000 */
[----:B----4-:R-:W-:Y:S02]  /*7be0*/  FADD.FTZ R2, R169, R2 ;  /* 0x00000002a9027221 */ /* 0x010fe40000010000 */
[C---:B------:R-:W-:Y:S01]  /*7bf0*/  HMMA.16816.F32.BF16 R92, R112.reuse, R142, R92 ;  /* 0x0000008e705c723c */ /* 0x040fe2000004185c */
[----:B------:R-:W1:Y:S01]  /*7c00*/  MUFU.EX2 R154, R31 ;  /* 0x0000001f009a7308 */ /* 0x000e620000000800 */
[----:B------:R-:W2:Y:S02]  /*7c10*/  LDSM.16.MT88.4 R140, [R199+0x800] ;  /* 0x00080000c78c783b */ /* 0x000ea40000004200 */
[----:B------:R-:W-:Y:S02]  /*7c20*/  FADD.FTZ R0, R167, R0 ;  /* 0x00000000a7007221 */ /* 0x000fe40000010000 */
[----:B------:R-:W-:Y:S02]  /*7c30*/  FADD.FTZ R2, R168, R2 ;  /* 0x00000002a8027221 */ /* 0x000fe40000010000 */
[----:B------:R-:W-:Y:S01]  /*7c40*/  FADD.FTZ R0, R166, R0 ;  /* 0x00000000a6007221 */ /* 0x000fe20000010000 */
[C---:B-----5:R-:W-:Y:S02]  /*7c50*/  HMMA.16816.F32.BF16 R96, R112.reuse, R116, R96 ;  /* 0x000000747060723c */ /* 0x060fe40000041860 */
[----:B------:R-:W-:Y:S01]  /*7c60*/  MUFU.EX2 R152, R33 ;  /* 0x0000002100987308 */ /* 0x000fe20000000800 */
[----:B------:R-:W-:Y:S02]  /*7c70*/  FADD.FTZ R2, R165, R2 ;  /* 0x00000002a5027221 */ /* 0x000fe40000010000 */
[----:B------:R-:W-:Y:S02]  /*7c80*/  FADD.FTZ R0, R163, R0 ;  /* 0x00000000a3007221 */ /* 0x000fe40000010000 */
[----:B------:R-:W-:Y:S01]  /*7c90*/  FADD.FTZ R2, R164, R2 ;  /* 0x00000002a4027221 */ /* 0x000fe20000010000 */
[C---:B------:R-:W-:Y:S01]  /*7ca0*/  HMMA.16816.F32.BF16 R100, R112.reuse, R118, R100 ;  /* 0x000000767064723c */ /* 0x040fe20000041864 */
[----:B------:R-:W4:Y:S03]  /*7cb0*/  LDSM.16.MT88.4 R116, [R198+0x800] ;  /* 0x00080000c674783b */ /* 0x000f260000004200 */
[----:B------:R-:W5:Y:S01]  /*7cc0*/  MUFU.EX2 R151, R34 ;  /* 0x0000002200977308 */ /* 0x000f620000000800 */
[----:B------:R-:W-:Y:S03]  /*7cd0*/  FADD.FTZ R0, R162, R0 ;  /* 0x00000000a2007221 */ /* 0x000fe60000010000 */
[C---:B------:R-:W-:Y:S04]  /*7ce0*/  HMMA.16816.F32.BF16 R16, R112.reuse, R120, R16 ;  /* 0x000000787010723c */ /* 0x040fe80000041810 */
[----:B---3--:R-:W-:Y:S02]  /*7cf0*/  FADD.FTZ R0, R155, R0 ;  /* 0x000000009b007221 */ /* 0x008fe40000010000 */
[----:B------:R-:W3:Y:S02]  /*7d00*/  MUFU.EX2 R150, R35 ;  /* 0x0000002300967308 */ /* 0x000ee40000000800 */
[----:B------:R-:W-:Y:S01]  /*7d10*/  HMMA.16816.F32.BF16 R104, R112, R122, R104 ;  /* 0x0000007a7068723c */ /* 0x000fe20000041868 */
[----:B------:R-:W4:Y:S03]  /*7d20*/  LDSM.16.MT88.4 R120, [R200+0x800] ;  /* 0x00080000c878783b */ /* 0x000f260000004200 */
[----:B-1----:R-:W-:Y:S03]  /*7d30*/  FADD.FTZ R0, R154, R0 ;  /* 0x000000009a007221 */ /* 0x002fe60000010000 */
[----:B------:R-:W-:Y:S01]  /*7d40*/  F2FP.BF16.PACK_AB R112, R216, R217 ;  /* 0x000000d9d870723e */ /* 0x000fe200000010ff */
[----:B------:R-:W-:Y:S01]  /*7d50*/  MUFU.EX2 R148, R37 ;  /* 0x0000002500947308 */ /* 0x000fe20000000800 */
[----:B------:R-:W-:Y:S03]  /*7d60*/  F2FP.BF16.PACK_AB R113, R182, R183 ;  /* 0x000000b7b671723e */ /* 0x000fe600000010ff */
[----:B------:R-:W-:Y:S01]  /*7d70*/  F2FP.BF16.PACK_AB R114, R180, R181 ;  /* 0x000000b5b472723e */ /* 0x000fe200000010ff */
[----:B-----5:R-:W-:Y:S01]  /*7d80*/  FADD.FTZ R0, R151, R0 ;  /* 0x0000000097007221 */ /* 0x020fe20000010000 */
[----:B------:R-:W-:Y:S04]  /*7d90*/  F2FP.BF16.PACK_AB R115, R170, R171 ;  /* 0x000000abaa73723e */ /* 0x000fe800000010ff */
[----:B------:R-:W1:Y:S03]  /*7da0*/  MUFU.EX2 R147, R38 ;  /* 0x0000002600937308 */ /* 0x000e660000000800 */
[C---:B------:R-:W-:Y:S03]  /*7db0*/  HMMA.16816.F32.BF16 R4, R112.reuse, R136, R4 ;  /* 0x000000887004723c */ /* 0x040fe60000041804 */
[----:B---3--:R-:W-:Y:S05]  /*7dc0*/  FADD.FTZ R0, R150, R0 ;  /* 0x0000000096007221 */ /* 0x008fea0000010000 */
[C---:B------:R-:W-:Y:S01]  /*7dd0*/  HMMA.16816.F32.BF16 R8, R112.reuse, R138, R8 ;  /* 0x0000008a7008723c */ /* 0x040fe20000041808 */
[----:B------:R-:W3:Y:S07]  /*7de0*/  LDSM.16.MT88.4 R136, [R199+0x4000] ;  /* 0x00400000c788783b */ /* 0x000eee0000004200 */
[C---:B--2---:R-:W-:Y:S04]  /*7df0*/  HMMA.16816.F32.BF16 R60, R112.reuse, R140, R60 ;  /* 0x0000008c703c723c */ /* 0x044fe8000004183c */
[----:B-1----:R-:W-:Y:S04]  /*7e00*/  FADD.FTZ R0, R147, R0 ;  /* 0x0000000093007221 */ /* 0x002fe80000010000 */
[C---:B------:R-:W-:Y:S08]  /*7e10*/  HMMA.16816.F32.BF16 R64, R112.reuse, R142, R64 ;  /* 0x0000008e7040723c */ /* 0x040ff00000041840 */
[C---:B----4-:R-:W-:Y:S08]  /*7e20*/  HMMA.16816.F32.BF16 R68, R112.reuse, R116, R68 ;  /* 0x000000747044723c */ /* 0x050ff00000041844 */
[C---:B------:R-:W-:Y:S01]  /*7e30*/  HMMA.16816.F32.BF16 R72, R112.reuse, R118, R72 ;  /* 0x000000767048723c */ /* 0x040fe20000041848 */
[----:B------:R-:W1:Y:S07]  /*7e40*/  LDSM.16.MT88.4 R116, [R198+0x4000] ;  /* 0x00400000c674783b */ /* 0x000e6e0000004200 */
[C---:B------:R-:W-:Y:S08]  /*7e50*/  HMMA.16816.F32.BF16 R76, R112.reuse, R120, R76 ;  /* 0x00000078704c723c */ /* 0x040ff0000004184c */
[C---:B------:R-:W-:Y:S01]  /*7e60*/  HMMA.16816.F32.BF16 R80, R112.reuse, R122, R80 ;  /* 0x0000007a7050723c */ /* 0x040fe20000041850 */
[----:B------:R-:W2:Y:S07]  /*7e70*/  LDSM.16.MT88.4 R120, [R197+0x1000] ;  /* 0x00100000c578783b */ /* 0x000eae0000004200 */
[C---:B------:R-:W-:Y:S08]  /*7e80*/  HMMA.16816.F32.BF16 R84, R112.reuse, R124, R84 ;  /* 0x0000007c7054723c */ /* 0x040ff00000041854 */
[C---:B------:R-:W-:Y:S01]  /*7e90*/  HMMA.16816.F32.BF16 R88, R112.reuse, R126, R88 ;  /* 0x0000007e7058723c */ /* 0x040fe20000041858 */
[----:B------:R-:W-:Y:S07]  /*7ea0*/  LDSM.16.MT88.4 R124, [R198+0x4800] ;  /* 0x00480000c67c783b */ /* 0x000fee0000004200 */
[C---:B---3--:R-:W-:Y:S08]  /*7eb0*/  HMMA.16816.F32.BF16 R12, R112.reuse, R136, R12 ;  /* 0x00000088700c723c */ /* 0x048ff0000004180c */
[C---:B------:R-:W-:Y:S08]  /*7ec0*/  HMMA.16816.F32.BF16 R92, R112.reuse, R138, R92 ;  /* 0x0000008a705c723c */ /* 0x040ff0000004185c */
[C---:B-1----:R-:W-:Y:S08]  /*7ed0*/  HMMA.16816.F32.BF16 R96, R112.reuse, R116, R96 ;  /* 0x000000747060723c */ /* 0x042ff00000041860 */
[C---:B------:R-:W-:Y:S01]  /*7ee0*/  HMMA.16816.F32.BF16 R100, R112.reuse, R118, R100 ;  /* 0x000000767064723c */ /* 0x040fe20000041864 */
[----:B------:R-:W1:Y:S07]  /*7ef0*/  LDSM.16.MT88.4 R116, [R198+0x1000] ;  /* 0x00100000c674783b */ /* 0x000e6e0000004200 */
[C---:B------:R-:W-:Y:S07]  /*7f00*/  HMMA.16816.F32.BF16 R16, R112.reuse, R20, R16 ;  /* 0x000000147010723c */ /* 0x040fee0000041810 */
[--C-:B------:R-:W-:Y:S01]  /*7f10*/  FFMA.FTZ R20, R28, c[0x0][0x2d0], -R109.reuse ;  /* 0x0000b4001c147a23 */ /* 0x100fe2000001086d */
[----:B------:R-:W-:Y:S01]  /*7f20*/  HMMA.16816.F32.BF16 R104, R112, R22, R104 ;  /* 0x000000167068723c */ /* 0x000fe20000041868 */
[----:B------:R-:W3:Y:S02]  /*7f30*/  LDSM.16.MT88.4 R112, [R200+0x1000] ;  /* 0x00100000c870783b */ /* 0x000ee40000004200 */
[----:B------:R4:W5:Y:S01]  /*7f40*/  MUFU.EX2 R161, R20 ;  /* 0x0000001400a17308 */ /* 0x0009620000000800 */
[----:B------:R-:W-:Y:S03]  /*7f50*/  F2FP.BF16.PACK_AB R21, R166, R167 ;  /* 0x000000a7a615723e */ /* 0x000fe600000010ff */
[----:B------:R-:W-:Y:S02]  /*7f60*/  F2FP.BF16.PACK_AB R22, R164, R165 ;  /* 0x000000a5a416723e */ /* 0x000fe400000010ff */
[----:B------:R-:W-:Y:S01]  /*7f70*/  F2FP.BF16.PACK_AB R23, R162, R163 ;  /* 0x000000a3a217723e */ /* 0x000fe200000010ff */
[----:B------:R-:W1:Y:S02]  /*7f80*/  LDSM.16.MT88.4 R28, [R197+0x4800] ;  /* 0x00480000c51c783b */ /* 0x000e640000004200 */
[----:B----4-:R-:W-:Y:S01]  /*7f90*/  F2FP.BF16.PACK_AB R20, R168, R169 ;  /* 0x000000a9a814723e */ /* 0x010fe200000010ff */
[----:B-----5:R-:W-:Y:S04]  /*7fa0*/  FADD.FTZ R2, R161, R2 ;  /* 0x00000002a1027221 */ /* 0x020fe80000010000 */
[----:B------:R-:W-:Y:S02]  /*7fb0*/  FADD.FTZ R2, R160, R2 ;  /* 0x00000002a0027221 */ /* 0x000fe40000010000 */
[C---:B--2---:R-:W-:Y:S08]  /*7fc0*/  HMMA.16816.F32.BF16 R4, R20.reuse, R120, R4 ;  /* 0x000000781404723c */ /* 0x044ff00000041804 */
[C---:B------:R-:W-:Y:S01]  /*7fd0*/  HMMA.16816.F32.BF16 R8, R20.reuse, R122, R8 ;  /* 0x0000007a1408723c */ /* 0x040fe20000041808 */
[----:B------:R-:W2:Y:S07]  /*7fe0*/  LDSM.16.MT88.4 R120, [R199+0x4800] ;  /* 0x00480000c778783b */ /* 0x000eae0000004200 */
[C---:B------:R-:W-:Y:S07]  /*7ff0*/  HMMA.16816.F32.BF16 R60, R20.reuse, R24, R60 ;  /* 0x00000018143c723c */ /* 0x040fee000004183c */
[--C-:B------:R-:W-:Y:S01]  /*8000*/  FFMA.FTZ R24, R32, c[0x0][0x2d0], -R109.reuse ;  /* 0x0000b40020187a23 */ /* 0x100fe2000001086d */
[C---:B------:R-:W-:Y:S01]  /*8010*/  HMMA.16816.F32.BF16 R64, R20.reuse, R26, R64 ;  /* 0x0000001a1440723c */ /* 0x040fe20000041840 */
[----:B------:R-:W-:Y:S02]  /*8020*/  LDSM.16.MT88.4 R32, [R199+0x1800] ;  /* 0x00180000c720783b */ /* 0x000fe40000004200 */
[----:B------:R4:W5:Y:S05]  /*8030*/  MUFU.EX2 R153, R24 ;  /* 0x0000001800997308 */ /* 0x00096a0000000800 */
[C---:B-1----:R-:W-:Y:S08]  /*8040*/  HMMA.16816.F32.BF16 R68, R20.reuse, R116, R68 ;  /* 0x000000741444723c */ /* 0x042ff00000041844 */
[C---:B------:R-:W-:Y:S01]  /*8050*/  HMMA.16816.F32.BF16 R72, R20.reuse, R118, R72 ;  /* 0x000000761448723c */ /* 0x040fe20000041848 */
[----:B------:R-:W-:Y:S07]  /*8060*/  LDSM.16.MT88.4 R116, [R197+0x1800] ;  /* 0x00180000c574783b */ /* 0x000fee0000004200 */
[C---:B---3--:R-:W-:Y:S01]  /*8070*/  HMMA.16816.F32.BF16 R76, R20.reuse, R112, R76 ;  /* 0x00000070144c723c */ /* 0x048fe2000004184c */
[----:B----4-:R-:W1:Y:S03]  /*8080*/  LDSM.16.MT88.4 R24, [R200+0x4800] ;  /* 0x00480000c818783b */ /* 0x010e660000004200 */
[----:B-----5:R-:W-:Y:S04]  /*8090*/  FADD.FTZ R2, R153, R2 ;  /* 0x0000000299027221 */ /* 0x020fe80000010000 */
[C---:B------:R-:W-:Y:S01]  /*80a0*/  HMMA.16816.F32.BF16 R80, R20.reuse, R114, R80 ;  /* 0x000000721450723c */ /* 0x040fe20000041850 */
[----:B------:R-:W-:Y:S03]  /*80b0*/  LDSM.16.MT88.4 R112, [R197+0x5000] ;  /* 0x00500000c570783b */ /* 0x000fe60000004200 */
[----:B------:R-:W-:Y:S04]  /*80c0*/  FADD.FTZ R2, R152, R2 ;  /* 0x0000000298027221 */ /* 0x000fe80000010000 */
[C---:B------:R-:W-:Y:S07]  /*80d0*/  HMMA.16816.F32.BF16 R84, R20.reuse, R28, R84 ;  /* 0x0000001c1454723c */ /* 0x040fee0000041854 */
[--C-:B------:R-:W-:Y:S01]  /*80e0*/  FFMA.FTZ R28, R36, c[0x0][0x2d0], -R109.reuse ;  /* 0x0000b400241c7a23 */ /* 0x100fe2000001086d */
[C---:B------:R-:W-:Y:S03]  /*80f0*/  HMMA.16816.F32.BF16 R88, R20.reuse, R30, R88 ;  /* 0x0000001e1458723c */ /* 0x040fe60000041858 */
[----:B------:R3:W4:Y:S01]  /*8100*/  MUFU.EX2 R149, R28 ;  /* 0x0000001c00957308 */ /* 0x0007220000000800 */
[--C-:B------:R-:W-:Y:S02]  /*8110*/  FFMA.FTZ R36, R40, c[0x0][0x2d0], -R109.reuse ;  /* 0x0000b40028247a23 */ /* 0x100fe4000001086d */
[--C-:B------:R-:W-:Y:S02]  /*8120*/  FFMA.FTZ R40, R48, c[0x0][0x2d0], -R109.reuse ;  /* 0x0000b40030287a23 */ /* 0x100fe4000001086d */
[C---:B--2---:R-:W-:Y:S04]  /*8130*/  HMMA.16816.F32.BF16 R12, R20.reuse, R120, R12 ;  /* 0x00000078140c723c */ /* 0x044fe8000004180c */
[--C-:B------:R-:W-:Y:S01]  /*8140*/  FFMA.FTZ R48, R57, c[0x0][0x2d0], -R109.reuse ;  /* 0x0000b40039307a23 */ /* 0x100fe2000001086d */
[----:B------:R-:W2:Y:S03]  /*8150*/  MUFU.EX2 R145, R36 ;  /* 0x0000002400917308 */ /* 0x000ea60000000800 */
[C---:B------:R-:W-:Y:S01]  /*8160*/  HMMA.16816.F32.BF16 R92, R20.reuse, R122, R92 ;  /* 0x0000007a145c723c */ /* 0x040fe2000004185c */
[----:B------:R-:W-:Y:S06]  /*8170*/  LDSM.16.MT88.4 R120, [R199+0x2000] ;  /* 0x00200000c778783b */ /* 0x000fec0000004200 */
[----:B------:R-:W-:Y:S01]  /*8180*/  MUFU.EX2 R141, R40 ;  /* 0x00000028008d7308 */ /* 0x000fe20000000800 */
[C---:B------:R-:W-:Y:S01]  /*8190*/  HMMA.16816.F32.BF16 R96, R20.reuse, R124, R96 ;  /* 0x0000007c1460723c */ /* 0x040fe20000041860 */
[----:B---3--:R-:W-:Y:S03]  /*81a0*/  LDSM.16.MT88.4 R28, [R200+0x1800] ;  /* 0x00180000c81c783b */ /* 0x008fe60000004200 */
[----:B----4-:R-:W-:Y:S04]  /*81b0*/  FADD.FTZ R2, R149, R2 ;  /* 0x0000000295027221 */ /* 0x010fe80000010000 */
[C---:B------:R-:W-:Y:S04]  /*81c0*/  HMMA.16816.F32.BF16 R100, R20.reuse, R126, R100 ;  /* 0x0000007e1464723c */ /* 0x040fe80000041864 */
[----:B------:R-:W-:Y:S04]  /*81d0*/  FADD.FTZ R2, R148, R2 ;  /* 0x0000000294027221 */ /* 0x000fe80000010000 */
[C---:B-1----:R-:W-:Y:S04]  /*81e0*/  HMMA.16816.F32.BF16 R16, R20.reuse, R24, R16 ;  /* 0x000000181410723c */ /* 0x042fe80000041810 */
[----:B--2---:R-:W-:Y:S04]  /*81f0*/  FADD.FTZ R2, R145, R2 ;  /* 0x0000000291027221 */ /* 0x004fe80000010000 */
[----:B------:R-:W-:Y:S01]  /*8200*/  HMMA.16816.F32.BF16 R104, R20, R26, R104 ;  /* 0x0000001a1468723c */ /* 0x000fe20000041868 */
[----:B------:R-:W1:Y:S06]  /*8210*/  LDSM.16.MT88.4 R24, [R198+0x1800] ;  /* 0x00180000c618783b */ /* 0x000e6c0000004200 */
[----:B------:R-:W-:Y:S02]  /*8220*/  F2FP.BF16.PACK_AB R20, R160, R161 ;  /* 0x000000a1a014723e */ /* 0x000fe400000010ff */
[----:B------:R-:W-:Y:S03]  /*8230*/  F2FP.BF16.PACK_AB R21, R154, R155 ;  /* 0x0000009b9a15723e */ /* 0x000fe600000010ff */
[----:B------:R-:W-:Y:S02]  /*8240*/  F2FP.BF16.PACK_AB R22, R152, R153 ;  /* 0x000000999816723e */ /* 0x000fe400000010ff */
[----:B------:R-:W-:Y:S07]  /*8250*/  F2FP.BF16.PACK_AB R23, R150, R151 ;  /* 0x000000979617723e */ /* 0x000fee00000010ff */
[C---:B------:R-:W-:Y:S08]  /*8260*/  HMMA.16816.F32.BF16 R4, R20.reuse, R116, R4 ;  /* 0x000000741404723c */ /* 0x040ff00000041804 */
[C---:B------:R-:W-:Y:S01]  /*8270*/  HMMA.16816.F32.BF16 R8, R20.reuse, R118, R8 ;  /* 0x000000761408723c */ /* 0x040fe20000041808 */
[----:B------:R-:W-:Y:S07]  /*8280*/  LDSM.16.MT88.4 R116, [R200+0x5000] ;  /* 0x00500000c874783b */ /* 0x000fee0000004200 */
[C---:B------:R-:W-:Y:S07]  /*8290*/  HMMA.16816.F32.BF16 R60, R20.reuse, R32, R60 ;  /* 0x00000020143c723c */ /* 0x040fee000004183c */
[----:B------:R-:W-:Y:S01]  /*82a0*/  FFMA.FTZ R32, R39, c[0x0][0x2d0], -R108 ;  /* 0x0000b40027207a23 */ /* 0x000fe2000001086c */
[C---:B------:R-:W-:Y:S01]  /*82b0*/  HMMA.16816.F32.BF16 R64, R20.reuse, R34, R64 ;  /* 0x000000221440723c */ /* 0x040fe20000041840 */
[----:B------:R-:W-:Y:S02]  /*82c0*/  LDSM.16.MT88.4 R36, [R198+0x5000] ;  /* 0x00500000c624783b */ /* 0x000fe40000004200 */
[----:B------:R2:W3:Y:S05]  /*82d0*/  MUFU.EX2 R146, R32 ;  /* 0x0000002000927308 */ /* 0x0004ea0000000800 */
[C---:B-1----:R-:W-:Y:S07]  /*82e0*/  HMMA.16816.F32.BF16 R68, R20.reuse, R24, R68 ;  /* 0x000000181444723c */ /* 0x042fee0000041844 */
[--C-:B------:R-:W-:Y:S01]  /*82f0*/  FFMA.FTZ R24, R41, c[0x0][0x2d0], -R109.reuse ;  /* 0x0000b40029187a23 */ /* 0x100fe2000001086d */
[C---:B------:R-:W-:Y:S03]  /*8300*/  HMMA.16816.F32.BF16 R72, R20.reuse, R26, R72 ;  /* 0x0000001a1448723c */ /* 0x040fe60000041848 */
[----:B------:R1:W4:Y:S05]  /*8310*/  MUFU.EX2 R144, R24 ;  /* 0x0000001800907308 */ /* 0x00032a0000000800 */
[C---:B------:R-:W-:Y:S01]  /*8320*/  HMMA.16816.F32.BF16 R76, R20.reuse, R28, R76 ;  /* 0x0000001c144c723c */ /* 0x040fe2000004184c */
[----:B--2---:R-:W2:Y:S03]  /*8330*/  LDSM.16.MT88.4 R32, [R199+0x5000] ;  /* 0x00500000c720783b */ /* 0x004ea60000004200 */
[----:B---3--:R-:W-:Y:S03]  /*8340*/  FADD.FTZ R0, R146, R0 ;  /* 0x0000000092007221 */ /* 0x008fe60000010000 */
[--C-:B------:R-:W-:Y:S01]  /*8350*/  FFMA.FTZ R28, R43, c[0x0][0x2d0], -R108.reuse ;  /* 0x0000b4002b1c7a23 */ /* 0x100fe2000001086c */
[C---:B------:R-:W-:Y:S03]  /*8360*/  HMMA.16816.F32.BF16 R80, R20.reuse, R30, R80 ;  /* 0x0000001e1450723c */ /* 0x040fe60000041850 */
[----:B------:R3:W-:Y:S05]  /*8370*/  MUFU.EX2 R142, R28 ;  /* 0x0000001c008e7308 */ /* 0x0007ea0000000800 */
[C---:B------:R-:W-:Y:S04]  /*8380*/  HMMA.16816.F32.BF16 R84, R20.reuse, R112, R84 ;  /* 0x000000701454723c */ /* 0x040fe80000041854 */
[----:B-1----:R-:W-:Y:S02]  /*8390*/  FFMA.FTZ R24, R42, c[0x0][0x2d0], -R108 ;  /* 0x0000b4002a187a23 */ /* 0x002fe4000001086c */
[----:B------:R-:W-:Y:S01]  /*83a0*/  LDSM.16.MT88.4 R40, [R199+0x6000] ;  /* 0x00600000c728783b */ /* 0x000fe20000004200 */
[----:B----4-:R-:W-:Y:S01]  /*83b0*/  FADD.FTZ R2, R144, R2 ;  /* 0x0000000290027221 */ /* 0x010fe20000010000 */
[C---:B------:R-:W-:Y:S01]  /*83c0*/  HMMA.16816.F32.BF16 R88, R20.reuse, R114, R88 ;  /* 0x000000721458723c */ /* 0x040fe20000041858 */
[----:B------:R1:W4:Y:S05]  /*83d0*/  MUFU.EX2 R143, R24 ;  /* 0x00000018008f7308 */ /* 0x00032a0000000800 */
[----:B---3--:R-:W-:Y:S02]  /*83e0*/  LDSM.16.MT88.4 R28, [R198+0x2000] ;  /* 0x00200000c61c783b */ /* 0x008fe40000004200 */
[C---:B--2---:R-:W-:Y:S06]  /*83f0*/  HMMA.16816.F32.BF16 R12, R20.reuse, R32, R12 ;  /* 0x00000020140c723c */ /* 0x044fec000004180c */
[----:B-1----:R-:W1:Y:S01]  /*8400*/  LDSM.16.MT88.4 R24, [R197+0x2000] ;  /* 0x00200000c518783b */ /* 0x002e620000004200 */
[----:B----4-:R-:W-:Y:S01]  /*8410*/  FADD.FTZ R0, R143, R0 ;  /* 0x000000008f007221 */ /* 0x010fe20000010000 */
[C---:B------:R-:W-:Y:S04]  /*8420*/  HMMA.16816.F32.BF16 R92, R20.reuse, R34, R92 ;  /* 0x00000022145c723c */ /* 0x040fe8000004185c */
[----:B------:R-:W-:Y:S02]  /*8430*/  FADD.FTZ R0, R142, R0 ;  /* 0x000000008e007221 */ /* 0x000fe40000010000 */
[----:B------:R-:W2:Y:S02]  /*8440*/  LDSM.16.MT88.4 R32, [R200+0x2000] ;  /* 0x00200000c820783b */ /* 0x000ea40000004200 */
[C---:B------:R-:W-:Y:S07]  /*8450*/  HMMA.16816.F32.BF16 R96, R20.reuse, R36, R96 ;  /* 0x000000241460723c */ /* 0x040fee0000041860 */
[--C-:B------:R-:W-:Y:S01]  /*8460*/  FFMA.FTZ R36, R44, c[0x0][0x2d0], -R109.reuse ;  /* 0x0000b4002c247a23 */ /* 0x100fe2000001086d */
[C---:B------:R-:W-:Y:S03]  /*8470*/  HMMA.16816.F32.BF16 R100, R20.reuse, R38, R100 ;  /* 0x000000261464723c */ /* 0x040fe60000041864 */
[----:B------:R3:W4:Y:S05]  /*8480*/  MUFU.EX2 R127, R36 ;  /* 0x00000024007f7308 */ /* 0x00072a0000000800 */
[C---:B------:R-:W-:Y:S08]  /*8490*/  HMMA.16816.F32.BF16 R16, R20.reuse, R116, R16 ;  /* 0x000000741410723c */ /* 0x040ff00000041810 */
[----:B------:R-:W-:Y:S01]  /*84a0*/  HMMA.16816.F32.BF16 R104, R20, R118, R104 ;  /* 0x000000761468723c */ /* 0x000fe20000041868 */
[----:B------:R-:W-:Y:S06]  /*84b0*/  LDSM.16.MT88.4 R116, [R197+0x3000] ;  /* 0x00300000c574783b */ /* 0x000fec0000004200 */
[----:B------:R-:W-:Y:S02]  /*84c0*/  F2FP.BF16.PACK_AB R20, R148, R149 ;  /* 0x000000959414723e */ /* 0x000fe400000010ff */
[----:B------:R-:W-:Y:S01]  /*84d0*/  F2FP.BF16.PACK_AB R21, R146, R147 ;  /* 0x000000939215723e */ /* 0x000fe200000010ff */
[----:B---3--:R-:W-:Y:S02]  /*84e0*/  LDSM.16.MT88.4 R36, [R199+0x5800] ;  /* 0x00580000c724783b */ /* 0x008fe40000004200 */
[----:B------:R-:W-:Y:S01]  /*84f0*/  F2FP.BF16.PACK_AB R22, R144, R145 ;  /* 0x000000919016723e */ /* 0x000fe200000010ff */
[----:B----4-:R-:W-:Y:S01]  /*8500*/  FADD.FTZ R2, R127, R2 ;  /* 0x000000027f027221 */ /* 0x010fe20000010000 */
[----:B------:R-:W-:Y:S07]  /*8510*/  F2FP.BF16.PACK_AB R23, R142, R143 ;  /* 0x0000008f8e17723e */ /* 0x000fee00000010ff */
[C---:B-1----:R-:W-:Y:S08]  /*8520*/  HMMA.16816.F32.BF16 R4, R20.reuse, R24, R4 ;  /* 0x000000181404723c */ /* 0x042ff00000041804 */
[C---:B------:R-:W-:Y:S01]  /*8530*/  HMMA.16816.F32.BF16 R8, R20.reuse, R26, R8 ;  /* 0x0000001a1408723c */ /* 0x040fe20000041808 */
[----:B------:R-:W1:Y:S07]  /*8540*/  LDSM.16.MT88.4 R24, [R197+0x5800] ;  /* 0x00580000c518783b */ /* 0x000e6e0000004200 */
[C---:B------:R-:W-:Y:S08]  /*8550*/  HMMA.16816.F32.BF16 R60, R20.reuse, R120, R60 ;  /* 0x00000078143c723c */ /* 0x040ff0000004183c */
[C---:B------:R-:W-:Y:S08]  /*8560*/  HMMA.16816.F32.BF16 R64, R20.reuse, R122, R64 ;  /* 0x0000007a1440723c */ /* 0x040ff00000041840 */
[C---:B------:R-:W-:Y:S07]  /*8570*/  HMMA.16816.F32.BF16 R68, R20.reuse, R28, R68 ;  /* 0x0000001c1444723c */ /* 0x040fee0000041844 */
[--C-:B------:R-:W-:Y:S01]  /*8580*/  FFMA.FTZ R28, R45, c[0x0][0x2d0], -R109.reuse ;  /* 0x0000b4002d1c7a23 */ /* 0x100fe2000001086d */
[C---:B------:R-:W-:Y:S03]  /*8590*/  HMMA.16816.F32.BF16 R72, R20.reuse, R30, R72 ;  /* 0x0000001e1448723c */ /* 0x040fe60000041848 */
[----:B------:R3:W4:Y:S05]  /*85a0*/  MUFU.EX2 R126, R28 ;  /* 0x0000001c007e7308 */ /* 0x00072a0000000800 */
[C---:B--2---:R-:W-:Y:S07]  /*85b0*/  HMMA.16816.F32.BF16 R76, R20.reuse, R32, R76 ;  /* 0x00000020144c723c */ /* 0x044fee000004184c */
[--C-:B------:R-:W-:Y:S01]  /*85c0*/  FFMA.FTZ R32, R47, c[0x0][0x2d0], -R108.reuse ;  /* 0x0000b4002f207a23 */ /* 0x100fe2000001086c */
[C---:B------:R-:W-:Y:S03]  /*85d0*/  HMMA.16816.F32.BF16 R80, R20.reuse, R34, R80 ;  /* 0x000000221450723c */ /* 0x040fe60000041850 */
[----:B------:R2:W-:Y:S05]  /*85e0*/  MUFU.EX2 R124, R32 ;  /* 0x00000020007c7308 */ /* 0x0005ea0000000800 */
[C---:B-1----:R-:W-:Y:S04]  /*85f0*/  HMMA.16816.F32.BF16 R84, R20.reuse, R24, R84 ;  /* 0x000000181454723c */ /* 0x042fe80000041854 */
[----:B---3--:R-:W-:Y:S02]  /*8600*/  FFMA.FTZ R28, R46, c[0x0][0x2d0], -R108 ;  /* 0x0000b4002e1c7a23 */ /* 0x008fe4000001086c */
[----:B------:R-:W-:Y:S01]  /*8610*/  LDSM.16.MT88.4 R44, [R198+0x6000] ;  /* 0x00600000c62c783b */ /* 0x000fe20000004200 */
[--C-:B------:R-:W-:Y:S01]  /*8620*/  FFMA.FTZ R24, R49, c[0x0][0x2d0], -R109.reuse ;  /* 0x0000b40031187a23 */ /* 0x100fe2000001086d */
[C---:B------:R-:W-:Y:S01]  /*8630*/  HMMA.16816.F32.BF16 R88, R20.reuse, R26, R88 ;  /* 0x0000001a1458723c */ /* 0x040fe20000041858 */
[----:B------:R1:W3:Y:S03]  /*8640*/  MUFU.EX2 R125, R28 ;  /* 0x0000001c007d7308 */ /* 0x0002e60000000800 */
[----:B----4-:R-:W-:Y:S04]  /*8650*/  FADD.FTZ R2, R126, R2 ;  /* 0x000000027e027221 */ /* 0x010fe80000010000 */
[C---:B------:R-:W-:Y:S03]  /*8660*/  HMMA.16816.F32.BF16 R12, R20.reuse, R36, R12 ;  /* 0x00000024140c723c */ /* 0x040fe6000004180c */
[----:B------:R4:W-:Y:S01]  /*8670*/  MUFU.EX2 R140, R24 ;  /* 0x00000018008c7308 */ /* 0x0009e20000000800 */
[----:B--2---:R-:W-:Y:S01]  /*8680*/  LDSM.16.MT88.4 R32, [R200+0x5800] ;  /* 0x00580000c820783b */ /* 0x004fe20000004200 */
[----:B------:R-:W-:Y:S02]  /*8690*/  FADD.FTZ R2, R141, R2 ;  /* 0x000000028d027221 */ /* 0x000fe40000010000 */
[----:B------:R-:W-:Y:S01]  /*86a0*/  FFMA.FTZ R36, R51, c[0x0][0x2d0], -R108 ;  /* 0x0000b40033247a23 */ /* 0x000fe2000001086c */
[C---:B------:R-:W-:Y:S05]  /*86b0*/  HMMA.16816.F32.BF16 R92, R20.reuse, R38, R92 ;  /* 0x00000026145c723c */ /* 0x040fea000004185c */
[----:B------:R2:W-:Y:S01]  /*86c0*/  MUFU.EX2 R138, R36 ;  /* 0x00000024008a7308 */ /* 0x0005e20000000800 */
[----:B-1----:R-:W1:Y:S01]  /*86d0*/  LDSM.16.MT88.4 R28, [R198+0x5800] ;  /* 0x00580000c61c783b */ /* 0x002e620000004200 */
[----:B---3--:R-:W-:Y:S05]  /*86e0*/  FADD.FTZ R0, R125, R0 ;  /* 0x000000007d007221 */ /* 0x008fea0000010000 */
[----:B------:R-:W-:Y:S02]  /*86f0*/  FADD.FTZ R0, R124, R0 ;  /* 0x000000007c007221 */ /* 0x000fe40000010000 */
[----:B----4-:R-:W-:Y:S02]  /*8700*/  FFMA.FTZ R24, R50, c[0x0][0x2d0], -R108 ;  /* 0x0000b40032187a23 */ /* 0x010fe4000001086c */
[----:B------:R-:W-:Y:S01]  /*8710*/  MUFU.EX2 R50, R48 ;  /* 0x0000003000327308 */ /* 0x000fe20000000800 */
[----:B--2---:R-:W-:Y:S09]  /*8720*/  LDSM.16.MT88.4 R36, [R199+0x2800] ;  /* 0x00280000c724783b */ /* 0x004ff20000004200 */
[----:B------:R2:W3:Y:S01]  /*8730*/  MUFU.EX2 R139, R24 ;  /* 0x00000018008b7308 */ /* 0x0004e20000000800 */
[C---:B-1----:R-:W-:Y:S01]  /*8740*/  HMMA.16816.F32.BF16 R96, R20.reuse, R28, R96 ;  /* 0x0000001c1460723c */ /* 0x042fe20000041860 */
[----:B--2---:R-:W1:Y:S06]  /*8750*/  LDSM.16.MT88.4 R24, [R197+0x2800] ;  /* 0x00280000c518783b */ /* 0x004e6c0000004200 */
[--C-:B------:R-:W-:Y:S01]  /*8760*/  FFMA.FTZ R28, R52, c[0x0][0x2d0], -R109.reuse ;  /* 0x0000b400341c7a23 */ /* 0x100fe2000001086d */
[C---:B------:R-:W-:Y:S03]  /*8770*/  HMMA.16816.F32.BF16 R100, R20.reuse, R30, R100 ;  /* 0x0000001e1464723c */ /* 0x040fe60000041864 */
[----:B------:R2:W-:Y:S01]  /*8780*/  MUFU.EX2 R137, R28 ;  /* 0x0000001c00897308 */ /* 0x0005e20000000800 */
[----:B---3--:R-:W-:Y:S04]  /*8790*/  FADD.FTZ R0, R139, R0 ;  /* 0x000000008b007221 */ /* 0x008fe80000010000 */
[C---:B------:R-:W-:Y:S07]  /*87a0*/  HMMA.16816.F32.BF16 R16, R20.reuse, R32, R16 ;  /* 0x000000201410723c */ /* 0x040fee0000041810 */
[--C-:B------:R-:W-:Y:S01]  /*87b0*/  FFMA.FTZ R32, R53, c[0x0][0x2d0], -R109.reuse ;  /* 0x0000b40035207a23 */ /* 0x100fe2000001086d */
[----:B------:R-:W-:Y:S03]  /*87c0*/  HMMA.16816.F32.BF16 R104, R20, R34, R104 ;  /* 0x000000221468723c */ /* 0x000fe60000041868 */
[----:B------:R3:W4:Y:S04]  /*87d0*/  MUFU.EX2 R136, R32 ;  /* 0x0000002000887308 */ /* 0x0007280000000800 */
[----:B------:R-:W-:Y:S02]  /*87e0*/  F2FP.BF16.PACK_AB R20, R126, R127 ;  /* 0x0000007f7e14723e */ /* 0x000fe400000010ff */
[----:B------:R-:W-:Y:S01]  /*87f0*/  F2FP.BF16.PACK_AB R21, R124, R125 ;  /* 0x0000007d7c15723e */ /* 0x000fe200000010ff */
[----:B--2---:R-:W2:Y:S02]  /*8800*/  LDSM.16.MT88.4 R28, [R198+0x2800] ;  /* 0x00280000c61c783b */ /* 0x004ea40000004200 */
[----:B------:R-:W-:Y:S02]  /*8810*/  F2FP.BF16.PACK_AB R22, R140, R141 ;  /* 0x0000008d8c16723e */ /* 0x000fe400000010ff */
[----:B------:R-:W-:Y:S07]  /*8820*/  F2FP.BF16.PACK_AB R23, R138, R139 ;  /* 0x0000008b8a17723e */ /* 0x000fee00000010ff */
[C---:B-1----:R-:W-:Y:S01]  /*8830*/  HMMA.16816.F32.BF16 R4, R20.reuse, R24, R4 ;  /* 0x000000181404723c */ /* 0x042fe20000041804 */
[----:B---3--:R-:W1:Y:S06]  /*8840*/  LDSM.16.MT88.4 R32, [R200+0x2800] ;  /* 0x00280000c820783b */ /* 0x008e6c0000004200 */
[--C-:B------:R-:W-:Y:S01]  /*8850*/  FFMA.FTZ R24, R54, c[0x0][0x2d0], -R108.reuse ;  /* 0x0000b40036187a23 */ /* 0x100fe2000001086c */
[C---:B------:R-:W-:Y:S03]  /*8860*/  HMMA.16816.F32.BF16 R8, R20.reuse, R26, R8 ;  /* 0x0000001a1408723c */ /* 0x040fe60000041808 */
[----:B------:R3:W-:Y:S05]  /*8870*/  MUFU.EX2 R53, R24 ;  /* 0x0000001800357308 */ /* 0x0007ea0000000800 */
[C---:B------:R-:W-:Y:S07]  /*8880*/  HMMA.16816.F32.BF16 R60, R20.reuse, R36, R60 ;  /* 0x00000024143c723c */ /* 0x040fee000004183c */
[----:B------:R-:W-:Y:S01]  /*8890*/  FFMA.FTZ R36, R56, c[0x0][0x2d0], -R109 ;  /* 0x0000b40038247a23 */ /* 0x000fe2000001086d */
[C---:B------:R-:W-:Y:S03]  /*88a0*/  HMMA.16816.F32.BF16 R64, R20.reuse, R38, R64 ;  /* 0x000000261440723c */ /* 0x040fe60000041840 */
[----:B------:R5:W-:Y:S01]  /*88b0*/  MUFU.EX2 R51, R36 ;  /* 0x0000002400337308 */ /* 0x000be20000000800 */
[----:B------:R-:W-:Y:S04]  /*88c0*/  MOV R109, R3 ;  /* 0x00000003006d7202 */ /* 0x000fe80000000f00 */
[C---:B--2---:R-:W-:Y:S04]  /*88d0*/  HMMA.16816.F32.BF16 R68, R20.reuse, R28, R68 ;  /* 0x0000001c1444723c */ /* 0x044fe80000041844 */
[--C-:B---3--:R-:W-:Y:S03]  /*88e0*/  FFMA.FTZ R24, R55, c[0x0][0x2d0], -R108.reuse ;  /* 0x0000b40037187a23 */ /* 0x108fe6000001086c */
[--C-:B------:R-:W-:Y:S01]  /*88f0*/  FFMA.FTZ R28, R58, c[0x0][0x2d0], -R108.reuse ;  /* 0x0000b4003a1c7a23 */ /* 0x100fe2000001086c */
[C---:B------:R-:W-:Y:S01]  /*8900*/  HMMA.16816.F32.BF16 R72, R20.reuse, R30, R72 ;  /* 0x0000001e1448723c */ /* 0x040fe20000041848 */
[----:B------:R2:W3:Y:S03]  /*8910*/  MUFU.EX2 R52, R24 ;  /* 0x0000001800347308 */ /* 0x0004e60000000800 */
[----:B------:R-:W-:Y:S04]  /*8920*/  FFMA.FTZ R108, R59, c[0x0][0x2d0], -R108 ;  /* 0x0000b4003b6c7a23 */ /* 0x000fe8000001086c */
[C---:B-1----:R-:W-:Y:S01]  /*8930*/  HMMA.16816.F32.BF16 R76, R20.reuse, R32, R76 ;  /* 0x00000020144c723c */ /* 0x042fe2000004184c */
[----:B-----5:R-:W-:Y:S02]  /*8940*/  LDSM.16.MT88.4 R36, [R200+0x6000] ;  /* 0x00600000c824783b */ /* 0x020fe40000004200 */
[----:B------:R1:W-:Y:S05]  /*8950*/  MUFU.EX2 R49, R28 ;  /* 0x0000001c00317308 */ /* 0x0003ea0000000800 */
[C---:B------:R-:W-:Y:S01]  /*8960*/  HMMA.16816.F32.BF16 R80, R20.reuse, R34, R80 ;  /* 0x000000221450723c */ /* 0x040fe20000041850 */
[----:B------:R-:W-:Y:S04]  /*8970*/  LDSM.16.MT88.4 R32, [R198+0x3000] ;  /* 0x00300000c620783b */ /* 0x000fe80000004200 */
[----:B------:R-:W5:Y:S04]  /*8980*/  MUFU.EX2 R48, R108 ;  /* 0x0000006c00307308 */ /* 0x000f680000000800 */
[----:B--2---:R-:W2:Y:S08]  /*8990*/  LDSM.16.MT88.4 R24, [R197+0x6000] ;  /* 0x00600000c518783b */ /* 0x004eb00000004200 */
[----:B-1----:R-:W1:Y:S01]  /*89a0*/  LDSM.16.MT88.4 R28, [R199+0x3000] ;  /* 0x00300000c71c783b */ /* 0x002e620000004200 */
[C---:B--2---:R-:W-:Y:S08]  /*89b0*/  HMMA.16816.F32.BF16 R84, R20.reuse, R24, R84 ;  /* 0x000000181454723c */ /* 0x044ff00000041854 */
[C---:B------:R-:W-:Y:S01]  /*89c0*/  HMMA.16816.F32.BF16 R88, R20.reuse, R26, R88 ;  /* 0x0000001a1458723c */ /* 0x040fe20000041858 */
[----:B------:R-:W2:Y:S07]  /*89d0*/  LDSM.16.MT88.4 R24, [R200+0x3000] ;  /* 0x00300000c818783b */ /* 0x000eae0000004200 */
[C---:B------:R-:W-:Y:S08]  /*89e0*/  HMMA.16816.F32.BF16 R12, R20.reuse, R40, R12 ;  /* 0x00000028140c723c */ /* 0x040ff0000004180c */
[C---:B------:R-:W-:Y:S08]  /*89f0*/  HMMA.16816.F32.BF16 R92, R20.reuse, R42, R92 ;  /* 0x0000002a145c723c */ /* 0x040ff0000004185c */
[C---:B------:R-:W-:Y:S08]  /*8a00*/  HMMA.16816.F32.BF16 R96, R20.reuse, R44, R96 ;  /* 0x0000002c1460723c */ /* 0x040ff00000041860 */
[C---:B------:R-:W-:Y:S08]  /*8a10*/  HMMA.16816.F32.BF16 R100, R20.reuse, R46, R100 ;  /* 0x0000002e1464723c */ /* 0x040ff00000041864 */
[C---:B------:R-:W-:Y:S08]  /*8a20*/  HMMA.16816.F32.BF16 R16, R20.reuse, R36, R16 ;  /* 0x000000241410723c */ /* 0x040ff00000041810 */
[----:B------:R-:W-:Y:S07]  /*8a30*/  HMMA.16816.F32.BF16 R104, R20, R38, R104 ;  /* 0x000000261468723c */ /* 0x000fee0000041868 */
[----:B----4-:R-:W-:Y:S02]  /*8a40*/  F2FP.BF16.PACK_AB R20, R136, R137 ;  /* 0x000000898814723e */ /* 0x010fe400000010ff */
[----:B---3--:R-:W-:Y:S03]  /*8a50*/  F2FP.BF16.PACK_AB R21, R52, R53 ;  /* 0x000000353415723e */ /* 0x008fe600000010ff */
[----:B------:R-:W-:Y:S02]  /*8a60*/  F2FP.BF16.PACK_AB R22, R50, R51 ;  /* 0x000000333216723e */ /* 0x000fe400000010ff */
[----:B-----5:R-:W-:Y:S07]  /*8a70*/  F2FP.BF16.PACK_AB R23, R48, R49 ;  /* 0x000000313017723e */ /* 0x020fee00000010ff */
[C---:B------:R-:W-:Y:S01]  /*8a80*/  HMMA.16816.F32.BF16 R112, R20.reuse, R116, R4 ;  /* 0x000000741470723c */ /* 0x040fe20000041804 */
[----:B------:R-:W3:Y:S07]  /*8a90*/  LDSM.16.MT88.4 R4, [R197+0x6800] ;  /* 0x00680000c504783b */ /* 0x000eee0000004200 */
[C---:B------:R-:W-:Y:S01]  /*8aa0*/  HMMA.16816.F32.BF16 R116, R20.reuse, R118, R8 ;  /* 0x000000761474723c */ /* 0x040fe20000041808 */
[----:B------:R-:W4:Y:S07]  /*8ab0*/  LDSM.16.MT88.4 R8, [R199+0x6800] ;  /* 0x00680000c708783b */ /* 0x000f2e0000004200 */
[C---:B-1----:R-:W-:Y:S08]  /*8ac0*/  HMMA.16816.F32.BF16 R60, R20.reuse, R28, R60 ;  /* 0x0000001c143c723c */ /* 0x042ff0000004183c */
[C---:B------:R-:W-:Y:S08]  /*8ad0*/  HMMA.16816.F32.BF16 R64, R20.reuse, R30, R64 ;  /* 0x0000001e1440723c */ /* 0x040ff00000041840 */
[C---:B------:R-:W-:Y:S08]  /*8ae0*/  HMMA.16816.F32.BF16 R68, R20.reuse, R32, R68 ;  /* 0x000000201444723c */ /* 0x040ff00000041844 */
[C---:B------:R-:W-:Y:S08]  /*8af0*/  HMMA.16816.F32.BF16 R72, R20.reuse, R34, R72 ;  /* 0x000000221448723c */ /* 0x040ff00000041848 */
[C---:B--2---:R-:W-:Y:S08]  /*8b00*/  HMMA.16816.F32.BF16 R76, R20.reuse, R24, R76 ;  /* 0x00000018144c723c */ /* 0x044ff0000004184c */
[C---:B------:R-:W-:Y:S01]  /*8b10*/  HMMA.16816.F32.BF16 R80, R20.reuse, R26, R80 ;  /* 0x0000001a1450723c */ /* 0x040fe20000041850 */
[----:B------:R-:W1:Y:S07]  /*8b20*/  LDSM.16.MT88.4 R24, [R198+0x6800] ;  /* 0x00680000c618783b */ /* 0x000e6e0000004200 */
[C---:B---3--:R-:W-:Y:S08]  /*8b30*/  HMMA.16816.F32.BF16 R84, R20.reuse, R4, R84 ;  /* 0x000000041454723c */ /* 0x048ff00000041854 */
[C---:B------:R-:W-:Y:S01]  /*8b40*/  HMMA.16816.F32.BF16 R88, R20.reuse, R6, R88 ;  /* 0x000000061458723c */ /* 0x040fe20000041858 */
[----:B------:R-:W2:Y:S07]  /*8b50*/  LDSM.16.MT88.4 R4, [R200+0x6800] ;  /* 0x00680000c804783b */ /* 0x000eae0000004200 */
[C---:B----4-:R-:W-:Y:S08]  /*8b60*/  HMMA.16816.F32.BF16 R120, R20.reuse, R8, R12 ;  /* 0x000000081478723c */ /* 0x050ff0000004180c */
[C---:B------:R-:W-:Y:S08]  /*8b70*/  HMMA.16816.F32.BF16 R92, R20.reuse, R10, R92 ;  /* 0x0000000a145c723c */ /* 0x040ff0000004185c */
[C---:B-1----:R-:W-:Y:S08]  /*8b80*/  HMMA.16816.F32.BF16 R96, R20.reuse, R24, R96 ;  /* 0x000000181460723c */ /* 0x042ff00000041860 */
[C---:B------:R-:W-:Y:S08]  /*8b90*/  HMMA.16816.F32.BF16 R100, R20.reuse, R26, R100 ;  /* 0x0000001a1464723c */ /* 0x040ff00000041864 */
[C---:B--2---:R-:W-:Y:S07]  /*8ba0*/  HMMA.16816.F32.BF16 R124, R20.reuse, R4, R16 ;  /* 0x00000004147c723c */ /* 0x044fee0000041810 */
        /* <DEDUP_REMOVED lines=11> */
[----:B------:R-:W-:-:S05]  /*8c60*/  @P0 BRA `(.L_x_1480) ;  /* 0xffffcf2000000947 */ /* 0x000fca000383ffff */
.L_x_1477:
[----:B------:R-:W-:Y:S05]  /*8c70*/  BRA.DIV ~URZ, `(.L_x_1481) ;  /* 0x00003f027f007947 */ /* 0x000fea000b800000 */
[----:B------:R-:W1:Y:S04]  /*8c80*/  SHFL.BFLY PT, R0, R226, 0x2, 0x1f ;  /* 0x0c401f00e2007f89 */ /* 0x000e6800000e0000 */
[----:B------:R-:W2:Y:S01]  /*8c90*/  SHFL.BFLY PT, R3, R227, 0x2, 0x1f ;  /* 0x0c401f00e3037f89 */ /* 0x000ea200000e0000 */
[----:B-1----:R-:W-:-:S02]  /*8ca0*/  FADD.FTZ R0, R0, R226 ;  /* 0x000000e200007221 */ /* 0x002fc40000010000 */
[----:B--2---:R-:W-:-:S03]  /*8cb0*/  FADD.FTZ R3, R3, R227 ;  /* 0x000000e303037221 */ /* 0x004fc60000010000 */
[----:B------:R-:W1:Y:S04]  /*8cc0*/  SHFL.BFLY PT, R2, R0, 0x1, 0x1f ;  /* 0x0c201f0000027f89 */ /* 0x000e6800000e0000 */
[----:B------:R2:W3:Y:S01]  /*8cd0*/  SHFL.BFLY PT, R4, R3, 0x1, 0x1f ;  /* 0x0c201f0003047f89 */ /* 0x0004e200000e0000 */
[----:B-1----:R-:W-:-:S05]  /*8ce0*/  FADD.FTZ R0, R0, R2 ;  /* 0x0000000200007221 */ /* 0x002fca0000010000 */
.L_x_1544:
        /* <DEDUP_REMOVED lines=85> */
.L_x_1474:
[----:B------:R-:W2:Y:S01]  /*9240*/  S2R R2, SR_TID.X ;  /* 0x0000000000027919 */ /* 0x000ea20000002100 */
[----:B------:R-:W-:Y:S01]  /*9250*/  BSSY B0, `(.L_x_1482) ;  /* 0x0000010000007945 */ /* 0x000fe20003800000 */
[----:B--2---:R-:W-:-:S13]  /*9260*/  LOP3.LUT P0, RZ, R2, 0xff, RZ, 0xc0, !PT ;  /* 0x000000ff02ff7812 */ /* 0x004fda000780c0ff */
[----:B------:R-:W-:Y:S05]  /*9270*/  @P0 BRA `(.L_x_1483) ;  /* 0x000000d000000947 */ /* 0x000fea0003800000 */
[----:B------:R-:W2:Y:S01]  /*9280*/  S2R R4, SR_LANEID ;  /* 0x0000000000047919 */ /* 0x000ea20000000000 */
        /* <DEDUP_REMOVED lines=11> */
[----:B--2---:R-:W-:-:S06]  /*9340*/  IADD3 R236, R3, c[0x0][0xc], R2 ;  /* 0x0000030003ec7a10 */ /* 0x004fcc0007ffe002 */
.L_x_1483:
[----:B------:R-:W-:Y:S05]  /*9350*/  BSYNC B0 ;  /* 0x0000000000007941 */ /* 0x000fea0003800000 */
.L_x_1482:
[----:B------:R-:W-:Y:S01]  /*9360*/  PRMT R0, R0, 0x9910, RZ ;  /* 0x0000991000007816 */ /* 0x000fe200000000ff */
[----:B------:R-:W-:Y:S01]  /*9370*/  BSSY B1, `(.L_x_1484) ;  /* 0x000028e000017945 */ /* 0x000fe20003800000 */
[----:B------:R-:W-:Y:S01]  /*9380*/  IMAD.MOV.U32 R94, RZ, RZ, R236 ;  /* 0x000000ffff5e7224 */ /* 0x000fe200078e00ec */
[----:B------:R-:W-:Y:S02]  /*9390*/  SHF.R.S32.HI R7, RZ, 0x1f, R235 ;  /* 0x0000001fff077819 */ /* 0x000fe400000114eb */
[----:B------:R-:W-:Y:S02]  /*93a0*/  ISETP.NE.AND P0, PT, R0, RZ, PT ;  /* 0x000000ff0000720c */ /* 0x000fe40003f05270 */
[----:B------:R-:W-:Y:S02]  /*93b0*/  SHF.R.S32.HI R40, RZ, 0x1f, R228 ;  /* 0x0000001fff287819 */ /* 0x000fe400000114e4 */
[----:B------:R-:W-:-:S09]  /*93c0*/  SHF.R.S32.HI R41, RZ, 0x1f, R231 ;  /* 0x0000001fff297819 */ /* 0x000fd200000114e7 */
[----:B------:R-:W-:Y:S05]  /*93d0*/  @!P0 BRA `(.L_x_1485) ;  /* 0x00001d9000008947 */ /* 0x000fea0003800000 */
[----:B------:R-:W2:Y:S04]  /*93e0*/  LDL R13, [R1+0x8] ;  /* 0x00000800010d7983 */ /* 0x000ea80000100800 */
[----:B------:R-:W3:Y:S04]  /*93f0*/  LDL R12, [R1+0xc] ;  /* 0x00000c00010c7983 */ /* 0x000ee80000100800 */
[----:B------:R-:W4:Y:S04]  /*9400*/  LDL R8, [R1+0x14] ;  /* 0x0000140001087983 */ /* 0x000f280000100800 */
[----:B------:R-:W4:Y:S04]  /*9410*/  LDL R11, [R1+0x10] ;  /* 0x00001000010b7983 */ /* 0x000f280000100800 */
[----:B------:R-:W4:Y:S04]  /*9420*/  LDL R10, [R1+0x24] ;  /* 0x00002400010a7983 */ /* 0x000f280000100800 */
[----:B------:R-:W4:Y:S04]  /*9430*/  LDL R6, [R1+0x1c] ;  /* 0x00001c0001067983 */ /* 0x000f280000100800 */
[----:B-1----:R-:W4:Y:S04]  /*9440*/  LDL R5, [R1+0x20] ;  /* 0x0000200001057983 */ /* 0x002f280000100800 */
        /* <DEDUP_REMOVED lines=55> */
[----:B------:R-:W2:Y:S01]  /*97c0*/  LDL.LU R8, [R1] ;  /* 0x0000000001087983 */ /* 0x000ea20000300800 */
        /* <DEDUP_REMOVED lines=32> */
.L_x_1486:
[----:B----4-:R-:W2:Y:S04]  /*99d0*/  LDL R6, [R1+0x30] ;  /* 0x0000300001067983 */ /* 0x010ea80000100800 */
[----:B------:R-:W3:Y:S01]  /*99e0*/  LDL R15, [R1+0x4] ;  /* 0x00000400010f7983 */ /* 0x000ee20000100800 */
[----:B------:R-:W-:Y:S01]  /*99f0*/  IMAD.MOV.U32 R9, RZ, RZ, 0x368 ;  /* 0x00000368ff097424 */ /* 0x000fe200078e00ff */
[----:B------:R-:W-:Y:S01]  /*9a00*/  ISETP.GT.AND P3, PT, R3, 0x1, PT ;  /* 0x000000010300780c */ /* 0x000fe20003f64270 */
[----:B------:R-:W-:Y:S01]  /*9a10*/  IMAD.MOV.U32 R2, RZ, RZ, c[0x0][0x4e8] ;  /* 0x00013a00ff027624 */ /* 0x000fe200078e00ff */
[----:B------:R-:W4:Y:S01]  /*9a20*/  LDL R22, [R1+0x2c] ;  /* 0x00002c0001167983 */ /* 0x000f220000100800 */
[----:B------:R-:W-:-:S02]  /*9a30*/  ISETP.NE.U32.AND P0, PT, RZ, c[0x0][0x500], PT ;  /* 0x00014000ff007a0c */ /* 0x000fc40003f05070 */
[----:B------:R-:W-:Y:S02]  /*9a40*/  SEL R9, R9, 0x328, P3 ;  /* 0x0000032809097807 */ /* 0x000fe40001800000 */
[----:B------:R-:W-:Y:S02]  /*9a50*/  ISETP.NE.AND.EX P0, PT, RZ, c[0x0][0x504], PT, P0 ;  /* 0x00014100ff007a0c */ /* 0x000fe40003f05300 */
[----:B------:R-:W1:Y:S01]  /*9a60*/  LDC.64 R4, c[0x0][R9+0x170] ;  /* 0x00005c0009047b82 */ /* 0x000e620000000a00 */
[----:B------:R-:W-:Y:S02]  /*9a70*/  ISETP.NE.AND P2, PT, R2, 0x1, PT ;  /* 0x000000010200780c */ /* 0x000fe40003f45270 */
[----:B------:R-:W-:Y:S02]  /*9a80*/  SEL R8, R235, RZ, !P0 ;  /* 0x000000ffeb087207 */ /* 0x000fe40004000000 */
[----:B------:R-:W-:-:S03]  /*9a90*/  SEL R3, R7, RZ, !P0 ;  /* 0x000000ff07037207 */ /* 0x000fc60004000000 */
[----:B------:R-:W1:Y:S08]  /*9aa0*/  LDC.64 R12, c[0x0][R9+0x168] ;  /* 0x00005a00090c7b82 */ /* 0x000e700000000a00 */
[----:B------:R2:W2:Y:S08]  /*9ab0*/  LDC.64 R16, c[0x0][R9+0x178] ;  /* 0x00005e0009107b82 */ /* 0x0004b00000000a00 */
[----:B------:R2:W2:Y:S01]  /*9ac0*/  LDC.64 R18, c[0x0][R9+0x160] ;  /* 0x0000580009127b82 */ /* 0x0004a20000000a00 */
[----:B------:R-:W1:Y:S02]  /*9ad0*/  S2R R23, SR_TID.X ;  /* 0x0000000000177919 */ /* 0x000e640000002100 */
[----:B-1----:R-:W-:-:S04]  /*9ae0*/  IMAD R2, R5, R8, RZ ;  /* 0x0000000805027224 */ /* 0x002fc800078e02ff */
[C---:B------:R-:W-:Y:S02]  /*9af0*/  IMAD R11, R4.reuse, R3, R2 ;  /* 0x00000003040b7224 */ /* 0x040fe400078e0202 */
[----:B------:R-:W-:-:S04]  /*9b00*/  IMAD.WIDE.U32 R4, R4, R8, RZ ;  /* 0x0000000804047225 */ /* 0x000fc800078e00ff */
[-C--:B------:R-:W-:Y:S02]  /*9b10*/  IMAD R10, R13, R245.reuse, RZ ;  /* 0x000000f50d0a7224 */ /* 0x080fe400078e02ff */
[----:B--2---:R-:W-:Y:S02]  /*9b20*/  IMAD R9, R237, 0x80, R6 ;  /* 0x00000080ed097824 */ /* 0x004fe400078e0206 */
[----:B------:R-:W-:-:S04]  /*9b30*/  IMAD.WIDE.U32 R6, R12, R245, RZ ;  /* 0x000000f50c067225 */ /* 0x000fc800078e00ff */
[----:B------:R-:W-:-:S04]  /*9b40*/  @P2 IMAD.HI.U32 R3, R9, c[0x0][0x4ec], RZ ;  /* 0x00013b0009032a27 */ /* 0x000fc800078e00ff */
[----:B------:R-:W-:Y:S01]  /*9b50*/  IMAD.MOV.U32 R2, RZ, RZ, R9 ;  /* 0x000000ffff027224 */ /* 0x000fe200078e0009 */
[----:B------:R-:W-:Y:S02]  /*9b60*/  @P2 SHF.R.U32.HI R2, RZ, c[0x0][0x4f0], R3 ;  /* 0x00013c00ff022a19 */ /* 0x000fe40000011603 */
[----:B---3--:R-:W-:Y:S02]  /*9b70*/  SEL R3, R15, RZ, P3 ;  /* 0x000000ff0f037207 */ /* 0x008fe40001800000 */
        /* <DEDUP_REMOVED lines=22> */
[C---:B------:R-:W-:Y:S02]  /*9ce0*/  LEA R4, P0, R2.reuse, R4, 0x2 ;  /* 0x0000000402047211 */ /* 0x040fe400078010ff */
        /* <DEDUP_REMOVED lines=8> */
[----:B------:R4:W2:Y:S01]  /*9d70*/  SHFL.IDX PT, R5, R2, 0x1, 0x1c1f ;  /* 0x003c1f0002057f89 */ /* 0x0008a200000e0000 */
[----:B------:R-:W-:Y:S01]  /*9d80*/  IMAD R11, R14, c[0x0][0x4e8], RZ ;  /* 0x00013a000e0b7a24 */ /* 0x000fe200078e02ff */
[----:B------:R-:W-:Y:S01]  /*9d90*/  LOP3.LUT P0, RZ, R15, 0x3, RZ, 0xc0, !PT ;  /* 0x000000030fff7812 */ /* 0x000fe2000780c0ff */
[----:B----4-:R-:W-:-:S05]  /*9da0*/  IMAD R2, R237, 0x80, R22 ;  /* 0x00000080ed027824 */ /* 0x010fca00078e0216 */
[C---:B------:R-:W-:Y:S02]  /*9db0*/  IADD3 R3, R2.reuse, 0x8, RZ ;  /* 0x0000000802037810 */ /* 0x040fe40007ffe0ff */
[-C--:B------:R-:W-:Y:S02]  /*9dc0*/  ISETP.GE.OR P1, PT, R2, R11.reuse, P0 ;  /* 0x0000000b0200720c */ /* 0x080fe40000726670 */
[----:B------:R-:W-:-:S11]  /*9dd0*/  ISETP.GE.OR P0, PT, R3, R11, P0 ;  /* 0x0000000b0300720c */ /* 0x000fd60000706670 */
[----:B-1----:R1:W-:Y:S01]  /*9de0*/  @!P1 ST.E [R6.64], R21 ;  /* 0x0000001506009985 */ /* 0x0023e2000c101906 */
[----:B------:R-:W-:-:S03]  /*9df0*/  ISETP.GE.AND P1, PT, R2, R11, PT ;  /* 0x0000000b0200720c */ /* 0x000fc60003f26270 */
[----:B--2---:R1:W-:Y:S01]  /*9e00*/  @!P0 ST.E [R4.64], R20 ;  /* 0x0000001404008985 */ /* 0x0043e2000c101906 */
[----:B------:R-:W-:Y:S01]  /*9e10*/  ISETP.GE.AND P0, PT, R3, R11, PT ;  /* 0x0000000b0300720c */ /* 0x000fe20003f06270 */
[----:B------:R-:W-:Y:S05]  /*9e20*/  @P3 BRA `(.L_x_1487) ;  /* 0x0000068000003947 */ /* 0x000fea0003800000 */
[----:B------:R-:W-:Y:S01]  /*9e30*/  IMAD R10, R10, c[0x0][0x3a0], RZ ;  /* 0x0000e8000a0a7a24 */ /* 0x000fe200078e02ff */
[----:B-1----:R-:W-:Y:S01]  /*9e40*/  LEA R4, R234, R230, 0x5 ;  /* 0x000000e6ea047211 */ /* 0x002fe200078e28ff */
[C---:B------:R-:W-:Y:S01]  /*9e50*/  IMAD.WIDE.U32 R2, R0.reuse, c[0x0][0x3a0], RZ ;  /* 0x0000e80000027a25 */ /* 0x040fe200078e00ff */
[----:B------:R-:W-:Y:S01]  /*9e60*/  SHF.R.S32.HI R5, RZ, 0x1f, R8 ;  /* 0x0000001fff057819 */ /* 0x000fe20000011408 */
[----:B------:R1:W2:Y:S01]  /*9e70*/  LDS.128 R16, [R207+0x80] ;  /* 0x00008000cf107984 */ /* 0x0002a20000000c00 */
[----:B------:R-:W-:Y:S01]  /*9e80*/  LEA R4, R237, R4, 0x7 ;  /* 0x00000004ed047211 */ /* 0x000fe200078e38ff */
[----:B------:R-:W-:Y:S02]  /*9e90*/  IMAD R0, R0, c[0x0][0x3a4], R10 ;  /* 0x0000e90000007a24 */ /* 0x000fe400078e020a */
[----:B------:R1:W3:Y:S01]  /*9ea0*/  LDS.128 R24, [R207+0x1080] ;  /* 0x00108000cf187984 */ /* 0x0002e20000000c00 */
[----:B------:R-:W-:-:S02]  /*9eb0*/  IMAD R5, R5, c[0x0][0x3f0], RZ ;  /* 0x0000fc0005057a24 */ /* 0x000fc400078e02ff */
[----:B------:R-:W-:Y:S01]  /*9ec0*/  IADD3 R3, R3, R0, RZ ;  /* 0x0000000003037210 */ /* 0x000fe20007ffe0ff */
[----:B------:R-:W-:Y:S01]  /*9ed0*/  @P2 IMAD.HI.U32 R6, R4, c[0x0][0x4ec], RZ ;  /* 0x00013b0004062a27 */ /* 0x000fe200078e00ff */
[----:B------:R1:W4:Y:S01]  /*9ee0*/  LDS.128 R32, [R207+0x2080] ;  /* 0x00208000cf207984 */ /* 0x0003220000000c00 */
[----:B------:R-:W-:Y:S02]  /*9ef0*/  MOV R0, R4 ;  /* 0x0000000400007202 */ /* 0x000fe40000000f00 */
[C---:B------:R-:W-:Y:S01]  /*9f00*/  IMAD.WIDE.U32 R2, R245.reuse, c[0x0][0x3e8], R2 ;  /* 0x0000fa00f5027a25 */ /* 0x040fe200078e0002 */
[----:B------:R1:W1:Y:S01]  /*9f10*/  LDS.128 R36, [R207+0x3080] ;  /* 0x00308000cf247984 */ /* 0x0002620000000c00 */
[----:B------:R-:W-:Y:S02]  /*9f20*/  @P2 SHF.R.U32.HI R0, RZ, c[0x0][0x4f0], R6 ;  /* 0x00013c00ff002a19 */ /* 0x000fe40000011606 */
[----:B------:R-:W-:Y:S01]  /*9f30*/  IMAD R3, R245, c[0x0][0x3ec], R3 ;  /* 0x0000fb00f5037a24 */ /* 0x000fe200078e0203 */
[----:B------:R1:W1:Y:S01]  /*9f40*/  LDS.128 R12, [R207+0x4080] ;  /* 0x00408000cf0c7984 */ /* 0x0002620000000c00 */
[C---:B------:R-:W-:Y:S01]  /*9f50*/  IMAD R7, R8.reuse, c[0x0][0x3f4], R5 ;  /* 0x0000fd0008077a24 */ /* 0x040fe200078e0205 */
[----:B------:R-:W-:Y:S01]  /*9f60*/  SHF.R.S32.HI R6, RZ, 0x1f, R0 ;  /* 0x0000001fff067819 */ /* 0x000fe20000011400 */
[----:B------:R-:W-:Y:S01]  /*9f70*/  IMAD.WIDE.U32 R2, R8, c[0x0][0x3f0], R2 ;  /* 0x0000fc0008027a25 */ /* 0x000fe200078e0002 */
[----:B------:R1:W1:Y:S01]  /*9f80*/  LDS.128 R20, [R207+0x5080] ;  /* 0x00508000cf147984 */ /* 0x0002620000000c00 */
[----:B------:R-:W-:-:S02]  /*9f90*/  IADD3 R5, -R0, RZ, RZ ;  /* 0x000000ff00057210 */ /* 0x000fc40007ffe1ff */
[----:B------:R-:W-:Y:S01]  /*9fa0*/  IMAD R6, R6, c[0x0][0x3e0], RZ ;  /* 0x0000f80006067a24 */ /* 0x000fe200078e02ff */
[----:B------:R1:W1:Y:S01]  /*9fb0*/  LDS.128 R28, [R207+0x6080] ;  /* 0x00608000cf1c7984 */ /* 0x0002620000000c00 */
[----:B------:R-:W-:Y:S01]  /*9fc0*/  IADD3 R3, R3, R7, RZ ;  /* 0x0000000703037210 */ /* 0x000fe20007ffe0ff */
[----:B------:R-:W-:Y:S02]  /*9fd0*/  IMAD R4, R5, c[0x0][0x4e8], R4 ;  /* 0x00013a0005047a24 */ /* 0x000fe400078e0204 */
        /* <DEDUP_REMOVED lines=14> */
.L_x_1545:
[----:B------:R-:W-:Y:S05]  /*a0c0*/  BRA.DIV ~URZ, `(.L_x_1489) ;  /* 0x00002c927f007947 */ /* 0x000fea000b800000 */
[----:B------:R4:W2:Y:S02]  /*a0d0*/  SHFL.IDX PT, R0, R8, RZ, 0x181f ;  /* 0x00181fff08007589 */ /* 0x0008a400000e0000 */
.L_x_1546:
        /* <DEDUP_REMOVED lines=11> */
.L_x_1491:
[----:B------:R-:W-:Y:S05]  /*a190*/  BSYNC B0 ;  /* 0x0000000000007941 */ /* 0x000fea0003800000 */
.L_x_1490:
[----:B------:R-:W-:Y:S05]  /*a1a0*/  BRA.DIV ~URZ, `(.L_x_1492) ;  /* 0x00002c127f007947 */ /* 0x000fea000b800000 */
[----:B---3--:R3:W4:Y:S04]  /*a1b0*/  SHFL.IDX PT, R9, R7, 0x1, 0x181f ;  /* 0x00381f0007097f89 */ /* 0x00872800000e0000 */
[----:B--2---:R3:W2:Y:S02]  /*a1c0*/  SHFL.IDX PT, R0, R8, 0x1, 0x181f ;  /* 0x00381f0008007f89 */ /* 0x0046a400000e0000 */
.L_x_1547:
        /* <DEDUP_REMOVED lines=10> */
[----:B------:R2:W-:Y:S04]  /*a270*/  @!P1 ST.E.128 [R4.64], R24 ;  /* 0x0000001804009985 */ /* 0x0005e8000c101d06 */
[----:B-1----:R2:W-:Y:S02]  /*a280*/  @!P0 ST.E.128 [R2.64], R20 ;  /* 0x0000001402008985 */ /* 0x0025e4000c101d06 */
.L_x_1494:
[----:B------:R-:W-:Y:S05]  /*a290*/  BSYNC B0 ;  /* 0x0000000000007941 */ /* 0x000fea0003800000 */
.L_x_1493:
[----:B------:R-:W-:Y:S05]  /*a2a0*/  BRA.DIV ~URZ, `(.L_x_1495) ;  /* 0x00002bd27f007947 */ /* 0x000fea000b800000 */
[----:B----4-:R4:W3:Y:S02]  /*a2b0*/  SHFL.IDX PT, R9, R7, 0x2, 0x181f ;  /* 0x00581f0007097f89 */ /* 0x0108e400000e0000 */
.L_x_1548:
[----:B------:R-:W-:Y:S05]  /*a2c0*/  BRA.DIV ~URZ, `(.L_x_1496) ;  /* 0x00002c227f007947 */ /* 0x000fea000b800000 */
[----:B--2---:R2:W4:Y:S02]  /*a2d0*/  SHFL.IDX PT, R0, R8, 0x2, 0x181f ;  /* 0x00581f0008007f89 */ /* 0x00452400000e0000 */
.L_x_1549:
        /* <DEDUP_REMOVED lines=11> */
[----:B-1----:R3:W-:Y:S02]  /*a390*/  @!P0 ST.E.128 [R2.64], R28 ;  /* 0x0000001c02008985 */ /* 0x0027e4000c101d06 */
.L_x_1498:
[----:B------:R-:W-:Y:S05]  /*a3a0*/  BSYNC B0 ;  /* 0x0000000000007941 */ /* 0x000fea0003800000 */
.L_x_1497:
[----:B------:R-:W-:Y:S05]  /*a3b0*/  BRA.DIV ~URZ, `(.L_x_1499) ;  /* 0x00002b927f007947 */ /* 0x000fea000b800000 */
[----:B---34-:R-:W3:Y:S04]  /*a3c0*/  SHFL.IDX PT, R7, R7, 0x3, 0x181f ;  /* 0x00781f0007077f89 */ /* 0x018ee800000e0000 */
[----:B------:R4:W2:Y:S02]  /*a3d0*/  SHFL.IDX PT, R0, R8, 0x3, 0x181f ;  /* 0x00781f0008007f89 */ /* 0x0008a400000e0000 */
.L_x_1550:
        /* <DEDUP_REMOVED lines=13> */
.L_x_1487:
[----:B-1----:R-:W2:Y:S01]  /*a4b0*/  LDL.LU R6, [R1+0x4] ;  /* 0x0000040001067983 */ /* 0x002ea20000300800 */
[----:B------:R-:W-:Y:S02]  /*a4c0*/  IMAD R10, R10, c[0x0][0x408], RZ ;  /* 0x000102000a0a7a24 */ /* 0x000fe400078e02ff */
[----:B------:R-:W-:-:S04]  /*a4d0*/  IMAD.WIDE.U32 R2, R0, c[0x0][0x408], RZ ;  /* 0x0001020000027a25 */ /* 0x000fc800078e00ff */
[----:B------:R-:W-:Y:S02]  /*a4e0*/  IMAD R0, R0, c[0x0][0x40c], R10 ;  /* 0x0001030000007a24 */ /* 0x000fe400078e020a */
[----:B------:R-:W-:-:S03]  /*a4f0*/  @P2 IMAD.HI.U32 R5, R9, c[0x0][0x4ec], RZ ;  /* 0x00013b0009052a27 */ /* 0x000fc600078e00ff */
[----:B------:R-:W-:Y:S02]  /*a500*/  IADD3 R3, R3, R0, RZ ;  /* 0x0000000003037210 */ /* 0x000fe40007ffe0ff */
[----:B------:R-:W-:-:S03]  /*a510*/  SHF.R.S32.HI R0, RZ, 0x1f, R8 ;  /* 0x0000001fff007819 */ /* 0x000fc60000011408 */
[----:B------:R-:W-:-:S04]  /*a520*/  IMAD.WIDE.U32 R2, R245, c[0x0][0x438], R2 ;  /* 0x00010e00f5027a25 */ /* 0x000fc800078e0002 */
[----:B------:R-:W-:Y:S02]  /*a530*/  IMAD R0, R0, c[0x0][0x440], RZ ;  /* 0x0001100000007a24 */ /* 0x000fe400078e02ff */
[----:B------:R-:W-:Y:S02]  /*a540*/  IMAD R3, R245, c[0x0][0x43c], R3 ;  /* 0x00010f00f5037a24 */ /* 0x000fe400078e0203 */
[C---:B------:R-:W-:Y:S01]  /*a550*/  IMAD R4, R8.reuse, c[0x0][0x444], R0 ;  /* 0x0001110008047a24 */ /* 0x040fe200078e0200 */
[----:B------:R-:W-:Y:S01]  /*a560*/  MOV R0, R9 ;  /* 0x0000000900007202 */ /* 0x000fe20000000f00 */
[----:B------:R-:W-:Y:S01]  /*a570*/  IMAD.WIDE.U32 R2, R8, c[0x0][0x440], R2 ;  /* 0x0001100008027a25 */ /* 0x000fe200078e0002 */
[----:B------:R-:W-:-:S04]  /*a580*/  @P2 SHF.R.U32.HI R0, RZ, c[0x0][0x4f0], R5 ;  /* 0x00013c00ff002a19 */ /* 0x000fc80000011605 */
[----:B------:R-:W-:Y:S02]  /*a590*/  IADD3 R3, R3, R4, RZ ;  /* 0x0000000403037210 */ /* 0x000fe40007ffe0ff */
[----:B------:R-:W-:Y:S02]  /*a5a0*/  SHF.R.S32.HI R5, RZ, 0x1f, R0 ;  /* 0x0000001fff057819 */ /* 0x000fe40000011400 */
[----:B------:R-:W-:-:S03]  /*a5b0*/  IADD3 R4, -R0, RZ, RZ ;  /* 0x000000ff00047210 */ /* 0x000fc60007ffe1ff */
[----:B------:R-:W-:Y:S02]  /*a5c0*/  IMAD R5, R5, c[0x0][0x430], RZ ;  /* 0x00010c0005057a24 */ /* 0x000fe400078e02ff */
[----:B------:R-:W-:Y:S02]  /*a5d0*/  IMAD R4, R4, c[0x0][0x4e8], R9 ;  /* 0x00013a0004047a24 */ /* 0x000fe400078e0209 */
[----:B------:R-:W-:Y:S02]  /*a5e0*/  IMAD R5, R0, c[0x0][0x434], R5 ;  /* 0x00010d0000057a24 */ /* 0x000fe400078e0205 */
[----:B--2---:R-:W-:-:S04]  /*a5f0*/  IMAD.WIDE.U32 R2, R6, c[0x0][0x448], R2 ;  /* 0x0001120006027a25 */ /* 0x004fc800078e0002 */
[----:B------:R-:W-:-:S04]  /*a600*/  IMAD R3, R6, c[0x0][0x44c], R3 ;  /* 0x0001130006037a24 */ /* 0x000fc800078e0203 */
        /* <DEDUP_REMOVED lines=11> */
.L_x_1551:
[----:B------:R-:W-:Y:S05]  /*a6c0*/  BRA.DIV ~URZ, `(.L_x_1502) ;  /* 0x000029b27f007947 */ /* 0x000fea000b800000 */
[----:B------:R3:W4:Y:S02]  /*a6d0*/  SHFL.IDX PT, R0, R28, RZ, 0x1c1f ;  /* 0x001c1fff1c007589 */ /* 0x00072400000e0000 */
.L_x_1552:
[C---:B------:R-:W-:Y:S01]  /*a6e0*/  IADD3 R15, R244.reuse, 0x18, RZ ;  /* 0x00000018f40f7810 */ /* 0x040fe20007ffe0ff */
[----:B------:R-:W-:Y:S01]  /*a6f0*/  BSSY B0, `(.L_x_1503) ;  /* 0x0000060000007945 */ /* 0x000fe20003800000 */
        /* <DEDUP_REMOVED lines=95> */
.L_x_1504:
[----:B------:R-:W-:Y:S05]  /*acf0*/  BSYNC B0 ;  /* 0x0000000000007941 */ /* 0x000fea0003800000 */
.L_x_1503:
[----:B------:R-:W-:Y:S05]  /*ad00*/  BRA.DIV ~URZ, `(.L_x_1505) ;  /* 0x000023d27f007947 */ /* 0x000fea000b800000 */
[----:B--2---:R2:W1:Y:S04]  /*ad10*/  SHFL.IDX PT, R4, R14, 0x1, 0x1c1f ;  /* 0x003c1f000e047f89 */ /* 0x00446800000e0000 */
[----:B----4-:R2:W4:Y:S02]  /*ad20*/  SHFL.IDX PT, R0, R28, 0x1, 0x1c1f ;  /* 0x003c1f001c007f89 */ /* 0x01052400000e0000 */
.L_x_1553:
[----:B------:R-:W-:Y:S05]  /*ad30*/  @P0 BRA `(.L_x_1500) ;  /* 0x00000f1000000947 */ /* 0x000fea0003800000 */
[----:B------:R-:W-:Y:S02]  /*ad40*/  ISETP.GE.AND P1, PT, R13, c[0x0][0x3c8], PT ;  /* 0x0000f2000d007a0c */ /* 0x000fe40003f26270 */
[----:B------:R-:W-:Y:S02]  /*ad50*/  ISETP.GE.AND P2, PT, R244, c[0x0][0x3c8], PT ;  /* 0x0000f200f4007a0c */ /* 0x000fe40003f46270 */
[----:B------:R-:W-:Y:S02]  /*ad60*/  ISETP.GE.AND P0, PT, R12, c[0x0][0x3c8], PT ;  /* 0x0000f2000c007a0c */ /* 0x000fe40003f06270 */
[----:B------:R-:W-:-:S02]  /*ad70*/  ISETP.GE.AND P5, PT, R15, c[0x0][0x3c8], PT ;  /* 0x0000f2000f007a0c */ /* 0x000fc40003fa6270 */
[----:B------:R-:W-:-:S05]  /*ad80*/  ISETP.GE.AND P4, PT, R17, c[0x0][0x3c8], PT ;  /* 0x0000f20011007a0c */ /* 0x000fca0003f86270 */
[C---:B----4-:R-:W-:Y:S02]  /*ad90*/  @!P1 LEA R6, P3, R13.reuse, R0, 0x2 ;  /* 0x000000000d069211 */ /* 0x050fe400078610ff */
[----:B------:R-:W-:Y:S02]  /*ada0*/  @!P2 IMAD.MOV.U32 R8, RZ, RZ, R0 ;  /* 0x000000ffff08a224 */ /* 0x000fe400078e0000 */
[----:B-1----:R-:W-:Y:S01]  /*adb0*/  @!P2 IMAD.MOV.U32 R9, RZ, RZ, R4 ;  /* 0x000000ffff09a224 */ /* 0x002fe200078e0004 */
[----:B------:R-:W-:Y:S02]  /*adc0*/  @!P1 LEA.HI.X R7, R13, R4, R29, 0x2, P3 ;  /* 0x000000040d079211 */ /* 0x000fe400018f141d */
[----:B------:R-:W-:Y:S01]  /*add0*/  @!P0 LEA R2, P6, R12, R0, 0x2 ;  /* 0x000000000c028211 */ /* 0x000fe200078c10ff */
[----:B------:R-:W-:Y:S01]  /*ade0*/  @!P2 IMAD.WIDE R8, R244, 0x4, R8 ;  /* 0x00000004f408a825 */ /* 0x000fe200078e0208 */
[----:B------:R-:W-:Y:S02]  /*adf0*/  ISETP.GE.AND P3, PT, R16, c[0x0][0x3c8], PT ;  /* 0x0000f20010007a0c */ /* 0x000fe40003f66270 */
[----:B------:R-:W-:-:S02]  /*ae00*/  @!P0 LEA.HI.X R3, R12, R4, R30, 0x2, P6 ;  /* 0x000000040c038211 */ /* 0x000fc400030f141e */
[----:B------:R1:W-:Y:S01]  /*ae10*/  @!P2 ST.E.64 [R8.64], R100 ;  /* 0x000000640800a985 */ /* 0x0003e2000c101b06 */
[----:B------:R-:W-:Y:S02]  /*ae20*/  ISETP.GE.AND P2, PT, R18, c[0x0][0x3c8], PT ;  /* 0x0000f20012007a0c */ /* 0x000fe40003f46270 */
[----:B--2---:R-:W-:Y:S01]  /*ae30*/  @!P5 LEA R14, P6, R15, R0, 0x2 ;  /* 0x000000000f0ed211 */ /* 0x004fe200078c10ff */
[----:B------:R2:W-:Y:S01]  /*ae40*/  @!P1 ST.E.64 [R6.64], R92 ;  /* 0x0000005c06009985 */ /* 0x0005e2000c101b06 */
[----:B------:R-:W-:Y:S02]  /*ae50*/  ISETP.GE.AND P1, PT, R19, c[0x0][0x3c8], PT ;  /* 0x0000f20013007a0c */ /* 0x000fe40003f26270 */
[----:B------:R-:W-:Y:S01]  /*ae60*/  @!P5 LEA.HI.X R15, R15, R4, R31, 0x2, P6 ;  /* 0x000000040f0fd211 */ /* 0x000fe200030f141f */
[----:B------:R4:W-:Y:S01]  /*ae70*/  @!P0 ST.E.64 [R2.64], R80 ;  /* 0x0000005002008985 */ /* 0x0009e2000c101b06 */
[CC--:B------:R-:W-:Y:S02]  /*ae80*/  @!P4 LEA R12, P0, R17.reuse, R0.reuse, 0x2 ;  /* 0x00000000110cc211 */ /* 0x0c0fe400078010ff */
[----:B------:R-:W-:Y:S01]  /*ae90*/  @!P3 LEA R10, P6, R16, R0, 0x2 ;  /* 0x00000000100ab211 */ /* 0x000fe200078c10ff */
[----:B------:R5:W-:Y:S01]  /*aea0*/  @!P5 ST.E.64 [R14.64], R118 ;  /* 0x000000760e00d985 */ /* 0x000be2000c101b06 */
[----:B------:R-:W-:-:S02]  /*aeb0*/  @!P4 LEA.HI.X R13, R17, R4, R33, 0x2, P0 ;  /* 0x00000004110dc211 */ /* 0x000fc400000f1421 */
[----:B------:R-:W-:Y:S02]  /*aec0*/  ISETP.GE.AND P0, PT, R20, c[0x0][0x3c8], PT ;  /* 0x0000f20014007a0c */ /* 0x000fe40003f06270 */
[----:B------:R-:W-:Y:S01]  /*aed0*/  @!P3 LEA.HI.X R11, R16, R4, R32, 0x2, P6 ;  /* 0x00000004100bb211 */ /* 0x000fe200030f1420 */
[----:B------:R3:W-:Y:S01]  /*aee0*/  @!P4 ST.E.64 [R12.64], R116 ;  /* 0x000000740c00c985 */ /* 0x0007e2000c101b06 */
[----:B------:R-:W-:Y:S02]  /*aef0*/  ISETP.GE.AND P5, PT, R21, c[0x0][0x3c8], PT ;  /* 0x0000f20015007a0c */ /* 0x000fe40003fa6270 */
[----:B------:R-:W-:Y:S01]  /*af00*/  ISETP.GE.AND P4, PT, R23, c[0x0][0x3c8], PT ;  /* 0x0000f20017007a0c */ /* 0x000fe20003f86270 */
        /* <DEDUP_REMOVED lines=38> */
.L_x_1485:
[----:B------:R-:W-:Y:S01]  /*b170*/  ISETP.NE.U32.AND P1, PT, RZ, c[0x0][0x508], PT ;  /* 0x00014200ff007a0c */ /* 0x000fe20003f25070 */
[----:B------:R-:W2:Y:S01]  /*b180*/  LDL.LU R0, [R1] ;  /* 0x0000000001007983 */ /* 0x000ea20000300800 */
[----:B------:R-:W-:Y:S01]  /*b190*/  ISETP.NE.U32.AND P2, PT, RZ, c[0x0][0x500], PT ;  /* 0x00014000ff007a0c */ /* 0x000fe20003f45070 */
[----:B------:R-:W-:Y:S01]  /*b1a0*/  IMAD.MOV.U32 R4, RZ, RZ, 0x4 ;  /* 0x00000004ff047424 */ /* 0x000fe200078e00ff */
[----:B------:R-:W-:Y:S01]  /*b1b0*/  ISETP.NE.AND.EX P1, PT, RZ, c[0x0][0x50c], PT, P1 ;  /* 0x00014300ff007a0c */ /* 0x000fe20003f25310 */
[----:B------:R-:W-:Y:S01]  /*b1c0*/  IMAD.MOV.U32 R8, RZ, RZ, RZ ;  /* 0x000000ffff087224 */ /* 0x000fe200078e00ff */
[----:B------:R-:W-:Y:S01]  /*b1d0*/  ISETP.NE.AND.EX P2, PT, RZ, c[0x0][0x504], PT, P2 ;  /* 0x00014100ff007a0c */ /* 0x000fe20003f45320 */
[----:B------:R-:W-:Y:S02]  /*b1e0*/  IMAD.MOV.U32 R19, RZ, RZ, c[0x0][0x388] ;  /* 0x0000e200ff137624 */ /* 0x000fe400078e00ff */
[----:B-1----:R-:W-:-:S08]  /*b1f0*/  IMAD.WIDE R4, R235, R4, c[0x0][0x500] ;  /* 0x00014000eb047625 */ /* 0x002fd000078e0204 */
[C---:B------:R-:W-:Y:S02]  /*b200*/  @P1 LEA R2, P0, R235.reuse, c[0x0][0x508], 0x2 ;  /* 0x00014200eb021a11 */ /* 0x040fe400078010ff */
[----:B------:R1:W5:Y:S02]  /*b210*/  @P2 LDG.E R8, [R4.64] ;  /* 0x0000000604082981 */ /* 0x000364000c1e1900 */
[----:B------:R-:W-:-:S05]  /*b220*/  @P1 LEA.HI.X R3, R235, c[0x0][0x50c], R7, 0x2, P0 ;  /* 0x00014300eb031a11 */ /* 0x000fca00000f1407 */
[----:B------:R1:W5:Y:S01]  /*b230*/  @P1 LDG.E R19, [R2.64] ;  /* 0x0000000602131981 */ /* 0x000362000c1e1900 */
[----:B--2---:R-:W-:-:S04]  /*b240*/  ISETP.NE.AND P0, PT, R0, RZ, PT ;  /* 0x000000ff0000720c */ /* 0x004fc80003f05270 */
[----:B------:R-:W-:Y:S01]  /*b250*/  SEL R18, R0, c[0x0][0x3d4], P0 ;  /* 0x0000f50000127a07 */ /* 0x000fe20000000000 */
[----:B------:R-:W-:Y:S05]  /*b260*/  @P1 BRA `(.L_x_1506) ;  /* 0x0000004000001947 */ /* 0x000fea0003800000 */
[----:B-1----:R-:W-:Y:S05]  /*b270*/  @!P2 BRA `(.L_x_1506) ;  /* 0x000000300000a947 */ /* 0x002fea0003800000 */
[----:B------:R1:W2:Y:S04]  /*b280*/  LDG.E R0, [R4.64] ;  /* 0x0000000604007981 */ /* 0x0002a8000c1e1900 */
[----:B-1----:R-:W2:Y:S02]  /*b290*/  LDG.E R4, [R4.64+0x4] ;  /* 0x0000040604047981 */ /* 0x002ea4000c1e1900 */
[----:B--2--5:R-:W-:Y:S02]  /*b2a0*/  IADD3 R19, -R0, R4, RZ ;  /* 0x0000000400137210 */ /* 0x024fe40007ffe1ff */
.L_x_1506:
[----:B-1----:R-:W1:Y:S01]  /*b2b0*/  S2R R2, SR_TID.X ;  /* 0x0000000000027919 */ /* 0x002e620000002100 */
[----:B------:R-:W-:Y:S01]  /*b2c0*/  BSSY B0, `(.L_x_1507) ;  /* 0x0000036000007945 */ /* 0x000fe20003800000 */
[----:B------:R-:W-:Y:S02]  /*b2d0*/  SEL R14, R235, RZ, !P2 ;  /* 0x000000ffeb0e7207 */ /* 0x000fe40005000000 */
[----:B------:R-:W-:-:S02]  /*b2e0*/  SEL R20, R7, RZ, !P2 ;  /* 0x000000ff07147207 */ /* 0x000fc40005000000 */
[----:B-----5:R-:W-:Y:S02]  /*b2f0*/  SHF.R.S32.HI R17, RZ, 0x1f, R8 ;  /* 0x0000001fff117819 */ /* 0x020fe40000011408 */
[----:B-1----:R-:W-:-:S13]  /*b300*/  ISETP.GT.AND P0, PT, R2, 0x7f, PT ;  /* 0x0000007f0200780c */ /* 0x002fda0003f04270 */
[----:B------:R-:W-:Y:S05]  /*b310*/  @P0 BRA `(.L_x_1508) ;  /* 0x0000030000000947 */ /* 0x000fea0003800000 */
[----:B------:R-:W-:Y:S01]  /*b320*/  IMAD R0, R19, c[0x0][0x4e8], RZ ;  /* 0x00013a0013007a24 */ /* 0x000fe200078e02ff */
[----:B------:R-:W-:-:S04]  /*b330*/  LEA R9, R237, R2, 0x7 ;  /* 0x00000002ed097211 */ /* 0x000fc800078e38ff */
[----:B------:R-:W-:-:S13]  /*b340*/  ISETP.GE.AND P0, PT, R9, R0, PT ;  /* 0x000000000900720c */ /* 0x000fda0003f06270 */
[----:B------:R-:W-:Y:S05]  /*b350*/  @P0 BRA `(.L_x_1508) ;  /* 0x000002c000000947 */ /* 0x000fea0003800000 */
[----:B------:R-:W2:Y:S01]  /*b360*/  LDL.LU R21, [R1+0x4] ;  /* 0x0000040001157983 */ /* 0x000ea20000300800 */
[----:B------:R-:W-:Y:S01]  /*b370*/  IMAD.MOV.U32 R0, RZ, RZ, 0x368 ;  /* 0x00000368ff007424 */ /* 0x000fe200078e00ff */
[----:B------:R-:W-:-:S04]  /*b380*/  ISETP.GT.AND P2, PT, R18, 0x1, PT ;  /* 0x000000011200780c */ /* 0x000fc80003f44270 */
[----:B------:R-:W-:-:S04]  /*b390*/  SEL R0, R0, 0x328, P2 ;  /* 0x0000032800007807 */ /* 0x000fc80001000000 */
[----:B------:R1:W3:Y:S08]  /*b3a0*/  LDC.64 R6, c[0x0][R0+0x170] ;  /* 0x00005c0000067b82 */ /* 0x0002f00000000a00 */
[----:B------:R1:W4:Y:S08]  /*b3b0*/  LDC.64 R4, c[0x0][R0+0x168] ;  /* 0x00005a0000047b82 */ /* 0x0003300000000a00 */
[----:B------:R1:W5:Y:S08]  /*b3c0*/  LDC.64 R12, c[0x0][R0+0x178] ;  /* 0x00005e00000c7b82 */ /* 0x0003700000000a00 */
[----:B------:R1:W2:Y:S02]  /*b3d0*/  LDC.64 R10, c[0x0][R0+0x160] ;  /* 0x00005800000a7b82 */ /* 0x0002a40000000a00 */
[----:B-1----:R-:W-:-:S02]  /*b3e0*/  IMAD.MOV.U32 R0, RZ, RZ, c[0x0][0x4e8] ;  /* 0x00013a00ff007624 */ /* 0x002fc400078e00ff */
[-C--:B---3--:R-:W-:Y:S02]  /*b3f0*/  IMAD R7, R7, R14.reuse, RZ ;  /* 0x0000000e07077224 */ /* 0x088fe400078e02ff */
[----:B------:R-:W-:Y:S01]  /*b400*/  IMAD.WIDE.U32 R2, R6, R14, RZ ;  /* 0x0000000e06027225 */ /* 0x000fe200078e00ff */
[----:B------:R-:W-:Y:S02]  /*b410*/  ISETP.NE.AND P0, PT, R0, 0x1, PT ;  /* 0x000000010000780c */ /* 0x000fe40003f05270 */
[----:B------:R-:W-:Y:S01]  /*b420*/  MOV R0, R9 ;  /* 0x0000000900007202 */ /* 0x000fe20000000f00 */
[----:B------:R-:W-:Y:S02]  /*b430*/  IMAD R7, R6, R20, R7 ;  /* 0x0000001406077224 */ /* 0x000fe400078e0207 */
[-C--:B----4-:R-:W-:Y:S02]  /*b440*/  IMAD R15, R5, R245.reuse, RZ ;  /* 0x000000f5050f7224 */ /* 0x090fe400078e02ff */
[----:B------:R-:W-:Y:S01]  /*b450*/  IMAD.WIDE.U32 R4, R4, R245, RZ ;  /* 0x000000f504047225 */ /* 0x000fe200078e00ff */
[----:B------:R-:W-:-:S03]  /*b460*/  IADD3 R3, R3, R7, RZ ;  /* 0x0000000703037210 */ /* 0x000fc60007ffe0ff */
[----:B------:R-:W-:Y:S02]  /*b470*/  IMAD.IADD R15, R5, 0x1, R15 ;  /* 0x00000001050f7824 */ /* 0x000fe400078e020f */
[----:B------:R-:W-:-:S05]  /*b480*/  @P0 IMAD.HI.U32 R16, R9, c[0x0][0x4ec], RZ ;  /* 0x00013b0009100a27 */ /* 0x000fca00078e00ff */
[----:B------:R-:W-:Y:S02]  /*b490*/  @P0 SHF.R.U32.HI R0, RZ, c[0x0][0x4f0], R16 ;  /* 0x00013c00ff000a19 */ /* 0x000fe40000011610 */
[----:B------:R-:W-:-:S03]  /*b4a0*/  IADD3 R16, P1, P0, R2, R4, R8 ;  /* 0x0000000402107210 */ /* 0x000fc6000783e008 */
[----:B------:R-:W-:-:S04]  /*b4b0*/  IMAD.MOV R2, RZ, RZ, -R0 ;  /* 0x000000ffff027224 */ /* 0x000fc800078e0a00 */
[----:B------:R-:W-:Y:S01]  /*b4c0*/  IMAD R2, R2, c[0x0][0x4e8], R9 ;  /* 0x00013a0002027a24 */ /* 0x000fe200078e0209 */
[----:B------:R-:W-:Y:S02]  /*b4d0*/  IADD3.X R9, R3, R15, R17, P1, P0 ;  /* 0x0000000f03097210 */ /* 0x000fe40000fe0411 */
[----:B------:R-:W-:Y:S02]  /*b4e0*/  SHF.R.S32.HI R3, RZ, 0x1f, R0 ;  /* 0x0000001fff037819 */ /* 0x000fe40000011400 */
[----:B--2---:R-:W-:-:S05]  /*b4f0*/  SEL R6, R21, RZ, P2 ;  /* 0x000000ff15067207 */ /* 0x004fca0001000000 */
[-C--:B-----5:R-:W-:Y:S02]  /*b500*/  IMAD R7, R13, R6.reuse, RZ ;  /* 0x000000060d077224 */ /* 0x0a0fe400078e02ff */
[----:B------:R-:W-:Y:S01]  /*b510*/  IMAD.WIDE.U32 R4, R12, R6, RZ ;  /* 0x000000060c047225 */ /* 0x000fe200078e00ff */
[----:B------:R-:W-:-:S04]  /*b520*/  SHF.R.S32.HI R6, RZ, 0x1f, R2 ;  /* 0x0000001fff067819 */ /* 0x000fc80000011402 */
[----:B------:R-:W-:Y:S01]  /*b530*/  IADD3 R5, R5, R7, RZ ;  /* 0x0000000705057210 */ /* 0x000fe20007ffe0ff */
[----:B------:R-:W-:Y:S01]  /*b540*/  IMAD.MOV.U32 R7, RZ, RZ, c[0x0][0x4a8] ;  /* 0x00012a00ff077624 */ /* 0x000fe200078e00ff */
[----:B------:R-:W-:Y:S01]  /*b550*/  IADD3 R4, P1, P0, R0, R16, R4 ;  /* 0x0000001000047210 */ /* 0x000fe2000783e004 */
[----:B------:R-:W-:-:S03]  /*b560*/  IMAD R0, R11, R2, RZ ;  /* 0x000000020b007224 */ /* 0x000fc600078e02ff */
[----:B------:R-:W-:Y:S01]  /*b570*/  IADD3.X R5, R3, R9, R5, P1, P0 ;  /* 0x0000000903057210 */ /* 0x000fe20000fe0405 */
[----:B------:R-:W-:-:S04]  /*b580*/  IMAD R0, R10, R6, R0 ;  /* 0x000000060a007224 */ /* 0x000fc800078e0200 */
        /* <DEDUP_REMOVED lines=9> */
.L_x_1508:
[----:B------:R-:W-:Y:S05]  /*b620*/  BSYNC B0 ;  /* 0x0000000000007941 */ /* 0x000fea0003800000 */
.L_x_1507:
[----:B------:R-:W-:-:S13]  /*b630*/  ISETP.GT.AND P0, PT, R18, 0x1, PT ;  /* 0x000000011200780c */ /* 0x000fda0003f04270 */
[----:B------:R-:W-:Y:S05]  /*b640*/  @P0 BRA `(.L_x_1500) ;  /* 0x0000060000000947 */ /* 0x000fea0003800000 */
[----:B------:R-:W-:Y:S01]  /*b650*/  MOV R2, c[0x0][0x4e8] ;  /* 0x00013a0000027a02 */ /* 0x000fe20000000f00 */
[----:B-1----:R-:W-:Y:S01]  /*b660*/  IMAD R0, R17, c[0x0][0x3a0], RZ ;  /* 0x0000e80011007a24 */ /* 0x002fe200078e02ff */
[----:B------:R-:W-:Y:S01]  /*b670*/  LEA R4, R234, R230, 0x5 ;  /* 0x000000e6ea047211 */ /* 0x000fe200078e28ff */
[----:B------:R-:W-:Y:S01]  /*b680*/  IMAD R5, R20, c[0x0][0x3f0], RZ ;  /* 0x0000fc0014057a24 */ /* 0x000fe200078e02ff */
[----:B------:R-:W-:Y:S01]  /*b690*/  ISETP.NE.AND P0, PT, R2, 0x1, PT ;  /* 0x000000010200780c */ /* 0x000fe20003f05270 */
[----:B------:R-:W-:Y:S01]  /*b6a0*/  IMAD.WIDE.U32 R2, R8, c[0x0][0x3a0], RZ ;  /* 0x0000e80008027a25 */ /* 0x000fe200078e00ff */
[----:B------:R-:W-:-:S03]  /*b6b0*/  LEA R4, R237, R4, 0x7 ;  /* 0x00000004ed047211 */ /* 0x000fc600078e38ff */
[----:B------:R-:W-:Y:S01]  /*b6c0*/  IMAD R8, R8, c[0x0][0x3a4], R0 ;  /* 0x0000e90008087a24 */ /* 0x000fe200078e0200 */
[----:B------:R-:W-:Y:S01]  /*b6d0*/  MOV R0, R4 ;  /* 0x0000000400007202 */ /* 0x000fe20000000f00 */
[----:B------:R-:W-:-:S03]  /*b6e0*/  IMAD R7, R14, c[0x0][0x3f4], R5 ;  /* 0x0000fd000e077a24 */ /* 0x000fc600078e0205 */
[----:B------:R-:W-:Y:S02]  /*b6f0*/  IADD3 R3, R3, R8, RZ ;  /* 0x0000000803037210 */ /* 0x000fe40007ffe0ff */
[----:B------:R-:W-:Y:S01]  /*b700*/  LEA R8, R237, R230, 0x7 ;  /* 0x000000e6ed087211 */ /* 0x000fe200078e38ff */
[----:B------:R-:W-:-:S04]  /*b710*/  @P0 IMAD.HI.U32 R6, R4, c[0x0][0x4ec], RZ ;  /* 0x00013b0004060a27 */ /* 0x000fc800078e00ff */
[----:B------:R-:W-:Y:S01]  /*b720*/  IMAD.WIDE.U32 R2, R245, c[0x0][0x3e8], R2 ;  /* 0x0000fa00f5027a25 */ /* 0x000fe200078e0002 */
[----:B------:R-:W-:-:S03]  /*b730*/  @P0 SHF.R.U32.HI R0, RZ, c[0x0][0x4f0], R6 ;  /* 0x00013c00ff000a19 */ /* 0x000fc60000011606 */
[----:B------:R-:W-:Y:S01]  /*b740*/  IMAD R3, R245, c[0x0][0x3ec], R3 ;  /* 0x0000fb00f5037a24 */ /* 0x000fe200078e0203 */
[----:B------:R-:W-:Y:S02]  /*b750*/  SHF.R.S32.HI R6, RZ, 0x1f, R0 ;  /* 0x0000001fff067819 */ /* 0x000fe40000011400 */
[----:B------:R-:W-:Y:S01]  /*b760*/  IADD3 R5, -R0, RZ, RZ ;  /* 0x000000ff00057210 */ /* 0x000fe20007ffe1ff */
[----:B------:R-:W-:-:S04]  /*b770*/  IMAD.WIDE.U32 R2, R14, c[0x0][0x3f0], R2 ;  /* 0x0000fc000e027a25 */ /* 0x000fc800078e0002 */
[----:B------:R-:W-:Y:S01]  /*b780*/  IMAD R6, R6, c[0x0][0x3e0], RZ ;  /* 0x0000f80006067a24 */ /* 0x000fe200078e02ff */
[----:B------:R-:W-:Y:S01]  /*b790*/  IADD3 R3, R3, R7, RZ ;  /* 0x0000000703037210 */ /* 0x000fe20007ffe0ff */
        /* <DEDUP_REMOVED lines=13> */
.L_x_1554:
[----:B------:R-:W-:Y:S05]  /*b870*/  BRA.DIV ~URZ, `(.L_x_1510) ;  /* 0x000019927f007947 */ /* 0x000fea000b800000 */
[----:B------:R3:W4:Y:S02]  /*b880*/  SHFL.IDX PT, R0, R9, RZ, 0x181f ;  /* 0x00181fff09007589 */ /* 0x00072400000e0000 */
.L_x_1555:
        /* <DEDUP_REMOVED lines=12> */
.L_x_1512:
[----:B------:R-:W-:Y:S05]  /*b950*/  BSYNC B0 ;  /* 0x0000000000007941 */ /* 0x000fea0003800000 */
.L_x_1511:
[----:B------:R-:W-:Y:S05]  /*b960*/  BRA.DIV ~URZ, `(.L_x_1513) ;  /* 0x000019027f007947 */ /* 0x000fea000b800000 */
[----:B--2---:R2:W1:Y:S04]  /*b970*/  SHFL.IDX PT, R10, R6, 0x1, 0x181f ;  /* 0x00381f00060a7f89 */ /* 0x00446800000e0000 */
[----:B----4-:R2:W4:Y:S02]  /*b980*/  SHFL.IDX PT, R0, R9, 0x1, 0x181f ;  /* 0x00381f0009007f89 */ /* 0x01052400000e0000 */
.L_x_1556:
        /* <DEDUP_REMOVED lines=12> */
.L_x_1515:
[----:B------:R-:W-:Y:S05]  /*ba50*/  BSYNC B0 ;  /* 0x0000000000007941 */ /* 0x000fea0003800000 */
.L_x_1514:
[----:B------:R-:W-:Y:S05]  /*ba60*/  BRA.DIV ~URZ, `(.L_x_1516) ;  /* 0x000018c27f007947 */ /* 0x000fea000b800000 */
[----:B-1----:R1:W2:Y:S02]  /*ba70*/  SHFL.IDX PT, R10, R6, 0x2, 0x181f ;  /* 0x00581f00060a7f89 */ /* 0x0022a400000e0000 */
.L_x_1557:
[----:B------:R-:W-:Y:S05]  /*ba80*/  BRA.DIV ~URZ, `(.L_x_1517) ;  /* 0x000019127f007947 */ /* 0x000fea000b800000 */
[----:B----4-:R4:W1:Y:S02]  /*ba90*/  SHFL.IDX PT, R0, R9, 0x2, 0x181f ;  /* 0x00581f0009007f89 */ /* 0x01086400000e0000 */
.L_x_1558:
        /* <DEDUP_REMOVED lines=12> */
.L_x_1519:
[----:B------:R-:W-:Y:S05]  /*bb60*/  BSYNC B0 ;  /* 0x0000000000007941 */ /* 0x000fea0003800000 */
.L_x_1518:
[----:B------:R-:W-:Y:S05]  /*bb70*/  BRA.DIV ~URZ, `(.L_x_1520) ;  /* 0x000018827f007947 */ /* 0x000fea000b800000 */
[----:B-12---:R-:W1:Y:S04]  /*bb80*/  SHFL.IDX PT, R6, R6, 0x3, 0x181f ;  /* 0x00781f0006067f89 */ /* 0x006e6800000e0000 */
[----:B------:R2:W3:Y:S02]  /*bb90*/  SHFL.IDX PT, R0, R9, 0x3, 0x181f ;  /* 0x00781f0009007f89 */ /* 0x0004e400000e0000 */
.L_x_1559:
        /* <DEDUP_REMOVED lines=11> */
.L_x_1500:
[----:B------:R-:W-:Y:S05]  /*bc50*/  BSYNC B1 ;  /* 0x0000000000017941 */ /* 0x000fea0003800000 */
.L_x_1484:
[----:B-1234-:R-:W2:Y:S02]  /*bc60*/  LDL R0, [R1+0x28] ;  /* 0x0000280001007983 */ /* 0x01eea40000100800 */
[----:B--2---:R-:W-:-:S13]  /*bc70*/  ISETP.NE.AND P0, PT, R0, RZ, PT ;  /* 0x000000ff0000720c */ /* 0x004fda0003f05270 */
[----:B------:R-:W-:Y:S01]  /*bc80*/  @P0 WARPSYNC 0xffffffff ;  /* 0xffffffff00000948 */ /* 0x000fe20003800000 */
[----:B------:R-:W-:Y:S06]  /*bc90*/  @P0 BAR.SYNC.DEFER_BLOCKING 0x5, 0x100 ;  /* 0x0144000000000b1d */ /* 0x000fec0000010000 */
[----:B------:R-:W1:Y:S04]  /*bca0*/  @P0 LDS.128 R236, [0xf100] ;  /* 0x00f10000ffec0984 */ /* 0x000e680000000c00 */
[----:B------:R-:W-:Y:S06]  /*bcb0*/  @P0 BAR.ARV 0x4, 0x100 ;  /* 0x0104000000000b1d */ /* 0x000fec0000002000 */
[----:B------:R-:W-:Y:S05]  /*bcc0*/  @P0 BRA `(.L_x_1521) ;  /* 0x00000ad000000947 */ /* 0x000fea0003800000 */
[----:B------:R-:W2:Y:S01]  /*bcd0*/  S2R R0, SR_TID.X ;  /* 0x0000000000007919 */ /* 0x000ea20000002100 */
[----:B------:R-:W-:Y:S01]  /*bce0*/  IMAD.MOV.U32 R7, RZ, RZ, RZ ;  /* 0x000000ffff077224 */ /* 0x000fe200078e00ff */
[----:B--2---:R-:W-:-:S04]  /*bcf0*/  LOP3.LUT R13, R0, 0x1f, RZ, 0xc0, !PT ;  /* 0x0000001f000d7812 */ /* 0x004fc800078ec0ff */
[----:B------:R-:W-:Y:S01]  /*bd00*/  ISETP.NE.AND P5, PT, R13, 0x1f, PT ;  /* 0x0000001f0d00780c */ /* 0x000fe20003fa5270 */
[----:B------:R-:W-:Y:S10]  /*bd10*/  BRA.DIV ~URZ, `(.L_x_1522) ;  /* 0x000017a27f007947 */ /* 0x000ff4000b800000 */
[----:B------:R2:W3:Y:S02]  /*bd20*/  SHFL.IDX PT, R9, R94, RZ, 0x1f ;  /* 0x00001fff5e097589 */ /* 0x0004e400000e0000 */
.L_x_1560:
[----:B------:R-:W-:Y:S05]  /*bd30*/  BRA.DIV ~URZ, `(.L_x_1523) ;  /* 0x000017f27f007947 */ /* 0x000fea000b800000 */
[----:B------:R4:W2:Y:S02]  /*bd40*/  SHFL.IDX PT, R8, R94, 0x1, 0x1f ;  /* 0x00201f005e087f89 */ /* 0x0008a400000e0000 */
.L_x_1561:
[----:B-1----:R-:W-:Y:S02]  /*bd50*/  IMAD.IADD R0, R239, 0x1, R13 ;  /* 0x00000001ef007824 */ /* 0x002fe400078e020d */
[----:B------:R-:W-:-:S03]  /*bd60*/  IMAD.MOV.U32 R6, RZ, RZ, RZ ;  /* 0x000000ffff067224 */ /* 0x000fc600078e00ff */
        /* <DEDUP_REMOVED lines=15> */
[----:B------:R1:W4:Y:S02]  /*be60*/  SHFL.UP PT, R4, R0, 0x1, RZ ;  /* 0x0420000000047989 */ /* 0x00032400000e00ff */
.L_x_1562:
[----:B----4-:R-:W-:-:S04]  /*be70*/  SEL R4, R4, RZ, P0 ;  /* 0x000000ff04047207 */ /* 0x010fc80000000000 */
        /* <DEDUP_REMOVED lines=14> */
[----:B------:R1:W4:Y:S02]  /*bf60*/  SHFL.IDX PT, R0, R4, 0x1f, 0x1f ;  /* 0x03e01f0004007f89 */ /* 0x00032400000e0000 */
.L_x_1563:
[----:B----4-:R-:W-:Y:S01]  /*bf70*/  IMAD R0, R0, c[0x0][0x538], RZ ;  /* 0x00014e0000007a24 */ /* 0x010fe200078e02ff */
[----:B------:R-:W-:Y:S04]  /*bf80*/  BSSY B1, `(.L_x_1526) ;  /* 0x000007c000017945 */ /* 0x000fe80003800000 */
[----:B--2---:R-:W-:-:S04]  /*bf90*/  IADD3 R8, R0, R8, RZ ;  /* 0x0000000800087210 */ /* 0x004fc80007ffe0ff */
[----:B---3--:R-:W-:-:S13]  /*bfa0*/  ISETP.GT.AND P6, PT, R8, R9, PT ;  /* 0x000000090800720c */ /* 0x008fda0003fc4270 */
[----:B------:R-:W-:Y:S05]  /*bfb0*/  @P6 BRA `(.L_x_1527) ;  /* 0x0000024000006947 */ /* 0x000fea0003800000 */
.L_x_1531:
        /* <DEDUP_REMOVED lines=16> */
.L_x_1564:
        /* <DEDUP_REMOVED lines=16> */
.L_x_1565:
[----:B--2---:R-:W-:-:S05]  /*c1c0*/  IMAD R0, R0, c[0x0][0x538], RZ ;  /* 0x00014e0000007a24 */ /* 0x004fca00078e02ff */
[----:B------:R-:W-:-:S04]  /*c1d0*/  IADD3 R8, R0, R8, RZ ;  /* 0x0000000800087210 */ /* 0x000fc80007ffe0ff */
[----:B------:R-:W-:-:S13]  /*c1e0*/  ISETP.GT.AND P6, PT, R8, R9, PT ;  /* 0x000000090800720c */ /* 0x000fda0003fc4270 */
[----:B-1----:R-:W-:Y:S05]  /*c1f0*/  @!P6 BRA `(.L_x_1531) ;  /* 0xfffffdc00000e947 */ /* 0x002fea000383ffff */
.L_x_1527:
[----:B------:R-:W-:-:S05]  /*c200*/  IADD3 R10, -R0, R8, RZ ;  /* 0x00000008000a7210 */ /* 0x000fca0007ffe1ff */
[----:B------:R-:W-:-:S05]  /*c210*/  IMAD R0, R4, c[0x0][0x538], R10 ;  /* 0x00014e0004007a24 */ /* 0x000fca00078e020a */
[----:B------:R-:W-:Y:S01]  /*c220*/  ISETP.GT.AND P0, PT, R0, R9, PT ;  /* 0x000000090000720c */ /* 0x000fe20003f04270 */
[----:B------:R-:W-:-:S12]  /*c230*/  BRA.DIV ~URZ, `(.L_x_1532) ;  /* 0x000017327f007947 */ /* 0x000fd8000b800000 */
[----:B------:R-:W-:-:S04]  /*c240*/  VOTE.ANY R8, PT, !P0 ;  /* 0x0000000000087806 */ /* 0x000fc800040e0100 */
.L_x_1566:
[----:B------:R2:W3:Y:S01]  /*c250*/  POPC R12, R8 ;  /* 0x00000008000c7309 */ /* 0x0004e20000000000 */
[----:B------:R-:W-:Y:S05]  /*c260*/  BRA.DIV ~URZ, `(.L_x_1533) ;  /* 0x000017527f007947 */ /* 0x000fea000b800000 */
[----:B---3--:R3:W4:Y:S04]  /*c270*/  SHFL.IDX PT, R6, R6, R12, 0x1f ;  /* 0x00001f0c06067589 */ /* 0x00872800000e0000 */
[----:B------:R3:W1:Y:S02]  /*c280*/  SHFL.IDX PT, R7, R7, R12, 0x1f ;  /* 0x00001f0c07077589 */ /* 0x00066400000e0000 */
.L_x_1567:
[----:B------:R-:W-:Y:S01]  /*c290*/  ISETP.NE.AND P0, PT, R8, RZ, PT ;  /* 0x000000ff0800720c */ /* 0x000fe20003f05270 */
[----:B------:R-:W-:-:S12]  /*c2a0*/  BSSY B0, `(.L_x_1534) ;  /* 0x0000005000007945 */ /* 0x000fd80003800000 */
[----:B------:R-:W-:Y:S05]  /*c2b0*/  @!P0 BRA `(.L_x_1535) ;  /* 0x0000003000008947 */ /* 0x000fea0003800000 */
[----:B------:R-:W-:Y:S01]  /*c2c0*/  IADD3 R3, R12, -0x1, RZ ;  /* 0xffffffff0c037810 */ /* 0x000fe20007ffe0ff */
[----:B------:R-:W-:Y:S05]  /*c2d0*/  BRA.DIV ~URZ, `(.L_x_1536) ;  /* 0x000017b27f007947 */ /* 0x000fea000b800000 */
[----:B------:R2:W3:Y:S02]  /*c2e0*/  SHFL.IDX PT, R11, R4, R3, 0x1f ;  /* 0x00001f03040b7589 */ /* 0x0004e400000e0000 */
.L_x_1535:
[----:B------:R-:W-:Y:S05]  /*c2f0*/  BSYNC B0 ;  /* 0x0000000000007941 */ /* 0x000fea0003800000 */
.L_x_1534:
[-C--:B-12-4-:R-:W-:Y:S01]  /*c300*/  IABS R4, R6.reuse ;  /* 0x0000000600047213 */ /* 0x096fe20000000000 */
[----:B---3--:R-:W-:Y:S01]  /*c310*/  IMAD R236, R11, c[0x0][0x538], R10 ;  /* 0x00014e000bec7a24 */ /* 0x008fe200078e020a */
[----:B------:R-:W-:Y:S01]  /*c320*/  IABS R0, R7 ;  /* 0x0000000700007213 */ /* 0x000fe20000000000 */
[----:B------:R-:W-:Y:S01]  /*c330*/  IMAD.IADD R239, R12, 0x1, R239 ;  /* 0x000000010cef7824 */ /* 0x000fe200078e02ef */
[----:B------:R-:W1:Y:S01]  /*c340*/  I2F.RP R2, R4 ;  /* 0x0000000400027306 */ /* 0x000e620000209400 */
[----:B------:R-:W-:Y:S02]  /*c350*/  IMAD.IADD R10, R9, 0x1, -R236 ;  /* 0x00000001090a7824 */ /* 0x000fe400078e0aec */
[----:B------:R-:W-:Y:S01]  /*c360*/  IMAD.MOV.U32 R5, RZ, RZ, R0 ;  /* 0x000000ffff057224 */ /* 0x000fe200078e0000 */
[----:B------:R-:W-:Y:S02]  /*c370*/  IABS R0, R6 ;  /* 0x0000000600007213 */ /* 0x000fe40000000000 */
[----:B------:R-:W-:-:S02]  /*c380*/  IABS R9, R10 ;  /* 0x0000000a00097213 */ /* 0x000fc40000000000 */
[----:B------:R-:W-:Y:S01]  /*c390*/  I2F.RP R11, R5 ;  /* 0x00000005000b7306 */ /* 0x000fe20000209400 */
[----:B------:R-:W-:-:S07]  /*c3a0*/  IMAD.MOV R0, RZ, RZ, -R0 ;  /* 0x000000ffff007224 */ /* 0x000fce00078e0a00 */
[----:B-1----:R-:W1:Y:S02]  /*c3b0*/  MUFU.RCP R2, R2 ;  /* 0x0000000200027308 */ /* 0x002e640000001000 */
[----:B-1----:R-:W-:-:S06]  /*c3c0*/  IADD3 R2, R2, 0xffffffe, RZ ;  /* 0x0ffffffe02027810 */ /* 0x002fcc0007ffe0ff */
[----:B------:R-:W1:Y:S02]  /*c3d0*/  F2I.FTZ.U32.TRUNC.NTZ R3, R2 ;  /* 0x0000000200037305 */ /* 0x000e64000021f000 */
[----:B-1----:R-:W-:-:S04]  /*c3e0*/  IMAD.MOV R2, RZ, RZ, -R3 ;  /* 0x000000ffff027224 */ /* 0x002fc800078e0a03 */
[----:B------:R-:W-:Y:S01]  /*c3f0*/  IMAD R8, R2, R4, RZ ;  /* 0x0000000402087224 */ /* 0x000fe200078e02ff */
[----:B------:R-:W-:-:S05]  /*c400*/  MOV R2, RZ ;  /* 0x000000ff00027202 */ /* 0x000fca0000000f00 */
[----:B------:R-:W-:-:S04]  /*c410*/  IMAD.HI.U32 R8, R3, R8, R2 ;  /* 0x0000000803087227 */ /* 0x000fc800078e0002 */
[----:B------:R-:W-:Y:S02]  /*c420*/  IMAD.MOV.U32 R2, RZ, RZ, R9 ;  /* 0x000000ffff027224 */ /* 0x000fe400078e0009 */
[----:B------:R-:W-:Y:S02]  /*c430*/  IMAD.MOV.U32 R3, RZ, RZ, R0 ;  /* 0x000000ffff037224 */ /* 0x000fe400078e0000 */
[----:B------:R-:W-:-:S04]  /*c440*/  IMAD.HI.U32 R0, R8, R2, RZ ;  /* 0x0000000208007227 */ /* 0x000fc800078e00ff */
[----:B------:R-:W-:Y:S02]  /*c450*/  IMAD R2, R0, R3, R2 ;  /* 0x0000000300027224 */ /* 0x000fe400078e0202 */
[----:B------:R-:W1:Y:S03]  /*c460*/  MUFU.RCP R3, R11 ;  /* 0x0000000b00037308 */ /* 0x000e660000001000 */
[----:B------:R-:W-:Y:S02]  /*c470*/  ISETP.GT.U32.AND P1, PT, R4, R2, PT ;  /* 0x000000020400720c */ /* 0x000fe40003f24070 */
[----:B-1----:R-:W-:-:S11]  /*c480*/  IADD3 R3, R3, 0xffffffe, RZ ;  /* 0x0ffffffe03037810 */ /* 0x002fd60007ffe0ff */
[-C--:B------:R-:W-:Y:S02]  /*c490*/  @!P1 IADD3 R2, R2, -R4.reuse, RZ ;  /* 0x8000000402029210 */ /* 0x080fe40007ffe0ff */
[----:B------:R-:W-:Y:S01]  /*c4a0*/  @!P1 IADD3 R0, R0, 0x1, RZ ;  /* 0x0000000100009810 */ /* 0x000fe20007ffe0ff */
[----:B------:R-:W1:Y:S01]  /*c4b0*/  F2I.FTZ.U32.TRUNC.NTZ R3, R3 ;  /* 0x0000000300037305 */ /* 0x000e62000021f000 */
[----:B------:R-:W-:Y:S02]  /*c4c0*/  ISETP.GE.U32.AND P2, PT, R2, R4, PT ;  /* 0x000000040200720c */ /* 0x000fe40003f46070 */
[----:B------:R-:W-:Y:S02]  /*c4d0*/  LOP3.LUT R2, R10, R6, RZ, 0x3c, !PT ;  /* 0x000000060a027212 */ /* 0x000fe400078e3cff */
[----:B------:R-:W-:Y:S02]  /*c4e0*/  ISETP.NE.AND P1, PT, R6, RZ, PT ;  /* 0x000000ff0600720c */ /* 0x000fe40003f25270 */
[----:B------:R-:W-:-:S07]  /*c4f0*/  ISETP.GE.AND P0, PT, R2, RZ, PT ;  /* 0x000000ff0200720c */ /* 0x000fce0003f06270 */
        /* <DEDUP_REMOVED lines=9> */
[----:B------:R-:W-:Y:S01]  /*c590*/  IABS R9, R0 ;  /* 0x0000000000097213 */ /* 0x000fe20000000000 */
[----:B------:R-:W-:Y:S02]  /*c5a0*/  IMAD R6, R0, R6, RZ ;  /* 0x0000000600067224 */ /* 0x000fe400078e02ff */
[----:B------:R-:W-:Y:S01]  /*c5b0*/  IMAD.HI.U32 R2, R3, R4, R2 ;  /* 0x0000000403027227 */ /* 0x000fe200078e0002 */
[----:B------:R-:W-:-:S02]  /*c5c0*/  MOV R4, R8 ;  /* 0x0000000800047202 */ /* 0x000fc40000000f00 */
[----:B------:R-:W-:Y:S01]  /*c5d0*/  IADD3 R237, R10, -R6, RZ ;  /* 0x800000060aed7210 */ /* 0x000fe20007ffe0ff */
[----:B------:R-:W-:-:S04]  /*c5e0*/  IMAD.MOV.U32 R3, RZ, RZ, R9 ;  /* 0x000000ffff037224 */ /* 0x000fc800078e0009 */
        /* <DEDUP_REMOVED lines=11> */
[----:B------:R-:W-:-:S04]  /*c6a0*/  @!P1 LOP3.LUT R2, RZ, R7, RZ, 0x33, !PT ;  /* 0x00000007ff029212 */ /* 0x000fc800078e33ff */
[----:B------:R-:W-:Y:S01]  /*c6b0*/  IADD3 R3, -R2, RZ, RZ ;  /* 0x000000ff02037210 */ /* 0x000fe20007ffe1ff */
[----:B------:R-:W-:-:S04]  /*c6c0*/  IMAD R2, R7, 0x1000000, R2 ;  /* 0x0100000007027824 */ /* 0x000fc800078e0202 */
[----:B------:R-:W-:-:S04]  /*c6d0*/  IMAD R0, R7, R3, R0 ;  /* 0x0000000307007224 */ /* 0x000fc800078e0200 */
[----:B------:R-:W-:Y:S01]  /*c6e0*/  IMAD R238, R0, 0x10000, R2 ;  /* 0x0001000000ee7824 */ /* 0x000fe200078e0202 */
[----:B------:R-:W-:Y:S05]  /*c6f0*/  BRA `(.L_x_1537) ;  /* 0x0000004000007947 */ /* 0x000fea0003800000 */
.L_x_1528:
[----:B------:R-:W-:Y:S01]  /*c700*/  IMAD.MOV.U32 R236, RZ, RZ, R9 ;  /* 0x000000ffffec7224 */ /* 0x000fe200078e0009 */
[----:B------:R-:W-:Y:S01]  /*c710*/  MOV R238, RZ ;  /* 0x000000ff00ee7202 */ /* 0x000fe20000000f00 */
[----:B------:R-:W-:Y:S01]  /*c720*/  IMAD.MOV.U32 R237, RZ, RZ, RZ ;  /* 0x000000ffffed7224 */ /* 0x000fe200078e00ff */
[----:B------:R-:W-:Y:S02]  /*c730*/  MOV R239, c[0x0][0x53c] ;  /* 0x00014f0000ef7a02 */ /* 0x000fe40000000f00 */
.L_x_1537:
[----:B------:R-:W-:Y:S05]  /*c740*/  BSYNC B1 ;  /* 0x0000000000017941 */ /* 0x000fea0003800000 */
.L_x_1526:
[----:B------:R-:W-:Y:S01]  /*c750*/  WARPSYNC 0xffffffff ;  /* 0xffffffff00007948 */ /* 0x000fe20003800000 */
[----:B------:R-:W-:Y:S01]  /*c760*/  BAR.SYNC.DEFER_BLOCKING 0x4, 0x100 ;  /* 0x0104000000007b1d */ /* 0x000fe20000010000 */
[----:B------:R-:W-:-:S13]  /*c770*/  ISETP.NE.AND P0, PT, R13, RZ, PT ;  /* 0x000000ff0d00720c */ /* 0x000fda0003f05270 */
[----:B------:R2:W-:Y:S04]  /*c780*/  @!P0 STS.128 [0xf100], R236 ;  /* 0x00f100ecff008388 */ /* 0x0005e80000000c00 */
[----:B------:R-:W-:Y:S06]  /*c790*/  BAR.ARV 0x5, 0x100 ;  /* 0x0144000000007b1d */ /* 0x000fec0000002000 */
.L_x_1521:
[----:B-1----:R-:W-:-:S13]  /*c7a0*/  ISETP.GE.AND P0, PT, R239, c[0x0][0x53c], PT ;  /* 0x00014f00ef007a0c */ /* 0x002fda0003f06270 */
[----:B--2---:R-:W-:Y:S01]  /*c7b0*/  @P0 CALL.REL.NOINC `(.L_x_1538) ;  /* 0x0000001000000944 */ /* 0x004fe20003c00000 */
[----:B------:R-:W-:Y:S05]  /*c7c0*/  BRA `(.L_x_1539) ;  /* 0xffff4ae000007947 */ /* 0x000fea000383ffff */
.L_x_1538:
[----:B------:R-:W-:Y:S05]  /*c7d0*/  EXIT ;  /* 0x000000000000794d */ /* 0x000fea0003800000 */
.L_x_1460:
[----:B------:R-:W-:Y:S01]  /*c7e0*/  IMAD.MOV.U32 R0, RZ, RZ, R5 ;  /* 0x000000ffff007224 */ /* 0x000fe200078e0005 */
[----:B------:R-:W-:Y:S02]  /*c7f0*/  MOV R2, 0x1 ;  /* 0x0000000100027802 */ /* 0x000fe40000000f00 */
[----:B------:R-:W-:Y:S02]  /*c800*/  MOV R3, 0xc820 ;  /* 0x0000c82000037802 */ /* 0x000fe40000000f00 */
[----:B--2---:R-:W-:Y:S05]  /*c810*/  CALL.REL.NOINC `($__internal_32_$__cuda_sm70_shflsync_up_p) ;  /* 0x0000136000007944 */ /* 0x004fea0003c00000 */
[----:B------:R-:W-:Y:S01]  /*c820*/  MOV R0, R4 ;  /* 0x0000000400007202 */ /* 0x000fe20000000f00 */
[----:B------:R-:W-:Y:S05]  /*c830*/  BRA `(.L_x_1540) ;  /* 0xffff3c1000007947 */ /* 0x000fea000383ffff */
.L_x_1461:
[----:B------:R-:W-:Y:S01]  /*c840*/  IMAD.MOV.U32 R0, RZ, RZ, R5 ;  /* 0x000000ffff007224 */ /* 0x000fe200078e0005 */
[----:B------:R-:W-:Y:S02]  /*c850*/  MOV R2, 0x2 ;  /* 0x0000000200027802 */ /* 0x000fe40000000f00 */
[----:B------:R-:W-:Y:S02]  /*c860*/  MOV R3, 0xc880 ;  /* 0x0000c88000037802 */ /* 0x000fe40000000f00 */
[----:B--2---:R-:W-:Y:S05]  /*c870*/  CALL.REL.NOINC `($__internal_32_$__cuda_sm70_shflsync_up_p) ;  /* 0x0000130000007944 */ /* 0x004fea0003c00000 */
[----:B------:R-:W-:Y:S01]  /*c880*/  SEL R0, R4, RZ, P4 ;  /* 0x000000ff04007207 */ /* 0x000fe20002000000 */
[----:B------:R-:W-:Y:S01]  /*c890*/  IMAD.MOV.U32 R2, RZ, RZ, 0x4 ;  /* 0x00000004ff027424 */ /* 0x000fe200078e00ff */
[----:B------:R-:W-:-:S03]  /*c8a0*/  MOV R3, 0xc8d0 ;  /* 0x0000c8d000037802 */ /* 0x000fc60000000f00 */
[----:B------:R-:W-:Y:S02]  /*c8b0*/  IMAD.IADD R0, R5, 0x1, R0 ;  /* 0x0000000105007824 */ /* 0x000fe400078e0200 */
[----:B------:R-:W-:Y:S05]  /*c8c0*/  CALL.REL.NOINC `($__internal_32_$__cuda_sm70_shflsync_up_p) ;  /* 0x000012b000007944 */ /* 0x000fea0003c00000 */
        /* <DEDUP_REMOVED lines=13> */
[----:B------:R-:W-:Y:S01]  /*c9a0*/  IMAD.IADD R4, R0, 0x1, R4 ;  /* 0x0000000100047824 */ /* 0x000fe200078e0204 */
[----:B------:R-:W-:-:S03]  /*c9b0*/  MOV R0, 0x1f ;  /* 0x0000001f00007802 */ /* 0x000fc60000000f00 */
[----:B------:R-:W-:Y:S02]  /*c9c0*/  IMAD.MOV.U32 R5, RZ, RZ, R4 ;  /* 0x000000ffff057224 */ /* 0x000fe400078e0004 */
[----:B------:R-:W-:Y:S05]  /*c9d0*/  CALL.REL.NOINC `($__internal_31_$__cuda_sm70_shflsync_idx_p) ;  /* 0x0000115000007944 */ /* 0x000fea0003c00000 */
[----:B------:R-:W-:Y:S05]  /*c9e0*/  BRA `(.L_x_1541) ;  /* 0xffff3b6000007947 */ /* 0x000fea000383ffff */
.L_x_1463:
[----:B------:R-:W-:Y:S02]  /*c9f0*/  SEL R0, RZ, 0x1, P0 ;  /* 0x00000001ff007807 */ /* 0x000fe40000000000 */
[----:B------:R-:W-:Y:S02]  /*ca00*/  MOV R2, 0xca20 ;  /* 0x0000ca2000027802 */ /* 0x000fe40000000f00 */
[----:B------:R-:W-:Y:S05]  /*ca10*/  CALL.REL.NOINC `($__internal_33_$__cuda_sm70_votesync_ballot) ;  /* 0x000011d000007944 */ /* 0x000fea0003c00000 */
[----:B------:R-:W-:Y:S01]  /*ca20*/  MOV R6, R0 ;  /* 0x0000000000067202 */ /* 0x000fe20000000f00 */
[----:B------:R-:W-:Y:S05]  /*ca30*/  BRA `(.L_x_1542) ;  /* 0xffff3ba000007947 */ /* 0x000fea000383ffff */
.L_x_1464:
[----:B------:R-:W-:Y:S01]  /*ca40*/  IMAD.MOV.U32 R5, RZ, RZ, R8 ;  /* 0x000000ffff057224 */ /* 0x000fe200078e0008 */
[----:B--2---:R-:W-:Y:S01]  /*ca50*/  MOV R3, R239 ;  /* 0x000000ef00037202 */ /* 0x004fe20000000f00 */
[----:B------:R-:W-:Y:S01]  /*ca60*/  IMAD.MOV.U32 R0, RZ, RZ, 0x1f ;  /* 0x0000001fff007424 */ /* 0x000fe200078e00ff */
[----:B------:R-:W-:Y:S02]  /*ca70*/  MOV R2, 0xca90 ;  /* 0x0000ca9000027802 */ /* 0x000fe40000000f00 */
[----:B-1----:R-:W-:Y:S05]  /*ca80*/  CALL.REL.NOINC `($__internal_31_$__cuda_sm70_shflsync_idx_p) ;  /* 0x000010a000007944 */ /* 0x002fea0003c00000 */
[----:B------:R-:W-:Y:S01]  /*ca90*/  IMAD.MOV.U32 R11, RZ, RZ, R0 ;  /* 0x000000ffff0b7224 */ /* 0x000fe200078e0000 */
[----:B------:R-:W-:Y:S01]  /*caa0*/  MOV R5, R7 ;  /* 0x0000000700057202 */ /* 0x000fe20000000f00 */
[----:B------:R-:W-:Y:S01]  /*cab0*/  IMAD.MOV.U32 R7, RZ, RZ, RZ ;  /* 0x000000ffff077224 */ /* 0x000fe200078e00ff */
[----:B------:R-:W-:Y:S01]  /*cac0*/  MOV R3, R239 ;  /* 0x000000ef00037202 */ /* 0x000fe20000000f00 */
[----:B------:R-:W-:Y:S01]  /*cad0*/  IMAD.MOV.U32 R0, RZ, RZ, 0x1f ;  /* 0x0000001fff007424 */ /* 0x000fe200078e00ff */
[----:B------:R-:W-:-:S02]  /*cae0*/  MOV R2, 0xcb00 ;  /* 0x0000cb0000027802 */ /* 0x000fc40000000f00 */
[----:B------:R-:W-:Y:S05]  /*caf0*/  CALL.REL.NOINC `($__internal_31_$__cuda_sm70_shflsync_idx_p) ;  /* 0x0000103000007944 */ /* 0x000fea0003c00000 */
[----:B------:R-:W-:Y:S01]  /*cb00*/  MOV R10, R0 ;  /* 0x00000000000a7202 */ /* 0x000fe20000000f00 */
[----:B------:R-:W-:Y:S05]  /*cb10*/  BRA `(.L_x_1543) ;  /* 0xffff3b1000007947 */ /* 0x000fea000383ffff */
.L_x_1467:
[----:B------:R-:W-:Y:S01]  /*cb20*/  IMAD.MOV.U32 R5, RZ, RZ, R4 ;  /* 0x000000ffff057224 */ /* 0x000fe200078e0004 */
[----:B------:R-:W-:-:S02]  /*cb30*/  MOV R0, 0x1f ;  /* 0x0000001f00007802 */ /* 0x000fc40000000f00 */
[----:B------:R-:W-:Y:S02]  /*cb40*/  MOV R2, 0xcb60 ;  /* 0x0000cb6000027802 */ /* 0x000fe40000000f00 */
[----:B-1----:R-:W-:Y:S05]  /*cb50*/  CALL.REL.NOINC `($__internal_31_$__cuda_sm70_shflsync_idx_p) ;  /* 0x00000fd000007944 */ /* 0x002fea0003c00000 */
[----:B------:R-:W-:Y:S01]  /*cb60*/  MOV R7, R0 ;  /* 0x0000000000077202 */ /* 0x000fe20000000f00 */
[----:B------:R-:W-:Y:S05]  /*cb70*/  BRA `(.L_x_1466) ;  /* 0xffff3b1000007947 */ /* 0x000fea000383ffff */
.L_x_1481:
[----:B------:R-:W-:Y:S01]  /*cb80*/  IMAD.MOV.U32 R2, RZ, RZ, R226 ;  /* 0x000000ffff027224 */ /* 0x000fe200078e00e2 */
[----:B------:R-:W-:Y:S01]  /*cb90*/  MOV R7, 0x1f ;  /* 0x0000001f00077802 */ /* 0x000fe20000000f00 */
[----:B------:R-:W-:Y:S01]  /*cba0*/  IMAD.MOV.U32 R5, RZ, RZ, 0x2 ;  /* 0x00000002ff057424 */ /* 0x000fe200078e00ff */
[----:B------:R-:W-:Y:S02]  /*cbb0*/  MOV R6, 0xffffffff ;  /* 0xffffffff00067802 */ /* 0x000fe40000000f00 */
[----:B------:R-:W-:Y:S02]  /*cbc0*/  MOV R4, 0xcbe0 ;  /* 0x0000cbe000047802 */ /* 0x000fe40000000f00 */
[----:B------:R-:W-:Y:S05]  /*cbd0*/  CALL.REL.NOINC `($__internal_30_$__cuda_sm70_shflsync_bfly_p) ;  /* 0x00000f1000007944 */ /* 0x000fea0003c00000 */
[----:B------:R-:W-:Y:S01]  /*cbe0*/  FADD.FTZ R3, R226, R2 ;  /* 0x00000002e2037221 */ /* 0x000fe20000010000 */
[----:B------:R-:W-:Y:S02]  /*cbf0*/  MOV R5, 0x1 ;  /* 0x0000000100057802 */ /* 0x000fe40000000f00 */
[----:B------:R-:W-:Y:S02]  /*cc00*/  MOV R4, 0xcc30 ;  /* 0x0000cc3000047802 */ /* 0x000fe40000000f00 */
[----:B------:R-:W-:-:S02]  /*cc10*/  MOV R2, R3 ;  /* 0x0000000300027202 */ /* 0x000fc40000000f00 */
[----:B------:R-:W-:Y:S05]  /*cc20*/  CALL.REL.NOINC `($__internal_30_$__cuda_sm70_shflsync_bfly_p) ;  /* 0x00000ec000007944 */ /* 0x000fea0003c00000 */
[----:B------:R-:W-:Y:S01]  /*cc30*/  FADD.FTZ R0, R3, R2 ;  /* 0x0000000203007221 */ /* 0x000fe20000010000 */
[----:B------:R-:W-:-:S02]  /*cc40*/  MOV R2, R227 ;  /* 0x000000e300027202 */ /* 0x000fc40000000f00 */
[----:B------:R-:W-:Y:S02]  /*cc50*/  MOV R5, 0x2 ;  /* 0x0000000200057802 */ /* 0x000fe40000000f00 */
[----:B------:R-:W-:Y:S02]  /*cc60*/  MOV R4, 0xcc80 ;  /* 0x0000cc8000047802 */ /* 0x000fe40000000f00 */
[----:B------:R-:W-:Y:S05]  /*cc70*/  CALL.REL.NOINC `($__internal_30_$__cuda_sm70_shflsync_bfly_p) ;  /* 0x00000e7000007944 */ /* 0x000fea0003c00000 */
[----:B------:R-:W-:Y:S01]  /*cc80*/  FADD.FTZ R3, R227, R2 ;  /* 0x00000002e3037221 */ /* 0x000fe20000010000 */
[----:B------:R-:W-:Y:S02]  /*cc90*/  MOV R5, 0x1 ;  /* 0x0000000100057802 */ /* 0x000fe40000000f00 */
[----:B------:R-:W-:Y:S02]  /*cca0*/  MOV R4, 0xccd0 ;  /* 0x0000ccd000047802 */ /* 0x000fe40000000f00 */
[----:B------:R-:W-:Y:S02]  /*ccb0*/  MOV R2, R3 ;  /* 0x0000000300027202 */ /* 0x000fe40000000f00 */
[----:B------:R-:W-:Y:S05]  /*ccc0*/  CALL.REL.NOINC `($__internal_30_$__cuda_sm70_shflsync_bfly_p) ;  /* 0x00000e2000007944 */ /* 0x000fea0003c00000 */
[----:B------:R-:W-:Y:S01]  /*ccd0*/  MOV R4, R2 ;  /* 0x0000000200047202 */ /* 0x000fe20000000f00 */
[----:B------:R-:W-:Y:S05]  /*cce0*/  BRA `(.L_x_1544) ;  /* 0xffffc00000007947 */ /* 0x000fea000383ffff */
.L_x_1488:
[----:B--234-:R-:W-:Y:S01]  /*ccf0*/  IMAD.MOV.U32 R5, RZ, RZ, R7 ;  /* 0x000000ffff057224 */ /* 0x01cfe200078e0007 */
[----:B------:R-:W-:Y:S01]  /*cd00*/  MOV R3, RZ ;  /* 0x000000ff00037202 */ /* 0x000fe20000000f00 */
[----:B------:R-:W-:Y:S01]  /*cd10*/  IMAD.MOV.U32 R0, RZ, RZ, 0x181f ;  /* 0x0000181fff007424 */ /* 0x000fe200078e00ff */
[----:B------:R-:W-:-:S02]  /*cd20*/  MOV R2, 0xcd40 ;  /* 0x0000cd4000027802 */ /* 0x000fc40000000f00 */
[----:B-1----:R-:W-:Y:S05]  /*cd30*/  CALL.REL.NOINC `($__internal_31_$__cuda_sm70_shflsync_idx_p) ;  /* 0x00000df000007944 */ /* 0x002fea0003c00000 */
[----:B------:R-:W-:Y:S01]  /*cd40*/  MOV R9, R0 ;  /* 0x0000000000097202 */ /* 0x000fe20000000f00 */
[----:B------:R-:W-:Y:S05]  /*cd50*/  BRA `(.L_x_1545) ;  /* 0xffffd36000007947 */ /* 0x000fea000383ffff */
.L_x_1489:
[----:B------:R-:W-:Y:S01]  /*cd60*/  IMAD.MOV.U32 R5, RZ, RZ, R8 ;  /* 0x000000ffff057224 */ /* 0x000fe200078e0008 */
[----:B------:R-:W-:Y:S01]  /*cd70*/  MOV R3, RZ ;  /* 0x000000ff00037202 */ /* 0x000fe20000000f00 */
[----:B------:R-:W-:Y:S01]  /*cd80*/  IMAD.MOV.U32 R0, RZ, RZ, 0x181f ;  /* 0x0000181fff007424 */ /* 0x000fe200078e00ff */
[----:B------:R-:W-:-:S02]  /*cd90*/  MOV R2, 0xcdb0 ;  /* 0x0000cdb000027802 */ /* 0x000fc40000000f00 */
[----:B-123--:R-:W-:Y:S05]  /*cda0*/  CALL.REL.NOINC `($__internal_31_$__cuda_sm70_shflsync_idx_p) ;  /* 0x00000d8000007944 */ /* 0x00efea0003c00000 */
[----:B------:R-:W-:Y:S05]  /*cdb0*/  BRA `(.L_x_1546) ;  /* 0xffffd32000007947 */ /* 0x000fea000383ffff */
.L_x_1492:
[----:B--2---:R-:W-:Y:S01]  /*cdc0*/  IMAD.MOV.U32 R5, RZ, RZ, R7 ;  /* 0x000000ffff057224 */ /* 0x004fe200078e0007 */
[----:B------:R-:W-:Y:S01]  /*cdd0*/  MOV R3, 0x1 ;  /* 0x0000000100037802 */ /* 0x000fe20000000f00 */
[----:B------:R-:W-:Y:S01]  /*cde0*/  IMAD.MOV.U32 R0, RZ, RZ, 0x181f ;  /* 0x0000181fff007424 */ /* 0x000fe200078e00ff */
[----:B------:R-:W-:-:S02]  /*cdf0*/  MOV R2, 0xce10 ;  /* 0x0000ce1000027802 */ /* 0x000fc40000000f00 */
[----:B-1-34-:R-:W-:Y:S05]  /*ce00*/  CALL.REL.NOINC `($__internal_31_$__cuda_sm70_shflsync_idx_p) ;  /* 0x00000d2000007944 */ /* 0x01afea0003c00000 */
[----:B------:R-:W-:Y:S01]  /*ce10*/  IMAD.MOV.U32 R9, RZ, RZ, R0 ;  /* 0x000000ffff097224 */ /* 0x000fe200078e0000 */
[----:B------:R-:W-:Y:S01]  /*ce20*/  MOV R3, 0x1 ;  /* 0x0000000100037802 */ /* 0x000fe20000000f00 */
[----:B------:R-:W-:Y:S01]  /*ce30*/  IMAD.MOV.U32 R5, RZ, RZ, R8 ;  /* 0x000000ffff057224 */ /* 0x000fe200078e0008 */
[----:B------:R-:W-:-:S02]  /*ce40*/  MOV R0, 0x181f ;  /* 0x0000181f00007802 */ /* 0x000fc40000000f00 */
[----:B------:R-:W-:Y:S02]  /*ce50*/  MOV R2, 0xce70 ;  /* 0x0000ce7000027802 */ /* 0x000fe40000000f00 */
[----:B------:R-:W-:Y:S05]  /*ce60*/  CALL.REL.NOINC `($__internal_31_$__cuda_sm70_shflsync_idx_p) ;  /* 0x00000cc000007944 */ /* 0x000fea0003c00000 */
[----:B------:R-:W-:Y:S05]  /*ce70*/  BRA `(.L_x_1547) ;  /* 0xffffd35000007947 */ /* 0x000fea000383ffff */
.L_x_1495:
[----:B--2---:R-:W-:Y:S01]  /*ce80*/  IMAD.MOV.U32 R5, RZ, RZ, R7 ;  /* 0x000000ffff057224 */ /* 0x004fe200078e0007 */
[----:B------:R-:W-:Y:S01]  /*ce90*/  MOV R3, 0x2 ;  /* 0x0000000200037802 */ /* 0x000fe20000000f00 */
[----:B------:R-:W-:Y:S01]  /*cea0*/  IMAD.MOV.U32 R0, RZ, RZ, 0x181f ;  /* 0x0000181fff007424 */ /* 0x000fe200078e00ff */
[----:B------:R-:W-:Y:S02]  /*ceb0*/  MOV R2, 0xced0 ;  /* 0x0000ced000027802 */ /* 0x000fe40000000f00 */
[----:B-1-34-:R-:W-:Y:S05]  /*cec0*/  CALL.REL.NOINC `($__internal_31_$__cuda_sm70_shflsync_idx_p) ;  /* 0x00000c6000007944 */ /* 0x01afea0003c00000 */
[----:B------:R-:W-:Y:S01]  /*ced0*/  MOV R9, R0 ;  /* 0x0000000000097202 */ /* 0x000fe20000000f00 */
[----:B------:R-:W-:Y:S05]  /*cee0*/  BRA `(.L_x_1548) ;  /* 0xffffd3d000007947 */ /* 0x000fea000383ffff */
.L_x_1496:
[----:B--2---:R-:W-:Y:S01]  /*cef0*/  IMAD.MOV.U32 R5, RZ, RZ, R8 ;  /* 0x000000ffff057224 */ /* 0x004fe200078e0008 */
[----:B------:R-:W-:Y:S01]  /*cf00*/  MOV R3, 0x2 ;  /* 0x0000000200037802 */ /* 0x000fe20000000f00 */
[----:B------:R-:W-:Y:S01]  /*cf10*/  IMAD.MOV.U32 R0, RZ, RZ, 0x181f ;  /* 0x0000181fff007424 */ /* 0x000fe200078e00ff */
[----:B------:R-:W-:Y:S02]  /*cf20*/  MOV R2, 0xcf40 ;  /* 0x0000cf4000027802 */ /* 0x000fe40000000f00 */
[----:B-1-34-:R-:W-:Y:S05]  /*cf30*/  CALL.REL.NOINC `($__internal_31_$__cuda_sm70_shflsync_idx_p) ;  /* 0x00000bf000007944 */ /* 0x01afea0003c00000 */
[----:B------:R-:W-:Y:S05]  /*cf40*/  BRA `(.L_x_1549) ;  /* 0xffffd39000007947 */ /* 0x000fea000383ffff */
.L_x_1499:
[----:B---3--:R-:W-:Y:S01]  /*cf50*/  IMAD.MOV.U32 R5, RZ, RZ, R7 ;  /* 0x000000ffff057224 */ /* 0x008fe200078e0007 */
[----:B------:R-:W-:Y:S01]  /*cf60*/  MOV R3, 0x3 ;  /* 0x0000000300037802 */ /* 0x000fe20000000f00 */
[----:B----4-:R-:W-:Y:S01]  /*cf70*/  IMAD.MOV.U32 R0, RZ, RZ, 0x181f ;  /* 0x0000181fff007424 */ /* 0x010fe200078e00ff */
[----:B------:R-:W-:-:S02]  /*cf80*/  MOV R2, 0xcfa0 ;  /* 0x0000cfa000027802 */ /* 0x000fc40000000f00 */
[----:B-12---:R-:W-:Y:S05]  /*cf90*/  CALL.REL.NOINC `($__internal_31_$__cuda_sm70_shflsync_idx_p) ;  /* 0x00000b9000007944 */ /* 0x006fea0003c00000 */
[----:B------:R-:W-:Y:S01]  /*cfa0*/  IMAD.MOV.U32 R7, RZ, RZ, R0 ;  /* 0x000000ffff077224 */ /* 0x000fe200078e0000 */
[----:B------:R-:W-:Y:S01]  /*cfb0*/  MOV R3, 0x3 ;  /* 0x0000000300037802 */ /* 0x000fe20000000f00 */
[----:B------:R-:W-:Y:S01]  /*cfc0*/  IMAD.MOV.U32 R5, RZ, RZ, R8 ;  /* 0x000000ffff057224 */ /* 0x000fe200078e0008 */
[----:B------:R-:W-:-:S02]  /*cfd0*/  MOV R0, 0x181f ;  /* 0x0000181f00007802 */ /* 0x000fc40000000f00 */
[----:B------:R-:W-:Y:S02]  /*cfe0*/  MOV R2, 0xd000 ;  /* 0x0000d00000027802 */ /* 0x000fe40000000f00 */
[----:B------:R-:W-:Y:S05]  /*cff0*/  CALL.REL.NOINC `($__internal_31_$__cuda_sm70_shflsync_idx_p) ;  /* 0x00000b3000007944 */ /* 0x000fea0003c00000 */
[----:B------:R-:W-:Y:S05]  /*d000*/  BRA `(.L_x_1550) ;  /* 0xffffd3d000007947 */ /* 0x000fea000383ffff */
.L_x_1501:
[----:B------:R-:W-:Y:S01]  /*d010*/  IMAD.MOV.U32 R5, RZ, RZ, R14 ;  /* 0x000000ffff057224 */ /* 0x000fe200078e000e */
[----:B------:R-:W-:Y:S01]  /*d020*/  MOV R3, RZ ;  /* 0x000000ff00037202 */ /* 0x000fe20000000f00 */
[----:B------:R-:W-:Y:S01]  /*d030*/  IMAD.MOV.U32 R0, RZ, RZ, 0x1c1f ;  /* 0x00001c1fff007424 */ /* 0x000fe200078e00ff */
[----:B------:R-:W-:Y:S02]  /*d040*/  MOV R2, 0xd060 ;  /* 0x0000d06000027802 */ /* 0x000fe40000000f00 */
[----:B------:R-:W-:Y:S05]  /*d050*/  CALL.REL.NOINC `($__internal_31_$__cuda_sm70_shflsync_idx_p) ;  /* 0x00000ad000007944 */ /* 0x000fea0003c00000 */
[----:B------:R-:W-:Y:S01]  /*d060*/  MOV R4, R0 ;  /* 0x0000000000047202 */ /* 0x000fe20000000f00 */
[----:B------:R-:W-:Y:S05]  /*d070*/  BRA `(.L_x_1551) ;  /* 0xffffd64000007947 */ /* 0x000fea000383ffff */
.L_x_1502:
[----:B------:R-:W-:Y:S01]  /*d080*/  IMAD.MOV.U32 R5, RZ, RZ, R28 ;  /* 0x000000ffff057224 */ /* 0x000fe200078e001c */
[----:B------:R-:W-:Y:S01]  /*d090*/  MOV R3, RZ ;  /* 0x000000ff00037202 */ /* 0x000fe20000000f00 */
[----:B------:R-:W-:Y:S01]  /*d0a0*/  IMAD.MOV.U32 R0, RZ, RZ, 0x1c1f ;  /* 0x00001c1fff007424 */ /* 0x000fe200078e00ff */
[----:B------:R-:W-:Y:S02]  /*d0b0*/  MOV R2, 0xd0d0 ;  /* 0x0000d0d000027802 */ /* 0x000fe40000000f00 */
[----:B-12---:R-:W-:Y:S05]  /*d0c0*/  CALL.REL.NOINC `($__internal_31_$__cuda_sm70_shflsync_idx_p) ;  /* 0x00000a6000007944 */ /* 0x006fea0003c00000 */
[----:B------:R-:W-:Y:S05]  /*d0d0*/  BRA `(.L_x_1552) ;  /* 0xffffd60000007947 */ /* 0x000fea000383ffff */
.L_x_1505:
[----:B------:R-:W-:Y:S01]  /*d0e0*/  IMAD.MOV.U32 R5, RZ, RZ, R14 ;  /* 0x000000ffff057224 */ /* 0x000fe200078e000e */
[----:B----4-:R-:W-:Y:S01]  /*d0f0*/  MOV R3, 0x1 ;  /* 0x0000000100037802 */ /* 0x010fe20000000f00 */
[----:B------:R-:W-:Y:S01]  /*d100*/  IMAD.MOV.U32 R0, RZ, RZ, 0x1c1f ;  /* 0x00001c1fff007424 */ /* 0x000fe200078e00ff */
[----:B------:R-:W-:-:S02]  /*d110*/  MOV R2, 0xd130 ;  /* 0x0000d13000027802 */ /* 0x000fc40000000f00 */
[----:B-123--:R-:W-:Y:S05]  /*d120*/  CALL.REL.NOINC `($__internal_31_$__cuda_sm70_shflsync_idx_p) ;  /* 0x00000a0000007944 */ /* 0x00efea0003c00000 */
[----:B------:R-:W-:Y:S01]  /*d130*/  IMAD.MOV.U32 R4, RZ, RZ, R0 ;  /* 0x000000ffff047224 */ /* 0x000fe200078e0000 */
[----:B------:R-:W-:Y:S01]  /*d140*/  MOV R3, 0x1 ;  /* 0x0000000100037802 */ /* 0x000fe20000000f00 */
[----:B------:R-:W-:Y:S01]  /*d150*/  IMAD.MOV.U32 R5, RZ, RZ, R28 ;  /* 0x000000ffff057224 */ /* 0x000fe200078e001c */
[----:B------:R-:W-:-:S02]  /*d160*/  MOV R0, 0x1c1f ;  /* 0x00001c1f00007802 */ /* 0x000fc40000000f00 */
[----:B------:R-:W-:Y:S02]  /*d170*/  MOV R2, 0xd190 ;  /* 0x0000d19000027802 */ /* 0x000fe40000000f00 */
[----:B------:R-:W-:Y:S05]  /*d180*/  CALL.REL.NOINC `($__internal_31_$__cuda_sm70_shflsync_idx_p) ;  /* 0x000009a000007944 */ /* 0x000fea0003c00000 */
[----:B------:R-:W-:Y:S05]  /*d190*/  BRA `(.L_x_1553) ;  /* 0xffffdb9000007947 */ /* 0x000fea000383ffff */
.L_x_1509:
[----:B------:R-:W-:Y:S01]  /*d1a0*/  IMAD.MOV.U32 R5, RZ, RZ, R6 ;  /* 0x000000ffff057224 */ /* 0x000fe200078e0006 */
[----:B------:R-:W-:Y:S01]  /*d1b0*/  MOV R3, RZ ;  /* 0x000000ff00037202 */ /* 0x000fe20000000f00 */
[----:B------:R-:W-:Y:S01]  /*d1c0*/  IMAD.MOV.U32 R0, RZ, RZ, 0x181f ;  /* 0x0000181fff007424 */ /* 0x000fe200078e00ff */
[----:B------:R-:W-:Y:S02]  /*d1d0*/  MOV R2, 0xd1f0 ;  /* 0x0000d1f000027802 */ /* 0x000fe40000000f00 */
[----:B------:R-:W-:Y:S05]  /*d1e0*/  CALL.REL.NOINC `($__internal_31_$__cuda_sm70_shflsync_idx_p) ;  /* 0x0000094000007944 */ /* 0x000fea0003c00000 */
[----:B------:R-:W-:Y:S01]  /*d1f0*/  MOV R10, R0 ;  /* 0x00000000000a7202 */ /* 0x000fe20000000f00 */
[----:B------:R-:W-:Y:S05]  /*d200*/  BRA `(.L_x_1554) ;  /* 0xffffe66000007947 */ /* 0x000fea000383ffff */
.L_x_1510:
[----:B------:R-:W-:Y:S01]  /*d210*/  IMAD.MOV.U32 R5, RZ, RZ, R9 ;  /* 0x000000ffff057224 */ /* 0x000fe200078e0009 */
[----:B------:R-:W-:Y:S01]  /*d220*/  MOV R3, RZ ;  /* 0x000000ff00037202 */ /* 0x000fe20000000f00 */
[----:B------:R-:W-:Y:S01]  /*d230*/  IMAD.MOV.U32 R0, RZ, RZ, 0x181f ;  /* 0x0000181fff007424 */ /* 0x000fe200078e00ff */
[----:B------:R-:W-:Y:S02]  /*d240*/  MOV R2, 0xd260 ;  /* 0x0000d26000027802 */ /* 0x000fe40000000f00 */
[----:B-12---:R-:W-:Y:S05]  /*d250*/  CALL.REL.NOINC `($__internal_31_$__cuda_sm70_shflsync_idx_p) ;  /* 0x000008d000007944 */ /* 0x006fea0003c00000 */
[----:B------:R-:W-:Y:S05]  /*d260*/  BRA `(.L_x_1555) ;  /* 0xffffe62000007947 */ /* 0x000fea000383ffff */
.L_x_1513:
[----:B--2---:R-:W-:Y:S01]  /*d270*/  IMAD.MOV.U32 R5, RZ, RZ, R6 ;  /* 0x000000ffff057224 */ /* 0x004fe200078e0006 */
[----:B------:R-:W-:Y:S01]  /*d280*/  MOV R3, 0x1 ;  /* 0x0000000100037802 */ /* 0x000fe20000000f00 */
[----:B----4-:R-:W-:Y:S01]  /*d290*/  IMAD.MOV.U32 R0, RZ, RZ, 0x181f ;  /* 0x0000181fff007424 */ /* 0x010fe200078e00ff */
[----:B------:R-:W-:-:S02]  /*d2a0*/  MOV R2, 0xd2c0 ;  /* 0x0000d2c000027802 */ /* 0x000fc40000000f00 */
[----:B-1-3--:R-:W-:Y:S05]  /*d2b0*/  CALL.REL.NOINC `($__internal_31_$__cuda_sm70_shflsync_idx_p) ;  /* 0x0000087000007944 */ /* 0x00afea0003c00000 */
[----:B------:R-:W-:Y:S01]  /*d2c0*/  IMAD.MOV.U32 R10, RZ, RZ, R0 ;  /* 0x000000ffff0a7224 */ /* 0x000fe200078e0000 */
[----:B------:R-:W-:Y:S01]  /*d2d0*/  MOV R3, 0x1 ;  /* 0x0000000100037802 */ /* 0x000fe20000000f00 */
[----:B------:R-:W-:Y:S01]  /*d2e0*/  IMAD.MOV.U32 R5, RZ, RZ, R9 ;  /* 0x000000ffff057224 */ /* 0x000fe200078e0009 */
[----:B------:R-:W-:-:S02]  /*d2f0*/  MOV R0, 0x181f ;  /* 0x0000181f00007802 */ /* 0x000fc40000000f00 */
[----:B------:R-:W-:Y:S02]  /*d300*/  MOV R2, 0xd320 ;  /* 0x0000d32000027802 */ /* 0x000fe40000000f00 */
[----:B------:R-:W-:Y:S05]  /*d310*/  CALL.REL.NOINC `($__internal_31_$__cuda_sm70_shflsync_idx_p) ;  /* 0x0000081000007944 */ /* 0x000fea0003c00000 */
[----:B------:R-:W-:Y:S05]  /*d320*/  BRA `(.L_x_1556) ;  /* 0xffffe66000007947 */ /* 0x000fea000383ffff */
.L_x_1516:
[----:B-1----:R-:W-:Y:S01]  /*d330*/  IMAD.MOV.U32 R5, RZ, RZ, R6 ;  /* 0x000000ffff057224 */ /* 0x002fe200078e0006 */
[----:B------:R-:W-:Y:S01]  /*d340*/  MOV R3, 0x2 ;  /* 0x0000000200037802 */ /* 0x000fe20000000f00 */
[----:B----4-:R-:W-:Y:S01]  /*d350*/  IMAD.MOV.U32 R0, RZ, RZ, 0x181f ;  /* 0x0000181fff007424 */ /* 0x010fe200078e00ff */
[----:B------:R-:W-:Y:S02]  /*d360*/  MOV R2, 0xd380 ;  /* 0x0000d38000027802 */ /* 0x000fe40000000f00 */
[----:B--23--:R-:W-:Y:S05]  /*d370*/  CALL.REL.NOINC `($__internal_31_$__cuda_sm70_shflsync_idx_p) ;  /* 0x000007b000007944 */ /* 0x00cfea0003c00000 */
[----:B------:R-:W-:Y:S01]  /*d380*/  MOV R10, R0 ;  /* 0x00000000000a7202 */ /* 0x000fe20000000f00 */
[----:B------:R-:W-:Y:S05]  /*d390*/  BRA `(.L_x_1557) ;  /* 0xffffe6e000007947 */ /* 0x000fea000383ffff */
.L_x_1517:
[----:B------:R-:W-:Y:S01]  /*d3a0*/  IMAD.MOV.U32 R5, RZ, RZ, R9 ;  /* 0x000000ffff057224 */ /* 0x000fe200078e0009 */
[----:B------:R-:W-:Y:S01]  /*d3b0*/  MOV R3, 0x2 ;  /* 0x0000000200037802 */ /* 0x000fe20000000f00 */
[----:B----4-:R-:W-:Y:S01]  /*d3c0*/  IMAD.MOV.U32 R0, RZ, RZ, 0x181f ;  /* 0x0000181fff007424 */ /* 0x010fe200078e00ff */
[----:B------:R-:W-:Y:S02]  /*d3d0*/  MOV R2, 0xd3f0 ;  /* 0x0000d3f000027802 */ /* 0x000fe40000000f00 */
[----:B-123--:R-:W-:Y:S05]  /*d3e0*/  CALL.REL.NOINC `($__internal_31_$__cuda_sm70_shflsync_idx_p) ;  /* 0x0000074000007944 */ /* 0x00efea0003c00000 */
[----:B------:R-:W-:Y:S05]  /*d3f0*/  BRA `(.L_x_1558) ;  /* 0xffffe6a000007947 */ /* 0x000fea000383ffff */
.L_x_1520:
[----:B-1----:R-:W-:Y:S01]  /*d400*/  IMAD.MOV.U32 R5, RZ, RZ, R6 ;  /* 0x000000ffff057224 */ /* 0x002fe200078e0006 */
[----:B------:R-:W-:Y:S01]  /*d410*/  MOV R3, 0x3 ;  /* 0x0000000300037802 */ /* 0x000fe20000000f00 */
[----:B------:R-:W-:Y:S01]  /*d420*/  IMAD.MOV.U32 R0, RZ, RZ, 0x181f ;  /* 0x0000181fff007424 */ /* 0x000fe200078e00ff */
[----:B------:R-:W-:-:S02]  /*d430*/  MOV R2, 0xd450 ;  /* 0x0000d45000027802 */ /* 0x000fc40000000f00 */
[----:B--234-:R-:W-:Y:S05]  /*d440*/  CALL.REL.NOINC `($__internal_31_$__cuda_sm70_shflsync_idx_p) ;  /* 0x000006e000007944 */ /* 0x01cfea0003c00000 */
[----:B------:R-:W-:Y:S01]  /*d450*/  IMAD.MOV.U32 R6, RZ, RZ, R0 ;  /* 0x000000ffff067224 */ /* 0x000fe200078e0000 */
[----:B------:R-:W-:Y:S01]  /*d460*/  MOV R3, 0x3 ;  /* 0x0000000300037802 */ /* 0x000fe20000000f00 */
[----:B------:R-:W-:Y:S01]  /*d470*/  IMAD.MOV.U32 R5, RZ, RZ, R9 ;  /* 0x000000ffff057224 */ /* 0x000fe200078e0009 */
[----:B------:R-:W-:-:S02]  /*d480*/  MOV R0, 0x181f ;  /* 0x0000181f00007802 */ /* 0x000fc40000000f00 */
[----:B------:R-:W-:Y:S02]  /*d490*/  MOV R2, 0xd4b0 ;  /* 0x0000d4b000027802 */ /* 0x000fe40000000f00 */
[----:B------:R-:W-:Y:S05]  /*d4a0*/  CALL.REL.NOINC `($__internal_31_$__cuda_sm70_shflsync_idx_p) ;  /* 0x0000068000007944 */ /* 0x000fea0003c00000 */
[----:B------:R-:W-:Y:S05]  /*d4b0*/  BRA `(.L_x_1559) ;  /* 0xffffe6e000007947 */ /* 0x000fea000383ffff */
.L_x_1522:
[----:B------:R-:W-:Y:S01]  /*d4c0*/  IMAD.MOV.U32 R5, RZ, RZ, R94 ;  /* 0x000000ffff057224 */ /* 0x000fe200078e005e */
[----:B------:R-:W-:Y:S01]  /*d4d0*/  MOV R3, RZ ;  /* 0x000000ff00037202 */ /* 0x000fe20000000f00 */
[----:B------:R-:W-:Y:S01]  /*d4e0*/  IMAD.MOV.U32 R0, RZ, RZ, 0x1f ;  /* 0x0000001fff007424 */ /* 0x000fe200078e00ff */
[----:B------:R-:W-:Y:S02]  /*d4f0*/  MOV R2, 0xd510 ;  /* 0x0000d51000027802 */ /* 0x000fe40000000f00 */
[----:B-1----:R-:W-:Y:S05]  /*d500*/  CALL.REL.NOINC `($__internal_31_$__cuda_sm70_shflsync_idx_p) ;  /* 0x0000062000007944 */ /* 0x002fea0003c00000 */
[----:B------:R-:W-:Y:S01]  /*d510*/  MOV R9, R0 ;  /* 0x0000000000097202 */ /* 0x000fe20000000f00 */
[----:B------:R-:W-:Y:S05]  /*d520*/  BRA `(.L_x_1560) ;  /* 0xffffe80000007947 */ /* 0x000fea000383ffff */
.L_x_1523:
[----:B------:R-:W-:Y:S01]  /*d530*/  IMAD.MOV.U32 R5, RZ, RZ, R94 ;  /* 0x000000ffff057224 */ /* 0x000fe200078e005e */
[----:B------:R-:W-:Y:S01]  /*d540*/  MOV R3, 0x1 ;  /* 0x0000000100037802 */ /* 0x000fe20000000f00 */
[----:B------:R-:W-:Y:S01]  /*d550*/  IMAD.MOV.U32 R0, RZ, RZ, 0x1f ;  /* 0x0000001fff007424 */ /* 0x000fe200078e00ff */
[----:B------:R-:W-:Y:S02]  /*d560*/  MOV R2, 0xd580 ;  /* 0x0000d58000027802 */ /* 0x000fe40000000f00 */
[----:B-123--:R-:W-:Y:S05]  /*d570*/  CALL.REL.NOINC `($__internal_31_$__cuda_sm70_shflsync_idx_p) ;  /* 0x000005b000007944 */ /* 0x00efea0003c00000 */
[----:B------:R-:W-:Y:S01]  /*d580*/  MOV R8, R0 ;  /* 0x0000000000087202 */ /* 0x000fe20000000f00 */
[----:B------:R-:W-:Y:S05]  /*d590*/  BRA `(.L_x_1561) ;  /* 0xffffe7b000007947 */ /* 0x000fea000383ffff */
.L_x_1524:
[----:B------:R-:W-:Y:S02]  /*d5a0*/  MOV R2, 0x1 ;  /* 0x0000000100027802 */ /* 0x000fe40000000f00 */
[----:B------:R-:W-:-:S02]  /*d5b0*/  MOV R3, 0xd5d0 ;  /* 0x0000d5d000037802 */ /* 0x000fc40000000f00 */
[----:B--234-:R-:W-:Y:S05]  /*d5c0*/  CALL.REL.NOINC `($__internal_32_$__cuda_sm70_shflsync_up_p) ;  /* 0x000005b000007944 */ /* 0x01cfea0003c00000 */
[----:B------:R-:W-:Y:S05]  /*d5d0*/  BRA `(.L_x_1562) ;  /* 0xffffe89000007947 */ /* 0x000fea000383ffff */
.L_x_1525:
[----:B------:R-:W-:Y:S02]  /*d5e0*/  MOV R2, 0x2 ;  /* 0x0000000200027802 */ /* 0x000fe40000000f00 */
[----:B------:R-:W-:-:S02]  /*d5f0*/  MOV R3, 0xd610 ;  /* 0x0000d61000037802 */ /* 0x000fc40000000f00 */
[----:B--23--:R-:W-:Y:S05]  /*d600*/  CALL.REL.NOINC `($__internal_32_$__cuda_sm70_shflsync_up_p) ;  /* 0x0000057000007944 */ /* 0x00cfea0003c00000 */
        /* <DEDUP_REMOVED lines=23> */
.L_x_1529:
[----:B------:R-:W-:Y:S02]  /*d780*/  MOV R2, 0x1 ;  /* 0x0000000100027802 */ /* 0x000fe40000000f00 */
[----:B------:R-:W-:Y:S02]  /*d790*/  MOV R3, 0xd7b0 ;  /* 0x0000d7b000037802 */ /* 0x000fe40000000f00 */
[----:B------:R-:W-:Y:S05]  /*d7a0*/  CALL.REL.NOINC `($__internal_32_$__cuda_sm70_shflsync_up_p) ;  /* 0x000003d000007944 */ /* 0x000fea0003c00000 */
[----:B------:R-:W-:Y:S01]  /*d7b0*/  MOV R2, R4 ;  /* 0x0000000400027202 */ /* 0x000fe20000000f00 */
[----:B------:R-:W-:Y:S05]  /*d7c0*/  BRA `(.L_x_1564) ;  /* 0xffffe8f000007947 */ /* 0x000fea000383ffff */
.L_x_1530:
[----:B------:R-:W-:Y:S02]  /*d7d0*/  MOV R2, 0x2 ;  /* 0x0000000200027802 */ /* 0x000fe40000000f00 */
[----:B------:R-:W-:Y:S02]  /*d7e0*/  MOV R3, 0xd800 ;  /* 0x0000d80000037802 */ /* 0x000fe40000000f00 */
        /* <DEDUP_REMOVED lines=24> */
.L_x_1532:
[----:B------:R-:W-:Y:S02]  /*d970*/  SEL R0, RZ, 0x1, P0 ;  /* 0x00000001ff007807 */ /* 0x000fe40000000000 */
[----:B------:R-:W-:Y:S02]  /*d980*/  MOV R2, 0xd9a0 ;  /* 0x0000d9a000027802 */ /* 0x000fe40000000f00 */
[----:B-1----:R-:W-:Y:S05]  /*d990*/  CALL.REL.NOINC `($__internal_33_$__cuda_sm70_votesync_ballot) ;  /* 0x0000025000007944 */ /* 0x002fea0003c00000 */
[----:B------:R-:W-:Y:S01]  /*d9a0*/  MOV R8, R0 ;  /* 0x0000000000087202 */ /* 0x000fe20000000f00 */
[----:B------:R-:W-:Y:S05]  /*d9b0*/  BRA `(.L_x_1566) ;  /* 0xffffe89000007947 */ /* 0x000fea000383ffff */
.L_x_1533:
[----:B------:R-:W-:Y:S01]  /*d9c0*/  IMAD.MOV.U32 R5, RZ, RZ, R6 ;  /* 0x000000ffff057224 */ /* 0x000fe200078e0006 */
[----:B---3--:R-:W-:Y:S01]  /*d9d0*/  MOV R3, R12 ;  /* 0x0000000c00037202 */ /* 0x008fe20000000f00 */
[----:B------:R-:W-:Y:S01]  /*d9e0*/  IMAD.MOV.U32 R0, RZ, RZ, 0x1f ;  /* 0x0000001fff007424 */ /* 0x000fe200078e00ff */
[----:B------:R-:W-:Y:S02]  /*d9f0*/  MOV R2, 0xda10 ;  /* 0x0000da1000027802 */ /* 0x000fe40000000f00 */
[----:B-12---:R-:W-:Y:S05]  /*da00*/  CALL.REL.NOINC `($__internal_31_$__cuda_sm70_shflsync_idx_p) ;  /* 0x0000012000007944 */ /* 0x006fea0003c00000 */
[----:B------:R-:W-:Y:S01]  /*da10*/  IMAD.MOV.U32 R6, RZ, RZ, R0 ;  /* 0x000000ffff067224 */ /* 0x000fe200078e0000 */
[----:B------:R-:W-:Y:S01]  /*da20*/  MOV R3, R12 ;  /* 0x0000000c00037202 */ /* 0x000fe20000000f00 */
[----:B------:R-:W-:Y:S01]  /*da30*/  IMAD.MOV.U32 R5, RZ, RZ, R7 ;  /* 0x000000ffff057224 */ /* 0x000fe200078e0007 */
[----:B------:R-:W-:Y:S02]  /*da40*/  MOV R0, 0x1f ;  /* 0x0000001f00007802 */ /* 0x000fe40000000f00 */
[----:B------:R-:W-:-:S02]  /*da50*/  MOV R2, 0xda70 ;  /* 0x0000da7000027802 */ /* 0x000fc40000000f00 */
[----:B------:R-:W-:Y:S05]  /*da60*/  CALL.REL.NOINC `($__internal_31_$__cuda_sm70_shflsync_idx_p) ;  /* 0x000000c000007944 */ /* 0x000fea0003c00000 */
[----:B------:R-:W-:Y:S01]  /*da70*/  MOV R7, R0 ;  /* 0x0000000000077202 */ /* 0x000fe20000000f00 */
[----:B------:R-:W-:Y:S05]  /*da80*/  BRA `(.L_x_1567) ;  /* 0xffffe80000007947 */ /* 0x000fea000383ffff */
.L_x_1536:
[----:B------:R-:W-:Y:S01]  /*da90*/  IMAD.MOV.U32 R5, RZ, RZ, R4 ;  /* 0x000000ffff057224 */ /* 0x000fe200078e0004 */
[----:B------:R-:W-:-:S02]  /*daa0*/  MOV R0, 0x1f ;  /* 0x0000001f00007802 */ /* 0x000fc40000000f00 */
[----:B------:R-:W-:Y:S02]  /*dab0*/  MOV R2, 0xdad0 ;  /* 0x0000dad000027802 */ /* 0x000fe40000000f00 */
[----:B-1234-:R-:W-:Y:S05]  /*dac0*/  CALL.REL.NOINC `($__internal_31_$__cuda_sm70_shflsync_idx_p) ;  /* 0x0000006000007944 */ /* 0x01efea0003c00000 */
[----:B------:R-:W-:Y:S01]  /*dad0*/  MOV R11, R0 ;  /* 0x00000000000b7202 */ /* 0x000fe20000000f00 */
[----:B------:R-:W-:Y:S05]  /*dae0*/  BRA `(.L_x_1535) ;  /* 0xffffe80000007947 */ /* 0x000fea000383ffff */
        .weak           $__internal_30_$__cuda_sm70_shflsync_bfly_p
        .type           $__internal_30_$__cuda_sm70_shflsync_bfly_p,@function
        .size           $__internal_30_$__cuda_sm70_shflsync_bfly_p,($__internal_31_$__cuda_sm70_shflsync_idx_p - $__internal_30_$__cuda_sm70_shflsync_bfly_p)
$__internal_30_$__cuda_sm70_shflsync_bfly_p:
[----:B------:R-:W-:Y:S04]  /*daf0*/  WARPSYNC R6 ;  /* 0x0000000600007348 */ /* 0x000fe80003800000 */
[----:B------:R1:W2:Y:S02]  /*db00*/  SHFL.BFLY PT, R2, R2, R5, R7 ;  /* 0x0c00000502027389 */ /* 0x0002a400000e0007 */
[----:B-1----:R-:W-:-:S04]  /*db10*/  MOV R5, 0x0 ;  /* 0x0000000000057802 */ /* 0x002fc80000000f00 */
[----:B--2---:R-:W-:Y:S05]  /*db20*/  RET.REL.NODEC R4 `(_ZN7cutlass13device_kernelIN5flash19enable_sm80_to_sm89INS1_16FlashAttnFwdSm80INS1_25CollectiveMainloopFwdSm80ILi8ELi1ELb1EN4cute5tupleIJNS5_1CILi128EEENS7_ILi112EEES8_EEELi128ENS_10bfloat16_tEfNS_4arch4Sm80ELb0ELb0ELb0ELb1ELb0ELb0ELb1ELb1EEENS1_21CollectiveEpilogueFwdINS6_IJS8_S8_S9_EEENS6_IJNS7_ILi1EEESH_SH_EEESB_SD_Li256ELb1ELb1ELb1ELb0EEENS1_36VarlenDynamicPersistentTileSchedulerILi128ELi112ELi256ELi256ELb1ELb1ELb0ELb0ELb1ELb1EEEEEEEEEvNT_6ParamsE) ;  /* 0xffff24d004007950 */ /* 0x004fea0003c3ffff */
        .weak           $__internal_31_$__cuda_sm70_shflsync_idx_p
        .type           $__internal_31_$__cuda_sm70_shflsync_idx_p,@function
        .size           $__internal_31_$__cuda_sm70_shflsync_idx_p,($__internal_32_$__cuda_sm70_shflsync_up_p - $__internal_31_$__cuda_sm70_shflsync_idx_p)
$__internal_31_$__cuda_sm70_shflsync_idx_p:
[----:B------:R-:W-:-:S04]  /*db30*/  MOV R95, 0xffffffff ;  /* 0xffffffff005f7802 */ /* 0x000fc80000000f00 */
[----:B------:R-:W-:Y:S04]  /*db40*/  WARPSYNC R95 ;  /* 0x0000005f00007348 */ /* 0x000fe80003800000 */
[----:B------:R1:W2:Y:S02]  /*db50*/  SHFL.IDX PT, R0, R5, R3, R0 ;  /* 0x0000000305007389 */ /* 0x0002a400000e0000 */
[----:B-1----:R-:W-:-:S04]  /*db60*/  MOV R3, 0x0 ;  /* 0x0000000000037802 */ /* 0x002fc80000000f00 */
[----:B--2---:R-:W-:Y:S05]  /*db70*/  RET.REL.NODEC R2 `(_ZN7cutlass13device_kernelIN5flash19enable_sm80_to_sm89INS1_16FlashAttnFwdSm80INS1_25CollectiveMainloopFwdSm80ILi8ELi1ELb1EN4cute5tupleIJNS5_1CILi128EEENS7_ILi112EEES8_EEELi128ENS_10bfloat16_tEfNS_4arch4Sm80ELb0ELb0ELb0ELb1ELb0ELb0ELb1ELb1EEENS1_21CollectiveEpilogueFwdINS6_IJS8_S8_S9_EEENS6_IJNS7_ILi1EEESH_SH_EEESB_SD_Li256ELb1ELb1ELb1ELb0EEENS1_36VarlenDynamicPersistentTileSchedulerILi128ELi112ELi256ELi256ELb1ELb1ELb0ELb0ELb1ELb1EEEEEEEEEvNT_6ParamsE) ;  /* 0xffff248002007950 */ /* 0x004fea0003c3ffff */
        .weak           $__internal_32_$__cuda_sm70_shflsync_up_p
        .type           $__internal_32_$__cuda_sm70_shflsync_up_p,@function
        .size           $__internal_32_$__cuda_sm70_shflsync_up_p,($__internal_33_$__cuda_sm70_votesync_ballot - $__internal_32_$__cuda_sm70_shflsync_up_p)
$__internal_32_$__cuda_sm70_shflsync_up_p:
[----:B------:R-:W-:Y:S02]  /*db80*/  IMAD.MOV.U32 R4, RZ, RZ, RZ ;  /* 0x000000ffff047224 */ /* 0x000fe400078e00ff */
[----:B------:R-:W-:-:S04]  /*db90*/  IMAD.MOV.U32 R10, RZ, RZ, -0x1 ;  /* 0xffffffffff0a7424 */ /* 0x000fc800078e00ff */
[----:B------:R-:W-:Y:S04]  /*dba0*/  WARPSYNC R10 ;  /* 0x0000000a00007348 */ /* 0x000fe80003800000 */
[----:B------:R1:W2:Y:S02]  /*dbb0*/  SHFL.UP PT, R4, R0, R2, R4 ;  /* 0x0400000200047389 */ /* 0x0002a400000e0004 */
[----:B-1----:R-:W-:Y:S02]  /*dbc0*/  MOV R2, R3 ;  /* 0x0000000300027202 */ /* 0x002fe40000000f00 */
[----:B------:R-:W-:-:S04]  /*dbd0*/  MOV R3, 0x0 ;  /* 0x0000000000037802 */ /* 0x000fc80000000f00 */
[----:B--2---:R-:W-:Y:S05]  /*dbe0*/  RET.REL.NODEC R2 `(_ZN7cutlass13device_kernelIN5flash19enable_sm80_to_sm89INS1_16FlashAttnFwdSm80INS1_25CollectiveMainloopFwdSm80ILi8ELi1ELb1EN4cute5tupleIJNS5_1CILi128EEENS7_ILi112EEES8_EEELi128ENS_10bfloat16_tEfNS_4arch4Sm80ELb0ELb0ELb0ELb1ELb0ELb0ELb1ELb1EEENS1_21CollectiveEpilogueFwdINS6_IJS8_S8_S9_EEENS6_IJNS7_ILi1EEESH_SH_EEESB_SD_Li256ELb1ELb1ELb1ELb0EEENS1_36VarlenDynamicPersistentTileSchedulerILi128ELi112ELi256ELi256ELb1ELb1ELb0ELb0ELb1ELb1EEEEEEEEEvNT_6ParamsE) ;  /* 0xffff241002007950 */ /* 0x004fea0003c3ffff */
        .weak           $__internal_33_$__cuda_sm70_votesync_ballot
        .type           $__internal_33_$__cuda_sm70_votesync_ballot,@function
        .size           $__internal_33_$__cuda_sm70_votesync_ballot,(.L_x_2718 - $__internal_33_$__cuda_sm70_votesync_ballot)
$__internal_33_$__cuda_sm70_votesync_ballot:
[----:B------:R-:W-:Y:S01]  /*dbf0*/  ISETP.NE.U32.AND P0, PT, R0, 0x1, PT ;  /* 0x000000010000780c */ /* 0x000fe20003f05070 */
[----:B------:R-:W-:-:S04]  /*dc00*/  IMAD.MOV.U32 R3, RZ, RZ, -0x1 ;  /* 0xffffffffff037424 */ /* 0x000fc800078e00ff */
[----:B------:R-:W-:Y:S08]  /*dc10*/  WARPSYNC R3 ;  /* 0x0000000300007348 */ /* 0x000ff00003800000 */
[----:B------:R-:W-:-:S04]  /*dc20*/  VOTE.ANY R0, PT, !P0 ;  /* 0x0000000000007806 */ /* 0x000fc800040e0100 */
[----:B------:R-:W-:Y:S01]  /*dc30*/  LOP3.LUT R0, R0, R3, RZ, 0xc0, !PT ;  /* 0x0000000300007212 */ /* 0x000fe200078ec0ff */
[----:B------:R-:W-:-:S04]  /*dc40*/  IMAD.MOV.U32 R3, RZ, RZ, 0x0 ;  /* 0x00000000ff037424 */ /* 0x000fc800078e00ff */
[----:B------:R-:W-:Y:S05]  /*dc50*/  RET.REL.NODEC R2 `(_ZN7cutlass13device_kernelIN5flash19enable_sm80_to_sm89INS1_16FlashAttnFwdSm80INS1_25CollectiveMainloopFwdSm80ILi8ELi1ELb1EN4cute5tupleIJNS5_1CILi128EEENS7_ILi112EEES8_EEELi128ENS_10bfloat16_tEfNS_4arch4Sm80ELb0ELb0ELb0ELb1ELb0ELb0ELb1ELb1EEENS1_21CollectiveEpilogueFwdINS6_IJS8_S8_S9_EEENS6_IJNS7_ILi1EEESH_SH_EEESB_SD_Li256ELb1ELb1ELb1ELb0EEENS1_36VarlenDynamicPersistentTileSchedulerILi128ELi112ELi256ELi256ELb1ELb1ELb0ELb0ELb1ELb1EEEEEEEEEvNT_6ParamsE) ;  /* 0xffff23a002007950 */ /* 0x000fea0003c3ffff */
.L_x_1568:
        /* <DEDUP_REMOVED lines=10> */
.L_x_2718:


//--------------------- .text._ZN7cutlass13device_kernelIN5flash19enable_sm80_to_sm89INS1_16FlashAttnFwdSm80INS1_25CollectiveMainloopFwdSm80ILi8ELi1ELb1EN4cute5tupleIJNS5_1CILi128EEENS7_ILi112EEES8_EEELi128ENS_10bfloat16_tEfNS_4arch4Sm80ELb0ELb0ELb0ELb1ELb0ELb1ELb1ELb1EEENS1_21CollectiveEpilogueFwdINS6_IJS8_S8_S9_EEENS6_IJNS7_ILi1EEESH_SH_EEESB_SD_Li256ELb1ELb1ELb1ELb0EEENS1_36VarlenDynamicPersistentTileSchedulerILi128ELi112ELi256ELi256ELb1ELb1ELb0ELb0ELb1ELb1EEEEEEEEEvNT_6ParamsE --------------------------
	.section	.text._ZN7cutlass13device_kernelIN5flash19enable_sm80_to_sm89INS1_16FlashAttnFwdSm80INS1_25CollectiveMainloopFwdSm80ILi8ELi1ELb1EN4cute5tupleIJNS5_1CILi128EEENS7_ILi112EEES8_EEELi128ENS_10bfloat16_tEfNS_4arch4Sm80ELb0ELb0ELb0ELb1ELb0ELb1ELb1ELb1EEENS1_21CollectiveEpilogueFwdINS6_IJS8_S8_S9_EEENS6_IJNS7_ILi1EEESH_SH_EEESB_SD_Li256ELb1ELb1ELb1ELb0EEENS1_36VarlenDynamicPersistentTileSchedulerILi128ELi112ELi256ELi256ELb1ELb1ELb0ELb0ELb1ELb1EEEEEEEEEvNT_6ParamsE,"ax",@progbits
	.sectioninfo	@"SHI_REGISTERS=255"
	.align	128
.text._ZN7cutlass13device_kernelIN5flash19enable_sm80_to_sm89INS1_16FlashAttnFwdSm80INS1_25CollectiveMainloopFwdSm80ILi8ELi1ELb1EN4cute5tupleIJNS5_1CILi128EEENS7_ILi112EEES8_EEELi128ENS_10bfloat16_tEfNS_4arch4Sm80ELb0ELb0ELb0ELb1ELb0ELb1ELb1ELb1EEENS1_21CollectiveEpilogueFwdINS6_IJS8_S8_S9_EEENS6_IJNS7_ILi1EEESH_SH_EEESB_SD_Li256ELb1ELb1ELb1ELb0EEENS1_36VarlenDynamicPersistentTileSchedulerILi128ELi112ELi256ELi256ELb1ELb1ELb0ELb0ELb1ELb1EEEEEEEEEvNT_6ParamsE:
        .type           _ZN7cutlass13device_kernelIN5flash19enable_sm80_to_sm89INS1_16FlashAttnFwdSm80INS1_25CollectiveMainloopFwdSm80ILi8ELi1ELb1EN4cute5tupleIJNS5_1CILi128EEENS7_ILi112EEES8_EEELi128ENS_10bfloat16_tEfNS_4arch4Sm80ELb0ELb0ELb0ELb1ELb0ELb1ELb1ELb1EEENS1_21CollectiveEpilogueFwdINS6_IJS8_S8_S9_EEENS6_IJNS7_ILi1EEESH_SH_EEESB_SD_Li256ELb1ELb1ELb1ELb0EEENS1_36VarlenDynamicPersistentTileSchedulerILi128ELi112ELi256ELi256ELb1ELb1ELb0ELb0ELb1ELb1EEEEEEEEEvNT_6ParamsE,@function
        .size           _ZN7cutlass13device_kernelIN5flash19enable_sm80_to_sm89INS1_16FlashAttnFwdSm80INS1_25CollectiveMainloopFwdSm80ILi8ELi1ELb1EN4cute5tupleIJNS5_1CILi128EEENS7_ILi112EEES8_EEELi128ENS_10bfloat16_tEfNS_4arch4Sm80ELb0ELb0ELb0ELb1ELb0ELb1ELb1ELb1EEENS1_21CollectiveEpilogueFwdINS6_IJS8_S8_S9_EEENS6_IJNS7_ILi1EEESH_SH_EEESB_SD_Li256ELb1ELb1ELb1ELb0EEENS1_36VarlenDynamicPersistentTileSchedulerILi128ELi112ELi256ELi256ELb1ELb1ELb0ELb0ELb1ELb1EEEEEEEEEvNT_6ParamsE,(.L_x_2723 - _ZN7cutlass13device_kernelIN5flash19enable_sm80_to_sm89INS1_16FlashAttnFwdSm80INS1_25CollectiveMainloopFwdSm80ILi8ELi1ELb1EN4cute5tupleIJNS5_1CILi128EEENS7_ILi112EEES8_EEELi128ENS_10bfloat16_tEfNS_4arch4Sm80ELb0ELb0ELb0ELb1ELb0ELb1ELb1ELb1EEENS1_21CollectiveEpilogueFwdINS6_IJS8_S8_S9_EEENS6_IJNS7_ILi1EEESH_SH_EEESB_SD_Li256ELb1ELb1ELb1ELb0EEENS1_36VarlenDynamicPersistentTileSchedulerILi128ELi112ELi256ELi256ELb1ELb1ELb0ELb0ELb1ELb1EEEEEEEEEvNT_6ParamsE)
        .other          _ZN7cutlass13device_kernelIN5flash19enable_sm80_to_sm89INS1_16FlashAttnFwdSm80INS1_25CollectiveMainloopFwdSm80ILi8ELi1ELb1EN4cute5tupleIJNS5_1CILi128EEENS7_ILi112EEES8_EEELi128ENS_10bfloat16_tEfNS_4arch4Sm80ELb0ELb0ELb0ELb1ELb0ELb1ELb1ELb1EEENS1_21CollectiveEpilogueFwdINS6_IJS8_S8_S9_EEENS6_IJNS7_ILi1EEESH_SH_EEESB_SD_Li256ELb1ELb1ELb1ELb0EEENS1_36VarlenDynamicPersistentTileSchedulerILi128ELi112ELi256ELi256ELb1ELb1ELb0ELb0ELb1ELb1EEEEEEEEEvNT_6ParamsE,@"STO_CUDA_ENTRY STV_DEFAULT"
_ZN7cutlass13device_kernelIN5flash19enable_sm80_to_sm89INS1_16FlashAttnFwdSm80INS1_25CollectiveMainloopFwdSm80ILi8ELi1ELb1EN4cute5tupleIJNS5_1CILi128EEENS7_ILi112EEES8_EEELi128ENS_10bfloat16_tEfNS_4arch4Sm80ELb0ELb0ELb0ELb1ELb0ELb1ELb1ELb1EEENS1_21CollectiveEpilogueFwdINS6_IJS8_S8_S9_EEENS6_IJNS7_ILi1EEESH_SH_EEESB_SD_Li256ELb1ELb1ELb1ELb0EEENS1_36VarlenDynamicPersistentTileSchedulerILi128ELi112ELi256ELi256ELb1ELb1ELb0ELb0ELb1ELb1EEEEEEEEEvNT_6ParamsE:
[----:B------:R-:W-:Y:S02]  /*0000*/  MOV R1, c[0x0][0x28] ;  /* 0x00000a0000017a02 */ /* 0x000fe40000000f00 */
[----:B------:R-:W1:Y:S01]  /*0010*/  S2R R215, SR_TID.X ;  /* 0x0000000000d77919 */ /* 0x000e620000002100 */
[----:B------:R-:W-:Y:S01]  /*0020*/  ULDC.64 UR10, c[0x0][0x118] ;  /* 0x00004600000a7ab9 */ /* 0x000fe20000000a00 */
[----:B------:R-:W-:Y:S01]  /*0030*/  IMAD.MOV.U32 R214, RZ, RZ, RZ ;  /* 0x000000ffffd67224 */ /* 0x000fe200078e00ff */
[----:B------:R-:W-:Y:S01]  /*0040*/  MOV R212, 0xffffffff ;  /* 0xffffffff00d47802 */ /* 0x000fe20000000f00 */
[----:B------:R-:W-:Y:S02]  /*0050*/  IMAD.MOV.U32 R213, RZ, RZ, -0x1 ;  /* 0xffffffffffd57424 */ /* 0x000fe400078e00ff */
[----:B------:R-:W-:Y:S01]  /*0060*/  IMAD.MOV.U32 R207, RZ, RZ, -0x1 ;  /* 0xffffffffffcf7424 */ /* 0x000fe200078e00ff */
[----:B-1----:R-:W-:-:S06]  /*0070*/  SHF.R.U32.HI R224, RZ, 0x5, R215 ;  /* 0x00000005ffe07819 */ /* 0x002fcc00000116d7 */
[----:B------:R-:W1:Y:S02]  /*0080*/  SHFL.IDX PT, R224, R224, RZ, 0x1f ;  /* 0x00001fffe0e07589 */ /* 0x000e6400000e0000 */
[----:B-1----:R-:W-:-:S13]  /*0090*/  ISETP.NE.AND P0, PT, R224, RZ, PT ;  /* 0x000000ffe000720c */ /* 0x002fda0003f05270 */
[----:B------:R-:W-:Y:S06]  /*00a0*/  @P0 BAR.SYNC.DEFER_BLOCKING 0x5, 0x100 ;  /* 0x0144000000000b1d */ /* 0x000fec0000010000 */
[----:B------:R-:W1:Y:S04]  /*00b0*/  @P0 LDS.128 R208, [0xf100] ;  /* 0x00f10000ffd00984 */ /* 0x000e680000000c00 */
[----:B------:R-:W-:Y:S06]  /*00c0*/  @P0 BAR.ARV 0x4, 0x100 ;  /* 0x0104000000000b1d */ /* 0x000fec0000002000 */
[----:B------:R-:W-:Y:S05]  /*00d0*/  @P0 BRA `(.L_x_1569) ;  /* 0x00000a1000000947 */ /* 0x000fea0003800000 */
[----:B------:R-:W-:Y:S01]  /*00e0*/  LOP3.LUT R2, R215, 0x1f, RZ, 0xc0, !PT ;  /* 0x0000001fd7027812 */ /* 0x000fe200078ec0ff */
[----:B------:R-:W-:-:S02]  /*00f0*/  IMAD.MOV.U32 R4, RZ, RZ, RZ ;  /* 0x000000ffff047224 */ /* 0x000fc400078e00ff */
[----:B------:R-:W-:Y:S01]  /*0100*/  IMAD.MOV.U32 R3, RZ, RZ, RZ ;  /* 0x000000ffff037224 */ /* 0x000fe200078e00ff */
        /* <DEDUP_REMOVED lines=9> */
[----:B------:R-:W3:Y:S01]  /*01a0*/  S2UR UR4, SR_CTAID.X ;  /* 0x00000000000479c3 */ /* 0x000ee20000002500 */
[C---:B------:R-:W-:Y:S02]  /*01b0*/  ISETP.GE.U32.AND P4, PT, R2.reuse, 0x2, PT ;  /* 0x000000020200780c */ /* 0x040fe40003f86070 */
[----:B------:R-:W-:-:S02]  /*01c0*/  ISETP.GE.U32.AND P3, PT, R2, 0x4, PT ;  /* 0x000000040200780c */ /* 0x000fc40003f66070 */
[C---:B------:R-:W-:Y:S02]  /*01d0*/  ISETP.GE.U32.AND P2, PT, R2.reuse, 0x8, PT ;  /* 0x000000080200780c */ /* 0x040fe40003f46070 */
[----:B------:R-:W-:Y:S02]  /*01e0*/  ISETP.GE.U32.AND P1, PT, R2, 0x10, PT ;  /* 0x000000100200780c */ /* 0x000fe40003f26070 */
[----:B-1----:R-:W-:Y:S01]  /*01f0*/  MOV R211, RZ ;  /* 0x000000ff00d37202 */ /* 0x002fe20000000f00 */
[----:B--2---:R-:W-:-:S05]  /*0200*/  IMAD R0, R4, R3, RZ ;  /* 0x0000000304007224 */ /* 0x004fca00078e02ff */
[----:B------:R-:W1:Y:S02]  /*0210*/  SHFL.UP PT, R5, R0, 0x1, RZ ;  /* 0x0420000000057989 */ /* 0x000e6400000e00ff */
[----:B-1----:R-:W-:-:S05]  /*0220*/  SEL R5, R5, RZ, P5 ;  /* 0x000000ff05057207 */ /* 0x002fca0002800000 */
[----:B------:R-:W-:-:S05]  /*0230*/  IMAD.IADD R5, R0, 0x1, R5 ;  /* 0x0000000100057824 */ /* 0x000fca00078e0205 */
[----:B------:R-:W1:Y:S02]  /*0240*/  SHFL.UP PT, R0, R5, 0x2, RZ ;  /* 0x0440000005007989 */ /* 0x000e6400000e00ff */
[----:B-1----:R-:W-:-:S04]  /*0250*/  SEL R0, R0, RZ, P4 ;  /* 0x000000ff00007207 */ /* 0x002fc80002000000 */
[----:B------:R-:W-:-:S05]  /*0260*/  IADD3 R0, R5, R0, RZ ;  /* 0x0000000005007210 */ /* 0x000fca0007ffe0ff */
        /* <DEDUP_REMOVED lines=9> */
[----:B------:R-:W1:Y:S02]  /*0300*/  SHFL.IDX PT, R0, R5, 0x1f, 0x1f ;  /* 0x03e01f0005007f89 */ /* 0x000e6400000e0000 */
[----:B-1----:R-:W-:-:S04]  /*0310*/  IMAD R0, R0, c[0x0][0x538], RZ ;  /* 0x00014e0000007a24 */ /* 0x002fc800078e02ff */
[----:B------:R-:W-:Y:S01]  /*0320*/  IMAD.MOV.U32 R51, RZ, RZ, R0 ;  /* 0x000000ffff337224 */ /* 0x000fe200078e0000 */
[----:B---3--:R-:W-:-:S13]  /*0330*/  ISETP.GT.AND P0, PT, R0, UR4, PT ;  /* 0x0000000400007c0c */ /* 0x008fda000bf04270 */
[----:B------:R-:W-:Y:S05]  /*0340*/  @P0 BRA `(.L_x_1570) ;  /* 0x0000026000000947 */ /* 0x000fea0003800000 */
[----:B------:R-:W-:Y:S02]  /*0350*/  MOV R0, R51 ;  /* 0x0000003300007202 */ /* 0x000fe40000000f00 */
[----:B------:R-:W-:-:S04]  /*0360*/  MOV R211, RZ ;  /* 0x000000ff00d37202 */ /* 0x000fc80000000f00 */
.L_x_1574:
[----:B------:R-:W-:-:S04]  /*0370*/  IADD3 R211, R211, 0x1f, RZ ;  /* 0x0000001fd3d37810 */ /* 0x000fc80007ffe0ff */
[----:B------:R-:W-:-:S13]  /*0380*/  ISETP.GE.AND P0, PT, R211, c[0x0][0x53c], PT ;  /* 0x00014f00d3007a0c */ /* 0x000fda0003f06270 */
[----:B------:R-:W-:Y:S05]  /*0390*/  @P0 BRA `(.L_x_1571) ;  /* 0x000006d000000947 */ /* 0x000fea0003800000 */
[----:B------:R-:W-:Y:S02]  /*03a0*/  IADD3 R7, R2, R211, RZ ;  /* 0x000000d302077210 */ /* 0x000fe40007ffe0ff */
[----:B------:R-:W-:Y:S02]  /*03b0*/  MOV R4, RZ ;  /* 0x000000ff00047202 */ /* 0x000fe40000000f00 */
[----:B------:R-:W-:Y:S02]  /*03c0*/  ISETP.GE.OR P0, PT, R7, c[0x0][0x53c], !P6 ;  /* 0x00014f0007007a0c */ /* 0x000fe40007706670 */
[----:B------:R-:W-:-:S11]  /*03d0*/  MOV R3, RZ ;  /* 0x000000ff00037202 */ /* 0x000fd60000000f00 */
        /* <DEDUP_REMOVED lines=9> */
.L_x_1732:
        /* <DEDUP_REMOVED lines=16> */
.L_x_1733:
[----:B--2---:R-:W-:-:S05]  /*0570*/  IMAD R51, R51, c[0x0][0x538], RZ ;  /* 0x00014e0033337a24 */ /* 0x004fca00078e02ff */
[----:B------:R-:W-:-:S04]  /*0580*/  IADD3 R0, R51, R0, RZ ;  /* 0x0000000033007210 */ /* 0x000fc80007ffe0ff */
[----:B------:R-:W-:-:S13]  /*0590*/  ISETP.GT.AND P0, PT, R0, UR4, PT ;  /* 0x0000000400007c0c */ /* 0x000fda000bf04270 */
[----:B-1----:R-:W-:Y:S05]  /*05a0*/  @!P0 BRA `(.L_x_1574) ;  /* 0xfffffdc000008947 */ /* 0x002fea000383ffff */
.L_x_1570:
[----:B------:R-:W-:-:S05]  /*05b0*/  IADD3 R208, -R51, R0, RZ ;  /* 0x0000000033d07210 */ /* 0x000fca0007ffe1ff */
[----:B------:R-:W-:-:S05]  /*05c0*/  IMAD R0, R5, c[0x0][0x538], R208 ;  /* 0x00014e0005007a24 */ /* 0x000fca00078e02d0 */
[----:B------:R-:W-:Y:S01]  /*05d0*/  ISETP.GT.AND P0, PT, R0, UR4, PT ;  /* 0x0000000400007c0c */ /* 0x000fe2000bf04270 */
[----:B------:R-:W-:-:S12]  /*05e0*/  BRA.DIV ~URZ, `(.L_x_1575) ;  /* 0x00016c127f007947 */ /* 0x000fd8000b800000 */
[----:B------:R-:W-:-:S04]  /*05f0*/  VOTE.ANY R6, PT, !P0 ;  /* 0x0000000000067806 */ /* 0x000fc800040e0100 */
.L_x_1734:
[----:B------:R1:W2:Y:S01]  /*0600*/  POPC R0, R6 ;  /* 0x0000000600007309 */ /* 0x0002a20000000000 */
[----:B------:R-:W-:Y:S05]  /*0610*/  BRA.DIV ~URZ, `(.L_x_1576) ;  /* 0x00016c227f007947 */ /* 0x000fea000b800000 */
[----:B--2---:R2:W3:Y:S01]  /*0620*/  SHFL.IDX PT, R4, R4, R0, 0x1f ;  /* 0x00001f0004047589 */ /* 0x0044e200000e0000 */
[----:B------:R-:W-:-:S03]  /*0630*/  MOV R7, RZ ;  /* 0x000000ff00077202 */ /* 0x000fc60000000f00 */
[----:B------:R2:W4:Y:S04]  /*0640*/  SHFL.IDX PT, R3, R3, R0, 0x1f ;  /* 0x00001f0003037589 */ /* 0x00052800000e0000 */
.L_x_1735:
[----:B------:R-:W-:Y:S01]  /*0650*/  ISETP.NE.AND P0, PT, R6, RZ, PT ;  /* 0x000000ff0600720c */ /* 0x000fe20003f05270 */
[----:B------:R-:W-:-:S12]  /*0660*/  BSSY B0, `(.L_x_1577) ;  /* 0x0000005000007945 */ /* 0x000fd80003800000 */
[----:B------:R-:W-:Y:S05]  /*0670*/  @!P0 BRA `(.L_x_1578) ;  /* 0x0000003000008947 */ /* 0x000fea0003800000 */
[----:B------:R-:W-:Y:S01]  /*0680*/  IADD3 R7, R0, -0x1, RZ ;  /* 0xffffffff00077810 */ /* 0x000fe20007ffe0ff */
[----:B------:R-:W-:Y:S05]  /*0690*/  BRA.DIV ~URZ, `(.L_x_1579) ;  /* 0x00016c827f007947 */ /* 0x000fea000b800000 */
[----:B------:R1:W2:Y:S02]  /*06a0*/  SHFL.IDX PT, R7, R5, R7, 0x1f ;  /* 0x00001f0705077589 */ /* 0x0002a400000e0000 */
.L_x_1578:
[----:B------:R-:W-:Y:S05]  /*06b0*/  BSYNC B0 ;  /* 0x0000000000007941 */ /* 0x000fea0003800000 */
.L_x_1577:
[-C--:B-1-3--:R-:W-:Y:S01]  /*06c0*/  IABS R5, R4.reuse ;  /* 0x0000000400057213 */ /* 0x08afe20000000000 */
[----:B--2---:R-:W-:Y:S01]  /*06d0*/  IMAD R208, R7, c[0x0][0x538], R208 ;  /* 0x00014e0007d07a24 */ /* 0x004fe200078e02d0 */
[----:B----4-:R-:W-:Y:S02]  /*06e0*/  IABS R10, R3 ;  /* 0x00000003000a7213 */ /* 0x010fe40000000000 */
[----:B------:R-:W1:Y:S01]  /*06f0*/  I2F.RP R8, R5 ;  /* 0x0000000500087306 */ /* 0x000e620000209400 */
[----:B------:R-:W-:Y:S02]  /*0700*/  IABS R6, R4 ;  /* 0x0000000400067213 */ /* 0x000fe40000000000 */
[----:B------:R-:W-:Y:S02]  /*0710*/  IADD3 R209, -R208, UR4, RZ ;  /* 0x00000004d0d17c10 */ /* 0x000fe4000fffe1ff */
[----:B------:R-:W-:Y:S01]  /*0720*/  IADD3 R211, R0, R211, RZ ;  /* 0x000000d300d37210 */ /* 0x000fe20007ffe0ff */
[----:B------:R-:W-:Y:S01]  /*0730*/  IMAD.MOV R6, RZ, RZ, -R6 ;  /* 0x000000ffff067224 */ /* 0x000fe200078e0a06 */
[----:B------:R-:W-:Y:S01]  /*0740*/  IABS R7, R209 ;  /* 0x000000d100077213 */ /* 0x000fe20000000000 */
[----:B------:R-:W2:Y:S08]  /*0750*/  I2F.RP R12, R10 ;  /* 0x0000000a000c7306 */ /* 0x000eb00000209400 */
[----:B-1----:R-:W1:Y:S08]  /*0760*/  MUFU.RCP R8, R8 ;  /* 0x0000000800087308 */ /* 0x002e700000001000 */
[----:B--2---:R-:W2:Y:S01]  /*0770*/  MUFU.RCP R12, R12 ;  /* 0x0000000c000c7308 */ /* 0x004ea20000001000 */
[----:B-1----:R-:W-:-:S07]  /*0780*/  IADD3 R8, R8, 0xffffffe, RZ ;  /* 0x0ffffffe08087810 */ /* 0x002fce0007ffe0ff */
[----:B------:R-:W1:Y:S01]  /*0790*/  F2I.FTZ.U32.TRUNC.NTZ R9, R8 ;  /* 0x0000000800097305 */ /* 0x000e62000021f000 */
[----:B--2---:R-:W-:-:S07]  /*07a0*/  IADD3 R12, R12, 0xffffffe, RZ ;  /* 0x0ffffffe0c0c7810 */ /* 0x004fce0007ffe0ff */
[----:B------:R2:W3:Y:S01]  /*07b0*/  F2I.FTZ.U32.TRUNC.NTZ R13, R12 ;  /* 0x0000000c000d7305 */ /* 0x0004e2000021f000 */
[----:B-1----:R-:W-:Y:S02]  /*07c0*/  IMAD.MOV R11, RZ, RZ, -R9 ;  /* 0x000000ffff0b7224 */ /* 0x002fe400078e0a09 */
[----:B------:R-:W-:Y:S02]  /*07d0*/  IMAD.MOV.U32 R8, RZ, RZ, RZ ;  /* 0x000000ffff087224 */ /* 0x000fe400078e00ff */
[----:B------:R-:W-:-:S04]  /*07e0*/  IMAD R11, R11, R5, RZ ;  /* 0x000000050b0b7224 */ /* 0x000fc800078e02ff */
[----:B------:R-:W-:Y:S01]  /*07f0*/  IMAD.HI.U32 R11, R9, R11, R8 ;  /* 0x0000000b090b7227 */ /* 0x000fe200078e0008 */
[----:B--2---:R-:W-:-:S03]  /*0800*/  MOV R12, RZ ;  /* 0x000000ff000c7202 */ /* 0x004fc60000000f00 */
[----:B---3--:R-:W-:Y:S02]  /*0810*/  IMAD.MOV R8, RZ, RZ, -R13 ;  /* 0x000000ffff087224 */ /* 0x008fe400078e0a0d */
[----:B------:R-:W-:-:S04]  /*0820*/  IMAD.HI.U32 R11, R11, R7, RZ ;  /* 0x000000070b0b7227 */ /* 0x000fc800078e00ff */
[----:B------:R-:W-:Y:S02]  /*0830*/  IMAD R6, R11, R6, R7 ;  /* 0x000000060b067224 */ /* 0x000fe400078e0207 */
[----:B------:R-:W-:-:S03]  /*0840*/  IMAD R8, R8, R10, RZ ;  /* 0x0000000a08087224 */ /* 0x000fc600078e02ff */
[----:B------:R-:W-:Y:S01]  /*0850*/  ISETP.GT.U32.AND P0, PT, R5, R6, PT ;  /* 0x000000060500720c */ /* 0x000fe20003f04070 */
[----:B------:R-:W-:-:S12]  /*0860*/  IMAD.HI.U32 R8, R13, R8, R12 ;  /* 0x000000080d087227 */ /* 0x000fd800078e000c */
[----:B------:R-:W-:Y:S01]  /*0870*/  @!P0 IMAD.IADD R6, R6, 0x1, -R5 ;  /* 0x0000000106068824 */ /* 0x000fe200078e0a05 */
[----:B------:R-:W-:Y:S02]  /*0880*/  @!P0 IADD3 R11, R11, 0x1, RZ ;  /* 0x000000010b0b8810 */ /* 0x000fe40007ffe0ff */
[----:B------:R-:W-:Y:S02]  /*0890*/  ISETP.NE.AND P0, PT, R4, RZ, PT ;  /* 0x000000ff0400720c */ /* 0x000fe40003f05270 */
[----:B------:R-:W-:Y:S02]  /*08a0*/  ISETP.GE.U32.AND P2, PT, R6, R5, PT ;  /* 0x000000050600720c */ /* 0x000fe40003f46070 */
[----:B------:R-:W-:-:S04]  /*08b0*/  LOP3.LUT R5, R209, R4, RZ, 0x3c, !PT ;  /* 0x00000004d1057212 */ /* 0x000fc800078e3cff */
[----:B------:R-:W-:Y:S02]  /*08c0*/  ISETP.GE.AND P1, PT, R5, RZ, PT ;  /* 0x000000ff0500720c */ /* 0x000fe40003f26270 */
[----:B------:R-:W-:-:S05]  /*08d0*/  IABS R5, R3 ;  /* 0x0000000300057213 */ /* 0x000fca0000000000 */
[----:B------:R-:W-:Y:S01]  /*08e0*/  @P2 IADD3 R11, R11, 0x1, RZ ;  /* 0x000000010b0b2810 */ /* 0x000fe20007ffe0ff */
[----:B------:R-:W-:-:S04]  /*08f0*/  IMAD.MOV R5, RZ, RZ, -R5 ;  /* 0x000000ffff057224 */ /* 0x000fc800078e0a05 */
[----:B------:R-:W-:-:S04]  /*0900*/  IMAD.MOV.U32 R7, RZ, RZ, R11 ;  /* 0x000000ffff077224 */ /* 0x000fc800078e000b */
[----:B------:R-:W-:Y:S01]  /*0910*/  @!P1 IMAD.MOV R7, RZ, RZ, -R7 ;  /* 0x000000ffff079224 */ /* 0x000fe200078e0a07 */
[----:B------:R-:W-:-:S04]  /*0920*/  @!P0 LOP3.LUT R7, RZ, R4, RZ, 0x33, !PT ;  /* 0x00000004ff078212 */ /* 0x000fc800078e33ff */
[----:B------:R-:W-:Y:S01]  /*0930*/  IABS R6, R7 ;  /* 0x0000000700067213 */ /* 0x000fe20000000000 */
[----:B------:R-:W-:-:S04]  /*0940*/  IMAD R4, R7, R4, RZ ;  /* 0x0000000407047224 */ /* 0x000fc800078e02ff */
[----:B------:R-:W-:-:S04]  /*0950*/  IMAD.HI.U32 R8, R8, R6, RZ ;  /* 0x0000000608087227 */ /* 0x000fc800078e00ff */
[----:B------:R-:W-:Y:S02]  /*0960*/  IMAD R5, R8, R5, R6 ;  /* 0x0000000508057224 */ /* 0x000fe400078e0206 */
[----:B------:R-:W-:-:S03]  /*0970*/  IMAD.IADD R209, R209, 0x1, -R4 ;  /* 0x00000001d1d17824 */ /* 0x000fc600078e0a04 */
        /* <DEDUP_REMOVED lines=12> */
[----:B------:R-:W-:-:S04]  /*0a40*/  IMAD R3, R3, 0x1000000, R8 ;  /* 0x0100000003037824 */ /* 0x000fc800078e0208 */
[----:B------:R-:W-:Y:S01]  /*0a50*/  IMAD R210, R5, 0x10000, R3 ;  /* 0x0001000005d27824 */ /* 0x000fe200078e0203 */
[----:B------:R-:W-:Y:S05]  /*0a60*/  BRA `(.L_x_1580) ;  /* 0x0000004000007947 */ /* 0x000fea0003800000 */
.L_x_1571:
[----:B------:R-:W-:Y:S01]  /*0a70*/  IMAD.MOV.U32 R209, RZ, RZ, RZ ;  /* 0x000000ffffd17224 */ /* 0x000fe200078e00ff */
[----:B------:R-:W-:Y:S01]  /*0a80*/  MOV R210, RZ ;  /* 0x000000ff00d27202 */ /* 0x000fe20000000f00 */
[----:B------:R-:W-:Y:S01]  /*0a90*/  IMAD.U32 R208, RZ, RZ, UR4 ;  /* 0x00000004ffd07e24 */ /* 0x000fe2000f8e00ff */
[----:B------:R-:W-:Y:S02]  /*0aa0*/  MOV R211, c[0x0][0x53c] ;  /* 0x00014f0000d37a02 */ /* 0x000fe40000000f00 */
.L_x_1580:
[----:B------:R-:W-:Y:S01]  /*0ab0*/  ISETP.NE.AND P0, PT, R2, RZ, PT ;  /* 0x000000ff0200720c */ /* 0x000fe20003f05270 */
[----:B------:R-:W-:-:S12]  /*0ac0*/  WARPSYNC 0xffffffff ;  /* 0xffffffff00007948 */ /* 0x000fd80003800000 */
[----:B------:R1:W-:Y:S04]  /*0ad0*/  @!P0 STS.128 [0xf100], R208 ;  /* 0x00f100d0ff008388 */ /* 0x0003e80000000c00 */
[----:B------:R-:W-:Y:S06]  /*0ae0*/  BAR.ARV 0x5, 0x100 ;  /* 0x0144000000007b1d */ /* 0x000fec0000002000 */
.L_x_1569:
[----:B-1----:R-:W-:-:S13]  /*0af0*/  ISETP.GE.AND P0, PT, R211, c[0x0][0x53c], PT ;  /* 0x00014f00d3007a0c */ /* 0x002fda0003f06270 */
[----:B------:R-:W-:Y:S05]  /*0b00*/  @P0 EXIT ;  /* 0x000000000000094d */ /* 0x000fea0003800000 */
[----:B------:R-:W-:-:S04]  /*0b10*/  SHF.R.S32.HI R7, RZ, 0x1f, R215 ;  /* 0x0000001fff077819 */ /* 0x000fc800000114d7 */
[CC--:B------:R-:W-:Y:S02]  /*0b20*/  LEA.HI R5, R7.reuse, R215.reuse, RZ, 0x4 ;  /* 0x000000d707057211 */ /* 0x0c0fe400078f20ff */
[CC--:B------:R-:W-:Y:S02]  /*0b30*/  LEA.HI R4, R7.reuse, R215.reuse, RZ, 0x2 ;  /* 0x000000d707047211 */ /* 0x0c0fe400078f10ff */
[----:B------:R-:W-:Y:S02]  /*0b40*/  SHF.R.S32.HI R0, RZ, 0x4, R5 ;  /* 0x00000004ff007819 */ /* 0x000fe40000011405 */
[----:B------:R-:W-:Y:S02]  /*0b50*/  LEA.HI R8, R7, R215, RZ, 0x3 ;  /* 0x000000d707087211 */ /* 0x000fe400078f18ff */
[----:B------:R-:W-:Y:S02]  /*0b60*/  LEA.HI R3, R5, R0, RZ, 0x1 ;  /* 0x0000000005037211 */ /* 0x000fe400078f08ff */
[----:B------:R-:W-:-:S02]  /*0b70*/  SHF.R.S32.HI R6, RZ, 0x2, R4 ;  /* 0x00000002ff067819 */ /* 0x000fc40000011404 */
[----:B------:R-:W-:Y:S02]  /*0b80*/  SHF.R.S32.HI R2, RZ, 0x1f, R4 ;  /* 0x0000001fff027819 */ /* 0x000fe40000011404 */
[----:B------:R-:W-:Y:S02]  /*0b90*/  LOP3.LUT R3, R3, 0xfffffffe, RZ, 0xc0, !PT ;  /* 0xfffffffe03037812 */ /* 0x000fe400078ec0ff */
[----:B------:R-:W-:Y:S02]  /*0ba0*/  SHF.R.S32.HI R223, RZ, 0x3, R8 ;  /* 0x00000003ffdf7819 */ /* 0x000fe40000011408 */
[----:B------:R-:W-:Y:S01]  /*0bb0*/  LOP3.LUT R222, R8, 0xfffffff8, RZ, 0xc0, !PT ;  /* 0xfffffff808de7812 */ /* 0x000fe200078ec0ff */
[----:B------:R-:W-:Y:S01]  /*0bc0*/  IMAD.IADD R3, R0, 0x1, -R3 ;  /* 0x0000000100037824 */ /* 0x000fe200078e0a03 */
[----:B------:R-:W-:Y:S01]  /*0bd0*/  LEA.HI R2, R2, R6, RZ, 0x3 ;  /* 0x0000000602027211 */ /* 0x000fe200078f18ff */
[----:B------:R-:W-:Y:S01]  /*0be0*/  IMAD.SHL.U32 R0, R223, 0x40, RZ ;  /* 0x00000040df007824 */ /* 0x000fe200078e00ff */
[----:B------:R-:W-:Y:S01]  /*0bf0*/  LOP3.LUT R5, R5, 0xfffffff0, RZ, 0xc0, !PT ;  /* 0xfffffff005057812 */ /* 0x000fe200078ec0ff */
[----:B------:R-:W-:Y:S01]  /*0c00*/  IMAD.IADD R222, R215, 0x1, -R222 ;  /* 0x00000001d7de7824 */ /* 0x000fe200078e0ade */
[----:B------:R-:W-:-:S02]  /*0c10*/  LOP3.LUT R2, R2, 0xfffffff8, RZ, 0xc0, !PT ;  /* 0xfffffff802027812 */ /* 0x000fc400078ec0ff */
[----:B------:R-:W-:Y:S01]  /*0c20*/  LOP3.LUT R0, R0, 0x1c0, RZ, 0xc0, !PT ;  /* 0x000001c000007812 */ /* 0x000fe200078ec0ff */
[----:B------:R-:W-:Y:S01]  /*0c30*/  IMAD.IADD R5, R215, 0x1, -R5 ;  /* 0x00000001d7057824 */ /* 0x000fe200078e0a05 */
[----:B------:R-:W-:Y:S01]  /*0c40*/  LEA.HI R204, R7, R215, RZ, 0x5 ;  /* 0x000000d707cc7211 */ /* 0x000fe200078f28ff */
[----:B------:R-:W-:Y:S01]  /*0c50*/  IMAD.SHL.U32 R217, R222, 0x8, RZ ;  /* 0x00000008ded97824 */ /* 0x000fe200078e00ff */
[----:B------:R-:W-:Y:S01]  /*0c60*/  SHF.R.U32.HI R225, RZ, 0x3, R0 ;  /* 0x00000003ffe17819 */ /* 0x000fe20000011600 */
[----:B------:R-:W-:Y:S01]  /*0c70*/  IMAD.IADD R2, R6, 0x1, -R2 ;  /* 0x0000000106027824 */ /* 0x000fe200078e0a02 */
[----:B------:R-:W-:Y:S02]  /*0c80*/  SHF.R.S32.HI R6, RZ, 0x1f, R5 ;  /* 0x0000001fff067819 */ /* 0x000fe40000011405 */
[----:B------:R-:W-:Y:S01]  /*0c90*/  LOP3.LUT R0, R0, 0x38, R217, 0xf8, !PT ;  /* 0x0000003800007812 */ /* 0x000fe200078ef8d9 */
[----:B------:R-:W-:Y:S01]  /*0ca0*/  IMAD.SHL.U32 R226, R2, 0x40, RZ ;  /* 0x0000004002e27824 */ /* 0x000fe200078e00ff */
[----:B------:R-:W-:-:S02]  /*0cb0*/  LOP3.LUT R4, R4, 0xfffffffc, RZ, 0xc0, !PT ;  /* 0xfffffffc04047812 */ /* 0x000fc400078ec0ff */
[----:B------:R-:W-:Y:S02]  /*0cc0*/  SHF.R.S32.HI R204, RZ, 0x5, R204 ;  /* 0x00000005ffcc7819 */ /* 0x000fe400000114cc */
[----:B------:R-:W-:Y:S01]  /*0cd0*/  LEA.HI R6, R6, R5, RZ, 0x3 ;  /* 0x0000000506067211 */ /* 0x000fe200078f18ff */
[----:B------:R-:W-:Y:S01]  /*0ce0*/  IMAD.IADD R4, R215, 0x1, -R4 ;  /* 0x00000001d7047824 */ /* 0x000fe200078e0a04 */
[----:B------:R-:W-:Y:S01]  /*0cf0*/  LOP3.LUT R225, R0, R225, RZ, 0x3c, !PT ;  /* 0x000000e100e17212 */ /* 0x000fe200078e3cff */
[----:B------:R-:W-:Y:S01]  /*0d00*/  IMAD.SHL.U32 R204, R204, 0x400, RZ ;  /* 0x00000400cccc7824 */ /* 0x000fe200078e00ff */
[----:B------:R-:W-:Y:S02]  /*0d10*/  LOP3.LUT R226, R226, 0x1c0, RZ, 0xc0, !PT ;  /* 0x000001c0e2e27812 */ /* 0x000fe400078ec0ff */
[----:B------:R-:W-:Y:S01]  /*0d20*/  LOP3.LUT R0, R6, 0xfffffff8, RZ, 0xc0, !PT ;  /* 0xfffffff806007812 */ /* 0x000fe200078ec0ff */
[----:B------:R-:W-:Y:S01]  /*0d30*/  IMAD R4, R4, 0x2, R204 ;  /* 0x0000000204047824 */ /* 0x000fe200078e02cc */
[----:B------:R-:W-:Y:S01]  /*0d40*/  LEA.HI R226, R226, R226, RZ, 0x1d ;  /* 0x000000e2e2e27211 */ /* 0x000fe200078fe8ff */
[----:B------:R-:W-:Y:S01]  /*0d50*/  IMAD.SHL.U32 R6, R6, 0x40, RZ ;  /* 0x0000004006067824 */ /* 0x000fe200078e00ff */
[C---:B------:R-:W-:Y:S01]  /*0d60*/  R2P PR, R2.reuse, 0x6 ;  /* 0x0000000602007804 */ /* 0x040fe20000000000 */
[----:B------:R-:W-:Y:S01]  /*0d70*/  IMAD.IADD R0, R5, 0x1, -R0 ;  /* 0x0000000105007824 */ /* 0x000fe200078e0a00 */
[----:B------:R-:W-:Y:S01]  /*0d80*/  LOP3.LUT R2, R2, 0x1, RZ, 0xc0, !PT ;  /* 0x0000000102027812 */ /* 0x000fe200078ec0ff */
[----:B------:R-:W-:Y:S01]  /*0d90*/  IMAD.IADD R226, R4, 0x1, R226 ;  /* 0x0000000104e27824 */ /* 0x000fe200078e02e2 */
[----:B------:R-:W-:Y:S01]  /*0da0*/  LEA.HI R7, R7, R215, RZ, 0x6 ;  /* 0x000000d707077211 */ /* 0x000fe200078f30ff */
[----:B------:R-:W-:Y:S01]  /*0db0*/  IMAD.SHL.U32 R4, R0, 0x40, RZ ;  /* 0x0000004000047824 */ /* 0x000fe200078e00ff */
[----:B------:R-:W-:Y:S01]  /*0dc0*/  ISETP.NE.U32.AND P0, PT, R2, 0x1, PT ;  /* 0x000000010200780c */ /* 0x000fe20003f05070 */
[----:B------:R-:W-:Y:S01]  /*0dd0*/  IMAD.SHL.U32 R2, R222, 0x40, RZ ;  /* 0x00000040de027824 */ /* 0x000fe200078e00ff */
[----:B------:R-:W-:Y:S01]  /*0de0*/  LOP3.LUT P4, RZ, R0, 0x2, RZ, 0xc0, !PT ;  /* 0x0000000200ff7812 */ /* 0x000fe2000788c0ff */
[----:B------:R-:W-:Y:S01]  /*0df0*/  IMAD.SHL.U32 R5, R3, 0x8, RZ ;  /* 0x0000000803057824 */ /* 0x000fe200078e00ff */
[----:B------:R-:W-:Y:S01]  /*0e00*/  LOP3.LUT R4, R4, 0x1c0, RZ, 0xc0, !PT ;  /* 0x000001c004047812 */ /* 0x000fe200078ec0ff */
[----:B------:R-:W-:Y:S01]  /*0e10*/  IMAD.SHL.U32 R226, R226, 0x2, RZ ;  /* 0x00000002e2e27824 */ /* 0x000fe200078e00ff */
[----:B------:R-:W-:Y:S01]  /*0e20*/  LOP3.LUT R2, R2, 0x1c0, RZ, 0xc0, !PT ;  /* 0x000001c002027812 */ /* 0x000fe200078ec0ff */
[----:B------:R-:W-:Y:S01]  /*0e30*/  IMAD.SHL.U32 R7, R7, 0x8, RZ ;  /* 0x0000000807077824 */ /* 0x000fe200078e00ff */
[----:B------:R-:W-:-:S02]  /*0e40*/  LOP3.LUT R5, R4, 0x8, R5, 0xf8, !PT ;  /* 0x0000000804057812 */ /* 0x000fc400078ef805 */
[----:B------:R-:W-:Y:S02]  /*0e50*/  LOP3.LUT R8, R2, 0x8, R8, 0xf8, !PT ;  /* 0x0000000802087812 */ /* 0x000fe400078ef808 */
[----:B------:R-:W-:Y:S02]  /*0e60*/  SHF.R.U32.HI R4, RZ, 0x3, R4 ;  /* 0x00000003ff047819 */ /* 0x000fe40000011604 */
[----:B------:R-:W-:Y:S02]  /*0e70*/  SHF.R.U32.HI R2, RZ, 0x3, R2 ;  /* 0x00000003ff027819 */ /* 0x000fe40000011602 */
[----:B------:R-:W-:Y:S02]  /*0e80*/  LOP3.LUT R5, R5, R4, RZ, 0x3c, !PT ;  /* 0x0000000405057212 */ /* 0x000fe400078e3cff */
[----:B------:R-:W-:Y:S02]  /*0e90*/  LOP3.LUT R2, R8, R2, RZ, 0x3c, !PT ;  /* 0x0000000208027212 */ /* 0x000fe400078e3cff */
[----:B------:R-:W-:-:S02]  /*0ea0*/  IADD3 R4, R226, 0x80, RZ ;  /* 0x00000080e2047810 */ /* 0x000fc40007ffe0ff */
[----:B------:R-:W-:Y:S01]  /*0eb0*/  IADD3 R216, R226, 0x70, RZ ;  /* 0x00000070e2d87810 */ /* 0x000fe20007ffe0ff */
[----:B------:R-:W-:Y:S01]  /*0ec0*/  IMAD R2, R3, 0x200, R2 ;  /* 0x0000020003027824 */ /* 0x000fe200078e0202 */
[----:B------:R-:W-:Y:S01]  /*0ed0*/  @P0 IADD3 R216, R4, 0x10, RZ ;  /* 0x0000001004d80810 */ /* 0x000fe20007ffe0ff */
[----:B------:R-:W-:Y:S01]  /*0ee0*/  IMAD.MOV.U32 R4, RZ, RZ, 0x20 ;  /* 0x00000020ff047424 */ /* 0x000fe200078e00ff */
[----:B------:R-:W-:Y:S01]  /*0ef0*/  LOP3.LUT R3, R5, 0xfffffe00, R6, 0xf8, !PT ;  /* 0xfffffe0005037812 */ /* 0x000fe200078ef806 */
[----:B------:R-:W-:Y:S01]  /*0f00*/  IMAD.MOV.U32 R5, RZ, RZ, 0x40 ;  /* 0x00000040ff057424 */ /* 0x000fe200078e00ff */
[----:B------:R-:W-:Y:S01]  /*0f10*/  LOP3.LUT P3, RZ, R0, 0x4, RZ, 0xc0, !PT ;  /* 0x0000000400ff7812 */ /* 0x000fe2000786c0ff */
[----:B------:R-:W-:Y:S01]  /*0f20*/  IMAD.SHL.U32 R0, R222, 0x4, RZ ;  /* 0x00000004de007824 */ /* 0x000fe200078e00ff */
[----:B------:R-:W-:Y:S01]  /*0f30*/  SEL R229, R4, 0xffffffe0, !P1 ;  /* 0xffffffe004e57807 */ /* 0x000fe20004800000 */
[----:B------:R-:W-:Y:S01]  /*0f40*/  IMAD.IADD R204, R3, 0x1, R204 ;  /* 0x0000000103cc7824 */ /* 0x000fe200078e02cc */
[----:B------:R-:W-:-:S02]  /*0f50*/  LEA R203, R2, 0x8100, 0x1 ;  /* 0x0000810002cb7811 */ /* 0x000fc400078e08ff */
[----:B------:R-:W-:Y:S01]  /*0f60*/  LOP3.LUT R7, R7, 0xfffffe00, RZ, 0xc0, !PT ;  /* 0xfffffe0007077812 */ /* 0x000fe200078ec0ff */
[----:B------:R-:W-:Y:S01]  /*0f70*/  IMAD.IADD R227, R226, 0x1, R229 ;  /* 0x00000001e2e37824 */ /* 0x000fe200078e02e5 */
[----:B------:R-:W-:Y:S01]  /*0f80*/  SEL R2, R4, 0xffffffe0, !P4 ;  /* 0xffffffe004027807 */ /* 0x000fe20006000000 */
[----:B------:R-:W-:Y:S01]  /*0f90*/  IMAD.IADD R229, R229, 0x1, R216 ;  /* 0x00000001e5e57824 */ /* 0x000fe200078e02d8 */
[----:B------:R-:W-:Y:S02]  /*0fa0*/  LEA R202, R3, 0x100, 0x1 ;  /* 0x0000010003ca7811 */ /* 0x000fe400078e08ff */
[----:B------:R-:W-:Y:S02]  /*0fb0*/  IADD3 R124, R0, 0x20, RZ ;  /* 0x00000020007c7810 */ /* 0x000fe40007ffe0ff */
[----:B------:R-:W-:Y:S01]  /*0fc0*/  SEL R231, R5, 0xffffffc0, !P2 ;  /* 0xffffffc005e77807 */ /* 0x000fe20005000000 */
[----:B------:R-:W-:Y:S01]  /*0fd0*/  IMAD.IADD R201, R2, 0x1, R202 ;  /* 0x0000000102c97824 */ /* 0x000fe200078e02ca */
[----:B------:R-:W-:-:S02]  /*0fe0*/  LOP3.LUT R225, R225, R7, RZ, 0xfc, !PT ;  /* 0x00000007e1e17212 */ /* 0x000fc400078efcff */
[----:B------:R-:W-:Y:S01]  /*0ff0*/  SEL R0, R5, 0xffffffc0, !P3 ;  /* 0xffffffc005007807 */ /* 0x000fe20005800000 */
[----:B------:R-:W-:Y:S01]  /*1000*/  IMAD.IADD R226, R226, 0x1, R231 ;  /* 0x00000001e2e27824 */ /* 0x000fe200078e02e7 */
[----:B------:R-:W-:Y:S01]  /*1010*/  IADD3 R221, -R223, 0x70, RZ ;  /* 0x00000070dfdd7810 */ /* 0x000fe20007ffe1ff */
[----:B------:R-:W-:Y:S01]  /*1020*/  IMAD.IADD R230, R231, 0x1, R227 ;  /* 0x00000001e7e67824 */ /* 0x000fe200078e02e3 */
[----:B------:R-:W-:Y:S01]  /*1030*/  IADD3 R220, R223, 0x20, RZ ;  /* 0x00000020dfdc7810 */ /* 0x000fe20007ffe0ff */
[----:B------:R-:W-:Y:S01]  /*1040*/  IMAD.IADD R228, R231, 0x1, R216 ;  /* 0x00000001e7e47824 */ /* 0x000fe200078e02d8 */
[----:B------:R-:W-:Y:S01]  /*1050*/  IADD3 R219, R223, 0x40, RZ ;  /* 0x00000040dfdb7810 */ /* 0x000fe20007ffe0ff */
[----:B------:R-:W-:Y:S01]  /*1060*/  IMAD.SHL.U32 R225, R225, 0x2, RZ ;  /* 0x00000002e1e17824 */ /* 0x000fe200078e00ff */
[----:B------:R-:W-:Y:S01]  /*1070*/  IADD3 R218, R223, 0x60, RZ ;  /* 0x00000060dfda7810 */ /* 0x000fe20007ffe0ff */
[----:B------:R-:W-:Y:S01]  /*1080*/  IMAD.IADD R231, R229, 0x1, R231 ;  /* 0x00000001e5e77824 */ /* 0x000fe200078e02e7 */
[----:B------:R-:W-:Y:S01]  /*1090*/  IADD3 R217, R217, 0x40, RZ ;  /* 0x00000040d9d97810 */ /* 0x000fe20007ffe0ff */
[----:B------:R-:W-:Y:S01]  /*10a0*/  IMAD.IADD R200, R0, 0x1, R202 ;  /* 0x0000000100c87824 */ /* 0x000fe200078e02ca */
[----:B------:R-:W-:Y:S01]  /*10b0*/  LEA R204, R204, 0x100, 0x1 ;  /* 0x00000100cccc7811 */ /* 0x000fe200078e08ff */
[----:B------:R-:W-:-:S02]  /*10c0*/  IMAD.IADD R127, R0, 0x1, R201 ;  /* 0x00000001007f7824 */ /* 0x000fc400078e02c9 */
.L_x_1731:
[----:B------:R-:W-:-:S04]  /*10d0*/  IMAD.MOV.U32 R3, RZ, RZ, 0x4 ;  /* 0x00000004ff037424 */ /* 0x000fc800078e00ff */
[----:B------:R-:W-:-:S06]  /*10e0*/  IMAD.WIDE R232, R211, R3, c[0x0][0x588] ;  /* 0x00016200d3e87625 */ /* 0x000fcc00078e0203 */
[----:B------:R-:W2:Y:S01]  /*10f0*/  LDG.E R232, [R232.64] ;  /* 0x0000000ae8e87981 */ /* 0x000ea2000c1e1900 */
[----:B------:R-:W-:Y:S01]  /*1100*/  ISETP.NE.U32.AND P4, PT, RZ, c[0x0][0x360], PT ;  /* 0x0000d800ff007a0c */ /* 0x000fe20003f85070 */
[----:B------:R-:W-:Y:S01]  /*1110*/  IMAD.MOV.U32 R92, RZ, RZ, RZ ;  /* 0x000000ffff5c7224 */ /* 0x000fe200078e00ff */
[----:B------:R-:W-:Y:S02]  /*1120*/  ISETP.NE.U32.AND P0, PT, RZ, c[0x0][0x370], PT ;  /* 0x0000dc00ff007a0c */ /* 0x000fe40003f05070 */
[----:B------:R-:W-:Y:S02]  /*1130*/  ISETP.NE.AND.EX P4, PT, RZ, c[0x0][0x364], PT, P4 ;  /* 0x0000d900ff007a0c */ /* 0x000fe40003f85340 */
[----:B------:R-:W-:Y:S02]  /*1140*/  ISETP.NE.AND.EX P2, PT, RZ, c[0x0][0x374], PT, P0 ;  /* 0x0000dd00ff007a0c */ /* 0x000fe40003f45300 */
[----:B------:R-:W-:Y:S02]  /*1150*/  ISETP.NE.U32.AND P3, PT, RZ, c[0x0][0x348], PT ;  /* 0x0000d200ff007a0c */ /* 0x000fe40003f65070 */
[----:B------:R-:W-:-:S02]  /*1160*/  ISETP.NE.U32.AND P5, PT, RZ, c[0x0][0x358], PT ;  /* 0x0000d600ff007a0c */ /* 0x000fc40003fa5070 */
[----:B------:R-:W-:Y:S02]  /*1170*/  ISETP.NE.AND.EX P3, PT, RZ, c[0x0][0x34c], PT, P3 ;  /* 0x0000d300ff007a0c */ /* 0x000fe40003f65330 */
[----:B------:R-:W-:Y:S01]  /*1180*/  ISETP.NE.AND.EX P5, PT, RZ, c[0x0][0x35c], PT, P5 ;  /* 0x0000d700ff007a0c */ /* 0x000fe20003fa5350 */
[----:B------:R-:W-:Y:S02]  /*1190*/  IMAD.MOV.U32 R89, RZ, RZ, RZ ;  /* 0x000000ffff597224 */ /* 0x000fe400078e00ff */
[----:B------:R-:W-:Y:S02]  /*11a0*/  IMAD.MOV.U32 R91, RZ, RZ, RZ ;  /* 0x000000ffff5b7224 */ /* 0x000fe400078e00ff */
[----:B------:R-:W-:Y:S01]  /*11b0*/  IMAD.MOV.U32 R101, RZ, RZ, RZ ;  /* 0x000000ffff657224 */ /* 0x000fe200078e00ff */
[----:B--2---:R-:W-:Y:S02]  /*11c0*/  SHF.R.S32.HI R88, RZ, 0x1f, R232 ;  /* 0x0000001fff587819 */ /* 0x004fe400000114e8 */
[----:B------:R-:W-:-:S02]  /*11d0*/  @P4 LEA R4, P0, R232, c[0x0][0x360], 0x2 ;  /* 0x0000d800e8044a11 */ /* 0x000fc400078010ff */
[C---:B------:R-:W-:Y:S02]  /*11e0*/  @P2 LEA R6, P1, R232.reuse, c[0x0][0x370], 0x2 ;  /* 0x0000dc00e8062a11 */ /* 0x040fe400078210ff */
[C-C-:B------:R-:W-:Y:S02]  /*11f0*/  @P4 LEA.HI.X R5, R232.reuse, c[0x0][0x364], R88.reuse, 0x2, P0 ;  /* 0x0000d900e8054a11 */ /* 0x140fe400000f1458 */
[----:B------:R-:W-:Y:S02]  /*1200*/  ISETP.NE.U32.AND P0, PT, RZ, c[0x0][0x350], PT ;  /* 0x0000d400ff007a0c */ /* 0x000fe40003f05070 */
[C-C-:B------:R-:W-:Y:S01]  /*1210*/  @P2 LEA.HI.X R7, R232.reuse, c[0x0][0x374], R88.reuse, 0x2, P1 ;  /* 0x0000dd00e8072a11 */ /* 0x140fe200008f1458 */
[----:B------:R1:W5:Y:S01]  /*1220*/  @P4 LDG.E R79, [R4.64] ;  /* 0x0000000a044f4981 */ /* 0x000362000c1e1900 */
[----:B------:R-:W-:Y:S02]  /*1230*/  ISETP.NE.AND.EX P6, PT, RZ, c[0x0][0x354], PT, P0 ;  /* 0x0000d500ff007a0c */ /* 0x000fe40003fc5300 */
[C---:B------:R-:W-:Y:S01]  /*1240*/  LEA R8, P1, R232.reuse, c[0x0][0x350], 0x2 ;  /* 0x0000d400e8087a11 */ /* 0x040fe200078210ff */
[----:B------:R2:W5:Y:S03]  /*1250*/  @P2 LDG.E R92, [R6.64] ;  /* 0x0000000a065c2981 */ /* 0x000566000c1e1900 */
[----:B------:R-:W-:-:S07]  /*1260*/  LEA.HI.X R9, R232, c[0x0][0x354], R88, 0x2, P1 ;  /* 0x0000d500e8097a11 */ /* 0x000fce00008f1458 */
[----:B------:R3:W5:Y:S01]  /*1270*/  @P6 LDG.E R91, [R8.64] ;  /* 0x0000000a085b6981 */ /* 0x000762000c1e1900 */
[C---:B-1----:R-:W-:Y:S02]  /*1280*/  LEA R4, P2, R232.reuse, c[0x0][0x348], 0x2 ;  /* 0x0000d200e8047a11 */ /* 0x042fe400078410ff */
[C---:B--2---:R-:W-:Y:S02]  /*1290*/  LEA R6, P0, R232.reuse, c[0x0][0x358], 0x2 ;  /* 0x0000d600e8067a11 */ /* 0x044fe400078010ff */
[C-C-:B------:R-:W-:Y:S02]  /*12a0*/  LEA.HI.X R5, R232.reuse, c[0x0][0x34c], R88.reuse, 0x2, P2 ;  /* 0x0000d300e8057a11 */ /* 0x140fe400010f1458 */
[----:B------:R-:W-:-:S03]  /*12b0*/  LEA.HI.X R7, R232, c[0x0][0x35c], R88, 0x2, P0 ;  /* 0x0000d700e8077a11 */ /* 0x000fc600000f1458 */
[----:B------:R3:W5:Y:S04]  /*12c0*/  @P3 LDG.E R89, [R4.64] ;  /* 0x0000000a04593981 */ /* 0x000768000c1e1900 */
[----:B------:R3:W5:Y:S01]  /*12d0*/  @P5 LDG.E R101, [R6.64] ;  /* 0x0000000a06655981 */ /* 0x000762000c1e1900 */
[----:B------:R-:W-:Y:S01]  /*12e0*/  YIELD ;  /* 0x0000000000007946 */ /* 0x000fe20003800000 */
[----:B------:R-:W-:Y:S01]  /*12f0*/  LOP3.LUT R233, R210, 0xffff, RZ, 0xc0, !PT ;  /* 0x0000ffffd2e97812 */ /* 0x000fe200078ec0ff */
[----:B------:R-:W-:Y:S05]  /*1300*/  @P4 BRA `(.L_x_1581) ;  /* 0x0000005000004947 */ /* 0x000fea0003800000 */
[----:B-----5:R-:W-:Y:S01]  /*1310*/  MOV R79, c[0x0][0x168] ;  /* 0x00005a00004f7a02 */ /* 0x020fe20000000f00 */
[----:B------:R-:W-:Y:S05]  /*1320*/  @!P3 BRA `(.L_x_1581) ;  /* 0x000000300000b947 */ /* 0x000fea0003800000 */
[----:B------:R-:W2:Y:S04]  /*1330*/  LDG.E R79, [R4.64] ;  /* 0x0000000a044f7981 */ /* 0x000ea8000c1e1900 */
[----:B------:R-:W2:Y:S02]  /*1340*/  LDG.E R0, [R4.64+0x4] ;  /* 0x0000040a04007981 */ /* 0x000ea4000c1e1900 */
[----:B--2---:R-:W-:-:S02]  /*1350*/  IADD3 R79, -R79, R0, RZ ;  /* 0x000000004f4f7210 */ /* 0x004fc40007ffe1ff */
.L_x_1581:
[----:B------:R-:W-:-:S04]  /*1360*/  ISETP.NE.U32.AND P0, PT, RZ, c[0x0][0x368], PT ;  /* 0x0000da00ff007a0c */ /* 0x000fc80003f05070 */
[----:B------:R-:W-:-:S13]  /*1370*/  ISETP.NE.AND.EX P0, PT, RZ, c[0x0][0x36c], PT, P0 ;  /* 0x0000db00ff007a0c */ /* 0x000fda0003f05300 */
[----:B------:R-:W-:Y:S05]  /*1380*/  @!P0 BRA `(.L_x_1582) ;  /* 0x0000004000008947 */ /* 0x000fea0003800000 */
[----:B---3--:R-:W-:-:S04]  /*1390*/  LEA R4, P0, R232, c[0x0][0x368], 0x2 ;  /* 0x0000da00e8047a11 */ /* 0x008fc800078010ff */
[----:B------:R-:W-:-:S06]  /*13a0*/  LEA.HI.X R5, R232, c[0x0][0x36c], R88, 0x2, P0 ;  /* 0x0000db00e8057a11 */ /* 0x000fcc00000f1458 */
[----:B------:R1:W5:Y:S01]  /*13b0*/  LDG.E R5, [R4.64] ;  /* 0x0000000a04057981 */ /* 0x000362000c1e1900 */
[----:B------:R-:W-:Y:S05]  /*13c0*/  BRA `(.L_x_1583) ;  /* 0x0000005000007947 */ /* 0x000fea0003800000 */
.L_x_1582:
[----:B---3--:R-:W-:Y:S01]  /*13d0*/  MOV R5, c[0x0][0x1d0] ;  /* 0x0000740000057a02 */ /* 0x008fe20000000f00 */
[----:B------:R-:W-:Y:S05]  /*13e0*/  @!P6 BRA `(.L_x_1583) ;  /* 0x000000300000e947 */ /* 0x000fea0003800000 */
[----:B------:R1:W2:Y:S04]  /*13f0*/  LDG.E R5, [R8.64] ;  /* 0x0000000a08057981 */ /* 0x0002a8000c1e1900 */
[----:B-1----:R-:W2:Y:S02]  /*1400*/  LDG.E R8, [R8.64+0x4] ;  /* 0x0000040a08087981 */ /* 0x002ea4000c1e1900 */
[----:B--2---:R-:W-:Y:S02]  /*1410*/  IADD3 R5, -R5, R8, RZ ;  /* 0x0000000805057210 */ /* 0x004fe40007ffe1ff */
.L_x_1583:
[----:B-1----:R1:W2:Y:S04]  /*1420*/  @P5 LDG.E R4, [R6.64] ;  /* 0x0000000a06045981 */ /* 0x0022a8000c1e1900 */
[----:B-1----:R-:W2:Y:S01]  /*1430*/  @P5 LDG.E R6, [R6.64+0x4] ;  /* 0x0000040a06065981 */ /* 0x002ea2000c1e1900 */
[----:B------:R-:W-:Y:S01]  /*1440*/  ISETP.NE.U32.AND P0, PT, RZ, c[0x0][0x378], PT ;  /* 0x0000de00ff007a0c */ /* 0x000fe20003f05070 */
[----:B-----5:R-:W-:-:S03]  /*1450*/  IMAD.MOV.U32 R78, RZ, RZ, R5 ;  /* 0x000000ffff4e7224 */ /* 0x020fc600078e0005 */
[----:B------:R-:W-:Y:S01]  /*1460*/  ISETP.NE.AND.EX P1, PT, RZ, c[0x0][0x37c], PT, P0 ;  /* 0x0000df00ff007a0c */ /* 0x000fe20003f25300 */
[----:B------:R-:W-:Y:S02]  /*1470*/  IMAD.MOV.U32 R0, RZ, RZ, c[0x0][0x228] ;  /* 0x00008a00ff007624 */ /* 0x000fe400078e00ff */
[----:B------:R-:W-:Y:S01]  /*1480*/  IMAD.IADD R2, R5, 0x1, -R92 ;  /* 0x0000000105027824 */ /* 0x000fe200078e0a5c */
[C---:B------:R-:W-:Y:S02]  /*1490*/  LOP3.LUT R235, R210.reuse, 0xff000000, RZ, 0xc0, !PT ;  /* 0xff000000d2eb7812 */ /* 0x040fe400078ec0ff */
[----:B------:R-:W-:Y:S02]  /*14a0*/  LOP3.LUT R210, R210, 0xff0000, RZ, 0xc0, !PT ;  /* 0x00ff0000d2d27812 */ /* 0x000fe400078ec0ff */
[----:B------:R-:W-:-:S05]  /*14b0*/  SHF.R.U32.HI R235, RZ, 0x8, R235 ;  /* 0x00000008ffeb7819 */ /* 0x000fca00000116eb */
[----:B------:R-:W-:-:S04]  /*14c0*/  @P1 LEA R8, P0, R232, c[0x0][0x378], 0x2 ;  /* 0x0000de00e8081a11 */ /* 0x000fc800078010ff */
[----:B------:R-:W-:Y:S02]  /*14d0*/  @P1 LEA.HI.X R9, R232, c[0x0][0x37c], R88, 0x2, P0 ;  /* 0x0000df00e8091a11 */ /* 0x000fe400000f1458 */
[----:B------:R-:W-:Y:S01]  /*14e0*/  LEA.HI R235, R210, R235, RZ, 0x10 ;  /* 0x000000ebd2eb7211 */ /* 0x000fe200078f80ff */
[----:B------:R-:W-:Y:S02]  /*14f0*/  BSSY B0, `(.L_x_1584) ;  /* 0x0000029000007945 */ /* 0x000fe40003800000 */
[----:B------:R1:W5:Y:S01]  /*1500*/  @P1 LDG.E R78, [R8.64] ;  /* 0x0000000a084e1981 */ /* 0x000362000c1e1900 */
[----:B------:R-:W-:Y:S02]  /*1510*/  SHF.R.U32.HI R210, RZ, 0x10, R235 ;  /* 0x00000010ffd27819 */ /* 0x000fe400000116eb */
[----:B------:R-:W-:Y:S02]  /*1520*/  LOP3.LUT R235, R235, 0xff, RZ, 0xc0, !PT ;  /* 0x000000ffebeb7812 */ /* 0x000fe400078ec0ff */
[----:B------:R-:W-:-:S04]  /*1530*/  ISETP.NE.AND P1, PT, R210, RZ, PT ;  /* 0x000000ffd200720c */ /* 0x000fc80003f25270 */
[----:B------:R-:W-:Y:S01]  /*1540*/  SEL R108, R210, c[0x0][0x338], P1 ;  /* 0x0000ce00d26c7a07 */ /* 0x000fe20000800000 */
[----:B--2---:R-:W-:Y:S02]  /*1550*/  @P5 IMAD.IADD R0, R6, 0x1, -R4 ;  /* 0x0000000106005824 */ /* 0x004fe400078e0a04 */
[----:B------:R-:W-:Y:S02]  /*1560*/  IMAD.MOV.U32 R6, RZ, RZ, RZ ;  /* 0x000000ffff067224 */ /* 0x000fe400078e00ff */
[----:B------:R-:W-:-:S05]  /*1570*/  IMAD.IADD R77, R2, 0x1, R0 ;  /* 0x00000001024d7824 */ /* 0x000fca00078e0200 */
[C---:B------:R-:W-:Y:S02]  /*1580*/  ISETP.GE.AND P0, PT, R77.reuse, 0x1, PT ;  /* 0x000000014d00780c */ /* 0x040fe40003f06270 */
[----:B------:R-:W-:-:S05]  /*1590*/  IADD3 R7, R77, 0x6f, RZ ;  /* 0x0000006f4d077810 */ /* 0x000fca0007ffe0ff */
[----:B------:R-:W-:-:S05]  /*15a0*/  IMAD.HI R4, R7, -0x6db6db6d, R6 ;  /* 0x9249249307047827 */ /* 0x000fca00078e0206 */
[----:B------:R-:W-:-:S04]  /*15b0*/  SHF.R.U32.HI R90, RZ, 0x1f, R4 ;  /* 0x0000001fff5a7819 */ /* 0x000fc80000011604 */
[----:B------:R-:W-:Y:S01]  /*15c0*/  LEA.HI.SX32 R90, R4, R90, 0x1a ;  /* 0x0000005a045a7211 */ /* 0x000fe200078fd2ff */
[----:B------:R-:W-:Y:S05]  /*15d0*/  @!P0 BRA `(.L_x_1585) ;  /* 0x000001a000008947 */ /* 0x000fea0003800000 */
[-C--:B-1----:R-:W-:Y:S02]  /*15e0*/  IABS R8, R108.reuse ;  /* 0x0000006c00087213 */ /* 0x082fe40000000000 */
[----:B------:R-:W-:Y:S02]  /*15f0*/  IADD3 R9, R90, -0x1, R108 ;  /* 0xffffffff5a097810 */ /* 0x000fe40007ffe06c */
[----:B------:R-:W1:Y:S01]  /*1600*/  I2F.RP R10, R8 ;  /* 0x00000008000a7306 */ /* 0x000e620000209400 */
[-C--:B------:R-:W-:Y:S02]  /*1610*/  IABS R4, R108.reuse ;  /* 0x0000006c00047213 */ /* 0x080fe40000000000 */
[----:B------:R-:W-:Y:S02]  /*1620*/  IABS R6, R9 ;  /* 0x0000000900067213 */ /* 0x000fe40000000000 */
[----:B------:R-:W-:Y:S01]  /*1630*/  LOP3.LUT R9, R9, R108, RZ, 0x3c, !PT ;  /* 0x0000006c09097212 */ /* 0x000fe200078e3cff */
        /* <DEDUP_REMOVED lines=17> */
[----:B------:R-:W-:-:S04]  /*1750*/  IMAD.MOV.U32 R6, RZ, RZ, R7 ;  /* 0x000000ffff067224 */ /* 0x000fc800078e0007 */
[----:B------:R-:W-:Y:S01]  /*1760*/  @!P1 IMAD.MOV R6, RZ, RZ, -R6 ;  /* 0x000000ffff069224 */ /* 0x000fe200078e0a06 */
[----:B------:R-:W-:Y:S02]  /*1770*/  @!P0 LOP3.LUT R6, RZ, R108, RZ, 0x33, !PT ;  /* 0x0000006cff068212 */ /* 0x000fe400078e33ff */
.L_x_1585:
[----:B-1----:R-:W-:Y:S05]  /*1780*/  BSYNC B0 ;  /* 0x0000000000007941 */ /* 0x002fea0003800000 */
.L_x_1584:
[----:B------:R-:W-:Y:S01]  /*1790*/  IMAD R4, R235, R6, RZ ;  /* 0x00000006eb047224 */ /* 0x000fe200078e02ff */
[----:B------:R-:W-:Y:S01]  /*17a0*/  SHF.R.S32.HI R76, RZ, 0x1f, R215 ;  /* 0x0000001fff4c7819 */ /* 0x000fe200000114d7 */
[----:B------:R-:W-:Y:S01]  /*17b0*/  IMAD.SHL.U32 R86, R223, 0x40, RZ ;  /* 0x00000040df567824 */ /* 0x000fe200078e00ff */
[----:B------:R-:W-:Y:S01]  /*17c0*/  SHF.R.S32.HI R80, RZ, 0x1f, R220 ;  /* 0x0000001fff507819 */ /* 0x000fe200000114dc */
[----:B------:R-:W-:Y:S01]  /*17d0*/  IMAD.IADD R6, R4, 0x1, R6 ;  /* 0x0000000104067824 */ /* 0x000fe200078e0206 */
[----:B------:R-:W-:Y:S01]  /*17e0*/  LEA.HI R81, R76, R215, RZ, 0x6 ;  /* 0x000000d74c517211 */ /* 0x000fe200078f30ff */
[----:B------:R-:W-:Y:S01]  /*17f0*/  IMAD R4, R4, 0x70, -R2 ;  /* 0x0000007004047824 */ /* 0x000fe200078e0a02 */
[----:B------:R-:W-:Y:S01]  /*1800*/  LOP3.LUT R86, R86, 0x1c0, RZ, 0xc0, !PT ;  /* 0x000001c056567812 */ /* 0x000fe200078ec0ff */
[----:B------:R-:W-:Y:S01]  /*1810*/  IMAD.SHL.U32 R10, R222, 0x8, RZ ;  /* 0x00000008de0a7824 */ /* 0x000fe200078e00ff */
[----:B------:R-:W-:Y:S01]  /*1820*/  IMNMX R6, R90, R6, PT ;  /* 0x000000065a067217 */ /* 0x000fe20003800200 */
[----:B------:R-:W-:Y:S01]  /*1830*/  IMAD.SHL.U32 R81, R81, 0x8, RZ ;  /* 0x0000000851517824 */ /* 0x000fe200078e00ff */
[----:B------:R-:W-:Y:S01]  /*1840*/  SHF.R.U32.HI R85, RZ, 0x3, R86 ;  /* 0x00000003ff557819 */ /* 0x000fe20000011656 */
[----:B------:R-:W-:Y:S01]  /*1850*/  IMAD.SHL.U32 R84, R220, 0x40, RZ ;  /* 0x00000040dc547824 */ /* 0x000fe200078e00ff */
[----:B------:R-:W-:Y:S01]  /*1860*/  LOP3.LUT R236, R86, 0x38, R10, 0xf8, !PT ;  /* 0x0000003856ec7812 */ /* 0x000fe200078ef80a */
[----:B------:R-:W-:Y:S01]  /*1870*/  IMAD R6, R6, 0x70, -R2 ;  /* 0x0000007006067824 */ /* 0x000fe200078e0a02 */
[----:B------:R-:W-:Y:S01]  /*1880*/  IMNMX R2, RZ, R4, !PT ;  /* 0x00000004ff027217 */ /* 0x000fe20007800200 */
[----:B------:R-:W-:Y:S01]  /*1890*/  IMAD.SHL.U32 R87, R219, 0x40, RZ ;  /* 0x00000040db577824 */ /* 0x000fe200078e00ff */
[----:B------:R-:W-:Y:S01]  /*18a0*/  LEA.HI R80, R80, R220, RZ, 0x3 ;  /* 0x000000dc50507211 */ /* 0x000fe200078f18ff */
[----:B------:R-:W-:Y:S01]  /*18b0*/  IMAD.SHL.U32 R82, R218, 0x40, RZ ;  /* 0x00000040da527824 */ /* 0x000fe200078e00ff */
[----:B------:R-:W-:-:S02]  /*18c0*/  IMNMX R6, R6, R0, PT ;  /* 0x0000000006067217 */ /* 0x000fc40003800200 */
[----:B------:R-:W-:Y:S01]  /*18d0*/  SHF.R.U32.HI R8, RZ, 0x4, R2 ;  /* 0x00000004ff087819 */ /* 0x000fe20000011602 */
[----:B------:R-:W-:Y:S01]  /*18e0*/  IMAD.SHL.U32 R80, R80, 0x40, RZ ;  /* 0x0000004050507824 */ /* 0x000fe200078e00ff */
[----:B------:R-:W-:Y:S02]  /*18f0*/  ISETP.GT.AND P0, PT, R6, R2, PT ;  /* 0x000000020600720c */ /* 0x000fe40003f04270 */
[----:B------:R-:W-:Y:S01]  /*1900*/  LOP3.LUT R81, R81, 0xfffffe00, RZ, 0xc0, !PT ;  /* 0xfffffe0051517812 */ /* 0x000fe200078ec0ff */
[----:B------:R-:W-:Y:S01]  /*1910*/  IMAD.WIDE.U32 R8, R8, 0x24924925, RZ ;  /* 0x2492492508087825 */ /* 0x000fe200078e00ff */
[----:B------:R-:W-:Y:S02]  /*1920*/  LOP3.LUT R236, R236, R85, RZ, 0x3c, !PT ;  /* 0x00000055ecec7212 */ /* 0x000fe400078e3cff */
[----:B------:R-:W-:Y:S01]  /*1930*/  LOP3.LUT R84, R84, 0x1c0, RZ, 0xc0, !PT ;  /* 0x000001c054547812 */ /* 0x000fe200078ec0ff */
[----:B------:R-:W-:Y:S01]  /*1940*/  IMAD.MOV.U32 R93, RZ, RZ, R9 ;  /* 0x000000ffff5d7224 */ /* 0x000fe200078e0009 */
[----:B------:R-:W-:Y:S01]  /*1950*/  LOP3.LUT R87, R87, 0x1c0, RZ, 0xc0, !PT ;  /* 0x000001c057577812 */ /* 0x000fe200078ec0ff */
[----:B------:R-:W-:Y:S01]  /*1960*/  IMAD.IADD R236, R81, 0x1, R236 ;  /* 0x0000000151ec7824 */ /* 0x000fe200078e02ec */
[----:B------:R-:W-:Y:S01]  /*1970*/  LOP3.LUT R82, R82, 0x1c0, RZ, 0xc0, !PT ;  /* 0x000001c052527812 */ /* 0x000fe200078ec0ff */
[----:B------:R-:W-:Y:S01]  /*1980*/  IMAD.MOV.U32 R2, RZ, RZ, R93 ;  /* 0x000000ffff027224 */ /* 0x000fe200078e005d */
[----:B------:R-:W-:Y:S01]  /*1990*/  SHF.R.S32.HI R11, RZ, 0x1f, R10 ;  /* 0x0000001fff0b7819 */ /* 0x000fe2000001140a */
[----:B------:R-:W-:Y:S01]  /*19a0*/  IMAD.SHL.U32 R236, R236, 0x2, RZ ;  /* 0x00000002ecec7824 */ /* 0x000fe200078e00ff */
[----:B------:R-:W-:Y:S01]  /*19b0*/  @P0 IADD3 R7, R6, 0x6f, RZ ;  /* 0x0000006f06070810 */ /* 0x000fe20007ffe0ff */
[----:B------:R-:W-:Y:S01]  /*19c0*/  @P0 IMAD.MOV.U32 R6, RZ, RZ, RZ ;  /* 0x000000ffff060224 */ /* 0x000fe200078e00ff */
[----:B------:R-:W-:-:S02]  /*19d0*/  SHF.R.U32.HI R83, RZ, 0x3, R84 ;  /* 0x00000003ff537819 */ /* 0x000fc40000011654 */
[----:B------:R-:W-:Y:S01]  /*19e0*/  LOP3.LUT R80, R80, 0xfffffe00, RZ, 0xc0, !PT ;  /* 0xfffffe0050507812 */ /* 0x000fe200078ec0ff */
[----:B------:R-:W-:-:S05]  /*19f0*/  @P0 IMAD.HI R6, R7, -0x6db6db6d, R6 ;  /* 0x9249249307060827 */ /* 0x000fca00078e0206 */
[----:B------:R-:W-:-:S04]  /*1a00*/  @P0 SHF.R.U32.HI R4, RZ, 0x1f, R6 ;  /* 0x0000001fff040819 */ /* 0x000fc80000011606 */
[----:B------:R-:W-:-:S04]  /*1a10*/  @P0 LEA.HI.SX32 R2, R6, R4, 0x1a ;  /* 0x0000000406020211 */ /* 0x000fc800078fd2ff */
[----:B------:R-:W-:-:S13]  /*1a20*/  ISETP.GT.AND P0, PT, R2, R93, PT ;  /* 0x0000005d0200720c */ /* 0x000fda0003f04270 */
[----:B------:R-:W-:Y:S05]  /*1a30*/  @!P0 BRA `(.L_x_1586) ;  /* 0x00006d2000008947 */ /* 0x000fea0003800000 */
[----:B------:R-:W-:-:S04]  /*1a40*/  ISETP.NE.U32.AND P0, PT, RZ, c[0x0][0x340], PT ;  /* 0x0000d000ff007a0c */ /* 0x000fc80003f05070 */
[----:B------:R-:W-:-:S13]  /*1a50*/  ISETP.NE.AND.EX P3, PT, RZ, c[0x0][0x344], PT, P0 ;  /* 0x0000d100ff007a0c */ /* 0x000fda0003f65300 */
[----:B------:R-:W-:-:S06]  /*1a60*/  @P3 IMAD.WIDE R154, R232, R3, c[0x0][0x340] ;  /* 0x0000d000e89a3625 */ /* 0x000fcc00078e0203 */
[----:B------:R-:W2:Y:S01]  /*1a70*/  @P3 LDG.E R154, [R154.64] ;  /* 0x0000000a9a9a3981 */ /* 0x000ea2000c1e1900 */
[----:B------:R-:W-:Y:S01]  /*1a80*/  SHF.R.S32.HI R96, RZ, 0x1f, R223 ;  /* 0x0000001fff607819 */ /* 0x000fe200000114df */
[----:B------:R-:W-:Y:S01]  /*1a90*/  IMAD.MOV.U32 R170, RZ, RZ, 0x70 ;  /* 0x00000070ffaa7424 */ /* 0x000fe200078e00ff */
[----:B------:R-:W-:Y:S01]  /*1aa0*/  IADD3 R102, P0, R223, R101, RZ ;  /* 0x00000065df667210 */ /* 0x000fe20007f1e0ff */
[----:B------:R-:W-:Y:S01]  /*1ab0*/  IMAD.MOV.U32 R133, RZ, RZ, c[0x0][0x238] ;  /* 0x00008e00ff857624 */ /* 0x000fe200078e00ff */
[----:B------:R-:W-:Y:S01]  /*1ac0*/  IADD3 R39, R2, -0x1, RZ ;  /* 0xffffffff02277810 */ /* 0x000fe20007ffe0ff */
[----:B------:R-:W-:Y:S01]  /*1ad0*/  IMAD R110, R170, c[0x0][0x23c], RZ ;  /* 0x00008f00aa6e7a24 */ /* 0x000fe200078e02ff */
[----:B------:R-:W-:Y:S01]  /*1ae0*/  LEA.HI.X.SX32 R101, R101, R96, 0x1, P0 ;  /* 0x0000006065657211 */ /* 0x000fe200000f0eff */
[----:B------:R-:W-:Y:S01]  /*1af0*/  IMAD.WIDE.U32 R6, R102, c[0x0][0x238], R10 ;  /* 0x00008e0066067a25 */ /* 0x000fe200078e000a */
[----:B------:R-:W-:Y:S01]  /*1b00*/  SEL R98, R88, RZ, !P5 ;  /* 0x000000ff58627207 */ /* 0x000fe20006800000 */
[----:B------:R-:W-:Y:S01]  /*1b10*/  ULDC UR4, c[0x0][0x23c] ;  /* 0x00008f0000047ab9 */ /* 0x000fe20000000800 */
[----:B------:R-:W-:Y:S01]  /*1b20*/  SEL R156, R232, RZ, !P5 ;  /* 0x000000ffe89c7207 */ /* 0x000fe20006800000 */
[----:B------:R-:W-:Y:S01]  /*1b30*/  IMAD R3, R101, c[0x0][0x238], RZ ;  /* 0x00008e0065037a24 */ /* 0x000fe200078e02ff */
[----:B------:R-:W-:Y:S01]  /*1b40*/  SHF.R.S32.HI R4, RZ, 0x1f, R39 ;  /* 0x0000001fff047819 */ /* 0x000fe20000011427 */
[----:B------:R-:W-:Y:S01]  /*1b50*/  IMAD R2, R39, -0x70, R0 ;  /* 0xffffff9027027824 */ /* 0x000fe200078e0200 */
[----:B------:R-:W-:Y:S01]  /*1b60*/  ISETP.GE.AND P5, PT, R10, c[0x0][0x1d4], PT ;  /* 0x000075000a007a0c */ /* 0x000fe20003fa6270 */
[----:B------:R-:W-:Y:S01]  /*1b70*/  IMAD R3, R102, c[0x0][0x23c], R3 ;  /* 0x00008f0066037a24 */ /* 0x000fe200078e0203 */
[----:B------:R-:W-:Y:S01]  /*1b80*/  ISETP.GE.AND P4, PT, R217, c[0x0][0x1d4], PT ;  /* 0x00007500d9007a0c */ /* 0x000fe20003f86270 */
[----:B------:R-:W-:Y:S01]  /*1b90*/  IMAD.WIDE.U32 R194, R170, c[0x0][0x238], RZ ;  /* 0x00008e00aac27a25 */ /* 0x000fe200078e00ff */
[----:B------:R-:W-:Y:S01]  /*1ba0*/  IMNMX R2, R2, 0x70, PT ;  /* 0x0000007002027817 */ /* 0x000fe20003800200 */
[----:B------:R-:W-:Y:S01]  /*1bb0*/  USHF.L.U32 UR5, UR4, 0x6, URZ ;  /* 0x0000000604057899 */ /* 0x000fe2000800063f */
[----:B------:R-:W-:Y:S01]  /*1bc0*/  IADD3 R97, R5, R91, RZ ;  /* 0x0000005b05617210 */ /* 0x000fe20007ffe0ff */
[----:B------:R-:W-:Y:S01]  /*1bd0*/  IMAD.IADD R7, R7, 0x1, R3 ;  /* 0x0000000107077824 */ /* 0x000fe200078e0203 */
[----:B------:R-:W-:Y:S01]  /*1be0*/  IADD3 R110, R195, R110, RZ ;  /* 0x0000006ec36e7210 */ /* 0x000fe20007ffe0ff */
[----:B------:R-:W-:Y:S01]  /*1bf0*/  IMAD R190, R98, c[0x0][0x248], RZ ;  /* 0x0000920062be7a24 */ /* 0x000fe200078e02ff */
[----:B------:R-:W-:Y:S01]  /*1c00*/  UIMAD UR4, UR4, 0x60, URZ ;  /* 0x00000060040478a4 */ /* 0x000fe2000f8e023f */
[----:B------:R-:W-:Y:S01]  /*1c10*/  IMAD.WIDE.U32 R158, R233, c[0x0][0x240], R6 ;  /* 0x00009000e99e7a25 */ /* 0x000fe200078e0006 */
[----:B------:R-:W-:-:S02]  /*1c20*/  SHF.R.S32.HI R6, RZ, 0x1f, R97 ;  /* 0x0000001fff067819 */ /* 0x000fc40000011461 */
[----:B-----5:R-:W-:Y:S01]  /*1c30*/  SHF.R.S32.HI R105, RZ, 0x1f, R78 ;  /* 0x0000001fff697819 */ /* 0x020fe2000001144e */
[----:B------:R-:W-:Y:S01]  /*1c40*/  IMAD R159, R233, c[0x0][0x244], R159 ;  /* 0x00009100e99f7a24 */ /* 0x000fe200078e029f */
[----:B------:R-:W-:Y:S01]  /*1c50*/  LOP3.LUT R234, R234, 0xfffffffd, RZ, 0xc0, !PT ;  /* 0xfffffffdeaea7812 */ /* 0x000fe200078ec0ff */
[----:B------:R-:W-:Y:S01]  /*1c60*/  IMAD.IADD R2, R2, 0x1, -R223 ;  /* 0x0000000102027824 */ /* 0x000fe200078e0adf */
[----:B------:R-:W-:Y:S01]  /*1c70*/  SHF.R.S32.HI R142, RZ, 0x1f, R218 ;  /* 0x0000001fff8e7819 */ /* 0x000fe200000114da */
[----:B------:R-:W-:Y:S01]  /*1c80*/  IMAD R190, R156, c[0x0][0x24c], R190 ;  /* 0x000093009cbe7a24 */ /* 0x000fe200078e02be */
[----:B------:R-:W-:Y:S01]  /*1c90*/  @P5 LOP3.LUT R234, R234, 0x2, RZ, 0xfc, !PT ;  /* 0x00000002eaea5812 */ /* 0x000fe200078efcff */
[----:B------:R-:W-:Y:S01]  /*1ca0*/  IMAD.WIDE.U32 R158, R156, c[0x0][0x248], R158 ;  /* 0x000092009c9e7a25 */ /* 0x000fe200078e009e */
[C---:B------:R-:W-:Y:S02]  /*1cb0*/  ISETP.GE.AND P0, PT, R2.reuse, 0x1, PT ;  /* 0x000000010200780c */ /* 0x040fe40003f06270 */
[----:B------:R-:W-:Y:S01]  /*1cc0*/  ISETP.GE.AND P2, PT, R2, 0x21, PT ;  /* 0x000000210200780c */ /* 0x000fe20003f46270 */
[----:B------:R-:W-:Y:S01]  /*1cd0*/  IMAD.IADD R191, R159, 0x1, R190 ;  /* 0x000000019fbf7824 */ /* 0x000fe200078e02be */
[----:B------:R-:W-:Y:S01]  /*1ce0*/  MOV R190, R158 ;  /* 0x0000009e00be7202 */ /* 0x000fe20000000f00 */
[----:B------:R-:W-:Y:S01]  /*1cf0*/  IMAD R3, R110, R39, RZ ;  /* 0x000000276e037224 */ /* 0x000fe200078e02ff */
[----:B------:R-:W-:Y:S01]  /*1d00*/  LEA.HI R142, R142, R218, RZ, 0x3 ;  /* 0x000000da8e8e7211 */ /* 0x000fe200078f18ff */
[----:B------:R-:W-:Y:S01]  /*1d10*/  IMAD.MOV.U32 R138, RZ, RZ, 0x5 ;  /* 0x00000005ff8a7424 */ /* 0x000fe200078e00ff */
[----:B------:R-:W-:Y:S01]  /*1d20*/  MOV R125, c[0x0][0x290] ;  /* 0x0000a400007d7a02 */ /* 0x000fe20000000f00 */
[-C--:B------:R-:W-:Y:S01]  /*1d30*/  IMAD R3, R4, R194.reuse, R3 ;  /* 0x000000c204037224 */ /* 0x080fe200078e0203 */
[----:B------:R-:W-:Y:S01]  /*1d40*/  LOP3.LUT R234, R234, 0xfffffffe, RZ, 0xc0, !PT ;  /* 0xfffffffeeaea7812 */ /* 0x000fe200078ec0ff */
[----:B------:R-:W-:Y:S01]  /*1d50*/  IMAD.WIDE.U32 R8, R39, R194, R190 ;  /* 0x000000c227087225 */ /* 0x000fe200078e00be */
[----:B------:R-:W-:-:S02]  /*1d60*/  SHF.L.U64.HI R115, R133, R138, c[0x0][0x23c] ;  /* 0x00008f0085737619 */ /* 0x000fc4000001028a */
[----:B------:R-:W-:Y:S01]  /*1d70*/  SHF.L.U32 R142, R142, 0x6, RZ ;  /* 0x000000068e8e7819 */ /* 0x000fe200000006ff */
[----:B------:R-:W-:Y:S01]  /*1d80*/  IMAD.SHL.U32 R116, R133, 0x20, RZ ;  /* 0x0000002085747824 */ /* 0x000fe200078e00ff */
[----:B------:R-:W-:Y:S01]  /*1d90*/  IADD3 R9, R9, R3, RZ ;  /* 0x0000000309097210 */ /* 0x000fe20007ffe0ff */
[----:B------:R-:W-:Y:S01]  /*1da0*/  IMAD R168, R6, c[0x0][0x1e0], RZ ;  /* 0x0000780006a87a24 */ /* 0x000fe200078e02ff */
[----:B------:R-:W-:Y:S01]  /*1db0*/  @P0 LEA R14, P1, R8, c[0x0][0x220], 0x1 ;  /* 0x00008800080e0a11 */ /* 0x000fe200078208ff */
[----:B------:R-:W-:Y:S01]  /*1dc0*/  IMAD R164, R96, c[0x0][0x290], RZ ;  /* 0x0000a40060a47a24 */ /* 0x000fe200078e02ff */
[----:B------:R-:W-:Y:S01]  /*1dd0*/  @P4 LOP3.LUT R234, R234, 0x1, RZ, 0xfc, !PT ;  /* 0x00000001eaea4812 */ /* 0x000fe200078efcff */
[----:B------:R-:W-:Y:S01]  /*1de0*/  IMAD R168, R97, c[0x0][0x1e4], R168 ;  /* 0x0000790061a87a24 */ /* 0x000fe200078e02a8 */
[----:B------:R-:W-:Y:S01]  /*1df0*/  @P0 LEA.HI.X R15, R8, c[0x0][0x224], R9, 0x1, P1 ;  /* 0x00008900080f0a11 */ /* 0x000fe200008f0c09 */
[----:B------:R-:W-:Y:S01]  /*1e00*/  IMAD R166, R96, c[0x0][0x280], RZ ;  /* 0x0000a00060a67a24 */ /* 0x000fe200078e02ff */
[----:B------:R-:W-:Y:S01]  /*1e10*/  @P2 IADD3 R4, P1, R116, R8, RZ ;  /* 0x0000000874042210 */ /* 0x000fe20007f3e0ff */
[----:B------:R-:W-:Y:S01]  /*1e20*/  IMAD.WIDE.U32 R160, R223, c[0x0][0x290], R10 ;  /* 0x0000a400dfa07a25 */ /* 0x000fe200078e000a */
[----:B------:R-:W-:Y:S01]  /*1e30*/  SHF.R.U32.HI R144, RZ, 0x3, R87 ;  /* 0x00000003ff907819 */ /* 0x000fe20000011657 */
[----:B------:R-:W-:Y:S01]  /*1e40*/  @!PT LDS RZ, [RZ] ;  /* 0x00000000fffff984 */ /* 0x000fe20000000800 */
[----:B------:R-:W-:Y:S01]  /*1e50*/  @!PT LDS RZ, [RZ] ;  /* 0x00000000fffff984 */ /* 0x000fe20000000800 */
[----:B------:R-:W-:Y:S01]  /*1e60*/  @!PT LDS RZ, [RZ] ;  /* 0x00000000fffff984 */ /* 0x000fe20000000800 */
[----:B------:R1:W-:Y:S01]  /*1e70*/  @P0 LDGSTS.E.BYPASS.LTC128B.128 [R236+0x8100], [R14.64], !P5 ;  /* 0x081000000eec0fae */ /* 0x0003e2000e901d4a */
[----:B------:R-:W-:Y:S01]  /*1e80*/  SHF.L.U64.HI R113, R125, R138, c[0x0][0x294] ;  /* 0x0000a5007d717619 */ /* 0x000fe2000001028a */
[----:B------:R-:W-:Y:S01]  /*1e90*/  @P2 IMAD.X R3, R9, 0x1, R115, P1 ;  /* 0x0000000109032824 */ /* 0x000fe200008e0673 */
[----:B------:R-:W-:Y:S01]  /*1ea0*/  @P2 LEA R12, P1, R4, c[0x0][0x220], 0x1 ;  /* 0x00008800040c2a11 */ /* 0x000fe200078208ff */
[----:B------:R1:W-:Y:S01]  /*1eb0*/  @P0 LDGSTS.E.BYPASS.LTC128B.128 [R236+0xb900], [R14.64+0x80], !P4 ;  /* 0x0b9000800eec0fae */ /* 0x0003e2000e101d4a */
[----:B------:R-:W-:Y:S01]  /*1ec0*/  ISETP.GT.AND P0, PT, R2, 0x60, PT ;  /* 0x000000600200780c */ /* 0x000fe20003f04270 */
[----:B------:R-:W-:Y:S01]  /*1ed0*/  IMAD R164, R223, c[0x0][0x294], R164 ;  /* 0x0000a500dfa47a24 */ /* 0x000fe200078e02a4 */
[----:B------:R-:W-:Y:S01]  /*1ee0*/  @P2 LEA.HI.X R13, R4, c[0x0][0x224], R3, 0x1, P1 ;  /* 0x00008900040d2a11 */ /* 0x000fe200008f0c03 */
[----:B------:R-:W-:Y:S01]  /*1ef0*/  IMAD.WIDE.U32 R4, R97, c[0x0][0x1e0], RZ ;  /* 0x0000780061047a25 */ /* 0x000fe200078e00ff */
[----:B------:R-:W-:-:S02]  /*1f00*/  ISETP.GE.AND P1, PT, R2, 0x41, PT ;  /* 0x000000410200780c */ /* 0x000fc40003f26270 */
[----:B------:R-:W-:Y:S01]  /*1f10*/  IADD3 R161, R164, R161, RZ ;  /* 0x000000a1a4a17210 */ /* 0x000fe20007ffe0ff */
[----:B------:R3:W-:Y:S01]  /*1f20*/  @P2 LDGSTS.E.BYPASS.LTC128B.128 [R225+0x9100], [R12.64], !P5 ;  /* 0x091000000ce12fae */ /* 0x0007e2000e901d4a */
[----:B------:R-:W-:Y:S01]  /*1f30*/  IMAD.IADD R169, R5, 0x1, R168 ;  /* 0x0000000105a97824 */ /* 0x000fe200078e02a8 */
[----:B------:R-:W-:Y:S01]  /*1f40*/  MOV R168, R4 ;  /* 0x0000000400a87202 */ /* 0x000fe20000000f00 */
[----:B------:R-:W-:Y:S01]  /*1f50*/  IMAD.WIDE.U32 R162, R223, c[0x0][0x280], R10 ;  /* 0x0000a000dfa27a25 */ /* 0x000fe200078e000a */
[----:B------:R3:W-:Y:S01]  /*1f60*/  @P2 LDGSTS.E.BYPASS.LTC128B.128 [R225+0xc900], [R12.64+0x80], !P4 ;  /* 0x0c9000800ce12fae */ /* 0x0007e2000e101d4a */
[----:B------:R-:W-:Y:S02]  /*1f70*/  LOP3.LUT R142, R142, 0xfffffe00, RZ, 0xc0, !PT ;  /* 0xfffffe008e8e7812 */ /* 0x000fe400078ec0ff */
[----:B------:R-:W-:-:S04]  /*1f80*/  IMAD.WIDE.U32 R168, R233, c[0x0][0x1e8], R168 ;  /* 0x00007a00e9a87a25 */ /* 0x000fc800078e00a8 */
[----:B------:R-:W-:Y:S02]  /*1f90*/  IMAD R166, R223, c[0x0][0x284], R166 ;  /* 0x0000a100dfa67a24 */ /* 0x000fe400078e02a6 */
[----:B------:R-:W-:Y:S02]  /*1fa0*/  IMAD R169, R233, c[0x0][0x1ec], R169 ;  /* 0x00007b00e9a97a24 */ /* 0x000fe400078e02a9 */
[----:B------:R-:W-:Y:S02]  /*1fb0*/  IMAD R117, R96, c[0x0][0x1e0], RZ ;  /* 0x0000780060757a24 */ /* 0x000fe400078e02ff */
[----:B------:R-:W-:Y:S02]  /*1fc0*/  IMAD R106, R105, c[0x0][0x280], RZ ;  /* 0x0000a000696a7a24 */ /* 0x000fe400078e02ff */
[----:B-1----:R-:W-:-:S04]  /*1fd0*/  IMAD.WIDE.U32 R14, R133, 0x40, RZ ;  /* 0x00000040850e7825 */ /* 0x002fc800078e00ff */
[----:B------:R-:W-:Y:S01]  /*1fe0*/  IMAD.IADD R163, R166, 0x1, R163 ;  /* 0x00000001a6a37824 */ /* 0x000fe200078e02a3 */
[----:B------:R-:W-:Y:S01]  /*1ff0*/  @P1 IADD3 R3, P2, R8, R14, RZ ;  /* 0x0000000e08031210 */ /* 0x000fe20007f5e0ff */
[----:B------:R-:W-:Y:S02]  /*2000*/  IMAD R105, R105, c[0x0][0x290], RZ ;  /* 0x0000a40069697a24 */ /* 0x000fe400078e02ff */
[----:B------:R-:W-:Y:S01]  /*2010*/  IMAD.WIDE.U32 R192, R223, c[0x0][0x1e0], RZ ;  /* 0x00007800dfc07a25 */ /* 0x000fe200078e00ff */
[----:B------:R-:W-:Y:S02]  /*2020*/  @P1 IADD3.X R2, R9, UR5, R15, P2, !PT ;  /* 0x0000000509021c10 */ /* 0x000fe400097fe40f */
[----:B------:R-:W-:Y:S01]  /*2030*/  @P1 LEA R4, P2, R3, c[0x0][0x220], 0x1 ;  /* 0x0000880003041a11 */ /* 0x000fe200078408ff */
[----:B---3--:R-:W-:Y:S02]  /*2040*/  IMAD.SHL.U32 R12, R222, 0x4, RZ ;  /* 0x00000004de0c7824 */ /* 0x008fe400078e00ff */
[----:B------:R-:W-:Y:S01]  /*2050*/  @P0 IMAD.WIDE.U32 R8, R133, 0x60, R8 ;  /* 0x0000006085080825 */ /* 0x000fe200078e0008 */
[----:B------:R-:W-:-:S02]  /*2060*/  @P1 LEA.HI.X R5, R3, c[0x0][0x224], R2, 0x1, P2 ;  /* 0x0000890003051a11 */ /* 0x000fc400010f0c02 */
[--C-:B------:R-:W-:Y:S01]  /*2070*/  SHF.R.S32.HI R13, RZ, 0x1f, R12.reuse ;  /* 0x0000001fff0d7819 */ /* 0x100fe2000001140c */
[----:B------:R-:W-:Y:S01]  /*2080*/  IMAD R117, R223, c[0x0][0x1e4], R117 ;  /* 0x00007900df757a24 */ /* 0x000fe200078e0275 */
[----:B------:R-:W-:Y:S01]  /*2090*/  @P0 IADD3 R2, R9, UR4, RZ ;  /* 0x0000000409020c10 */ /* 0x000fe2000fffe0ff */
[----:B------:R1:W-:Y:S01]  /*20a0*/  @P1 LDGSTS.E.BYPASS.LTC128B.128 [R225+0xa100], [R4.64], !P5 ;  /* 0x0a10000004e11fae */ /* 0x0003e2000e901d4a */
[C---:B------:R-:W-:Y:S01]  /*20b0*/  @P0 LEA R16, P2, R8.reuse, c[0x0][0x220], 0x1 ;  /* 0x0000880008100a11 */ /* 0x040fe200078408ff */
[C---:B------:R-:W-:Y:S01]  /*20c0*/  IMAD.WIDE.U32 R14, R223.reuse, c[0x0][0x290], R12 ;  /* 0x0000a400df0e7a25 */ /* 0x040fe200078e000c */
[----:B------:R-:W-:Y:S01]  /*20d0*/  SHF.R.S32.HI R3, RZ, 0x1f, R219 ;  /* 0x0000001fff037819 */ /* 0x000fe200000114db */
[----:B------:R1:W-:Y:S01]  /*20e0*/  @P1 LDGSTS.E.BYPASS.LTC128B.128 [R225+0xd900], [R4.64+0x80], !P4 ;  /* 0x0d90008004e11fae */ /* 0x0003e2000e101d4a */
[----:B------:R-:W-:Y:S01]  /*20f0*/  @P0 LEA.HI.X R17, R8, c[0x0][0x224], R2, 0x1, P2 ;  /* 0x0000890008110a11 */ /* 0x000fe200010f0c02 */
[----:B------:R-:W-:Y:S01]  /*2100*/  IMAD.WIDE.U32 R18, R223, c[0x0][0x280], R12 ;  /* 0x0000a000df127a25 */ /* 0x000fe200078e000c */
[----:B------:R-:W-:-:S02]  /*2110*/  IADD3 R165, R15, R164, RZ ;  /* 0x000000a40fa57210 */ /* 0x000fc40007ffe0ff */
[----:B------:R-:W-:Y:S01]  /*2120*/  MOV R164, R14 ;  /* 0x0000000e00a47202 */ /* 0x000fe20000000f00 */
[----:B------:R-:W-:Y:S01]  /*2130*/  IMAD.IADD R167, R19, 0x1, R166 ;  /* 0x0000000113a77824 */ /* 0x000fe200078e02a6 */
[----:B------:R-:W-:Y:S01]  /*2140*/  LEA.HI R3, R3, R219, RZ, 0x3 ;  /* 0x000000db03037211 */ /* 0x000fe200078f18ff */
[----:B------:R-:W-:Y:S01]  /*2150*/  IMAD.MOV.U32 R166, RZ, RZ, R18 ;  /* 0x000000ffffa67224 */ /* 0x000fe200078e0012 */
[----:B------:R3:W-:Y:S01]  /*2160*/  @P0 LDGSTS.E.BYPASS.LTC128B.128 [R225+0xb100], [R16.64], !P5 ;  /* 0x0b10000010e10fae */ /* 0x0007e2000e901d4a */
[----:B------:R-:W-:-:S03]  /*2170*/  IMAD.WIDE.U32 R188, R133, 0x60, RZ ;  /* 0x0000006085bc7825 */ /* 0x000fc600078e00ff */
[----:B------:R3:W-:Y:S01]  /*2180*/  @P0 LDGSTS.E.BYPASS.LTC128B.128 [R225+0xe900], [R16.64+0x80], !P4 ;  /* 0x0e90008010e10fae */ /* 0x0007e2000e101d4a */
[C---:B------:R-:W-:Y:S01]  /*2190*/  IMAD R106, R78.reuse, c[0x0][0x284], R106 ;  /* 0x0000a1004e6a7a24 */ /* 0x040fe200078e026a */
[----:B------:R-:W-:Y:S01]  /*21a0*/  IADD3 R118, R189, UR4, RZ ;  /* 0x00000004bd767c10 */ /* 0x000fe2000fffe0ff */
[C---:B------:R-:W-:Y:S01]  /*21b0*/  IMAD R105, R78.reuse, c[0x0][0x294], R105 ;  /* 0x0000a5004e697a24 */ /* 0x040fe200078e0269 */
[----:B------:R-:W0:Y:S01]  /*21c0*/  LDGDEPBAR ;  /* 0x00000000000079af */ /* 0x000e220000000000 */
[C---:B------:R-:W-:Y:S01]  /*21d0*/  IMAD.WIDE.U32 R162, R78.reuse, c[0x0][0x280], R162 ;  /* 0x0000a0004ea27a25 */ /* 0x040fe200078e00a2 */
[----:B------:R-:W-:Y:S03]  /*21e0*/  WARPSYNC 0xffffffff ;  /* 0xffffffff00007948 */ /* 0x000fe60003800000 */
[----:B------:R-:W-:Y:S01]  /*21f0*/  IMAD.WIDE.U32 R160, R78, c[0x0][0x290], R160 ;  /* 0x0000a4004ea07a25 */ /* 0x000fe200078e00a0 */
[----:B------:R-:W-:-:S03]  /*2200*/  IADD3 R104, R106, R163, RZ ;  /* 0x000000a36a687210 */ /* 0x000fc60007ffe0ff */
[----:B------:R-:W-:Y:S01]  /*2210*/  IMAD.MOV.U32 R122, RZ, RZ, c[0x0][0x280] ;  /* 0x0000a000ff7a7624 */ /* 0x000fe200078e00ff */
[----:B------:R-:W-:Y:S01]  /*2220*/  IADD3 R103, R105, R161, RZ ;  /* 0x000000a169677210 */ /* 0x000fe20007ffe0ff */
[----:B------:R-:W-:Y:S01]  /*2230*/  IMAD.MOV.U32 R109, RZ, RZ, c[0x0][0x27c] ;  /* 0x00009f00ff6d7624 */ /* 0x000fe200078e00ff */
[----:B-1----:R-:W-:Y:S01]  /*2240*/  SHF.R.U32.HI R4, RZ, 0x3, R82 ;  /* 0x00000003ff047819 */ /* 0x002fe20000011652 */
[----:B------:R-:W-:Y:S01]  /*2250*/  IMAD.SHL.U32 R3, R3, 0x40, RZ ;  /* 0x0000004003037824 */ /* 0x000fe200078e00ff */
[C---:B------:R-:W-:Y:S01]  /*2260*/  SHF.L.U64.HI R111, R122.reuse, R138, c[0x0][0x284] ;  /* 0x0000a1007a6f7619 */ /* 0x040fe2000001028a */
[----:B------:R-:W-:Y:S01]  /*2270*/  IMAD.IADD R117, R193, 0x1, R117 ;  /* 0x00000001c1757824 */ /* 0x000fe200078e0275 */
[----:B------:R-:W-:Y:S01]  /*2280*/  SHF.L.U32 R112, R122, 0x5, RZ ;  /* 0x000000057a707819 */ /* 0x000fe200000006ff */
[C---:B------:R-:W-:Y:S01]  /*2290*/  IMAD.WIDE.U32 R164, R78.reuse, c[0x0][0x290], R164 ;  /* 0x0000a4004ea47a25 */ /* 0x040fe200078e00a4 */
[----:B------:R-:W-:Y:S02]  /*22a0*/  SHF.L.U32 R5, R109, 0x1, RZ ;  /* 0x000000016d057819 */ /* 0x000fe400000006ff */
[----:B------:R-:W-:Y:S01]  /*22b0*/  LOP3.LUT R3, R3, 0xfffffe00, RZ, 0xc0, !PT ;  /* 0xfffffe0003037812 */ /* 0x000fe200078ec0ff */
[----:B------:R-:W-:Y:S01]  /*22c0*/  IMAD.WIDE.U32 R166, R78, c[0x0][0x280], R166 ;  /* 0x0000a0004ea67a25 */ /* 0x000fe200078e00a6 */
[----:B------:R-:W-:-:S03]  /*22d0*/  IADD3 R105, R165, R105, RZ ;  /* 0x00000069a5697210 */ /* 0x000fc60007ffe0ff */
[----:B------:R-:W-:Y:S02]  /*22e0*/  IMAD.SHL.U32 R114, R125, 0x20, RZ ;  /* 0x000000207d727824 */ /* 0x000fe400078e00ff */
        /* <DEDUP_REMOVED lines=12> */
[----:B---3--:R-:W-:Y:S01]  /*23b0*/  ISETP.GE.AND P0, PT, R10, c[0x0][0x27c], PT ;  /* 0x00009f000a007a0c */ /* 0x008fe20003f06270 */
[----:B------:R-:W-:Y:S01]  /*23c0*/  BAR.SYNC.DEFER_BLOCKING 0x0 ;  /* 0x0000000000007b1d */ /* 0x000fe20000010000 */
[----:B------:R-:W-:Y:S01]  /*23d0*/  IADD3 R97, P1, R223, R97, RZ ;  /* 0x00000061df617210 */ /* 0x000fe20007f3e0ff */
[----:B------:R-:W-:Y:S01]  /*23e0*/  IMAD.WIDE.U32 R8, R233, c[0x0][0x210], R10 ;  /* 0x00008400e9087a25 */ /* 0x000fe200078e000a */
[----:B------:R-:W-:Y:S02]  /*23f0*/  SEL R2, RZ, c[0x0][0x27c], !P0 ;  /* 0x00009f00ff027a07 */ /* 0x000fe40004000000 */
[----:B------:R-:W-:Y:S01]  /*2400*/  ISETP.GE.AND P2, PT, R109, 0x1, PT ;  /* 0x000000016d00780c */ /* 0x000fe20003f46270 */
[----:B------:R-:W-:Y:S01]  /*2410*/  IMAD.X R96, R96, 0x1, R6, P1 ;  /* 0x0000000160607824 */ /* 0x000fe200008e0606 */
[----:B------:R-:W-:Y:S01]  /*2420*/  ULDC.U8 UR6, c[0x0][0x298] ;  /* 0x0000a60000067ab9 */ /* 0x000fe20000000000 */
[----:B------:R-:W-:Y:S01]  /*2430*/  IMAD.IADD R2, R10, 0x1, R2 ;  /* 0x000000010a027824 */ /* 0x000fe200078e0202 */
[----:B------:R-:W-:Y:S01]  /*2440*/  SHF.R.S32.HI R132, RZ, 0x1f, R218 ;  /* 0x0000001fff847819 */ /* 0x000fe200000114da */
[----:B------:R-:W-:Y:S01]  /*2450*/  IMAD R95, R95, c[0x0][0x218], RZ ;  /* 0x000086005f5f7a24 */ /* 0x000fe200078e02ff */
[----:B------:R-:W-:Y:S01]  /*2460*/  SHF.R.S32.HI R130, RZ, 0x1f, R220 ;  /* 0x0000001fff827819 */ /* 0x000fe200000114dc */
[----:B------:R-:W-:Y:S01]  /*2470*/  IMAD R9, R233, c[0x0][0x214], R9 ;  /* 0x00008500e9097a24 */ /* 0x000fe200078e0209 */
[----:B------:R-:W-:Y:S01]  /*2480*/  @P0 IADD3 R5, -R5, c[0x0][0x1d4], RZ ;  /* 0x0000750005050a10 */ /* 0x000fe20007ffe1ff */
[C---:B------:R-:W-:Y:S01]  /*2490*/  IMAD.WIDE.U32 R14, R233.reuse, c[0x0][0x260], R10 ;  /* 0x00009800e90e7a25 */ /* 0x040fe200078e000a */
[----:B------:R-:W-:Y:S01]  /*24a0*/  SHF.R.S32.HI R6, RZ, 0x1f, R2 ;  /* 0x0000001fff067819 */ /* 0x000fe20000011402 */
[----:B------:R-:W-:Y:S01]  /*24b0*/  ULDC UR8, c[0x0][0x1e4] ;  /* 0x0000790000087ab9 */ /* 0x000fe20000000800 */
[----:B------:R-:W-:Y:S01]  /*24c0*/  SHF.R.S32.HI R150, RZ, 0x1f, R5 ;  /* 0x0000001fff967819 */ /* 0x000fe20000011405 */
[----:B------:R-:W-:Y:S01]  /*24d0*/  IMAD R95, R154, c[0x0][0x21c], R95 ;  /* 0x000087009a5f7a24 */ /* 0x000fe200078e025f */
[-C--:B------:R-:W-:Y:S01]  /*24e0*/  LEA.HI R151, R6, R2.reuse, RZ, 0x3 ;  /* 0x0000000206977211 */ /* 0x080fe200078f18ff */
[----:B------:R-:W-:Y:S01]  /*24f0*/  IMAD.WIDE.U32 R154, R154, c[0x0][0x218], R8 ;  /* 0x000086009a9a7a25 */ /* 0x000fe200078e0008 */
[----:B------:R-:W-:Y:S01]  /*2500*/  LEA.HI R150, R150, R5, RZ, 0x4 ;  /* 0x0000000596967211 */ /* 0x000fe200078f20ff */
[----:B------:R-:W-:Y:S01]  /*2510*/  UMOV UR7, 0x60 ;  /* 0x0000006000077882 */ /* 0x000fe20000000000 */
[----:B------:R-:W-:Y:S01]  /*2520*/  LEA.HI R6, R6, R2, RZ, 0x6 ;  /* 0x0000000206067211 */ /* 0x000fe200078f30ff */
[----:B------:R-:W-:Y:S01]  /*2530*/  IMAD R98, R98, c[0x0][0x268], RZ ;  /* 0x00009a0062627a24 */ /* 0x000fe200078e02ff */
[----:B------:R-:W-:Y:S01]  /*2540*/  SHF.R.S32.HI R150, RZ, 0x4, R150 ;  /* 0x00000004ff967819 */ /* 0x000fe20000011496 */
[----:B------:R-:W-:Y:S01]  /*2550*/  IMAD R132, R132, c[0x0][0x1e0], RZ ;  /* 0x0000780084847a24 */ /* 0x000fe200078e02ff */
[----:B------:R-:W-:Y:S01]  /*2560*/  SHF.R.S32.HI R6, RZ, 0x6, R6 ;  /* 0x00000006ff067819 */ /* 0x000fe20000011406 */
[----:B------:R-:W-:Y:S01]  /*2570*/  IMAD R15, R233, c[0x0][0x264], R15 ;  /* 0x00009900e90f7a24 */ /* 0x000fe200078e020f */
[----:B------:R-:W-:Y:S01]  /*2580*/  LEA.HI.SX32 R150, R151, R150, 0x1d ;  /* 0x0000009697967211 */ /* 0x000fe200078feaff */
[----:B------:R-:W-:Y:S01]  /*2590*/  ULDC UR5, c[0x0][0x284] ;  /* 0x0000a10000057ab9 */ /* 0x000fe20000000800 */
[----:B------:R-:W-:Y:S01]  /*25a0*/  LOP3.LUT R147, R84, 0x38, R151, 0xf8, !PT ;  /* 0x0000003854937812 */ /* 0x000fe200078ef897 */
[C---:B------:R-:W-:Y:S01]  /*25b0*/  IMAD R7, R6.reuse, 0x1c00, R80 ;  /* 0x00001c0006077824 */ /* 0x040fe200078e0250 */
[----:B------:R-:W-:Y:S01]  /*25c0*/  SHF.R.S32.HI R2, RZ, 0x1f, R150 ;  /* 0x0000001fff027819 */ /* 0x000fe20000011496 */
[C---:B------:R-:W-:Y:S01]  /*25d0*/  IMAD R5, R6.reuse, 0x1c00, R3 ;  /* 0x00001c0006057824 */ /* 0x040fe200078e0203 */
[----:B------:R-:W-:Y:S01]  /*25e0*/  LOP3.LUT R145, R87, 0x38, R151, 0xf8, !PT ;  /* 0x0000003857917812 */ /* 0x000fe200078ef897 */
[----:B------:R-:W-:Y:S01]  /*25f0*/  IMAD R8, R6, 0x1c00, R81 ;  /* 0x00001c0006087824 */ /* 0x000fe200078e0251 */
[----:B------:R-:W-:Y:S01]  /*2600*/  LEA.HI R2, R2, R150, RZ, 0x3 ;  /* 0x0000009602027211 */ /* 0x000fe200078f18ff */
[----:B------:R-:W-:Y:S01]  /*2610*/  IMAD.SHL.U32 R150, R150, 0x8, RZ ;  /* 0x0000000896967824 */ /* 0x000fe200078e00ff */
[----:B------:R-:W-:Y:S01]  /*2620*/  LOP3.LUT R147, R147, R83, RZ, 0x3c, !PT ;  /* 0x0000005393937212 */ /* 0x000fe200078e3cff */
[----:B------:R-:W-:Y:S01]  /*2630*/  IMAD R6, R6, 0x1c00, R142 ;  /* 0x00001c0006067824 */ /* 0x000fe200078e028e */
[----:B------:R-:W-:Y:S01]  /*2640*/  SHF.R.S32.HI R2, RZ, 0x3, R2 ;  /* 0x00000003ff027819 */ /* 0x000fe20000011402 */
[----:B------:R-:W-:Y:S01]  /*2650*/  ULDC UR4, c[0x0][0x294] ;  /* 0x0000a50000047ab9 */ /* 0x000fe20000000800 */
[-C--:B------:R-:W-:Y:S01]  /*2660*/  LOP3.LUT R145, R145, R144.reuse, RZ, 0x3c, !PT ;  /* 0x0000009091917212 */ /* 0x080fe200078e3cff */
[----:B------:R-:W-:Y:S01]  /*2670*/  IMAD R130, R130, c[0x0][0x1e0], RZ ;  /* 0x0000780082827a24 */ /* 0x000fe200078e02ff */
[----:B------:R-:W-:Y:S01]  /*2680*/  IADD3 R147, R7, R147, RZ ;  /* 0x0000009307937210 */ /* 0x000fe20007ffe0ff */
[----:B------:R-:W-:Y:S01]  /*2690*/  IMAD R3, R2, 0x1c00, R3 ;  /* 0x00001c0002037824 */ /* 0x000fe200078e0203 */
[----:B------:R-:W-:Y:S01]  /*26a0*/  LOP3.LUT R7, R87, 0x38, R150, 0xf8, !PT ;  /* 0x0000003857077812 */ /* 0x000fe200078ef896 */
[----:B------:R-:W-:Y:S01]  /*26b0*/  IMAD.IADD R145, R5, 0x1, R145 ;  /* 0x0000000105917824 */ /* 0x000fe200078e0291 */
[----:B------:R-:W-:Y:S01]  /*26c0*/  LOP3.LUT R143, R82, 0x38, R151, 0xf8, !PT ;  /* 0x00000038528f7812 */ /* 0x000fe200078ef897 */
[C---:B------:R-:W-:Y:S01]  /*26d0*/  IMAD R148, R2.reuse, 0x1c00, R81 ;  /* 0x00001c0002947824 */ /* 0x040fe200078e0251 */
[----:B------:R-:W-:Y:S01]  /*26e0*/  LOP3.LUT R144, R7, R144, RZ, 0x3c, !PT ;  /* 0x0000009007907212 */ /* 0x000fe200078e3cff */
[----:B------:R-:W-:Y:S01]  /*26f0*/  IMAD R142, R2, 0x1c00, R142 ;  /* 0x00001c00028e7824 */ /* 0x000fe200078e028e */
[----:B------:R-:W-:Y:S01]  /*2700*/  LOP3.LUT R5, R82, 0x38, R150, 0xf8, !PT ;  /* 0x0000003852057812 */ /* 0x000fe200078ef896 */
[----:B------:R-:W-:Y:S01]  /*2710*/  IMAD R146, R2, 0x1c00, R80 ;  /* 0x00001c0002927824 */ /* 0x000fe200078e0250 */
[----:B------:R-:W-:Y:S01]  /*2720*/  IADD3 R144, R3, R144, RZ ;  /* 0x0000009003907210 */ /* 0x000fe20007ffe0ff */
[----:B------:R-:W-:Y:S01]  /*2730*/  IMAD.MOV.U32 R119, RZ, RZ, 0x6 ;  /* 0x00000006ff777424 */ /* 0x000fe200078e00ff */
[C---:B------:R-:W-:Y:S01]  /*2740*/  LOP3.LUT R149, R86.reuse, 0x38, R151, 0xf8, !PT ;  /* 0x0000003856957812 */ /* 0x040fe200078ef897 */
[----:B------:R-:W-:Y:S01]  /*2750*/  UIMAD UR8, UR8, 0x60, URZ ;  /* 0x00000060080878a4 */ /* 0x000fe2000f8e023f */
[-C--:B------:R-:W-:Y:S01]  /*2760*/  LOP3.LUT R143, R143, R4.reuse, RZ, 0x3c, !PT ;  /* 0x000000048f8f7212 */ /* 0x080fe200078e3cff */
[----:B------:R-:W-:Y:S01]  /*2770*/  UIMAD UR5, UR7, UR5, URZ ;  /* 0x00000005070572a4 */ /* 0x000fe2000f8e023f */
[----:B------:R-:W-:Y:S01]  /*2780*/  LOP3.LUT R5, R5, R4, RZ, 0x3c, !PT ;  /* 0x0000000405057212 */ /* 0x000fe200078e3cff */
[----:B------:R-:W-:Y:S01]  /*2790*/  UIMAD UR4, UR7, UR4, URZ ;  /* 0x00000004070472a4 */ /* 0x000fe2000f8e023f */
[----:B------:R-:W-:Y:S01]  /*27a0*/  LOP3.LUT R3, R86, 0x38, R150, 0xf8, !PT ;  /* 0x0000003856037812 */ /* 0x000fe200078ef896 */
[----:B------:R-:W-:Y:S01]  /*27b0*/  IMAD R98, R156, c[0x0][0x26c], R98 ;  /* 0x00009b009c627a24 */ /* 0x000fe200078e0262 */
[----:B------:R-:W-:Y:S01]  /*27c0*/  LOP3.LUT R4, R84, 0x38, R150, 0xf8, !PT ;  /* 0x0000003854047812 */ /* 0x000fe200078ef896 */
[----:B------:R-:W-:Y:S01]  /*27d0*/  IMAD.IADD R143, R6, 0x1, R143 ;  /* 0x00000001068f7824 */ /* 0x000fe200078e028f */
[----:B------:R-:W-:Y:S01]  /*27e0*/  SHF.R.S32.HI R131, RZ, 0x1f, R219 ;  /* 0x0000001fff837819 */ /* 0x000fe200000114db */
[C---:B------:R-:W-:Y:S01]  /*27f0*/  IMAD R135, R170.reuse, c[0x0][0x1e4], RZ ;  /* 0x00007900aa877a24 */ /* 0x040fe200078e02ff */
[----:B------:R-:W-:Y:S01]  /*2800*/  ISETP.NE.AND P0, PT, RZ, UR6, PT ;  /* 0x00000006ff007c0c */ /* 0x000fe2000bf05270 */
[----:B------:R-:W-:Y:S01]  /*2810*/  IMAD R136, R170, c[0x0][0x284], RZ ;  /* 0x0000a100aa887a24 */ /* 0x000fe200078e02ff */
[----:B------:R-:W-:Y:S01]  /*2820*/  LOP3.LUT R234, R234, 0xfffffff7, RZ, 0xc0, !PT ;  /* 0xfffffff7eaea7812 */ /* 0x000fe200078ec0ff */
[----:B------:R-:W-:Y:S01]  /*2830*/  IMAD R131, R131, c[0x0][0x1e0], RZ ;  /* 0x0000780083837a24 */ /* 0x000fe200078e02ff */
[-C--:B------:R-:W-:Y:S01]  /*2840*/  LOP3.LUT R149, R149, R85.reuse, RZ, 0x3c, !PT ;  /* 0x0000005595957212 */ /* 0x080fe200078e3cff */
[C---:B------:R-:W-:Y:S01]  /*2850*/  IMAD R137, R170.reuse, c[0x0][0x294], RZ ;  /* 0x0000a500aa897a24 */ /* 0x040fe200078e02ff */
[----:B------:R-:W-:Y:S01]  /*2860*/  LOP3.LUT R3, R3, R85, RZ, 0x3c, !PT ;  /* 0x0000005503037212 */ /* 0x000fe200078e3cff */
[----:B------:R-:W-:Y:S01]  /*2870*/  IMAD.WIDE.U32 R174, R170, c[0x0][0x1e0], RZ ;  /* 0x00007800aaae7a25 */ /* 0x000fe200078e00ff */
[----:B------:R-:W-:-:S02]  /*2880*/  MOV R139, c[0x0][0x1e0] ;  /* 0x00007800008b7a02 */ /* 0x000fc40000000f00 */
[----:B------:R-:W-:Y:S01]  /*2890*/  LOP3.LUT R4, R4, R83, RZ, 0x3c, !PT ;  /* 0x0000005304047212 */ /* 0x000fe200078e3cff */
[----:B------:R-:W-:Y:S01]  /*28a0*/  IMAD.IADD R149, R8, 0x1, R149 ;  /* 0x0000000108957824 */ /* 0x000fe200078e0295 */
[----:B------:R-:W-:Y:S01]  /*28b0*/  @P2 LOP3.LUT R234, R234, 0x8, RZ, 0xfc, !PT ;  /* 0x00000008eaea2812 */ /* 0x000fe200078efcff */
[----:B------:R-:W-:Y:S01]  /*28c0*/  IMAD.IADD R148, R148, 0x1, R3 ;  /* 0x0000000194947824 */ /* 0x000fe200078e0203 */
[----:B------:R-:W-:Y:S01]  /*28d0*/  LOP3.LUT R151, R151, 0xfffffff8, RZ, 0xc0, !PT ;  /* 0xfffffff897977812 */ /* 0x000fe200078ec0ff */
[----:B------:R-:W-:Y:S01]  /*28e0*/  IMAD.WIDE.U32 R172, R170, c[0x0][0x280], RZ ;  /* 0x0000a000aaac7a25 */ /* 0x000fe200078e00ff */
[----:B------:R-:W-:Y:S02]  /*28f0*/  LOP3.LUT R234, R234, 0xfffffffb, RZ, 0xc0, !PT ;  /* 0xfffffffbeaea7812 */ /* 0x000fe400078ec0ff */
[----:B------:R-:W-:Y:S01]  /*2900*/  SHF.L.U32 R123, R122, 0x6, RZ ;  /* 0x000000067a7b7819 */ /* 0x000fe200000006ff */
[----:B------:R-:W-:Y:S01]  /*2910*/  IMAD.WIDE.U32 R176, R218, c[0x0][0x1e0], RZ ;  /* 0x00007800dab07a25 */ /* 0x000fe200078e00ff */
[----:B------:R-:W-:-:S02]  /*2920*/  SHF.L.U64.HI R138, R139, R138, c[0x0][0x1e4] ;  /* 0x000079008b8a7619 */ /* 0x000fc4000001028a */
[----:B------:R-:W-:Y:S01]  /*2930*/  ISETP.GE.AND P6, PT, R10, c[0x0][0x1d4], PT ;  /* 0x000075000a007a0c */ /* 0x000fe20003fc6270 */
[C---:B------:R-:W-:Y:S01]  /*2940*/  IMAD.WIDE.U32 R184, R122.reuse, 0x60, RZ ;  /* 0x000000607ab87825 */ /* 0x040fe200078e00ff */
[----:B------:R-:W-:Y:S02]  /*2950*/  SHF.L.U64.HI R122, R122, R119, c[0x0][0x284] ;  /* 0x0000a1007a7a7619 */ /* 0x000fe40000010277 */
[----:B------:R-:W-:Y:S01]  /*2960*/  @P0 LOP3.LUT R234, R234, 0x4, RZ, 0xfc, !PT ;  /* 0x00000004eaea0812 */ /* 0x000fe200078efcff */
[----:B------:R-:W-:Y:S01]  /*2970*/  IMAD.WIDE.U32 R182, R125, 0x60, RZ ;  /* 0x000000607db67825 */ /* 0x000fe200078e00ff */
[----:B------:R-:W-:Y:S02]  /*2980*/  IADD3 R136, R173, R136, RZ ;  /* 0x00000088ad887210 */ /* 0x000fe40007ffe0ff */
[----:B------:R-:W-:Y:S01]  /*2990*/  IADD3 R128, R185, UR5, RZ ;  /* 0x00000005b9807c10 */ /* 0x000fe2000fffe0ff */
[----:B------:R-:W-:Y:S01]  /*29a0*/  IMAD.WIDE.U32 R186, R139, 0x60, RZ ;  /* 0x000000608bba7825 */ /* 0x000fe200078e00ff */
[----:B------:R-:W-:-:S02]  /*29b0*/  IADD3 R129, R183, UR4, RZ ;  /* 0x00000004b7817c10 */ /* 0x000fc4000fffe0ff */
[----:B------:R-:W-:Y:S01]  /*29c0*/  SHF.R.S32.HI R141, RZ, 0x1f, R151 ;  /* 0x0000001fff8d7819 */ /* 0x000fe20000011497 */
[----:B------:R-:W-:Y:S01]  /*29d0*/  IMAD R132, R218, c[0x0][0x1e4], R132 ;  /* 0x00007900da847a24 */ /* 0x000fe200078e0284 */
[----:B------:R-:W-:Y:S01]  /*29e0*/  IADD3 R121, R187, UR8, RZ ;  /* 0x00000008bb797c10 */ /* 0x000fe2000fffe0ff */
[----:B------:R-:W-:Y:S01]  /*29f0*/  IMAD.WIDE.U32 R156, R156, c[0x0][0x268], R14 ;  /* 0x00009a009c9c7a25 */ /* 0x000fe200078e000e */
[----:B------:R-:W-:Y:S02]  /*2a00*/  SHF.R.S32.HI R140, RZ, 0x1f, R150 ;  /* 0x0000001fff8c7819 */ /* 0x000fe40000011496 */
[----:B------:R-:W-:Y:S01]  /*2a10*/  IADD3 R132, R177, R132, RZ ;  /* 0x00000084b1847210 */ /* 0x000fe20007ffe0ff */
[----:B------:R-:W-:Y:S01]  /*2a20*/  IMAD.IADD R142, R142, 0x1, R5 ;  /* 0x000000018e8e7824 */ /* 0x000fe200078e0205 */
[----:B------:R-:W-:Y:S01]  /*2a30*/  SHF.L.U32 R149, R149, 0x1, RZ ;  /* 0x0000000195957819 */ /* 0x000fe200000006ff */
[----:B------:R-:W-:Y:S01]  /*2a40*/  IMAD.IADD R146, R146, 0x1, R4 ;  /* 0x0000000192927824 */ /* 0x000fe200078e0204 */
[----:B------:R-:W-:Y:S01]  /*2a50*/  SHF.L.U32 R143, R143, 0x1, RZ ;  /* 0x000000018f8f7819 */ /* 0x000fe200000006ff */
[----:B------:R-:W-:Y:S01]  /*2a60*/  IMAD.WIDE.U32 R170, R170, c[0x0][0x290], RZ ;  /* 0x0000a400aaaa7a25 */ /* 0x000fe200078e00ff */
[----:B------:R-:W-:-:S03]  /*2a70*/  SHF.L.U32 R148, R148, 0x1, RZ ;  /* 0x0000000194947819 */ /* 0x000fc600000006ff */
[----:B------:R-:W-:-:S04]  /*2a80*/  IMAD.WIDE.U32 R180, R220, c[0x0][0x1e0], RZ ;  /* 0x00007800dcb47a25 */ /* 0x000fc800078e00ff */
[----:B------:R-:W-:-:S04]  /*2a90*/  IMAD.WIDE.U32 R178, R219, c[0x0][0x1e0], RZ ;  /* 0x00007800dbb27a25 */ /* 0x000fc800078e00ff */
[----:B------:R-:W-:Y:S02]  /*2aa0*/  IMAD R130, R220, c[0x0][0x1e4], R130 ;  /* 0x00007900dc827a24 */ /* 0x000fe400078e0282 */
[----:B------:R-:W-:Y:S02]  /*2ab0*/  IMAD R131, R219, c[0x0][0x1e4], R131 ;  /* 0x00007900db837a24 */ /* 0x000fe400078e0283 */
[C---:B------:R-:W-:Y:S01]  /*2ac0*/  IMAD.SHL.U32 R134, R133.reuse, 0x40, RZ ;  /* 0x0000004085867824 */ /* 0x040fe200078e00ff */
[-C--:B------:R-:W-:Y:S01]  /*2ad0*/  SHF.L.U64.HI R133, R133, R119.reuse, c[0x0][0x23c] ;  /* 0x00008f0085857619 */ /* 0x080fe20000010277 */
[C---:B------:R-:W-:Y:S01]  /*2ae0*/  IMAD.SHL.U32 R126, R125.reuse, 0x40, RZ ;  /* 0x000000407d7e7824 */ /* 0x040fe200078e00ff */
[-C--:B------:R-:W-:Y:S01]  /*2af0*/  SHF.L.U64.HI R125, R125, R119.reuse, c[0x0][0x294] ;  /* 0x0000a5007d7d7619 */ /* 0x080fe20000010277 */
[C---:B------:R-:W-:Y:S01]  /*2b00*/  IMAD.SHL.U32 R120, R139.reuse, 0x40, RZ ;  /* 0x000000408b787824 */ /* 0x040fe200078e00ff */
[----:B------:R-:W-:Y:S01]  /*2b10*/  SHF.L.U64.HI R119, R139, R119, c[0x0][0x1e4] ;  /* 0x000079008b777619 */ /* 0x000fe20000010277 */
[----:B------:R-:W-:Y:S01]  /*2b20*/  IMAD.IADD R135, R175, 0x1, R135 ;  /* 0x00000001af877824 */ /* 0x000fe200078e0287 */
[----:B------:R-:W-:Y:S01]  /*2b30*/  SHF.L.U32 R139, R139, 0x5, RZ ;  /* 0x000000058b8b7819 */ /* 0x000fe200000006ff */
[----:B------:R-:W-:-:S02]  /*2b40*/  IMAD.IADD R137, R171, 0x1, R137 ;  /* 0x00000001ab897824 */ /* 0x000fc400078e0289 */
[----:B------:R-:W-:Y:S02]  /*2b50*/  IMAD.IADD R130, R181, 0x1, R130 ;  /* 0x00000001b5827824 */ /* 0x000fe400078e0282 */
[----:B------:R-:W-:Y:S02]  /*2b60*/  IMAD.IADD R131, R179, 0x1, R131 ;  /* 0x00000001b3837824 */ /* 0x000fe400078e0283 */
[----:B------:R-:W-:Y:S02]  /*2b70*/  IMAD.IADD R98, R157, 0x1, R98 ;  /* 0x000000019d627824 */ /* 0x000fe400078e0262 */
[----:B------:R-:W-:Y:S02]  /*2b80*/  IMAD.IADD R95, R155, 0x1, R95 ;  /* 0x000000019b5f7824 */ /* 0x000fe400078e025f */
[----:B------:R-:W-:Y:S02]  /*2b90*/  IMAD.SHL.U32 R147, R147, 0x2, RZ ;  /* 0x0000000293937824 */ /* 0x000fe400078e00ff */
[----:B------:R-:W-:-:S02]  /*2ba0*/  IMAD.SHL.U32 R145, R145, 0x2, RZ ;  /* 0x0000000291917824 */ /* 0x000fc400078e00ff */
[----:B------:R-:W-:Y:S02]  /*2bb0*/  IMAD.SHL.U32 R144, R144, 0x2, RZ ;  /* 0x0000000290907824 */ /* 0x000fe400078e00ff */
[----:B------:R-:W-:Y:S02]  /*2bc0*/  IMAD.SHL.U32 R142, R142, 0x2, RZ ;  /* 0x000000028e8e7824 */ /* 0x000fe400078e00ff */
[----:B------:R-:W-:Y:S02]  /*2bd0*/  IMAD.SHL.U32 R146, R146, 0x2, RZ ;  /* 0x0000000292927824 */ /* 0x000fe400078e00ff */
.L_x_1635:
[----:B------:R-:W-:Y:S01]  /*2be0*/  SHF.R.S32.HI R94, RZ, 0x1f, R39 ;  /* 0x0000001fff5e7819 */ /* 0x000fe20000011427 */
[-C--:B------:R-:W-:Y:S01]  /*2bf0*/  IMAD R153, R135, R39.reuse, RZ ;  /* 0x0000002787997224 */ /* 0x080fe200078e02ff */
[----:B------:R-:W-:Y:S01]  /*2c00*/  ISETP.GE.AND P2, PT, R109, 0x1, PT ;  /* 0x000000016d00780c */ /* 0x000fe20003f46270 */
[----:B------:R-:W-:Y:S01]  /*2c10*/  IMAD.WIDE.U32 R196, R174, R39, RZ ;  /* 0x00000027aec47225 */ /* 0x000fe200078e00ff */
[----:B------:R-:W-:Y:S04]  /*2c20*/  DEPBAR.LE SB0, 0x0 ;  /* 0x000080000000791a */ /* 0x000fe80000000000 */
[----:B-1----:R-:W-:Y:S01]  /*2c30*/  IADD3 R5, P1, P0, R100, R196, R139 ;  /* 0x000000c464057210 */ /* 0x002fe2000783e08b */
[----:B------:R-:W-:Y:S01]  /*2c40*/  IMAD R153, R94, R174, R153 ;  /* 0x000000ae5e997224 */ /* 0x000fe200078e0299 */
[----:B------:R-:W-:Y:S01]  /*2c50*/  WARPSYNC 0xffffffff ;  /* 0xffffffff00007948 */ /* 0x000fe20003800000 */
[----:B------:R-:W-:Y:S02]  /*2c60*/  BAR.SYNC.DEFER_BLOCKING 0x0 ;  /* 0x0000000000007b1d */ /* 0x000fe40000010000 */
[----:B------:R-:W-:Y:S05]  /*2c70*/  IMAD.IADD R153, R197, 0x1, R153 ;  /* 0x00000001c5997824 */ /* 0x000fea00078e0299 */
[-C--:B------:R-:W-:Y:S02]  /*2c80*/  IADD3.X R4, R99, R153.reuse, R138, P1, P0 ;  /* 0x0000009963047210 */ /* 0x080fe40000fe048a */
[CC--:B------:R-:W-:Y:S04]  /*2c90*/  IADD3 R3, P0, R100.reuse, R196.reuse, RZ ;  /* 0x000000c464037210 */ /* 0x0c0fe80007f1e0ff */
[----:B------:R-:W-:Y:S01]  /*2ca0*/  LEA R72, P1, R3, c[0x0][0x1c8], 0x1 ;  /* 0x0000720003487a11 */ /* 0x000fe200078208ff */
[----:B------:R-:W-:Y:S01]  /*2cb0*/  IMAD.X R2, R153, 0x1, R99, P0 ;  /* 0x0000000199027824 */ /* 0x000fe200000e0663 */
[----:B------:R-:W-:Y:S04]  /*2cc0*/  LEA R70, P0, R5, c[0x0][0x1c8], 0x1 ;  /* 0x0000720005467a11 */ /* 0x000fe800078008ff */
[----:B------:R-:W-:Y:S02]  /*2cd0*/  LEA.HI.X R73, R3, c[0x0][0x1cc], R2, 0x1, P1 ;  /* 0x0000730003497a11 */ /* 0x000fe400008f0c02 */
[----:B------:R-:W-:Y:S02]  /*2ce0*/  LEA.HI.X R71, R5, c[0x0][0x1cc], R4, 0x1, P0 ;  /* 0x0000730005477a11 */ /* 0x000fe400000f0c04 */
[CC--:B------:R-:W-:Y:S04]  /*2cf0*/  IADD3 R3, P1, P0, R100.reuse, R196.reuse, R120 ;  /* 0x000000c464037210 */ /* 0x0c0fe8000783e078 */
[CC--:B------:R-:W-:Y:S01]  /*2d00*/  IADD3.X R2, R99.reuse, R153.reuse, R119, P1, P0 ;  /* 0x0000009963027210 */ /* 0x0c0fe20000fe0477 */
[----:B------:R-:W-:Y:S01]  /*2d10*/  BSSY B2, `(.L_x_1587) ;  /* 0x00004e1000027945 */ /* 0x000fe20003800000 */
[----:B------:R-:W-:Y:S04]  /*2d20*/  IADD3 R5, P1, P0, R100, R196, R186 ;  /* 0x000000c464057210 */ /* 0x000fe8000783e0ba */
[----:B------:R-:W-:Y:S02]  /*2d30*/  IADD3.X R4, R99, R153, R121, P1, P0 ;  /* 0x0000009963047210 */ /* 0x000fe40000fe0479 */
[----:B------:R-:W-:Y:S02]  /*2d40*/  LEA R68, P1, R3, c[0x0][0x1c8], 0x1 ;  /* 0x0000720003447a11 */ /* 0x000fe400078208ff */
[----:B------:R-:W-:Y:S02]  /*2d50*/  LEA R66, P0, R5, c[0x0][0x1c8], 0x1 ;  /* 0x0000720005427a11 */ /* 0x000fe400078008ff */
        /* <DEDUP_REMOVED lines=26> */
[----:B------:R-:W-:Y:S01]  /*2f00*/  CS2R R36, SRZ ;  /* 0x0000000000247805 */ /* 0x000fe2000001ff00 */
[----:B------:R-:W-:Y:S01]  /*2f10*/  CS2R R64, SRZ ;  /* 0x0000000000407805 */ /* 0x000fe2000001ff00 */
[----:B------:R-:W-:Y:S01]  /*2f20*/  IMAD.X R2, R20, 0x1, R106, P0 ;  /* 0x0000000114027824 */ /* 0x000fe200000e066a */
[----:B------:R-:W-:Y:S05]  /*2f30*/  IADD3 R5, P0, R164, R42, RZ ;  /* 0x0000002aa4057210 */ /* 0x000fea0007f1e0ff */
[----:B------:R-:W-:Y:S01]  /*2f40*/  IMAD.X R4, R7, 0x1, R105, P0 ;  /* 0x0000000107047824 */ /* 0x000fe200000e0669 */
        /* <DEDUP_REMOVED lines=12> */
.L_x_1591:
[----:B------:R-:W-:Y:S05]  /*3010*/  BSYNC B0 ;  /* 0x0000000000007941 */ /* 0x000fea0003800000 */
.L_x_1590:
[----:B------:R-:W-:Y:S01]  /*3020*/  ISETP.GE.AND P4, PT, R220, R152, PT ;  /* 0x00000098dc00720c */ /* 0x000fe20003f86270 */
[----:B-1---5:R-:W-:Y:S01]  /*3030*/  IMAD.MOV.U32 R2, RZ, RZ, R36 ;  /* 0x000000ffff027224 */ /* 0x022fe200078e0024 */
[----:B------:R-:W-:Y:S01]  /*3040*/  MOV R5, R64 ;  /* 0x0000004000057202 */ /* 0x000fe20000000f00 */
[----:B------:R-:W-:Y:S01]  /*3050*/  IMAD.MOV.U32 R4, RZ, RZ, R37 ;  /* 0x000000ffff047224 */ /* 0x000fe200078e0025 */
[----:B------:R-:W-:Y:S01]  /*3060*/  BSSY B0, `(.L_x_1592) ;  /* 0x0000023000007945 */ /* 0x000fe20003800000 */
[----:B------:R-:W-:Y:S01]  /*3070*/  IMAD.MOV.U32 R3, RZ, RZ, R32 ;  /* 0x000000ffff037224 */ /* 0x000fe200078e0020 */
[----:B------:R-:W-:Y:S01]  /*3080*/  PRMT R61, R61, 0x5410, R5 ;  /* 0x000054103d3d7816 */ /* 0x000fe20000000005 */
[----:B------:R-:W-:Y:S01]  /*3090*/  IMAD.MOV.U32 R5, RZ, RZ, R65 ;  /* 0x000000ffff057224 */ /* 0x000fe200078e0041 */
[----:B------:R-:W-:Y:S01]  /*30a0*/  PRMT R30, R4, 0x5410, R2 ;  /* 0x00005410041e7816 */ /* 0x000fe20000000002 */
[----:B------:R-:W-:Y:S01]  /*30b0*/  IMAD.MOV.U32 R2, RZ, RZ, R33 ;  /* 0x000000ffff027224 */ /* 0x000fe200078e0021 */
[----:B------:R-:W-:Y:S01]  /*30c0*/  CS2R R34, SRZ ;  /* 0x0000000000227805 */ /* 0x000fe2000001ff00 */
[----:B------:R-:W-:Y:S01]  /*30d0*/  IMAD.MOV.U32 R4, RZ, RZ, R40 ;  /* 0x000000ffff047224 */ /* 0x000fe200078e0028 */
[----:B------:R-:W-:Y:S01]  /*30e0*/  PRMT R61, R5, 0x7610, R61 ;  /* 0x00007610053d7816 */ /* 0x000fe2000000003d */
[----:B------:R-:W-:Y:S01]  /*30f0*/  CS2R R58, SRZ ;  /* 0x00000000003a7805 */ /* 0x000fe2000001ff00 */
[----:B------:R-:W-:Y:S01]  /*3100*/  PRMT R2, R2, 0x5410, R3 ;  /* 0x0000541002027816 */ /* 0x000fe20000000003 */
[----:B------:R-:W-:Y:S01]  /*3110*/  CS2R R62, SRZ ;  /* 0x00000000003e7805 */ /* 0x000fe2000001ff00 */
[----:B------:R-:W-:Y:S04]  /*3120*/  MOV R3, R41 ;  /* 0x0000002900037202 */ /* 0x000fe80000000f00 */
        /* <DEDUP_REMOVED lines=22> */
.L_x_1593:
[----:B------:R-:W-:Y:S05]  /*3290*/  BSYNC B0 ;  /* 0x0000000000007941 */ /* 0x000fea0003800000 */
.L_x_1592:
[----:B------:R-:W-:Y:S01]  /*32a0*/  ISETP.GE.AND P3, PT, R219, R152, PT ;  /* 0x00000098db00720c */ /* 0x000fe20003f66270 */
[----:B-----5:R-:W-:Y:S01]  /*32b0*/  IMAD.MOV.U32 R6, RZ, RZ, R28 ;  /* 0x000000ffff067224 */ /* 0x020fe200078e001c */
[----:B-1----:R-:W-:Y:S01]  /*32c0*/  MOV R4, R34 ;  /* 0x0000002200047202 */ /* 0x002fe20000000f00 */
        /* <DEDUP_REMOVED lines=37> */
.L_x_1595:
[----:B------:R-:W-:Y:S05]  /*3520*/  BSYNC B0 ;  /* 0x0000000000007941 */ /* 0x000fea0003800000 */
.L_x_1594:
        /* <DEDUP_REMOVED lines=38> */
.L_x_1597:
[----:B------:R-:W-:Y:S05]  /*3790*/  BSYNC B0 ;  /* 0x0000000000007941 */ /* 0x000fea0003800000 */
.L_x_1596:
[----:B-1---5:R-:W-:Y:S01]  /*37a0*/  MOV R4, R16 ;  /* 0x0000001000047202 */ /* 0x022fe20000000f00 */
[----:B------:R-:W-:Y:S01]  /*37b0*/  IMAD.MOV.U32 R3, RZ, RZ, R17 ;  /* 0x000000ffff037224 */ /* 0x000fe200078e0011 */
[----:B------:R-:W-:Y:S01]  /*37c0*/  BSSY B1, `(.L_x_1598) ;  /* 0x000007a000017945 */ /* 0x000fe20003800000 */
[----:B------:R-:W-:Y:S02]  /*37d0*/  IMAD.MOV.U32 R6, RZ, RZ, R8 ;  /* 0x000000ffff067224 */ /* 0x000fe400078e0008 */
[----:B------:R-:W-:Y:S01]  /*37e0*/  IMAD.MOV.U32 R5, RZ, RZ, R9 ;  /* 0x000000ffff057224 */ /* 0x000fe200078e0009 */
[----:B------:R-:W-:Y:S01]  /*37f0*/  PRMT R7, R3, 0x5410, R4 ;  /* 0x0000541003077816 */ /* 0x000fe20000000004 */
[----:B------:R-:W-:Y:S01]  /*3800*/  IMAD.MOV.U32 R20, RZ, RZ, R46 ;  /* 0x000000ffff147224 */ /* 0x000fe200078e002e */
[----:B------:R-:W-:Y:S01]  /*3810*/  MOV R3, R51 ;  /* 0x0000003300037202 */ /* 0x000fe20000000f00 */
[----:B------:R-:W-:Y:S01]  /*3820*/  IMAD.MOV.U32 R4, RZ, RZ, R50 ;  /* 0x000000ffff047224 */ /* 0x000fe200078e0032 */
[----:B------:R-:W-:Y:S02]  /*3830*/  PRMT R6, R5, 0x5410, R6 ;  /* 0x0000541005067816 */ /* 0x000fe40000000006 */
        /* <DEDUP_REMOVED lines=10> */
[----:B------:R-:W-:Y:S02]  /*38e0*/  @!P0 SHF.R.U64 R5, R32, 0x10, R33 ;  /* 0x0000001020058819 */ /* 0x000fe40000001221 */
[----:B------:R-:W-:Y:S02]  /*38f0*/  @!P0 SHF.R.U32.HI R4, RZ, 0x10, R41 ;  /* 0x00000010ff048819 */ /* 0x000fe40000011629 */
[----:B------:R-:W-:Y:S02]  /*3900*/  @!P0 SHF.R.U32.HI R3, RZ, 0x10, R33 ;  /* 0x00000010ff038819 */ /* 0x000fe40000011621 */
[C---:B------:R-:W-:Y:S02]  /*3910*/  @!P0 PRMT R38, R31.reuse, 0x5432, R38 ;  /* 0x000054321f268816 */ /* 0x040fe40000000026 */
[----:B------:R-:W-:Y:S02]  /*3920*/  @!P0 PRMT R5, R2, 0x5432, R5 ;  /* 0x0000543202058816 */ /* 0x000fe40000000005 */
[----:B------:R-:W-:Y:S01]  /*3930*/  @!P0 PRMT R43, R31, 0x5410, R4 ;  /* 0x000054101f2b8816 */ /* 0x000fe20000000004 */
[----:B------:R-:W-:Y:S01]  /*3940*/  @!P0 IMAD.U32 R32, R38, 0x10000, RZ ;  /* 0x0001000026208824 */ /* 0x000fe200078e00ff */
[----:B------:R-:W-:Y:S01]  /*3950*/  @!P0 PRMT R4, R2, 0x5410, R3 ;  /* 0x0000541002048816 */ /* 0x000fe20000000003 */
[----:B------:R-:W-:Y:S01]  /*3960*/  @!P0 IMAD.U32 R3, R5, 0x10000, RZ ;  /* 0x0001000005038824 */ /* 0x000fe200078e00ff */
[----:B------:R-:W-:Y:S01]  /*3970*/  @!P0 LOP3.LUT R38, R38, 0xffff0000, RZ, 0xc0, !PT ;  /* 0xffff000026268812 */ /* 0x000fe200078ec0ff */
[----:B------:R-:W-:Y:S01]  /*3980*/  @!P0 IMAD.U32 R41, R43, 0x10000, RZ ;  /* 0x000100002b298824 */ /* 0x000fe200078e00ff */
[----:B------:R-:W-:Y:S02]  /*3990*/  @!P0 LOP3.LUT R5, R5, 0xffff0000, RZ, 0xc0, !PT ;  /* 0xffff000005058812 */ /* 0x000fe400078ec0ff */
[----:B------:R-:W-:Y:S01]  /*39a0*/  @!P0 LOP3.LUT R43, R43, 0xffff0000, RZ, 0xc0, !PT ;  /* 0xffff00002b2b8812 */ /* 0x000fe200078ec0ff */
[C---:B-1----:R-:W-:Y:S01]  /*39b0*/  @!P0 IMAD.U32 R40, R21.reuse, 0x10000, RZ ;  /* 0x0001000015288824 */ /* 0x042fe200078e00ff */
[C---:B------:R-:W-:Y:S02]  /*39c0*/  @!P0 LOP3.LUT R2, R20.reuse, 0xffff0000, RZ, 0xc0, !PT ;  /* 0xffff000014028812 */ /* 0x040fe400078ec0ff */
[----:B------:R-:W-:Y:S02]  /*39d0*/  @!P0 LOP3.LUT R31, R21, 0xffff0000, RZ, 0xc0, !PT ;  /* 0xffff0000151f8812 */ /* 0x000fe400078ec0ff */
[----:B------:R-:W-:Y:S01]  /*39e0*/  @!P0 SHF.L.U32 R33, R20, 0x10, RZ ;  /* 0x0000001014218819 */ /* 0x000fe200000006ff */
[----:B------:R-:W-:Y:S01]  /*39f0*/  @!P0 FMUL.FTZ R74, R2, R32 ;  /* 0x00000020024a8220 */ /* 0x000fe20000410000 */
[----:B------:R-:W-:Y:S01]  /*3a00*/  @!P0 SHF.L.U32 R42, R22, 0x10, RZ ;  /* 0x00000010162a8819 */ /* 0x000fe200000006ff */
[-C--:B------:R-:W-:Y:S01]  /*3a10*/  @!P0 FMUL.FTZ R2, R2, R3.reuse ;  /* 0x0000000302028220 */ /* 0x080fe20000410000 */
[----:B------:R-:W-:Y:S01]  /*3a20*/  @!P0 SHF.L.U32 R44, R23, 0x10, RZ ;  /* 0x00000010172c8819 */ /* 0x000fe200000006ff */
[----:B------:R-:W-:Y:S02]  /*3a30*/  @!P0 FMUL.FTZ R75, R31, R38 ;  /* 0x000000261f4b8220 */ /* 0x000fe40000410000 */
[----:B------:R-:W-:Y:S02]  /*3a40*/  @!P0 FFMA.FTZ R74, R33, R3, -R74 ;  /* 0x00000003214a8223 */ /* 0x000fe4000001084a */
[----:B------:R-:W-:Y:S01]  /*3a50*/  @!P0 FFMA.FTZ R2, R32, R33, R2 ;  /* 0x0000002120028223 */ /* 0x000fe20000010002 */
[----:B------:R-:W-:Y:S01]  /*3a60*/  @!P0 LOP3.LUT R33, R22, 0xffff0000, RZ, 0xc0, !PT ;  /* 0xffff000016218812 */ /* 0x000fe200078ec0ff */
[-C--:B------:R-:W-:Y:S01]  /*3a70*/  @!P0 FMUL.FTZ R3, R31, R5.reuse ;  /* 0x000000051f038220 */ /* 0x080fe20000410000 */
[----:B------:R-:W-:Y:S01]  /*3a80*/  @!P0 LOP3.LUT R32, R23, 0xffff0000, RZ, 0xc0, !PT ;  /* 0xffff000017208812 */ /* 0x000fe200078ec0ff */
[----:B------:R-:W-:Y:S01]  /*3a90*/  @!P0 FFMA.FTZ R75, R40, R5, -R75 ;  /* 0x00000005284b8223 */ /* 0x000fe2000001084b */
[----:B------:R-:W-:Y:S01]  /*3aa0*/  @!P0 F2FP.BF16.PACK_AB R2, R2, R74 ;  /* 0x0000004a0202823e */ /* 0x000fe200000010ff */
[C---:B------:R-:W-:Y:S01]  /*3ab0*/  @!P0 IMAD.U32 R5, R4.reuse, 0x10000, RZ ;  /* 0x0001000004058824 */ /* 0x040fe200078e00ff */
[----:B------:R-:W-:Y:S01]  /*3ac0*/  @!P0 LOP3.LUT R31, R4, 0xffff0000, RZ, 0xc0, !PT ;  /* 0xffff0000041f8812 */ /* 0x000fe200078ec0ff */
[C---:B------:R-:W-:Y:S02]  /*3ad0*/  @!P0 FMUL.FTZ R196, R33.reuse, R41 ;  /* 0x0000002921c48220 */ /* 0x040fe40000410000 */
[----:B------:R-:W-:Y:S02]  /*3ae0*/  @!P0 FMUL.FTZ R4, R33, R5 ;  /* 0x0000000521048220 */ /* 0x000fe40000410000 */
[----:B------:R-:W-:Y:S02]  /*3af0*/  @!P0 FMUL.FTZ R153, R32, R43 ;  /* 0x0000002b20998220 */ /* 0x000fe40000410000 */
[----:B------:R-:W-:Y:S02]  /*3b00*/  @!P0 FFMA.FTZ R33, R42, R5, -R196 ;  /* 0x000000052a218223 */ /* 0x000fe400000108c4 */
[-C--:B------:R-:W-:Y:S02]  /*3b10*/  @!P0 FMUL.FTZ R5, R32, R31.reuse ;  /* 0x0000001f20058220 */ /* 0x080fe40000410000 */
[----:B------:R-:W-:Y:S02]  /*3b20*/  @!P0 FFMA.FTZ R3, R38, R40, R3 ;  /* 0x0000002826038223 */ /* 0x000fe40000010003 */
[----:B------:R-:W-:Y:S02]  /*3b30*/  @!P0 FFMA.FTZ R4, R41, R42, R4 ;  /* 0x0000002a29048223 */ /* 0x000fe40000010004 */
        /* <DEDUP_REMOVED lines=10> */
.L_x_1601:
[----:B------:R-:W-:Y:S05]  /*3be0*/  BSYNC B0 ;  /* 0x0000000000007941 */ /* 0x000fea0003800000 */
.L_x_1600:
[----:B------:R-:W-:Y:S11]  /*3bf0*/  ISETP.GE.AND P0, PT, R217, c[0x0][0x1d4], PT ;  /* 0x00007500d9007a0c */ /* 0x000ff60003f06270 */
[----:B------:R-:W-:Y:S02]  /*3c00*/  @!UPT UIADD3 URZ, URZ, URZ, URZ ;  /* 0x0000003f3f3ff290 */ /* 0x000fe4000fffe03f */
[----:B------:R-:W-:-:S05]  /*3c10*/  @P0 BRA `(.L_x_1599) ;  /* 0x0000034000000947 */ /* 0x000fca0003800000 */
[----:B------:R-:W-:Y:S01]  /*3c20*/  ISETP.GE.AND P0, PT, R124, c[0x0][0x27c], PT ;  /* 0x00009f007c007a0c */ /* 0x000fe20003f06270 */
[----:B-1----:R-:W1:Y:S11]  /*3c30*/  LDS.128 R20, [R236+0xb900] ;  /* 0x00b90000ec147984 */ /* 0x002e760000000c00 */
[----:B------:R-:W-:Y:S01]  /*3c40*/  @!UPT UIADD3 URZ, URZ, URZ, URZ ;  /* 0x0000003f3f3ff290 */ /* 0x000fe2000fffe03f */
[----:B------:R-:W-:Y:S02]  /*3c50*/  @!P0 SHF.R.U64 R2, R36, 0x10, R37 ;  /* 0x0000001024028819 */ /* 0x000fe40000001225 */
[----:B------:R-:W-:Y:S02]  /*3c60*/  @!P0 SHF.R.U64 R5, R64, 0x10, R65 ;  /* 0x0000001040058819 */ /* 0x000fe40000001241 */
[C---:B------:R-:W-:Y:S02]  /*3c70*/  @!P0 PRMT R2, R30.reuse, 0x5432, R2 ;  /* 0x000054321e028816 */ /* 0x040fe40000000002 */
[----:B------:R-:W-:Y:S02]  /*3c80*/  @!P0 SHF.R.U32.HI R3, RZ, 0x10, R37 ;  /* 0x00000010ff038819 */ /* 0x000fe40000011625 */
[----:B------:R-:W-:Y:S02]  /*3c90*/  @!P0 SHF.R.U32.HI R4, RZ, 0x10, R65 ;  /* 0x00000010ff048819 */ /* 0x000fe40000011641 */
[C---:B------:R-:W-:Y:S02]  /*3ca0*/  @!P0 PRMT R5, R61.reuse, 0x5432, R5 ;  /* 0x000054323d058816 */ /* 0x040fe40000000005 */
[----:B------:R-:W-:Y:S02]  /*3cb0*/  @!P0 PRMT R40, R61, 0x5410, R4 ;  /* 0x000054103d288816 */ /* 0x000fe40000000004 */
[----:B------:R-:W-:Y:S01]  /*3cc0*/  @!P0 PRMT R4, R30, 0x5410, R3 ;  /* 0x000054101e048816 */ /* 0x000fe20000000003 */
[C---:B------:R-:W-:Y:S01]  /*3cd0*/  @!P0 IMAD.U32 R3, R2.reuse, 0x10000, RZ ;  /* 0x0001000002038824 */ /* 0x040fe200078e00ff */
[C---:B------:R-:W-:Y:S01]  /*3ce0*/  @!P0 LOP3.LUT R36, R5.reuse, 0xffff0000, RZ, 0xc0, !PT ;  /* 0xffff000005248812 */ /* 0x040fe200078ec0ff */
[----:B------:R-:W-:Y:S01]  /*3cf0*/  @!P0 IMAD.U32 R32, R5, 0x10000, RZ ;  /* 0x0001000005208824 */ /* 0x000fe200078e00ff */
[----:B------:R-:W-:Y:S01]  /*3d00*/  @!P0 LOP3.LUT R5, R2, 0xffff0000, RZ, 0xc0, !PT ;  /* 0xffff000002058812 */ /* 0x000fe200078ec0ff */
[C---:B-1----:R-:W-:Y:S01]  /*3d10*/  @!P0 IMAD.U32 R37, R21.reuse, 0x10000, RZ ;  /* 0x0001000015258824 */ /* 0x042fe200078e00ff */
[C---:B------:R-:W-:Y:S02]  /*3d20*/  @!P0 LOP3.LUT R31, R20.reuse, 0xffff0000, RZ, 0xc0, !PT ;  /* 0xffff0000141f8812 */ /* 0x040fe400078ec0ff */
[----:B------:R-:W-:Y:S02]  /*3d30*/  @!P0 LOP3.LUT R30, R21, 0xffff0000, RZ, 0xc0, !PT ;  /* 0xffff0000151e8812 */ /* 0x000fe400078ec0ff */
[----:B------:R-:W-:Y:S01]  /*3d40*/  @!P0 SHF.L.U32 R33, R20, 0x10, RZ ;  /* 0x0000001014218819 */ /* 0x000fe200000006ff */
[C---:B------:R-:W-:Y:S01]  /*3d50*/  @!P0 FMUL.FTZ R2, R31.reuse, R3 ;  /* 0x000000031f028220 */ /* 0x040fe20000410000 */
[----:B------:R-:W-:Y:S01]  /*3d60*/  @!P0 SHF.L.U32 R38, R22, 0x10, RZ ;  /* 0x0000001016268819 */ /* 0x000fe200000006ff */
[----:B------:R-:W-:Y:S01]  /*3d70*/  @!P0 FMUL.FTZ R42, R31, R32 ;  /* 0x000000201f2a8220 */ /* 0x000fe20000410000 */
[C---:B------:R-:W-:Y:S01]  /*3d80*/  @!P0 LOP3.LUT R31, R23.reuse, 0xffff0000, RZ, 0xc0, !PT ;  /* 0xffff0000171f8812 */ /* 0x040fe200078ec0ff */
[----:B------:R-:W-:Y:S01]  /*3d90*/  @!P0 FMUL.FTZ R43, R30, R36 ;  /* 0x000000241e2b8220 */ /* 0x000fe20000410000 */
[----:B------:R-:W-:Y:S01]  /*3da0*/  @!P0 SHF.L.U32 R41, R23, 0x10, RZ ;  /* 0x0000001017298819 */ /* 0x000fe200000006ff */
[----:B------:R-:W-:Y:S01]  /*3db0*/  @!P0 FFMA.FTZ R2, R32, R33, R2 ;  /* 0x0000002120028223 */ /* 0x000fe20000010002 */
[----:B------:R-:W-:Y:S01]  /*3dc0*/  @!P0 LOP3.LUT R32, R22, 0xffff0000, RZ, 0xc0, !PT ;  /* 0xffff000016208812 */ /* 0x000fe200078ec0ff */
[----:B------:R-:W-:Y:S02]  /*3dd0*/  @!P0 FFMA.FTZ R42, R33, R3, -R42 ;  /* 0x00000003212a8223 */ /* 0x000fe4000001082a */
[C---:B------:R-:W-:Y:S01]  /*3de0*/  @!P0 IMAD.U32 R33, R40.reuse, 0x10000, RZ ;  /* 0x0001000028218824 */ /* 0x040fe200078e00ff */
[----:B------:R-:W-:Y:S01]  /*3df0*/  @!P0 LOP3.LUT R40, R40, 0xffff0000, RZ, 0xc0, !PT ;  /* 0xffff000028288812 */ /* 0x000fe200078ec0ff */
[-C--:B------:R-:W-:Y:S01]  /*3e00*/  @!P0 FMUL.FTZ R3, R30, R5.reuse ;  /* 0x000000051e038220 */ /* 0x080fe20000410000 */
[----:B------:R-:W-:Y:S01]  /*3e10*/  @!P0 F2FP.BF16.PACK_AB R2, R2, R42 ;  /* 0x0000002a0202823e */ /* 0x000fe200000010ff */
[----:B------:R-:W-:Y:S01]  /*3e20*/  @!P0 FFMA.FTZ R43, R37, R5, -R43 ;  /* 0x00000005252b8223 */ /* 0x000fe2000001082b */
[C---:B------:R-:W-:Y:S01]  /*3e30*/  @!P0 LOP3.LUT R30, R4.reuse, 0xffff0000, RZ, 0xc0, !PT ;  /* 0xffff0000041e8812 */ /* 0x040fe200078ec0ff */
[----:B------:R-:W-:Y:S02]  /*3e40*/  @!P0 IMAD.U32 R5, R4, 0x10000, RZ ;  /* 0x0001000004058824 */ /* 0x000fe400078e00ff */
[C---:B------:R-:W-:Y:S02]  /*3e50*/  @!P0 FMUL.FTZ R61, R32.reuse, R33 ;  /* 0x00000021203d8220 */ /* 0x040fe40000410000 */
[-C--:B------:R-:W-:Y:S02]  /*3e60*/  @!P0 FMUL.FTZ R4, R32, R5.reuse ;  /* 0x0000000520048220 */ /* 0x080fe40000410000 */
[C---:B------:R-:W-:Y:S02]  /*3e70*/  @!P0 FMUL.FTZ R44, R31.reuse, R40 ;  /* 0x000000281f2c8220 */ /* 0x040fe40000410000 */
[----:B------:R-:W-:Y:S02]  /*3e80*/  @!P0 FFMA.FTZ R32, R38, R5, -R61 ;  /* 0x0000000526208223 */ /* 0x000fe4000001083d */
[----:B------:R-:W-:Y:S02]  /*3e90*/  @!P0 FMUL.FTZ R5, R31, R30 ;  /* 0x0000001e1f058220 */ /* 0x000fe40000410000 */
        /* <DEDUP_REMOVED lines=12> */
.L_x_1599:
[----:B------:R-:W-:Y:S05]  /*3f60*/  BSYNC B1 ;  /* 0x0000000000017941 */ /* 0x000fea0003800000 */
.L_x_1598:
        /* <DEDUP_REMOVED lines=23> */
[----:B------:R-:W-:Y:S01]  /*40e0*/  @!P0 FMUL.FTZ R2, R30, R3 ;  /* 0x000000031e028220 */ /* 0x000fe20000410000 */
[----:B------:R-:W-:Y:S01]  /*40f0*/  @!P0 SHF.L.U32 R35, R22, 0x10, RZ ;  /* 0x0000001016238819 */ /* 0x000fe200000006ff */
[----:B------:R-:W-:Y:S01]  /*4100*/  @!P0 FMUL.FTZ R38, R30, R31 ;  /* 0x0000001f1e268220 */ /* 0x000fe20000410000 */
[----:B------:R-:W-:Y:S01]  /*4110*/  @!P0 LOP3.LUT R30, R23, 0xffff0000, RZ, 0xc0, !PT ;  /* 0xffff0000171e8812 */ /* 0x000fe200078ec0ff */
        /* <DEDUP_REMOVED lines=29> */
.L_x_1605:
[----:B------:R-:W-:Y:S05]  /*42f0*/  BSYNC B0 ;  /* 0x0000000000007941 */ /* 0x000fea0003800000 */
.L_x_1604:
        /* <DEDUP_REMOVED lines=33> */
[----:B------:R-:W-:Y:S01]  /*4510*/  @!P0 FMUL.FTZ R3, R18, R5 ;  /* 0x0000000512038220 */ /* 0x000fe20000410000 */
[----:B------:R-:W-:Y:S01]  /*4520*/  @!P0 F2FP.BF16.PACK_AB R2, R2, R35 ;  /* 0x000000230202823e */ /* 0x000fe200000010ff */
[----:B------:R-:W-:Y:S01]  /*4530*/  @!P0 FFMA.FTZ R36, R31, R5, -R36 ;  /* 0x000000051f248223 */ /* 0x000fe20000010824 */
[C---:B------:R-:W-:Y:S01]  /*4540*/  @!P0 LOP3.LUT R18, R4.reuse, 0xffff0000, RZ, 0xc0, !PT ;  /* 0xffff000004128812 */ /* 0x040fe200078ec0ff */
[----:B------:R-:W-:Y:S02]  /*4550*/  @!P0 IMAD.U32 R5, R4, 0x10000, RZ ;  /* 0x0001000004058824 */ /* 0x000fe400078e00ff */
[C---:B------:R-:W-:Y:S02]  /*4560*/  @!P0 FMUL.FTZ R38, R28.reuse, R29 ;  /* 0x0000001d1c268220 */ /* 0x040fe40000410000 */
[----:B------:R-:W-:Y:S02]  /*4570*/  @!P0 FMUL.FTZ R4, R28, R5 ;  /* 0x000000051c048220 */ /* 0x000fe40000410000 */
        /* <DEDUP_REMOVED lines=15> */
.L_x_1603:
[----:B------:R-:W-:Y:S05]  /*4670*/  BSYNC B1 ;  /* 0x0000000000017941 */ /* 0x000fea0003800000 */
.L_x_1602:
        /* <DEDUP_REMOVED lines=56> */
.L_x_1609:
[----:B------:R-:W-:Y:S05]  /*4a00*/  BSYNC B0 ;  /* 0x0000000000007941 */ /* 0x000fea0003800000 */
.L_x_1608:
        /* <DEDUP_REMOVED lines=55> */
.L_x_1607:
[----:B------:R-:W-:Y:S05]  /*4d80*/  BSYNC B1 ;  /* 0x0000000000017941 */ /* 0x000fea0003800000 */
.L_x_1606:
        /* <DEDUP_REMOVED lines=8> */
[----:B------:R-:W-:Y:S02]  /*4e10*/  @!P0 SHF.R.U32.HI R5, RZ, 0x10, R51 ;  /* 0x00000010ff058819 */ /* 0x000fe40000011633 */
[----:B------:R-:W-:Y:S02]  /*4e20*/  @!P0 PRMT R4, R48, 0x5432, R4 ;  /* 0x0000543230048816 */ /* 0x000fe40000000004 */
[C---:B------:R-:W-:Y:S02]  /*4e30*/  @!P0 PRMT R2, R7.reuse, 0x5432, R2 ;  /* 0x0000543207028816 */ /* 0x040fe40000000002 */
[----:B------:R-:W-:Y:S01]  /*4e40*/  @!P0 SHF.R.U32.HI R3, RZ, 0x10, R17 ;  /* 0x00000010ff038819 */ /* 0x000fe20000011611 */
[----:B------:R-:W-:Y:S01]  /*4e50*/  @!P0 IMAD.U32 R15, R4, 0x10000, RZ ;  /* 0x00010000040f8824 */ /* 0x000fe200078e00ff */
[----:B------:R-:W-:Y:S02]  /*4e60*/  @!P0 PRMT R19, R48, 0x5410, R5 ;  /* 0x0000541030138816 */ /* 0x000fe40000000005 */
[----:B------:R-:W-:Y:S02]  /*4e70*/  @!P0 LOP3.LUT R17, R4, 0xffff0000, RZ, 0xc0, !PT ;  /* 0xffff000004118812 */ /* 0x000fe400078ec0ff */
[----:B------:R-:W-:Y:S01]  /*4e80*/  @!P0 PRMT R7, R7, 0x5410, R3 ;  /* 0x0000541007078816 */ /* 0x000fe20000000003 */
[C---:B------:R-:W-:Y:S01]  /*4e90*/  @!P0 IMAD.U32 R3, R2.reuse, 0x10000, RZ ;  /* 0x0001000002038824 */ /* 0x040fe200078e00ff */
[----:B------:R-:W-:Y:S01]  /*4ea0*/  @!P0 LOP3.LUT R4, R2, 0xffff0000, RZ, 0xc0, !PT ;  /* 0xffff000002048812 */ /* 0x000fe200078ec0ff */
[C---:B-1----:R-:W-:Y:S01]  /*4eb0*/  @!P0 IMAD.U32 R18, R21.reuse, 0x10000, RZ ;  /* 0x0001000015128824 */ /* 0x042fe200078e00ff */
[C---:B------:R-:W-:Y:S02]  /*4ec0*/  @!P0 LOP3.LUT R14, R20.reuse, 0xffff0000, RZ, 0xc0, !PT ;  /* 0xffff0000140e8812 */ /* 0x040fe400078ec0ff */
[----:B------:R-:W-:Y:S02]  /*4ed0*/  @!P0 LOP3.LUT R5, R21, 0xffff0000, RZ, 0xc0, !PT ;  /* 0xffff000015058812 */ /* 0x000fe400078ec0ff */
[----:B------:R-:W-:Y:S01]  /*4ee0*/  @!P0 SHF.L.U32 R16, R20, 0x10, RZ ;  /* 0x0000001014108819 */ /* 0x000fe200000006ff */
[C---:B------:R-:W-:Y:S01]  /*4ef0*/  @!P0 FMUL.FTZ R25, R14.reuse, R15 ;  /* 0x0000000f0e198220 */ /* 0x040fe20000410000 */
[----:B------:R-:W-:Y:S01]  /*4f00*/  @!P0 SHF.L.U32 R24, R23, 0x10, RZ ;  /* 0x0000001017188819 */ /* 0x000fe200000006ff */
[----:B------:R-:W-:Y:S02]  /*4f10*/  @!P0 FMUL.FTZ R26, R5, R17 ;  /* 0x00000011051a8220 */ /* 0x000fe40000410000 */
[-C--:B------:R-:W-:Y:S01]  /*4f20*/  @!P0 FMUL.FTZ R2, R14, R3.reuse ;  /* 0x000000030e028220 */ /* 0x080fe20000410000 */
[----:B------:R-:W-:Y:S01]  /*4f30*/  @!P0 LOP3.LUT R14, R23, 0xffff0000, RZ, 0xc0, !PT ;  /* 0xffff0000170e8812 */ /* 0x000fe200078ec0ff */
[----:B------:R-:W-:Y:S02]  /*4f40*/  @!P0 FFMA.FTZ R25, R16, R3, -R25 ;  /* 0x0000000310198223 */ /* 0x000fe40000010819 */
[-C--:B------:R-:W-:Y:S02]  /*4f50*/  @!P0 FMUL.FTZ R3, R5, R4.reuse ;  /* 0x0000000405038220 */ /* 0x080fe40000410000 */
[----:B------:R-:W-:Y:S01]  /*4f60*/  @!P0 FFMA.FTZ R26, R18, R4, -R26 ;  /* 0x00000004121a8223 */ /* 0x000fe2000001081a */
[C---:B------:R-:W-:Y:S01]  /*4f70*/  @!P0 LOP3.LUT R4, R22.reuse, 0xffff0000, RZ, 0xc0, !PT ;  /* 0xffff000016048812 */ /* 0x040fe200078ec0ff */
[----:B------:R-:W-:Y:S01]  /*4f80*/  @!P0 FFMA.FTZ R2, R15, R16, R2 ;  /* 0x000000100f028223 */ /* 0x000fe20000010002 */
[----:B------:R-:W-:Y:S01]  /*4f90*/  @!P0 SHF.L.U32 R16, R22, 0x10, RZ ;  /* 0x0000001016108819 */ /* 0x000fe200000006ff */
[C---:B------:R-:W-:Y:S01]  /*4fa0*/  @!P0 IMAD.U32 R15, R19.reuse, 0x10000, RZ ;  /* 0x00010000130f8824 */ /* 0x040fe200078e00ff */
[----:B------:R-:W-:Y:S01]  /*4fb0*/  @!P0 LOP3.LUT R19, R19, 0xffff0000, RZ, 0xc0, !PT ;  /* 0xffff000013138812 */ /* 0x000fe200078ec0ff */
[C---:B------:R-:W-:Y:S01]  /*4fc0*/  @!P0 IMAD.U32 R5, R7.reuse, 0x10000, RZ ;  /* 0x0001000007058824 */ /* 0x040fe200078e00ff */
[----:B------:R-:W-:Y:S01]  /*4fd0*/  @!P0 LOP3.LUT R7, R7, 0xffff0000, RZ, 0xc0, !PT ;  /* 0xffff000007078812 */ /* 0x000fe200078ec0ff */
[----:B------:R-:W-:Y:S01]  /*4fe0*/  @!P0 FMUL.FTZ R27, R4, R15 ;  /* 0x0000000f041b8220 */ /* 0x000fe20000410000 */
[----:B------:R-:W-:Y:S01]  /*4ff0*/  @!P0 F2FP.BF16.PACK_AB R2, R2, R25 ;  /* 0x000000190202823e */ /* 0x000fe200000010ff */
        /* <DEDUP_REMOVED lines=16> */
.L_x_1612:
[----:B------:R-:W-:Y:S05]  /*5100*/  BSYNC B0 ;  /* 0x0000000000007941 */ /* 0x000fea0003800000 */
.L_x_1611:
[----:B------:R-:W-:Y:S11]  /*5110*/  ISETP.GE.AND P0, PT, R217, c[0x0][0x1d4], PT ;  /* 0x00007500d9007a0c */ /* 0x000ff60003f06270 */
[----:B------:R-:W-:Y:S02]  /*5120*/  @!UPT UIADD3 URZ, URZ, URZ, URZ ;  /* 0x0000003f3f3ff290 */ /* 0x000fe4000fffe03f */
[----:B------:R-:W-:-:S05]  /*5130*/  @P0 BRA `(.L_x_1610) ;  /* 0x000029e000000947 */ /* 0x000fca0003800000 */
[----:B------:R-:W-:Y:S01]  /*5140*/  ISETP.GE.AND P0, PT, R124, c[0x0][0x27c], PT ;  /* 0x00009f007c007a0c */ /* 0x000fe20003f06270 */
[----:B------:R-:W2:Y:S11]  /*5150*/  LDS.128 R16, [R236+0xe900] ;  /* 0x00e90000ec107984 */ /* 0x000eb60000000c00 */
[----:B------:R-:W-:Y:S01]  /*5160*/  @!UPT UIADD3 URZ, URZ, URZ, URZ ;  /* 0x0000003f3f3ff290 */ /* 0x000fe2000fffe03f */
[----:B------:R-:W-:Y:S02]  /*5170*/  @!P0 SHF.R.U64 R4, R46, 0x10, R47 ;  /* 0x000000102e048819 */ /* 0x000fe4000000122f */
[----:B------:R-:W-:Y:S02]  /*5180*/  @!P0 SHF.R.U64 R2, R8, 0x10, R9 ;  /* 0x0000001008028819 */ /* 0x000fe40000001209 */
[----:B------:R-:W-:Y:S02]  /*5190*/  @!P0 SHF.R.U32.HI R5, RZ, 0x10, R47 ;  /* 0x00000010ff058819 */ /* 0x000fe4000001162f */
[C---:B------:R-:W-:Y:S02]  /*51a0*/  @!P0 PRMT R4, R45.reuse, 0x5432, R4 ;  /* 0x000054322d048816 */ /* 0x040fe40000000004 */
[----:B------:R-:W-:Y:S02]  /*51b0*/  @!P0 PRMT R2, R6, 0x5432, R2 ;  /* 0x0000543206028816 */ /* 0x000fe40000000002 */
[----:B------:R-:W-:Y:S01]  /*51c0*/  @!P0 SHF.R.U32.HI R3, RZ, 0x10, R9 ;  /* 0x00000010ff038819 */ /* 0x000fe20000011609 */
[C---:B------:R-:W-:Y:S01]  /*51d0*/  @!P0 IMAD.U32 R8, R4.reuse, 0x10000, RZ ;  /* 0x0001000004088824 */ /* 0x040fe200078e00ff */
[----:B-1----:R-:W-:Y:S02]  /*51e0*/  @!P0 PRMT R20, R45, 0x5410, R5 ;  /* 0x000054102d148816 */ /* 0x002fe40000000005 */
[----:B------:R-:W-:Y:S02]  /*51f0*/  @!P0 LOP3.LUT R14, R4, 0xffff0000, RZ, 0xc0, !PT ;  /* 0xffff0000040e8812 */ /* 0x000fe400078ec0ff */
[----:B------:R-:W-:Y:S01]  /*5200*/  @!P0 PRMT R6, R6, 0x5410, R3 ;  /* 0x0000541006068816 */ /* 0x000fe20000000003 */
[C---:B------:R-:W-:Y:S01]  /*5210*/  @!P0 IMAD.U32 R3, R2.reuse, 0x10000, RZ ;  /* 0x0001000002038824 */ /* 0x040fe200078e00ff */
[----:B------:R-:W-:Y:S01]  /*5220*/  @!P0 LOP3.LUT R4, R2, 0xffff0000, RZ, 0xc0, !PT ;  /* 0xffff000002048812 */ /* 0x000fe200078ec0ff */
[C---:B--2---:R-:W-:Y:S01]  /*5230*/  @!P0 IMAD.U32 R15, R17.reuse, 0x10000, RZ ;  /* 0x00010000110f8824 */ /* 0x044fe200078e00ff */
[C---:B------:R-:W-:Y:S02]  /*5240*/  @!P0 LOP3.LUT R7, R16.reuse, 0xffff0000, RZ, 0xc0, !PT ;  /* 0xffff000010078812 */ /* 0x040fe400078ec0ff */
[----:B------:R-:W-:Y:S02]  /*5250*/  @!P0 LOP3.LUT R5, R17, 0xffff0000, RZ, 0xc0, !PT ;  /* 0xffff000011058812 */ /* 0x000fe400078ec0ff */
[----:B------:R-:W-:Y:S01]  /*5260*/  @!P0 SHF.L.U32 R9, R16, 0x10, RZ ;  /* 0x0000001010098819 */ /* 0x000fe200000006ff */
[----:B------:R-:W-:Y:S01]  /*5270*/  @!P0 FMUL.FTZ R22, R7, R8 ;  /* 0x0000000807168220 */ /* 0x000fe20000410000 */
[----:B------:R-:W-:Y:S01]  /*5280*/  @!P0 SHF.L.U32 R21, R19, 0x10, RZ ;  /* 0x0000001013158819 */ /* 0x000fe200000006ff */
[----:B------:R-:W-:Y:S02]  /*5290*/  @!P0 FMUL.FTZ R23, R5, R14 ;  /* 0x0000000e05178220 */ /* 0x000fe40000410000 */
[-C--:B------:R-:W-:Y:S01]  /*52a0*/  @!P0 FMUL.FTZ R2, R7, R3.reuse ;  /* 0x0000000307028220 */ /* 0x080fe20000410000 */
[----:B------:R-:W-:Y:S01]  /*52b0*/  @!P0 LOP3.LUT R7, R19, 0xffff0000, RZ, 0xc0, !PT ;  /* 0xffff000013078812 */ /* 0x000fe200078ec0ff */
[----:B------:R-:W-:Y:S02]  /*52c0*/  @!P0 FFMA.FTZ R22, R9, R3, -R22 ;  /* 0x0000000309168223 */ /* 0x000fe40000010816 */
[-C--:B------:R-:W-:Y:S02]  /*52d0*/  @!P0 FMUL.FTZ R3, R5, R4.reuse ;  /* 0x0000000405038220 */ /* 0x080fe40000410000 */
[----:B------:R-:W-:Y:S01]  /*52e0*/  @!P0 FFMA.FTZ R23, R15, R4, -R23 ;  /* 0x000000040f178223 */ /* 0x000fe20000010817 */
[----:B------:R-:W-:Y:S01]  /*52f0*/  @!P0 LOP3.LUT R4, R18, 0xffff0000, RZ, 0xc0, !PT ;  /* 0xffff000012048812 */ /* 0x000fe200078ec0ff */
        /* <DEDUP_REMOVED lines=8> */
[-C--:B------:R-:W-:Y:S02]  /*5380*/  @!P0 FMUL.FTZ R4, R4, R5.reuse ;  /* 0x0000000504048220 */ /* 0x080fe40000410000 */
        /* <DEDUP_REMOVED lines=16> */
.L_x_1589:
        /* <DEDUP_REMOVED lines=22> */
[C-C-:B------:R-:W-:Y:S02]  /*55f0*/  @!P3 IADD3.X R9, R103.reuse, R125, R7.reuse, P1, P0 ;  /* 0x0000007d6709b210 */ /* 0x140fe40000fe0407 */
        /* <DEDUP_REMOVED lines=10> */
[----:B------:R-:W2:Y:S01]  /*56a0*/  @!P4 LDG.E.128 R28, [R32.64] ;  /* 0x0000000a201cc981 */ /* 0x000ea2000c1e1d00 */
[----:B------:R-:W-:Y:S02]  /*56b0*/  @!P4 LEA.HI.X R3, R5, c[0x0][0x28c], R4, 0x1, P0 ;  /* 0x0000a3000503ca11 */ /* 0x000fe400000f0c04 */
[C---:B------:R-:W-:Y:S04]  /*56c0*/  @!P3 LEA R26, P0, R8.reuse, c[0x0][0x270], 0x1 ;  /* 0x00009c00081aba11 */ /* 0x040fe800078008ff */
[----:B------:R-:W-:Y:S01]  /*56d0*/  @!P3 LEA.HI.X R27, R8, c[0x0][0x274], R6, 0x1, P0 ;  /* 0x00009d00081bba11 */ /* 0x000fe200000f0c06 */
[----:B------:R1:W3:Y:S01]  /*56e0*/  @!P4 LDG.E.128 R64, [R2.64] ;  /* 0x0000000a0240c981 */ /* 0x0002e2000c1e1d00 */
[C---:B------:R-:W-:Y:S04]  /*56f0*/  @!P3 LEA R24, P0, R14.reuse, c[0x0][0x288], 0x1 ;  /* 0x0000a2000e18ba11 */ /* 0x040fe800078008ff */
[----:B------:R-:W-:Y:S02]  /*5700*/  @!P3 LEA.HI.X R25, R14, c[0x0][0x28c], R9, 0x1, P0 ;  /* 0x0000a3000e19ba11 */ /* 0x000fe400000f0c09 */
[C---:B------:R-:W-:Y:S03]  /*5710*/  @!P2 LEA R8, P0, R16.reuse, c[0x0][0x270], 0x1 ;  /* 0x00009c001008aa11 */ /* 0x040fe600078008ff */
[----:B------:R-:W4:Y:S01]  /*5720*/  @!P3 LDG.E.128 R60, [R24.64] ;  /* 0x0000000a183cb981 */ /* 0x000f22000c1e1d00 */
[----:B------:R-:W-:Y:S02]  /*5730*/  @!P2 LEA.HI.X R9, R16, c[0x0][0x274], R15, 0x1, P0 ;  /* 0x00009d001009aa11 */ /* 0x000fe400000f0c0f */
[C---:B------:R-:W-:Y:S04]  /*5740*/  @!P2 LEA R4, P0, R18.reuse, c[0x0][0x288], 0x1 ;  /* 0x0000a2001204aa11 */ /* 0x040fe800078008ff */
[----:B------:R-:W-:Y:S02]  /*5750*/  @!P2 LEA.HI.X R5, R18, c[0x0][0x28c], R17, 0x1, P0 ;  /* 0x0000a3001205aa11 */ /* 0x000fe400000f0c11 */
[----:B------:R-:W-:Y:S01]  /*5760*/  ISETP.GE.AND P0, PT, R223, R152, PT ;  /* 0x00000098df00720c */ /* 0x000fe20003f06270 */
[----:B------:R-:W-:Y:S01]  /*5770*/  CS2R R18, SRZ ;  /* 0x0000000000127805 */ /* 0x000fe2000001ff00 */
[----:B------:R-:W-:Y:S01]  /*5780*/  CS2R R16, SRZ ;  /* 0x0000000000107805 */ /* 0x000fe2000001ff00 */
[----:B------:R1:W4:Y:S01]  /*5790*/  @!P2 LDG.E.128 R56, [R4.64] ;  /* 0x0000000a0438a981 */ /* 0x000322000c1e1d00 */
[----:B------:R-:W-:Y:S07]  /*57a0*/  ISETP.GE.OR P0, PT, R10, c[0x0][0x27c], P0 ;  /* 0x00009f000a007a0c */ /* 0x000fee0000706670 */
[----:B------:R1:W4:Y:S06]  /*57b0*/  @!P2 LDG.E.128 R16, [R8.64] ;  /* 0x0000000a0810a981 */ /* 0x00032c000c1e1d00 */
[----:B------:R-:W-:Y:S05]  /*57c0*/  @!P0 IADD3 R22, P1, R162, R22, RZ ;  /* 0x00000016a2168210 */ /* 0x000fea0007f3e0ff */
[----:B------:R-:W-:Y:S01]  /*57d0*/  @!P0 IMAD.X R20, R20, 0x1, R104, P1 ;  /* 0x0000000114148824 */ /* 0x000fe200008e0668 */
[C---:B-1----:R-:W-:Y:S04]  /*57e0*/  @!P0 LEA R2, P1, R22.reuse, c[0x0][0x270], 0x1 ;  /* 0x00009c0016028a11 */ /* 0x042fe800078208ff */
[----:B------:R-:W-:Y:S01]  /*57f0*/  @!P0 LEA.HI.X R3, R22, c[0x0][0x274], R20, 0x1, P1 ;  /* 0x00009d0016038a11 */ /* 0x000fe200008f0c14 */
[----:B------:R-:W-:Y:S01]  /*5800*/  CS2R R4, SRZ ;  /* 0x0000000000047805 */ /* 0x000fe2000001ff00 */
[----:B------:R-:W-:Y:S01]  /*5810*/  CS2R R22, SRZ ;  /* 0x0000000000167805 */ /* 0x000fe2000001ff00 */
[----:B------:R-:W-:Y:S01]  /*5820*/  CS2R R20, SRZ ;  /* 0x0000000000147805 */ /* 0x000fe2000001ff00 */
[----:B------:R-:W-:Y:S05]  /*5830*/  @!P0 IADD3 R42, P1, R160, R42, RZ ;  /* 0x0000002aa02a8210 */ /* 0x000fea0007f3e0ff */
[----:B------:R-:W-:Y:S01]  /*5840*/  @!P0 IMAD.X R7, R7, 0x1, R103, P1 ;  /* 0x0000000107078824 */ /* 0x000fe200008e0667 */
[----:B------:R-:W4:Y:S01]  /*5850*/  @!P3 LDG.E.128 R20, [R26.64] ;  /* 0x0000000a1a14b981 */ /* 0x000f22000c1e1d00 */
[C---:B------:R-:W-:Y:S04]  /*5860*/  @!P0 LEA R8, P1, R42.reuse, c[0x0][0x288], 0x1 ;  /* 0x0000a2002a088a11 */ /* 0x040fe800078208ff */
[----:B------:R-:W-:Y:S02]  /*5870*/  @!P0 LEA.HI.X R9, R42, c[0x0][0x28c], R7, 0x1, P1 ;  /* 0x0000a3002a098a11 */ /* 0x000fe400008f0c07 */
[----:B------:R-:W-:Y:S01]  /*5880*/  CS2R R6, SRZ ;  /* 0x0000000000067805 */ /* 0x000fe2000001ff00 */
[----:B------:R-:W-:Y:S01]  /*5890*/  CS2R R42, SRZ ;  /* 0x00000000002a7805 */ /* 0x000fe2000001ff00 */
[----:B------:R-:W-:Y:S04]  /*58a0*/  ISETP.GE.OR P1, PT, R223, R152, P6 ;  /* 0x00000098df00720c */ /* 0x000fe80003726670 */
        /* <DEDUP_REMOVED lines=8> */
[----:B---3--:R-:W-:Y:S02]  /*5930*/  IMAD.MOV.U32 R9, RZ, RZ, R66 ;  /* 0x000000ffff097224 */ /* 0x008fe400078e0042 */
[----:B------:R-:W-:Y:S01]  /*5940*/  IMAD.MOV.U32 R8, RZ, RZ, R67 ;  /* 0x000000ffff087224 */ /* 0x000fe200078e0043 */
[----:B------:R-:W-:Y:S01]  /*5950*/  PRMT R34, R2, 0x5410, R3 ;  /* 0x0000541002227816 */ /* 0x000fe20000000003 */
[----:B------:R-:W-:Y:S02]  /*5960*/  IMAD.MOV.U32 R3, RZ, RZ, R64 ;  /* 0x000000ffff037224 */ /* 0x000fe400078e0040 */
[----:B------:R-:W-:Y:S01]  /*5970*/  IMAD.MOV.U32 R2, RZ, RZ, R65 ;  /* 0x000000ffff027224 */ /* 0x000fe200078e0041 */
[----:B------:R-:W-:Y:S04]  /*5980*/  PRMT R74, R9, 0x5410, R8 ;  /* 0x00005410094a7816 */ /* 0x000fe80000000008 */
[----:B------:R-:W-:Y:S01]  /*5990*/  PRMT R75, R2, 0x5410, R3 ;  /* 0x00005410024b7816 */ /* 0x000fe20000000003 */
[----:B----4-:R-:W-:Y:S02]  /*59a0*/  IMAD.MOV.U32 R9, RZ, RZ, R22 ;  /* 0x000000ffff097224 */ /* 0x010fe400078e0016 */
        /* <DEDUP_REMOVED lines=25> */
[----:B------:R-:W1:Y:S01]  /*5b40*/  LDS.128 R24, [R148+0x8100] ;  /* 0x0081000094187984 */ /* 0x000e620000000c00 */
[----:B-----5:R-:W-:Y:S02]  /*5b50*/  IMAD.MOV.U32 R37, RZ, RZ, R43 ;  /* 0x000000ffff257224 */ /* 0x020fe400078e002b */
[----:B------:R-:W-:Y:S01]  /*5b60*/  IMAD.MOV.U32 R38, RZ, RZ, R40 ;  /* 0x000000ffff267224 */ /* 0x000fe200078e0028 */
[----:B------:R-:W-:Y:S01]  /*5b70*/  @!P0 SHF.R.U64 R40, R40, 0x10, R41 ;  /* 0x0000001028288819 */ /* 0x000fe20000001229 */
[----:B------:R-:W-:Y:S01]  /*5b80*/  IMAD.X R2, R153, 0x1, R117, P1 ;  /* 0x0000000199027824 */ /* 0x000fe200008e0675 */
[-C--:B------:R-:W-:Y:S01]  /*5b90*/  IADD3 R9, P2, P1, R168, R3.reuse, R151 ;  /* 0x00000003a8097210 */ /* 0x080fe2000795e097 */
[--C-:B------:R-:W-:Y:S01]  /*5ba0*/  IMAD.MOV.U32 R36, RZ, RZ, R41.reuse ;  /* 0x000000ffff247224 */ /* 0x100fe200078e0029 */
[----:B------:R-:W-:Y:S01]  /*5bb0*/  @!P0 SHF.R.U32.HI R41, RZ, 0x10, R41 ;  /* 0x00000010ff298819 */ /* 0x000fe20000011629 */
[----:B------:R-:W2:Y:S01]  /*5bc0*/  LDS.128 R68, [R149+0x8100] ;  /* 0x0081000095447984 */ /* 0x000ea20000000c00 */
[-C--:B------:R-:W-:Y:S01]  /*5bd0*/  IADD3.X R8, R107, R2.reuse, R141, P2, P1 ;  /* 0x000000026b087210 */ /* 0x080fe200017e248d */
[----:B------:R-:W-:Y:S01]  /*5be0*/  IMAD.MOV.U32 R44, RZ, RZ, R42 ;  /* 0x000000ffff2c7224 */ /* 0x000fe200078e002a */
[----:B------:R-:W-:Y:S02]  /*5bf0*/  ISETP.GE.AND P1, PT, R150, c[0x0][0x1d4], PT ;  /* 0x0000750096007a0c */ /* 0x000fe40003f26270 */
[----:B------:R-:W-:Y:S02]  /*5c00*/  @!P0 PRMT R40, R38, 0x5410, R40 ;  /* 0x0000541026288816 */ /* 0x000fe40000000028 */
[----:B------:R-:W-:Y:S02]  /*5c10*/  @!P0 PRMT R41, R36, 0x5410, R41 ;  /* 0x0000541024298816 */ /* 0x000fe40000000029 */
[--C-:B------:R-:W-:Y:S02]  /*5c20*/  @!P0 SHF.R.U64 R42, R42, 0x10, R43.reuse ;  /* 0x000000102a2a8819 */ /* 0x100fe4000000122b */
[----:B------:R-:W-:Y:S02]  /*5c30*/  @!P0 SHF.R.U32.HI R43, RZ, 0x10, R43 ;  /* 0x00000010ff2b8819 */ /* 0x000fe4000001162b */
[----:B------:R-:W-:Y:S01]  /*5c40*/  @!P0 PRMT R38, R44, 0x5410, R42 ;  /* 0x000054102c268816 */ /* 0x000fe2000000002a */
[----:B------:R-:W-:Y:S01]  /*5c50*/  @!P0 IMAD.U32 R42, R41, 0x10000, RZ ;  /* 0x00010000292a8824 */ /* 0x000fe200078e00ff */
[----:B------:R-:W-:Y:S02]  /*5c60*/  @!P0 PRMT R52, R37, 0x5410, R43 ;  /* 0x0000541025348816 */ /* 0x000fe4000000002b */
[----:B------:R-:W-:Y:S01]  /*5c70*/  @!P1 IADD3 R3, P3, P2, R168, R3, R150 ;  /* 0x00000003a8039210 */ /* 0x000fe20007a7e096 */
[----:B------:R-:W-:Y:S01]  /*5c80*/  @!P0 IMAD.U32 R46, R38, 0x10000, RZ ;  /* 0x00010000262e8824 */ /* 0x000fe200078e00ff */
[----:B------:R-:W-:Y:S01]  /*5c90*/  @!P0 LOP3.LUT R44, R41, 0xffff0000, RZ, 0xc0, !PT ;  /* 0xffff0000292c8812 */ /* 0x000fe200078ec0ff */
[----:B------:R-:W-:Y:S01]  /*5ca0*/  @!P0 IMAD.U32 R50, R52, 0x10000, RZ ;  /* 0x0001000034328824 */ /* 0x000fe200078e00ff */
[----:B------:R-:W-:Y:S02]  /*5cb0*/  @!P1 IADD3.X R2, R107, R2, R140, P3, P2 ;  /* 0x000000026b029210 */ /* 0x000fe40001fe448c */
[C---:B------:R-:W-:Y:S02]  /*5cc0*/  LEA R240, P2, R9.reuse, c[0x0][0x1c8], 0x1 ;  /* 0x0000720009f07a11 */ /* 0x040fe400078408ff */
[----:B------:R-:W-:Y:S02]  /*5cd0*/  @!P0 LOP3.LUT R48, R38, 0xffff0000, RZ, 0xc0, !PT ;  /* 0xffff000026308812 */ /* 0x000fe400078ec0ff */
[----:B------:R-:W-:Y:S02]  /*5ce0*/  LEA.HI.X R241, R9, c[0x0][0x1cc], R8, 0x1, P2 ;  /* 0x0000730009f17a11 */ /* 0x000fe400010f0c08 */
[----:B------:R-:W-:Y:S01]  /*5cf0*/  @!P1 LEA R238, P2, R3, c[0x0][0x1c8], 0x1 ;  /* 0x0000720003ee9a11 */ /* 0x000fe200078408ff */
[----:B-1----:R-:W-:Y:S01]  /*5d00*/  @!P0 IMAD.U32 R38, R27, 0x10000, RZ ;  /* 0x000100001b268824 */ /* 0x002fe200078e00ff */
[----:B------:R-:W-:Y:S02]  /*5d10*/  @!P0 SHF.R.U32.HI R8, RZ, 0x10, R5 ;  /* 0x00000010ff088819 */ /* 0x000fe40000011605 */
[----:B------:R-:W-:Y:S01]  /*5d20*/  @!P1 LEA.HI.X R239, R3, c[0x0][0x1cc], R2, 0x1, P2 ;  /* 0x0000730003ef9a11 */ /* 0x000fe200010f0c02 */
[----:B------:R-:W-:Y:S01]  /*5d30*/  IMAD.MOV.U32 R3, RZ, RZ, R4 ;  /* 0x000000ffff037224 */ /* 0x000fe200078e0004 */
[----:B------:R-:W-:Y:S01]  /*5d40*/  MOV R2, R5 ;  /* 0x0000000500027202 */ /* 0x000fe20000000f00 */
[----:B------:R-:W-:Y:S01]  /*5d50*/  @!P0 FMUL.FTZ R244, R38, R50 ;  /* 0x0000003226f48220 */ /* 0x000fe20000410000 */
[----:B------:R-:W-:Y:S01]  /*5d60*/  @!P0 SHF.R.U64 R9, R6, 0x10, R7 ;  /* 0x0000001006098819 */ /* 0x000fe20000001207 */
[C---:B--2---:R-:W-:Y:S01]  /*5d70*/  @!P0 IMAD.U32 R43, R69.reuse, 0x10000, RZ ;  /* 0x00010000452b8824 */ /* 0x044fe200078e00ff */
[C---:B------:R-:W-:Y:S02]  /*5d80*/  @!P0 SHF.L.U32 R37, R68.reuse, 0x10, RZ ;  /* 0x0000001044258819 */ /* 0x040fe400000006ff */
[----:B------:R-:W-:Y:S02]  /*5d90*/  @!P0 LOP3.LUT R41, R68, 0xffff0000, RZ, 0xc0, !PT ;  /* 0xffff000044298812 */ /* 0x000fe400078ec0ff */
[----:B------:R-:W-:Y:S02]  /*5da0*/  @!P0 LOP3.LUT R45, R69, 0xffff0000, RZ, 0xc0, !PT ;  /* 0xffff0000452d8812 */ /* 0x000fe400078ec0ff */
[C---:B------:R-:W-:Y:S02]  /*5db0*/  @!P0 SHF.L.U32 R47, R70.reuse, 0x10, RZ ;  /* 0x00000010462f8819 */ /* 0x040fe400000006ff */
[----:B------:R-:W-:Y:S02]  /*5dc0*/  @!P0 LOP3.LUT R49, R70, 0xffff0000, RZ, 0xc0, !PT ;  /* 0xffff000046318812 */ /* 0x000fe400078ec0ff */
[C---:B------:R-:W-:Y:S02]  /*5dd0*/  @!P0 SHF.L.U32 R51, R71.reuse, 0x10, RZ ;  /* 0x0000001047338819 */ /* 0x040fe400000006ff */
[----:B------:R-:W-:Y:S02]  /*5de0*/  @!P0 LOP3.LUT R53, R71, 0xffff0000, RZ, 0xc0, !PT ;  /* 0xffff000047358812 */ /* 0x000fe400078ec0ff */
[----:B------:R-:W-:Y:S01]  /*5df0*/  @!P0 PRMT R36, R2, 0x5410, R8 ;  /* 0x0000541002248816 */ /* 0x000fe20000000008 */
[----:B------:R-:W-:Y:S01]  /*5e00*/  @!P0 IMAD.U32 R2, R24, 0x10000, RZ ;  /* 0x0001000018028824 */ /* 0x000fe200078e00ff */
[----:B------:R-:W-:Y:S01]  /*5e10*/  @!P0 PRMT R6, R6, 0x5410, R9 ;  /* 0x0000541006068816 */ /* 0x000fe20000000009 */
[C---:B------:R-:W-:Y:S01]  /*5e20*/  @!P0 IMAD.U32 R9, R40.reuse, 0x10000, RZ ;  /* 0x0001000028098824 */ /* 0x040fe200078e00ff */
[----:B------:R-:W-:Y:S02]  /*5e30*/  @!P0 LOP3.LUT R40, R40, 0xffff0000, RZ, 0xc0, !PT ;  /* 0xffff000028288812 */ /* 0x000fe400078ec0ff */
[----:B------:R-:W-:Y:S01]  /*5e40*/  @!P0 LOP3.LUT R52, R52, 0xffff0000, RZ, 0xc0, !PT ;  /* 0xffff000034348812 */ /* 0x000fe200078ec0ff */
[----:B------:R-:W-:Y:S01]  /*5e50*/  @!P0 FMUL.FTZ R198, R2, R9 ;  /* 0x0000000902c68220 */ /* 0x000fe20000410000 */
[----:B------:R-:W-:Y:S01]  /*5e60*/  @!P0 SHF.R.U64 R4, R4, 0x10, R5 ;  /* 0x0000001004048819 */ /* 0x000fe20000001205 */
[--C-:B------:R-:W-:Y:S01]  /*5e70*/  IMAD.MOV.U32 R5, RZ, RZ, R7.reuse ;  /* 0x000000ffff057224 */ /* 0x100fe200078e0007 */
[----:B------:R-:W-:Y:S02]  /*5e80*/  @!P0 SHF.R.U32.HI R7, RZ, 0x10, R7 ;  /* 0x00000010ff078819 */ /* 0x000fe40000011607 */
[----:B------:R-:W-:Y:S02]  /*5e90*/  @!P0 PRMT R3, R3, 0x5410, R4 ;  /* 0x0000541003038816 */ /* 0x000fe40000000004 */
[----:B------:R-:W-:Y:S01]  /*5ea0*/  @!P0 PRMT R8, R5, 0x5410, R7 ;  /* 0x0000541005088816 */ /* 0x000fe20000000007 */
[----:B------:R-:W-:Y:S01]  /*5eb0*/  @!P0 IMAD.U32 R5, R36, 0x10000, RZ ;  /* 0x0001000024058824 */ /* 0x000fe200078e00ff */
[----:B------:R-:W-:Y:S01]  /*5ec0*/  @!P0 SHF.L.U32 R7, R25, 0x10, RZ ;  /* 0x0000001019078819 */ /* 0x000fe200000006ff */
[----:B------:R-:W-:Y:S04]  /*5ed0*/  @!P0 IMAD.U32 R4, R3, 0x10000, RZ ;  /* 0x0001000003048824 */ /* 0x000fe800078e00ff */
[----:B------:R-:W-:Y:S02]  /*5ee0*/  @!P0 FMUL.FTZ R199, R7, R42 ;  /* 0x0000002a07c78220 */ /* 0x000fe40000410000 */
[-C--:B------:R-:W-:Y:S02]  /*5ef0*/  @!P0 FMUL.FTZ R2, R2, R4.reuse ;  /* 0x0000000402028220 */ /* 0x080fe40000410000 */
[----:B------:R-:W-:Y:S02]  /*5f00*/  @!P0 FFMA.FTZ R198, R37, R4, -R198 ;  /* 0x0000000425c68223 */ /* 0x000fe400000108c6 */
[-C--:B------:R-:W-:Y:S01]  /*5f10*/  @!P0 FMUL.FTZ R4, R7, R5.reuse ;  /* 0x0000000507048220 */ /* 0x080fe20000410000 */
[----:B------:R-:W-:Y:S01]  /*5f20*/  @!P0 LOP3.LUT R7, R24, 0xffff0000, RZ, 0xc0, !PT ;  /* 0xffff000018078812 */ /* 0x000fe200078ec0ff */
[----:B------:R-:W-:Y:S01]  /*5f30*/  @!P0 FFMA.FTZ R199, R43, R5, -R199 ;  /* 0x000000052bc78223 */ /* 0x000fe200000108c7 */
[----:B------:R-:W-:Y:S01]  /*5f40*/  @!P0 LOP3.LUT R5, R25, 0xffff0000, RZ, 0xc0, !PT ;  /* 0xffff000019058812 */ /* 0x000fe200078ec0ff */
[----:B------:R-:W-:Y:S01]  /*5f50*/  @!P0 FFMA.FTZ R2, R9, R37, R2 ;  /* 0x0000002509028223 */ /* 0x000fe20000010002 */
[----:B------:R-:W-:Y:S01]  /*5f60*/  @!P0 LOP3.LUT R9, R36, 0xffff0000, RZ, 0xc0, !PT ;  /* 0xffff000024098812 */ /* 0x000fe200078ec0ff */
[----:B------:R-:W-:Y:S01]  /*5f70*/  @!P0 FMUL.FTZ R206, R7, R40 ;  /* 0x0000002807ce8220 */ /* 0x000fe20000410000 */
[----:B------:R-:W-:Y:S01]  /*5f80*/  @!P0 LOP3.LUT R36, R3, 0xffff0000, RZ, 0xc0, !PT ;  /* 0xffff000003248812 */ /* 0x000fe200078ec0ff */
[----:B------:R-:W-:Y:S02]  /*5f90*/  @!P0 FMUL.FTZ R205, R5, R44 ;  /* 0x0000002c05cd8220 */ /* 0x000fe40000410000 */
[C---:B------:R-:W-:Y:S02]  /*5fa0*/  @!P0 IMAD.U32 R37, R26.reuse, 0x10000, RZ ;  /* 0x000100001a258824 */ /* 0x040fe400078e00ff */
[-C--:B------:R-:W-:Y:S02]  /*5fb0*/  @!P0 FMUL.FTZ R3, R7, R36.reuse ;  /* 0x0000002407038220 */ /* 0x080fe40000410000 */
[----:B------:R-:W-:Y:S01]  /*5fc0*/  @!P0 FFMA.FTZ R206, R41, R36, -R206 ;  /* 0x0000002429ce8223 */ /* 0x000fe200000108ce */
[----:B------:R-:W-:Y:S01]  /*5fd0*/  @!P0 LOP3.LUT R36, R26, 0xffff0000, RZ, 0xc0, !PT ;  /* 0xffff00001a248812 */ /* 0x000fe200078ec0ff */
[----:B------:R-:W-:Y:S02]  /*5fe0*/  @!P0 IMAD.U32 R7, R6, 0x10000, RZ ;  /* 0x0001000006078824 */ /* 0x000fe400078e00ff */
[-C--:B------:R-:W-:Y:S01]  /*5ff0*/  @!P0 FMUL.FTZ R5, R5, R9.reuse ;  /* 0x0000000905058220 */ /* 0x080fe20000410000 */
[----:B------:R-:W-:Y:S01]  /*6000*/  @!P0 F2FP.BF16.PACK_AB R198, R206, R198 ;  /* 0x000000c6cec6823e */ /* 0x000fe200000010ff */
[----:B------:R-:W-:Y:S01]  /*6010*/  @!P0 FFMA.FTZ R205, R45, R9, -R205 ;  /* 0x000000092dcd8223 */ /* 0x000fe200000108cd */
[----:B------:R-:W-:Y:S01]  /*6020*/  @!P0 LOP3.LUT R9, R6, 0xffff0000, RZ, 0xc0, !PT ;  /* 0xffff000006098812 */ /* 0x000fe200078ec0ff */
[C---:B------:R-:W-:Y:S01]  /*6030*/  @!P0 FMUL.FTZ R237, R37.reuse, R46 ;  /* 0x0000002e25ed8220 */ /* 0x040fe20000410000 */
[----:B------:R-:W-:Y:S01]  /*6040*/  @!P0 MOV R68, R198 ;  /* 0x000000c600448202 */ /* 0x000fe20000000f00 */
[----:B------:R-:W-:Y:S01]  /*6050*/  @!P0 FMUL.FTZ R6, R37, R7 ;  /* 0x0000000725068220 */ /* 0x000fe20000410000 */
[----:B------:R-:W-:Y:S01]  /*6060*/  @!P0 LOP3.LUT R37, R27, 0xffff0000, RZ, 0xc0, !PT ;  /* 0xffff00001b258812 */ /* 0x000fe200078ec0ff */
[C---:B------:R-:W-:Y:S01]  /*6070*/  @!P0 FMUL.FTZ R242, R36.reuse, R48 ;  /* 0x0000003024f28220 */ /* 0x040fe20000410000 */
[----:B------:R-:W-:Y:S01]  /*6080*/  @!P0 F2FP.BF16.PACK_AB R199, R205, R199 ;  /* 0x000000c7cdc7823e */ /* 0x000fe200000010ff */
[----:B------:R-:W-:Y:S02]  /*6090*/  @!P0 FFMA.FTZ R237, R47, R7, -R237 ;  /* 0x000000072fed8223 */ /* 0x000fe400000108ed */
[----:B------:R-:W-:Y:S01]  /*60a0*/  @!P0 FMUL.FTZ R7, R36, R9 ;  /* 0x0000000924078220 */ /* 0x000fe20000410000 */
[----:B------:R-:W-:Y:S01]  /*60b0*/  @!P0 LOP3.LUT R36, R8, 0xffff0000, RZ, 0xc0, !PT ;  /* 0xffff000008248812 */ /* 0x000fe200078ec0ff */
[----:B------:R-:W-:Y:S02]  /*60c0*/  @!P0 FFMA.FTZ R3, R40, R41, R3 ;  /* 0x0000002928038223 */ /* 0x000fe40000010003 */
[----:B------:R-:W-:Y:S02]  /*60d0*/  @!P0 FFMA.FTZ R242, R49, R9, -R242 ;  /* 0x0000000931f28223 */ /* 0x000fe400000108f2 */
[----:B------:R-:W-:Y:S01]  /*60e0*/  @!P0 IMAD.U32 R9, R8, 0x10000, RZ ;  /* 0x0001000008098824 */ /* 0x000fe200078e00ff */
[----:B------:R-:W-:Y:S01]  /*60f0*/  @!P0 F2FP.BF16.PACK_AB R2, R3, R2 ;  /* 0x000000020302823e */ /* 0x000fe200000010ff */
[----:B------:R-:W-:Y:S01]  /*6100*/  @!P0 FMUL.FTZ R243, R37, R52 ;  /* 0x0000003425f38220 */ /* 0x000fe20000410000 */
[----:B------:R-:W-:Y:S01]  /*6110*/  @!P0 F2FP.BF16.PACK_AB R237, R242, R237 ;  /* 0x000000edf2ed823e */ /* 0x000fe200000010ff */
[----:B------:R-:W-:Y:S02]  /*6120*/  @!P0 FFMA.FTZ R4, R42, R43, R4 ;  /* 0x0000002b2a048223 */ /* 0x000fe40000010004 */
[----:B------:R-:W-:Y:S02]  /*6130*/  @!P0 FFMA.FTZ R5, R44, R45, R5 ;  /* 0x0000002d2c058223 */ /* 0x000fe40000010005 */
[-C--:B------:R-:W-:Y:S02]  /*6140*/  @!P0 FMUL.FTZ R8, R38, R9.reuse ;  /* 0x0000000926088220 */ /* 0x080fe40000410000 */
[----:B------:R-:W-:Y:S01]  /*6150*/  @!P0 FFMA.FTZ R38, R51, R9, -R244 ;  /* 0x0000000933268223 */ /* 0x000fe200000108f4 */
[----:B------:R-:W-:Y:S01]  /*6160*/  @!P0 F2FP.BF16.PACK_AB R4, R5, R4 ;  /* 0x000000040504823e */ /* 0x000fe200000010ff */
[-C--:B------:R-:W-:Y:S02]  /*6170*/  @!P0 FFMA.FTZ R243, R53, R36.reuse, -R243 ;  /* 0x0000002435f38223 */ /* 0x080fe400000108f3 */
[----:B------:R-:W-:Y:S02]  /*6180*/  @!P0 FFMA.FTZ R6, R46, R47, R6 ;  /* 0x0000002f2e068223 */ /* 0x000fe40000010006 */
[----:B------:R-:W-:Y:S01]  /*6190*/  @!P0 FMUL.FTZ R9, R37, R36 ;  /* 0x0000002425098220 */ /* 0x000fe20000410000 */
[----:B------:R-:W-:Y:S01]  /*61a0*/  @!P0 F2FP.BF16.PACK_AB R38, R243, R38 ;  /* 0x00000026f326823e */ /* 0x000fe200000010ff */
[----:B------:R-:W-:Y:S02]  /*61b0*/  @!P0 FFMA.FTZ R7, R48, R49, R7 ;  /* 0x0000003130078223 */ /* 0x000fe40000010007 */
[----:B------:R-:W-:Y:S01]  /*61c0*/  @!P0 FFMA.FTZ R8, R50, R51, R8 ;  /* 0x0000003332088223 */ /* 0x000fe20000010008 */
[----:B------:R-:W-:Y:S01]  /*61d0*/  @!P0 MOV R71, R38 ;  /* 0x0000002600478202 */ /* 0x000fe20000000f00 */
[----:B------:R-:W-:Y:S01]  /*61e0*/  @!P0 FFMA.FTZ R9, R52, R53, R9 ;  /* 0x0000003534098223 */ /* 0x000fe20000010009 */
[----:B------:R-:W-:Y:S01]  /*61f0*/  @!P0 F2FP.BF16.PACK_AB R6, R7, R6 ;  /* 0x000000060706823e */ /* 0x000fe200000010ff */
[----:B------:R-:W-:Y:S02]  /*6200*/  @!P0 IMAD.MOV.U32 R69, RZ, RZ, R199 ;  /* 0x000000ffff458224 */ /* 0x000fe400078e00c7 */
        /* <DEDUP_REMOVED lines=8> */
.L_x_1614:
[----:B------:R-:W-:Y:S05]  /*6290*/  BSYNC B0 ;  /* 0x0000000000007941 */ /* 0x000fea0003800000 */
.L_x_1613:
[----:B------:R-:W-:Y:S01]  /*62a0*/  ISETP.GE.OR P1, PT, R220, R152, P6 ;  /* 0x00000098dc00720c */ /* 0x000fe20003726670 */
[----:B------:R-:W-:Y:S01]  /*62b0*/  @!UPT UIADD3 URZ, URZ, URZ, URZ ;  /* 0x0000003f3f3ff290 */ /* 0x000fe2000fffe03f */
[----:B------:R-:W-:Y:S11]  /*62c0*/  BSSY B0, `(.L_x_1615) ;  /* 0x0000071000007945 */ /* 0x000ff60003800000 */
[----:B------:R-:W-:-:S05]  /*62d0*/  @P1 BRA `(.L_x_1616) ;  /* 0x000006f000001947 */ /* 0x000fca0003800000 */
[----:B------:R-:W-:Y:S01]  /*62e0*/  IADD3 R3, P1, R180, R196, RZ ;  /* 0x000000c4b4037210 */ /* 0x000fe20007f3e0ff */
[----:B-1----:R-:W-:Y:S01]  /*62f0*/  LDS.128 R24, [R146+0x8100] ;  /* 0x0081000092187984 */ /* 0x002fe20000000c00 */
[--C-:B-----5:R-:W-:Y:S02]  /*6300*/  @!P0 SHF.R.U64 R6, R64, 0x10, R65.reuse ;  /* 0x0000001040068819 */ /* 0x120fe40000001241 */
[----:B------:R-:W-:Y:S01]  /*6310*/  @!P0 SHF.R.U32.HI R7, RZ, 0x10, R65 ;  /* 0x00000010ff078819 */ /* 0x000fe20000011641 */
[----:B------:R-:W-:Y:S01]  /*6320*/  IMAD.X R2, R153, 0x1, R130, P1 ;  /* 0x0000000199027824 */ /* 0x000fe200008e0682 */
[-C--:B------:R-:W-:Y:S02]  /*6330*/  IADD3 R5, P2, P1, R168, R3.reuse, R151 ;  /* 0x00000003a8057210 */ /* 0x080fe4000795e097 */
[----:B------:R-:W-:Y:S01]  /*6340*/  @!P0 SHF.R.U64 R8, R66, 0x10, R67 ;  /* 0x0000001042088819 */ /* 0x000fe20000001243 */
[----:B------:R-:W1:Y:S01]  /*6350*/  LDS.128 R48, [R147+0x8100] ;  /* 0x0081000093307984 */ /* 0x000e620000000c00 */
[-C--:B------:R-:W-:Y:S02]  /*6360*/  IADD3.X R4, R107, R2.reuse, R141, P2, P1 ;  /* 0x000000026b047210 */ /* 0x080fe400017e248d */
[----:B------:R-:W-:Y:S02]  /*6370*/  ISETP.GE.AND P1, PT, R150, c[0x0][0x1d4], PT ;  /* 0x0000750096007a0c */ /* 0x000fe40003f26270 */
[C---:B------:R-:W-:Y:S02]  /*6380*/  @!P0 PRMT R41, R74.reuse, 0x5410, R8 ;  /* 0x000054104a298816 */ /* 0x040fe40000000008 */
[----:B------:R-:W-:Y:S04]  /*6390*/  @!P0 SHF.R.U32.HI R9, RZ, 0x10, R67 ;  /* 0x00000010ff098819 */ /* 0x000fe80000011643 */
[----:B------:R-:W-:Y:S04]  /*63a0*/  @!P0 PRMT R38, R74, 0x5432, R9 ;  /* 0x000054324a268816 */ /* 0x000fe80000000009 */
[C---:B------:R-:W-:Y:S01]  /*63b0*/  @!P0 LOP3.LUT R45, R38.reuse, 0xffff0000, RZ, 0xc0, !PT ;  /* 0xffff0000262d8812 */ /* 0x040fe200078ec0ff */
[----:B------:R-:W-:Y:S01]  /*63c0*/  @!P0 IMAD.U32 R43, R38, 0x10000, RZ ;  /* 0x00010000262b8824 */ /* 0x000fe200078e00ff */
[----:B------:R-:W-:Y:S01]  /*63d0*/  @!P1 IADD3 R3, P3, P2, R168, R3, R150 ;  /* 0x00000003a8039210 */ /* 0x000fe20007a7e096 */
[C---:B------:R-:W-:Y:S01]  /*63e0*/  @!P0 IMAD.U32 R38, R41.reuse, 0x10000, RZ ;  /* 0x0001000029268824 */ /* 0x040fe200078e00ff */
[----:B------:R-:W-:Y:S02]  /*63f0*/  @!P0 LOP3.LUT R41, R41, 0xffff0000, RZ, 0xc0, !PT ;  /* 0xffff000029298812 */ /* 0x000fe400078ec0ff */
[----:B------:R-:W-:Y:S02]  /*6400*/  @!P1 IADD3.X R2, R107, R2, R140, P3, P2 ;  /* 0x000000026b029210 */ /* 0x000fe40001fe448c */
[C---:B------:R-:W-:Y:S04]  /*6410*/  LEA R70, P2, R5.reuse, c[0x0][0x1c8], 0x1 ;  /* 0x0000720005467a11 */ /* 0x040fe800078408ff */
[----:B------:R-:W-:Y:S02]  /*6420*/  LEA.HI.X R71, R5, c[0x0][0x1cc], R4, 0x1, P2 ;  /* 0x0000730005477a11 */ /* 0x000fe400010f0c04 */
[C---:B------:R-:W-:Y:S02]  /*6430*/  @!P1 LEA R68, P2, R3.reuse, c[0x0][0x1c8], 0x1 ;  /* 0x0000720003449a11 */ /* 0x040fe400078408ff */
[----:B------:R-:W-:Y:S02]  /*6440*/  @!P0 SHF.R.U32.HI R4, RZ, 0x10, R31 ;  /* 0x00000010ff048819 */ /* 0x000fe4000001161f */
[----:B------:R-:W-:Y:S02]  /*6450*/  @!P1 LEA.HI.X R69, R3, c[0x0][0x1cc], R2, 0x1, P2 ;  /* 0x0000730003459a11 */ /* 0x000fe400010f0c02 */
[--C-:B------:R-:W-:Y:S02]  /*6460*/  @!P0 SHF.R.U64 R2, R28, 0x10, R29.reuse ;  /* 0x000000101c028819 */ /* 0x100fe4000000121d */
[----:B------:R-:W-:Y:S02]  /*6470*/  @!P0 SHF.R.U32.HI R3, RZ, 0x10, R29 ;  /* 0x00000010ff038819 */ /* 0x000fe4000001161d */
[----:B------:R-:W-:Y:S01]  /*6480*/  @!P0 SHF.R.U64 R5, R30, 0x10, R31 ;  /* 0x000000101e058819 */ /* 0x000fe2000000121f */
[----:B-1----:R-:W-:Y:S01]  /*6490*/  @!P0 IMAD.U32 R29, R48, 0x10000, RZ ;  /* 0x00010000301d8824 */ /* 0x002fe200078e00ff */
[----:B------:R-:W-:Y:S01]  /*64a0*/  @!P0 SHF.L.U32 R8, R25, 0x10, RZ ;  /* 0x0000001019088819 */ /* 0x000fe200000006ff */
[----:B------:R-:W-:Y:S01]  /*64b0*/  @!P0 IMAD.U32 R44, R51, 0x10000, RZ ;  /* 0x00010000332c8824 */ /* 0x000fe200078e00ff */
[----:B------:R-:W-:Y:S01]  /*64c0*/  @!P0 LOP3.LUT R37, R49, 0xffff0000, RZ, 0xc0, !PT ;  /* 0xffff000031258812 */ /* 0x000fe200078ec0ff */
[C---:B------:R-:W-:Y:S01]  /*64d0*/  @!P0 IMAD.U32 R40, R50.reuse, 0x10000, RZ ;  /* 0x0001000032288824 */ /* 0x040fe200078e00ff */
[----:B------:R-:W-:Y:S02]  /*64e0*/  @!P0 LOP3.LUT R46, R51, 0xffff0000, RZ, 0xc0, !PT ;  /* 0xffff0000332e8812 */ /* 0x000fe400078ec0ff */
[----:B------:R-:W-:Y:S02]  /*64f0*/  @!P0 LOP3.LUT R42, R50, 0xffff0000, RZ, 0xc0, !PT ;  /* 0xffff0000322a8812 */ /* 0x000fe400078ec0ff */
[----:B------:R-:W-:Y:S02]  /*6500*/  @!P0 PRMT R31, R75, 0x5410, R7 ;  /* 0x000054104b1f8816 */ /* 0x000fe40000000007 */
[C---:B------:R-:W-:Y:S02]  /*6510*/  @!P0 PRMT R7, R35.reuse, 0x5410, R4 ;  /* 0x0000541023078816 */ /* 0x040fe40000000004 */
[----:B------:R-:W-:Y:S01]  /*6520*/  @!P0 PRMT R28, R35, 0x5432, R5 ;  /* 0x00005432231c8816 */ /* 0x000fe20000000005 */
[----:B------:R-:W-:Y:S01]  /*6530*/  @!P0 IMAD.U32 R35, R49, 0x10000, RZ ;  /* 0x0001000031238824 */ /* 0x000fe200078e00ff */
[----:B------:R-:W-:Y:S02]  /*6540*/  @!P0 LOP3.LUT R36, R31, 0xffff0000, RZ, 0xc0, !PT ;  /* 0xffff00001f248812 */ /* 0x000fe400078ec0ff */
[----:B------:R-:W-:Y:S02]  /*6550*/  @!P0 PRMT R30, R75, 0x5432, R6 ;  /* 0x000054324b1e8816 */ /* 0x000fe40000000006 */
[----:B------:R-:W-:Y:S01]  /*6560*/  @!P0 PRMT R6, R34, 0x5432, R2 ;  /* 0x0000543222068816 */ /* 0x000fe20000000002 */
[----:B------:R-:W-:Y:S01]  /*6570*/  @!P0 IMAD.U32 R2, R24, 0x10000, RZ ;  /* 0x0001000018028824 */ /* 0x000fe200078e00ff */
[----:B------:R-:W-:Y:S01]  /*6580*/  @!P0 PRMT R3, R34, 0x5410, R3 ;  /* 0x0000541022038816 */ /* 0x000fe20000000003 */
[C---:B------:R-:W-:Y:S01]  /*6590*/  @!P0 IMAD.U32 R9, R30.reuse, 0x10000, RZ ;  /* 0x000100001e098824 */ /* 0x040fe200078e00ff */
[----:B------:R-:W-:Y:S01]  /*65a0*/  @!P0 LOP3.LUT R30, R30, 0xffff0000, RZ, 0xc0, !PT ;  /* 0xffff00001e1e8812 */ /* 0x000fe200078ec0ff */
[----:B------:R-:W-:Y:S01]  /*65b0*/  @!P0 IMAD.U32 R34, R31, 0x10000, RZ ;  /* 0x000100001f228824 */ /* 0x000fe200078e00ff */
[----:B------:R-:W-:Y:S01]  /*65c0*/  @!P0 LOP3.LUT R31, R48, 0xffff0000, RZ, 0xc0, !PT ;  /* 0xffff0000301f8812 */ /* 0x000fe200078ec0ff */
[C---:B------:R-:W-:Y:S01]  /*65d0*/  @!P0 IMAD.U32 R4, R6.reuse, 0x10000, RZ ;  /* 0x0001000006048824 */ /* 0x040fe200078e00ff */
[----:B------:R-:W-:Y:S01]  /*65e0*/  @!P0 LOP3.LUT R6, R6, 0xffff0000, RZ, 0xc0, !PT ;  /* 0xffff000006068812 */ /* 0x000fe200078ec0ff */
[C---:B------:R-:W-:Y:S01]  /*65f0*/  @!P0 IMAD.U32 R5, R3.reuse, 0x10000, RZ ;  /* 0x0001000003058824 */ /* 0x040fe200078e00ff */
[----:B------:R-:W-:Y:S01]  /*6600*/  @!P0 LOP3.LUT R3, R3, 0xffff0000, RZ, 0xc0, !PT ;  /* 0xffff000003038812 */ /* 0x000fe200078ec0ff */
[----:B------:R-:W-:Y:S02]  /*6610*/  @!P0 FMUL.FTZ R47, R2, R9 ;  /* 0x00000009022f8220 */ /* 0x000fe40000410000 */
        /* <DEDUP_REMOVED lines=11> */
[C---:B------:R-:W-:Y:S02]  /*66d0*/  @!P0 FMUL.FTZ R53, R5.reuse, R36 ;  /* 0x0000002405358220 */ /* 0x040fe40000410000 */
[-C--:B------:R-:W-:Y:S02]  /*66e0*/  @!P0 FMUL.FTZ R5, R5, R3.reuse ;  /* 0x0000000305058220 */ /* 0x080fe40000410000 */
[----:B------:R-:W-:Y:S02]  /*66f0*/  @!P0 FFMA.FTZ R53, R37, R3, -R53 ;  /* 0x0000000325358223 */ /* 0x000fe40000010835 */
[-C--:B------:R-:W-:Y:S01]  /*6700*/  @!P0 FMUL.FTZ R3, R8, R6.reuse ;  /* 0x0000000608038220 */ /* 0x080fe20000410000 */
[----:B------:R-:W-:Y:S01]  /*6710*/  @!P0 SHF.L.U32 R8, R27, 0x10, RZ ;  /* 0x000000101b088819 */ /* 0x000fe200000006ff */
[----:B------:R-:W-:Y:S01]  /*6720*/  @!P0 FFMA.FTZ R64, R31, R6, -R64 ;  /* 0x000000061f408223 */ /* 0x000fe20000010840 */
[----:B------:R-:W-:Y:S01]  /*6730*/  @!P0 F2FP.BF16.PACK_AB R52, R53, R52 ;  /* 0x000000343534823e */ /* 0x000fe200000010ff */
[C---:B------:R-:W-:Y:S01]  /*6740*/  @!P0 IMAD.U32 R6, R7.reuse, 0x10000, RZ ;  /* 0x0001000007068824 */ /* 0x040fe200078e00ff */
[----:B------:R-:W-:Y:S01]  /*6750*/  @!P0 LOP3.LUT R7, R7, 0xffff0000, RZ, 0xc0, !PT ;  /* 0xffff000007078812 */ /* 0x000fe200078ec0ff */
[----:B------:R-:W-:Y:S01]  /*6760*/  @!P0 FMUL.FTZ R65, R8, R43 ;  /* 0x0000002b08418220 */ /* 0x000fe20000410000 */
[----:B------:R-:W-:Y:S01]  /*6770*/  @!P0 MOV R49, R52 ;  /* 0x0000003400318202 */ /* 0x000fe20000000f00 */
[C---:B------:R-:W-:Y:S01]  /*6780*/  @!P0 FMUL.FTZ R66, R9.reuse, R45 ;  /* 0x0000002d09428220 */ /* 0x040fe20000410000 */
[----:B------:R-:W-:Y:S01]  /*6790*/  @!P0 F2FP.BF16.PACK_AB R47, R64, R47 ;  /* 0x0000002f402f823e */ /* 0x000fe200000010ff */
[-C--:B------:R-:W-:Y:S02]  /*67a0*/  @!P0 FMUL.FTZ R8, R8, R6.reuse ;  /* 0x0000000608088220 */ /* 0x080fe40000410000 */
[----:B------:R-:W-:Y:S01]  /*67b0*/  @!P0 FFMA.FTZ R65, R44, R6, -R65 ;  /* 0x000000062c418223 */ /* 0x000fe20000010841 */
[----:B------:R-:W-:Y:S01]  /*67c0*/  @!P0 SHF.L.U32 R6, R26, 0x10, RZ ;  /* 0x000000101a068819 */ /* 0x000fe200000006ff */
[-C--:B------:R-:W-:Y:S02]  /*67d0*/  @!P0 FMUL.FTZ R9, R9, R7.reuse ;  /* 0x0000000709098220 */ /* 0x080fe40000410000 */
[----:B------:R-:W-:Y:S02]  /*67e0*/  @!P0 FFMA.FTZ R66, R46, R7, -R66 ;  /* 0x000000072e428223 */ /* 0x000fe40000010842 */
[C---:B------:R-:W-:Y:S01]  /*67f0*/  @!P0 IMAD.U32 R7, R28.reuse, 0x10000, RZ ;  /* 0x000100001c078824 */ /* 0x040fe200078e00ff */
[----:B------:R-:W-:Y:S01]  /*6800*/  @!P0 LOP3.LUT R28, R28, 0xffff0000, RZ, 0xc0, !PT ;  /* 0xffff00001c1c8812 */ /* 0x000fe200078ec0ff */
[----:B------:R-:W-:Y:S01]  /*6810*/  @!P0 FMUL.FTZ R74, R6, R38 ;  /* 0x00000026064a8220 */ /* 0x000fe20000410000 */
[----:B------:R-:W-:Y:S01]  /*6820*/  @!P0 F2FP.BF16.PACK_AB R65, R66, R65 ;  /* 0x000000414241823e */ /* 0x000fe200000010ff */
[----:B------:R-:W-:Y:S02]  /*6830*/  @!P0 FMUL.FTZ R67, R29, R41 ;  /* 0x000000291d438220 */ /* 0x000fe40000410000 */
[----:B------:R-:W-:Y:S02]  /*6840*/  @!P0 FFMA.FTZ R3, R30, R31, R3 ;  /* 0x0000001f1e038223 */ /* 0x000fe40000010003 */
[----:B------:R-:W-:Y:S02]  /*6850*/  @!P0 FMUL.FTZ R6, R6, R7 ;  /* 0x0000000706068220 */ /* 0x000fe40000410000 */
[----:B------:R-:W-:Y:S01]  /*6860*/  @!P0 FFMA.FTZ R4, R34, R35, R4 ;  /* 0x0000002322048223 */ /* 0x000fe20000010004 */
[----:B------:R-:W-:Y:S01]  /*6870*/  @!P0 F2FP.BF16.PACK_AB R2, R3, R2 ;  /* 0x000000020302823e */ /* 0x000fe200000010ff */
[----:B------:R-:W-:Y:S02]  /*6880*/  @!P0 FFMA.FTZ R74, R40, R7, -R74 ;  /* 0x00000007284a8223 */ /* 0x000fe4000001084a */
[-C--:B------:R-:W-:Y:S02]  /*6890*/  @!P0 FMUL.FTZ R7, R29, R28.reuse ;  /* 0x0000001c1d078220 */ /* 0x080fe40000410000 */
[----:B------:R-:W-:Y:S02]  /*68a0*/  @!P0 FFMA.FTZ R67, R42, R28, -R67 ;  /* 0x0000001c2a438223 */ /* 0x000fe40000010843 */
[----:B------:R-:W-:Y:S02]  /*68b0*/  @!P0 FFMA.FTZ R5, R36, R37, R5 ;  /* 0x0000002524058223 */ /* 0x000fe40000010005 */
[----:B------:R-:W-:Y:S01]  /*68c0*/  @!P0 FFMA.FTZ R6, R38, R40, R6 ;  /* 0x0000002826068223 */ /* 0x000fe20000010006 */
[----:B------:R-:W-:Y:S01]  /*68d0*/  @!P0 F2FP.BF16.PACK_AB R67, R67, R74 ;  /* 0x0000004a4343823e */ /* 0x000fe200000010ff */
[----:B------:R-:W-:Y:S01]  /*68e0*/  @!P0 FFMA.FTZ R7, R41, R42, R7 ;  /* 0x0000002a29078223 */ /* 0x000fe20000010007 */
[----:B------:R-:W-:Y:S01]  /*68f0*/  @!P0 F2FP.BF16.PACK_AB R4, R5, R4 ;  /* 0x000000040504823e */ /* 0x000fe200000010ff */
[----:B------:R-:W-:Y:S02]  /*6900*/  @!P0 FFMA.FTZ R8, R43, R44, R8 ;  /* 0x0000002c2b088223 */ /* 0x000fe40000010008 */
[----:B------:R-:W-:Y:S01]  /*6910*/  @!P0 FFMA.FTZ R9, R45, R46, R9 ;  /* 0x0000002e2d098223 */ /* 0x000fe20000010009 */
[----:B------:R-:W-:Y:S01]  /*6920*/  @!P0 F2FP.BF16.PACK_AB R6, R7, R6 ;  /* 0x000000060706823e */ /* 0x000fe200000010ff */
[----:B------:R-:W-:Y:S01]  /*6930*/  @!P0 IMAD.MOV.U32 R48, RZ, RZ, R47 ;  /* 0x000000ffff308224 */ /* 0x000fe200078e002f */
[----:B------:R-:W-:Y:S01]  /*6940*/  @!P0 MOV R25, R4 ;  /* 0x0000000400198202 */ /* 0x000fe20000000f00 */
[----:B------:R-:W-:Y:S01]  /*6950*/  @!P0 IMAD.MOV.U32 R50, RZ, RZ, R67 ;  /* 0x000000ffff328224 */ /* 0x000fe200078e0043 */
[----:B------:R-:W-:Y:S01]  /*6960*/  @!P0 F2FP.BF16.PACK_AB R8, R9, R8 ;  /* 0x000000080908823e */ /* 0x000fe200000010ff */
[----:B------:R-:W-:Y:S02]  /*6970*/  @!P0 IMAD.MOV.U32 R51, RZ, RZ, R65 ;  /* 0x000000ffff338224 */ /* 0x000fe400078e0041 */
[----:B------:R-:W-:Y:S02]  /*6980*/  @!P0 IMAD.MOV.U32 R24, RZ, RZ, R2 ;  /* 0x000000ffff188224 */ /* 0x000fe400078e0002 */
[----:B------:R-:W-:Y:S01]  /*6990*/  @!P0 IMAD.MOV.U32 R26, RZ, RZ, R6 ;  /* 0x000000ffff1a8224 */ /* 0x000fe200078e0006 */
[----:B------:R1:W-:Y:S01]  /*69a0*/  STG.E.128 [R70.64], R48 ;  /* 0x0000003046007986 */ /* 0x0003e2000c101d0a */
[----:B------:R-:W-:Y:S07]  /*69b0*/  @!P0 IMAD.MOV.U32 R27, RZ, RZ, R8 ;  /* 0x000000ffff1b8224 */ /* 0x000fee00078e0008 */
[----:B------:R1:W-:Y:S02]  /*69c0*/  @!P1 STG.E.128 [R68.64], R24 ;  /* 0x0000001844009986 */ /* 0x0003e4000c101d0a */
.L_x_1616:
[----:B------:R-:W-:Y:S05]  /*69d0*/  BSYNC B0 ;  /* 0x0000000000007941 */ /* 0x000fea0003800000 */
.L_x_1615:
        /* <DEDUP_REMOVED lines=12> */
[CC--:B------:R-:W-:Y:S02]  /*6aa0*/  IADD3.X R4, R107.reuse, R2.reuse, R141, P2, P1 ;  /* 0x000000026b047210 */ /* 0x0c0fe400017e248d */
[----:B------:R-:W-:Y:S02]  /*6ab0*/  ISETP.GE.AND P1, PT, R150, c[0x0][0x1d4], PT ;  /* 0x0000750096007a0c */ /* 0x000fe40003f26270 */
[----:B------:R-:W-:Y:S02]  /*6ac0*/  @!P0 PRMT R34, R72, 0x5410, R8 ;  /* 0x0000541048228816 */ /* 0x000fe40000000008 */
[----:B------:R-:W-:Y:S09]  /*6ad0*/  @!P0 SHF.R.U32.HI R9, RZ, 0x10, R63 ;  /* 0x00000010ff098819 */ /* 0x000ff2000001163f */
[----:B------:R-:W-:Y:S04]  /*6ae0*/  @!P1 IADD3 R3, P3, P2, R168, R3, R150 ;  /* 0x00000003a8039210 */ /* 0x000fe80007a7e096 */
        /* <DEDUP_REMOVED lines=11> */
[C---:B------:R-:W-:Y:S01]  /*6ba0*/  @!P0 IMAD.U32 R29, R45.reuse, 0x10000, RZ ;  /* 0x000100002d1d8824 */ /* 0x040fe200078e00ff */
[----:B------:R-:W-:Y:S01]  /*6bb0*/  @!P0 LOP3.LUT R31, R45, 0xffff0000, RZ, 0xc0, !PT ;  /* 0xffff00002d1f8812 */ /* 0x000fe200078ec0ff */
[C---:B------:R-:W-:Y:S01]  /*6bc0*/  @!P0 IMAD.U32 R37, R47.reuse, 0x10000, RZ ;  /* 0x000100002f258824 */ /* 0x040fe200078e00ff */
[----:B------:R-:W-:Y:S02]  /*6bd0*/  @!P0 LOP3.LUT R40, R47, 0xffff0000, RZ, 0xc0, !PT ;  /* 0xffff00002f288812 */ /* 0x000fe400078ec0ff */
[C---:B------:R-:W-:Y:S02]  /*6be0*/  @!P0 LOP3.LUT R35, R46.reuse, 0xffff0000, RZ, 0xc0, !PT ;  /* 0xffff00002e238812 */ /* 0x040fe400078ec0ff */
[----:B------:R-:W-:Y:S02]  /*6bf0*/  @!P0 PRMT R23, R73, 0x5410, R7 ;  /* 0x0000541049178816 */ /* 0x000fe40000000007 */
[C---:B------:R-:W-:Y:S02]  /*6c00*/  @!P0 PRMT R7, R33.reuse, 0x5410, R4 ;  /* 0x0000541021078816 */ /* 0x040fe40000000004 */
[----:B------:R-:W-:Y:S01]  /*6c10*/  @!P0 PRMT R20, R33, 0x5432, R5 ;  /* 0x0000543221148816 */ /* 0x000fe20000000005 */
[C---:B------:R-:W-:Y:S01]  /*6c20*/  @!P0 IMAD.U32 R28, R23.reuse, 0x10000, RZ ;  /* 0x00010000171c8824 */ /* 0x040fe200078e00ff */
[----:B------:R-:W-:Y:S01]  /*6c30*/  @!P0 LOP3.LUT R30, R23, 0xffff0000, RZ, 0xc0, !PT ;  /* 0xffff0000171e8812 */ /* 0x000fe200078ec0ff */
[----:B------:R-:W-:Y:S01]  /*6c40*/  @!P0 IMAD.U32 R33, R46, 0x10000, RZ ;  /* 0x000100002e218824 */ /* 0x000fe200078e00ff */
[----:B------:R-:W-:Y:S01]  /*6c50*/  @!P0 LOP3.LUT R23, R44, 0xffff0000, RZ, 0xc0, !PT ;  /* 0xffff00002c178812 */ /* 0x000fe200078ec0ff */
[----:B------:R-:W-:Y:S01]  /*6c60*/  @!P0 FMUL.FTZ R48, R8, R28 ;  /* 0x0000001c08308220 */ /* 0x000fe20000410000 */
[----:B------:R-:W-:Y:S02]  /*6c70*/  @!P0 PRMT R22, R73, 0x5432, R6 ;  /* 0x0000543249168816 */ /* 0x000fe40000000006 */
[----:B------:R-:W-:Y:S01]  /*6c80*/  @!P0 PRMT R6, R32, 0x5432, R2 ;  /* 0x0000543220068816 */ /* 0x000fe20000000002 */
[----:B------:R-:W-:Y:S01]  /*6c90*/  @!P0 IMAD.U32 R2, R24, 0x10000, RZ ;  /* 0x0001000018028824 */ /* 0x000fe200078e00ff */
[----:B------:R-:W-:Y:S02]  /*6ca0*/  @!P0 PRMT R3, R32, 0x5410, R3 ;  /* 0x0000541020038816 */ /* 0x000fe40000000003 */
[----:B------:R-:W-:Y:S01]  /*6cb0*/  @!P0 PRMT R32, R72, 0x5432, R9 ;  /* 0x0000543248208816 */ /* 0x000fe20000000009 */
[C---:B------:R-:W-:Y:S01]  /*6cc0*/  @!P0 IMAD.U32 R9, R22.reuse, 0x10000, RZ ;  /* 0x0001000016098824 */ /* 0x040fe200078e00ff */
[----:B------:R-:W-:Y:S01]  /*6cd0*/  @!P0 LOP3.LUT R22, R22, 0xffff0000, RZ, 0xc0, !PT ;  /* 0xffff000016168812 */ /* 0x000fe200078ec0ff */
[C---:B------:R-:W-:Y:S01]  /*6ce0*/  @!P0 IMAD.U32 R4, R6.reuse, 0x10000, RZ ;  /* 0x0001000006048824 */ /* 0x040fe200078e00ff */
[----:B------:R-:W-:Y:S01]  /*6cf0*/  @!P0 LOP3.LUT R6, R6, 0xffff0000, RZ, 0xc0, !PT ;  /* 0xffff000006068812 */ /* 0x000fe200078ec0ff */
[C---:B------:R-:W-:Y:S01]  /*6d00*/  @!P0 IMAD.U32 R5, R3.reuse, 0x10000, RZ ;  /* 0x0001000003058824 */ /* 0x040fe200078e00ff */
[----:B------:R-:W-:Y:S01]  /*6d10*/  @!P0 LOP3.LUT R3, R3, 0xffff0000, RZ, 0xc0, !PT ;  /* 0xffff000003038812 */ /* 0x000fe200078ec0ff */
[----:B------:R-:W-:Y:S01]  /*6d20*/  @!P0 FMUL.FTZ R41, R2, R9 ;  /* 0x0000000902298220 */ /* 0x000fe20000410000 */
[----:B------:R-:W-:Y:S01]  /*6d30*/  @!P0 LOP3.LUT R38, R32, 0xffff0000, RZ, 0xc0, !PT ;  /* 0xffff000020268812 */ /* 0x000fe200078ec0ff */
[-C--:B------:R-:W-:Y:S02]  /*6d40*/  @!P0 FMUL.FTZ R2, R2, R4.reuse ;  /* 0x0000000402028220 */ /* 0x080fe40000410000 */
[----:B------:R-:W-:Y:S02]  /*6d50*/  @!P0 FFMA.FTZ R41, R21, R4, -R41 ;  /* 0x0000000415298223 */ /* 0x000fe40000010829 */
[-C--:B------:R-:W-:Y:S01]  /*6d60*/  @!P0 FMUL.FTZ R4, R8, R5.reuse ;  /* 0x0000000508048220 */ /* 0x080fe20000410000 */
[----:B------:R-:W-:Y:S01]  /*6d70*/  @!P0 LOP3.LUT R8, R24, 0xffff0000, RZ, 0xc0, !PT ;  /* 0xffff000018088812 */ /* 0x000fe200078ec0ff */
[----:B------:R-:W-:Y:S01]  /*6d80*/  @!P0 FFMA.FTZ R48, R29, R5, -R48 ;  /* 0x000000051d308223 */ /* 0x000fe20000010830 */
[----:B------:R-:W-:Y:S01]  /*6d90*/  @!P0 LOP3.LUT R5, R25, 0xffff0000, RZ, 0xc0, !PT ;  /* 0xffff000019058812 */ /* 0x000fe200078ec0ff */
[----:B------:R-:W-:Y:S02]  /*6da0*/  @!P0 IMAD.U32 R36, R32, 0x10000, RZ ;  /* 0x0001000020248824 */ /* 0x000fe400078e00ff */
[C---:B------:R-:W-:Y:S02]  /*6db0*/  @!P0 FMUL.FTZ R52, R8.reuse, R22 ;  /* 0x0000001608348220 */ /* 0x040fe40000410000 */
[C---:B------:R-:W-:Y:S02]  /*6dc0*/  @!P0 FMUL.FTZ R49, R5.reuse, R30 ;  /* 0x0000001e05318220 */ /* 0x040fe40000410000 */
[-C--:B------:R-:W-:Y:S02]  /*6dd0*/  @!P0 FMUL.FTZ R5, R5, R3.reuse ;  /* 0x0000000305058220 */ /* 0x080fe40000410000 */
[----:B------:R-:W-:Y:S02]  /*6de0*/  @!P0 FFMA.FTZ R49, R31, R3, -R49 ;  /* 0x000000031f318223 */ /* 0x000fe40000010831 */
[-C--:B------:R-:W-:Y:S01]  /*6df0*/  @!P0 FMUL.FTZ R3, R8, R6.reuse ;  /* 0x0000000608038220 */ /* 0x080fe20000410000 */
[----:B------:R-:W-:Y:S01]  /*6e00*/  @!P0 SHF.L.U32 R8, R27, 0x10, RZ ;  /* 0x000000101b088819 */ /* 0x000fe200000006ff */
[----:B------:R-:W-:Y:S01]  /*6e10*/  @!P0 FFMA.FTZ R2, R9, R21, R2 ;  /* 0x0000001509028223 */ /* 0x000fe20000010002 */
[----:B------:R-:W-:Y:S01]  /*6e20*/  @!P0 LOP3.LUT R9, R27, 0xffff0000, RZ, 0xc0, !PT ;  /* 0xffff00001b098812 */ /* 0x000fe200078ec0ff */
[----:B------:R-:W-:Y:S01]  /*6e30*/  @!P0 FFMA.FTZ R52, R23, R6, -R52 ;  /* 0x0000000617348223 */ /* 0x000fe20000010834 */
[----:B------:R-:W-:Y:S01]  /*6e40*/  @!P0 LOP3.LUT R21, R26, 0xffff0000, RZ, 0xc0, !PT ;  /* 0xffff00001a158812 */ /* 0x000fe200078ec0ff */
[----:B------:R-:W-:Y:S01]  /*6e50*/  @!P0 IMAD.U32 R6, R7, 0x10000, RZ ;  /* 0x0001000007068824 */ /* 0x000fe200078e00ff */
[----:B------:R-:W-:Y:S01]  /*6e60*/  @!P0 F2FP.BF16.PACK_AB R48, R49, R48 ;  /* 0x000000303130823e */ /* 0x000fe200000010ff */
[C---:B------:R-:W-:Y:S01]  /*6e70*/  @!P0 FMUL.FTZ R53, R8.reuse, R36 ;  /* 0x0000002408358220 */ /* 0x040fe20000410000 */
[----:B------:R-:W-:Y:S01]  /*6e80*/  @!P0 LOP3.LUT R7, R7, 0xffff0000, RZ, 0xc0, !PT ;  /* 0xffff000007078812 */ /* 0x000fe200078ec0ff */
[----:B------:R-:W-:Y:S01]  /*6e90*/  @!P0 FMUL.FTZ R60, R9, R38 ;  /* 0x00000026093c8220 */ /* 0x000fe20000410000 */
[----:B------:R-:W-:Y:S01]  /*6ea0*/  @!P0 MOV R45, R48 ;  /* 0x00000030002d8202 */ /* 0x000fe20000000f00 */
[-C--:B------:R-:W-:Y:S01]  /*6eb0*/  @!P0 FMUL.FTZ R8, R8, R6.reuse ;  /* 0x0000000608088220 */ /* 0x080fe20000410000 */
[----:B------:R-:W-:Y:S01]  /*6ec0*/  @!P0 F2FP.BF16.PACK_AB R41, R52, R41 ;  /* 0x000000293429823e */ /* 0x000fe200000010ff */
[----:B------:R-:W-:Y:S01]  /*6ed0*/  @!P0 FFMA.FTZ R53, R37, R6, -R53 ;  /* 0x0000000625358223 */ /* 0x000fe20000010835 */
[----:B------:R-:W-:Y:S01]  /*6ee0*/  @!P0 SHF.L.U32 R6, R26, 0x10, RZ ;  /* 0x000000101a068819 */ /* 0x000fe200000006ff */
[C---:B------:R-:W-:Y:S01]  /*6ef0*/  @!P0 IMAD.U32 R32, R34.reuse, 0x10000, RZ ;  /* 0x0001000022208824 */ /* 0x040fe200078e00ff */
[----:B------:R-:W-:Y:S01]  /*6f00*/  @!P0 LOP3.LUT R34, R34, 0xffff0000, RZ, 0xc0, !PT ;  /* 0xffff000022228812 */ /* 0x000fe200078ec0ff */
        /* <DEDUP_REMOVED lines=32> */
.L_x_1618:
[----:B------:R-:W-:Y:S05]  /*7110*/  BSYNC B0 ;  /* 0x0000000000007941 */ /* 0x000fea0003800000 */
.L_x_1617:
[----:B------:R-:W-:Y:S05]  /*7120*/  IADD3 R196, P1, R176, R196, RZ ;  /* 0x000000c4b0c47210 */ /* 0x000fea0007f3e0ff */
[----:B------:R-:W-:Y:S01]  /*7130*/  IMAD.X R153, R153, 0x1, R132, P1 ;  /* 0x0000000199997824 */ /* 0x000fe200008e0684 */
[----:B------:R-:W-:Y:S11]  /*7140*/  ISETP.GE.OR P1, PT, R218, R152, P6 ;  /* 0x00000098da00720c */ /* 0x000ff60003726670 */
[----:B------:R-:W-:Y:S02]  /*7150*/  @!UPT UIADD3 URZ, URZ, URZ, URZ ;  /* 0x0000003f3f3ff290 */ /* 0x000fe4000fffe03f */
[----:B------:R-:W-:-:S05]  /*7160*/  @P1 BRA `(.L_x_1610) ;  /* 0x000009b000001947 */ /* 0x000fca0003800000 */
[----:B-----5:R-:W-:Y:S01]  /*7170*/  @!P0 SHF.R.U32.HI R5, RZ, 0x10, R57 ;  /* 0x00000010ff058819 */ /* 0x020fe20000011639 */
[----:B------:R-:W2:Y:S01]  /*7180*/  LDS.128 R20, [R142+0x8100] ;  /* 0x008100008e147984 */ /* 0x000ea20000000c00 */
[----:B------:R-:W-:Y:S02]  /*7190*/  @!P0 SHF.R.U32.HI R2, RZ, 0x10, R17 ;  /* 0x00000010ff028819 */ /* 0x000fe40000011611 */
[----:B------:R-:W-:Y:S02]  /*71a0*/  @!P0 PRMT R29, R55, 0x5432, R5 ;  /* 0x00005432371d8816 */ /* 0x000fe40000000005 */
[----:B-1----:R-:W-:Y:S02]  /*71b0*/  IADD3 R25, P2, P1, R168, R196, R151 ;  /* 0x000000c4a8197210 */ /* 0x002fe4000795e097 */
[----:B------:R-:W-:Y:S01]  /*71c0*/  @!P0 PRMT R5, R14, 0x5410, R2 ;  /* 0x000054100e058816 */ /* 0x000fe20000000002 */
[----:B------:R-:W-:Y:S01]  /*71d0*/  @!P0 IMAD.U32 R27, R29, 0x10000, RZ ;  /* 0x000100001d1b8824 */ /* 0x000fe200078e00ff */
[----:B------:R-:W1:Y:S01]  /*71e0*/  LDS.128 R40, [R143+0x8100] ;  /* 0x008100008f287984 */ /* 0x000e620000000c00 */
[----:B------:R-:W-:Y:S02]  /*71f0*/  IADD3.X R24, R107, R153, R141, P2, P1 ;  /* 0x000000996b187210 */ /* 0x000fe400017e248d */
[C---:B------:R-:W-:Y:S02]  /*7200*/  LEA R52, P1, R25.reuse, c[0x0][0x1c8], 0x1 ;  /* 0x0000720019347a11 */ /* 0x040fe400078208ff */
[----:B------:R-:W-:Y:S02]  /*7210*/  @!P0 SHF.R.U32.HI R8, RZ, 0x10, R59 ;  /* 0x00000010ff088819 */ /* 0x000fe4000001163b */
[----:B------:R-:W-:Y:S02]  /*7220*/  LEA.HI.X R53, R25, c[0x0][0x1cc], R24, 0x1, P1 ;  /* 0x0000730019357a11 */ /* 0x000fe400008f0c18 */
[----:B------:R-:W-:Y:S01]  /*7230*/  @!P0 PRMT R31, R54, 0x5410, R8 ;  /* 0x00005410361f8816 */ /* 0x000fe20000000008 */
[C---:B------:R-:W-:Y:S01]  /*7240*/  @!P0 IMAD.U32 R8, R5.reuse, 0x10000, RZ ;  /* 0x0001000005088824 */ /* 0x040fe200078e00ff */
[----:B------:R-:W-:Y:S02]  /*7250*/  @!P0 LOP3.LUT R5, R5, 0xffff0000, RZ, 0xc0, !PT ;  /* 0xffff000005058812 */ /* 0x000fe400078ec0ff */
[----:B------:R-:W-:Y:S01]  /*7260*/  @!P0 LOP3.LUT R29, R29, 0xffff0000, RZ, 0xc0, !PT ;  /* 0xffff00001d1d8812 */ /* 0x000fe200078ec0ff */
[C---:B------:R-:W-:Y:S01]  /*7270*/  @!P0 IMAD.U32 R35, R31.reuse, 0x10000, RZ ;  /* 0x000100001f238824 */ /* 0x040fe200078e00ff */
[----:B------:R-:W-:Y:S02]  /*7280*/  @!P0 LOP3.LUT R37, R31, 0xffff0000, RZ, 0xc0, !PT ;  /* 0xffff00001f258812 */ /* 0x000fe400078ec0ff */
[----:B------:R-:W-:Y:S02]  /*7290*/  @!P0 SHF.R.U64 R4, R56, 0x10, R57 ;  /* 0x0000001038048819 */ /* 0x000fe40000001239 */
[----:B------:R-:W-:Y:S02]  /*72a0*/  @!P0 SHF.R.U64 R3, R16, 0x10, R17 ;  /* 0x0000001010038819 */ /* 0x000fe40000001211 */
[----:B------:R-:W-:Y:S02]  /*72b0*/  @!P0 PRMT R9, R55, 0x5410, R4 ;  /* 0x0000541037098816 */ /* 0x000fe40000000004 */
[----:B------:R-:W-:Y:S02]  /*72c0*/  @!P0 PRMT R3, R14, 0x5432, R3 ;  /* 0x000054320e038816 */ /* 0x000fe40000000003 */
[----:B------:R-:W-:Y:S02]  /*72d0*/  @!P0 LOP3.LUT R25, R9, 0xffff0000, RZ, 0xc0, !PT ;  /* 0xffff000009198812 */ /* 0x000fe400078ec0ff */
[----:B------:R-:W-:Y:S02]  /*72e0*/  @!P0 SHF.R.U64 R16, R58, 0x10, R59 ;  /* 0x000000103a108819 */ /* 0x000fe4000000123b */
[--C-:B------:R-:W-:Y:S01]  /*72f0*/  @!P0 SHF.R.U32.HI R6, RZ, 0x10, R19.reuse ;  /* 0x00000010ff068819 */ /* 0x100fe20000011613 */
[----:B--2---:R-:W-:Y:S01]  /*7300*/  @!P0 IMAD.U32 R2, R21, 0x10000, RZ ;  /* 0x0001000015028824 */ /* 0x004fe200078e00ff */
[----:B------:R-:W-:Y:S01]  /*7310*/  @!P0 LOP3.LUT R14, R20, 0xffff0000, RZ, 0xc0, !PT ;  /* 0xffff0000140e8812 */ /* 0x000fe200078ec0ff */
[----:B------:R-:W-:Y:S01]  /*7320*/  @!P0 IMAD.U32 R17, R22, 0x10000, RZ ;  /* 0x0001000016118824 */ /* 0x000fe200078e00ff */
[----:B------:R-:W-:Y:S01]  /*7330*/  @!P0 PRMT R6, R15, 0x5410, R6 ;  /* 0x000054100f068816 */ /* 0x000fe20000000006 */
[----:B------:R-:W-:Y:S01]  /*7340*/  @!P0 FMUL.FTZ R44, R2, R27 ;  /* 0x0000001b022c8220 */ /* 0x000fe20000410000 */
[----:B------:R-:W-:Y:S01]  /*7350*/  @!P0 SHF.R.U64 R7, R18, 0x10, R19 ;  /* 0x0000001012078819 */ /* 0x000fe20000001213 */
[-C--:B------:R-:W-:Y:S01]  /*7360*/  @!P0 FMUL.FTZ R4, R2, R8.reuse ;  /* 0x0000000802048220 */ /* 0x080fe20000410000 */
[----:B------:R-:W-:Y:S01]  /*7370*/  @!P0 LOP3.LUT R18, R21, 0xffff0000, RZ, 0xc0, !PT ;  /* 0xffff000015128812 */ /* 0x000fe200078ec0ff */
[----:B------:R-:W-:Y:S01]  /*7380*/  @!P0 IMAD.U32 R2, R20, 0x10000, RZ ;  /* 0x0001000014028824 */ /* 0x000fe200078e00ff */
[----:B-1----:R-:W-:Y:S01]  /*7390*/  @!P0 SHF.L.U32 R28, R41, 0x10, RZ ;  /* 0x00000010291c8819 */ /* 0x002fe200000006ff */
[----:B------:R-:W-:Y:S01]  /*73a0*/  @!P0 IMAD.U32 R19, R9, 0x10000, RZ ;  /* 0x0001000009138824 */ /* 0x000fe200078e00ff */
[C---:B------:R-:W-:Y:S01]  /*73b0*/  @!P0 LOP3.LUT R26, R40.reuse, 0xffff0000, RZ, 0xc0, !PT ;  /* 0xffff0000281a8812 */ /* 0x040fe200078ec0ff */
[----:B------:R-:W-:Y:S01]  /*73c0*/  @!P0 IMAD.U32 R24, R40, 0x10000, RZ ;  /* 0x0001000028188824 */ /* 0x000fe200078e00ff */
[----:B------:R-:W-:Y:S01]  /*73d0*/  @!P0 LOP3.LUT R30, R41, 0xffff0000, RZ, 0xc0, !PT ;  /* 0xffff0000291e8812 */ /* 0x000fe200078ec0ff */
[----:B------:R-:W-:Y:S01]  /*73e0*/  @!P0 FFMA.FTZ R44, R28, R8, -R44 ;  /* 0x000000081c2c8223 */ /* 0x000fe2000001082c */
[----:B------:R-:W-:Y:S01]  /*73f0*/  @!P0 LOP3.LUT R34, R42, 0xffff0000, RZ, 0xc0, !PT ;  /* 0xffff00002a228812 */ /* 0x000fe200078ec0ff */
[----:B------:R-:W-:Y:S01]  /*7400*/  @!P0 FMUL.FTZ R45, R2, R19 ;  /* 0x00000013022d8220 */ /* 0x000fe20000410000 */
[----:B------:R-:W-:Y:S01]  /*7410*/  @!P0 LOP3.LUT R38, R43, 0xffff0000, RZ, 0xc0, !PT ;  /* 0xffff00002b268812 */ /* 0x000fe200078ec0ff */
[----:B------:R-:W-:Y:S01]  /*7420*/  @!P0 FMUL.FTZ R46, R14, R25 ;  /* 0x000000190e2e8220 */ /* 0x000fe20000410000 */
[C---:B------:R-:W-:Y:S01]  /*7430*/  @!P0 LOP3.LUT R8, R3.reuse, 0xffff0000, RZ, 0xc0, !PT ;  /* 0xffff000003088812 */ /* 0x040fe200078ec0ff */
[----:B------:R-:W-:Y:S01]  /*7440*/  @!P0 IMAD.U32 R32, R42, 0x10000, RZ ;  /* 0x000100002a208824 */ /* 0x000fe200078e00ff */
[----:B------:R-:W-:Y:S01]  /*7450*/  @!P0 SHF.L.U32 R9, R3, 0x10, RZ ;  /* 0x0000001003098819 */ /* 0x000fe200000006ff */
[----:B------:R-:W-:Y:S01]  /*7460*/  @!P0 FMUL.FTZ R51, R18, R29 ;  /* 0x0000001d12338220 */ /* 0x000fe20000410000 */
[----:B------:R-:W-:Y:S01]  /*7470*/  @!P0 PRMT R7, R15, 0x5432, R7 ;  /* 0x000054320f078816 */ /* 0x000fe20000000007 */
[-C--:B------:R-:W-:Y:S01]  /*7480*/  @!P0 FMUL.FTZ R3, R14, R8.reuse ;  /* 0x000000080e038220 */ /* 0x080fe20000410000 */
[C---:B------:R-:W-:Y:S01]  /*7490*/  @!P0 SHF.L.U32 R15, R23.reuse, 0x10, RZ ;  /* 0x00000010170f8819 */ /* 0x040fe200000006ff */
[-C--:B------:R-:W-:Y:S01]  /*74a0*/  @!P0 FMUL.FTZ R2, R2, R9.reuse ;  /* 0x0000000902028220 */ /* 0x080fe20000410000 */
[----:B------:R-:W-:Y:S01]  /*74b0*/  @!P0 LOP3.LUT R14, R23, 0xffff0000, RZ, 0xc0, !PT ;  /* 0xffff0000170e8812 */ /* 0x000fe200078ec0ff */
[----:B------:R-:W-:Y:S01]  /*74c0*/  @!P0 FFMA.FTZ R45, R24, R9, -R45 ;  /* 0x00000009182d8223 */ /* 0x000fe2000001082d */
[----:B------:R-:W-:Y:S01]  /*74d0*/  @!P0 LOP3.LUT R9, R6, 0xffff0000, RZ, 0xc0, !PT ;  /* 0xffff000006098812 */ /* 0x000fe200078ec0ff */
[----:B------:R-:W-:Y:S01]  /*74e0*/  @!P0 FFMA.FTZ R46, R26, R8, -R46 ;  /* 0x000000081a2e8223 */ /* 0x000fe2000001082e */
[----:B------:R-:W-:Y:S01]  /*74f0*/  @!P0 PRMT R33, R54, 0x5432, R16 ;  /* 0x0000543236218816 */ /* 0x000fe20000000010 */
[----:B------:R-:W-:Y:S01]  /*7500*/  @!P0 IMAD.U32 R8, R6, 0x10000, RZ ;  /* 0x0001000006088824 */ /* 0x000fe200078e00ff */
[----:B------:R-:W-:Y:S01]  /*7510*/  @!P0 LOP3.LUT R16, R22, 0xffff0000, RZ, 0xc0, !PT ;  /* 0xffff000016108812 */ /* 0x000fe200078ec0ff */
[----:B------:R-:W-:Y:S01]  /*7520*/  @!P0 IMAD.U32 R6, R7, 0x10000, RZ ;  /* 0x0001000007068824 */ /* 0x000fe200078e00ff */
[----:B------:R-:W-:Y:S01]  /*7530*/  @!P0 F2FP.BF16.PACK_AB R45, R46, R45 ;  /* 0x0000002d2e2d823e */ /* 0x000fe200000010ff */
[----:B------:R-:W-:Y:S01]  /*7540*/  @!P0 IMAD.U32 R36, R43, 0x10000, RZ ;  /* 0x000100002b248824 */ /* 0x000fe200078e00ff */
[----:B------:R-:W-:Y:S01]  /*7550*/  @!P0 LOP3.LUT R7, R7, 0xffff0000, RZ, 0xc0, !PT ;  /* 0xffff000007078812 */ /* 0x000fe200078ec0ff */
[----:B------:R-:W-:Y:S01]  /*7560*/  @!P0 FMUL.FTZ R48, R15, R35 ;  /* 0x000000230f308220 */ /* 0x000fe20000410000 */
[----:B------:R-:W-:Y:S01]  /*7570*/  @!P0 MOV R40, R45 ;  /* 0x0000002d00288202 */ /* 0x000fe20000000f00 */
[----:B------:R-:W-:Y:S01]  /*7580*/  @!P0 FMUL.FTZ R47, R14, R37 ;  /* 0x000000250e2f8220 */ /* 0x000fe20000410000 */
[C---:B------:R-:W-:Y:S01]  /*7590*/  @!P0 SHF.L.U32 R31, R33.reuse, 0x10, RZ ;  /* 0x00000010211f8819 */ /* 0x040fe200000006ff */
[----:B------:R-:W-:Y:S01]  /*75a0*/  @!P0 FFMA.FTZ R51, R30, R5, -R51 ;  /* 0x000000051e338223 */ /* 0x000fe20000010833 */
[----:B------:R-:W-:Y:S01]  /*75b0*/  @!P0 LOP3.LUT R33, R33, 0xffff0000, RZ, 0xc0, !PT ;  /* 0xffff000021218812 */ /* 0x000fe200078ec0ff */
[----:B------:R-:W-:Y:S01]  /*75c0*/  @!P0 FFMA.FTZ R48, R36, R8, -R48 ;  /* 0x0000000824308223 */ /* 0x000fe20000010830 */
[----:B------:R-:W-:Y:S01]  /*75d0*/  ISETP.GE.AND P1, PT, R150, c[0x0][0x1d4], PT ;  /* 0x0000750096007a0c */ /* 0x000fe20003f26270 */
[----:B------:R-:W-:Y:S01]  /*75e0*/  @!P0 FMUL.FTZ R50, R17, R31 ;  /* 0x0000001f11328220 */ /* 0x000fe20000410000 */
[----:B------:R-:W-:Y:S01]  /*75f0*/  @!P0 F2FP.BF16.PACK_AB R44, R51, R44 ;  /* 0x0000002c332c823e */ /* 0x000fe200000010ff */
[----:B------:R-:W-:Y:S02]  /*7600*/  @!P0 FMUL.FTZ R49, R16, R33 ;  /* 0x0000002110318220 */ /* 0x000fe40000410000 */
[----:B------:R-:W-:Y:S02]  /*7610*/  @!P0 FFMA.FTZ R50, R32, R6, -R50 ;  /* 0x0000000620328223 */ /* 0x000fe40000010832 */
[----:B------:R-:W-:Y:S02]  /*7620*/  @!P0 FFMA.FTZ R49, R34, R7, -R49 ;  /* 0x0000000722318223 */ /* 0x000fe40000010831 */
[----:B------:R-:W-:Y:S02]  /*7630*/  @!P0 FFMA.FTZ R47, R38, R9, -R47 ;  /* 0x00000009262f8223 */ /* 0x000fe4000001082f */
[----:B------:R-:W-:Y:S01]  /*7640*/  @!P0 IMAD.MOV.U32 R41, RZ, RZ, R44 ;  /* 0x000000ffff298224 */ /* 0x000fe200078e002c */
[----:B------:R-:W-:Y:S01]  /*7650*/  @!P0 F2FP.BF16.PACK_AB R49, R49, R50 ;  /* 0x000000323131823e */ /* 0x000fe200000010ff */
[----:B------:R-:W-:Y:S01]  /*7660*/  @!P0 FFMA.FTZ R2, R19, R24, R2 ;  /* 0x0000001813028223 */ /* 0x000fe20000010002 */
[----:B------:R-:W-:Y:S01]  /*7670*/  @!P0 F2FP.BF16.PACK_AB R47, R47, R48 ;  /* 0x000000302f2f823e */ /* 0x000fe200000010ff */
[----:B------:R-:W-:Y:S02]  /*7680*/  @!P0 FMUL.FTZ R5, R18, R5 ;  /* 0x0000000512058220 */ /* 0x000fe40000410000 */
[----:B------:R-:W-:Y:S01]  /*7690*/  @!P0 IMAD.MOV.U32 R42, RZ, RZ, R49 ;  /* 0x000000ffff2a8224 */ /* 0x000fe200078e0031 */
[----:B------:R-:W-:Y:S01]  /*76a0*/  @!P0 MOV R43, R47 ;  /* 0x0000002f002b8202 */ /* 0x000fe20000000f00 */
[----:B------:R-:W-:Y:S02]  /*76b0*/  @!P0 FFMA.FTZ R3, R25, R26, R3 ;  /* 0x0000001a19038223 */ /* 0x000fe40000010003 */
        /* <DEDUP_REMOVED lines=26> */
.L_x_1588:
        /* <DEDUP_REMOVED lines=12> */
.L_x_1620:
[----:B------:R-:W-:Y:S05]  /*7920*/  BSYNC B0 ;  /* 0x0000000000007941 */ /* 0x000fea0003800000 */
.L_x_1619:
        /* <DEDUP_REMOVED lines=10> */
.L_x_1622:
[----:B------:R-:W-:Y:S05]  /*79d0*/  BSYNC B0 ;  /* 0x0000000000007941 */ /* 0x000fea0003800000 */
.L_x_1621:
        /* <DEDUP_REMOVED lines=10> */
.L_x_1624:
[----:B------:R-:W-:Y:S05]  /*7a80*/  BSYNC B0 ;  /* 0x0000000000007941 */ /* 0x000fea0003800000 */
.L_x_1623:
        /* <DEDUP_REMOVED lines=9> */
.L_x_1610:
[----:B------:R-:W-:Y:S05]  /*7b20*/  BSYNC B2 ;  /* 0x0000000000027941 */ /* 0x000fea0003800000 */
.L_x_1587:
[----:B--2---:R-:W-:Y:S01]  /*7b30*/  IMAD.IADD R3, R152, 0x1, -R223 ;  /* 0x0000000198037824 */ /* 0x004fe200078e0adf */
[----:B------:R-:W-:Y:S01]  /*7b40*/  ISETP.GE.AND P5, PT, R217, c[0x0][0x1d4], PT ;  /* 0x00007500d9007a0c */ /* 0x000fe20003fa6270 */
[----:B------:R-:W-:Y:S01]  /*7b50*/  IMAD R2, R94, 0x70, RZ ;  /* 0x000000705e027824 */ /* 0x000fe200078e02ff */
[----:B------:R-:W-:Y:S01]  /*7b60*/  BSSY B0, `(.L_x_1625) ;  /* 0x000004f000007945 */ /* 0x000fe20003800000 */
[----:B-1----:R-:W-:Y:S01]  /*7b70*/  IMAD.WIDE.U32 R16, R39, 0x70, RZ ;  /* 0x0000007027107825 */ /* 0x002fe200078e00ff */
[C---:B------:R-:W-:Y:S02]  /*7b80*/  ISETP.GE.AND P2, PT, R3.reuse, 0x21, PT ;  /* 0x000000210300780c */ /* 0x040fe40003f46270 */
[----:B------:R-:W-:Y:S01]  /*7b90*/  ISETP.GE.AND P3, PT, R3, 0x1, PT ;  /* 0x000000010300780c */ /* 0x000fe20003f66270 */
[----:B------:R-:W-:Y:S01]  /*7ba0*/  IMAD.IADD R2, R17, 0x1, R2 ;  /* 0x0000000111027824 */ /* 0x000fe200078e0202 */
[----:B------:R-:W-:Y:S02]  /*7bb0*/  ISETP.GE.AND P1, PT, R3, 0x41, PT ;  /* 0x000000410300780c */ /* 0x000fe40003f26270 */
[----:B-----5:R-:W-:Y:S04]  /*7bc0*/  IADD3 R5, P0, R102, R16, RZ ;  /* 0x0000001066057210 */ /* 0x020fe80007f1e0ff */
[----:B------:R-:W-:Y:S03]  /*7bd0*/  IADD3.X R4, R2, R101, RZ, P0, !PT ;  /* 0x0000006502047210 */ /* 0x000fe600007fe4ff */
[C---:B------:R-:W-:Y:S02]  /*7be0*/  @P2 IADD3 R8, P0, R5.reuse, 0x20, RZ ;  /* 0x0000002005082810 */ /* 0x040fe40007f1e0ff */
[-C--:B------:R-:W-:Y:S01]  /*7bf0*/  @P3 MOV R20, R156.reuse ;  /* 0x0000009c00143202 */ /* 0x080fe20000000f00 */
[----:B------:R-:W-:Y:S02]  /*7c00*/  @P3 IMAD R6, R4, c[0x0][0x258], RZ ;  /* 0x0000960004063a24 */ /* 0x000fe400078e02ff */
[----:B------:R-:W-:Y:S02]  /*7c10*/  @P3 IMAD.MOV.U32 R21, RZ, RZ, R98 ;  /* 0x000000ffff153224 */ /* 0x000fe400078e0062 */
[----:B------:R-:W-:Y:S01]  /*7c20*/  @P2 IMAD.X R7, RZ, RZ, R4, P0 ;  /* 0x000000ffff072224 */ /* 0x000fe200000e0604 */
[C---:B------:R-:W-:Y:S01]  /*7c30*/  @P1 IADD3 R14, P0, R5.reuse, 0x40, RZ ;  /* 0x00000040050e1810 */ /* 0x040fe20007f1e0ff */
[C---:B------:R-:W-:Y:S04]  /*7c40*/  @P3 IMAD.WIDE.U32 R20, R5.reuse, c[0x0][0x258], R20 ;  /* 0x0000960005143a25 */ /* 0x040fe800078e0014 */
[----:B------:R-:W-:Y:S02]  /*7c50*/  @P3 IMAD R6, R5, c[0x0][0x25c], R6 ;  /* 0x0000970005063a24 */ /* 0x000fe400078e0206 */
[----:B------:R-:W-:Y:S01]  /*7c60*/  @P1 IMAD.X R9, RZ, RZ, R4, P0 ;  /* 0x000000ffff091224 */ /* 0x000fe200000e0604 */
[C---:B------:R-:W-:Y:S01]  /*7c70*/  @P3 LEA R18, P0, R20.reuse, c[0x0][0x250], 0x1 ;  /* 0x0000940014123a11 */ /* 0x040fe200078008ff */
[----:B------:R-:W-:Y:S02]  /*7c80*/  @P3 IMAD.IADD R6, R21, 0x1, R6 ;  /* 0x0000000115063824 */ /* 0x000fe400078e0206 */
[----:B------:R-:W-:Y:S02]  /*7c90*/  @P2 IMAD R7, R7, c[0x0][0x258], RZ ;  /* 0x0000960007072a24 */ /* 0x000fe400078e02ff */
[----:B------:R-:W-:Y:S01]  /*7ca0*/  @P2 IMAD.MOV.U32 R21, RZ, RZ, R98 ;  /* 0x000000ffff152224 */ /* 0x000fe200078e0062 */
[----:B------:R-:W-:Y:S01]  /*7cb0*/  @P3 LEA.HI.X R19, R20, c[0x0][0x254], R6, 0x1, P0 ;  /* 0x0000950014133a11 */ /* 0x000fe200000f0c06 */
[C---:B------:R-:W-:Y:S01]  /*7cc0*/  @P2 IMAD R7, R8.reuse, c[0x0][0x25c], R7 ;  /* 0x0000970008072a24 */ /* 0x040fe200078e0207 */
[-C--:B------:R-:W-:Y:S01]  /*7cd0*/  @P2 MOV R20, R156.reuse ;  /* 0x0000009c00142202 */ /* 0x080fe20000000f00 */
[----:B------:R-:W-:Y:S04]  /*7ce0*/  @P1 IMAD R9, R9, c[0x0][0x258], RZ ;  /* 0x0000960009091a24 */ /* 0x000fe800078e02ff */
[----:B------:R-:W-:Y:S04]  /*7cf0*/  @P2 IMAD.WIDE.U32 R20, R8, c[0x0][0x258], R20 ;  /* 0x0000960008142a25 */ /* 0x000fe800078e0014 */
[----:B------:R-:W-:Y:S01]  /*7d00*/  @P1 IMAD R9, R14, c[0x0][0x25c], R9 ;  /* 0x000097000e091a24 */ /* 0x000fe200078e0209 */
[C---:B------:R-:W-:Y:S02]  /*7d10*/  @P2 LEA R6, P0, R20.reuse, c[0x0][0x250], 0x1 ;  /* 0x0000940014062a11 */ /* 0x040fe400078008ff */
[----:B------:R-:W-:Y:S01]  /*7d20*/  @P2 IADD3 R7, R21, R7, RZ ;  /* 0x0000000715072210 */ /* 0x000fe20007ffe0ff */
[----:B------:R-:W-:Y:S03]  /*7d30*/  @P1 IMAD.MOV.U32 R21, RZ, RZ, R98 ;  /* 0x000000ffff151224 */ /* 0x000fe600078e0062 */
[----:B------:R-:W-:Y:S02]  /*7d40*/  @P2 LEA.HI.X R7, R20, c[0x0][0x254], R7, 0x1, P0 ;  /* 0x0000950014072a11 */ /* 0x000fe400000f0c07 */
[----:B------:R-:W-:Y:S02]  /*7d50*/  ISETP.GE.AND P0, PT, R3, 0x61, PT ;  /* 0x000000610300780c */ /* 0x000fe40003f06270 */
[----:B------:R-:W-:Y:S05]  /*7d60*/  @P1 MOV R20, R156 ;  /* 0x0000009c00141202 */ /* 0x000fea0000000f00 */
[----:B------:R-:W-:Y:S05]  /*7d70*/  @P1 IMAD.WIDE.U32 R20, R14, c[0x0][0x258], R20 ;  /* 0x000096000e141a25 */ /* 0x000fea00078e0014 */
[----:B------:R-:W-:Y:S01]  /*7d80*/  @P1 IADD3 R9, R21, R9, RZ ;  /* 0x0000000915091210 */ /* 0x000fe20007ffe0ff */
[----:B------:R-:W-:Y:S01]  /*7d90*/  @P0 IMAD.MOV.U32 R14, RZ, RZ, R156 ;  /* 0x000000ffff0e0224 */ /* 0x000fe200078e009c */
[----:B------:R-:W-:Y:S02]  /*7da0*/  @P0 IADD3 R5, P4, R5, 0x60, RZ ;  /* 0x0000006005050810 */ /* 0x000fe40007f9e0ff */
[----:B------:R-:W-:Y:S03]  /*7db0*/  @P0 MOV R15, R98 ;  /* 0x00000062000f0202 */ /* 0x000fe60000000f00 */
[----:B------:R-:W-:Y:S01]  /*7dc0*/  @P0 IMAD.X R4, RZ, RZ, R4, P4 ;  /* 0x000000ffff040224 */ /* 0x000fe200020e0604 */
[C---:B------:R-:W-:Y:S01]  /*7dd0*/  @P1 LEA R8, P4, R20.reuse, c[0x0][0x250], 0x1 ;  /* 0x0000940014081a11 */ /* 0x040fe200078808ff */
[C---:B------:R-:W-:Y:S03]  /*7de0*/  @P0 IMAD.WIDE.U32 R14, R5.reuse, c[0x0][0x258], R14 ;  /* 0x00009600050e0a25 */ /* 0x040fe600078e000e */
[----:B------:R-:W-:Y:S01]  /*7df0*/  @P1 LEA.HI.X R9, R20, c[0x0][0x254], R9, 0x1, P4 ;  /* 0x0000950014091a11 */ /* 0x000fe200020f0c09 */
[----:B------:R-:W-:Y:S01]  /*7e00*/  @P0 IMAD R4, R4, c[0x0][0x258], RZ ;  /* 0x0000960004040a24 */ /* 0x000fe200078e02ff */
[C---:B------:R-:W-:Y:S03]  /*7e10*/  @P0 LEA R20, P4, R14.reuse, c[0x0][0x250], 0x1 ;  /* 0x000094000e140a11 */ /* 0x040fe600078808ff */
[----:B------:R-:W-:Y:S04]  /*7e20*/  @P0 IMAD R4, R5, c[0x0][0x25c], R4 ;  /* 0x0000970005040a24 */ /* 0x000fe800078e0204 */
[----:B------:R-:W-:Y:S05]  /*7e30*/  @P0 IMAD.IADD R4, R15, 0x1, R4 ;  /* 0x000000010f040824 */ /* 0x000fea00078e0204 */
        /* <DEDUP_REMOVED lines=14> */
[----:B------:R1:W-:Y:S01]  /*7f20*/  @P0 LDGSTS.E.BYPASS.LTC128B.128 [R225+0x6900], [R20.64+0x80], !P5 ;  /* 0x0690008014e10fae */ /* 0x0003e2000e901d4a */
[----:B------:R-:W-:Y:S04]  /*7f30*/  IADD3 R3, P0, R97, R16, RZ ;  /* 0x0000001061037210 */ /* 0x000fe80007f1e0ff */
[----:B------:R-:W0:Y:S01]  /*7f40*/  LDGDEPBAR ;  /* 0x00000000000079af */ /* 0x000e220000000000 */
[----:B------:R-:W-:Y:S01]  /*7f50*/  IADD3.X R2, R2, R96, RZ, P0, !PT ;  /* 0x0000006002027210 */ /* 0x000fe200007fe4ff */
[----:B------:R-:W-:Y:S04]  /*7f60*/  DEPBAR.LE SB0, 0x0 ;  /* 0x000080000000791a */ /* 0x000fe80000000000 */
[----:B------:R-:W-:Y:S06]  /*7f70*/  BAR.SYNC.DEFER_BLOCKING 0x0 ;  /* 0x0000000000007b1d */ /* 0x000fec0000010000 */
[----:B------:R-:W-:-:S05]  /*7f80*/  @!P1 BRA `(.L_x_1626) ;  /* 0x000000c000009947 */ /* 0x000fca0003800000 */
[----:B-1----:R-:W1:Y:S01]  /*7f90*/  @!P6 LDS.128 R16, [R236+0x100] ;  /* 0x00010000ec10e984 */ /* 0x002e620000000c00 */
[----:B------:R-:W-:Y:S01]  /*7fa0*/  ISETP.GE.AND P0, PT, R217, c[0x0][0x1d4], PT ;  /* 0x00007500d9007a0c */ /* 0x000fe20003f06270 */
[----:B------:R-:W-:Y:S01]  /*7fb0*/  IMAD R8, R2, c[0x0][0x208], RZ ;  /* 0x0000820002087a24 */ /* 0x000fe200078e02ff */
[----:B------:R-:W-:Y:S03]  /*7fc0*/  MOV R94, R154 ;  /* 0x0000009a005e7202 */ /* 0x000fe60000000f00 */
[C---:B------:R-:W-:Y:S02]  /*7fd0*/  IMAD R8, R3.reuse, c[0x0][0x20c], R8 ;  /* 0x0000830003087a24 */ /* 0x040fe400078e0208 */
[----:B------:R-:W-:Y:S05]  /*7fe0*/  IMAD.WIDE.U32 R14, R3, c[0x0][0x208], R94 ;  /* 0x00008200030e7a25 */ /* 0x000fea00078e005e */
[C---:B------:R-:W-:Y:S01]  /*7ff0*/  LEA R20, P1, R14.reuse, c[0x0][0x1f8], 0x1 ;  /* 0x00007e000e147a11 */ /* 0x040fe200078208ff */
[----:B------:R-:W2:Y:S01]  /*8000*/  @!P0 LDS.128 R4, [R236+0x3900] ;  /* 0x00390000ec048984 */ /* 0x000ea20000000c00 */
[----:B------:R-:W-:Y:S04]  /*8010*/  IADD3 R8, R15, R8, RZ ;  /* 0x000000080f087210 */ /* 0x000fe80007ffe0ff */
[----:B------:R-:W-:Y:S05]  /*8020*/  LEA.HI.X R21, R14, c[0x0][0x1fc], R8, 0x1, P1 ;  /* 0x00007f000e157a11 */ /* 0x000fea00008f0c08 */
[----:B-1----:R1:W-:Y:S04]  /*8030*/  @!P6 STG.E.128 [R20.64], R16 ;  /* 0x000000101400e986 */ /* 0x0023e8000c101d0a */
[----:B--2---:R1:W-:Y:S02]  /*8040*/  @!P0 STG.E.128 [R20.64+0x80], R4 ;  /* 0x0000800414008986 */ /* 0x0043e4000c101d0a */
.L_x_1626:
[----:B-1----:R-:W-:Y:S05]  /*8050*/  BSYNC B0 ;  /* 0x0000000000007941 */ /* 0x002fea0003800000 */
.L_x_1625:
[----:B------:R-:W-:Y:S01]  /*8060*/  ISETP.GE.AND P0, PT, R220, R152, PT ;  /* 0x00000098dc00720c */ /* 0x000fe20003f06270 */
[----:B------:R-:W-:Y:S01]  /*8070*/  @!UPT UIADD3 URZ, URZ, URZ, URZ ;  /* 0x0000003f3f3ff290 */ /* 0x000fe2000fffe03f */
[----:B------:R-:W-:Y:S11]  /*8080*/  BSSY B0, `(.L_x_1627) ;  /* 0x0000010000007945 */ /* 0x000ff60003800000 */
[----:B------:R-:W-:-:S05]  /*8090*/  @P0 BRA `(.L_x_1628) ;  /* 0x000000e000000947 */ /* 0x000fca0003800000 */
[----:B------:R-:W1:Y:S01]  /*80a0*/  @!P6 LDS.128 R16, [R236+0x1100] ;  /* 0x00110000ec10e984 */ /* 0x000e620000000c00 */
[----:B------:R-:W-:Y:S02]  /*80b0*/  ISETP.GE.AND P1, PT, R217, c[0x0][0x1d4], PT ;  /* 0x00007500d9007a0c */ /* 0x000fe40003f26270 */
[----:B------:R-:W-:Y:S02]  /*80c0*/  IADD3 R9, P0, R3, 0x20, RZ ;  /* 0x0000002003097810 */ /* 0x000fe40007f1e0ff */
[----:B------:R-:W-:Y:S03]  /*80d0*/  MOV R94, R154 ;  /* 0x0000009a005e7202 */ /* 0x000fe60000000f00 */
[----:B------:R-:W-:Y:S02]  /*80e0*/  IMAD.X R8, RZ, RZ, R2, P0 ;  /* 0x000000ffff087224 */ /* 0x000fe400000e0602 */
[C---:B------:R-:W-:Y:S04]  /*80f0*/  IMAD.WIDE.U32 R14, R9.reuse, c[0x0][0x208], R94 ;  /* 0x00008200090e7a25 */ /* 0x040fe800078e005e */
[----:B------:R-:W2:Y:S01]  /*8100*/  @!P1 LDS.128 R4, [R236+0x4900] ;  /* 0x00490000ec049984 */ /* 0x000ea20000000c00 */
[----:B------:R-:W-:Y:S01]  /*8110*/  IMAD R8, R8, c[0x0][0x208], RZ ;  /* 0x0000820008087a24 */ /* 0x000fe200078e02ff */
[C---:B------:R-:W-:Y:S03]  /*8120*/  LEA R20, P0, R14.reuse, c[0x0][0x1f8], 0x1 ;  /* 0x00007e000e147a11 */ /* 0x040fe600078008ff */
[----:B------:R-:W-:Y:S04]  /*8130*/  IMAD R8, R9, c[0x0][0x20c], R8 ;  /* 0x0000830009087a24 */ /* 0x000fe800078e0208 */
[----:B------:R-:W-:Y:S05]  /*8140*/  IMAD.IADD R8, R15, 0x1, R8 ;  /* 0x000000010f087824 */ /* 0x000fea00078e0208 */
[----:B------:R-:W-:Y:S05]  /*8150*/  LEA.HI.X R21, R14, c[0x0][0x1fc], R8, 0x1, P0 ;  /* 0x00007f000e157a11 */ /* 0x000fea00000f0c08 */
[----:B-1----:R1:W-:Y:S04]  /*8160*/  @!P6 STG.E.128 [R20.64], R16 ;  /* 0x000000101400e986 */ /* 0x0023e8000c101d0a */
[----:B--2---:R1:W-:Y:S02]  /*8170*/  @!P1 STG.E.128 [R20.64+0x80], R4 ;  /* 0x0000800414009986 */ /* 0x0043e4000c101d0a */
.L_x_1628:
[----:B------:R-:W-:Y:S05]  /*8180*/  BSYNC B0 ;  /* 0x0000000000007941 */ /* 0x000fea0003800000 */
.L_x_1627:
[----:B------:R-:W-:Y:S01]  /*8190*/  ISETP.GE.AND P0, PT, R219, R152, PT ;  /* 0x00000098db00720c */ /* 0x000fe20003f06270 */
[----:B------:R-:W-:Y:S01]  /*81a0*/  @!UPT UIADD3 URZ, URZ, URZ, URZ ;  /* 0x0000003f3f3ff290 */ /* 0x000fe2000fffe03f */
[----:B------:R-:W-:Y:S11]  /*81b0*/  BSSY B0, `(.L_x_1629) ;  /* 0x0000010000007945 */ /* 0x000ff60003800000 */
[----:B------:R-:W-:-:S05]  /*81c0*/  @P0 BRA `(.L_x_1630) ;  /* 0x000000e000000947 */ /* 0x000fca0003800000 */
[----:B-1----:R-:W1:Y:S01]  /*81d0*/  @!P6 LDS.128 R16, [R236+0x2100] ;  /* 0x00210000ec10e984 */ /* 0x002e620000000c00 */
        /* <DEDUP_REMOVED lines=13> */
.L_x_1630:
[----:B------:R-:W-:Y:S05]  /*82b0*/  BSYNC B0 ;  /* 0x0000000000007941 */ /* 0x000fea0003800000 */
.L_x_1629:
        /* <DEDUP_REMOVED lines=18> */
.L_x_1632:
[----:B------:R-:W-:Y:S05]  /*83e0*/  BSYNC B0 ;  /* 0x0000000000007941 */ /* 0x000fea0003800000 */
.L_x_1631:
[----:B------:R-:W-:Y:S01]  /*83f0*/  ISETP.GT.AND P5, PT, R39, R93, PT ;  /* 0x0000005d2700720c */ /* 0x000fe20003fa4270 */
[----:B------:R-:W-:Y:S01]  /*8400*/  @!UPT UIADD3 URZ, URZ, URZ, URZ ;  /* 0x0000003f3f3ff290 */ /* 0x000fe2000fffe03f */
[----:B------:R-:W-:Y:S11]  /*8410*/  BSSY B0, `(.L_x_1633) ;  /* 0x000002f000007945 */ /* 0x000ff60003800000 */
[----:B------:R-:W-:-:S05]  /*8420*/  @!P5 BRA `(.L_x_1634) ;  /* 0x000002d00000d947 */ /* 0x000fca0003800000 */
[----:B------:R-:W-:Y:S01]  /*8430*/  ISETP.GE.AND P2, PT, R221, 0x21, PT ;  /* 0x00000021dd00780c */ /* 0x000fe20003f46270 */
[----:B------:R-:W-:Y:S01]  /*8440*/  IMAD.MOV.U32 R8, RZ, RZ, R158 ;  /* 0x000000ffff087224 */ /* 0x000fe200078e009e */
[----:B-1----:R-:W-:Y:S01]  /*8450*/  IADD3 R4, R39, -0x1, RZ ;  /* 0xffffffff27047810 */ /* 0x002fe20007ffe0ff */
[----:B------:R-:W-:Y:S01]  /*8460*/  IMAD.MOV.U32 R9, RZ, RZ, R191 ;  /* 0x000000ffff097224 */ /* 0x000fe200078e00bf */
[C---:B------:R-:W-:Y:S02]  /*8470*/  ISETP.GE.AND P1, PT, R221.reuse, 0x41, PT ;  /* 0x00000041dd00780c */ /* 0x040fe40003f26270 */
[----:B------:R-:W-:Y:S01]  /*8480*/  SHF.R.S32.HI R3, RZ, 0x1f, R4 ;  /* 0x0000001fff037819 */ /* 0x000fe20000011404 */
[----:B------:R-:W-:Y:S01]  /*8490*/  IMAD R2, R110, R4, RZ ;  /* 0x000000046e027224 */ /* 0x000fe200078e02ff */
[----:B------:R-:W-:Y:S01]  /*84a0*/  ISETP.GE.AND P3, PT, R221, 0x1, PT ;  /* 0x00000001dd00780c */ /* 0x000fe20003f66270 */
[-C--:B------:R-:W-:Y:S01]  /*84b0*/  IMAD.WIDE.U32 R8, R4, R194.reuse, R8 ;  /* 0x000000c204087225 */ /* 0x080fe200078e0008 */
[----:B------:R-:W-:Y:S02]  /*84c0*/  P2R R7, PR, RZ, 0x20 ;  /* 0x00000020ff077803 */ /* 0x000fe40000000000 */
[----:B------:R-:W-:Y:S01]  /*84d0*/  LOP3.LUT P5, RZ, R234, 0x2, RZ, 0xc0, !PT ;  /* 0x00000002eaff7812 */ /* 0x000fe200078ac0ff */
[----:B------:R-:W-:Y:S01]  /*84e0*/  IMAD R2, R3, R194, R2 ;  /* 0x000000c203027224 */ /* 0x000fe200078e0202 */
[-C--:B------:R-:W-:Y:S03]  /*84f0*/  @P2 IADD3 R4, P0, R116, R8.reuse, RZ ;  /* 0x0000000874042210 */ /* 0x080fe60007f1e0ff */
[----:B------:R-:W-:Y:S04]  /*8500*/  IMAD.IADD R2, R9, 0x1, R2 ;  /* 0x0000000109027824 */ /* 0x000fe800078e0202 */
        /* <DEDUP_REMOVED lines=11> */
[C---:B------:R-:W-:Y:S02]  /*85c0*/  @P1 LEA R4, P0, R6.reuse, c[0x0][0x220], 0x1 ;  /* 0x0000880006041a11 */ /* 0x040fe400078008ff */
        /* <DEDUP_REMOVED lines=19> */
.L_x_1634:
[----:B------:R-:W-:Y:S05]  /*8700*/  BSYNC B0 ;  /* 0x0000000000007941 */ /* 0x000fea0003800000 */
.L_x_1633:
[----:B------:R-:W0:Y:S01]  /*8710*/  LDGDEPBAR ;  /* 0x00000000000079af */ /* 0x000e220000000000 */
[----:B------:R-:W-:Y:S01]  /*8720*/  IADD3 R39, R39, -0x1, RZ ;  /* 0xffffffff27277810 */ /* 0x000fe20007ffe0ff */
[----:B------:R-:W-:-:S05]  /*8730*/  @P5 BRA `(.L_x_1635) ;  /* 0xffffa4a000005947 */ /* 0x000fca000383ffff */
[----:B------:R-:W-:Y:S01]  /*8740*/  WARPSYNC 0xffffffff ;  /* 0xffffffff00007948 */ /* 0x000fe20003800000 */
[----:B------:R-:W-:Y:S06]  /*8750*/  BAR.SYNC.DEFER_BLOCKING 0x0 ;  /* 0x0000000000007b1d */ /* 0x000fec0000010000 */
.L_x_1586:
[----:B------:R-:W-:Y:S01]  /*8760*/  ISETP.GE.AND P0, PT, R77, 0x1, PT ;  /* 0x000000014d00780c */ /* 0x000fe20003f06270 */
[----:B------:R-:W-:Y:S01]  /*8770*/  BSSY B0, `(.L_x_1636) ;  /* 0x000001e000007945 */ /* 0x000fe20003800000 */
[----:B------:R-:W-:Y:S01]  /*8780*/  IMAD.IADD R0, R91, 0x1, R92 ;  /* 0x000000015b007824 */ /* 0x000fe200078e025c */
[----:B-1----:R-:W-:-:S10]  /*8790*/  MOV R8, RZ ;  /* 0x000000ff00087202 */ /* 0x002fd40000000f00 */
[----:B------:R-:W-:Y:S05]  /*87a0*/  @!P0 BRA `(.L_x_1637) ;  /* 0x000001a000008947 */ /* 0x000fea0003800000 */
[-C--:B------:R-:W-:Y:S02]  /*87b0*/  IABS R5, R108.reuse ;  /* 0x0000006c00057213 */ /* 0x080fe40000000000 */
[----:B------:R-:W-:Y:S02]  /*87c0*/  IADD3 R6, R90, -0x1, R108 ;  /* 0xffffffff5a067810 */ /* 0x000fe40007ffe06c */
[----:B------:R-:W1:Y:S01]  /*87d0*/  I2F.RP R8, R5 ;  /* 0x0000000500087306 */ /* 0x000e620000209400 */
[----:B------:R-:W-:Y:S02]  /*87e0*/  IABS R2, R108 ;  /* 0x0000006c00027213 */ /* 0x000fe40000000000 */
        /* <DEDUP_REMOVED lines=20> */
[----:B------:R-:W-:-:S05]  /*8930*/  @!P0 LOP3.LUT R4, RZ, R108, RZ, 0x33, !PT ;  /* 0x0000006cff048212 */ /* 0x000fca00078e33ff */
[----:B------:R-:W-:Y:S02]  /*8940*/  IMAD.MOV.U32 R8, RZ, RZ, R4 ;  /* 0x000000ffff087224 */ /* 0x000fe400078e0004 */
.L_x_1637:
[----:B------:R-:W-:Y:S05]  /*8950*/  BSYNC B0 ;  /* 0x0000000000007941 */ /* 0x000fea0003800000 */
.L_x_1636:
[----:B------:R-:W-:Y:S01]  /*8960*/  IMAD R239, R235, R8, RZ ;  /* 0x00000008ebef7224 */ /* 0x000fe200078e02ff */
[----:B------:R-:W-:Y:S01]  /*8970*/  PRMT R2, RZ, 0x7610, R2 ;  /* 0x00007610ff027816 */ /* 0x000fe20000000002 */
[----:B------:R-:W-:Y:S01]  /*8980*/  IMAD.MOV.U32 R3, RZ, RZ, RZ ;  /* 0x000000ffff037224 */ /* 0x000fe200078e00ff */
[----:B------:R-:W-:Y:S01]  /*8990*/  MOV R9, RZ ;  /* 0x000000ff00097202 */ /* 0x000fe20000000f00 */
        /* <DEDUP_REMOVED lines=38> */
[----:B------:R-:W-:-:S04]  /*8c00*/  @P1 IMAD.MOV.U32 R2, RZ, RZ, 0x4 ;  /* 0x00000004ff021424 */ /* 0x000fc800078e00ff */
[----:B------:R-:W-:-:S06]  /*8c10*/  @P1 IMAD.WIDE R2, R232, R2, c[0x0][0x340] ;  /* 0x0000d000e8021625 */ /* 0x000fcc00078e0202 */
[----:B------:R1:W2:Y:S01]  /*8c20*/  @P1 LDG.E R2, [R2.64] ;  /* 0x0000000a02021981 */ /* 0x0002a2000c1e1900 */
[----:B------:R-:W-:Y:S01]  /*8c30*/  SHF.R.S32.HI R4, RZ, 0x1f, R223 ;  /* 0x0000001fff047819 */ /* 0x000fe200000114df */
[----:B------:R-:W-:Y:S01]  /*8c40*/  IMAD.MOV.U32 R6, RZ, RZ, R10 ;  /* 0x000000ffff067224 */ /* 0x000fe200078e000a */
[----:B------:R-:W-:Y:S01]  /*8c50*/  MOV R7, R11 ;  /* 0x0000000b00077202 */ /* 0x000fe20000000f00 */
[----:B------:R-:W-:Y:S01]  /*8c60*/  WARPSYNC 0xffffffff ;  /* 0xffffffff00007948 */ /* 0x000fe20003800000 */
[----:B------:R-:W-:Y:S02]  /*8c70*/  ISETP.GE.AND P2, PT, R10, c[0x0][0x1d4], PT ;  /* 0x000075000a007a0c */ /* 0x000fe40003f46270 */
[----:B------:R-:W-:Y:S02]  /*8c80*/  IADD3 R9, R8, -0x1, RZ ;  /* 0xffffffff08097810 */ /* 0x000fe40007ffe0ff */
[----:B------:R-:W-:Y:S02]  /*8c90*/  P2R R116, PR, RZ, 0x4 ;  /* 0x00000004ff747803 */ /* 0x000fe40000000000 */
[----:B------:R-:W-:-:S02]  /*8ca0*/  SEL R20, RZ, 0x1, P2 ;  /* 0x00000001ff147807 */ /* 0x000fc40001000000 */
[----:B-1----:R-:W-:-:S04]  /*8cb0*/  IADD3 R3, P0, R223, R0, RZ ;  /* 0x00000000df037210 */ /* 0x002fc80007f1e0ff */
[----:B------:R-:W-:Y:S01]  /*8cc0*/  LEA.HI.X.SX32 R0, R0, R4, 0x1, P0 ;  /* 0x0000000400007211 */ /* 0x000fe200000f0eff */
[----:B------:R-:W-:Y:S01]  /*8cd0*/  IMAD.WIDE.U32 R12, R3, c[0x0][0x1e0], R6 ;  /* 0x00007800030c7a25 */ /* 0x000fe200078e0006 */
[----:B------:R-:W-:-:S03]  /*8ce0*/  ISETP.NE.U32.AND P0, PT, RZ, c[0x0][0x350], PT ;  /* 0x0000d400ff007a0c */ /* 0x000fc60003f05070 */
[C---:B------:R-:W-:Y:S01]  /*8cf0*/  IMAD R4, R0.reuse, c[0x0][0x1e0], RZ ;  /* 0x0000780000047a24 */ /* 0x040fe200078e02ff */
[----:B------:R-:W-:Y:S01]  /*8d00*/  ISETP.NE.AND.EX P0, PT, RZ, c[0x0][0x354], PT, P0 ;  /* 0x0000d500ff007a0c */ /* 0x000fe20003f05300 */
[----:B------:R-:W-:Y:S02]  /*8d10*/  IMAD R0, R0, c[0x0][0x208], RZ ;  /* 0x0000820000007a24 */ /* 0x000fe400078e02ff */
[C---:B------:R-:W-:Y:S02]  /*8d20*/  IMAD R4, R3.reuse, c[0x0][0x1e4], R4 ;  /* 0x0000790003047a24 */ /* 0x040fe400078e0204 */
[----:B------:R-:W-:-:S04]  /*8d30*/  IMAD.WIDE.U32 R6, R3, c[0x0][0x208], R6 ;  /* 0x0000820003067a25 */ /* 0x000fc800078e0006 */
[----:B------:R-:W-:Y:S02]  /*8d40*/  IMAD R0, R3, c[0x0][0x20c], R0 ;  /* 0x0000830003007a24 */ /* 0x000fe400078e0200 */
[----:B------:R-:W-:Y:S02]  /*8d50*/  IMAD.IADD R5, R13, 0x1, R4 ;  /* 0x000000010d057824 */ /* 0x000fe400078e0204 */
[----:B------:R-:W-:Y:S01]  /*8d60*/  IMAD.MOV.U32 R4, RZ, RZ, R12 ;  /* 0x000000ffff047224 */ /* 0x000fe200078e000c */
[----:B------:R-:W-:Y:S02]  /*8d70*/  IADD3 R7, R7, R0, RZ ;  /* 0x0000000007077210 */ /* 0x000fe40007ffe0ff */
[----:B------:R-:W-:Y:S01]  /*8d80*/  SHF.R.S32.HI R0, RZ, 0x1f, R89 ;  /* 0x0000001fff007819 */ /* 0x000fe20000011459 */
[----:B------:R-:W-:-:S04]  /*8d90*/  IMAD.WIDE.U32 R4, R233, c[0x0][0x1e8], R4 ;  /* 0x00007a00e9047a25 */ /* 0x000fc800078e0004 */
[----:B------:R-:W-:Y:S01]  /*8da0*/  IMAD.WIDE.U32 R240, R233, c[0x0][0x210], R6 ;  /* 0x00008400e9f07a25 */ /* 0x000fe200078e0006 */
[----:B------:R-:W-:-:S03]  /*8db0*/  MOV R242, R4 ;  /* 0x0000000400f27202 */ /* 0x000fc60000000f00 */
[C---:B------:R-:W-:Y:S02]  /*8dc0*/  IMAD R243, R233.reuse, c[0x0][0x1ec], R5 ;  /* 0x00007b00e9f37a24 */ /* 0x040fe400078e0205 */
[----:B------:R-:W-:Y:S02]  /*8dd0*/  IMAD R241, R233, c[0x0][0x214], R241 ;  /* 0x00008500e9f17a24 */ /* 0x000fe400078e02f1 */
[----:B------:R-:W-:Y:S02]  /*8de0*/  IMAD R0, R0, c[0x0][0x178], RZ ;  /* 0x00005e0000007a24 */ /* 0x000fe400078e02ff */
[----:B------:R-:W-:-:S04]  /*8df0*/  IMAD.WIDE.U32 R6, R89, c[0x0][0x178], RZ ;  /* 0x00005e0059067a25 */ /* 0x000fc800078e00ff */
[----:B------:R-:W-:-:S04]  /*8e00*/  IMAD R3, R89, c[0x0][0x17c], R0 ;  /* 0x00005f0059037a24 */ /* 0x000fc800078e0200 */
[----:B------:R-:W-:Y:S01]  /*8e10*/  IMAD.IADD R3, R7, 0x1, R3 ;  /* 0x0000000107037824 */ /* 0x000fe200078e0203 */
[----:B--2---:R-:W-:Y:S01]  /*8e20*/  @P1 SHF.R.S32.HI R237, RZ, 0x1f, R2 ;  /* 0x0000001fffed1819 */ /* 0x004fe20000011402 */
[----:B------:R-:W-:Y:S01]  /*8e30*/  @!P1 IMAD.MOV.U32 R2, RZ, RZ, R232 ;  /* 0x000000ffff029224 */ /* 0x000fe200078e00e8 */
[----:B------:R-:W-:Y:S02]  /*8e40*/  @!P1 MOV R237, R88 ;  /* 0x0000005800ed9202 */ /* 0x000fe40000000f00 */
[----:B------:R-:W-:Y:S02]  /*8e50*/  ISETP.GE.AND P1, PT, R217, c[0x0][0x1d4], PT ;  /* 0x00007500d9007a0c */ /* 0x000fe40003f26270 */
        /* <DEDUP_REMOVED lines=11> */
[----:B------:R-:W-:Y:S01]  /*8f10*/  IMAD R237, R2, c[0x0][0x21c], R237 ;  /* 0x0000870002ed7a24 */ /* 0x000fe200078e02ed */
[----:B------:R-:W-:Y:S02]  /*8f20*/  SHF.R.S32.HI R2, RZ, 0x1f, R217 ;  /* 0x0000001fff027819 */ /* 0x000fe400000114d9 */
[----:B------:R-:W-:Y:S02]  /*8f30*/  IADD3 R238, R243, R238, RZ ;  /* 0x000000eef3ee7210 */ /* 0x000fe40007ffe0ff */
[----:B------:R-:W-:Y:S02]  /*8f40*/  IADD3 R237, R241, R237, RZ ;  /* 0x000000edf1ed7210 */ /* 0x000fe40007ffe0ff */
[----:B------:R-:W-:Y:S01]  /*8f50*/  IMAD.MOV.U32 R4, RZ, RZ, c[0x0][0x2c4] ;  /* 0x0000b100ff047624 */ /* 0x000fe200078e00ff */
[----:B------:R-:W-:Y:S01]  /*8f60*/  BAR.SYNC.DEFER_BLOCKING 0x0 ;  /* 0x0000000000007b1d */ /* 0x000fe20000010000 */
[----:B------:R-:W-:Y:S01]  /*8f70*/  IMAD.MOV.U32 R12, RZ, RZ, R6 ;  /* 0x000000ffff0c7224 */ /* 0x000fe200078e0006 */
[----:B------:R-:W-:Y:S01]  /*8f80*/  ISETP.GE.AND P6, PT, R10, c[0x0][0x198], PT ;  /* 0x000066000a007a0c */ /* 0x000fe20003fc6270 */
[----:B------:R-:W-:Y:S01]  /*8f90*/  IMAD.MOV.U32 R13, RZ, RZ, R3 ;  /* 0x000000ffff0d7224 */ /* 0x000fe200078e0003 */
[----:B------:R-:W-:Y:S01]  /*8fa0*/  ISETP.NE.AND P0, PT, R4, 0x1, PT ;  /* 0x000000010400780c */ /* 0x000fe20003f05270 */
[----:B------:R-:W-:Y:S01]  /*8fb0*/  IMAD R4, R222, 0x20, R223 ;  /* 0x00000020de047824 */ /* 0x000fe200078e02df */
[----:B------:R-:W-:Y:S01]  /*8fc0*/  ISETP.GE.AND P4, PT, R217, c[0x0][0x198], PT ;  /* 0x00006600d9007a0c */ /* 0x000fe20003f86270 */
[----:B------:R-:W-:Y:S01]  /*8fd0*/  IMAD.WIDE.U32 R12, R233, c[0x0][0x1b8], R12 ;  /* 0x00006e00e90c7a25 */ /* 0x000fe200078e000c */
[----:B------:R-:W-:-:S03]  /*8fe0*/  SHF.R.S32.HI R21, RZ, 0x1f, R9 ;  /* 0x0000001fff157819 */ /* 0x000fc60000011409 */
[----:B------:R-:W-:Y:S02]  /*8ff0*/  IMAD R4, R209, 0x80, R4 ;  /* 0x00000080d1047824 */ /* 0x000fe400078e0204 */
[----:B------:R-:W-:Y:S02]  /*9000*/  IMAD R3, R88, c[0x0][0x1c0], RZ ;  /* 0x0000700058037a24 */ /* 0x000fe400078e02ff */
[----:B------:R-:W-:Y:S02]  /*9010*/  IMAD.MOV.U32 R5, RZ, RZ, R4 ;  /* 0x000000ffff057224 */ /* 0x000fe400078e0004 */
[----:B------:R-:W-:-:S04]  /*9020*/  @P0 IMAD.HI.U32 R6, R4, c[0x0][0x2c8], RZ ;  /* 0x0000b20004060a27 */ /* 0x000fc800078e00ff */
[----:B------:R-:W-:Y:S01]  /*9030*/  IMAD R13, R233, c[0x0][0x1bc], R13 ;  /* 0x00006f00e90d7a24 */ /* 0x000fe200078e020d */
[----:B------:R-:W-:Y:S01]  /*9040*/  @P0 SHF.R.U32.HI R5, RZ, c[0x0][0x2cc], R6 ;  /* 0x0000b300ff050a19 */ /* 0x000fe20000011606 */
[C---:B------:R-:W-:Y:S02]  /*9050*/  IMAD R3, R0.reuse, c[0x0][0x1c4], R3 ;  /* 0x0000710000037a24 */ /* 0x040fe400078e0203 */
[----:B------:R-:W-:Y:S01]  /*9060*/  IMAD.WIDE.U32 R12, R0, c[0x0][0x1c0], R12 ;  /* 0x00007000000c7a25 */ /* 0x000fe200078e000c */
[----:B------:R-:W-:-:S03]  /*9070*/  SHF.R.S32.HI R6, RZ, 0x1f, R5 ;  /* 0x0000001fff067819 */ /* 0x000fc60000011405 */
[----:B------:R-:W-:Y:S02]  /*9080*/  IMAD.MOV R0, RZ, RZ, -R5 ;  /* 0x000000ffff007224 */ /* 0x000fe400078e0a05 */
[----:B------:R-:W-:Y:S02]  /*9090*/  IMAD.IADD R7, R13, 0x1, R3 ;  /* 0x000000010d077824 */ /* 0x000fe400078e0203 */
[----:B------:R-:W-:Y:S02]  /*90a0*/  IMAD R0, R0, c[0x0][0x2c4], R4 ;  /* 0x0000b10000007a24 */ /* 0x000fe400078e0204 */
[----:B------:R-:W-:Y:S02]  /*90b0*/  IMAD R3, R6, c[0x0][0x1b0], RZ ;  /* 0x00006c0006037a24 */ /* 0x000fe400078e02ff */
[----:B------:R-:W-:Y:S01]  /*90c0*/  IMAD.MOV.U32 R6, RZ, RZ, R12 ;  /* 0x000000ffff067224 */ /* 0x000fe200078e000c */
[----:B------:R-:W-:Y:S01]  /*90d0*/  SHF.R.S32.HI R4, RZ, 0x1f, R0 ;  /* 0x0000001fff047819 */ /* 0x000fe20000011400 */
[----:B------:R-:W-:-:S02]  /*90e0*/  IMAD R3, R5, c[0x0][0x1b4], R3 ;  /* 0x00006d0005037a24 */ /* 0x000fc400078e0203 */
[----:B------:R-:W-:-:S04]  /*90f0*/  IMAD.WIDE.U32 R6, R5, c[0x0][0x1b0], R6 ;  /* 0x00006c0005067a25 */ /* 0x000fc800078e0006 */
[----:B------:R-:W-:Y:S02]  /*9100*/  IMAD R4, R4, c[0x0][0x1a8], RZ ;  /* 0x00006a0004047a24 */ /* 0x000fe400078e02ff */
[----:B------:R-:W-:Y:S02]  /*9110*/  IMAD.IADD R7, R7, 0x1, R3 ;  /* 0x0000000107077824 */ /* 0x000fe400078e0203 */
[C---:B------:R-:W-:Y:S02]  /*9120*/  IMAD R4, R0.reuse, c[0x0][0x1ac], R4 ;  /* 0x00006b0000047a24 */ /* 0x040fe400078e0204 */
[----:B------:R-:W-:-:S04]  /*9130*/  IMAD.WIDE.U32 R6, R0, c[0x0][0x1a8], R6 ;  /* 0x00006a0000067a25 */ /* 0x000fc800078e0006 */
[----:B------:R-:W-:Y:S01]  /*9140*/  IMAD.IADD R4, R7, 0x1, R4 ;  /* 0x0000000107047824 */ /* 0x000fe200078e0204 */
[C---:B------:R-:W-:Y:S01]  /*9150*/  LEA R12, P0, R6.reuse, c[0x0][0x160], 0x1 ;  /* 0x00005800060c7a11 */ /* 0x040fe200078008ff */
[----:B------:R-:W-:Y:S02]  /*9160*/  IMAD R0, R79, c[0x0][0x2c4], RZ ;  /* 0x0000b1004f007a24 */ /* 0x000fe400078e02ff */
[----:B------:R-:W-:Y:S01]  /*9170*/  IMAD R7, R209, 0x80, R223 ;  /* 0x00000080d1077824 */ /* 0x000fe200078e02df */
[----:B------:R-:W-:Y:S01]  /*9180*/  LEA.HI.X R5, R6, c[0x0][0x164], R4, 0x1, P0 ;  /* 0x0000590006057a11 */ /* 0x000fe200000f0c04 */
[----:B------:R-:W1:Y:S01]  /*9190*/  SHFL.IDX PT, R3, R12, RZ, 0x181f ;  /* 0x00181fff0c037589 */ /* 0x000e6200000e0000 */
[----:B------:R-:W-:Y:S02]  /*91a0*/  IMAD.MOV.U32 R24, RZ, RZ, 0x40 ;  /* 0x00000040ff187424 */ /* 0x000fe400078e00ff */
[C---:B------:R-:W-:Y:S01]  /*91b0*/  ISETP.GE.AND P5, PT, R7.reuse, R0, PT ;  /* 0x000000000700720c */ /* 0x040fe20003fa6270 */
[----:B------:R-:W2:Y:S01]  /*91c0*/  SHFL.IDX PT, R6, R5, RZ, 0x181f ;  /* 0x00181fff05067589 */ /* 0x000ea200000e0000 */
[----:B------:R-:W-:-:S03]  /*91d0*/  IADD3 R14, R7, 0x20, RZ ;  /* 0x00000020070e7810 */ /* 0x000fc60007ffe0ff */
[----:B------:R-:W3:Y:S01]  /*91e0*/  SHFL.IDX PT, R4, R12, 0x1, 0x181f ;  /* 0x00381f000c047f89 */ /* 0x000ee200000e0000 */
[----:B------:R-:W-:-:S03]  /*91f0*/  ISETP.GE.AND P1, PT, R14, R0, PT ;  /* 0x000000000e00720c */ /* 0x000fc60003f26270 */
[----:B------:R-:W4:Y:S04]  /*9200*/  SHFL.IDX PT, R13, R5, 0x1, 0x181f ;  /* 0x00381f00050d7f89 */ /* 0x000f2800000e0000 */
[CC--:B-1----:R-:W-:Y:S02]  /*9210*/  @!P5 LEA R14, P0, R10.reuse, R3.reuse, 0x1 ;  /* 0x000000030a0ed211 */ /* 0x0c2fe400078008ff */
[C---:B------:R-:W-:Y:S02]  /*9220*/  @!P5 LEA R18, P2, R217.reuse, R3, 0x1 ;  /* 0x00000003d912d211 */ /* 0x040fe400078408ff */
[----:B------:R-:W1:Y:S01]  /*9230*/  SHFL.IDX PT, R3, R12, 0x2, 0x181f ;  /* 0x00581f000c037f89 */ /* 0x000e6200000e0000 */
[-C--:B--2---:R-:W-:Y:S02]  /*9240*/  @!P5 LEA.HI.X R15, R10, R6.reuse, R11, 0x1, P0 ;  /* 0x000000060a0fd211 */ /* 0x084fe400000f0c0b */
[----:B------:R-:W-:-:S02]  /*9250*/  @!P5 LEA.HI.X R19, R217, R6, R2, 0x1, P2 ;  /* 0x00000006d913d211 */ /* 0x000fc400010f0c02 */
[CC--:B---3--:R-:W-:Y:S01]  /*9260*/  @!P1 LEA R16, P0, R10.reuse, R4.reuse, 0x1 ;  /* 0x000000040a109211 */ /* 0x0c8fe200078008ff */
[----:B------:R-:W2:Y:S03]  /*9270*/  SHFL.IDX PT, R6, R5, 0x2, 0x181f ;  /* 0x00581f0005067f89 */ /* 0x000ea600000e0000 */
[-C--:B----4-:R-:W-:Y:S01]  /*9280*/  @!P1 LEA.HI.X R17, R10, R13.reuse, R11, 0x1, P0 ;  /* 0x0000000d0a119211 */ /* 0x090fe200000f0c0b */
[----:B------:R3:W-:Y:S01]  /*9290*/  @!P5 LDGSTS.E.BYPASS.LTC128B.128 [R236+0x100], [R14.64], !P6 ;  /* 0x001000000eecdfae */ /* 0x0007e2000f101d4a */
[----:B------:R-:W-:Y:S02]  /*92a0*/  @!P1 LEA R22, P0, R217, R4, 0x1 ;  /* 0x00000004d9169211 */ /* 0x000fe400078008ff */
[----:B------:R-:W-:Y:S01]  /*92b0*/  IADD3 R4, R7, 0x40, RZ ;  /* 0x0000004007047810 */ /* 0x000fe20007ffe0ff */
[----:B------:R4:W-:Y:S01]  /*92c0*/  @!P5 LDGSTS.E.BYPASS.LTC128B.128 [R236+0x4100], [R18.64], !P4 ;  /* 0x0410000012ecdfae */ /* 0x0009e2000e101d4a */
[----:B------:R-:W-:-:S02]  /*92d0*/  @!P1 LEA.HI.X R23, R217, R13, R2, 0x1, P0 ;  /* 0x0000000dd9179211 */ /* 0x000fc400000f0c02 */
[----:B------:R-:W-:Y:S01]  /*92e0*/  ISETP.GE.AND P0, PT, R4, R0, PT ;  /* 0x000000000400720c */ /* 0x000fe20003f06270 */
[----:B------:R1:W-:Y:S01]  /*92f0*/  @!P1 LDGSTS.E.BYPASS.LTC128B.128 [R225+0x1100], [R16.64], !P6 ;  /* 0x0110000010e19fae */ /* 0x0003e2000f101d4a */
[----:B------:R-:W-:-:S03]  /*9300*/  IADD3 R7, R7, 0x60, RZ ;  /* 0x0000006007077810 */ /* 0x000fc60007ffe0ff */
[----:B------:R2:W-:Y:S04]  /*9310*/  @!P1 LDGSTS.E.BYPASS.LTC128B.128 [R225+0x5100], [R22.64], !P4 ;  /* 0x0510000016e19fae */ /* 0x0005e8000e101d4a */
[----:B------:R2:W3:Y:S04]  /*9320*/  SHFL.IDX PT, R4, R12, 0x3, 0x181f ;  /* 0x00781f000c047f89 */ /* 0x0004e800000e0000 */
[----:B------:R-:W3:Y:S01]  /*9330*/  SHFL.IDX PT, R5, R5, 0x3, 0x181f ;  /* 0x00781f0005057f89 */ /* 0x000ee200000e0000 */
[----:B-1----:R-:W-:Y:S02]  /*9340*/  IMAD.MOV.U32 R16, RZ, RZ, R242 ;  /* 0x000000ffff107224 */ /* 0x002fe400078e00f2 */
[----:B------:R-:W-:Y:S01]  /*9350*/  IMAD.MOV.U32 R17, RZ, RZ, R238 ;  /* 0x000000ffff117224 */ /* 0x000fe200078e00ee */
[----:B--2---:R-:W-:Y:S01]  /*9360*/  @!P0 LEA R12, P1, R10, R3, 0x1 ;  /* 0x000000030a0c8211 */ /* 0x004fe200078208ff */
[----:B------:R-:W-:-:S03]  /*9370*/  IMAD.MOV.U32 R22, RZ, RZ, 0x70 ;  /* 0x00000070ff167424 */ /* 0x000fc600078e00ff */
[----:B------:R-:W-:Y:S01]  /*9380*/  @!P0 LEA.HI.X R13, R10, R6, R11, 0x1, P1 ;  /* 0x000000060a0d8211 */ /* 0x000fe200008f0c0b */
[----:B------:R-:W-:Y:S01]  /*9390*/  IMAD R22, R8, -0x70, R22 ;  /* 0xffffff9008167824 */ /* 0x000fe200078e0216 */
[----:B---3--:R-:W-:-:S03]  /*93a0*/  @!P0 LEA R14, P1, R217, R3, 0x1 ;  /* 0x00000003d90e8211 */ /* 0x008fc600078208ff */
[----:B------:R-:W-:Y:S01]  /*93b0*/  IMAD.IADD R79, R77, 0x1, R22 ;  /* 0x000000014d4f7824 */ /* 0x000fe200078e0216 */
[----:B------:R-:W-:Y:S01]  /*93c0*/  @!P0 LEA.HI.X R15, R217, R6, R2, 0x1, P1 ;  /* 0x00000006d90f8211 */ /* 0x000fe200008f0c02 */
[----:B------:R1:W-:Y:S01]  /*93d0*/  @!P0 LDGSTS.E.BYPASS.LTC128B.128 [R225+0x2100], [R12.64], !P6 ;  /* 0x021000000ce18fae */ /* 0x0003e2000f101d4a */
[----:B------:R-:W-:Y:S01]  /*93e0*/  ISETP.GE.AND P1, PT, R7, R0, PT ;  /* 0x000000000700720c */ /* 0x000fe20003f26270 */
[----:B------:R-:W-:Y:S01]  /*93f0*/  IMAD.WIDE.U32 R6, R9, c[0x0][0x1e0], RZ ;  /* 0x0000780009067a25 */ /* 0x000fe200078e00ff */
[----:B------:R-:W-:Y:S01]  /*9400*/  IMNMX R3, R79, 0x70, PT ;  /* 0x000000704f037817 */ /* 0x000fe20003800200 */
[----:B------:R2:W-:Y:S04]  /*9410*/  @!P0 LDGSTS.E.BYPASS.LTC128B.128 [R225+0x6100], [R14.64], !P4 ;  /* 0x061000000ee18fae */ /* 0x0005e8000e101d4a */
[----:B------:R-:W-:-:S05]  /*9420*/  IMAD.IADD R3, R3, 0x1, -R223 ;  /* 0x0000000103037824 */ /* 0x000fca00078e0adf */
[C---:B------:R-:W-:Y:S02]  /*9430*/  ISETP.GE.AND P3, PT, R3.reuse, 0x1, PT ;  /* 0x000000010300780c */ /* 0x040fe40003f66270 */
[----:B------:R-:W-:Y:S01]  /*9440*/  ISETP.GE.AND P2, PT, R3, 0x21, PT ;  /* 0x000000210300780c */ /* 0x000fe20003f46270 */
[----:B-1----:R-:W-:Y:S01]  /*9450*/  IMAD R12, R21, c[0x0][0x1e0], RZ ;  /* 0x00007800150c7a24 */ /* 0x002fe200078e02ff */
[----:B--2---:R-:W-:-:S03]  /*9460*/  @!P1 LEA R14, P0, R10, R4, 0x1 ;  /* 0x000000040a0e9211 */ /* 0x004fc600078008ff */
[----:B------:R-:W-:Y:S01]  /*9470*/  IMAD R12, R9, c[0x0][0x1e4], R12 ;  /* 0x00007900090c7a24 */ /* 0x000fe200078e020c */
[----:B------:R-:W-:-:S03]  /*9480*/  @!P1 LEA.HI.X R15, R10, R5, R11, 0x1, P0 ;  /* 0x000000050a0f9211 */ /* 0x000fc600000f0c0b */
[----:B------:R-:W-:Y:S01]  /*9490*/  IMAD.IADD R12, R7, 0x1, R12 ;  /* 0x00000001070c7824 */ /* 0x000fe200078e020c */
[C---:B------:R-:W-:Y:S01]  /*94a0*/  @!P1 LEA R4, P0, R217.reuse, R4, 0x1 ;  /* 0x00000004d9049211 */ /* 0x040fe200078008ff */
[----:B------:R-:W-:Y:S01]  /*94b0*/  IMAD.WIDE.U32 R6, R6, 0x70, R16 ;  /* 0x0000007006067825 */ /* 0x000fe200078e0010 */
[----:B------:R1:W-:Y:S02]  /*94c0*/  @!P1 LDGSTS.E.BYPASS.LTC128B.128 [R225+0x3100], [R14.64], !P6 ;  /* 0x031000000ee19fae */ /* 0x0003e4000f101d4a */
[C---:B------:R-:W-:Y:S01]  /*94d0*/  @!P1 LEA.HI.X R5, R217.reuse, R5, R2, 0x1, P0 ;  /* 0x00000005d9059211 */ /* 0x040fe200000f0c02 */
[----:B------:R-:W-:Y:S01]  /*94e0*/  IMAD R12, R12, 0x70, RZ ;  /* 0x000000700c0c7824 */ /* 0x000fe200078e02ff */
[----:B------:R-:W-:Y:S01]  /*94f0*/  ISETP.NE.AND P6, PT, R116, RZ, PT ;  /* 0x000000ff7400720c */ /* 0x000fe20003fc5270 */
[----:B------:R-:W-:Y:S02]  /*9500*/  IMAD.MOV.U32 R2, RZ, RZ, 0x20 ;  /* 0x00000020ff027424 */ /* 0x000fe400078e00ff */
[----:B------:R2:W-:Y:S01]  /*9510*/  @!P1 LDGSTS.E.BYPASS.LTC128B.128 [R225+0x7100], [R4.64], !P4 ;  /* 0x0710000004e19fae */ /* 0x0005e2000e101d4a */
[----:B------:R-:W-:Y:S01]  /*9520*/  ISETP.GE.AND P4, PT, R217, c[0x0][0x1d4], PT ;  /* 0x00007500d9007a0c */ /* 0x000fe20003f86270 */
[----:B------:R-:W-:Y:S01]  /*9530*/  IMAD.IADD R7, R7, 0x1, R12 ;  /* 0x0000000107077824 */ /* 0x000fe200078e020c */
[----:B------:R-:W-:Y:S01]  /*9540*/  @P3 LEA R12, P0, R6, c[0x0][0x1c8], 0x1 ;  /* 0x00007200060c3a11 */ /* 0x000fe200078008ff */
[----:B------:R-:W0:Y:S01]  /*9550*/  LDGDEPBAR ;  /* 0x00000000000079af */ /* 0x000e220000000000 */
[----:B------:R-:W-:-:S02]  /*9560*/  ISETP.GE.AND P1, PT, R3, 0x41, PT ;  /* 0x000000410300780c */ /* 0x000fc40003f26270 */
[----:B------:R-:W-:Y:S02]  /*9570*/  @P3 LEA.HI.X R13, R6, c[0x0][0x1cc], R7, 0x1, P0 ;  /* 0x00007300060d3a11 */ /* 0x000fe400000f0c07 */
[----:B------:R-:W-:-:S03]  /*9580*/  ISETP.GE.AND P0, PT, R3, 0x61, PT ;  /* 0x000000610300780c */ /* 0x000fc60003f06270 */
[----:B------:R3:W-:Y:S04]  /*9590*/  @P3 LDGSTS.E.BYPASS.LTC128B.128 [R236+0x8100], [R12.64], !P6 ;  /* 0x081000000cec3fae */ /* 0x0007e8000f101d4a */
[----:B------:R3:W-:Y:S01]  /*95a0*/  @P3 LDGSTS.E.BYPASS.LTC128B.128 [R236+0xb900], [R12.64+0x80], !P4 ;  /* 0x0b9000800cec3fae */ /* 0x0007e2000e101d4a */
[----:B--2---:R-:W-:-:S04]  /*95b0*/  IMAD.WIDE.U32 R4, R2, c[0x0][0x1e0], RZ ;  /* 0x0000780002047a25 */ /* 0x004fc800078e00ff */
[----:B------:R-:W-:Y:S01]  /*95c0*/  IMAD R2, R2, c[0x0][0x1e4], RZ ;  /* 0x0000790002027a24 */ /* 0x000fe200078e02ff */
[----:B------:R-:W-:-:S04]  /*95d0*/  @P2 IADD3 R3, P3, R6, R4, RZ ;  /* 0x0000000406032210 */ /* 0x000fc80007f7e0ff */
[----:B------:R-:W-:Y:S01]  /*95e0*/  @P2 IADD3.X R2, R7, R5, R2, P3, !PT ;  /* 0x0000000507022210 */ /* 0x000fe20001ffe402 */
[----:B------:R-:W-:Y:S01]  /*95f0*/  IMAD.WIDE.U32 R4, R24, c[0x0][0x1e0], RZ ;  /* 0x0000780018047a25 */ /* 0x000fe200078e00ff */
[----:B---3--:R-:W-:-:S04]  /*9600*/  @P2 LEA R12, P3, R3, c[0x0][0x1c8], 0x1 ;  /* 0x00007200030c2a11 */ /* 0x008fc800078608ff */
[----:B------:R-:W-:Y:S01]  /*9610*/  @P2 LEA.HI.X R13, R3, c[0x0][0x1cc], R2, 0x1, P3 ;  /* 0x00007300030d2a11 */ /* 0x000fe200018f0c02 */
[----:B------:R-:W-:Y:S01]  /*9620*/  IMAD R3, R24, c[0x0][0x1e4], RZ ;  /* 0x0000790018037a24 */ /* 0x000fe200078e02ff */
[----:B------:R-:W-:Y:S01]  /*9630*/  @P1 IADD3 R4, P3, R6, R4, RZ ;  /* 0x0000000406041210 */ /* 0x000fe20007f7e0ff */
[----:B------:R-:W-:Y:S02]  /*9640*/  @P0 IMAD.MOV.U32 R2, RZ, RZ, 0x60 ;  /* 0x00000060ff020424 */ /* 0x000fe400078e00ff */
[----:B------:R4:W-:Y:S01]  /*9650*/  @P2 LDGSTS.E.BYPASS.LTC128B.128 [R225+0x9100], [R12.64], !P6 ;  /* 0x091000000ce12fae */ /* 0x0009e2000f101d4a */
[----:B------:R-:W-:Y:S01]  /*9660*/  @P1 IADD3.X R3, R7, R5, R3, P3, !PT ;  /* 0x0000000507031210 */ /* 0x000fe20001ffe403 */
[----:B------:R-:W-:Y:S01]  /*9670*/  @P0 IMAD.WIDE.U32 R6, R2, c[0x0][0x1e0], R6 ;  /* 0x0000780002060a25 */ /* 0x000fe200078e0006 */
[----:B-1----:R-:W-:Y:S01]  /*9680*/  @P1 LEA R14, P3, R4, c[0x0][0x1c8], 0x1 ;  /* 0x00007200040e1a11 */ /* 0x002fe200078608ff */
[----:B------:R4:W-:Y:S02]  /*9690*/  @P2 LDGSTS.E.BYPASS.LTC128B.128 [R225+0xc900], [R12.64+0x80], !P4 ;  /* 0x0c9000800ce12fae */ /* 0x0009e4000e101d4a */
[----:B------:R-:W-:Y:S01]  /*96a0*/  @P0 IMAD R2, R2, c[0x0][0x1e4], RZ ;  /* 0x0000790002020a24 */ /* 0x000fe200078e02ff */
[----:B------:R-:W-:-:S02]  /*96b0*/  @P1 LEA.HI.X R15, R4, c[0x0][0x1cc], R3, 0x1, P3 ;  /* 0x00007300040f1a11 */ /* 0x000fc400018f0c03 */
[C---:B------:R-:W-:Y:S01]  /*96c0*/  @P0 LEA R4, P3, R6.reuse, c[0x0][0x1c8], 0x1 ;  /* 0x0000720006040a11 */ /* 0x040fe200078608ff */
[----:B------:R-:W-:Y:S02]  /*96d0*/  @P0 IMAD.IADD R2, R7, 0x1, R2 ;  /* 0x0000000107020824 */ /* 0x000fe400078e0202 */
        /* <DEDUP_REMOVED lines=10> */
.L_x_1639:
[----:B-----5:R-:W-:Y:S01]  /*9780*/  SHF.R.S32.HI R2, RZ, 0x1f, R78 ;  /* 0x0000001fff027819 */ /* 0x020fe2000001144e */
[----:B------:R-:W-:Y:S01]  /*9790*/  ULDC.U8 UR4, c[0x0][0x298] ;  /* 0x0000a60000047ab9 */ /* 0x000fe20000000000 */
[----:B------:R-:W-:Y:S01]  /*97a0*/  IMAD.WIDE.U32 R6, R78, c[0x0][0x280], RZ ;  /* 0x0000a0004e067a25 */ /* 0x000fe200078e00ff */
[----:B------:R-:W-:Y:S01]  /*97b0*/  ISETP.NE.AND P2, PT, RZ, UR4, PT ;  /* 0x00000004ff007c0c */ /* 0x000fe2000bf45270 */
[----:B------:R-:W-:Y:S02]  /*97c0*/  BSSY B2, `(.L_x_1640) ;  /* 0x000034d000027945 */ /* 0x000fe40003800000 */
[----:B------:R-:W-:Y:S01]  /*97d0*/  IMAD R3, R2, c[0x0][0x280], RZ ;  /* 0x0000a00002037a24 */ /* 0x000fe200078e02ff */
[----:B------:R-:W-:Y:S01]  /*97e0*/  LEA R16, P1, R6, c[0x0][0x270], 0x1 ;  /* 0x00009c0006107a11 */ /* 0x000fe200078208ff */
[----:B------:R-:W-:Y:S02]  /*97f0*/  IMAD R2, R2, c[0x0][0x290], RZ ;  /* 0x0000a40002027a24 */ /* 0x000fe400078e02ff */
[----:B----4-:R-:W-:-:S04]  /*9800*/  IMAD.WIDE.U32 R4, R78, c[0x0][0x290], RZ ;  /* 0x0000a4004e047a25 */ /* 0x010fc800078e00ff */
[C---:B------:R-:W-:Y:S02]  /*9810*/  IMAD R3, R78.reuse, c[0x0][0x284], R3 ;  /* 0x0000a1004e037a24 */ /* 0x040fe400078e0203 */
        /* <DEDUP_REMOVED lines=12> */
[----:B------:R-:W-:Y:S01]  /*98e0*/  CS2R R28, SRZ ;  /* 0x00000000001c7805 */ /* 0x000fe2000001ff00 */
[----:B------:R-:W-:-:S02]  /*98f0*/  CS2R R4, SRZ ;  /* 0x0000000000047805 */ /* 0x000fc4000001ff00 */
[----:B------:R-:W3:Y:S04]  /*9900*/  SHFL.IDX PT, R15, R78, RZ, 0x181f ;  /* 0x00181fff4e0f7589 */ /* 0x000ee800000e0000 */
[----:B------:R4:W1:Y:S02]  /*9910*/  SHFL.IDX PT, R14, R2, RZ, 0x181f ;  /* 0x00181fff020e7589 */ /* 0x00086400000e0000 */
[----:B----4-:R-:W-:Y:S01]  /*9920*/  CS2R R2, SRZ ;  /* 0x0000000000027805 */ /* 0x010fe2000001ff00 */
[----:B------:R-:W-:Y:S05]  /*9930*/  @P5 BRA `(.L_x_1643) ;  /* 0x0000011000005947 */ /* 0x000fea0003800000 */
[----:B-123--:R-:W-:Y:S01]  /*9940*/  ISETP.GE.AND P1, PT, R17, c[0x0][0x27c], PT ;  /* 0x00009f0011007a0c */ /* 0x00efe20003f26270 */
[C---:B------:R-:W-:Y:S01]  /*9950*/  IMAD.SHL.U32 R2, R124.reuse, 0x2, RZ ;  /* 0x000000027c027824 */ /* 0x040fe200078e00ff */
[----:B------:R-:W-:Y:S02]  /*9960*/  ISETP.GE.AND P0, PT, R124, c[0x0][0x27c], PT ;  /* 0x00009f007c007a0c */ /* 0x000fe40003f06270 */
[----:B------:R-:W-:Y:S01]  /*9970*/  SHF.R.S32.HI R3, RZ, 0x1f, R124 ;  /* 0x0000001fff037819 */ /* 0x000fe2000001147c */
[----:B------:R-:W-:-:S08]  /*9980*/  CS2R R28, SRZ ;  /* 0x00000000001c7805 */ /* 0x000fd0000001ff00 */
[----:B------:R-:W-:Y:S02]  /*9990*/  @!P1 IMAD.WIDE R26, R17, 0x2, R6 ;  /* 0x00000002111a9825 */ /* 0x000fe400078e0206 */
[-C--:B------:R-:W-:Y:S02]  /*99a0*/  @!P0 IADD3 R18, P3, R6, R2.reuse, RZ ;  /* 0x0000000206128210 */ /* 0x080fe40007f7e0ff */
[----:B------:R-:W-:Y:S01]  /*99b0*/  SHF.L.U64.HI R6, R124, 0x1, R3 ;  /* 0x000000017c067819 */ /* 0x000fe20000010203 */
[----:B------:R1:W5:Y:S01]  /*99c0*/  @!P1 LD.E.64 R12, [R26.64] ;  /* 0x0000000a1a0c9980 */ /* 0x000362000c101b00 */
[----:B------:R-:W-:Y:S02]  /*99d0*/  @!P0 IADD3 R30, P2, R14, R2, RZ ;  /* 0x000000020e1e8210 */ /* 0x000fe40007f5e0ff */
[----:B------:R-:W-:Y:S01]  /*99e0*/  CS2R R2, SRZ ;  /* 0x0000000000027805 */ /* 0x000fe2000001ff00 */
[--C-:B------:R-:W-:Y:S02]  /*99f0*/  @!P0 IMAD.X R19, R7, 0x1, R6.reuse, P3 ;  /* 0x0000000107138824 */ /* 0x100fe400018e0606 */
[----:B------:R-:W-:-:S03]  /*9a00*/  @!P0 IMAD.X R31, R15, 0x1, R6, P2 ;  /* 0x000000010f1f8824 */ /* 0x000fc600010e0606 */
[----:B------:R2:W5:Y:S04]  /*9a10*/  @!P0 LD.E.64 R2, [R18.64] ;  /* 0x0000000a12028980 */ /* 0x000568000c101b00 */
[----:B------:R2:W5:Y:S01]  /*9a20*/  @!P0 LD.E.64 R28, [R30.64] ;  /* 0x0000000a1e1c8980 */ /* 0x000562000c101b00 */
[----:B-1----:R-:W-:-:S05]  /*9a30*/  @!P1 IMAD.WIDE R26, R17, 0x2, R14 ;  /* 0x00000002111a9825 */ /* 0x002fca00078e020e */
[----:B------:R2:W5:Y:S02]  /*9a40*/  @!P1 LD.E.64 R4, [R26.64] ;  /* 0x0000000a1a049980 */ /* 0x000564000c101b00 */
.L_x_1643:
[----:B-123--:R-:W-:Y:S05]  /*9a50*/  BSYNC B0 ;  /* 0x0000000000007941 */ /* 0x00efea0003800000 */
.L_x_1642:
        /* <DEDUP_REMOVED lines=8> */
[--C-:B------:R-:W-:Y:S01]  /*9ae0*/  IMAD.MOV.U32 R6, RZ, RZ, R5.reuse ;  /* 0x000000ffff067224 */ /* 0x100fe200078e0005 */
[----:B------:R-:W-:Y:S01]  /*9af0*/  ISETP.GE.AND P0, PT, R223, R18, PT ;  /* 0x00000012df00720c */ /* 0x000fe20003f06270 */
[----:B------:R-:W-:Y:S01]  /*9b00*/  IMAD.MOV.U32 R23, RZ, RZ, R2 ;  /* 0x000000ffff177224 */ /* 0x000fe200078e0002 */
[----:B------:R-:W-:Y:S01]  /*9b10*/  SHF.R.U32.HI R13, RZ, 0x10, R5 ;  /* 0x00000010ff0d7819 */ /* 0x000fe20000011605 */
[--C-:B------:R-:W-:Y:S01]  /*9b20*/  IMAD.MOV.U32 R19, RZ, RZ, R3.reuse ;  /* 0x000000ffff137224 */ /* 0x100fe200078e0003 */
[--C-:B------:R-:W-:Y:S01]  /*9b30*/  SHF.R.U64 R12, R2, 0x10, R3.reuse ;  /* 0x00000010020c7819 */ /* 0x100fe20000001203 */
[----:B------:R-:W-:Y:S01]  /*9b40*/  IMAD.MOV.U32 R5, RZ, RZ, R28 ;  /* 0x000000ffff057224 */ /* 0x000fe200078e001c */
[----:B------:R-:W-:Y:S01]  /*9b50*/  SHF.R.U32.HI R3, RZ, 0x10, R3 ;  /* 0x00000010ff037819 */ /* 0x000fe20000011603 */
[----:B------:R-:W-:Y:S01]  /*9b60*/  IMAD.MOV.U32 R4, RZ, RZ, R29 ;  /* 0x000000ffff047224 */ /* 0x000fe200078e001d */
[----:B------:R-:W-:-:S04]  /*9b70*/  DEPBAR.LE SB0, 0x1 ;  /* 0x000080400000791a */ /* 0x000fc80000000000 */
[--C-:B------:R-:W-:Y:S01]  /*9b80*/  SHF.R.U64 R2, R28, 0x10, R29.reuse ;  /* 0x000000101c027819 */ /* 0x100fe2000000121d */
[----:B------:R-:W-:Y:S01]  /*9b90*/  BSSY B1, `(.L_x_1644) ;  /* 0x000005e000017945 */ /* 0x000fe20003800000 */
[----:B------:R-:W-:Y:S02]  /*9ba0*/  SHF.R.U32.HI R0, RZ, 0x10, R29 ;  /* 0x00000010ff007819 */ /* 0x000fe4000001161d */
[----:B------:R-:W-:Y:S02]  /*9bb0*/  PRMT R16, R26, 0x5410, R16 ;  /* 0x000054101a107816 */ /* 0x000fe40000000010 */
[----:B------:R-:W-:Y:S02]  /*9bc0*/  PRMT R15, R25, 0x5410, R15 ;  /* 0x00005410190f7816 */ /* 0x000fe4000000000f */
[----:B------:R-:W-:Y:S02]  /*9bd0*/  PRMT R12, R23, 0x5410, R12 ;  /* 0x00005410170c7816 */ /* 0x000fe4000000000c */
[----:B------:R-:W-:-:S02]  /*9be0*/  PRMT R3, R19, 0x5410, R3 ;  /* 0x0000541013037816 */ /* 0x000fc40000000003 */
        /* <DEDUP_REMOVED lines=11> */
[C---:B------:R-:W-:Y:S01]  /*9ca0*/  IMAD.U32 R26, R14.reuse, 0x10000, RZ ;  /* 0x000100000e1a7824 */ /* 0x040fe200078e00ff */
[----:B------:R-:W-:Y:S02]  /*9cb0*/  LOP3.LUT R25, R14, 0xffff0000, RZ, 0xc0, !PT ;  /* 0xffff00000e197812 */ /* 0x000fe400078ec0ff */
[----:B------:R-:W-:Y:S02]  /*9cc0*/  LOP3.LUT R27, R16, 0xffff0000, RZ, 0xc0, !PT ;  /* 0xffff0000101b7812 */ /* 0x000fe400078ec0ff */
[C---:B-1----:R-:W-:Y:S02]  /*9cd0*/  LOP3.LUT R19, R4.reuse, 0xffff0000, RZ, 0xc0, !PT ;  /* 0xffff000004137812 */ /* 0x042fe400078ec0ff */
[----:B------:R-:W-:Y:S02]  /*9ce0*/  LOP3.LUT R31, R5, 0xffff0000, RZ, 0xc0, !PT ;  /* 0xffff0000051f7812 */ /* 0x000fe400078ec0ff */
[----:B------:R-:W-:-:S02]  /*9cf0*/  SHF.L.U32 R23, R4, 0x10, RZ ;  /* 0x0000001004177819 */ /* 0x000fc400000006ff */
[----:B------:R-:W-:Y:S01]  /*9d00*/  SHF.L.U32 R4, R5, 0x10, RZ ;  /* 0x0000001005047819 */ /* 0x000fe200000006ff */
[C---:B------:R-:W-:Y:S01]  /*9d10*/  FMUL.FTZ R5, R19.reuse, R26 ;  /* 0x0000001a13057220 */ /* 0x040fe20000410000 */
[C---:B------:R-:W-:Y:S01]  /*9d20*/  SHF.L.U32 R30, R6.reuse, 0x10, RZ ;  /* 0x00000010061e7819 */ /* 0x040fe200000006ff */
[-C--:B------:R-:W-:Y:S01]  /*9d30*/  FMUL.FTZ R19, R19, R28.reuse ;  /* 0x0000001c13137220 */ /* 0x080fe20000410000 */
[----:B------:R-:W-:Y:S01]  /*9d40*/  LOP3.LUT R29, R6, 0xffff0000, RZ, 0xc0, !PT ;  /* 0xffff0000061d7812 */ /* 0x000fe200078ec0ff */
[C---:B------:R-:W-:Y:S01]  /*9d50*/  IMAD.U32 R6, R7.reuse, 0x10000, RZ ;  /* 0x0001000007067824 */ /* 0x040fe200078e00ff */
[----:B------:R-:W-:Y:S01]  /*9d60*/  LOP3.LUT R32, R7, 0xffff0000, RZ, 0xc0, !PT ;  /* 0xffff000007207812 */ /* 0x000fe200078ec0ff */
[----:B------:R-:W-:Y:S02]  /*9d70*/  FMUL.FTZ R7, R31, R25 ;  /* 0x000000191f077220 */ /* 0x000fe40000410000 */
[----:B------:R-:W-:Y:S01]  /*9d80*/  FFMA.FTZ R5, R23, R28, -R5 ;  /* 0x0000001c17057223 */ /* 0x000fe20000010805 */
[----:B------:R-:W-:Y:S01]  /*9d90*/  SHF.L.U32 R28, R15, 0x10, RZ ;  /* 0x000000100f1c7819 */ /* 0x000fe200000006ff */
[----:B------:R-:W-:Y:S01]  /*9da0*/  FFMA.FTZ R19, R23, R26, R19 ;  /* 0x0000001a17137223 */ /* 0x000fe20000010013 */
[----:B------:R-:W-:Y:S01]  /*9db0*/  SHF.L.U32 R26, R13, 0x10, RZ ;  /* 0x000000100d1a7819 */ /* 0x000fe200000006ff */
[-C--:B------:R-:W-:Y:S01]  /*9dc0*/  FMUL.FTZ R31, R31, R27.reuse ;  /* 0x0000001b1f1f7220 */ /* 0x080fe20000410000 */
[----:B------:R-:W-:Y:S01]  /*9dd0*/  LOP3.LUT R23, R13, 0xffff0000, RZ, 0xc0, !PT ;  /* 0xffff00000d177812 */ /* 0x000fe200078ec0ff */
[C---:B------:R-:W-:Y:S01]  /*9de0*/  FFMA.FTZ R7, R4.reuse, R27, -R7 ;  /* 0x0000001b04077223 */ /* 0x040fe20000010807 */
[----:B------:R-:W-:Y:S01]  /*9df0*/  LOP3.LUT R27, R15, 0xffff0000, RZ, 0xc0, !PT ;  /* 0xffff00000f1b7812 */ /* 0x000fe200078ec0ff */
[----:B------:R-:W-:-:S02]  /*9e00*/  FFMA.FTZ R31, R4, R25, R31 ;  /* 0x00000019041f7223 */ /* 0x000fc4000001001f */
[C---:B------:R-:W-:Y:S02]  /*9e10*/  FMUL.FTZ R4, R29.reuse, R26 ;  /* 0x0000001a1d047220 */ /* 0x040fe40000410000 */
[C---:B------:R-:W-:Y:S02]  /*9e20*/  FMUL.FTZ R25, R32.reuse, R23 ;  /* 0x0000001720197220 */ /* 0x040fe40000410000 */
[-C--:B------:R-:W-:Y:S02]  /*9e30*/  FMUL.FTZ R29, R29, R28.reuse ;  /* 0x0000001c1d1d7220 */ /* 0x080fe40000410000 */
[----:B------:R-:W-:Y:S02]  /*9e40*/  FMUL.FTZ R32, R32, R27 ;  /* 0x0000001b20207220 */ /* 0x000fe40000410000 */
[C---:B------:R-:W-:Y:S01]  /*9e50*/  FFMA.FTZ R28, R30.reuse, R28, -R4 ;  /* 0x0000001c1e1c7223 */ /* 0x040fe20000010804 */
[----:B------:R-:W-:Y:S01]  /*9e60*/  F2FP.BF16.PACK_AB R4, R19, R5 ;  /* 0x000000051304723e */ /* 0x000fe200000010ff */
[----:B------:R-:W-:Y:S01]  /*9e70*/  FFMA.FTZ R29, R30, R26, R29 ;  /* 0x0000001a1e1d7223 */ /* 0x000fe2000001001d */
[----:B------:R-:W-:Y:S01]  /*9e80*/  F2FP.BF16.PACK_AB R5, R31, R7 ;  /* 0x000000071f05723e */ /* 0x000fe200000010ff */
[----:B------:R-:W-:-:S02]  /*9e90*/  FFMA.FTZ R25, R6, R27, -R25 ;  /* 0x0000001b06197223 */ /* 0x000fc40000010819 */
[----:B------:R-:W-:Y:S01]  /*9ea0*/  FFMA.FTZ R32, R6, R23, R32 ;  /* 0x0000001706207223 */ /* 0x000fe20000010020 */
[----:B------:R-:W-:-:S04]  /*9eb0*/  F2FP.BF16.PACK_AB R6, R29, R28 ;  /* 0x0000001c1d06723e */ /* 0x000fc800000010ff */
[----:B------:R-:W-:-:S05]  /*9ec0*/  F2FP.BF16.PACK_AB R7, R32, R25 ;  /* 0x000000192007723e */ /* 0x000fca00000010ff */
[----:B------:R1:W-:Y:S02]  /*9ed0*/  STS.128 [R236+0x100], R4 ;  /* 0x00010004ec007388 */ /* 0x0003e40000000c00 */
.L_x_1647:
[----:B------:R-:W-:Y:S05]  /*9ee0*/  BSYNC B0 ;  /* 0x0000000000007941 */ /* 0x000fea0003800000 */
.L_x_1646:
[----:B------:R-:W-:-:S13]  /*9ef0*/  ISETP.GE.AND P0, PT, R124, c[0x0][0x27c], PT ;  /* 0x00009f007c007a0c */ /* 0x000fda0003f06270 */
[----:B------:R-:W-:Y:S05]  /*9f00*/  @P0 BRA `(.L_x_1645) ;  /* 0x0000026000000947 */ /* 0x000fea0003800000 */
[----:B-1----:R-:W1:Y:S01]  /*9f10*/  LDS.128 R4, [R236+0x4100] ;  /* 0x00410000ec047984 */ /* 0x002e620000000c00 */
        /* <DEDUP_REMOVED lines=18> */
[C---:B------:R-:W-:Y:S01]  /*a040*/  SHF.L.U32 R26, R0.reuse, 0x10, RZ ;  /* 0x00000010001a7819 */ /* 0x040fe200000006ff */
        /* <DEDUP_REMOVED lines=18> */
.L_x_1645:
[----:B------:R-:W-:Y:S05]  /*a170*/  BSYNC B1 ;  /* 0x0000000000017941 */ /* 0x000fea0003800000 */
.L_x_1644:
[----:B------:R-:W-:Y:S01]  /*a180*/  ISETP.GE.AND P0, PT, R220, R18, PT ;  /* 0x00000012dc00720c */ /* 0x000fe20003f06270 */
[----:B------:R-:W-:-:S12]  /*a190*/  BSSY B1, `(.L_x_1648) ;  /* 0x0000054000017945 */ /* 0x000fd80003800000 */
        /* <DEDUP_REMOVED lines=8> */
[C---:B-1----:R-:W-:Y:S01]  /*a220*/  LOP3.LUT R19, R4.reuse, 0xffff0000, RZ, 0xc0, !PT ;  /* 0xffff000004137812 */ /* 0x042fe200078ec0ff */
[----:B------:R-:W-:Y:S01]  /*a230*/  IMAD.U32 R28, R7, 0x10000, RZ ;  /* 0x00010000071c7824 */ /* 0x000fe200078e00ff */
[----:B------:R-:W-:Y:S02]  /*a240*/  SHF.L.U32 R23, R4, 0x10, RZ ;  /* 0x0000001004177819 */ /* 0x000fe400000006ff */
[C---:B------:R-:W-:Y:S02]  /*a250*/  SHF.L.U32 R4, R5.reuse, 0x10, RZ ;  /* 0x0000001005047819 */ /* 0x040fe400000006ff */
[----:B------:R-:W-:-:S02]  /*a260*/  LOP3.LUT R31, R5, 0xffff0000, RZ, 0xc0, !PT ;  /* 0xffff0000051f7812 */ /* 0x000fc400078ec0ff */
[----:B------:R-:W-:Y:S02]  /*a270*/  LOP3.LUT R5, R14, 0xffff0000, RZ, 0xc0, !PT ;  /* 0xffff00000e057812 */ /* 0x000fe400078ec0ff */
[C---:B------:R-:W-:Y:S02]  /*a280*/  SHF.L.U32 R30, R6.reuse, 0x10, RZ ;  /* 0x00000010061e7819 */ /* 0x040fe400000006ff */
[----:B------:R-:W-:Y:S01]  /*a290*/  LOP3.LUT R29, R6, 0xffff0000, RZ, 0xc0, !PT ;  /* 0xffff0000061d7812 */ /* 0x000fe200078ec0ff */
[-C--:B------:R-:W-:Y:S01]  /*a2a0*/  FMUL.FTZ R6, R25, R19.reuse ;  /* 0x0000001319067220 */ /* 0x080fe20000410000 */
[----:B------:R-:W-:Y:S01]  /*a2b0*/  LOP3.LUT R32, R7, 0xffff0000, RZ, 0xc0, !PT ;  /* 0xffff000007207812 */ /* 0x000fe200078ec0ff */
[----:B------:R-:W-:Y:S02]  /*a2c0*/  FMUL.FTZ R19, R27, R19 ;  /* 0x000000131b137220 */ /* 0x000fe40000410000 */
[----:B------:R-:W-:Y:S02]  /*a2d0*/  FMUL.FTZ R7, R5, R31 ;  /* 0x0000001f05077220 */ /* 0x000fe40000410000 */
[-C--:B------:R-:W-:Y:S01]  /*a2e0*/  FFMA.FTZ R6, R27, R23.reuse, -R6 ;  /* 0x000000171b067223 */ /* 0x080fe20000010806 */
[----:B------:R-:W-:Y:S01]  /*a2f0*/  SHF.L.U32 R27, R15, 0x10, RZ ;  /* 0x000000100f1b7819 */ /* 0x000fe200000006ff */
[----:B------:R-:W-:Y:S01]  /*a300*/  FFMA.FTZ R19, R25, R23, R19 ;  /* 0x0000001719137223 */ /* 0x000fe20000010013 */
[C---:B------:R-:W-:Y:S01]  /*a310*/  SHF.L.U32 R25, R13.reuse, 0x10, RZ ;  /* 0x000000100d197819 */ /* 0x040fe200000006ff */
[C---:B------:R-:W-:Y:S01]  /*a320*/  FMUL.FTZ R31, R26.reuse, R31 ;  /* 0x0000001f1a1f7220 */ /* 0x040fe20000410000 */
[----:B------:R-:W-:Y:S01]  /*a330*/  LOP3.LUT R23, R13, 0xffff0000, RZ, 0xc0, !PT ;  /* 0xffff00000d177812 */ /* 0x000fe200078ec0ff */
[-C--:B------:R-:W-:Y:S01]  /*a340*/  FFMA.FTZ R7, R26, R4.reuse, -R7 ;  /* 0x000000041a077223 */ /* 0x080fe20000010807 */
[----:B------:R-:W-:Y:S01]  /*a350*/  LOP3.LUT R26, R15, 0xffff0000, RZ, 0xc0, !PT ;  /* 0xffff00000f1a7812 */ /* 0x000fe200078ec0ff */
[----:B------:R-:W-:-:S02]  /*a360*/  FFMA.FTZ R5, R5, R4, R31 ;  /* 0x0000000405057223 */ /* 0x000fc4000001001f */
[-C--:B------:R-:W-:Y:S02]  /*a370*/  FMUL.FTZ R4, R25, R29.reuse ;  /* 0x0000001d19047220 */ /* 0x080fe40000410000 */
[----:B------:R-:W-:Y:S01]  /*a380*/  FMUL.FTZ R31, R27, R29 ;  /* 0x0000001d1b1f7220 */ /* 0x000fe20000410000 */
[----:B------:R-:W-:Y:S01]  /*a390*/  F2FP.BF16.PACK_AB R5, R5, R7 ;  /* 0x000000070505723e */ /* 0x000fe200000010ff */
[-C--:B------:R-:W-:Y:S02]  /*a3a0*/  FMUL.FTZ R29, R23, R32.reuse ;  /* 0x00000020171d7220 */ /* 0x080fe40000410000 */
[----:B------:R-:W-:Y:S02]  /*a3b0*/  FMUL.FTZ R32, R26, R32 ;  /* 0x000000201a207220 */ /* 0x000fe40000410000 */
[----:B------:R-:W-:Y:S01]  /*a3c0*/  FFMA.FTZ R27, R27, R30, -R4 ;  /* 0x0000001e1b1b7223 */ /* 0x000fe20000010804 */
[----:B------:R-:W-:Y:S01]  /*a3d0*/  F2FP.BF16.PACK_AB R4, R19, R6 ;  /* 0x000000061304723e */ /* 0x000fe200000010ff */
[----:B------:R-:W-:-:S02]  /*a3e0*/  FFMA.FTZ R31, R25, R30, R31 ;  /* 0x0000001e191f7223 */ /* 0x000fc4000001001f */
[-C--:B------:R-:W-:Y:S02]  /*a3f0*/  FFMA.FTZ R29, R26, R28.reuse, -R29 ;  /* 0x0000001c1a1d7223 */ /* 0x080fe4000001081d */
[----:B------:R-:W-:Y:S01]  /*a400*/  FFMA.FTZ R32, R23, R28, R32 ;  /* 0x0000001c17207223 */ /* 0x000fe20000010020 */
[----:B------:R-:W-:-:S04]  /*a410*/  F2FP.BF16.PACK_AB R6, R31, R27 ;  /* 0x0000001b1f06723e */ /* 0x000fc800000010ff */
[----:B------:R-:W-:-:S05]  /*a420*/  F2FP.BF16.PACK_AB R7, R32, R29 ;  /* 0x0000001d2007723e */ /* 0x000fca00000010ff */
[----:B------:R1:W-:Y:S02]  /*a430*/  STS.128 [R236+0x1100], R4 ;  /* 0x00110004ec007388 */ /* 0x0003e40000000c00 */
.L_x_1651:
[----:B------:R-:W-:Y:S05]  /*a440*/  BSYNC B0 ;  /* 0x0000000000007941 */ /* 0x000fea0003800000 */
.L_x_1650:
[----:B------:R-:W-:-:S13]  /*a450*/  ISETP.GE.AND P0, PT, R124, c[0x0][0x27c], PT ;  /* 0x00009f007c007a0c */ /* 0x000fda0003f06270 */
        /* <DEDUP_REMOVED lines=20> */
[----:B------:R-:W-:Y:S01]  /*a5a0*/  SHF.L.U32 R25, R0, 0x10, RZ ;  /* 0x0000001000197819 */ /* 0x000fe200000006ff */
[----:B------:R-:W-:Y:S01]  /*a5b0*/  FMUL.FTZ R31, R26, R31 ;  /* 0x0000001f1a1f7220 */ /* 0x000fe20000410000 */
        /* <DEDUP_REMOVED lines=17> */
.L_x_1649:
[----:B------:R-:W-:Y:S05]  /*a6d0*/  BSYNC B1 ;  /* 0x0000000000017941 */ /* 0x000fea0003800000 */
.L_x_1648:
        /* <DEDUP_REMOVED lines=44> */
.L_x_1655:
[----:B------:R-:W-:Y:S05]  /*a9a0*/  BSYNC B0 ;  /* 0x0000000000007941 */ /* 0x000fea0003800000 */
.L_x_1654:
        /* <DEDUP_REMOVED lines=40> */
.L_x_1653:
[----:B------:R-:W-:Y:S05]  /*ac30*/  BSYNC B1 ;  /* 0x0000000000017941 */ /* 0x000fea0003800000 */
.L_x_1652:
[----:B------:R-:W-:-:S13]  /*ac40*/  ISETP.GE.AND P0, PT, R218, R18, PT ;  /* 0x00000012da00720c */ /* 0x000fda0003f06270 */
[----:B------:R-:W-:Y:S05]  /*ac50*/  @P0 BRA `(.L_x_1656) ;  /* 0x0000203000000947 */ /* 0x000fea0003800000 */
[----:B------:R-:W-:Y:S01]  /*ac60*/  ISETP.GE.AND P0, PT, R17, c[0x0][0x27c], PT ;  /* 0x00009f0011007a0c */ /* 0x000fe20003f06270 */
[----:B------:R-:W-:-:S12]  /*ac70*/  BSSY B0, `(.L_x_1657) ;  /* 0x0000028000007945 */ /* 0x000fd80003800000 */
[----:B------:R-:W-:Y:S05]  /*ac80*/  @P0 BRA `(.L_x_1658) ;  /* 0x0000026000000947 */ /* 0x000fea0003800000 */
[----:B-1----:R-:W1:Y:S01]  /*ac90*/  LDS.128 R4, [R236+0x3100] ;  /* 0x00310000ec047984 */ /* 0x002e620000000c00 */
[----:B------:R-:W-:Y:S02]  /*aca0*/  LOP3.LUT R23, R16, 0xffff0000, RZ, 0xc0, !PT ;  /* 0xffff000010177812 */ /* 0x000fe400078ec0ff */
[C---:B-1----:R-:W-:Y:S01]  /*acb0*/  SHF.L.U32 R18, R4.reuse, 0x10, RZ ;  /* 0x0000001004127819 */ /* 0x042fe200000006ff */
[----:B------:R-:W-:Y:S01]  /*acc0*/  IMAD.U32 R25, R7, 0x10000, RZ ;  /* 0x0001000007197824 */ /* 0x000fe200078e00ff */
[----:B------:R-:W-:Y:S02]  /*acd0*/  LOP3.LUT R17, R4, 0xffff0000, RZ, 0xc0, !PT ;  /* 0xffff000004117812 */ /* 0x000fe400078ec0ff */
[C---:B------:R-:W-:Y:S02]  /*ace0*/  SHF.L.U32 R4, R5.reuse, 0x10, RZ ;  /* 0x0000001005047819 */ /* 0x040fe400000006ff */
[----:B------:R-:W-:Y:S02]  /*acf0*/  LOP3.LUT R19, R5, 0xffff0000, RZ, 0xc0, !PT ;  /* 0xffff000005137812 */ /* 0x000fe400078ec0ff */
[----:B------:R-:W-:Y:S01]  /*ad00*/  SHF.L.U32 R5, R16, 0x10, RZ ;  /* 0x0000001010057819 */ /* 0x000fe200000006ff */
[C---:B------:R-:W-:Y:S01]  /*ad10*/  IMAD.U32 R16, R14.reuse, 0x10000, RZ ;  /* 0x000100000e107824 */ /* 0x040fe200078e00ff */
[----:B------:R-:W-:-:S02]  /*ad20*/  LOP3.LUT R14, R14, 0xffff0000, RZ, 0xc0, !PT ;  /* 0xffff00000e0e7812 */ /* 0x000fc400078ec0ff */
[C---:B------:R-:W-:Y:S02]  /*ad30*/  SHF.L.U32 R27, R6.reuse, 0x10, RZ ;  /* 0x00000010061b7819 */ /* 0x040fe400000006ff */
[----:B------:R-:W-:Y:S01]  /*ad40*/  LOP3.LUT R26, R6, 0xffff0000, RZ, 0xc0, !PT ;  /* 0xffff0000061a7812 */ /* 0x000fe200078ec0ff */
[----:B------:R-:W-:Y:S01]  /*ad50*/  FMUL.FTZ R6, R16, R17 ;  /* 0x0000001110067220 */ /* 0x000fe20000410000 */
[----:B------:R-:W-:Y:S01]  /*ad60*/  LOP3.LUT R28, R7, 0xffff0000, RZ, 0xc0, !PT ;  /* 0xffff0000071c7812 */ /* 0x000fe200078ec0ff */
[----:B------:R-:W-:Y:S02]  /*ad70*/  FMUL.FTZ R7, R14, R19 ;  /* 0x000000130e077220 */ /* 0x000fe40000410000 */
[C---:B------:R-:W-:Y:S02]  /*ad80*/  FMUL.FTZ R17, R5.reuse, R17 ;  /* 0x0000001105117220 */ /* 0x040fe40000410000 */
[----:B------:R-:W-:Y:S02]  /*ad90*/  FFMA.FTZ R6, R5, R18, -R6 ;  /* 0x0000001205067223 */ /* 0x000fe40000010806 */
[----:B------:R-:W-:Y:S01]  /*ada0*/  FFMA.FTZ R5, R23, R4, -R7 ;  /* 0x0000000417057223 */ /* 0x000fe20000010807 */
[----:B------:R-:W-:Y:S01]  /*adb0*/  SHF.L.U32 R7, R13, 0x10, RZ ;  /* 0x000000100d077819 */ /* 0x000fe200000006ff */
[----:B------:R-:W-:Y:S01]  /*adc0*/  FFMA.FTZ R17, R16, R18, R17 ;  /* 0x0000001210117223 */ /* 0x000fe20000010011 */
[----:B------:R-:W-:Y:S01]  /*add0*/  SHF.L.U32 R16, R15, 0x10, RZ ;  /* 0x000000100f107819 */ /* 0x000fe200000006ff */
[----:B------:R-:W-:Y:S01]  /*ade0*/  FMUL.FTZ R19, R23, R19 ;  /* 0x0000001317137220 */ /* 0x000fe20000410000 */
[----:B------:R-:W-:-:S02]  /*adf0*/  LOP3.LUT R13, R13, 0xffff0000, RZ, 0xc0, !PT ;  /* 0xffff00000d0d7812 */ /* 0x000fc400078ec0ff */
[----:B------:R-:W-:Y:S01]  /*ae00*/  LOP3.LUT R15, R15, 0xffff0000, RZ, 0xc0, !PT ;  /* 0xffff00000f0f7812 */ /* 0x000fe200078ec0ff */
[----:B------:R-:W-:Y:S02]  /*ae10*/  FFMA.FTZ R19, R14, R4, R19 ;  /* 0x000000040e137223 */ /* 0x000fe40000010013 */
[-C--:B------:R-:W-:Y:S02]  /*ae20*/  FMUL.FTZ R4, R7, R26.reuse ;  /* 0x0000001a07047220 */ /* 0x080fe40000410000 */
[----:B------:R-:W-:Y:S01]  /*ae30*/  FMUL.FTZ R26, R16, R26 ;  /* 0x0000001a101a7220 */ /* 0x000fe20000410000 */
[----:B------:R-:W-:Y:S01]  /*ae40*/  F2FP.BF16.PACK_AB R5, R19, R5 ;  /* 0x000000051305723e */ /* 0x000fe200000010ff */
[-C--:B------:R-:W-:Y:S02]  /*ae50*/  FMUL.FTZ R14, R13, R28.reuse ;  /* 0x0000001c0d0e7220 */ /* 0x080fe40000410000 */
[----:B------:R-:W-:Y:S02]  /*ae60*/  FMUL.FTZ R28, R15, R28 ;  /* 0x0000001c0f1c7220 */ /* 0x000fe40000410000 */
[----:B------:R-:W-:-:S02]  /*ae70*/  FFMA.FTZ R26, R7, R27, R26 ;  /* 0x0000001b071a7223 */ /* 0x000fc4000001001a */
[----:B------:R-:W-:Y:S01]  /*ae80*/  FFMA.FTZ R16, R16, R27, -R4 ;  /* 0x0000001b10107223 */ /* 0x000fe20000010804 */
[----:B------:R-:W-:Y:S01]  /*ae90*/  F2FP.BF16.PACK_AB R4, R17, R6 ;  /* 0x000000061104723e */ /* 0x000fe200000010ff */
[-C--:B------:R-:W-:Y:S02]  /*aea0*/  FFMA.FTZ R7, R15, R25.reuse, -R14 ;  /* 0x000000190f077223 */ /* 0x080fe4000001080e */
[----:B------:R-:W-:Y:S01]  /*aeb0*/  FFMA.FTZ R28, R13, R25, R28 ;  /* 0x000000190d1c7223 */ /* 0x000fe2000001001c */
[----:B------:R-:W-:-:S04]  /*aec0*/  F2FP.BF16.PACK_AB R6, R26, R16 ;  /* 0x000000101a06723e */ /* 0x000fc800000010ff */
[----:B------:R-:W-:-:S05]  /*aed0*/  F2FP.BF16.PACK_AB R7, R28, R7 ;  /* 0x000000071c07723e */ /* 0x000fca00000010ff */
[----:B------:R1:W-:Y:S02]  /*aee0*/  STS.128 [R236+0x3100], R4 ;  /* 0x00310004ec007388 */ /* 0x0003e40000000c00 */
.L_x_1658:
[----:B------:R-:W-:Y:S05]  /*aef0*/  BSYNC B0 ;  /* 0x0000000000007941 */ /* 0x000fea0003800000 */
.L_x_1657:
[----:B------:R-:W-:-:S13]  /*af00*/  ISETP.GE.AND P0, PT, R124, c[0x0][0x27c], PT ;  /* 0x00009f007c007a0c */ /* 0x000fda0003f06270 */
        /* <DEDUP_REMOVED lines=32> */
[----:B------:R-:W-:Y:S02]  /*b110*/  FFMA.FTZ R2, R12, R19, -R2 ;  /* 0x000000130c027223 */ /* 0x000fe40000010802 */
[-C--:B------:R-:W-:Y:S01]  /*b120*/  FFMA.FTZ R7, R3, R17.reuse, -R4 ;  /* 0x0000001103077223 */ /* 0x080fe20000010804 */
[----:B------:R-:W-:Y:S01]  /*b130*/  F2FP.BF16.PACK_AB R4, R13, R6 ;  /* 0x000000060d04723e */ /* 0x000fe200000010ff */
[----:B------:R-:W-:Y:S01]  /*b140*/  FFMA.FTZ R23, R0, R17, R23 ;  /* 0x0000001100177223 */ /* 0x000fe20000010017 */
[----:B------:R-:W-:-:S04]  /*b150*/  F2FP.BF16.PACK_AB R6, R18, R2 ;  /* 0x000000021206723e */ /* 0x000fc800000010ff */
[----:B------:R-:W-:-:S05]  /*b160*/  F2FP.BF16.PACK_AB R7, R23, R7 ;  /* 0x000000071707723e */ /* 0x000fca00000010ff */
[----:B------:R1:W-:Y:S01]  /*b170*/  STS.128 [R236+0x7100], R4 ;  /* 0x00710004ec007388 */ /* 0x0003e20000000c00 */
[----:B------:R-:W-:Y:S05]  /*b180*/  BRA `(.L_x_1656) ;  /* 0x00001b0000007947 */ /* 0x000fea0003800000 */
.L_x_1641:
[----:B------:R1:W2:Y:S01]  /*b190*/  SHFL.IDX PT, R17, R3, RZ, 0x181f ;  /* 0x00181fff03117589 */ /* 0x0002a200000e0000 */
[----:B------:R-:W-:Y:S01]  /*b1a0*/  BSSY B0, `(.L_x_1659) ;  /* 0x0000014000007945 */ /* 0x000fe20003800000 */
[----:B------:R-:W-:Y:S01]  /*b1b0*/  CS2R R14, SRZ ;  /* 0x00000000000e7805 */ /* 0x000fe2000001ff00 */
[----:B------:R-:W-:Y:S01]  /*b1c0*/  CS2R R12, SRZ ;  /* 0x00000000000c7805 */ /* 0x000fe2000001ff00 */
[----:B------:R-:W3:Y:S01]  /*b1d0*/  SHFL.IDX PT, R16, R16, RZ, 0x181f ;  /* 0x00181fff10107589 */ /* 0x000ee200000e0000 */
[----:B------:R-:W-:Y:S01]  /*b1e0*/  CS2R R6, SRZ ;  /* 0x0000000000067805 */ /* 0x000fe2000001ff00 */
[----:B------:R-:W-:Y:S02]  /*b1f0*/  CS2R R4, SRZ ;  /* 0x0000000000047805 */ /* 0x000fe4000001ff00 */
[----:B------:R1:W4:Y:S04]  /*b200*/  SHFL.IDX PT, R3, R78, RZ, 0x181f ;  /* 0x00181fff4e037589 */ /* 0x00032800000e0000 */
[----:B------:R-:W1:Y:S01]  /*b210*/  SHFL.IDX PT, R2, R2, RZ, 0x181f ;  /* 0x00181fff02027589 */ /* 0x000e6200000e0000 */
[----:B------:R-:W-:Y:S05]  /*b220*/  @P5 BRA `(.L_x_1660) ;  /* 0x000000b000005947 */ /* 0x000fea0003800000 */
[C---:B------:R-:W-:Y:S01]  /*b230*/  ISETP.GE.AND P0, PT, R10.reuse, c[0x0][0x27c], PT ;  /* 0x00009f000a007a0c */ /* 0x040fe20003f06270 */
[C---:B------:R-:W-:Y:S01]  /*b240*/  IMAD.SHL.U32 R15, R10.reuse, 0x2, RZ ;  /* 0x000000020a0f7824 */ /* 0x040fe200078e00ff */
[----:B------:R-:W-:-:S04]  /*b250*/  SHF.L.U64.HI R14, R10, 0x1, R11 ;  /* 0x000000010a0e7819 */ /* 0x000fc8000001020b */
[-C--:B---3--:R-:W-:Y:S02]  /*b260*/  IADD3 R16, P2, R16, R15.reuse, RZ ;  /* 0x0000000f10107210 */ /* 0x088fe40007f5e0ff */
[----:B-1----:R-:W-:-:S03]  /*b270*/  IADD3 R2, P1, R2, R15, RZ ;  /* 0x0000000f02027210 */ /* 0x002fc60007f3e0ff */
[--C-:B--2---:R-:W-:Y:S02]  /*b280*/  IMAD.X R17, R17, 0x1, R14.reuse, P2 ;  /* 0x0000000111117824 */ /* 0x104fe400010e060e */
[----:B----4-:R-:W-:Y:S02]  /*b290*/  IMAD.X R3, R3, 0x1, R14, P1 ;  /* 0x0000000103037824 */ /* 0x010fe400008e060e */
[----:B------:R-:W-:Y:S01]  /*b2a0*/  CS2R R14, SRZ ;  /* 0x00000000000e7805 */ /* 0x000fe2000001ff00 */
[----:B------:R-:W-:Y:S05]  /*b2b0*/  @P0 BRA `(.L_x_1660) ;  /* 0x0000002000000947 */ /* 0x000fea0003800000 */
[----:B------:R1:W5:Y:S04]  /*b2c0*/  LD.E.128 R4, [R16.64] ;  /* 0x0000000a10047980 */ /* 0x000368000c101d00 */
[----:B------:R1:W5:Y:S02]  /*b2d0*/  LD.E.128 R12, [R2.64] ;  /* 0x0000000a020c7980 */ /* 0x000364000c101d00 */
.L_x_1660:
[----:B------:R-:W-:Y:S05]  /*b2e0*/  BSYNC B0 ;  /* 0x0000000000007941 */ /* 0x000fea0003800000 */
.L_x_1659:
[----:B------:R-:W-:Y:S01]  /*b2f0*/  IMAD R25, R209, -0x80, R0 ;  /* 0xffffff80d1197824 */ /* 0x000fe200078e0200 */
[----:B------:R-:W-:Y:S01]  /*b300*/  ISETP.GE.AND P0, PT, R10, c[0x0][0x27c], PT ;  /* 0x00009f000a007a0c */ /* 0x000fe20003f06270 */
[----:B-----5:R-:W-:Y:S01]  /*b310*/  IMAD.MOV.U32 R26, RZ, RZ, R4 ;  /* 0x000000ffff1a7224 */ /* 0x020fe200078e0004 */
[--C-:B------:R-:W-:Y:S01]  /*b320*/  SHF.R.U64 R23, R4, 0x10, R5.reuse ;  /* 0x0000001004177819 */ /* 0x100fe20000001205 */
[--C-:B------:R-:W-:Y:S01]  /*b330*/  IMAD.MOV.U32 R19, RZ, RZ, R5.reuse ;  /* 0x000000ffff137224 */ /* 0x100fe200078e0005 */
[----:B------:R-:W-:Y:S01]  /*b340*/  IMNMX R25, R25, 0x80, PT ;  /* 0x0000008019197817 */ /* 0x000fe20003800200 */
[----:B------:R-:W-:Y:S01]  /*b350*/  IMAD.MOV.U32 R4, RZ, RZ, R6 ;  /* 0x000000ffff047224 */ /* 0x000fe200078e0006 */
[----:B------:R-:W-:Y:S01]  /*b360*/  SHF.R.U32.HI R27, RZ, 0x10, R5 ;  /* 0x00000010ff1b7819 */ /* 0x000fe20000011605 */
[----:B------:R-:W-:Y:S01]  /*b370*/  IMAD.MOV.U32 R5, RZ, RZ, R12 ;  /* 0x000000ffff057224 */ /* 0x000fe200078e000c */
[----:B------:R-:W-:Y:S01]  /*b380*/  ISETP.GE.OR P1, PT, R223, R25, P0 ;  /* 0x00000019df00720c */ /* 0x000fe20000726670 */
[--C-:B-12---:R-:W-:Y:S01]  /*b390*/  IMAD.MOV.U32 R17, RZ, RZ, R7.reuse ;  /* 0x000000ffff117224 */ /* 0x106fe200078e0007 */
[----:B------:R-:W-:Y:S01]  /*b3a0*/  SHF.R.U64 R18, R6, 0x10, R7 ;  /* 0x0000001006127819 */ /* 0x000fe20000001207 */
[--C-:B----4-:R-:W-:Y:S01]  /*b3b0*/  IMAD.MOV.U32 R3, RZ, RZ, R13.reuse ;  /* 0x000000ffff037224 */ /* 0x110fe200078e000d */
[--C-:B---3--:R-:W-:Y:S01]  /*b3c0*/  SHF.R.U64 R16, R12, 0x10, R13.reuse ;  /* 0x000000100c107819 */ /* 0x108fe2000000120d */
[----:B------:R-:W-:Y:S01]  /*b3d0*/  IMAD.MOV.U32 R6, RZ, RZ, R14 ;  /* 0x000000ffff067224 */ /* 0x000fe200078e000e */
[----:B------:R-:W-:Y:S01]  /*b3e0*/  SHF.R.U32.HI R12, RZ, 0x10, R13 ;  /* 0x00000010ff0c7819 */ /* 0x000fe2000001160d */
[----:B------:R-:W-:Y:S01]  /*b3f0*/  IMAD.MOV.U32 R0, RZ, RZ, R15 ;  /* 0x000000ffff007224 */ /* 0x000fe200078e000f */
[----:B------:R-:W-:Y:S01]  /*b400*/  SHF.R.U32.HI R7, RZ, 0x10, R7 ;  /* 0x00000010ff077819 */ /* 0x000fe20000011607 */
        /* <DEDUP_REMOVED lines=14> */
[----:B------:R-:W-:Y:S01]  /*b4f0*/  MOV R6, c[0x0][0x27c] ;  /* 0x00009f0000067a02 */ /* 0x000fe20000000f00 */
[----:B------:R-:W1:Y:S01]  /*b500*/  LDS.128 R12, [R236+0x100] ;  /* 0x00010000ec0c7984 */ /* 0x000e620000000c00 */
[----:B------:R-:W-:Y:S01]  /*b510*/  SHF.L.U32 R35, R16, 0x10, RZ ;  /* 0x0000001010237819 */ /* 0x000fe200000006ff */
[----:B------:R-:W-:Y:S01]  /*b520*/  IMAD.U32 R32, R23, 0x10000, RZ ;  /* 0x0001000017207824 */ /* 0x000fe200078e00ff */
[----:B------:R-:W-:-:S02]  /*b530*/  LEA.HI R6, R6, R222, RZ, 0x1d ;  /* 0x000000de06067211 */ /* 0x000fc400078fe8ff */
[----:B------:R-:W-:Y:S02]  /*b540*/  LOP3.LUT R34, R16, 0xffff0000, RZ, 0xc0, !PT ;  /* 0xffff000010227812 */ /* 0x000fe400078ec0ff */
[----:B------:R-:W-:Y:S01]  /*b550*/  SHF.R.S32.HI R4, RZ, 0x1f, R6 ;  /* 0x0000001fff047819 */ /* 0x000fe20000011406 */
[----:B------:R-:W-:Y:S01]  /*b560*/  IMAD.SHL.U32 R5, R6, 0x8, RZ ;  /* 0x0000000806057824 */ /* 0x000fe200078e00ff */
[----:B------:R-:W-:Y:S02]  /*b570*/  LOP3.LUT R38, R23, 0xffff0000, RZ, 0xc0, !PT ;  /* 0xffff000017267812 */ /* 0x000fe400078ec0ff */
[----:B------:R-:W-:Y:S02]  /*b580*/  LEA.HI R4, R4, R6, RZ, 0x3 ;  /* 0x0000000604047211 */ /* 0x000fe400078f18ff */
[----:B------:R-:W-:Y:S02]  /*b590*/  LOP3.LUT R5, R86, 0x38, R5, 0xf8, !PT ;  /* 0x0000003856057812 */ /* 0x000fe400078ef805 */
[----:B------:R-:W-:-:S02]  /*b5a0*/  SHF.L.U32 R4, R4, 0xa, RZ ;  /* 0x0000000a04047819 */ /* 0x000fc400000006ff */
[----:B------:R-:W-:Y:S02]  /*b5b0*/  LOP3.LUT R5, R5, R85, RZ, 0x3c, !PT ;  /* 0x0000005505057212 */ /* 0x000fe400078e3cff */
[----:B------:R-:W-:Y:S02]  /*b5c0*/  LOP3.LUT R4, R4, 0x7fffe000, RZ, 0xc0, !PT ;  /* 0x7fffe00004047812 */ /* 0x000fe400078ec0ff */
[----:B------:R-:W-:Y:S02]  /*b5d0*/  SHF.L.U32 R41, R2, 0x10, RZ ;  /* 0x0000001002297819 */ /* 0x000fe400000006ff */
[----:B------:R-:W-:-:S05]  /*b5e0*/  IADD3 R26, R5, R4, R81 ;  /* 0x00000004051a7210 */ /* 0x000fca0007ffe051 */
[----:B------:R-:W-:-:S05]  /*b5f0*/  IMAD.SHL.U32 R26, R26, 0x2, RZ ;  /* 0x000000021a1a7824 */ /* 0x000fca00078e00ff */
[----:B------:R-:W2:Y:S01]  /*b600*/  LDS.128 R4, [R26+0x100] ;  /* 0x000100001a047984 */ /* 0x000ea20000000c00 */
[C---:B-1----:R-:W-:Y:S01]  /*b610*/  SHF.L.U32 R30, R12.reuse, 0x10, RZ ;  /* 0x000000100c1e7819 */ /* 0x042fe200000006ff */
[C---:B------:R-:W-:Y:S01]  /*b620*/  IMAD.U32 R28, R13.reuse, 0x10000, RZ ;  /* 0x000100000d1c7824 */ /* 0x040fe200078e00ff */
[----:B------:R-:W-:Y:S02]  /*b630*/  LOP3.LUT R29, R12, 0xffff0000, RZ, 0xc0, !PT ;  /* 0xffff00000c1d7812 */ /* 0x000fe400078ec0ff */
[----:B------:R-:W-:Y:S01]  /*b640*/  LOP3.LUT R12, R13, 0xffff0000, RZ, 0xc0, !PT ;  /* 0xffff00000d0c7812 */ /* 0x000fe200078ec0ff */
[C---:B------:R-:W-:Y:S01]  /*b650*/  IMAD.U32 R13, R15.reuse, 0x10000, RZ ;  /* 0x000100000f0d7824 */ /* 0x040fe200078e00ff */
[C---:B------:R-:W-:Y:S02]  /*b660*/  SHF.L.U32 R31, R14.reuse, 0x10, RZ ;  /* 0x000000100e1f7819 */ /* 0x040fe400000006ff */
[----:B------:R-:W-:Y:S02]  /*b670*/  LOP3.LUT R27, R14, 0xffff0000, RZ, 0xc0, !PT ;  /* 0xffff00000e1b7812 */ /* 0x000fe400078ec0ff */
[----:B------:R-:W-:-:S02]  /*b680*/  LOP3.LUT R14, R15, 0xffff0000, RZ, 0xc0, !PT ;  /* 0xffff00000f0e7812 */ /* 0x000fc400078ec0ff */
[C---:B--2---:R-:W-:Y:S02]  /*b690*/  SHF.L.U32 R40, R4.reuse, 0x10, RZ ;  /* 0x0000001004287819 */ /* 0x044fe400000006ff */
[----:B------:R-:W-:Y:S01]  /*b6a0*/  LOP3.LUT R15, R4, 0xffff0000, RZ, 0xc0, !PT ;  /* 0xffff0000040f7812 */ /* 0x000fe200078ec0ff */
[C---:B------:R-:W-:Y:S01]  /*b6b0*/  IMAD.U32 R4, R5.reuse, 0x10000, RZ ;  /* 0x0001000005047824 */ /* 0x040fe200078e00ff */
[----:B------:R-:W-:Y:S01]  /*b6c0*/  LOP3.LUT R39, R5, 0xffff0000, RZ, 0xc0, !PT ;  /* 0xffff000005277812 */ /* 0x000fe200078ec0ff */
[C---:B------:R-:W-:Y:S01]  /*b6d0*/  FMUL.FTZ R33, R40.reuse, R35 ;  /* 0x0000002328217220 */ /* 0x040fe20000410000 */
[C---:B------:R-:W-:Y:S01]  /*b6e0*/  LOP3.LUT R37, R7.reuse, 0xffff0000, RZ, 0xc0, !PT ;  /* 0xffff000007257812 */ /* 0x040fe200078ec0ff */
[-C--:B------:R-:W-:Y:S01]  /*b6f0*/  FMUL.FTZ R40, R40, R32.reuse ;  /* 0x0000002028287220 */ /* 0x080fe20000410000 */
[----:B------:R-:W-:Y:S01]  /*b700*/  SHF.L.U32 R36, R6, 0x10, RZ ;  /* 0x0000001006247819 */ /* 0x000fe200000006ff */
[----:B------:R-:W-:Y:S01]  /*b710*/  IMAD.U32 R5, R7, 0x10000, RZ ;  /* 0x0001000007057824 */ /* 0x000fe200078e00ff */
[----:B------:R-:W-:Y:S01]  /*b720*/  SHF.L.U32 R7, R3, 0x10, RZ ;  /* 0x0000001003077819 */ /* 0x000fe200000006ff */
[----:B------:R-:W-:Y:S01]  /*b730*/  FFMA.FTZ R33, R30, R32, -R33 ;  /* 0x000000201e217223 */ /* 0x000fe20000010821 */
[----:B------:R-:W-:Y:S01]  /*b740*/  LOP3.LUT R6, R6, 0xffff0000, RZ, 0xc0, !PT ;  /* 0xffff000006067812 */ /* 0x000fe200078ec0ff */
[----:B------:R-:W-:-:S02]  /*b750*/  FMUL.FTZ R32, R15, R34 ;  /* 0x000000220f207220 */ /* 0x000fc40000410000 */
[----:B------:R-:W-:Y:S02]  /*b760*/  FFMA.FTZ R30, R30, R35, R40 ;  /* 0x000000231e1e7223 */ /* 0x000fe40000010028 */
[----:B------:R-:W-:Y:S02]  /*b770*/  IMAD.U32 R35, R19, 0x10000, RZ ;  /* 0x0001000013237824 */ /* 0x000fe400078e00ff */
[-C--:B------:R-:W-:Y:S02]  /*b780*/  FMUL.FTZ R40, R15, R38.reuse ;  /* 0x000000260f287220 */ /* 0x080fe40000410000 */
[----:B------:R-:W-:Y:S02]  /*b790*/  FFMA.FTZ R32, R29, R38, -R32 ;  /* 0x000000261d207223 */ /* 0x000fe40000010820 */
[C---:B------:R-:W-:Y:S02]  /*b7a0*/  FMUL.FTZ R38, R4.reuse, R7 ;  /* 0x0000000704267220 */ /* 0x040fe40000410000 */
[----:B------:R-:W-:-:S02]  /*b7b0*/  FMUL.FTZ R15, R4, R35 ;  /* 0x00000023040f7220 */ /* 0x000fc40000410000 */
[----:B------:R-:W-:Y:S01]  /*b7c0*/  FFMA.FTZ R4, R29, R34, R40 ;  /* 0x000000221d047223 */ /* 0x000fe20000010028 */
[----:B------:R-:W-:Y:S01]  /*b7d0*/  LOP3.LUT R40, R18, 0xffff0000, RZ, 0xc0, !PT ;  /* 0xffff000012287812 */ /* 0x000fe200078ec0ff */
[----:B------:R-:W-:Y:S01]  /*b7e0*/  FFMA.FTZ R29, R28, R35, -R38 ;  /* 0x000000231c1d7223 */ /* 0x000fe20000010826 */
[----:B------:R-:W-:Y:S01]  /*b7f0*/  SHF.L.U32 R38, R0, 0x10, RZ ;  /* 0x0000001000267819 */ /* 0x000fe200000006ff */
[----:B------:R-:W-:Y:S01]  /*b800*/  IMAD.U32 R35, R18, 0x10000, RZ ;  /* 0x0001000012237824 */ /* 0x000fe200078e00ff */
[----:B------:R-:W-:Y:S01]  /*b810*/  F2FP.BF16.PACK_AB R4, R4, R30 ;  /* 0x0000001e0404723e */ /* 0x000fe200000010ff */
[----:B------:R-:W-:Y:S01]  /*b820*/  FFMA.FTZ R28, R28, R7, R15 ;  /* 0x000000071c1c7223 */ /* 0x000fe2000001000f */
[----:B------:R-:W-:Y:S01]  /*b830*/  LOP3.LUT R7, R2, 0xffff0000, RZ, 0xc0, !PT ;  /* 0xffff000002077812 */ /* 0x000fe200078ec0ff */
[C---:B------:R-:W-:Y:S02]  /*b840*/  FMUL.FTZ R15, R36.reuse, R41 ;  /* 0x00000029240f7220 */ /* 0x040fe40000410000 */
[----:B------:R-:W-:-:S02]  /*b850*/  FMUL.FTZ R36, R36, R35 ;  /* 0x0000002324247220 */ /* 0x000fc40000410000 */
[----:B------:R-:W-:Y:S01]  /*b860*/  FFMA.FTZ R35, R31, R35, -R15 ;  /* 0x000000231f237223 */ /* 0x000fe2000001080f */
[----:B------:R-:W-:Y:S01]  /*b870*/  SHF.L.U32 R15, R17, 0x10, RZ ;  /* 0x00000010110f7819 */ /* 0x000fe200000006ff */
[C---:B------:R-:W-:Y:S02]  /*b880*/  FMUL.FTZ R34, R6.reuse, R7 ;  /* 0x0000000706227220 */ /* 0x040fe40000410000 */
[----:B------:R-:W-:Y:S02]  /*b890*/  FMUL.FTZ R6, R6, R40 ;  /* 0x0000002806067220 */ /* 0x000fe40000410000 */
[----:B------:R-:W-:Y:S02]  /*b8a0*/  FFMA.FTZ R31, R31, R41, R36 ;  /* 0x000000291f1f7223 */ /* 0x000fe40000010024 */
[----:B------:R-:W-:Y:S02]  /*b8b0*/  FMUL.FTZ R36, R5, R38 ;  /* 0x0000002605247220 */ /* 0x000fe40000410000 */
[----:B------:R-:W-:Y:S01]  /*b8c0*/  FFMA.FTZ R34, R27, R40, -R34 ;  /* 0x000000281b227223 */ /* 0x000fe20000010822 */
[----:B------:R-:W-:Y:S01]  /*b8d0*/  LOP3.LUT R40, R19, 0xffff0000, RZ, 0xc0, !PT ;  /* 0xffff000013287812 */ /* 0x000fe200078ec0ff */
[----:B------:R-:W-:-:S02]  /*b8e0*/  FFMA.FTZ R6, R27, R7, R6 ;  /* 0x000000071b067223 */ /* 0x000fc40000010006 */
[-C--:B------:R-:W-:Y:S01]  /*b8f0*/  FMUL.FTZ R7, R5, R15.reuse ;  /* 0x0000000f05077220 */ /* 0x080fe20000410000 */
[----:B------:R-:W-:Y:S01]  /*b900*/  LOP3.LUT R5, R3, 0xffff0000, RZ, 0xc0, !PT ;  /* 0xffff000003057812 */ /* 0x000fe200078ec0ff */
[C---:B------:R-:W-:Y:S01]  /*b910*/  FFMA.FTZ R27, R13.reuse, R15, -R36 ;  /* 0x0000000f0d1b7223 */ /* 0x040fe20000010824 */
[----:B------:R-:W-:Y:S01]  /*b920*/  LOP3.LUT R36, R0, 0xffff0000, RZ, 0xc0, !PT ;  /* 0xffff000000247812 */ /* 0x000fe200078ec0ff */
[----:B------:R-:W-:Y:S01]  /*b930*/  FFMA.FTZ R7, R13, R38, R7 ;  /* 0x000000260d077223 */ /* 0x000fe20000010007 */
[----:B------:R-:W-:Y:S01]  /*b940*/  LOP3.LUT R15, R17, 0xffff0000, RZ, 0xc0, !PT ;  /* 0xffff0000110f7812 */ /* 0x000fe200078ec0ff */
[----:B------:R-:W-:Y:S01]  /*b950*/  FMUL.FTZ R13, R39, R5 ;  /* 0x00000005270d7220 */ /* 0x000fe20000410000 */
[----:B------:R-:W-:Y:S01]  /*b960*/  F2FP.BF16.PACK_AB R6, R6, R31 ;  /* 0x0000001f0606723e */ /* 0x000fe200000010ff */
[----:B------:R-:W-:Y:S02]  /*b970*/  FMUL.FTZ R38, R37, R36 ;  /* 0x0000002425267220 */ /* 0x000fe40000410000 */
[----:B------:R-:W-:-:S02]  /*b980*/  FMUL.FTZ R39, R39, R40 ;  /* 0x0000002827277220 */ /* 0x000fc40000410000 */
[-C--:B------:R-:W-:Y:S02]  /*b990*/  FMUL.FTZ R37, R37, R15.reuse ;  /* 0x0000000f25257220 */ /* 0x080fe40000410000 */
[----:B------:R-:W-:Y:S02]  /*b9a0*/  FFMA.FTZ R13, R12, R40, -R13 ;  /* 0x000000280c0d7223 */ /* 0x000fe4000001080d */
[----:B------:R-:W-:Y:S02]  /*b9b0*/  FFMA.FTZ R15, R14, R15, -R38 ;  /* 0x0000000f0e0f7223 */ /* 0x000fe40000010826 */
[----:B------:R-:W-:Y:S01]  /*b9c0*/  FFMA.FTZ R5, R12, R5, R39 ;  /* 0x000000050c057223 */ /* 0x000fe20000010027 */
[----:B------:R-:W-:Y:S01]  /*b9d0*/  F2FP.BF16.PACK_AB R12, R32, R33 ;  /* 0x00000021200c723e */ /* 0x000fe200000010ff */
[----:B------:R-:W-:Y:S01]  /*b9e0*/  FFMA.FTZ R37, R14, R36, R37 ;  /* 0x000000240e257223 */ /* 0x000fe20000010025 */
[----:B------:R-:W-:Y:S02]  /*b9f0*/  F2FP.BF16.PACK_AB R14, R34, R35 ;  /* 0x00000023220e723e */ /* 0x000fe400000010ff */
[----:B------:R-:W-:-:S02]  /*ba00*/  F2FP.BF16.PACK_AB R13, R13, R29 ;  /* 0x0000001d0d0d723e */ /* 0x000fc400000010ff */
[----:B------:R-:W-:Y:S02]  /*ba10*/  F2FP.BF16.PACK_AB R15, R15, R27 ;  /* 0x0000001b0f0f723e */ /* 0x000fe400000010ff */
[----:B------:R-:W-:Y:S02]  /*ba20*/  F2FP.BF16.PACK_AB R5, R5, R28 ;  /* 0x0000001c0505723e */ /* 0x000fe400000010ff */
[----:B------:R-:W-:Y:S01]  /*ba30*/  F2FP.BF16.PACK_AB R7, R37, R7 ;  /* 0x000000072507723e */ /* 0x000fe200000010ff */
[----:B------:R1:W-:Y:S04]  /*ba40*/  STS.128 [R236+0x100], R12 ;  /* 0x0001000cec007388 */ /* 0x0003e80000000c00 */
[----:B------:R1:W-:Y:S02]  /*ba50*/  STS.128 [R26+0x100], R4 ;  /* 0x000100041a007388 */ /* 0x0003e40000000c00 */
.L_x_1662:
[----:B------:R-:W-:Y:S05]  /*ba60*/  BSYNC B0 ;  /* 0x0000000000007941 */ /* 0x000fea0003800000 */
.L_x_1661:
[----:B------:R-:W-:Y:S01]  /*ba70*/  ISETP.GE.OR P1, PT, R220, R25, P0 ;  /* 0x00000019dc00720c */ /* 0x000fe20000726670 */
[----:B------:R-:W-:-:S12]  /*ba80*/  BSSY B0, `(.L_x_1663) ;  /* 0x000005c000007945 */ /* 0x000fd80003800000 */
[----:B------:R-:W-:Y:S05]  /*ba90*/  @P1 BRA `(.L_x_1664) ;  /* 0x000005a000001947 */ /* 0x000fea0003800000 */
[----:B-1----:R-:W-:Y:S01]  /*baa0*/  IMAD.MOV.U32 R7, RZ, RZ, c[0x0][0x27c] ;  /* 0x00009f00ff077624 */ /* 0x002fe200078e00ff */
[----:B------:R-:W-:Y:S02]  /*bab0*/  LOP3.LUT R4, R84, 0x38, R10, 0xf8, !PT ;  /* 0x0000003854047812 */ /* 0x000fe400078ef80a */
[----:B------:R-:W-:Y:S02]  /*bac0*/  SHF.L.U32 R28, R2, 0x10, RZ ;  /* 0x00000010021c7819 */ /* 0x000fe400000006ff */
[----:B------:R-:W-:Y:S02]  /*bad0*/  LEA.HI R7, R7, R222, RZ, 0x1d ;  /* 0x000000de07077211 */ /* 0x000fe400078fe8ff */
[----:B------:R-:W-:Y:S02]  /*bae0*/  LOP3.LUT R4, R80, R4, R83, 0xf6, !PT ;  /* 0x0000000450047212 */ /* 0x000fe400078ef653 */
[----:B------:R-:W-:Y:S01]  /*baf0*/  SHF.R.S32.HI R5, RZ, 0x1f, R7 ;  /* 0x0000001fff057819 */ /* 0x000fe20000011407 */
[----:B------:R-:W-:Y:S01]  /*bb00*/  IMAD.SHL.U32 R6, R7, 0x8, RZ ;  /* 0x0000000807067824 */ /* 0x000fe200078e00ff */
[----:B------:R-:W-:-:S02]  /*bb10*/  LEA R26, R4, 0x100, 0x1 ;  /* 0x00000100041a7811 */ /* 0x000fc400078e08ff */
[----:B------:R-:W-:Y:S02]  /*bb20*/  LEA.HI R5, R5, R7, RZ, 0x3 ;  /* 0x0000000705057211 */ /* 0x000fe400078f18ff */
[----:B------:R-:W-:Y:S02]  /*bb30*/  LOP3.LUT R6, R84, 0x38, R6, 0xf8, !PT ;  /* 0x0000003854067812 */ /* 0x000fe400078ef806 */
[----:B------:R-:W-:Y:S02]  /*bb40*/  SHF.L.U32 R5, R5, 0xa, RZ ;  /* 0x0000000a05057819 */ /* 0x000fe400000006ff */
[----:B------:R-:W-:Y:S02]  /*bb50*/  LOP3.LUT R83, R6, R83, RZ, 0x3c, !PT ;  /* 0x0000005306537212 */ /* 0x000fe400078e3cff */
[----:B------:R-:W-:Y:S02]  /*bb60*/  LOP3.LUT R12, R5, 0x7fffe000, RZ, 0xc0, !PT ;  /* 0x7fffe000050c7812 */ /* 0x000fe400078ec0ff */
[----:B------:R-:W1:Y:S01]  /*bb70*/  LDS.128 R4, [R26] ;  /* 0x000000001a047984 */ /* 0x000e620000000c00 */
[----:B------:R-:W-:-:S02]  /*bb80*/  SHF.L.U32 R37, R18, 0x10, RZ ;  /* 0x0000001012257819 */ /* 0x000fc400000006ff */
[----:B------:R-:W-:Y:S02]  /*bb90*/  IADD3 R12, R83, R12, R80 ;  /* 0x0000000c530c7210 */ /* 0x000fe40007ffe050 */
[----:B------:R-:W-:-:S03]  /*bba0*/  LOP3.LUT R36, R18, 0xffff0000, RZ, 0xc0, !PT ;  /* 0xffff000012247812 */ /* 0x000fc600078ec0ff */
[----:B------:R-:W-:-:S05]  /*bbb0*/  IMAD.SHL.U32 R27, R12, 0x2, RZ ;  /* 0x000000020c1b7824 */ /* 0x000fca00078e00ff */
[----:B------:R-:W2:Y:S01]  /*bbc0*/  LDS.128 R12, [R27+0x100] ;  /* 0x000100001b0c7984 */ /* 0x000ea20000000c00 */
[C---:B-1----:R-:W-:Y:S01]  /*bbd0*/  SHF.L.U32 R33, R6.reuse, 0x10, RZ ;  /* 0x0000001006217819 */ /* 0x042fe200000006ff */
[----:B------:R-:W-:Y:S01]  /*bbe0*/  IMAD.U32 R34, R7, 0x10000, RZ ;  /* 0x0001000007227824 */ /* 0x000fe200078e00ff */
[----:B------:R-:W-:Y:S01]  /*bbf0*/  LOP3.LUT R32, R6, 0xffff0000, RZ, 0xc0, !PT ;  /* 0xffff000006207812 */ /* 0x000fe200078ec0ff */
[----:B------:R-:W-:Y:S01]  /*bc00*/  IMAD.U32 R29, R5, 0x10000, RZ ;  /* 0x00010000051d7824 */ /* 0x000fe200078e00ff */
[----:B------:R-:W-:Y:S02]  /*bc10*/  LOP3.LUT R6, R7, 0xffff0000, RZ, 0xc0, !PT ;  /* 0xffff000007067812 */ /* 0x000fe400078ec0ff */
[C---:B------:R-:W-:Y:S02]  /*bc20*/  SHF.L.U32 R31, R4.reuse, 0x10, RZ ;  /* 0x00000010041f7819 */ /* 0x040fe400000006ff */
[----:B------:R-:W-:Y:S02]  /*bc30*/  LOP3.LUT R4, R4, 0xffff0000, RZ, 0xc0, !PT ;  /* 0xffff000004047812 */ /* 0x000fe400078ec0ff */
[----:B------:R-:W-:Y:S01]  /*bc40*/  LOP3.LUT R5, R5, 0xffff0000, RZ, 0xc0, !PT ;  /* 0xffff000005057812 */ /* 0x000fe200078ec0ff */
[----:B--2---:R-:W-:Y:S01]  /*bc50*/  IMAD.U32 R35, R14, 0x10000, RZ ;  /* 0x000100000e237824 */ /* 0x004fe200078e00ff */
[C---:B------:R-:W-:Y:S01]  /*bc60*/  SHF.L.U32 R7, R12.reuse, 0x10, RZ ;  /* 0x000000100c077819 */ /* 0x040fe200000006ff */
[----:B------:R-:W-:Y:S01]  /*bc70*/  IMAD.U32 R30, R13, 0x10000, RZ ;  /* 0x000100000d1e7824 */ /* 0x000fe200078e00ff */
[----:B------:R-:W-:Y:S01]  /*bc80*/  LOP3.LUT R43, R12, 0xffff0000, RZ, 0xc0, !PT ;  /* 0xffff00000c2b7812 */ /* 0x000fe200078ec0ff */
[----:B------:R-:W-:Y:S01]  /*bc90*/  IMAD.U32 R39, R15, 0x10000, RZ ;  /* 0x000100000f277824 */ /* 0x000fe200078e00ff */
[----:B------:R-:W-:Y:S01]  /*bca0*/  LOP3.LUT R40, R13, 0xffff0000, RZ, 0xc0, !PT ;  /* 0xffff00000d287812 */ /* 0x000fe200078ec0ff */
[-C--:B------:R-:W-:Y:S01]  /*bcb0*/  FMUL.FTZ R13, R28, R35.reuse ;  /* 0x000000231c0d7220 */ /* 0x080fe20000410000 */
[----:B------:R-:W-:Y:S01]  /*bcc0*/  LOP3.LUT R14, R14, 0xffff0000, RZ, 0xc0, !PT ;  /* 0xffff00000e0e7812 */ /* 0x000fe200078ec0ff */
[C---:B------:R-:W-:Y:S01]  /*bcd0*/  FMUL.FTZ R35, R37.reuse, R35 ;  /* 0x0000002325237220 */ /* 0x040fe20000410000 */
[----:B------:R-:W-:Y:S01]  /*bce0*/  LOP3.LUT R12, R2, 0xffff0000, RZ, 0xc0, !PT ;  /* 0xffff0000020c7812 */ /* 0x000fe200078ec0ff */
[-C--:B------:R-:W-:Y:S01]  /*bcf0*/  FFMA.FTZ R37, R37, R33.reuse, -R13 ;  /* 0x0000002125257223 */ /* 0x080fe2000001080d */
[----:B------:R-:W-:Y:S01]  /*bd00*/  LOP3.LUT R42, R15, 0xffff0000, RZ, 0xc0, !PT ;  /* 0xffff00000f2a7812 */ /* 0x000fe200078ec0ff */
[----:B------:R-:W-:Y:S01]  /*bd10*/  FFMA.FTZ R33, R28, R33, R35 ;  /* 0x000000211c217223 */ /* 0x000fe20000010023 */
[----:B------:R-:W-:Y:S01]  /*bd20*/  SHF.L.U32 R13, R16, 0x10, RZ ;  /* 0x00000010100d7819 */ /* 0x000fe200000006ff */
[----:B------:R-:W-:-:S02]  /*bd30*/  FMUL.FTZ R15, R12, R14 ;  /* 0x0000000e0c0f7220 */ /* 0x000fc40000410000 */
[----:B------:R-:W-:Y:S02]  /*bd40*/  IMAD.U32 R35, R23, 0x10000, RZ ;  /* 0x0001000017237824 */ /* 0x000fe400078e00ff */
[----:B------:R-:W-:Y:S01]  /*bd50*/  FMUL.FTZ R28, R36, R14 ;  /* 0x0000000e241c7220 */ /* 0x000fe20000410000 */
[----:B------:R-:W-:Y:S01]  /*bd60*/  LOP3.LUT R14, R16, 0xffff0000, RZ, 0xc0, !PT ;  /* 0xffff0000100e7812 */ /* 0x000fe200078ec0ff */
[-C--:B------:R-:W-:Y:S02]  /*bd70*/  FFMA.FTZ R36, R36, R32.reuse, -R15 ;  /* 0x0000002024247223 */ /* 0x080fe4000001080f */
[-C--:B------:R-:W-:Y:S02]  /*bd80*/  FMUL.FTZ R15, R13, R7.reuse ;  /* 0x000000070d0f7220 */ /* 0x080fe40000410000 */
[----:B------:R-:W-:Y:S02]  /*bd90*/  FMUL.FTZ R7, R35, R7 ;  /* 0x0000000723077220 */ /* 0x000fe40000410000 */
[----:B------:R-:W-:Y:S01]  /*bda0*/  FFMA.FTZ R32, R12, R32, R28 ;  /* 0x000000200c207223 */ /* 0x000fe2000001001c */
[----:B------:R-:W-:Y:S01]  /*bdb0*/  LOP3.LUT R12, R23, 0xffff0000, RZ, 0xc0, !PT ;  /* 0xffff0000170c7812 */ /* 0x000fe200078ec0ff */
[-C--:B------:R-:W-:Y:S01]  /*bdc0*/  FFMA.FTZ R35, R35, R31.reuse, -R15 ;  /* 0x0000001f23237223 */ /* 0x080fe2000001080f */
[----:B------:R-:W-:Y:S01]  /*bdd0*/  SHF.L.U32 R15, R19, 0x10, RZ ;  /* 0x00000010130f7819 */ /* 0x000fe200000006ff */
[----:B------:R-:W-:-:S02]  /*bde0*/  FFMA.FTZ R31, R13, R31, R7 ;  /* 0x0000001f0d1f7223 */ /* 0x000fc40000010007 */
[-C--:B------:R-:W-:Y:S02]  /*bdf0*/  FMUL.FTZ R7, R14, R43.reuse ;  /* 0x0000002b0e077220 */ /* 0x080fe40000410000 */
[C---:B------:R-:W-:Y:S02]  /*be00*/  FMUL.FTZ R43, R12.reuse, R43 ;  /* 0x0000002b0c2b7220 */ /* 0x040fe40000410000 */
[----:B------:R-:W-:Y:S01]  /*be10*/  FFMA.FTZ R12, R12, R4, -R7 ;  /* 0x000000040c0c7223 */ /* 0x000fe20000010807 */
[----:B------:R-:W-:Y:S01]  /*be20*/  SHF.L.U32 R7, R0, 0x10, RZ ;  /* 0x0000001000077819 */ /* 0x000fe200000006ff */
[----:B------:R-:W-:Y:S02]  /*be30*/  IMAD.U32 R13, R3, 0x10000, RZ ;  /* 0x00010000030d7824 */ /* 0x000fe400078e00ff */
[----:B------:R-:W-:Y:S01]  /*be40*/  IMAD.U32 R28, R17, 0x10000, RZ ;  /* 0x00010000111c7824 */ /* 0x000fe200078e00ff */
[----:B------:R-:W-:Y:S01]  /*be50*/  F2FP.BF16.PACK_AB R12, R12, R35 ;  /* 0x000000230c0c723e */ /* 0x000fe200000010ff */
[----:B------:R-:W-:-:S02]  /*be60*/  FMUL.FTZ R41, R13, R30 ;  /* 0x0000001e0d297220 */ /* 0x000fc40000410000 */
[----:B------:R-:W-:Y:S02]  /*be70*/  FFMA.FTZ R4, R14, R4, R43 ;  /* 0x000000040e047223 */ /* 0x000fe4000001002b */
[----:B------:R-:W-:Y:S02]  /*be80*/  FMUL.FTZ R38, R15, R30 ;  /* 0x0000001e0f267220 */ /* 0x000fe40000410000 */
[----:B------:R-:W-:Y:S01]  /*be90*/  FMUL.FTZ R14, R7, R39 ;  /* 0x00000027070e7220 */ /* 0x000fe20000410000 */
[----:B------:R-:W-:Y:S01]  /*bea0*/  F2FP.BF16.PACK_AB R4, R4, R31 ;  /* 0x0000001f0404723e */ /* 0x000fe200000010ff */
[----:B------:R-:W-:Y:S01]  /*beb0*/  FFMA.FTZ R30, R15, R29, -R41 ;  /* 0x0000001d0f1e7223 */ /* 0x000fe20000010829 */
[----:B------:R-:W-:Y:S01]  /*bec0*/  LOP3.LUT R15, R17, 0xffff0000, RZ, 0xc0, !PT ;  /* 0xffff0000110f7812 */ /* 0x000fe200078ec0ff */
[C---:B------:R-:W-:Y:S02]  /*bed0*/  FMUL.FTZ R39, R28.reuse, R39 ;  /* 0x000000271c277220 */ /* 0x040fe40000410000 */
[----:B------:R-:W-:Y:S01]  /*bee0*/  FFMA.FTZ R29, R13, R29, R38 ;  /* 0x0000001d0d1d7223 */ /* 0x000fe20000010026 */
[----:B------:R-:W-:Y:S01]  /*bef0*/  LOP3.LUT R38, R3, 0xffff0000, RZ, 0xc0, !PT ;  /* 0xffff000003267812 */ /* 0x000fe200078ec0ff */
[-C--:B------:R-:W-:Y:S01]  /*bf00*/  FFMA.FTZ R28, R28, R34.reuse, -R14 ;  /* 0x000000221c1c7223 */ /* 0x080fe2000001080e */
[----:B------:R-:W-:Y:S01]  /*bf10*/  LOP3.LUT R14, R0, 0xffff0000, RZ, 0xc0, !PT ;  /* 0xffff0000000e7812 */ /* 0x000fe200078ec0ff */
[----:B------:R-:W-:Y:S01]  /*bf20*/  FFMA.FTZ R7, R7, R34, R39 ;  /* 0x0000002207077223 */ /* 0x000fe20000010027 */
[----:B------:R-:W-:Y:S01]  /*bf30*/  LOP3.LUT R13, R19, 0xffff0000, RZ, 0xc0, !PT ;  /* 0xffff0000130d7812 */ /* 0x000fe200078ec0ff */
[----:B------:R-:W-:-:S02]  /*bf40*/  FMUL.FTZ R41, R38, R40 ;  /* 0x0000002826297220 */ /* 0x000fc40000410000 */
[----:B------:R-:W-:Y:S02]  /*bf50*/  FMUL.FTZ R39, R14, R42 ;  /* 0x0000002a0e277220 */ /* 0x000fe40000410000 */
[----:B------:R-:W-:Y:S02]  /*bf60*/  FMUL.FTZ R40, R13, R40 ;  /* 0x000000280d287220 */ /* 0x000fe40000410000 */
[----:B------:R-:W-:Y:S02]  /*bf70*/  FMUL.FTZ R34, R15, R42 ;  /* 0x0000002a0f227220 */ /* 0x000fe40000410000 */
[-C--:B------:R-:W-:Y:S02]  /*bf80*/  FFMA.FTZ R13, R13, R5.reuse, -R41 ;  /* 0x000000050d0d7223 */ /* 0x080fe40000010829 */
[----:B------:R-:W-:Y:S02]  /*bf90*/  FFMA.FTZ R15, R15, R6, -R39 ;  /* 0x000000060f0f7223 */ /* 0x000fe40000010827 */
[----:B------:R-:W-:Y:S01]  /*bfa0*/  FFMA.FTZ R5, R38, R5, R40 ;  /* 0x0000000526057223 */ /* 0x000fe20000010028 */
[----:B------:R-:W-:Y:S01]  /*bfb0*/  F2FP.BF16.PACK_AB R13, R13, R30 ;  /* 0x0000001e0d0d723e */ /* 0x000fe200000010ff */
[----:B------:R-:W-:Y:S01]  /*bfc0*/  FFMA.FTZ R34, R14, R6, R34 ;  /* 0x000000060e227223 */ /* 0x000fe20000010022 */
[----:B------:R-:W-:-:S02]  /*bfd0*/  F2FP.BF16.PACK_AB R14, R36, R37 ;  /* 0x00000025240e723e */ /* 0x000fc400000010ff */
[----:B------:R-:W-:Y:S02]  /*bfe0*/  F2FP.BF16.PACK_AB R15, R15, R28 ;  /* 0x0000001c0f0f723e */ /* 0x000fe400000010ff */
[----:B------:R-:W-:Y:S02]  /*bff0*/  F2FP.BF16.PACK_AB R6, R32, R33 ;  /* 0x000000212006723e */ /* 0x000fe400000010ff */
[----:B------:R-:W-:Y:S01]  /*c000*/  F2FP.BF16.PACK_AB R5, R5, R29 ;  /* 0x0000001d0505723e */ /* 0x000fe200000010ff */
[----:B------:R1:W-:Y:S01]  /*c010*/  STS.128 [R26], R12 ;  /* 0x0000000c1a007388 */ /* 0x0003e20000000c00 */
[----:B------:R-:W-:-:S05]  /*c020*/  F2FP.BF16.PACK_AB R7, R34, R7 ;  /* 0x000000072207723e */ /* 0x000fca00000010ff */
[----:B------:R1:W-:Y:S02]  /*c030*/  STS.128 [R27+0x100], R4 ;  /* 0x000100041b007388 */ /* 0x0003e40000000c00 */
.L_x_1664:
[----:B------:R-:W-:Y:S05]  /*c040*/  BSYNC B0 ;  /* 0x0000000000007941 */ /* 0x000fea0003800000 */
.L_x_1663:
[----:B------:R-:W-:Y:S01]  /*c050*/  ISETP.GE.OR P1, PT, R219, R25, P0 ;  /* 0x00000019db00720c */ /* 0x000fe20000726670 */
[----:B------:R-:W-:-:S12]  /*c060*/  BSSY B0, `(.L_x_1665) ;  /* 0x0000061000007945 */ /* 0x000fd80003800000 */
[----:B------:R-:W-:Y:S05]  /*c070*/  @P1 BRA `(.L_x_1666) ;  /* 0x000005f000001947 */ /* 0x000fea0003800000 */
[----:B-1----:R-:W-:Y:S01]  /*c080*/  IMAD.MOV.U32 R13, RZ, RZ, c[0x0][0x27c] ;  /* 0x00009f00ff0d7624 */ /* 0x002fe200078e00ff */
[----:B------:R-:W-:Y:S01]  /*c090*/  SHF.R.S32.HI R4, RZ, 0x1f, R219 ;  /* 0x0000001fff047819 */ /* 0x000fe200000114db */
[----:B------:R-:W-:Y:S01]  /*c0a0*/  IMAD.U32 R33, R2, 0x10000, RZ ;  /* 0x0001000002217824 */ /* 0x000fe200078e00ff */
[----:B------:R-:W-:Y:S01]  /*c0b0*/  SHF.R.U32.HI R6, RZ, 0x3, R87 ;  /* 0x00000003ff067819 */ /* 0x000fe20000011657 */
[----:B------:R-:W-:Y:S01]  /*c0c0*/  IMAD.U32 R37, R18, 0x10000, RZ ;  /* 0x0001000012257824 */ /* 0x000fe200078e00ff */
[----:B------:R-:W-:Y:S02]  /*c0d0*/  LEA.HI R13, R13, R222, RZ, 0x1d ;  /* 0x000000de0d0d7211 */ /* 0x000fe400078fe8ff */
[----:B------:R-:W-:Y:S02]  /*c0e0*/  LEA.HI R4, R4, R219, RZ, 0x3 ;  /* 0x000000db04047211 */ /* 0x000fe400078f18ff */
[----:B------:R-:W-:Y:S02]  /*c0f0*/  SHF.R.S32.HI R7, RZ, 0x1f, R13 ;  /* 0x0000001fff077819 */ /* 0x000fe4000001140d */
[----:B------:R-:W-:Y:S01]  /*c100*/  SHF.L.U32 R12, R13, 0x3, RZ ;  /* 0x000000030d0c7819 */ /* 0x000fe200000006ff */
[----:B------:R-:W-:Y:S01]  /*c110*/  IMAD.SHL.U32 R4, R4, 0x40, RZ ;  /* 0x0000004004047824 */ /* 0x000fe200078e00ff */
[----:B------:R-:W-:-:S02]  /*c120*/  LEA.HI R7, R7, R13, RZ, 0x3 ;  /* 0x0000000d07077211 */ /* 0x000fc400078f18ff */
[----:B------:R-:W-:Y:S02]  /*c130*/  LOP3.LUT R12, R87, 0x38, R12, 0xf8, !PT ;  /* 0x00000038570c7812 */ /* 0x000fe400078ef80c */
[----:B------:R-:W-:Y:S01]  /*c140*/  LOP3.LUT R4, R4, 0xfffffe00, RZ, 0xc0, !PT ;  /* 0xfffffe0004047812 */ /* 0x000fe200078ec0ff */
[----:B------:R-:W-:Y:S01]  /*c150*/  IMAD.SHL.U32 R7, R7, 0x400, RZ ;  /* 0x0000040007077824 */ /* 0x000fe200078e00ff */
[----:B------:R-:W-:Y:S02]  /*c160*/  LOP3.LUT R12, R12, R6, RZ, 0x3c, !PT ;  /* 0x000000060c0c7212 */ /* 0x000fe400078e3cff */
[----:B------:R-:W-:Y:S02]  /*c170*/  LOP3.LUT R5, R87, 0x38, R10, 0xf8, !PT ;  /* 0x0000003857057812 */ /* 0x000fe400078ef80a */
[----:B------:R-:W-:Y:S02]  /*c180*/  LOP3.LUT R7, R7, 0x7fffe000, RZ, 0xc0, !PT ;  /* 0x7fffe00007077812 */ /* 0x000fe400078ec0ff */
[----:B------:R-:W-:-:S02]  /*c190*/  LOP3.LUT R5, R4, R5, R6, 0xf6, !PT ;  /* 0x0000000504057212 */ /* 0x000fc400078ef606 */
[----:B------:R-:W-:Y:S02]  /*c1a0*/  IADD3 R27, R12, R7, R4 ;  /* 0x000000070c1b7210 */ /* 0x000fe40007ffe004 */
[----:B------:R-:W-:Y:S02]  /*c1b0*/  LEA R26, R5, 0x100, 0x1 ;  /* 0x00000100051a7811 */ /* 0x000fe400078e08ff */
[----:B------:R-:W-:Y:S01]  /*c1c0*/  LOP3.LUT R36, R18, 0xffff0000, RZ, 0xc0, !PT ;  /* 0xffff000012247812 */ /* 0x000fe200078ec0ff */
[----:B------:R-:W-:Y:S01]  /*c1d0*/  IMAD.SHL.U32 R27, R27, 0x2, RZ ;  /* 0x000000021b1b7824 */ /* 0x000fe200078e00ff */
[----:B------:R-:W-:Y:S01]  /*c1e0*/  LOP3.LUT R42, R16, 0xffff0000, RZ, 0xc0, !PT ;  /* 0xffff0000102a7812 */ /* 0x000fe200078ec0ff */
[----:B------:R-:W1:Y:S04]  /*c1f0*/  LDS.128 R12, [R26] ;  /* 0x000000001a0c7984 */ /* 0x000e680000000c00 */
[----:B------:R-:W2:Y:S01]  /*c200*/  LDS.128 R4, [R27+0x100] ;  /* 0x000100001b047984 */ /* 0x000ea20000000c00 */
[C---:B-1----:R-:W-:Y:S01]  /*c210*/  SHF.L.U32 R31, R12.reuse, 0x10, RZ ;  /* 0x000000100c1f7819 */ /* 0x042fe200000006ff */
[----:B------:R-:W-:Y:S01]  /*c220*/  IMAD.U32 R29, R13, 0x10000, RZ ;  /* 0x000100000d1d7824 */ /* 0x000fe200078e00ff */
[----:B------:R-:W-:Y:S01]  /*c230*/  LOP3.LUT R28, R12, 0xffff0000, RZ, 0xc0, !PT ;  /* 0xffff00000c1c7812 */ /* 0x000fe200078ec0ff */
[----:B------:R-:W-:Y:S01]  /*c240*/  IMAD.U32 R32, R14, 0x10000, RZ ;  /* 0x000100000e207824 */ /* 0x000fe200078e00ff */
[----:B--2---:R-:W-:-:S02]  /*c250*/  SHF.L.U32 R35, R6, 0x10, RZ ;  /* 0x0000001006237819 */ /* 0x004fc400000006ff */
[----:B------:R-:W-:Y:S02]  /*c260*/  LOP3.LUT R12, R13, 0xffff0000, RZ, 0xc0, !PT ;  /* 0xffff00000d0c7812 */ /* 0x000fe400078ec0ff */
[----:B------:R-:W-:Y:S02]  /*c270*/  LOP3.LUT R30, R14, 0xffff0000, RZ, 0xc0, !PT ;  /* 0xffff00000e1e7812 */ /* 0x000fe400078ec0ff */
[C---:B------:R-:W-:Y:S02]  /*c280*/  SHF.L.U32 R13, R15.reuse, 0x10, RZ ;  /* 0x000000100f0d7819 */ /* 0x040fe400000006ff */
[----:B------:R-:W-:Y:S01]  /*c290*/  LOP3.LUT R14, R15, 0xffff0000, RZ, 0xc0, !PT ;  /* 0xffff00000f0e7812 */ /* 0x000fe200078ec0ff */
[C---:B------:R-:W-:Y:S01]  /*c2a0*/  IMAD.U32 R15, R4.reuse, 0x10000, RZ ;  /* 0x00010000040f7824 */ /* 0x040fe200078e00ff */
[----:B------:R-:W-:Y:S02]  /*c2b0*/  LOP3.LUT R43, R4, 0xffff0000, RZ, 0xc0, !PT ;  /* 0xffff0000042b7812 */ /* 0x000fe400078ec0ff */
[----:B------:R-:W-:-:S02]  /*c2c0*/  SHF.L.U32 R4, R5, 0x10, RZ ;  /* 0x0000001005047819 */ /* 0x000fc400000006ff */
[----:B------:R-:W-:Y:S01]  /*c2d0*/  LOP3.LUT R41, R5, 0xffff0000, RZ, 0xc0, !PT ;  /* 0xffff000005297812 */ /* 0x000fe200078ec0ff */
[-C--:B------:R-:W-:Y:S01]  /*c2e0*/  FMUL.FTZ R5, R33, R35.reuse ;  /* 0x0000002321057220 */ /* 0x080fe20000410000 */
[----:B------:R-:W-:Y:S02]  /*c2f0*/  LOP3.LUT R34, R6, 0xffff0000, RZ, 0xc0, !PT ;  /* 0xffff000006227812 */ /* 0x000fe400078ec0ff */
[C---:B------:R-:W-:Y:S02]  /*c300*/  SHF.L.U32 R39, R7.reuse, 0x10, RZ ;  /* 0x0000001007277819 */ /* 0x040fe400000006ff */
[----:B------:R-:W-:Y:S01]  /*c310*/  LOP3.LUT R38, R7, 0xffff0000, RZ, 0xc0, !PT ;  /* 0xffff000007267812 */ /* 0x000fe200078ec0ff */
[C---:B------:R-:W-:Y:S01]  /*c320*/  FMUL.FTZ R7, R37.reuse, R35 ;  /* 0x0000002325077220 */ /* 0x040fe20000410000 */
[----:B------:R-:W-:Y:S01]  /*c330*/  LOP3.LUT R6, R2, 0xffff0000, RZ, 0xc0, !PT ;  /* 0xffff000002067812 */ /* 0x000fe200078ec0ff */
[----:B------:R-:W-:Y:S02]  /*c340*/  FFMA.FTZ R37, R37, R32, -R5 ;  /* 0x0000002025257223 */ /* 0x000fe40000010805 */
[----:B------:R-:W-:-:S02]  /*c350*/  IMAD.U32 R5, R16, 0x10000, RZ ;  /* 0x0001000010057824 */ /* 0x000fc400078e00ff */
[----:B------:R-:W-:Y:S01]  /*c360*/  FFMA.FTZ R32, R33, R32, R7 ;  /* 0x0000002021207223 */ /* 0x000fe20000010007 */
[----:B------:R-:W-:Y:S01]  /*c370*/  SHF.L.U32 R7, R23, 0x10, RZ ;  /* 0x0000001017077819 */ /* 0x000fe200000006ff */
[-C--:B------:R-:W-:Y:S02]  /*c380*/  FMUL.FTZ R35, R6, R34.reuse ;  /* 0x0000002206237220 */ /* 0x080fe40000410000 */
[----:B------:R-:W-:Y:S02]  /*c390*/  FMUL.FTZ R34, R36, R34 ;  /* 0x0000002224227220 */ /* 0x000fe40000410000 */
[-C--:B------:R-:W-:Y:S02]  /*c3a0*/  FMUL.FTZ R33, R5, R15.reuse ;  /* 0x0000000f05217220 */ /* 0x080fe40000410000 */
[----:B------:R-:W-:Y:S02]  /*c3b0*/  FMUL.FTZ R15, R7, R15 ;  /* 0x0000000f070f7220 */ /* 0x000fe40000410000 */
[----:B------:R-:W-:-:S02]  /*c3c0*/  FFMA.FTZ R6, R6, R30, R34 ;  /* 0x0000001e06067223 */ /* 0x000fc40000010022 */
[-C--:B------:R-:W-:Y:S01]  /*c3d0*/  FFMA.FTZ R34, R7, R31.reuse, -R33 ;  /* 0x0000001f07227223 */ /* 0x080fe20000010821 */
[----:B------:R-:W-:Y:S01]  /*c3e0*/  LOP3.LUT R33, R23, 0xffff0000, RZ, 0xc0, !PT ;  /* 0xffff000017217812 */ /* 0x000fe200078ec0ff */
[----:B------:R-:W-:Y:S01]  /*c3f0*/  FFMA.FTZ R31, R5, R31, R15 ;  /* 0x0000001f051f7223 */ /* 0x000fe2000001000f */
[----:B------:R-:W-:Y:S01]  /*c400*/  SHF.L.U32 R15, R3, 0x10, RZ ;  /* 0x00000010030f7819 */ /* 0x000fe200000006ff */
[----:B------:R-:W-:Y:S01]  /*c410*/  FFMA.FTZ R36, R36, R30, -R35 ;  /* 0x0000001e24247223 */ /* 0x000fe20000010823 */
[----:B------:R-:W-:Y:S01]  /*c420*/  F2FP.BF16.PACK_AB R6, R6, R32 ;  /* 0x000000200606723e */ /* 0x000fe200000010ff */
[-C--:B------:R-:W-:Y:S02]  /*c430*/  FMUL.FTZ R5, R42, R43.reuse ;  /* 0x0000002b2a057220 */ /* 0x080fe40000410000 */
[----:B------:R-:W-:Y:S02]  /*c440*/  IMAD.U32 R30, R19, 0x10000, RZ ;  /* 0x00010000131e7824 */ /* 0x000fe400078e00ff */
[----:B------:R-:W-:-:S02]  /*c450*/  FMUL.FTZ R43, R33, R43 ;  /* 0x0000002b212b7220 */ /* 0x000fc40000410000 */
[----:B------:R-:W-:Y:S02]  /*c460*/  IMAD.U32 R7, R0, 0x10000, RZ ;  /* 0x0001000000077824 */ /* 0x000fe400078e00ff */
[----:B------:R-:W-:Y:S01]  /*c470*/  FFMA.FTZ R33, R33, R28, -R5 ;  /* 0x0000001c21217223 */ /* 0x000fe20000010805 */
[----:B------:R-:W-:Y:S01]  /*c480*/  SHF.L.U32 R5, R17, 0x10, RZ ;  /* 0x0000001011057819 */ /* 0x000fe200000006ff */
[-C--:B------:R-:W-:Y:S02]  /*c490*/  FMUL.FTZ R40, R15, R4.reuse ;  /* 0x000000040f287220 */ /* 0x080fe40000410000 */
[----:B------:R-:W-:Y:S02]  /*c4a0*/  FMUL.FTZ R35, R30, R4 ;  /* 0x000000041e237220 */ /* 0x000fe40000410000 */
[----:B------:R-:W-:Y:S02]  /*c4b0*/  FFMA.FTZ R4, R42, R28, R43 ;  /* 0x0000001c2a047223 */ /* 0x000fe4000001002b */
[----:B------:R-:W-:-:S02]  /*c4c0*/  FMUL.FTZ R28, R7, R39 ;  /* 0x00000027071c7220 */ /* 0x000fc40000410000 */
[-C--:B------:R-:W-:Y:S01]  /*c4d0*/  FFMA.FTZ R30, R30, R29.reuse, -R40 ;  /* 0x0000001d1e1e7223 */ /* 0x080fe20000010828 */
[----:B------:R-:W-:Y:S01]  /*c4e0*/  LOP3.LUT R40, R19, 0xffff0000, RZ, 0xc0, !PT ;  /* 0xffff000013287812 */ /* 0x000fe200078ec0ff */
[----:B------:R-:W-:Y:S01]  /*c4f0*/  FFMA.FTZ R29, R15, R29, R35 ;  /* 0x0000001d0f1d7223 */ /* 0x000fe20000010023 */
[----:B------:R-:W-:Y:S01]  /*c500*/  LOP3.LUT R35, R0, 0xffff0000, RZ, 0xc0, !PT ;  /* 0xffff000000237812 */ /* 0x000fe200078ec0ff */
[----:B------:R-:W-:Y:S01]  /*c510*/  FMUL.FTZ R39, R5, R39 ;  /* 0x0000002705277220 */ /* 0x000fe20000410000 */
[----:B------:R-:W-:Y:S01]  /*c520*/  LOP3.LUT R15, R17, 0xffff0000, RZ, 0xc0, !PT ;  /* 0xffff0000110f7812 */ /* 0x000fe200078ec0ff */
[-C--:B------:R-:W-:Y:S01]  /*c530*/  FFMA.FTZ R28, R5, R13.reuse, -R28 ;  /* 0x0000000d051c7223 */ /* 0x080fe2000001081c */
[----:B------:R-:W-:Y:S01]  /*c540*/  LOP3.LUT R5, R3, 0xffff0000, RZ, 0xc0, !PT ;  /* 0xffff000003057812 */ /* 0x000fe200078ec0ff */
[----:B------:R-:W-:Y:S01]  /*c550*/  FFMA.FTZ R7, R7, R13, R39 ;  /* 0x0000000d07077223 */ /* 0x000fe20000010027 */
[----:B------:R-:W-:Y:S01]  /*c560*/  F2FP.BF16.PACK_AB R4, R4, R31 ;  /* 0x0000001f0404723e */ /* 0x000fe200000010ff */
[----:B------:R-:W-:-:S02]  /*c570*/  FMUL.FTZ R39, R35, R38 ;  /* 0x0000002623277220 */ /* 0x000fc40000410000 */
[-C--:B------:R-:W-:Y:S02]  /*c580*/  FMUL.FTZ R13, R5, R41.reuse ;  /* 0x00000029050d7220 */ /* 0x080fe40000410000 */
[C---:B------:R-:W-:Y:S02]  /*c590*/  FMUL.FTZ R41, R40.reuse, R41 ;  /* 0x0000002928297220 */ /* 0x040fe40000410000 */
[C---:B------:R-:W-:Y:S02]  /*c5a0*/  FMUL.FTZ R38, R15.reuse, R38 ;  /* 0x000000260f267220 */ /* 0x040fe40000410000 */
[----:B------:R-:W-:Y:S02]  /*c5b0*/  FFMA.FTZ R13, R40, R12, -R13 ;  /* 0x0000000c280d7223 */ /* 0x000fe4000001080d */
[----:B------:R-:W-:Y:S02]  /*c5c0*/  FFMA.FTZ R15, R15, R14, -R39 ;  /* 0x0000000e0f0f7223 */ /* 0x000fe40000010827 */
[----:B------:R-:W-:Y:S01]  /*c5d0*/  FFMA.FTZ R5, R5, R12, R41 ;  /* 0x0000000c05057223 */ /* 0x000fe20000010029 */
[----:B------:R-:W-:Y:S01]  /*c5e0*/  F2FP.BF16.PACK_AB R12, R33, R34 ;  /* 0x00000022210c723e */ /* 0x000fe200000010ff */
[----:B------:R-:W-:Y:S01]  /*c5f0*/  FFMA.FTZ R38, R35, R14, R38 ;  /* 0x0000000e23267223 */ /* 0x000fe20000010026 */
[----:B------:R-:W-:-:S02]  /*c600*/  F2FP.BF16.PACK_AB R14, R36, R37 ;  /* 0x00000025240e723e */ /* 0x000fc400000010ff */
[----:B------:R-:W-:Y:S02]  /*c610*/  F2FP.BF16.PACK_AB R13, R13, R30 ;  /* 0x0000001e0d0d723e */ /* 0x000fe400000010ff */
[----:B------:R-:W-:Y:S02]  /*c620*/  F2FP.BF16.PACK_AB R15, R15, R28 ;  /* 0x0000001c0f0f723e */ /* 0x000fe400000010ff */
[----:B------:R-:W-:Y:S02]  /*c630*/  F2FP.BF16.PACK_AB R5, R5, R29 ;  /* 0x0000001d0505723e */ /* 0x000fe400000010ff */
[----:B------:R-:W-:Y:S01]  /*c640*/  F2FP.BF16.PACK_AB R7, R38, R7 ;  /* 0x000000072607723e */ /* 0x000fe200000010ff */
[----:B------:R1:W-:Y:S04]  /*c650*/  STS.128 [R26], R12 ;  /* 0x0000000c1a007388 */ /* 0x0003e80000000c00 */
[----:B------:R1:W-:Y:S02]  /*c660*/  STS.128 [R27+0x100], R4 ;  /* 0x000100041b007388 */ /* 0x0003e40000000c00 */
.L_x_1666:
[----:B------:R-:W-:Y:S05]  /*c670*/  BSYNC B0 ;  /* 0x0000000000007941 */ /* 0x000fea0003800000 */
.L_x_1665:
[----:B------:R-:W-:-:S13]  /*c680*/  ISETP.GE.OR P0, PT, R218, R25, P0 ;  /* 0x00000019da00720c */ /* 0x000fda0000706670 */
[----:B------:R-:W-:Y:S05]  /*c690*/  @P0 BRA `(.L_x_1656) ;  /* 0x000005f000000947 */ /* 0x000fea0003800000 */
[----:B-1----:R-:W-:Y:S01]  /*c6a0*/  IMAD.MOV.U32 R13, RZ, RZ, c[0x0][0x27c] ;  /* 0x00009f00ff0d7624 */ /* 0x002fe200078e00ff */
[----:B------:R-:W-:Y:S02]  /*c6b0*/  SHF.R.S32.HI R4, RZ, 0x1f, R218 ;  /* 0x0000001fff047819 */ /* 0x000fe400000114da */
[----:B------:R-:W-:Y:S02]  /*c6c0*/  SHF.R.U32.HI R6, RZ, 0x3, R82 ;  /* 0x00000003ff067819 */ /* 0x000fe40000011652 */
[----:B------:R-:W-:Y:S02]  /*c6d0*/  LEA.HI R13, R13, R222, RZ, 0x1d ;  /* 0x000000de0d0d7211 */ /* 0x000fe400078fe8ff */
[----:B------:R-:W-:Y:S02]  /*c6e0*/  LEA.HI R4, R4, R218, RZ, 0x3 ;  /* 0x000000da04047211 */ /* 0x000fe400078f18ff */
[----:B------:R-:W-:Y:S02]  /*c6f0*/  SHF.R.S32.HI R7, RZ, 0x1f, R13 ;  /* 0x0000001fff077819 */ /* 0x000fe4000001140d */
[----:B------:R-:W-:Y:S01]  /*c700*/  SHF.L.U32 R12, R13, 0x3, RZ ;  /* 0x000000030d0c7819 */ /* 0x000fe200000006ff */
[----:B------:R-:W-:Y:S01]  /*c710*/  IMAD.SHL.U32 R4, R4, 0x40, RZ ;  /* 0x0000004004047824 */ /* 0x000fe200078e00ff */
[----:B------:R-:W-:-:S02]  /*c720*/  LEA.HI R7, R7, R13, RZ, 0x3 ;  /* 0x0000000d07077211 */ /* 0x000fc400078f18ff */
[C---:B------:R-:W-:Y:S02]  /*c730*/  LOP3.LUT R12, R82.reuse, 0x38, R12, 0xf8, !PT ;  /* 0x00000038520c7812 */ /* 0x040fe400078ef80c */
[----:B------:R-:W-:Y:S01]  /*c740*/  LOP3.LUT R5, R82, 0x38, R10, 0xf8, !PT ;  /* 0x0000003852057812 */ /* 0x000fe200078ef80a */
[----:B------:R-:W-:Y:S01]  /*c750*/  IMAD.SHL.U32 R7, R7, 0x400, RZ ;  /* 0x0000040007077824 */ /* 0x000fe200078e00ff */
[----:B------:R-:W-:Y:S02]  /*c760*/  LOP3.LUT R4, R4, 0xfffffe00, RZ, 0xc0, !PT ;  /* 0xfffffe0004047812 */ /* 0x000fe400078ec0ff */
[----:B------:R-:W-:Y:S02]  /*c770*/  LOP3.LUT R12, R12, R6, RZ, 0x3c, !PT ;  /* 0x000000060c0c7212 */ /* 0x000fe400078e3cff */
[----:B------:R-:W-:Y:S02]  /*c780*/  LOP3.LUT R7, R7, 0x7fffe000, RZ, 0xc0, !PT ;  /* 0x7fffe00007077812 */ /* 0x000fe400078ec0ff */
[----:B------:R-:W-:-:S02]  /*c790*/  LOP3.LUT R5, R4, R5, R6, 0xf6, !PT ;  /* 0x0000000504057212 */ /* 0x000fc400078ef606 */
[----:B------:R-:W-:Y:S02]  /*c7a0*/  IADD3 R26, R12, R7, R4 ;  /* 0x000000070c1a7210 */ /* 0x000fe40007ffe004 */
[----:B------:R-:W-:-:S03]  /*c7b0*/  LEA R25, R5, 0x100, 0x1 ;  /* 0x0000010005197811 */ /* 0x000fc600078e08ff */
[----:B------:R-:W-:Y:S02]  /*c7c0*/  IMAD.SHL.U32 R26, R26, 0x2, RZ ;  /* 0x000000021a1a7824 */ /* 0x000fe400078e00ff */
[----:B------:R-:W1:Y:S04]  /*c7d0*/  LDS.128 R12, [R25] ;  /* 0x00000000190c7984 */ /* 0x000e680000000c00 */
[----:B------:R-:W2:Y:S01]  /*c7e0*/  LDS.128 R4, [R26+0x100] ;  /* 0x000100001a047984 */ /* 0x000ea20000000c00 */
[----:B-1----:R-:W-:Y:S01]  /*c7f0*/  SHF.L.U32 R28, R12, 0x10, RZ ;  /* 0x000000100c1c7819 */ /* 0x002fe200000006ff */
[----:B------:R-:W-:Y:S01]  /*c800*/  IMAD.U32 R29, R14, 0x10000, RZ ;  /* 0x000100000e1d7824 */ /* 0x000fe200078e00ff */
[----:B------:R-:W-:Y:S01]  /*c810*/  LOP3.LUT R27, R12, 0xffff0000, RZ, 0xc0, !PT ;  /* 0xffff00000c1b7812 */ /* 0x000fe200078ec0ff */
[C---:B------:R-:W-:Y:S01]  /*c820*/  IMAD.U32 R12, R13.reuse, 0x10000, RZ ;  /* 0x000100000d0c7824 */ /* 0x040fe200078e00ff */
[----:B------:R-:W-:Y:S01]  /*c830*/  LOP3.LUT R30, R13, 0xffff0000, RZ, 0xc0, !PT ;  /* 0xffff00000d1e7812 */ /* 0x000fe200078ec0ff */
[----:B--2---:R-:W-:Y:S01]  /*c840*/  IMAD.U32 R33, R4, 0x10000, RZ ;  /* 0x0001000004217824 */ /* 0x004fe200078e00ff */
[----:B------:R-:W-:-:S02]  /*c850*/  SHF.L.U32 R13, R15, 0x10, RZ ;  /* 0x000000100f0d7819 */ /* 0x000fc400000006ff */
[----:B------:R-:W-:Y:S01]  /*c860*/  LOP3.LUT R34, R15, 0xffff0000, RZ, 0xc0, !PT ;  /* 0xffff00000f227812 */ /* 0x000fe200078ec0ff */
[----:B------:R-:W-:Y:S01]  /*c870*/  IMAD.U32 R15, R2, 0x10000, RZ ;  /* 0x00010000020f7824 */ /* 0x000fe200078e00ff */
[----:B------:R-:W-:Y:S02]  /*c880*/  SHF.L.U32 R31, R6, 0x10, RZ ;  /* 0x00000010061f7819 */ /* 0x000fe400000006ff */
[----:B------:R-:W-:Y:S02]  /*c890*/  LOP3.LUT R32, R4, 0xffff0000, RZ, 0xc0, !PT ;  /* 0xffff000004207812 */ /* 0x000fe400078ec0ff */
[C---:B------:R-:W-:Y:S02]  /*c8a0*/  SHF.L.U32 R4, R5.reuse, 0x10, RZ ;  /* 0x0000001005047819 */ /* 0x040fe400000006ff */
        /* <DEDUP_REMOVED lines=9> */
[C---:B------:R-:W-:Y:S01]  /*c940*/  IMAD.U32 R5, R16.reuse, 0x10000, RZ ;  /* 0x0001000010057824 */ /* 0x040fe200078e00ff */
[----:B------:R-:W-:Y:S01]  /*c950*/  LOP3.LUT R16, R16, 0xffff0000, RZ, 0xc0, !PT ;  /* 0xffff000010107812 */ /* 0x000fe200078ec0ff */
[-C--:B------:R-:W-:Y:S01]  /*c960*/  FMUL.FTZ R38, R2, R36.reuse ;  /* 0x0000002402267220 */ /* 0x080fe20000410000 */
[----:B------:R-:W-:Y:S01]  /*c970*/  SHF.L.U32 R35, R7, 0x10, RZ ;  /* 0x0000001007237819 */ /* 0x000fe200000006ff */
[----:B------:R-:W-:Y:S01]  /*c980*/  FFMA.FTZ R31, R15, R29, R31 ;  /* 0x0000001d0f1f7223 */ /* 0x000fe2000001001f */
[C---:B------:R-:W-:Y:S01]  /*c990*/  SHF.L.U32 R15, R23.reuse, 0x10, RZ ;  /* 0x00000010170f7819 */ /* 0x040fe200000006ff */
[C---:B------:R-:W-:Y:S01]  /*c9a0*/  FMUL.FTZ R36, R18.reuse, R36 ;  /* 0x0000002412247220 */ /* 0x040fe20000410000 */
[----:B------:R-:W-:Y:S01]  /*c9b0*/  LOP3.LUT R23, R23, 0xffff0000, RZ, 0xc0, !PT ;  /* 0xffff000017177812 */ /* 0x000fe200078ec0ff */
[-C--:B------:R-:W-:Y:S01]  /*c9c0*/  FFMA.FTZ R38, R18, R14.reuse, -R38 ;  /* 0x0000000e12267223 */ /* 0x080fe20000010826 */
[----:B------:R-:W-:Y:S01]  /*c9d0*/  LOP3.LUT R7, R7, 0xffff0000, RZ, 0xc0, !PT ;  /* 0xffff000007077812 */ /* 0x000fe200078ec0ff */
[----:B------:R-:W-:Y:S01]  /*c9e0*/  FFMA.FTZ R36, R2, R14, R36 ;  /* 0x0000000e02247223 */ /* 0x000fe20000010024 */
[----:B------:R-:W-:Y:S01]  /*c9f0*/  SHF.L.U32 R2, R3, 0x10, RZ ;  /* 0x0000001003027819 */ /* 0x000fe200000006ff */
[----:B------:R-:W-:Y:S01]  /*ca00*/  FMUL.FTZ R18, R5, R33 ;  /* 0x0000002105127220 */ /* 0x000fe20000410000 */
[----:B------:R-:W-:Y:S01]  /*ca10*/  LOP3.LUT R3, R3, 0xffff0000, RZ, 0xc0, !PT ;  /* 0xffff000003037812 */ /* 0x000fe200078ec0ff */
[----:B------:R-:W-:-:S02]  /*ca20*/  FMUL.FTZ R14, R16, R32 ;  /* 0x00000020100e7220 */ /* 0x000fc40000410000 */
[----:B------:R-:W-:Y:S02]  /*ca30*/  FMUL.FTZ R33, R15, R33 ;  /* 0x000000210f217220 */ /* 0x000fe40000410000 */
[----:B------:R-:W-:Y:S02]  /*ca40*/  FMUL.FTZ R32, R23, R32 ;  /* 0x0000002017207220 */ /* 0x000fe40000410000 */
[-C--:B------:R-:W-:Y:S01]  /*ca50*/  FFMA.FTZ R18, R15, R28.reuse, -R18 ;  /* 0x0000001c0f127223 */ /* 0x080fe20000010812 */
[----:B------:R-:W-:Y:S01]  /*ca60*/  SHF.L.U32 R15, R17, 0x10, RZ ;  /* 0x00000010110f7819 */ /* 0x000fe200000006ff */
[-C--:B------:R-:W-:Y:S01]  /*ca70*/  FFMA.FTZ R23, R23, R27.reuse, -R14 ;  /* 0x0000001b17177223 */ /* 0x080fe2000001080e */
[----:B------:R-:W-:Y:S01]  /*ca80*/  LOP3.LUT R17, R17, 0xffff0000, RZ, 0xc0, !PT ;  /* 0xffff000011117812 */ /* 0x000fe200078ec0ff */
[----:B------:R-:W-:Y:S02]  /*ca90*/  FFMA.FTZ R33, R5, R28, R33 ;  /* 0x0000001c05217223 */ /* 0x000fe40000010021 */
[C---:B------:R-:W-:Y:S01]  /*caa0*/  IMAD.U32 R14, R0.reuse, 0x10000, RZ ;  /* 0x00010000000e7824 */ /* 0x040fe200078e00ff */
[----:B------:R-:W-:Y:S01]  /*cab0*/  LOP3.LUT R0, R0, 0xffff0000, RZ, 0xc0, !PT ;  /* 0xffff000000007812 */ /* 0x000fe200078ec0ff */
[C---:B------:R-:W-:Y:S01]  /*cac0*/  IMAD.U32 R5, R19.reuse, 0x10000, RZ ;  /* 0x0001000013057824 */ /* 0x040fe200078e00ff */
[----:B------:R-:W-:Y:S01]  /*cad0*/  LOP3.LUT R19, R19, 0xffff0000, RZ, 0xc0, !PT ;  /* 0xffff000013137812 */ /* 0x000fe200078ec0ff */
[----:B------:R-:W-:-:S02]  /*cae0*/  FFMA.FTZ R32, R16, R27, R32 ;  /* 0x0000001b10207223 */ /* 0x000fc40000010020 */
[-C--:B------:R-:W-:Y:S02]  /*caf0*/  FMUL.FTZ R28, R2, R4.reuse ;  /* 0x00000004021c7220 */ /* 0x080fe40000410000 */
[-C--:B------:R-:W-:Y:S02]  /*cb00*/  FMUL.FTZ R16, R14, R35.reuse ;  /* 0x000000230e107220 */ /* 0x080fe40000410000 */
[----:B------:R-:W-:Y:S02]  /*cb10*/  FMUL.FTZ R4, R5, R4 ;  /* 0x0000000405047220 */ /* 0x000fe40000410000 */
[----:B------:R-:W-:Y:S02]  /*cb20*/  FMUL.FTZ R35, R15, R35 ;  /* 0x000000230f237220 */ /* 0x000fe40000410000 */
[-C--:B------:R-:W-:Y:S02]  /*cb30*/  FFMA.FTZ R28, R5, R12.reuse, -R28 ;  /* 0x0000000c051c7223 */ /* 0x080fe4000001081c */
[----:B------:R-:W-:Y:S01]  /*cb40*/  FFMA.FTZ R5, R2, R12, R4 ;  /* 0x0000000c02057223 */ /* 0x000fe20000010004 */
[----:B------:R-:W-:Y:S01]  /*cb50*/  F2FP.BF16.PACK_AB R12, R23, R18 ;  /* 0x00000012170c723e */ /* 0x000fe200000010ff */
[----:B------:R-:W-:Y:S01]  /*cb60*/  FFMA.FTZ R15, R15, R13, -R16 ;  /* 0x0000000d0f0f7223 */ /* 0x000fe20000010810 */
[----:B------:R-:W-:Y:S01]  /*cb70*/  F2FP.BF16.PACK_AB R4, R32, R33 ;  /* 0x000000212004723e */ /* 0x000fe200000010ff */
[----:B------:R-:W-:Y:S01]  /*cb80*/  FFMA.FTZ R35, R14, R13, R35 ;  /* 0x0000000d0e237223 */ /* 0x000fe20000010023 */
[----:B------:R-:W-:Y:S01]  /*cb90*/  F2FP.BF16.PACK_AB R14, R38, R6 ;  /* 0x00000006260e723e */ /* 0x000fe200000010ff */
[----:B------:R-:W-:Y:S01]  /*cba0*/  FMUL.FTZ R13, R3, R37 ;  /* 0x00000025030d7220 */ /* 0x000fe20000410000 */
[----:B------:R-:W-:Y:S01]  /*cbb0*/  F2FP.BF16.PACK_AB R6, R36, R31 ;  /* 0x0000001f2406723e */ /* 0x000fe200000010ff */
[----:B------:R-:W-:-:S02]  /*cbc0*/  FMUL.FTZ R2, R0, R7 ;  /* 0x0000000700027220 */ /* 0x000fc40000410000 */
[----:B------:R-:W-:Y:S02]  /*cbd0*/  FMUL.FTZ R37, R19, R37 ;  /* 0x0000002513257220 */ /* 0x000fe40000410000 */
[----:B------:R-:W-:Y:S02]  /*cbe0*/  FMUL.FTZ R7, R17, R7 ;  /* 0x0000000711077220 */ /* 0x000fe40000410000 */
[----:B------:R-:W-:Y:S02]  /*cbf0*/  FFMA.FTZ R13, R19, R30, -R13 ;  /* 0x0000001e130d7223 */ /* 0x000fe4000001080d */
[----:B------:R-:W-:Y:S02]  /*cc00*/  FFMA.FTZ R17, R17, R34, -R2 ;  /* 0x0000002211117223 */ /* 0x000fe40000010802 */
[----:B------:R-:W-:Y:S01]  /*cc10*/  FFMA.FTZ R3, R3, R30, R37 ;  /* 0x0000001e03037223 */ /* 0x000fe20000010025 */
[----:B------:R-:W-:Y:S01]  /*cc20*/  F2FP.BF16.PACK_AB R13, R13, R28 ;  /* 0x0000001c0d0d723e */ /* 0x000fe200000010ff */
[----:B------:R-:W-:Y:S01]  /*cc30*/  FFMA.FTZ R7, R0, R34, R7 ;  /* 0x0000002200077223 */ /* 0x000fe20000010007 */
[----:B------:R-:W-:-:S02]  /*cc40*/  F2FP.BF16.PACK_AB R15, R17, R15 ;  /* 0x0000000f110f723e */ /* 0x000fc400000010ff */
[----:B------:R-:W-:Y:S02]  /*cc50*/  F2FP.BF16.PACK_AB R5, R3, R5 ;  /* 0x000000050305723e */ /* 0x000fe400000010ff */
[----:B------:R-:W-:Y:S01]  /*cc60*/  F2FP.BF16.PACK_AB R7, R7, R35 ;  /* 0x000000230707723e */ /* 0x000fe200000010ff */
[----:B------:R1:W-:Y:S04]  /*cc70*/  STS.128 [R25], R12 ;  /* 0x0000000c19007388 */ /* 0x0003e80000000c00 */
[----:B------:R1:W-:Y:S02]  /*cc80*/  STS.128 [R26+0x100], R4 ;  /* 0x000100041a007388 */ /* 0x0003e40000000c00 */
.L_x_1656:
[----:B------:R-:W-:Y:S05]  /*cc90*/  BSYNC B2 ;  /* 0x0000000000027941 */ /* 0x000fea0003800000 */
.L_x_1640:
[----:B------:R-:W-:Y:S01]  /*cca0*/  LEA.HI R2, R76, R215, RZ, 0x4 ;  /* 0x000000d74c027211 */ /* 0x000fe200078f20ff */
[----:B------:R-:W-:Y:S01]  /*ccb0*/  BAR.SYNC.DEFER_BLOCKING 0x0 ;  /* 0x0000000000007b1d */ /* 0x000fe20000010000 */
[----:B------:R-:W-:Y:S01]  /*ccc0*/  IMAD.MOV.U32 R3, RZ, RZ, 0x20 ;  /* 0x00000020ff037424 */ /* 0x000fe200078e00ff */
[----:B-1----:R-:W-:Y:S01]  /*ccd0*/  SEL R25, RZ, 0x2, P4 ;  /* 0x00000002ff197807 */ /* 0x002fe20002000000 */
[----:B----4-:R-:W-:Y:S01]  /*cce0*/  IMAD.WIDE.U32 R4, R9, c[0x0][0x208], RZ ;  /* 0x0000820009047a25 */ /* 0x010fe200078e00ff */
[----:B------:R-:W-:-:S02]  /*ccf0*/  LOP3.LUT R2, R2, 0xfffffff0, RZ, 0xc0, !PT ;  /* 0xfffffff002027812 */ /* 0x000fc400078ec0ff */
[C---:B------:R-:W-:Y:S01]  /*cd00*/  ISETP.GT.AND P6, PT, R215.reuse, 0x7f, PT ;  /* 0x0000007fd700780c */ /* 0x040fe20003fc4270 */
[----:B------:R-:W-:Y:S01]  /*cd10*/  IMAD.MOV.U32 R6, RZ, RZ, R240 ;  /* 0x000000ffff067224 */ /* 0x000fe200078e00f0 */
[----:B------:R-:W-:Y:S01]  /*cd20*/  LOP3.LUT P5, RZ, R222, 0x2, RZ, 0xc0, !PT ;  /* 0x00000002deff7812 */ /* 0x000fe200078ac0ff */
[----:B------:R-:W-:Y:S01]  /*cd30*/  IMAD.IADD R2, R215, 0x1, -R2 ;  /* 0x00000001d7027824 */ /* 0x000fe200078e0a02 */
[----:B------:R-:W-:Y:S01]  /*cd40*/  IADD3 R77, R22, R77, -R223 ;  /* 0x0000004d164d7210 */ /* 0x000fe20007ffe8df */
[----:B------:R-:W-:Y:S01]  /*cd50*/  IMAD.MOV.U32 R7, RZ, RZ, R237 ;  /* 0x000000ffff077224 */ /* 0x000fe200078e00ed */
[----:B------:R-:W-:Y:S01]  /*cd60*/  IADD3 R206, R203, 0x20, RZ ;  /* 0x00000020cbce7810 */ /* 0x000fe20007ffe0ff */
[----:B------:R-:W-:Y:S01]  /*cd70*/  IMAD.MOV.U32 R29, RZ, RZ, c[0x0][0x208] ;  /* 0x00008200ff1d7624 */ /* 0x000fe200078e00ff */
[----:B------:R-:W-:Y:S01]  /*cd80*/  SHF.R.S32.HI R0, RZ, 0x1f, R2 ;  /* 0x0000001fff007819 */ /* 0x000fe20000011402 */
[----:B------:R-:W-:Y:S01]  /*cd90*/  IMAD.MOV.U32 R28, RZ, RZ, 0x6 ;  /* 0x00000006ff1c7424 */ /* 0x000fe200078e00ff */
[----:B------:R-:W-:Y:S01]  /*cda0*/  BSSY B0, `(.L_x_1667) ;  /* 0x000012d000007945 */ /* 0x000fe20003800000 */
[C---:B------:R-:W-:Y:S01]  /*cdb0*/  IMAD.SHL.U32 R32, R29.reuse, 0x40, RZ ;  /* 0x000000401d207824 */ /* 0x040fe200078e00ff */
[----:B------:R-:W-:Y:S01]  /*cdc0*/  LEA.HI R0, R0, R2, RZ, 0x3 ;  /* 0x0000000200007211 */ /* 0x000fe200078f18ff */
[----:B------:R-:W-:Y:S01]  /*cdd0*/  IMAD.IADD R25, R20, 0x1, R25 ;  /* 0x0000000114197824 */ /* 0x000fe200078e0219 */
[----:B------:R-:W-:Y:S01]  /*cde0*/  SHF.L.U64.HI R28, R29, R28, c[0x0][0x20c] ;  /* 0x000083001d1c7619 */ /* 0x000fe2000001021c */
[----:B------:R-:W-:Y:S01]  /*cdf0*/  @!P6 IMAD.MOV.U32 R27, RZ, RZ, c[0x0][0x20c] ;  /* 0x00008300ff1be624 */ /* 0x000fe200078e00ff */
[----:B------:R-:W-:Y:S01]  /*ce00*/  LOP3.LUT R0, R0, 0xfffffff8, RZ, 0xc0, !PT ;  /* 0xfffffff800007812 */ /* 0x000fe200078ec0ff */
[----:B------:R-:W-:Y:S01]  /*ce10*/  LDSM.16.M88.4 R128, [R204] ;  /* 0x00000000cc80783b */ /* 0x000fe20000000200 */
[----:B------:R-:W-:-:S03]  /*ce20*/  LOP3.LUT P4, RZ, R25, 0x1, RZ, 0xc0, !PT ;  /* 0x0000000119ff7812 */ /* 0x000fc6000788c0ff */
[----:B------:R-:W-:Y:S01]  /*ce30*/  IMAD.IADD R0, R2, 0x1, -R0 ;  /* 0x0000000102007824 */ /* 0x000fe200078e0a00 */
[----:B------:R-:W-:Y:S04]  /*ce40*/  LDSM.16.M88.4 R172, [R204+0x4000] ;  /* 0x00400000ccac783b */ /* 0x000fe80000000200 */
[C---:B------:R-:W-:Y:S02]  /*ce50*/  LOP3.LUT P1, RZ, R0.reuse, 0x2, RZ, 0xc0, !PT ;  /* 0x0000000200ff7812 */ /* 0x040fe4000782c0ff */
[----:B------:R-:W-:Y:S01]  /*ce60*/  LOP3.LUT P0, RZ, R0, 0x4, RZ, 0xc0, !PT ;  /* 0x0000000400ff7812 */ /* 0x000fe2000780c0ff */
[----:B------:R-:W-:Y:S01]  /*ce70*/  IMAD.MOV.U32 R0, RZ, RZ, 0x40 ;  /* 0x00000040ff007424 */ /* 0x000fe200078e00ff */
[----:B------:R-:W-:-:S04]  /*ce80*/  SEL R3, R3, 0xffffffe0, !P1 ;  /* 0xffffffe003037807 */ /* 0x000fc80004800000 */
[----:B------:R-:W-:Y:S01]  /*ce90*/  SEL R0, R0, 0xffffffc0, !P0 ;  /* 0xffffffc000007807 */ /* 0x000fe20004000000 */
[----:B------:R-:W-:-:S04]  /*cea0*/  IMAD.IADD R3, R204, 0x1, R3 ;  /* 0x00000001cc037824 */ /* 0x000fc800078e0203 */
[--C-:B------:R-:W-:Y:S01]  /*ceb0*/  IMAD.IADD R2, R204, 0x1, R0.reuse ;  /* 0x00000001cc027824 */ /* 0x100fe200078e0200 */
[----:B------:R-:W-:Y:S01]  /*cec0*/  LDSM.16.M88.4 R132, [R3] ;  /* 0x000000000384783b */ /* 0x000fe20000000200 */
[----:B------:R-:W-:-:S03]  /*ced0*/  IMAD.IADD R0, R3, 0x1, R0 ;  /* 0x0000000103007824 */ /* 0x000fc600078e0200 */
[----:B------:R-:W-:Y:S04]  /*cee0*/  LDSM.16.M88.4 R180, [R3+0x4000] ;  /* 0x0040000003b4783b */ /* 0x000fe80000000200 */
[----:B------:R-:W-:Y:S04]  /*cef0*/  LDSM.16.M88.4 R160, [R2] ;  /* 0x0000000002a0783b */ /* 0x000fe80000000200 */
[----:B------:R1:W-:Y:S04]  /*cf00*/  LDSM.16.M88.4 R184, [R2+0x4000] ;  /* 0x0040000002b8783b */ /* 0x0003e80000000200 */
[----:B------:R-:W-:Y:S04]  /*cf10*/  LDSM.16.M88.4 R164, [R0] ;  /* 0x0000000000a4783b */ /* 0x000fe80000000200 */
[----:B------:R2:W-:Y:S04]  /*cf20*/  LDSM.16.M88.4 R192, [R0+0x4000] ;  /* 0x0040000000c0783b */ /* 0x0005e80000000200 */
[----:B------:R-:W-:Y:S01]  /*cf30*/  BAR.SYNC.DEFER_BLOCKING 0x0 ;  /* 0x0000000000007b1d */ /* 0x000fe20000010000 */
[----:B-1----:R-:W-:-:S04]  /*cf40*/  IMAD R2, R21, c[0x0][0x208], RZ ;  /* 0x0000820015027a24 */ /* 0x002fc800078e02ff */
[----:B------:R-:W-:-:S04]  /*cf50*/  IMAD R2, R9, c[0x0][0x20c], R2 ;  /* 0x0000830009027a24 */ /* 0x000fc800078e0202 */
[----:B------:R-:W-:Y:S02]  /*cf60*/  IMAD.IADD R2, R5, 0x1, R2 ;  /* 0x0000000105027824 */ /* 0x000fe400078e0202 */
[----:B------:R-:W-:Y:S01]  /*cf70*/  IMAD.WIDE.U32 R4, R4, 0x70, R6 ;  /* 0x0000007004047825 */ /* 0x000fe200078e0006 */
[----:B------:R-:W-:-:S04]  /*cf80*/  DEPBAR.LE SB0, 0x0 ;  /* 0x000080000000791a */ /* 0x000fc80000000000 */
[----:B------:R-:W-:Y:S01]  /*cf90*/  IMAD R2, R2, 0x70, RZ ;  /* 0x0000007002027824 */ /* 0x000fe200078e02ff */
[----:B------:R-:W-:Y:S01]  /*cfa0*/  BAR.SYNC.DEFER_BLOCKING 0x0 ;  /* 0x0000000000007b1d */ /* 0x000fe20000010000 */
[----:B------:R-:W-:Y:S01]  /*cfb0*/  LEA R40, P0, R4, c[0x0][0x1f8], 0x1 ;  /* 0x00007e0004287a11 */ /* 0x000fe200078008ff */
[----:B--2---:R-:W-:Y:S01]  /*cfc0*/  IMAD.MOV.U32 R0, RZ, RZ, R206 ;  /* 0x000000ffff007224 */ /* 0x004fe200078e00ce */
[----:B------:R-:W-:Y:S01]  /*cfd0*/  @P5 IADD3 R0, R203, -0x20, RZ ;  /* 0xffffffe0cb005810 */ /* 0x000fe20007ffe0ff */
[----:B------:R-:W-:Y:S01]  /*cfe0*/  IMAD.IADD R2, R5, 0x1, R2 ;  /* 0x0000000105027824 */ /* 0x000fe200078e0202 */
[----:B------:R-:W-:Y:S02]  /*cff0*/  IADD3 R34, P1, R32, R40, RZ ;  /* 0x0000002820227210 */ /* 0x000fe40007f3e0ff */
[----:B------:R-:W-:Y:S02]  /*d000*/  @P5 IADD3 R206, R203, -0x20, RZ ;  /* 0xffffffe0cbce5810 */ /* 0x000fe40007ffe0ff */
[----:B------:R-:W-:-:S02]  /*d010*/  LEA.HI.X R41, R4, c[0x0][0x1fc], R2, 0x1, P0 ;  /* 0x00007f0004297a11 */ /* 0x000fc400000f0c02 */
[----:B------:R-:W-:-:S03]  /*d020*/  IADD3 R2, P0, R34, R32, RZ ;  /* 0x0000002022027210 */ /* 0x000fc60007f1e0ff */
[----:B------:R-:W-:Y:S01]  /*d030*/  IMAD.X R35, R28, 0x1, R41, P1 ;  /* 0x000000011c237824 */ /* 0x000fe200008e0629 */
[----:B------:R-:W-:-:S03]  /*d040*/  @!P6 LEA R26, P2, R29, R2, 0x6 ;  /* 0x000000021d1ae211 */ /* 0x000fc600078430ff */
[----:B------:R-:W-:Y:S01]  /*d050*/  IMAD.X R3, R35, 0x1, R28, P0 ;  /* 0x0000000123037824 */ /* 0x000fe200000e061c */
[----:B------:R-:W-:-:S04]  /*d060*/  IADD3 R32, P1, P0, R32, 0x80, R40 ;  /* 0x0000008020207810 */ /* 0x000fc8000783e028 */
[----:B------:R-:W-:Y:S01]  /*d070*/  IADD3.X R33, R28, RZ, R41, P1, P0 ;  /* 0x000000ff1c217210 */ /* 0x000fe20000fe0429 */
[----:B------:R-:W1:Y:S01]  /*d080*/  LDSM.16.M88.4 R16, [R203] ;  /* 0x00000000cb10783b */ /* 0x000e620000000200 */
[----:B------:R-:W-:Y:S02]  /*d090*/  ISETP.LT.OR P0, PT, R77, 0x1, !P4 ;  /* 0x000000014d00780c */ /* 0x000fe40006701670 */
[----:B------:R-:W-:Y:S01]  /*d0a0*/  LOP3.LUT P1, RZ, R25, 0x2, RZ, 0xc0, !PT ;  /* 0x0000000219ff7812 */ /* 0x000fe2000782c0ff */
[----:B------:R-:W-:Y:S01]  /*d0b0*/  LDSM.16.M88.4 R12, [R0] ;  /* 0x00000000000c783b */ /* 0x000fe20000000200 */
[----:B------:R-:W-:Y:S02]  /*d0c0*/  @!P6 LEA.HI.X R27, R29, R3, R27, 0x6, P2 ;  /* 0x000000031d1be211 */ /* 0x000fe400010f341b */
[----:B------:R-:W-:Y:S01]  /*d0d0*/  ISETP.NE.AND P2, PT, R116, RZ, PT ;  /* 0x000000ff7400720c */ /* 0x000fe20003f45270 */
[----:B------:R-:W-:Y:S01]  /*d0e0*/  LDSM.16.M88.4 R4, [R203+0x800] ;  /* 0x00080000cb04783b */ /* 0x000fe20000000200 */
[----:B------:R-:W-:-:S02]  /*d0f0*/  ISETP.LT.OR P3, PT, R77, 0x41, !P1 ;  /* 0x000000414d00780c */ /* 0x000fc40004f61670 */
[C---:B------:R-:W-:Y:S01]  /*d100*/  @!P6 ISETP.LT.OR P2, PT, R77.reuse, 0x61, P2 ;  /* 0x000000614d00e80c */ /* 0x040fe20001741670 */
[----:B------:R-:W-:Y:S04]  /*d110*/  LDSM.16.M88.4 R88, [R203+0x1000] ;  /* 0x00100000cb58783b */ /* 0x000fe80000000200 */
[----:B------:R-:W2:Y:S04]  /*d120*/  LDSM.16.M88.4 R80, [R203+0x1800] ;  /* 0x00180000cb50783b */ /* 0x000ea80000000200 */
[----:B------:R-:W-:Y:S04]  /*d130*/  LDSM.16.M88.4 R100, [R0+0x800] ;  /* 0x000800000064783b */ /* 0x000fe80000000200 */
[----:B------:R-:W-:Y:S04]  /*d140*/  LDSM.16.M88.4 R96, [R0+0x1000] ;  /* 0x001000000060783b */ /* 0x000fe80000000200 */
[----:B------:R-:W-:Y:S04]  /*d150*/  LDSM.16.M88.4 R48, [R0+0x1800] ;  /* 0x001800000030783b */ /* 0x000fe80000000200 */
[----:B------:R-:W-:Y:S04]  /*d160*/  LDSM.16.M88.4 R68, [R203+0x2000] ;  /* 0x00200000cb44783b */ /* 0x000fe80000000200 */
[----:B------:R-:W-:Y:S04]  /*d170*/  LDSM.16.M88.4 R44, [R0+0x2000] ;  /* 0x00200000002c783b */ /* 0x000fe80000000200 */
[----:B------:R-:W-:Y:S01]  /*d180*/  LDSM.16.M88.4 R36, [R0+0x2800] ;  /* 0x002800000024783b */ /* 0x000fe20000000200 */
[C---:B-1----:R-:W-:Y:S03]  /*d190*/  HMMA.16816.F32.BF16 R20, R128.reuse, R16, RZ ;  /* 0x000000108014723c */ /* 0x042fe600000418ff */
[----:B------:R-:W-:Y:S04]  /*d1a0*/  LDSM.16.M88.4 R28, [R0+0x3000] ;  /* 0x00300000001c783b */ /* 0x000fe80000000200 */
        /* <DEDUP_REMOVED lines=17> */
[----:B------:R-:W-:-:S03]  /*d2c0*/  ISETP.GE.AND P1, PT, R217, c[0x0][0x1d4], PT ;  /* 0x00007500d9007a0c */ /* 0x000fc60003f26270 */
[----:B------:R-:W-:Y:S01]  /*d2d0*/  HMMA.16816.F32.BF16 R4, R128, R6, RZ ;  /* 0x000000068004723c */ /* 0x000fe200000418ff */
[----:B------:R-:W-:-:S07]  /*d2e0*/  @!P6 ISETP.LT.OR P1, PT, R77, 0x61, P1 ;  /* 0x000000614d00e80c */ /* 0x000fce0000f21670 */
[----:B------:R2:W-:Y:S01]  /*d2f0*/  LDGSTS.E.BYPASS.LTC128B.128 [R236+0x4900], [R32.64], !P0 ;  /* 0x0490000020ec7fae */ /* 0x0005e2000c101d4a */
[----:B------:R-:W-:Y:S01]  /*d300*/  LOP3.LUT P0, RZ, R222, 0x4, RZ, 0xc0, !PT ;  /* 0x00000004deff7812 */ /* 0x000fe2000780c0ff */
[C---:B-1----:R-:W-:Y:S02]  /*d310*/  HMMA.16816.F32.BF16 R56, R128.reuse, R52, RZ ;  /* 0x000000348038723c */ /* 0x042fe400000418ff */
[----:B------:R1:W-:Y:S01]  /*d320*/  LDGSTS.E.BYPASS.LTC128B.128 [R236+0x2100], [R2.64], !P4 ;  /* 0x0210000002ec7fae */ /* 0x0003e2000e101d4a */
[----:B------:R-:W-:Y:S02]  /*d330*/  SEL R0, R24, 0xffffffc0, !P0 ;  /* 0xffffffc018007807 */ /* 0x000fe40004000000 */
[----:B------:R-:W-:Y:S01]  /*d340*/  ISETP.GT.AND P0, PT, R9, R239, PT ;  /* 0x000000ef0900720c */ /* 0x000fe20003f04270 */
[----:B------:R1:W-:Y:S01]  /*d350*/  LDGSTS.E.BYPASS.LTC128B.128 [R236+0x5900], [R2.64+0x80], !P3 ;  /* 0x0590008002ec7fae */ /* 0x0003e2000d901d4a */
[----:B------:R-:W-:Y:S01]  /*d360*/  IADD3 R205, R0, 0x3800, R206 ;  /* 0x0000380000cd7810 */ /* 0x000fe20007ffe0ce */
[C---:B------:R-:W-:Y:S02]  /*d370*/  HMMA.16816.F32.BF16 R52, R128.reuse, R54, RZ ;  /* 0x000000368034723c */ /* 0x040fe400000418ff */
[----:B------:R4:W-:Y:S04]  /*d380*/  @!P6 LDGSTS.E.BYPASS.LTC128B.128 [R225+0x3100], [R26.64], !P2 ;  /* 0x031000001ae1efae */ /* 0x0009e8000d101d4a */
[----:B------:R4:W-:Y:S02]  /*d390*/  @!P6 LDGSTS.E.BYPASS.LTC128B.128 [R225+0x6900], [R26.64+0x80], !P1 ;  /* 0x069000801ae1efae */ /* 0x0009e4000c901d4a */
[C---:B------:R-:W-:Y:S02]  /*d3a0*/  HMMA.16816.F32.BF16 R72, R128.reuse, R68, RZ ;  /* 0x000000448048723c */ /* 0x040fe400000418ff */
[----:B------:R-:W-:Y:S04]  /*d3b0*/  LDSM.16.M88.4 R108, [R203+0x5000] ;  /* 0x00500000cb6c783b */ /* 0x000fe80000000200 */
[----:B------:R-:W-:Y:S02]  /*d3c0*/  LDSM.16.M88.4 R104, [R203+0x5800] ;  /* 0x00580000cb68783b */ /* 0x000fe40000000200 */
[C---:B------:R-:W-:Y:S02]  /*d3d0*/  HMMA.16816.F32.BF16 R80, R128.reuse, R82, RZ ;  /* 0x000000528050723c */ /* 0x040fe400000418ff */
[----:B------:R-:W0:Y:S06]  /*d3e0*/  LDGDEPBAR ;  /* 0x00000000000079af */ /* 0x000e2c0000000000 */
[----:B------:R-:W-:Y:S01]  /*d3f0*/  HMMA.16816.F32.BF16 R68, R128, R70, RZ ;  /* 0x000000468044723c */ /* 0x000fe200000418ff */
[----:B-1----:R-:W-:-:S05]  /*d400*/  IMAD.IADD R2, R203, 0x1, R0 ;  /* 0x00000001cb027824 */ /* 0x002fca00078e0200 */
[----:B--2---:R-:W-:Y:S02]  /*d410*/  LDSM.16.M88.4 R32, [R2+0x800] ;  /* 0x000800000220783b */ /* 0x004fe40000000200 */
[C---:B------:R-:W-:Y:S02]  /*d420*/  HMMA.16816.F32.BF16 R56, R132.reuse, R28, R56 ;  /* 0x0000001c8438723c */ /* 0x040fe40000041838 */
[----:B----4-:R-:W1:Y:S04]  /*d430*/  LDSM.16.M88.4 R24, [R2] ;  /* 0x000000000218783b */ /* 0x010e680000000200 */
[----:B---3--:R-:W-:Y:S02]  /*d440*/  LDSM.16.M88.4 R40, [R2+0x1000] ;  /* 0x001000000228783b */ /* 0x008fe40000000200 */
[----:B------:R-:W-:Y:S02]  /*d450*/  HMMA.16816.F32.BF16 R52, R132, R30, R52 ;  /* 0x0000001e8434723c */ /* 0x000fe40000041834 */
[----:B------:R-:W2:Y:S04]  /*d460*/  LDSM.16.M88.4 R28, [R2+0x1800] ;  /* 0x00180000021c783b */ /* 0x000ea80000000200 */
[----:B------:R-:W-:Y:S02]  /*d470*/  LDSM.16.M88.4 R112, [R2+0x4800] ;  /* 0x004800000270783b */ /* 0x000fe40000000200 */
[C---:B------:R-:W-:Y:S08]  /*d480*/  HMMA.16816.F32.BF16 R92, R128.reuse, R88, RZ ;  /* 0x00000058805c723c */ /* 0x040ff000000418ff */
[C---:B------:R-:W-:Y:S08]  /*d490*/  HMMA.16816.F32.BF16 R64, R128.reuse, R60, RZ ;  /* 0x0000003c8040723c */ /* 0x040ff000000418ff */
[C---:B------:R-:W-:Y:S08]  /*d4a0*/  HMMA.16816.F32.BF16 R88, R128.reuse, R90, RZ ;  /* 0x0000005a8058723c */ /* 0x040ff000000418ff */
[----:B------:R-:W-:Y:S08]  /*d4b0*/  HMMA.16816.F32.BF16 R60, R128, R62, RZ ;  /* 0x0000003e803c723c */ /* 0x000ff000000418ff */
[C---:B-1----:R-:W-:Y:S08]  /*d4c0*/  HMMA.16816.F32.BF16 R20, R160.reuse, R24, R20 ;  /* 0x00000018a014723c */ /* 0x042ff00000041814 */
        /* <DEDUP_REMOVED lines=16> */
[----:B------:R-:W3:Y:S07]  /*d5d0*/  LDSM.16.M88.4 R36, [R2+0x2800] ;  /* 0x002800000224783b */ /* 0x000eee0000000200 */
[C---:B------:R-:W-:Y:S08]  /*d5e0*/  HMMA.16816.F32.BF16 R12, R160.reuse, R32, R12 ;  /* 0x00000020a00c723c */ /* 0x040ff0000004180c */
[C---:B------:R-:W-:Y:S01]  /*d5f0*/  HMMA.16816.F32.BF16 R4, R160.reuse, R34, R4 ;  /* 0x00000022a004723c */ /* 0x040fe20000041804 */
[----:B------:R-:W4:Y:S07]  /*d600*/  LDSM.16.M88.4 R32, [R2+0x3000] ;  /* 0x003000000220783b */ /* 0x000f2e0000000200 */
[C---:B--2---:R-:W-:Y:S08]  /*d610*/  HMMA.16816.F32.BF16 R84, R160.reuse, R28, R84 ;  /* 0x0000001ca054723c */ /* 0x044ff00000041854 */
[C---:B------:R-:W-:Y:S01]  /*d620*/  HMMA.16816.F32.BF16 R80, R160.reuse, R30, R80 ;  /* 0x0000001ea050723c */ /* 0x040fe20000041850 */
[----:B------:R-:W2:Y:S07]  /*d630*/  LDSM.16.M88.4 R28, [R205+-0x3000] ;  /* 0xffd00000cd1c783b */ /* 0x000eae0000000200 */
[C---:B-1----:R-:W-:Y:S08]  /*d640*/  HMMA.16816.F32.BF16 R72, R160.reuse, R24, R72 ;  /* 0x00000018a048723c */ /* 0x042ff00000041848 */
[C---:B------:R-:W-:Y:S01]  /*d650*/  HMMA.16816.F32.BF16 R68, R160.reuse, R26, R68 ;  /* 0x0000001aa044723c */ /* 0x040fe20000041844 */
[----:B------:R-:W1:Y:S07]  /*d660*/  LDSM.16.M88.4 R24, [R205+-0x2800] ;  /* 0xffd80000cd18783b */ /* 0x000e6e0000000200 */
[C---:B------:R-:W-:Y:S08]  /*d670*/  HMMA.16816.F32.BF16 R92, R160.reuse, R40, R92 ;  /* 0x00000028a05c723c */ /* 0x040ff0000004185c */
[C---:B------:R-:W-:Y:S01]  /*d680*/  HMMA.16816.F32.BF16 R88, R160.reuse, R42, R88 ;  /* 0x0000002aa058723c */ /* 0x040fe20000041858 */
[----:B------:R-:W1:Y:S07]  /*d690*/  LDSM.16.M88.4 R40, [R205+-0x3800] ;  /* 0xffc80000cd28783b */ /* 0x000e6e0000000200 */
[C---:B---3--:R-:W-:Y:S08]  /*d6a0*/  HMMA.16816.F32.BF16 R64, R160.reuse, R36, R64 ;  /* 0x00000024a040723c */ /* 0x048ff00000041840 */
[C---:B------:R-:W-:Y:S01]  /*d6b0*/  HMMA.16816.F32.BF16 R60, R160.reuse, R38, R60 ;  /* 0x00000026a03c723c */ /* 0x040fe2000004183c */
[----:B------:R-:W3:Y:S07]  /*d6c0*/  LDSM.16.M88.4 R36, [R205+-0x2000] ;  /* 0xffe00000cd24783b */ /* 0x000eee0000000200 */
[C---:B----4-:R-:W-:Y:S08]  /*d6d0*/  HMMA.16816.F32.BF16 R56, R160.reuse, R32, R56 ;  /* 0x00000020a038723c */ /* 0x050ff00000041838 */
[----:B------:R-:W-:Y:S01]  /*d6e0*/  HMMA.16816.F32.BF16 R52, R160, R34, R52 ;  /* 0x00000022a034723c */ /* 0x000fe20000041834 */
[----:B------:R-:W4:Y:S07]  /*d6f0*/  LDSM.16.M88.4 R32, [R205+-0x1800] ;  /* 0xffe80000cd20783b */ /* 0x000f2e0000000200 */
[C---:B--2---:R-:W-:Y:S08]  /*d700*/  HMMA.16816.F32.BF16 R12, R164.reuse, R28, R12 ;  /* 0x0000001ca40c723c */ /* 0x044ff0000004180c */
[C---:B------:R-:W-:Y:S01]  /*d710*/  HMMA.16816.F32.BF16 R4, R164.reuse, R30, R4 ;  /* 0x0000001ea404723c */ /* 0x040fe20000041804 */
[----:B------:R-:W2:Y:S07]  /*d720*/  LDSM.16.M88.4 R28, [R205+-0x800] ;  /* 0xfff80000cd1c783b */ /* 0x000eae0000000200 */
[C---:B-1----:R-:W-:Y:S08]  /*d730*/  HMMA.16816.F32.BF16 R92, R164.reuse, R24, R92 ;  /* 0x00000018a45c723c */ /* 0x042ff0000004185c */
[C---:B------:R-:W-:Y:S01]  /*d740*/  HMMA.16816.F32.BF16 R88, R164.reuse, R26, R88 ;  /* 0x0000001aa458723c */ /* 0x040fe20000041858 */
[----:B------:R-:W1:Y:S07]  /*d750*/  LDSM.16.M88.4 R24, [R203+0x3800] ;  /* 0x00380000cb18783b */ /* 0x000e6e0000000200 */
[C---:B------:R-:W-:Y:S08]  /*d760*/  HMMA.16816.F32.BF16 R20, R164.reuse, R40, R20 ;  /* 0x00000028a414723c */ /* 0x040ff00000041814 */
[C---:B------:R-:W-:Y:S01]  /*d770*/  HMMA.16816.F32.BF16 R16, R164.reuse, R42, R16 ;  /* 0x0000002aa410723c */ /* 0x040fe20000041810 */
[----:B------:R-:W1:Y:S07]  /*d780*/  LDSM.16.M88.4 R40, [R205+-0x1000] ;  /* 0xfff00000cd28783b */ /* 0x000e6e0000000200 */
[C---:B---3--:R-:W-:Y:S08]  /*d790*/  HMMA.16816.F32.BF16 R84, R164.reuse, R36, R84 ;  /* 0x00000024a454723c */ /* 0x048ff00000041854 */
[C---:B------:R-:W-:Y:S01]  /*d7a0*/  HMMA.16816.F32.BF16 R80, R164.reuse, R38, R80 ;  /* 0x00000026a450723c */ /* 0x040fe20000041850 */
[----:B------:R-:W3:Y:S07]  /*d7b0*/  LDSM.16.M88.4 R36, [R203+0x4000] ;  /* 0x00400000cb24783b */ /* 0x000eee0000000200 */
[C---:B----4-:R-:W-:Y:S08]  /*d7c0*/  HMMA.16816.F32.BF16 R72, R164.reuse, R32, R72 ;  /* 0x00000020a448723c */ /* 0x050ff00000041848 */
[C---:B------:R-:W-:Y:S01]  /*d7d0*/  HMMA.16816.F32.BF16 R68, R164.reuse, R34, R68 ;  /* 0x00000022a444723c */ /* 0x040fe20000041844 */
[----:B------:R-:W4:Y:S07]  /*d7e0*/  LDSM.16.M88.4 R32, [R203+0x4800] ;  /* 0x00480000cb20783b */ /* 0x000f2e0000000200 */
[C---:B--2---:R-:W-:Y:S08]  /*d7f0*/  HMMA.16816.F32.BF16 R56, R164.reuse, R28, R56 ;  /* 0x0000001ca438723c */ /* 0x044ff00000041838 */
[----:B------:R-:W-:Y:S01]  /*d800*/  HMMA.16816.F32.BF16 R52, R164, R30, R52 ;  /* 0x0000001ea434723c */ /* 0x000fe20000041834 */
[----:B------:R-:W2:Y:S07]  /*d810*/  LDSM.16.M88.4 R28, [R203+0x6800] ;  /* 0x00680000cb1c783b */ /* 0x000eae0000000200 */
[C---:B-1----:R-:W-:Y:S08]  /*d820*/  HMMA.16816.F32.BF16 R20, R172.reuse, R24, R20 ;  /* 0x00000018ac14723c */ /* 0x042ff00000041814 */
[----:B------:R-:W-:Y:S01]  /*d830*/  HMMA.16816.F32.BF16 R16, R172, R26, R16 ;  /* 0x0000001aac10723c */ /* 0x000fe20000041810 */
[----:B------:R-:W1:Y:S07]  /*d840*/  LDSM.16.M88.4 R24, [R206+0x3800] ;  /* 0x00380000ce18783b */ /* 0x000e6e0000000200 */
        /* <DEDUP_REMOVED lines=42> */
[C---:B--2---:R-:W-:Y:S08]  /*daf0*/  HMMA.16816.F32.BF16 R20, R184.reuse, R28, R20 ;  /* 0x0000001cb814723c */ /* 0x044ff00000041814 */
[C---:B------:R-:W-:Y:S01]  /*db00*/  HMMA.16816.F32.BF16 R16, R184.reuse, R30, R16 ;  /* 0x0000001eb810723c */ /* 0x040fe20000041810 */
[----:B------:R-:W2:Y:S07]  /*db10*/  LDSM.16.M88.4 R28, [R205+0x2800] ;  /* 0x00280000cd1c783b */ /* 0x000eae0000000200 */
[C---:B-1----:R-:W-:Y:S08]  /*db20*/  HMMA.16816.F32.BF16 R12, R184.reuse, R24, R12 ;  /* 0x00000018b80c723c */ /* 0x042ff0000004180c */
        /* <DEDUP_REMOVED lines=19> */
[C---:B---3--:R-:W-:Y:S08]  /*dc60*/  HMMA.16816.F32.BF16 R84, R192.reuse, R36, R84 ;  /* 0x00000024c054723c */ /* 0x048ff00000041854 */
[C---:B------:R-:W-:Y:S08]  /*dc70*/  HMMA.16816.F32.BF16 R80, R192.reuse, R38, R80 ;  /* 0x00000026c050723c */ /* 0x040ff00000041850 */
[C---:B----4-:R-:W-:Y:S08]  /*dc80*/  HMMA.16816.F32.BF16 R72, R192.reuse, R32, R72 ;  /* 0x00000020c048723c */ /* 0x050ff00000041848 */
[C---:B------:R-:W-:Y:S08]  /*dc90*/  HMMA.16816.F32.BF16 R68, R192.reuse, R34, R68 ;  /* 0x00000022c044723c */ /* 0x040ff00000041844 */
[C---:B--2---:R-:W-:Y:S08]  /*dca0*/  HMMA.16816.F32.BF16 R64, R192.reuse, R28, R64 ;  /* 0x0000001cc040723c */ /* 0x044ff00000041840 */
[C---:B------:R-:W-:Y:S08]  /*dcb0*/  HMMA.16816.F32.BF16 R60, R192.reuse, R30, R60 ;  /* 0x0000001ec03c723c */ /* 0x040ff0000004183c */
[C---:B-1----:R-:W-:Y:S08]  /*dcc0*/  HMMA.16816.F32.BF16 R56, R192.reuse, R24, R56 ;  /* 0x00000018c038723c */ /* 0x042ff00000041838 */
[----:B------:R-:W-:Y:S01]  /*dcd0*/  HMMA.16816.F32.BF16 R52, R192, R26, R52 ;  /* 0x0000001ac034723c */ /* 0x000fe20000041834 */
[----:B------:R-:W-:Y:S06]  /*dce0*/  BAR.SYNC.DEFER_BLOCKING 0x0 ;  /* 0x0000000000007b1d */ /* 0x000fec0000010000 */
[----:B------:R-:W-:Y:S01]  /*dcf0*/  @!UPT UIADD3 URZ, URZ, URZ, URZ ;  /* 0x0000003f3f3ff290 */ /* 0x000fe2000fffe03f */
[----:B------:R-:W-:Y:S11]  /*dd00*/  @!P0 BRA `(.L_x_1668) ;  /* 0x0000036000008947 */ /* 0x000ff60003800000 */
[----:B------:R-:W-:Y:S02]  /*dd10*/  IADD3 R2, R8, -0x2, RZ ;  /* 0xfffffffe08027810 */ /* 0x000fe40007ffe0ff */
[----:B------:R-:W-:-:S02]  /*dd20*/  ISETP.GE.AND P2, PT, R221, 0x21, PT ;  /* 0x00000021dd00780c */ /* 0x000fc40003f46270 */
[----:B------:R-:W-:Y:S01]  /*dd30*/  SHF.R.S32.HI R0, RZ, 0x1f, R2 ;  /* 0x0000001fff007819 */ /* 0x000fe20000011402 */
[----:B------:R-:W-:Y:S01]  /*dd40*/  IMAD.WIDE.U32 R26, R2, c[0x0][0x1e0], RZ ;  /* 0x00007800021a7a25 */ /* 0x000fe200078e00ff */
[C---:B------:R-:W-:Y:S02]  /*dd50*/  ISETP.GE.AND P3, PT, R221.reuse, 0x1, PT ;  /* 0x00000001dd00780c */ /* 0x040fe40003f66270 */
[----:B------:R-:W-:Y:S01]  /*dd60*/  ISETP.GE.AND P1, PT, R221, 0x41, PT ;  /* 0x00000041dd00780c */ /* 0x000fe20003f26270 */
[----:B------:R-:W-:Y:S01]  /*dd70*/  IMAD R0, R0, c[0x0][0x1e0], RZ ;  /* 0x0000780000007a24 */ /* 0x000fe200078e02ff */
[----:B------:R-:W-:Y:S02]  /*dd80*/  ISETP.NE.AND P5, PT, R116, RZ, PT ;  /* 0x000000ff7400720c */ /* 0x000fe40003fa5270 */
[----:B------:R-:W-:Y:S01]  /*dd90*/  ISETP.GE.AND P6, PT, R217, c[0x0][0x1d4], PT ;  /* 0x00007500d9007a0c */ /* 0x000fe20003fc6270 */
[----:B------:R-:W-:Y:S02]  /*dda0*/  IMAD R0, R2, c[0x0][0x1e4], R0 ;  /* 0x0000790002007a24 */ /* 0x000fe400078e0200 */
[----:B------:R-:W-:-:S02]  /*ddb0*/  @P2 IMAD.MOV.U32 R2, RZ, RZ, c[0x0][0x1e0] ;  /* 0x00007800ff022624 */ /* 0x000fc400078e00ff */
[----:B------:R-:W-:Y:S02]  /*ddc0*/  IMAD.IADD R0, R27, 0x1, R0 ;  /* 0x000000011b007824 */ /* 0x000fe400078e0200 */
[----:B------:R-:W-:-:S04]  /*ddd0*/  IMAD.WIDE.U32 R26, R26, 0x70, RZ ;  /* 0x000000701a1a7825 */ /* 0x000fc800078e00ff */
[----:B------:R-:W-:Y:S01]  /*dde0*/  IMAD R0, R0, 0x70, RZ ;  /* 0x0000007000007824 */ /* 0x000fe200078e02ff */
[-C--:B------:R-:W-:Y:S02]  /*ddf0*/  @P3 IADD3 R9, P0, R242, R26.reuse, RZ ;  /* 0x0000001af2093210 */ /* 0x080fe40007f1e0ff */
[C---:B------:R-:W-:Y:S01]  /*de00*/  @P2 LEA R24, P4, R2.reuse, R26, 0x5 ;  /* 0x0000001a02182211 */ /* 0x040fe200078828ff */
[----:B------:R-:W-:Y:S02]  /*de10*/  IMAD.IADD R27, R27, 0x1, R0 ;  /* 0x000000011b1b7824 */ /* 0x000fe400078e0200 */
[----:B------:R-:W-:Y:S02]  /*de20*/  @P2 IMAD.MOV.U32 R0, RZ, RZ, c[0x0][0x1e4] ;  /* 0x00007900ff002624 */ /* 0x000fe400078e00ff */
[----:B------:R-:W-:Y:S01]  /*de30*/  @P3 IMAD.X R3, R27, 0x1, R238, P0 ;  /* 0x000000011b033824 */ /* 0x000fe200000e06ee */
[----:B------:R-:W-:Y:S02]  /*de40*/  @P3 LEA R28, P0, R9, c[0x0][0x1c8], 0x1 ;  /* 0x00007200091c3a11 */ /* 0x000fe400078008ff */
[----:B------:R-:W-:-:S02]  /*de50*/  @P2 LEA.HI.X R0, R2, R27, R0, 0x5, P4 ;  /* 0x0000001b02002211 */ /* 0x000fc400020f2c00 */
[----:B------:R-:W-:Y:S02]  /*de60*/  @P2 IADD3 R24, P4, R24, R242, RZ ;  /* 0x000000f218182210 */ /* 0x000fe40007f9e0ff */
[----:B------:R-:W-:Y:S02]  /*de70*/  @P3 LEA.HI.X R29, R9, c[0x0][0x1cc], R3, 0x1, P0 ;  /* 0x00007300091d3a11 */ /* 0x000fe400000f0c03 */
[----:B------:R-:W-:Y:S01]  /*de80*/  ISETP.GE.AND P0, PT, R221, 0x61, PT ;  /* 0x00000061dd00780c */ /* 0x000fe20003f06270 */
[----:B------:R-:W-:Y:S01]  /*de90*/  @P2 IMAD.X R2, R0, 0x1, R238, P4 ;  /* 0x0000000100022824 */ /* 0x000fe200020e06ee */
[C---:B------:R-:W-:Y:S01]  /*dea0*/  @P2 LEA R30, P4, R24.reuse, c[0x0][0x1c8], 0x1 ;  /* 0x00007200181e2a11 */ /* 0x040fe200078808ff */
[----:B------:R-:W-:Y:S01]  /*deb0*/  @P1 IMAD.MOV.U32 R0, RZ, RZ, c[0x0][0x1e0] ;  /* 0x00007800ff001624 */ /* 0x000fe200078e00ff */
[----:B------:R-:W-:Y:S01]  /*dec0*/  @!PT LDS RZ, [RZ] ;  /* 0x00000000fffff984 */ /* 0x000fe20000000800 */
[----:B------:R-:W-:Y:S01]  /*ded0*/  @!PT LDS RZ, [RZ] ;  /* 0x00000000fffff984 */ /* 0x000fe20000000800 */
[----:B------:R-:W-:Y:S01]  /*dee0*/  @!PT LDS RZ, [RZ] ;  /* 0x00000000fffff984 */ /* 0x000fe20000000800 */
[----:B------:R1:W-:Y:S02]  /*def0*/  @P3 LDGSTS.E.BYPASS.LTC128B.128 [R236+0x8100], [R28.64], !P5 ;  /* 0x081000001cec3fae */ /* 0x0003e4000e901d4a */
[----:B------:R-:W-:Y:S01]  /*df00*/  @P2 LEA.HI.X R31, R24, c[0x0][0x1cc], R2, 0x1, P4 ;  /* 0x00007300181f2a11 */ /* 0x000fe200020f0c02 */
[----:B------:R-:W-:Y:S01]  /*df10*/  @P1 IMAD.MOV.U32 R2, RZ, RZ, c[0x0][0x1e4] ;  /* 0x00007900ff021624 */ /* 0x000fe200078e00ff */
[C---:B------:R-:W-:Y:S01]  /*df20*/  @P1 LEA R3, P4, R0.reuse, R26, 0x6 ;  /* 0x0000001a00031211 */ /* 0x040fe200078830ff */
[----:B------:R1:W-:Y:S03]  /*df30*/  @P3 LDGSTS.E.BYPASS.LTC128B.128 [R236+0xb900], [R28.64+0x80], !P6 ;  /* 0x0b9000801cec3fae */ /* 0x0003e6000f101d4a */
[----:B------:R-:W-:Y:S01]  /*df40*/  @P1 LEA.HI.X R2, R0, R27, R2, 0x6, P4 ;  /* 0x0000001b00021211 */ /* 0x000fe200020f3402 */
[----:B------:R-:W-:Y:S01]  /*df50*/  @P0 IMAD.MOV.U32 R0, RZ, RZ, c[0x0][0x1e0] ;  /* 0x00007800ff000624 */ /* 0x000fe200078e00ff */
[----:B------:R-:W-:Y:S01]  /*df60*/  @P1 IADD3 R3, P4, R3, R242, RZ ;  /* 0x000000f203031210 */ /* 0x000fe20007f9e0ff */
[----:B------:R-:W-:Y:S01]  /*df70*/  @P0 IMAD.MOV.U32 R9, RZ, RZ, c[0x0][0x1e4] ;  /* 0x00007900ff090624 */ /* 0x000fe200078e00ff */
[----:B------:R1:W-:Y:S01]  /*df80*/  @P2 LDGSTS.E.BYPASS.LTC128B.128 [R225+0x9100], [R30.64], !P5 ;  /* 0x091000001ee12fae */ /* 0x0003e2000e901d4a */
[----:B------:R-:W-:-:S03]  /*df90*/  @P0 IMAD.WIDE.U32 R26, R0, 0x60, R26 ;  /* 0x00000060001a0825 */ /* 0x000fc600078e001a */
[----:B------:R1:W-:Y:S01]  /*dfa0*/  @P2 LDGSTS.E.BYPASS.LTC128B.128 [R225+0xc900], [R30.64+0x80], !P6 ;  /* 0x0c9000801ee12fae */ /* 0x0003e2000f101d4a */
[----:B------:R-:W-:Y:S01]  /*dfb0*/  @P1 IMAD.X R2, R2, 0x1, R238, P4 ;  /* 0x0000000102021824 */ /* 0x000fe200020e06ee */
[----:B------:R-:W-:Y:S01]  /*dfc0*/  @P1 LEA R24, P4, R3, c[0x0][0x1c8], 0x1 ;  /* 0x0000720003181a11 */ /* 0x000fe200078808ff */
[----:B------:R-:W-:-:S03]  /*dfd0*/  @P0 IMAD R9, R9, 0x60, RZ ;  /* 0x0000006009090824 */ /* 0x000fc600078e02ff */
        /* <DEDUP_REMOVED lines=9> */
.L_x_1668:
[----:B------:R-:W-:Y:S05]  /*e070*/  BSYNC B0 ;  /* 0x0000000000007941 */ /* 0x000fea0003800000 */
.L_x_1667:
[----:B-1----:R-:W-:Y:S01]  /*e080*/  LEA.HI R2, R76, R215, RZ, 0x5 ;  /* 0x000000d74c027211 */ /* 0x002fe200078f28ff */
[----:B------:R-:W-:Y:S01]  /*e090*/  LDSM.16.MT88.4 R116, [R202] ;  /* 0x00000000ca74783b */ /* 0x000fe20000004200 */
[----:B------:R-:W-:Y:S02]  /*e0a0*/  IADD3 R244, R8, -0x2, RZ ;  /* 0xfffffffe08f47810 */ /* 0x000fe40007ffe0ff */
[----:B------:R-:W-:Y:S01]  /*e0b0*/  LOP3.LUT R2, R2, 0xffffffe0, RZ, 0xc0, !PT ;  /* 0xffffffe002027812 */ /* 0x000fe200078ec0ff */
[----:B------:R-:W-:Y:S04]  /*e0c0*/  LDSM.16.MT88.4 R100, [R200+0x3800] ;  /* 0x00380000c864783b */ /* 0x000fe80000004200 */
[----:B------:R-:W-:Y:S01]  /*e0d0*/  IMAD.IADD R2, R215, 0x1, -R2 ;  /* 0x00000001d7027824 */ /* 0x000fe200078e0a02 */
[----:B------:R-:W-:Y:S04]  /*e0e0*/  LDSM.16.MT88.4 R28, [R202+0x800] ;  /* 0x00080000ca1c783b */ /* 0x000fe80000004200 */
[----:B------:R-:W-:Y:S01]  /*e0f0*/  SHF.R.S32.HI R0, RZ, 0x1f, R2 ;  /* 0x0000001fff007819 */ /* 0x000fe20000011402 */
[----:B------:R-:W-:Y:S03]  /*e100*/  LDSM.16.MT88.4 R36, [R201+0x4000] ;  /* 0x00400000c924783b */ /* 0x000fe60000004200 */
[----:B------:R-:W-:Y:S01]  /*e110*/  LEA.HI R0, R0, R2, RZ, 0x2 ;  /* 0x0000000200007211 */ /* 0x000fe200078f10ff */
[----:B------:R-:W0:Y:S03]  /*e120*/  LDGDEPBAR ;  /* 0x00000000000079af */ /* 0x000e260000000000 */
        /* <DEDUP_REMOVED lines=9> */
[----:B------:R-:W-:-:S02]  /*e1c0*/  FSEL R23, R23, -INF , P0 ;  /* 0xff80000017177808 */ /* 0x000fc40000000000 */
[C---:B------:R-:W-:Y:S02]  /*e1d0*/  ISETP.GT.AND P0, PT, R79.reuse, 0x9, PT ;  /* 0x000000094f00780c */ /* 0x040fe40003f04270 */
[----:B------:R-:W-:Y:S02]  /*e1e0*/  FSEL R24, R16, -INF , P2 ;  /* 0xff80000010187808 */ /* 0x000fe40001000000 */
[----:B------:R-:W-:Y:S02]  /*e1f0*/  FMNMX.FTZ R0, R20, R21, !PT ;  /* 0x0000001514007209 */ /* 0x000fe40007810000 */
[----:B------:R-:W-:Y:S02]  /*e200*/  FSEL R22, R22, -INF , P1 ;  /* 0xff80000016167808 */ /* 0x000fe40000800000 */
[----:B------:R-:W-:Y:S02]  /*e210*/  ISETP.GT.AND P1, PT, R79, 0x10, PT ;  /* 0x000000104f00780c */ /* 0x000fe40003f24270 */
[----:B------:R-:W-:-:S02]  /*e220*/  FSEL R17, R17, -INF , P0 ;  /* 0xff80000011117808 */ /* 0x000fc40000000000 */
[----:B------:R-:W-:Y:S02]  /*e230*/  FMNMX.FTZ R0, R24, R0, !PT ;  /* 0x0000000018007209 */ /* 0x000fe40007810000 */
[----:B------:R-:W-:Y:S02]  /*e240*/  FSEL R18, R18, -INF , P2 ;  /* 0xff80000012127808 */ /* 0x000fe40001000000 */
        /* <DEDUP_REMOVED lines=18> */
[----:B------:R-:W-:Y:S02]  /*e370*/  FMNMX.FTZ R0, R4, R0, !PT ;  /* 0x0000000004007209 */ /* 0x000fe40007810000 */
[----:B------:R-:W-:Y:S02]  /*e380*/  FSEL R12, R6, -INF , P2 ;  /* 0xff800000060c7808 */ /* 0x000fe40001000000 */
[----:B------:R-:W-:Y:S02]  /*e390*/  FMNMX.FTZ R2, R15, R2, !PT ;  /* 0x000000020f027209 */ /* 0x000fe40007810000 */
[----:B------:R-:W-:-:S02]  /*e3a0*/  FSEL R3, R7, -INF , P0 ;  /* 0xff80000007037808 */ /* 0x000fc40000000000 */
[----:B------:R-:W-:Y:S02]  /*e3b0*/  ISETP.GT.AND P0, PT, R79, 0x21, PT ;  /* 0x000000214f00780c */ /* 0x000fe40003f04270 */
[----:B------:R-:W-:Y:S02]  /*e3c0*/  FSEL R34, R92, -INF , P1 ;  /* 0xff8000005c227808 */ /* 0x000fe40000800000 */
[----:B------:R-:W-:Y:S02]  /*e3d0*/  FMNMX.FTZ R0, R9, R0, !PT ;  /* 0x0000000009007209 */ /* 0x000fe40007810000 */
[----:B------:R-:W-:Y:S02]  /*e3e0*/  FMNMX.FTZ R2, R12, R2, !PT ;  /* 0x000000020c027209 */ /* 0x000fe40007810000 */
[----:B------:R-:W-:Y:S02]  /*e3f0*/  FSEL R125, R94, -INF , P1 ;  /* 0xff8000005e7d7808 */ /* 0x000fe40000800000 */
[----:B------:R-:W-:-:S02]  /*e400*/  FSEL R32, R93, -INF , P0 ;  /* 0xff8000005d207808 */ /* 0x000fc40000000000 */
[----:B------:R-:W-:Y:S02]  /*e410*/  ISETP.GT.AND P1, PT, R79, 0x28, PT ;  /* 0x000000284f00780c */ /* 0x000fe40003f24270 */
[----:B------:R-:W-:Y:S02]  /*e420*/  FMNMX.FTZ R0, R34, R0, !PT ;  /* 0x0000000022007209 */ /* 0x000fe40007810000 */
[----:B------:R-:W-:Y:S02]  /*e430*/  FMNMX.FTZ R2, R3, R2, !PT ;  /* 0x0000000203027209 */ /* 0x000fe40007810000 */
[----:B------:R-:W-:Y:S02]  /*e440*/  FSEL R126, R95, -INF , P0 ;  /* 0xff8000005f7e7808 */ /* 0x000fe40000000000 */
[----:B------:R-:W-:Y:S01]  /*e450*/  ISETP.GT.AND P0, PT, R79, 0x29, PT ;  /* 0x000000294f00780c */ /* 0x000fe20003f04270 */
[----:B------:R-:W-:Y:S01]  /*e460*/  LDSM.16.MT88.4 R92, [R201+0x3800] ;  /* 0x00380000c95c783b */ /* 0x000fe20000004200 */
        /* <DEDUP_REMOVED lines=9> */
[----:B------:R-:W-:Y:S01]  /*e500*/  ISETP.GT.AND P0, PT, R79, 0x31, PT ;  /* 0x000000314f00780c */ /* 0x000fe20003f04270 */
[----:B------:R-:W-:Y:S01]  /*e510*/  LDSM.16.MT88.4 R88, [R202+0x3800] ;  /* 0x00380000ca58783b */ /* 0x000fe20000004200 */
[----:B------:R-:W-:Y:S02]  /*e520*/  FSEL R146, R84, -INF , P2 ;  /* 0xff80000054927808 */ /* 0x000fe40001000000 */
[----:B------:R-:W-:Y:S02]  /*e530*/  FMNMX.FTZ R0, R190, R0, !PT ;  /* 0x00000000be007209 */ /* 0x000fe40007810000 */
        /* <DEDUP_REMOVED lines=18> */
[----:B------:R-:W-:Y:S01]  /*e660*/  LDSM.16.MT88.4 R80, [R127] ;  /* 0x000000007f50783b */ /* 0x000fe20000004200 */
        /* <DEDUP_REMOVED lines=9> */
[----:B------:R-:W-:Y:S01]  /*e700*/  ISETP.GT.AND P0, PT, R79, 0x49, PT ;  /* 0x000000494f00780c */ /* 0x000fe20003f04270 */
[----:B------:R-:W-:Y:S01]  /*e710*/  LDSM.16.MT88.4 R72, [R200] ;  /* 0x00000000c848783b */ /* 0x000fe20000004200 */
[----:B------:R-:W-:Y:S02]  /*e720*/  FSEL R178, R68, -INF , P1 ;  /* 0xff80000044b27808 */ /* 0x000fe40000800000 */
[----:B------:R-:W-:Y:S02]  /*e730*/  FMNMX.FTZ R0, R171, R0, !PT ;  /* 0x00000000ab007209 */ /* 0x000fe40007810000 */
[----:B------:R-:W-:-:S02]  /*e740*/  FMNMX.FTZ R2, R189, R2, !PT ;  /* 0x00000002bd027209 */ /* 0x000fc40007810000 */
[----:B------:R-:W-:Y:S02]  /*e750*/  FSEL R170, R71, -INF , P0 ;  /* 0xff80000047aa7808 */ /* 0x000fe40000000000 */
[----:B------:R-:W-:Y:S02]  /*e760*/  FSEL R179, R69, -INF , P0 ;  /* 0xff80000045b37808 */ /* 0x000fe40000000000 */
[----:B------:R-:W-:Y:S02]  /*e770*/  ISETP.GT.AND P0, PT, R79, 0x50, PT ;  /* 0x000000504f00780c */ /* 0x000fe40003f04270 */
[----:B------:R-:W-:Y:S02]  /*e780*/  FMNMX.FTZ R0, R178, R0, !PT ;  /* 0x00000000b2007209 */ /* 0x000fe40007810000 */
[----:B------:R-:W-:Y:S02]  /*e790*/  FSEL R176, R70, -INF , P1 ;  /* 0xff80000046b07808 */ /* 0x000fe40000800000 */
        /* <DEDUP_REMOVED lines=8> */
[----:B------:R-:W-:Y:S02]  /*e820*/  FSEL R157, R66, -INF , P0 ;  /* 0xff800000429d7808 */ /* 0x000fe40000000000 */
[----:B------:R-:W-:Y:S02]  /*e830*/  FMNMX.FTZ R2, R170, R2, !PT ;  /* 0x00000002aa027209 */ /* 0x000fe40007810000 */
[----:B------:R-:W-:Y:S02]  /*e840*/  ISETP.GT.AND P4, PT, R79, 0x59, PT ;  /* 0x000000594f00780c */ /* 0x000fe40003f84270 */
[----:B------:R-:W-:Y:S02]  /*e850*/  FSEL R159, R60, -INF , P5 ;  /* 0xff8000003c9f7808 */ /* 0x000fe40002800000 */
[----:B------:R-:W-:-:S02]  /*e860*/  FMNMX.FTZ R0, R168, R0, !PT ;  /* 0x00000000a8007209 */ /* 0x000fc40007810000 */
[----:B------:R-:W-:Y:S02]  /*e870*/  FSEL R156, R67, -INF , P6 ;  /* 0xff800000439c7808 */ /* 0x000fe40003000000 */
[----:B------:R-:W-:Y:S01]  /*e880*/  FMNMX.FTZ R2, R157, R2, !PT ;  /* 0x000000029d027209 */ /* 0x000fe20007810000 */
[----:B------:R-:W-:Y:S01]  /*e890*/  LDSM.16.MT88.4 R64, [R201] ;  /* 0x00000000c940783b */ /* 0x000fe20000004200 */
        /* <DEDUP_REMOVED lines=24> */
[----:B------:R-:W-:Y:S02]  /*ea20*/  FMNMX.FTZ R0, R142, R0, !PT ;  /* 0x000000008e007209 */ /* 0x000fe40007810000 */
[----:B------:R-:W-:Y:S02]  /*ea30*/  FSEL R59, R55, -INF , P0 ;  /* 0xff800000373b7808 */ /* 0x000fe40000000000 */
[----:B------:R-:W-:Y:S01]  /*ea40*/  FMNMX.FTZ R5, R138, R5, !PT ;  /* 0x000000058a057209 */ /* 0x000fe20007810000 */
[----:B------:R-:W1:Y:S03]  /*ea50*/  SHFL.BFLY PT, R2, R0, 0x2, 0x1f ;  /* 0x0c401f0000027f89 */ /* 0x000e6600000e0000 */
        /* <DEDUP_REMOVED lines=8> */
[----:B------:R-:W-:Y:S01]  /*eae0*/  FMUL.FTZ R141, R0, c[0x0][0x2d0] ;  /* 0x0000b400008d7a20 */ /* 0x000fe20000410000 */
[----:B--2---:R-:W-:-:S04]  /*eaf0*/  FMNMX.FTZ R2, R5, R2, !PT ;  /* 0x0000000205027209 */ /* 0x004fc80007810000 */
[----:B------:R-:W-:Y:S02]  /*eb00*/  FSEL R141, R141, RZ, P0 ;  /* 0x000000ff8d8d7208 */ /* 0x000fe40000000000 */
[C---:B------:R-:W-:Y:S01]  /*eb10*/  FSETP.NEU.FTZ.AND P0, PT, R2.reuse, -INF , PT ;  /* 0xff8000000200780b */ /* 0x040fe20003f1d000 */
[----:B------:R-:W-:Y:S02]  /*eb20*/  FMUL.FTZ R58, R2, c[0x0][0x2d0] ;  /* 0x0000b400023a7a20 */ /* 0x000fe40000410000 */
[--C-:B------:R-:W-:Y:S02]  /*eb30*/  FFMA.FTZ R53, R20, c[0x0][0x2d0], -R141.reuse ;  /* 0x0000b40014357a23 */ /* 0x100fe4000001088d */
[--C-:B------:R-:W-:Y:S01]  /*eb40*/  FFMA.FTZ R52, R21, c[0x0][0x2d0], -R141.reuse ;  /* 0x0000b40015347a23 */ /* 0x100fe2000001088d */
[----:B------:R-:W-:Y:S01]  /*eb50*/  FSEL R58, R58, RZ, P0 ;  /* 0x000000ff3a3a7208 */ /* 0x000fe20000000000 */
[--C-:B------:R-:W-:Y:S01]  /*eb60*/  FFMA.FTZ R51, R24, c[0x0][0x2d0], -R141.reuse ;  /* 0x0000b40018337a23 */ /* 0x100fe2000001088d */
[----:B------:R-:W-:Y:S01]  /*eb70*/  ISETP.GE.AND P0, PT, R244, R239, PT ;  /* 0x000000eff400720c */ /* 0x000fe20003f06270 */
[----:B------:R-:W-:Y:S01]  /*eb80*/  FFMA.FTZ R47, R17, c[0x0][0x2d0], -R141 ;  /* 0x0000b400112f7a23 */ /* 0x000fe2000001088d */
[----:B------:R-:W-:Y:S01]  /*eb90*/  MUFU.EX2 R53, R53 ;  /* 0x0000003500357308 */ /* 0x000fe20000000800 */
[--C-:B------:R-:W-:Y:S01]  /*eba0*/  FFMA.FTZ R50, R22, c[0x0][0x2d0], -R58.reuse ;  /* 0x0000b40016327a23 */ /* 0x100fe2000001083a */
[----:B------:R-:W-:Y:S01]  /*ebb0*/  LDSM.16.MT88.4 R24, [R201+0x800] ;  /* 0x00080000c918783b */ /* 0x000fe20000004200 */
[----:B------:R-:W-:-:S02]  /*ebc0*/  FFMA.FTZ R49, R23, c[0x0][0x2d0], -R58 ;  /* 0x0000b40017317a23 */ /* 0x000fc4000001083a */
[--C-:B------:R-:W-:Y:S01]  /*ebd0*/  FFMA.FTZ R48, R18, c[0x0][0x2d0], -R58.reuse ;  /* 0x0000b40012307a23 */ /* 0x100fe2000001083a */
[----:B------:R-:W-:Y:S01]  /*ebe0*/  LDSM.16.MT88.4 R20, [R200+0x800] ;  /* 0x00080000c814783b */ /* 0x000fe20000004200 */
        /* <DEDUP_REMOVED lines=8> */
[--C-:B------:R-:W-:Y:S02]  /*ec70*/  FFMA.FTZ R40, R12, c[0x0][0x2d0], -R58.reuse ;  /* 0x0000b4000c287a23 */ /* 0x100fe4000001083a */
[----:B------:R-:W3:Y:S01]  /*ec80*/  LDSM.16.MT88.4 R12, [R127+0x800] ;  /* 0x000800007f0c783b */ /* 0x000ee20000004200 */
[--C-:B------:R-:W-:Y:S02]  /*ec90*/  FFMA.FTZ R46, R16, c[0x0][0x2d0], -R141.reuse ;  /* 0x0000b400102e7a23 */ /* 0x100fe4000001088d */
[----:B------:R-:W4:Y:S01]  /*eca0*/  MUFU.EX2 R47, R47 ;  /* 0x0000002f002f7308 */ /* 0x000f220000000800 */
[----:B-1----:R-:W-:Y:S01]  /*ecb0*/  F2FP.BF16.PACK_AB R104, R52, R53 ;  /* 0x000000353468723e */ /* 0x002fe200000010ff */
[--C-:B------:R-:W-:Y:S01]  /*ecc0*/  FFMA.FTZ R9, R9, c[0x0][0x2d0], -R141.reuse ;  /* 0x0000b40009097a23 */ /* 0x100fe2000001088d */
[----:B------:R-:W1:Y:S01]  /*ecd0*/  LDSM.16.MT88.4 R16, [R202+0x4000] ;  /* 0x00400000ca10783b */ /* 0x000e620000004200 */
[----:B------:R-:W-:Y:S02]  /*ece0*/  FFMA.FTZ R3, R3, c[0x0][0x2d0], -R58 ;  /* 0x0000b40003037a23 */ /* 0x000fe4000001083a */
[----:B------:R-:W-:-:S02]  /*ecf0*/  FFMA.FTZ R55, R34, c[0x0][0x2d0], -R141 ;  /* 0x0000b40022377a23 */ /* 0x000fc4000001088d */
[----:B------:R-:W-:Y:S01]  /*ed00*/  MUFU.EX2 R50, R50 ;  /* 0x0000003200327308 */ /* 0x000fe20000000800 */
[--C-:B------:R-:W-:Y:S02]  /*ed10*/  FFMA.FTZ R56, R32, c[0x0][0x2d0], -R141.reuse ;  /* 0x0000b40020387a23 */ /* 0x100fe4000001088d */
[--C-:B------:R-:W-:Y:S02]  /*ed20*/  FFMA.FTZ R57, R33, c[0x0][0x2d0], -R141.reuse ;  /* 0x0000b40021397a23 */ /* 0x100fe4000001088d */
[----:B------:R-:W-:Y:S01]  /*ed30*/  LDSM.16.MT88.4 R32, [R200+0x4000] ;  /* 0x00400000c820783b */ /* 0x000fe20000004200 */
[----:B------:R-:W-:Y:S02]  /*ed40*/  FFMA.FTZ R54, R190, c[0x0][0x2d0], -R141 ;  /* 0x0000b400be367a23 */ /* 0x000fe4000001088d */
[----:B------:R-:W2:Y:S01]  /*ed50*/  MUFU.EX2 R49, R49 ;  /* 0x0000003100317308 */ /* 0x000ea20000000800 */
[----:B----4-:R-:W-:Y:S01]  /*ed60*/  F2FP.BF16.PACK_AB R106, R47, R51 ;  /* 0x000000332f6a723e */ /* 0x010fe200000010ff */
        /* <DEDUP_REMOVED lines=8> */
[----:B------:R-:W4:Y:S01]  /*edf0*/  MUFU.EX2 R45, R45 ;  /* 0x0000002d002d7308 */ /* 0x000f220000000800 */
[----:B--2---:R-:W-:Y:S01]  /*ee00*/  F2FP.BF16.PACK_AB R105, R49, R50 ;  /* 0x000000323169723e */ /* 0x004fe200000010ff */
[----:B------:R-:W-:-:S02]  /*ee10*/  FFMA.FTZ R148, R148, c[0x0][0x2d0], -R141 ;  /* 0x0000b40094947a23 */ /* 0x000fc4000001088d */
[--C-:B------:R-:W-:Y:S02]  /*ee20*/  FFMA.FTZ R152, R152, c[0x0][0x2d0], -R58.reuse ;  /* 0x0000b40098987a23 */ /* 0x100fe4000001083a */
[--C-:B------:R-:W-:Y:S02]  /*ee30*/  FFMA.FTZ R153, R153, c[0x0][0x2d0], -R58.reuse ;  /* 0x0000b40099997a23 */ /* 0x100fe4000001083a */
[----:B------:R-:W-:Y:S01]  /*ee40*/  MUFU.EX2 R46, R46 ;  /* 0x0000002e002e7308 */ /* 0x000fe20000000800 */
[--C-:B------:R-:W-:Y:S02]  /*ee50*/  FFMA.FTZ R154, R154, c[0x0][0x2d0], -R58.reuse ;  /* 0x0000b4009a9a7a23 */ /* 0x100fe4000001083a */
[----:B------:R-:W-:Y:S02]  /*ee60*/  FFMA.FTZ R155, R155, c[0x0][0x2d0], -R58 ;  /* 0x0000b4009b9b7a23 */ /* 0x000fe4000001083a */
[--C-:B------:R-:W-:Y:S02]  /*ee70*/  FFMA.FTZ R177, R177, c[0x0][0x2d0], -R141.reuse ;  /* 0x0000b400b1b17a23 */ /* 0x100fe4000001088d */
[--C-:B------:R-:W-:Y:S01]  /*ee80*/  FFMA.FTZ R171, R171, c[0x0][0x2d0], -R141.reuse ;  /* 0x0000b400abab7a23 */ /* 0x100fe2000001088d */
[----:B----4-:R-:W-:Y:S01]  /*ee90*/  F2FP.BF16.PACK_AB R107, R45, R48 ;  /* 0x000000302d6b723e */ /* 0x010fe200000010ff */
[----:B------:R-:W-:Y:S01]  /*eea0*/  MUFU.EX2 R44, R44 ;  /* 0x0000002c002c7308 */ /* 0x000fe20000000800 */
[----:B------:R-:W-:-:S02]  /*eeb0*/  FFMA.FTZ R178, R178, c[0x0][0x2d0], -R141 ;  /* 0x0000b400b2b27a23 */ /* 0x000fc4000001088d */
[--C-:B------:R-:W-:Y:S02]  /*eec0*/  FFMA.FTZ R179, R179, c[0x0][0x2d0], -R141.reuse ;  /* 0x0000b400b3b37a23 */ /* 0x100fe4000001088d */
[--C-:B------:R-:W-:Y:S01]  /*eed0*/  FFMA.FTZ R189, R189, c[0x0][0x2d0], -R58.reuse ;  /* 0x0000b400bdbd7a23 */ /* 0x100fe2000001083a */
[C---:B-----5:R-:W-:Y:S01]  /*eee0*/  HMMA.16816.F32.BF16 R76, R104.reuse, R80, RZ ;  /* 0x00000050684c723c */ /* 0x060fe200000418ff */
        /* <DEDUP_REMOVED lines=12> */
[--C-:B------:R-:W-:Y:S01]  /*efb0*/  FFMA.FTZ R156, R156, c[0x0][0x2d0], -R58.reuse ;  /* 0x0000b4009c9c7a23 */ /* 0x100fe2000001083a */
[----:B------:R-:W2:Y:S01]  /*efc0*/  MUFU.EX2 R42, R42 ;  /* 0x0000002a002a7308 */ /* 0x000ea20000000800 */
[--C-:B------:R-:W-:Y:S02]  /*efd0*/  FFMA.FTZ R151, R151, c[0x0][0x2d0], -R58.reuse ;  /* 0x0000b40097977a23 */ /* 0x100fe4000001083a */
[--C-:B------:R-:W-:Y:S02]  /*efe0*/  FFMA.FTZ R150, R150, c[0x0][0x2d0], -R58.reuse ;  /* 0x0000b40096967a23 */ /* 0x100fe4000001083a */
[----:B------:R-:W-:Y:S01]  /*eff0*/  FFMA.FTZ R252, R142, c[0x0][0x2d0], -R141 ;  /* 0x0000b4008efc7a23 */ /* 0x000fe2000001088d */
[----:B------:R-:W-:Y:S01]  /*f000*/  HMMA.16816.F32.BF16 R60, R104, R64, RZ ;  /* 0x00000040683c723c */ /* 0x000fe200000418ff */
[----:B------:R-:W-:Y:S01]  /*f010*/  FFMA.FTZ R247, R59, c[0x0][0x2d0], -R58 ;  /* 0x0000b4003bf77a23 */ /* 0x000fe2000001083a */
[----:B------:R-:W4:Y:S01]  /*f020*/  MUFU.EX2 R41, R41 ;  /* 0x0000002900297308 */ /* 0x000f220000000800 */
[----:B------:R-:W-:-:S02]  /*f030*/  FADD.FTZ R52, R53, R52 ;  /* 0x0000003435347221 */ /* 0x000fc40000010000 */
[----:B------:R-:W-:Y:S02]  /*f040*/  FADD.FTZ R49, R50, R49 ;  /* 0x0000003132317221 */ /* 0x000fe40000010000 */
[----:B------:R-:W-:Y:S01]  /*f050*/  FADD.FTZ R51, R51, R52 ;  /* 0x0000003433337221 */ /* 0x000fe20000010000 */
[----:B------:R-:W-:Y:S01]  /*f060*/  HMMA.16816.F32.BF16 R68, R104, R72, RZ ;  /* 0x000000486844723c */ /* 0x000fe200000418ff */
[----:B------:R-:W-:Y:S01]  /*f070*/  FADD.FTZ R49, R48, R49 ;  /* 0x0000003130317221 */ /* 0x000fe20000010000 */
[----:B------:R-:W-:Y:S01]  /*f080*/  MUFU.EX2 R40, R40 ;  /* 0x0000002800287308 */ /* 0x000fe20000000800 */
[----:B------:R-:W-:Y:S02]  /*f090*/  FADD.FTZ R51, R47, R51 ;  /* 0x000000332f337221 */ /* 0x000fe40000010000 */
[----:B------:R-:W-:-:S03]  /*f0a0*/  FADD.FTZ R45, R45, R49 ;  /* 0x000000312d2d7221 */ /* 0x000fc60000010000 */
[C---:B------:R-:W-:Y:S01]  /*f0b0*/  HMMA.16816.F32.BF16 R84, R104.reuse, R88, RZ ;  /* 0x000000586854723c */ /* 0x040fe200000418ff */
[----:B--2---:R-:W-:Y:S01]  /*f0c0*/  FADD.FTZ R45, R42, R45 ;  /* 0x0000002d2a2d7221 */ /* 0x004fe20000010000 */
[----:B------:R-:W2:Y:S06]  /*f0d0*/  MUFU.EX2 R3, R3 ;  /* 0x0000000300037308 */ /* 0x000eac0000000800 */
[C---:B------:R-:W-:Y:S02]  /*f0e0*/  HMMA.16816.F32.BF16 R112, R104.reuse, R92, RZ ;  /* 0x0000005c6870723c */ /* 0x040fe400000418ff */
[----:B------:R-:W-:Y:S06]  /*f0f0*/  MUFU.EX2 R55, R55 ;  /* 0x0000003700377308 */ /* 0x000fec0000000800 */
[C---:B------:R-:W-:Y:S02]  /*f100*/  HMMA.16816.F32.BF16 R96, R104.reuse, R100, RZ ;  /* 0x000000646860723c */ /* 0x040fe400000418ff */
[----:B------:R-:W-:Y:S06]  /*f110*/  MUFU.EX2 R56, R56 ;  /* 0x0000003800387308 */ /* 0x000fec0000000800 */
[C---:B------:R-:W-:Y:S02]  /*f120*/  HMMA.16816.F32.BF16 R116, R104.reuse, R118, RZ ;  /* 0x000000766874723c */ /* 0x040fe400000418ff */
[----:B------:R-:W-:Y:S06]  /*f130*/  MUFU.EX2 R57, R57 ;  /* 0x0000003900397308 */ /* 0x000fec0000000800 */
[C---:B------:R-:W-:Y:S02]  /*f140*/  HMMA.16816.F32.BF16 R64, R104.reuse, R66, RZ ;  /* 0x000000426840723c */ /* 0x040fe400000418ff */
[----:B------:R-:W-:Y:S06]  /*f150*/  MUFU.EX2 R54, R54 ;  /* 0x0000003600367308 */ /* 0x000fec0000000800 */
[C---:B------:R-:W-:Y:S02]  /*f160*/  HMMA.16816.F32.BF16 R72, R104.reuse, R74, RZ ;  /* 0x0000004a6848723c */ /* 0x040fe400000418ff */
[----:B------:R-:W1:Y:S06]  /*f170*/  MUFU.EX2 R125, R125 ;  /* 0x0000007d007d7308 */ /* 0x000e6c0000000800 */
        /* <DEDUP_REMOVED lines=8> */
[----:B------:R-:W-:Y:S01]  /*f200*/  F2FP.BF16.PACK_AB R4, R44, R46 ;  /* 0x0000002e2c04723e */ /* 0x000fe200000010ff */
[----:B------:R-:W-:Y:S01]  /*f210*/  HMMA.16816.F32.BF16 R104, R104, R6, RZ ;  /* 0x000000066868723c */ /* 0x000fe200000418ff */
[----:B----4-:R-:W-:Y:S01]  /*f220*/  F2FP.BF16.PACK_AB R5, R41, R42 ;  /* 0x0000002a2905723e */ /* 0x010fe200000010ff */
[----:B------:R-:W4:Y:S01]  /*f230*/  MUFU.EX2 R147, R147 ;  /* 0x0000009300937308 */ /* 0x000f220000000800 */
[----:B------:R-:W-:-:S02]  /*f240*/  FADD.FTZ R46, R46, R51 ;  /* 0x000000332e2e7221 */ /* 0x000fc40000010000 */
[----:B------:R-:W-:Y:S02]  /*f250*/  FADD.FTZ R41, R41, R45 ;  /* 0x0000002d29297221 */ /* 0x000fe40000010000 */
[----:B------:R-:W-:Y:S01]  /*f260*/  F2FP.BF16.PACK_AB R6, R9, R43 ;  /* 0x0000002b0906723e */ /* 0x000fe200000010ff */
[----:B------:R-:W-:Y:S01]  /*f270*/  FADD.FTZ R46, R44, R46 ;  /* 0x0000002e2c2e7221 */ /* 0x000fe20000010000 */
[----:B--2---:R-:W-:Y:S01]  /*f280*/  F2FP.BF16.PACK_AB R7, R3, R40 ;  /* 0x000000280307723e */ /* 0x004fe200000010ff */
[----:B------:R-:W-:Y:S01]  /*f290*/  MUFU.EX2 R149, R149 ;  /* 0x0000009500957308 */ /* 0x000fe20000000800 */
[----:B------:R-:W-:Y:S02]  /*f2a0*/  FADD.FTZ R41, R40, R41 ;  /* 0x0000002928297221 */ /* 0x000fe40000010000 */
[----:B------:R-:W-:Y:S02]  /*f2b0*/  FADD.FTZ R43, R43, R46 ;  /* 0x0000002e2b2b7221 */ /* 0x000fe40000010000 */
[----:B------:R-:W-:Y:S01]  /*f2c0*/  FADD.FTZ R3, R3, R41 ;  /* 0x0000002903037221 */ /* 0x000fe20000010000 */
[----:B---3--:R-:W-:Y:S01]  /*f2d0*/  HMMA.16816.F32.BF16 R76, R4, R12, R76 ;  /* 0x0000000c044c723c */ /* 0x008fe2000004184c */
[----:B------:R-:W-:Y:S01]  /*f2e0*/  FADD.FTZ R43, R9, R43 ;  /* 0x0000002b092b7221 */ /* 0x000fe20000010000 */
[----:B------:R-:W2:Y:S01]  /*f2f0*/  MUFU.EX2 R148, R148 ;  /* 0x0000009400947308 */ /* 0x000ea20000000800 */
[----:B-1----:R-:W-:-:S05]  /*f300*/  FADD.FTZ R3, R125, R3 ;  /* 0x000000037d037221 */ /* 0x002fca0000010000 */
[C---:B------:R-:W-:Y:S01]  /*f310*/  HMMA.16816.F32.BF16 R80, R4.reuse, R14, R80 ;  /* 0x0000000e0450723c */ /* 0x040fe20000041850 */
[----:B------:R-:W1:Y:S01]  /*f320*/  LDSM.16.MT88.4 R12, [R127+0x4000] ;  /* 0x004000007f0c783b */ /* 0x000e620000004200 */
[----:B------:R-:W-:Y:S06]  /*f330*/  MUFU.EX2 R152, R152 ;  /* 0x0000009800987308 */ /* 0x000fec0000000800 */
[C---:B------:R-:W-:Y:S02]  /*f340*/  HMMA.16816.F32.BF16 R68, R4.reuse, R20, R68 ;  /* 0x000000140444723c */ /* 0x040fe40000041844 */
[----:B------:R-:W3:Y:S06]  /*f350*/  MUFU.EX2 R153, R153 ;  /* 0x0000009900997308 */ /* 0x000eec0000000800 */
        /* <DEDUP_REMOVED lines=9> */
[----:B------:R-:W2:Y:S06]  /*f3f0*/  MUFU.EX2 R171, R171 ;  /* 0x000000ab00ab7308 */ /* 0x000eac0000000800 */
[C---:B-1----:R-:W-:Y:S02]  /*f400*/  HMMA.16816.F32.BF16 R108, R4.reuse, R12, R108 ;  /* 0x0000000c046c723c */ /* 0x042fe4000004186c */
[----:B------:R-:W-:Y:S06]  /*f410*/  MUFU.EX2 R178, R178 ;  /* 0x000000b200b27308 */ /* 0x000fec0000000800 */
[C---:B------:R-:W-:Y:S01]  /*f420*/  HMMA.16816.F32.BF16 R104, R4.reuse, R14, R104 ;  /* 0x0000000e0468723c */ /* 0x040fe20000041868 */
[----:B------:R-:W1:Y:S01]  /*f430*/  LDSM.16.MT88.4 R12, [R202+0x4800] ;  /* 0x00480000ca0c783b */ /* 0x000e620000004200 */
[----:B------:R-:W1:Y:S06]  /*f440*/  MUFU.EX2 R179, R179 ;  /* 0x000000b300b37308 */ /* 0x000e6c0000000800 */
        /* <DEDUP_REMOVED lines=15> */
[----:B------:R-:W-:Y:S01]  /*f540*/  HMMA.16816.F32.BF16 R100, R4, R34, R100 ;  /* 0x000000220464723c */ /* 0x000fe20000041864 */
[----:B------:R-:W-:Y:S01]  /*f550*/  LDSM.16.MT88.4 R32, [R200+0x4800] ;  /* 0x00480000c820783b */ /* 0x000fe20000004200 */
        /* <DEDUP_REMOVED lines=12> */
[----:B--2---:R-:W-:Y:S01]  /*f620*/  HMMA.16816.F32.BF16 R68, R4, R16, R68 ;  /* 0x000000100444723c */ /* 0x004fe20000041844 */
[----:B------:R-:W-:Y:S02]  /*f630*/  FADD.FTZ R57, R54, R57 ;  /* 0x0000003936397221 */ /* 0x000fe40000010000 */
[----:B------:R-:W-:-:S03]  /*f640*/  FADD.FTZ R126, R137, R126 ;  /* 0x0000007e897e7221 */ /* 0x000fc60000010000 */
[----:B------:R-:W2:Y:S02]  /*f650*/  MUFU.EX2 R156, R156 ;  /* 0x0000009c009c7308 */ /* 0x000ea40000000800 */
[C---:B------:R-:W-:Y:S01]  /*f660*/  HMMA.16816.F32.BF16 R72, R4.reuse, R18, R72 ;  /* 0x000000120448723c */ /* 0x040fe20000041848 */
[----:B------:R-:W2:Y:S05]  /*f670*/  LDSM.16.MT88.4 R16, [R201+0x4800] ;  /* 0x00480000c910783b */ /* 0x000eaa0000004200 */
[----:B------:R-:W-:Y:S02]  /*f680*/  MUFU.EX2 R151, R151 ;  /* 0x0000009700977308 */ /* 0x000fe40000000800 */
[C---:B------:R-:W-:Y:S06]  /*f690*/  HMMA.16816.F32.BF16 R76, R4.reuse, R20, R76 ;  /* 0x00000014044c723c */ /* 0x040fec000004184c */
[----:B------:R-:W-:Y:S02]  /*f6a0*/  MUFU.EX2 R252, R252 ;  /* 0x000000fc00fc7308 */ /* 0x000fe40000000800 */
[C---:B------:R-:W-:Y:S01]  /*f6b0*/  HMMA.16816.F32.BF16 R80, R4.reuse, R22, R80 ;  /* 0x000000160450723c */ /* 0x040fe20000041850 */
[----:B------:R-:W2:Y:S05]  /*f6c0*/  LDSM.16.MT88.4 R20, [R127+0x4800] ;  /* 0x004800007f14783b */ /* 0x000eaa0000004200 */
[----:B------:R-:W-:Y:S02]  /*f6d0*/  MUFU.EX2 R247, R247 ;  /* 0x000000f700f77308 */ /* 0x000fe40000000800 */
        /* <DEDUP_REMOVED lines=17> */
[----:B------:R-:W2:Y:S06]  /*f7f0*/  LDSM.16.MT88.4 R20, [R202+0x5000] ;  /* 0x00500000ca14783b */ /* 0x000eac0000004200 */
[----:B----4-:R-:W-:Y:S01]  /*f800*/  F2FP.BF16.PACK_AB R4, R147, R146 ;  /* 0x000000929304723e */ /* 0x010fe200000010ff */
[----:B------:R-:W-:Y:S01]  /*f810*/  FADD.FTZ R146, R146, R57 ;  /* 0x0000003992927221 */ /* 0x000fe20000010000 */
[----:B------:R-:W-:-:S02]  /*f820*/  F2FP.BF16.PACK_AB R6, R148, R149 ;  /* 0x000000959406723e */ /* 0x000fc400000010ff */
[----:B---3--:R-:W-:Y:S01]  /*f830*/  F2FP.BF16.PACK_AB R5, R153, R152 ;  /* 0x000000989905723e */ /* 0x008fe200000010ff */
        /* <DEDUP_REMOVED lines=11> */
[C---:B------:R-:W-:Y:S08]  /*f8f0*/  HMMA.16816.F32.BF16 R60, R4.reuse, R24, R60 ;  /* 0x00000018043c723c */ /* 0x040ff0000004183c */
[C---:B------:R-:W-:Y:S01]  /*f900*/  HMMA.16816.F32.BF16 R64, R4.reuse, R26, R64 ;  /* 0x0000001a0440723c */ /* 0x040fe20000041840 */
[----:B------:R-:W3:Y:S07]  /*f910*/  LDSM.16.MT88.4 R24, [R201+0x5000] ;  /* 0x00500000c918783b */ /* 0x000eee0000004200 */
[C---:B--2---:R-:W-:Y:S08]  /*f920*/  HMMA.16816.F32.BF16 R76, R4.reuse, R16, R76 ;  /* 0x00000010044c723c */ /* 0x044ff0000004184c */
[C---:B------:R-:W-:Y:S01]  /*f930*/  HMMA.16816.F32.BF16 R80, R4.reuse, R18, R80 ;  /* 0x000000120450723c */ /* 0x040fe20000041850 */
[----:B------:R-:W2:Y:S07]  /*f940*/  LDSM.16.MT88.4 R16, [R127+0x5000] ;  /* 0x005000007f10783b */ /* 0x000eae0000004200 */
[C---:B------:R-:W-:Y:S08]  /*f950*/  HMMA.16816.F32.BF16 R84, R4.reuse, R20, R84 ;  /* 0x000000140454723c */ /* 0x040ff00000041854 */
[C---:B-1----:R-:W-:Y:S08]  /*f960*/  HMMA.16816.F32.BF16 R96, R4.reuse, R12, R96 ;  /* 0x0000000c0460723c */ /* 0x042ff00000041860 */
[C---:B------:R-:W-:Y:S01]  /*f970*/  HMMA.16816.F32.BF16 R100, R4.reuse, R14, R100 ;  /* 0x0000000e0464723c */ /* 0x040fe20000041864 */
[----:B------:R-:W1:Y:S07]  /*f980*/  LDSM.16.MT88.4 R12, [R127+0x2000] ;  /* 0x002000007f0c783b */ /* 0x000e6e0000004200 */
[C---:B------:R-:W-:Y:S01]  /*f990*/  HMMA.16816.F32.BF16 R88, R4.reuse, R22, R88 ;  /* 0x000000160458723c */ /* 0x040fe20000041858 */
[----:B------:R-:W4:Y:S07]  /*f9a0*/  LDSM.16.MT88.4 R20, [R201+0x2000] ;  /* 0x00200000c914783b */ /* 0x000f2e0000004200 */
        /* <DEDUP_REMOVED lines=39> */
[C---:B------:R-:W-:Y:S01]  /*fc20*/  HMMA.16816.F32.BF16 R96, R4.reuse, R36, R96 ;  /* 0x000000240460723c */ /* 0x040fe20000041860 */
[----:B------:R-:W1:Y:S06]  /*fc30*/  MUFU.EX2 R36, R150 ;  /* 0x0000009600247308 */ /* 0x000e6c0000000800 */
[--C-:B------:R-:W-:Y:S01]  /*fc40*/  FFMA.FTZ R37, R139, c[0x0][0x2d0], -R58.reuse ;  /* 0x0000b4008b257a23 */ /* 0x100fe2000001083a */
[C---:B---3--:R-:W-:Y:S05]  /*fc50*/  HMMA.16816.F32.BF16 R112, R4.reuse, R20, R112 ;  /* 0x000000140470723c */ /* 0x048fea0000041870 */
[----:B------:R-:W-:Y:S03]  /*fc60*/  MUFU.EX2 R37, R37 ;  /* 0x0000002500257308 */ /* 0x000fe60000000800 */
[C---:B------:R-:W-:Y:S01]  /*fc70*/  HMMA.16816.F32.BF16 R92, R4.reuse, R22, R92 ;  /* 0x00000016045c723c */ /* 0x040fe2000004185c */
[----:B------:R-:W3:Y:S07]  /*fc80*/  LDSM.16.MT88.4 R20, [R202+0x6000] ;  /* 0x00600000ca14783b */ /* 0x000eee0000004200 */
[----:B------:R-:W-:Y:S07]  /*fc90*/  HMMA.16816.F32.BF16 R100, R4, R38, R100 ;  /* 0x000000260464723c */ /* 0x000fee0000041864 */
[----:B------:R-:W-:Y:S01]  /*fca0*/  F2FP.BF16.PACK_AB R4, R168, R169 ;  /* 0x000000a9a804723e */ /* 0x000fe200000010ff */
[----:B------:R-:W-:Y:S01]  /*fcb0*/  FFMA.FTZ R38, R138, c[0x0][0x2d0], -R58 ;  /* 0x0000b4008a267a23 */ /* 0x000fe2000001083a */
[----:B------:R-:W-:Y:S01]  /*fcc0*/  F2FP.BF16.PACK_AB R6, R158, R159 ;  /* 0x0000009f9e06723e */ /* 0x000fe200000010ff */
[----:B------:R-:W-:Y:S01]  /*fcd0*/  FADD.FTZ R169, R169, R178 ;  /* 0x000000b2a9a97221 */ /* 0x000fe20000010000 */
[----:B------:R-:W-:Y:S01]  /*fce0*/  F2FP.BF16.PACK_AB R5, R156, R157 ;  /* 0x0000009d9c05723e */ /* 0x000fe200000010ff */
[----:B------:R-:W-:Y:S01]  /*fcf0*/  FADD.FTZ R157, R157, R176 ;  /* 0x000000b09d9d7221 */ /* 0x000fe20000010000 */
[----:B-1----:R-:W-:Y:S01]  /*fd00*/  F2FP.BF16.PACK_AB R7, R36, R151 ;  /* 0x000000972407723e */ /* 0x002fe200000010ff */
[----:B------:R-:W-:Y:S01]  /*fd10*/  MUFU.EX2 R38, R38 ;  /* 0x0000002600267308 */ /* 0x000fe20000000800 */
[----:B------:R-:W-:-:S02]  /*fd20*/  FADD.FTZ R169, R168, R169 ;  /* 0x000000a9a8a97221 */ /* 0x000fc40000010000 */
[----:B------:R-:W-:Y:S02]  /*fd30*/  FADD.FTZ R157, R156, R157 ;  /* 0x0000009d9c9d7221 */ /* 0x000fe40000010000 */
[----:B------:R-:W-:Y:S01]  /*fd40*/  FADD.FTZ R159, R159, R169 ;  /* 0x000000a99f9f7221 */ /* 0x000fe20000010000 */
[----:B----4-:R-:W-:Y:S01]  /*fd50*/  HMMA.16816.F32.BF16 R60, R4, R28, R60 ;  /* 0x0000001c043c723c */ /* 0x010fe2000004183c */
[----:B------:R-:W-:Y:S02]  /*fd60*/  FADD.FTZ R151, R151, R157 ;  /* 0x0000009d97977221 */ /* 0x000fe40000010000 */
[----:B------:R-:W-:Y:S02]  /*fd70*/  FADD.FTZ R159, R158, R159 ;  /* 0x0000009f9e9f7221 */ /* 0x000fe40000010000 */
[----:B------:R-:W-:-:S03]  /*fd80*/  FADD.FTZ R151, R36, R151 ;  /* 0x0000009724977221 */ /* 0x000fc60000010000 */
[C---:B------:R-:W-:Y:S01]  /*fd90*/  HMMA.16816.F32.BF16 R64, R4.reuse, R30, R64 ;  /* 0x0000001e0440723c */ /* 0x040fe20000041840 */
[----:B------:R-:W-:Y:S07]  /*fda0*/  LDSM.16.MT88.4 R28, [R127+0x6000] ;  /* 0x006000007f1c783b */ /* 0x000fee0000004200 */
[C---:B--2---:R-:W-:Y:S08]  /*fdb0*/  HMMA.16816.F32.BF16 R68, R4.reuse, R16, R68 ;  /* 0x000000100444723c */ /* 0x044ff00000041844 */
[C---:B------:R-:W-:Y:S01]  /*fdc0*/  HMMA.16816.F32.BF16 R72, R4.reuse, R18, R72 ;  /* 0x000000120448723c */ /* 0x040fe20000041848 */
[----:B------:R-:W1:Y:S07]  /*fdd0*/  LDSM.16.MT88.4 R16, [R200+0x6000] ;  /* 0x00600000c810783b */ /* 0x000e6e0000004200 */
[C---:B------:R-:W-:Y:S08]  /*fde0*/  HMMA.16816.F32.BF16 R112, R4.reuse, R12, R112 ;  /* 0x0000000c0470723c */ /* 0x040ff00000041870 */
[C---:B------:R-:W-:Y:S01]  /*fdf0*/  HMMA.16816.F32.BF16 R92, R4.reuse, R14, R92 ;  /* 0x0000000e045c723c */ /* 0x040fe2000004185c */
[----:B------:R-:W2:Y:S07]  /*fe00*/  LDSM.16.MT88.4 R12, [R202+0x3000] ;  /* 0x00300000ca0c783b */ /* 0x000eae0000004200 */
[C---:B------:R-:W-:Y:S07]  /*fe10*/  HMMA.16816.F32.BF16 R120, R4.reuse, R32, R120 ;  /* 0x000000200478723c */ /* 0x040fee0000041878 */
[--C-:B------:R-:W-:Y:S01]  /*fe20*/  FFMA.FTZ R32, R145, c[0x0][0x2d0], -R141.reuse ;  /* 0x0000b40091207a23 */ /* 0x100fe2000001088d */
[----:B------:R-:W-:Y:S01]  /*fe30*/  HMMA.16816.F32.BF16 R116, R4, R34, R116 ;  /* 0x000000220474723c */ /* 0x000fe20000041874 */
[----:B------:R-:W-:-:S04]  /*fe40*/  FFMA.FTZ R33, R144, c[0x0][0x2d0], -R141 ;  /* 0x0000b40090217a23 */ /* 0x000fc8000001088d */
[----:B------:R-:W4:Y:S02]  /*fe50*/  MUFU.EX2 R32, R32 ;  /* 0x0000002000207308 */ /* 0x000f240000000800 */
[----:B------:R-:W-:Y:S01]  /*fe60*/  FFMA.FTZ R34, R143, c[0x0][0x2d0], -R141 ;  /* 0x0000b4008f227a23 */ /* 0x000fe2000001088d */
[----:B------:R-:W-:Y:S01]  /*fe70*/  HMMA.16816.F32.BF16 R76, R4, R24, R76 ;  /* 0x00000018044c723c */ /* 0x000fe2000004184c */
[----:B------:R-:W-:-:S04]  /*fe80*/  FFMA.FTZ R35, R140, c[0x0][0x2d0], -R58 ;  /* 0x0000b4008c237a23 */ /* 0x000fc8000001083a */
[----:B------:R-:W1:Y:S03]  /*fe90*/  MUFU.EX2 R33, R33 ;  /* 0x0000002100217308 */ /* 0x000e660000000800 */
[C---:B------:R-:W-:Y:S01]  /*fea0*/  HMMA.16816.F32.BF16 R80, R4.reuse, R26, R80 ;  /* 0x0000001a0450723c */ /* 0x040fe20000041850 */
[----:B------:R-:W-:Y:S04]  /*feb0*/  LDSM.16.MT88.4 R24, [R201+0x3000] ;  /* 0x00300000c918783b */ /* 0x000fe80000004200 */
[----:B------:R-:W2:Y:S01]  /*fec0*/  MUFU.EX2 R34, R34 ;  /* 0x0000002200227308 */ /* 0x000ea20000000800 */
[----:B----4-:R-:W-:Y:S02]  /*fed0*/  FADD.FTZ R159, R32, R159 ;  /* 0x0000009f209f7221 */ /* 0x010fe40000010000 */
[----:B---3--:R-:W-:Y:S05]  /*fee0*/  HMMA.16816.F32.BF16 R84, R4, R20, R84 ;  /* 0x000000140454723c */ /* 0x008fea0000041854 */
[----:B------:R-:W3:Y:S01]  /*fef0*/  MUFU.EX2 R35, R35 ;  /* 0x0000002300237308 */ /* 0x000ee20000000800 */
[----:B-1----:R-:W-:-:S02]  /*ff00*/  FADD.FTZ R159, R33, R159 ;  /* 0x0000009f219f7221 */ /* 0x002fc40000010000 */
[----:B------:R-:W-:Y:S01]  /*ff10*/  HMMA.16816.F32.BF16 R88, R4, R22, R88 ;  /* 0x000000160458723c */ /* 0x000fe20000041858 */
[----:B------:R-:W1:Y:S01]  /*ff20*/  LDSM.16.MT88.4 R20, [R200+0x3000] ;  /* 0x00300000c814783b */ /* 0x000e620000004200 */
[----:B--2---:R-:W-:-:S06]  /*ff30*/  FADD.FTZ R159, R34, R159 ;  /* 0x0000009f229f7221 */ /* 0x004fcc0000010000 */
[----:B------:R-:W-:Y:S01]  /*ff40*/  HMMA.16816.F32.BF16 R96, R4, R16, R96 ;  /* 0x000000100460723c */ /* 0x000fe20000041860 */
[----:B---3--:R-:W-:-:S07]  /*ff50*/  FADD.FTZ R151, R35, R151 ;  /* 0x0000009723977221 */ /* 0x008fce0000010000 */
[----:B------:R-:W-:Y:S01]  /*ff60*/  HMMA.16816.F32.BF16 R100, R4, R18, R100 ;  /* 0x000000120464723c */ /* 0x000fe20000041864 */
[----:B------:R-:W2:Y:S01]  /*ff70*/  LDSM.16.MT88.4 R16, [R127+0x3000] ;  /* 0x003000007f10783b */ /* 0x000ea20000004200 */
[----:B------:R-:W-:-:S04]  /*ff80*/  FADD.FTZ R151, R37, R151 ;  /* 0x0000009725977221 */ /* 0x000fc80000010000 */
[----:B------:R-:W-:Y:S02]  /*ff90*/  FADD.FTZ R151, R38, R151 ;  /* 0x0000009726977221 */ /* 0x000fe40000010000 */
[C---:B------:R-:W-:Y:S08]  /*ffa0*/  HMMA.16816.F32.BF16 R108, R4.reuse, R28, R108 ;  /* 0x0000001c046c723c */ /* 0x040ff0000004186c */
[----:B------:R-:W-:Y:S07]  /*ffb0*/  HMMA.16816.F32.BF16 R104, R4, R30, R104 ;  /* 0x0000001e0468723c */ /* 0x000fee0000041868 */
[----:B------:R-:W-:-:S02]  /*ffc0*/  F2FP.BF16.PACK_AB R4, R33, R32 ;  /* 0x000000202104723e */ /* 0x000fc400000010ff */
[C---:B------:R-:W-:Y:S01]  /*ffd0*/  F2FP.BF16.PACK_AB R6, R252.reuse, R34 ;  /* 0x00000022fc06723e */ /* 0x040fe200000010ff */
[----:B------:R-:W-:Y:S01]  /*ffe0*/  FADD.FTZ R252, R252, R159 ;  /* 0x0000009ffcfc7221 */ /* 0x000fe20000010000 */
[----:B------:R-:W-:Y:S02]  /*fff0*/  F2FP.BF16.PACK_AB R5, R37, R35 ;  /* 0x000000232505723e */ /* 0x000fe400000010ff */
[C---:B------:R-:W-:Y:S01]  /*10000*/  F2FP.BF16.PACK_AB R7, R247.reuse, R38 ;  /* 0x00000026f707723e */ /* 0x040fe200000010ff */
[----:B------:R-:W-:-:S06]  /*10010*/  FADD.FTZ R247, R247, R151 ;  /* 0x00000097f7f77221 */ /* 0x000fcc0000010000 */
[C---:B------:R-:W-:Y:S08]  /*10020*/  HMMA.16816.F32.BF16 R120, R4.reuse, R12, R120 ;  /* 0x0000000c0478723c */ /* 0x040ff00000041878 */
        /* <DEDUP_REMOVED lines=9> */
[C---:B---3--:R-:W-:Y:S08]  /*100c0*/  HMMA.16816.F32.BF16 R84, R4.reuse, R12, R84 ;  /* 0x0000000c0454723c */ /* 0x048ff00000041854 */
[C---:B------:R-:W-:Y:S01]  /*100d0*/  HMMA.16816.F32.BF16 R88, R4.reuse, R14, R88 ;  /* 0x0000000e0458723c */ /* 0x040fe20000041858 */
[----:B------:R-:W3:Y:S07]  /*100e0*/  LDSM.16.MT88.4 R12, [R127+0x6800] ;  /* 0x006800007f0c783b */ /* 0x000eee0000004200 */
[C---:B------:R-:W-:Y:S08]  /*100f0*/  HMMA.16816.F32.BF16 R64, R4.reuse, R26, R64 ;  /* 0x0000001a0440723c */ /* 0x040ff00000041840 */
[C---:B-1----:R-:W-:Y:S08]  /*10100*/  HMMA.16816.F32.BF16 R112, R4.reuse, R20, R112 ;  /* 0x000000140470723c */ /* 0x042ff00000041870 */
[C---:B------:R-:W-:Y:S08]  /*10110*/  HMMA.16816.F32.BF16 R92, R4.reuse, R22, R92 ;  /* 0x00000016045c723c */ /* 0x040ff0000004185c */
[C---:B--2---:R-:W-:Y:S08]  /*10120*/  HMMA.16816.F32.BF16 R96, R4.reuse, R16, R96 ;  /* 0x000000100460723c */ /* 0x044ff00000041860 */
[C---:B------:R-:W-:Y:S08]  /*10130*/  HMMA.16816.F32.BF16 R100, R4.reuse, R18, R100 ;  /* 0x000000120464723c */ /* 0x040ff00000041864 */
[C---:B---3--:R-:W-:Y:S08]  /*10140*/  HMMA.16816.F32.BF16 R108, R4.reuse, R12, R108 ;  /* 0x0000000c046c723c */ /* 0x048ff0000004186c */
[----:B------:R-:W-:Y:S01]  /*10150*/  HMMA.16816.F32.BF16 R104, R4, R14, R104 ;  /* 0x0000000e0468723c */ /* 0x000fe20000041868 */
[----:B------:R-:W-:Y:S07]  /*10160*/  @!UPT UIADD3 URZ, URZ, URZ, URZ ;  /* 0x0000003f3f3ff290 */ /* 0x000fee000fffe03f */
[----:B------:R-:W-:Y:S11]  /*10170*/  @!P0 BRA `(.L_x_1669) ;  /* 0x0000323000008947 */ /* 0x000ff60003800000 */
[----:B------:R-:W-:Y:S01]  /*10180*/  LOP3.LUT P1, RZ, R222, 0x2, RZ, 0xc0, !PT ;  /* 0x00000002deff7812 */ /* 0x000fe2000782c0ff */
[----:B------:R-:W-:Y:S01]  /*10190*/  IMAD.MOV.U32 R3, RZ, RZ, c[0x0][0x208] ;  /* 0x00008200ff037624 */ /* 0x000fe200078e00ff */
[----:B------:R-:W-:Y:S01]  /*101a0*/  ISETP.GT.AND P0, PT, R215, 0x7f, PT ;  /* 0x0000007fd700780c */ /* 0x000fe20003f04270 */
[----:B------:R-:W-:Y:S01]  /*101b0*/  IMAD.MOV.U32 R250, RZ, RZ, c[0x0][0x20c] ;  /* 0x00008300fffa7624 */ /* 0x000fe200078e00ff */
[----:B------:R-:W-:Y:S01]  /*101c0*/  LOP3.LUT R234, R234, 0xfffffff7, RZ, 0xc0, !PT ;  /* 0xfffffff7eaea7812 */ /* 0x000fe200078ec0ff */
[C---:B------:R-:W-:Y:S01]  /*101d0*/  IMAD.SHL.U32 R245, R3.reuse, 0x40, RZ ;  /* 0x0000004003f57824 */ /* 0x040fe200078e00ff */
[----:B------:R-:W-:Y:S01]  /*101e0*/  ISETP.GE.AND P4, PT, R10, c[0x0][0x1d4], PT ;  /* 0x000075000a007a0c */ /* 0x000fe20003f86270 */
[----:B------:R-:W-:Y:S01]  /*101f0*/  IMAD.MOV.U32 R248, RZ, RZ, R240 ;  /* 0x000000fffff87224 */ /* 0x000fe200078e00f0 */
[C-C-:B------:R-:W-:Y:S01]  /*10200*/  SHF.L.U64.HI R246, R3.reuse, 0x6, R250.reuse ;  /* 0x0000000603f67819 */ /* 0x140fe200000102fa */
[----:B------:R-:W-:Y:S01]  /*10210*/  IMAD.MOV.U32 R249, RZ, RZ, R237 ;  /* 0x000000fffff97224 */ /* 0x000fe200078e00ed */
[C---:B------:R-:W-:Y:S01]  /*10220*/  SHF.L.U64.HI R251, R3.reuse, 0x5, R250 ;  /* 0x0000000503fb7819 */ /* 0x040fe200000102fa */
[----:B------:R-:W-:Y:S01]  /*10230*/  IMAD.SHL.U32 R250, R3, 0x20, RZ ;  /* 0x0000002003fa7824 */ /* 0x000fe200078e00ff */
[----:B------:R-:W-:-:S02]  /*10240*/  ISETP.GE.AND P5, PT, R217, c[0x0][0x1d4], PT ;  /* 0x00007500d9007a0c */ /* 0x000fc40003fa6270 */
[----:B------:R-:W-:-:S04]  /*10250*/  @P1 LOP3.LUT R234, R234, 0x8, RZ, 0xfc, !PT ;  /* 0x00000008eaea1812 */ /* 0x000fc800078efcff */
[----:B------:R-:W-:-:S04]  /*10260*/  LOP3.LUT R234, R234, 0xfffffffd, RZ, 0xc0, !PT ;  /* 0xfffffffdeaea7812 */ /* 0x000fc800078ec0ff */
[----:B------:R-:W-:Y:S02]  /*10270*/  @P0 LOP3.LUT R234, R234, 0x2, RZ, 0xfc, !PT ;  /* 0x00000002eaea0812 */ /* 0x000fe400078efcff */
[----:B------:R-:W-:Y:S02]  /*10280*/  LOP3.LUT P0, RZ, R222, 0x4, RZ, 0xc0, !PT ;  /* 0x00000004deff7812 */ /* 0x000fe4000780c0ff */
[----:B------:R-:W-:-:S11]  /*10290*/  LOP3.LUT R234, R234, 0xfffffffb, RZ, 0xc0, !PT ;  /* 0xfffffffbeaea7812 */ /* 0x000fd600078ec0ff */
[----:B------:R-:W-:Y:S02]  /*102a0*/  @P0 LOP3.LUT R234, R234, 0x4, RZ, 0xfc, !PT ;  /* 0x00000004eaea0812 */ /* 0x000fe400078efcff */
.L_x_1672:
[----:B------:R-:W-:Y:S04]  /*102b0*/  DEPBAR.LE SB0, 0x0 ;  /* 0x000080000000791a */ /* 0x000fe80000000000 */
[----:B------:R-:W-:Y:S01]  /*102c0*/  WARPSYNC 0xffffffff ;  /* 0xffffffff00007948 */ /* 0x000fe20003800000 */
[----:B------:R-:W-:Y:S01]  /*102d0*/  BAR.SYNC.DEFER_BLOCKING 0x0 ;  /* 0x0000000000007b1d */ /* 0x000fe20000010000 */
[----:B------:R-:W-:Y:S01]  /*102e0*/  ISETP.GT.AND P2, PT, R215, 0x7f, PT ;  /* 0x0000007fd700780c */ /* 0x000fe20003f44270 */
[----:B------:R-:W-:Y:S01]  /*102f0*/  IMAD.WIDE.U32 R152, R244, c[0x0][0x208], RZ ;  /* 0x00008200f4987a25 */ /* 0x000fe200078e00ff */
[C---:B------:R-:W-:Y:S02]  /*10300*/  LOP3.LUT P0, RZ, R222.reuse, 0x2, RZ, 0xc0, !PT ;  /* 0x00000002deff7812 */ /* 0x040fe4000780c0ff */
[C---:B------:R-:W-:Y:S02]  /*10310*/  IADD3 R3, R203.reuse, 0x20, RZ ;  /* 0x00000020cb037810 */ /* 0x040fe40007ffe0ff */
[----:B------:R-:W-:Y:S01]  /*10320*/  LOP3.LUT P3, RZ, R222, 0x4, RZ, 0xc0, !PT ;  /* 0x00000004deff7812 */ /* 0x000fe2000786c0ff */
[----:B------:R-:W-:Y:S01]  /*10330*/  IMAD.WIDE.U32 R144, R152, 0x70, R250 ;  /* 0x0000007098907825 */ /* 0x000fe200078e00fa */
[----:B------:R-:W-:Y:S02]  /*10340*/  SHF.R.S32.HI R52, RZ, 0x1f, R244 ;  /* 0x0000001fff347819 */ /* 0x000fe400000114f4 */
[----:B------:R-:W-:Y:S03]  /*10350*/  LOP3.LUT R234, R234, 0xfffffffe, RZ, 0xc0, !PT ;  /* 0xfffffffeeaea7812 */ /* 0x000fe600078ec0ff */
[----:B------:R-:W-:Y:S02]  /*10360*/  IMAD R52, R52, c[0x0][0x208], RZ ;  /* 0x0000820034347a24 */ /* 0x000fe400078e02ff */
[----:B------:R-:W-:Y:S02]  /*10370*/  @P0 IADD3 R3, R203, -0x20, RZ ;  /* 0xffffffe0cb030810 */ /* 0x000fe40007ffe0ff */
[----:B------:R-:W-:Y:S01]  /*10380*/  @!P2 IADD3 R126, P1, P0, R250, R144, R250 ;  /* 0x00000090fa7ea210 */ /* 0x000fe2000783e0fa */
[----:B------:R-:W-:Y:S04]  /*10390*/  IMAD R52, R244, c[0x0][0x20c], R52 ;  /* 0x00008300f4347a24 */ /* 0x000fe800078e0234 */
[----:B------:R-:W-:Y:S01]  /*103a0*/  IMAD.IADD R125, R153, 0x1, R52 ;  /* 0x00000001997d7824 */ /* 0x000fe200078e0234 */
[----:B------:R-:W1:Y:S01]  /*103b0*/  LDSM.16.M88.4 R8, [R203] ;  /* 0x00000000cb08783b */ /* 0x000e620000000200 */
[----:B------:R-:W-:Y:S01]  /*103c0*/  IMAD.WIDE.U32 R152, R152, 0x70, R248 ;  /* 0x0000007098987825 */ /* 0x000fe200078e00f8 */
[----:B------:R-:W-:Y:S03]  /*103d0*/  BSSY B0, `(.L_x_1670) ;  /* 0x00000ff000007945 */ /* 0x000fe60003800000 */
[----:B------:R-:W-:Y:S01]  /*103e0*/  IMAD R125, R125, 0x70, RZ ;  /* 0x000000707d7d7824 */ /* 0x000fe200078e02ff */
[----:B------:R-:W2:Y:S03]  /*103f0*/  LDSM.16.M88.4 R16, [R203+0x800] ;  /* 0x00080000cb10783b */ /* 0x000ea60000000200 */
[----:B------:R-:W-:Y:S02]  /*10400*/  IMAD.IADD R144, R125, 0x1, R145 ;  /* 0x000000017d907824 */ /* 0x000fe400078e0291 */
[----:B------:R-:W-:Y:S01]  /*10410*/  IMAD.IADD R125, R153, 0x1, R125 ;  /* 0x00000001997d7824 */ /* 0x000fe200078e027d */
        /* <DEDUP_REMOVED lines=9> */
[----:B------:R-:W-:Y:S01]  /*104b0*/  LDSM.16.M88.4 R148, [R3+0x1800] ;  /* 0x001800000394783b */ /* 0x000fe20000000200 */
[C---:B--2---:R-:W-:Y:S05]  /*104c0*/  HMMA.16816.F32.BF16 R12, R128.reuse, R16, RZ ;  /* 0x00000010800c723c */ /* 0x044fea00000418ff */
[----:B------:R-:W-:Y:S03]  /*104d0*/  LDSM.16.M88.4 R156, [R3+0x3000] ;  /* 0x00300000039c783b */ /* 0x000fe60000000200 */
[C---:B------:R-:W-:Y:S08]  /*104e0*/  HMMA.16816.F32.BF16 R16, R128.reuse, R18, RZ ;  /* 0x000000128010723c */ /* 0x040ff000000418ff */
[C---:B---3--:R-:W-:Y:S08]  /*104f0*/  HMMA.16816.F32.BF16 R20, R128.reuse, R24, RZ ;  /* 0x000000188014723c */ /* 0x048ff000000418ff */
[C---:B------:R-:W-:Y:S08]  /*10500*/  HMMA.16816.F32.BF16 R24, R128.reuse, R26, RZ ;  /* 0x0000001a8018723c */ /* 0x040ff000000418ff */
[C---:B----4-:R-:W-:Y:S08]  /*10510*/  HMMA.16816.F32.BF16 R28, R128.reuse, R32, RZ ;  /* 0x00000020801c723c */ /* 0x050ff000000418ff */
[C---:B------:R-:W-:Y:S08]  /*10520*/  HMMA.16816.F32.BF16 R32, R128.reuse, R34, RZ ;  /* 0x000000228020723c */ /* 0x040ff000000418ff */
[C---:B-----5:R-:W-:Y:S08]  /*10530*/  HMMA.16816.F32.BF16 R36, R128.reuse, R40, RZ ;  /* 0x000000288024723c */ /* 0x060ff000000418ff */
[C---:B------:R-:W-:Y:S08]  /*10540*/  HMMA.16816.F32.BF16 R40, R128.reuse, R42, RZ ;  /* 0x0000002a8028723c */ /* 0x040ff000000418ff */
[C---:B------:R-:W-:Y:S08]  /*10550*/  HMMA.16816.F32.BF16 R44, R128.reuse, R48, RZ ;  /* 0x00000030802c723c */ /* 0x040ff000000418ff */
[C---:B------:R-:W-:Y:S08]  /*10560*/  HMMA.16816.F32.BF16 R48, R128.reuse, R50, RZ ;  /* 0x000000328030723c */ /* 0x040ff000000418ff */
[C---:B------:R-:W-:Y:S08]  /*10570*/  HMMA.16816.F32.BF16 R52, R128.reuse, R56, RZ ;  /* 0x000000388034723c */ /* 0x040ff000000418ff */
[----:B------:R-:W-:Y:S08]  /*10580*/  HMMA.16816.F32.BF16 R56, R128, R58, RZ ;  /* 0x0000003a8038723c */ /* 0x000ff000000418ff */
[C---:B-1----:R-:W-:Y:S07]  /*10590*/  HMMA.16816.F32.BF16 R4, R132.reuse, R136, R4 ;  /* 0x000000888404723c */ /* 0x042fee0000041804 */
[----:B------:R-:W-:Y:S01]  /*105a0*/  @!P2 IADD3.X R136, R251, R144, R251, P1, P0 ;  /* 0x00000090fb88a210 */ /* 0x000fe20000fe04fb */
[C---:B------:R-:W-:Y:S01]  /*105b0*/  HMMA.16816.F32.BF16 R8, R132.reuse, R138, R8 ;  /* 0x0000008a8408723c */ /* 0x040fe20000041808 */
[----:B------:R-:W1:Y:S03]  /*105c0*/  LDSM.16.M88.4 R144, [R3+0x1000] ;  /* 0x001000000390783b */ /* 0x000e660000000200 */
[----:B------:R-:W-:Y:S02]  /*105d0*/  @!P2 IADD3 R126, P0, R126, R240, RZ ;  /* 0x000000f07e7ea210 */ /* 0x000fe40007f1e0ff */
[----:B------:R-:W-:Y:S02]  /*105e0*/  LEA R170, P1, R152, c[0x0][0x1f8], 0x1 ;  /* 0x00007e0098aa7a11 */ /* 0x000fe400078208ff */
[C---:B------:R-:W-:Y:S04]  /*105f0*/  HMMA.16816.F32.BF16 R12, R132.reuse, R140, R12 ;  /* 0x0000008c840c723c */ /* 0x040fe8000004180c */
[----:B------:R-:W-:Y:S01]  /*10600*/  @!P2 IMAD.X R136, R136, 0x1, R237, P0 ;  /* 0x000000018888a824 */ /* 0x000fe200000e06ed */
[----:B------:R-:W-:Y:S02]  /*10610*/  @!P2 LEA R168, P0, R126, c[0x0][0x1f8], 0x1 ;  /* 0x00007e007ea8aa11 */ /* 0x000fe400078008ff */
[----:B------:R-:W-:Y:S01]  /*10620*/  LEA.HI.X R171, R152, c[0x0][0x1fc], R125, 0x1, P1 ;  /* 0x00007f0098ab7a11 */ /* 0x000fe200008f0c7d */
[C---:B------:R-:W-:Y:S01]  /*10630*/  HMMA.16816.F32.BF16 R16, R132.reuse, R142, R16 ;  /* 0x0000008e8410723c */ /* 0x040fe20000041810 */
[----:B------:R-:W-:Y:S03]  /*10640*/  LDSM.16.M88.4 R152, [R3+0x2800] ;  /* 0x002800000398783b */ /* 0x000fe60000000200 */
[----:B------:R-:W-:Y:S02]  /*10650*/  @!P2 LEA.HI.X R169, R126, c[0x0][0x1fc], R136, 0x1, P0 ;  /* 0x00007f007ea9aa11 */ /* 0x000fe400000f0c88 */
[-C--:B------:R-:W-:Y:S01]  /*10660*/  IADD3 R178, P0, R170, R245.reuse, RZ ;  /* 0x000000f5aab27210 */ /* 0x080fe20007f1e0ff */
[----:B------:R2:W3:Y:S05]  /*10670*/  LDSM.16.M88.4 R136, [R3+0x2000] ;  /* 0x002000000388783b */ /* 0x0004ea0000000200 */
[--C-:B------:R-:W-:Y:S01]  /*10680*/  IMAD.X R179, R171, 0x1, R246.reuse, P0 ;  /* 0x00000001abb37824 */ /* 0x100fe200000e06f6 */
[----:B------:R-:W-:Y:S01]  /*10690*/  @!PT LDS RZ, [RZ] ;  /* 0x00000000fffff984 */ /* 0x000fe20000000800 */
[----:B------:R-:W-:Y:S01]  /*106a0*/  @!PT LDS RZ, [RZ] ;  /* 0x00000000fffff984 */ /* 0x000fe20000000800 */
[----:B------:R-:W-:Y:S01]  /*106b0*/  @!PT LDS RZ, [RZ] ;  /* 0x00000000fffff984 */ /* 0x000fe20000000800 */
[----:B------:R4:W-:Y:S01]  /*106c0*/  LDGSTS.E.BYPASS.LTC128B.128 [R236+0x100], [R170.64], !P4 ;  /* 0x00100000aaec7fae */ /* 0x0009e2000e101d4a */
[----:B------:R-:W-:Y:S05]  /*106d0*/  IADD3 R176, P0, R178, R245, RZ ;  /* 0x000000f5b2b07210 */ /* 0x000fea0007f1e0ff */
[----:B------:R4:W-:Y:S01]  /*106e0*/  LDGSTS.E.BYPASS.LTC128B.128 [R236+0x3900], [R170.64+0x80], !P5 ;  /* 0x03900080aaec7fae */ /* 0x0009e2000e901d4a */
[----:B------:R-:W-:Y:S01]  /*106f0*/  IMAD.X R177, R179, 0x1, R246, P0 ;  /* 0x00000001b3b17824 */ /* 0x000fe200000e06f6 */
[----:B------:R-:W-:Y:S01]  /*10700*/  ISETP.GT.AND P0, PT, R244, R239, PT ;  /* 0x000000eff400720c */ /* 0x000fe20003f04270 */
[C---:B-1----:R-:W-:Y:S03]  /*10710*/  HMMA.16816.F32.BF16 R20, R132.reuse, R144, R20 ;  /* 0x000000908414723c */ /* 0x042fe60000041814 */
[----:B------:R1:W-:Y:S01]  /*10720*/  LDGSTS.E.BYPASS.LTC128B.128 [R236+0x1100], [R178.64], !P4 ;  /* 0x01100000b2ec7fae */ /* 0x0003e2000e101d4a */
[C---:B--2---:R-:W-:Y:S05]  /*10730*/  IADD3 R3, R203.reuse, 0x40, RZ ;  /* 0x00000040cb037810 */ /* 0x044fea0007ffe0ff */
[----:B------:R1:W-:Y:S01]  /*10740*/  LDGSTS.E.BYPASS.LTC128B.128 [R236+0x4900], [R178.64+0x80], !P5 ;  /* 0x04900080b2ec7fae */ /* 0x0003e2000e901d4a */
[C---:B------:R-:W-:Y:S03]  /*10750*/  HMMA.16816.F32.BF16 R24, R132.reuse, R146, R24 ;  /* 0x000000928418723c */ /* 0x040fe60000041818 */
[----:B------:R-:W-:Y:S02]  /*10760*/  @P3 IADD3 R3, R203, -0x40, RZ ;  /* 0xffffffc0cb033810 */ /* 0x000fe40007ffe0ff */
[----:B------:R1:W-:Y:S01]  /*10770*/  LDGSTS.E.BYPASS.LTC128B.128 [R236+0x2100], [R176.64], !P4 ;  /* 0x02100000b0ec7fae */ /* 0x0003e2000e101d4a */
[----:B------:R-:W-:Y:S02]  /*10780*/  @P0 LOP3.LUT R234, R234, 0x1, RZ, 0xfc, !PT ;  /* 0x00000001eaea0812 */ /* 0x000fe400078efcff */
[C---:B------:R-:W-:Y:S03]  /*10790*/  HMMA.16816.F32.BF16 R28, R132.reuse, R148, R28 ;  /* 0x00000094841c723c */ /* 0x040fe6000004181c */
[----:B------:R1:W-:Y:S05]  /*107a0*/  LDGSTS.E.BYPASS.LTC128B.128 [R236+0x5900], [R176.64+0x80], !P5 ;  /* 0x05900080b0ec7fae */ /* 0x0003ea000e901d4a */
[C---:B------:R-:W-:Y:S01]  /*107b0*/  HMMA.16816.F32.BF16 R32, R132.reuse, R150, R32 ;  /* 0x000000968420723c */ /* 0x040fe20000041820 */
[----:B------:R4:W-:Y:S06]  /*107c0*/  @!P2 LDGSTS.E.BYPASS.LTC128B.128 [R225+0x3100], [R168.64], !P4 ;  /* 0x03100000a8e1afae */ /* 0x0009ec000e101d4a */
[----:B------:R4:W-:Y:S01]  /*107d0*/  @!P2 LDGSTS.E.BYPASS.LTC128B.128 [R225+0x6900], [R168.64+0x80], !P5 ;  /* 0x06900080a8e1afae */ /* 0x0009e2000e901d4a */
[C---:B---3--:R-:W-:Y:S05]  /*107e0*/  HMMA.16816.F32.BF16 R36, R132.reuse, R136, R36 ;  /* 0x000000888424723c */ /* 0x048fea0000041824 */
[----:B------:R-:W2:Y:S03]  /*107f0*/  LDSM.16.M88.4 R140, [R3] ;  /* 0x00000000038c783b */ /* 0x000ea60000000200 */
[C---:B------:R-:W-:Y:S03]  /*10800*/  HMMA.16816.F32.BF16 R40, R132.reuse, R138, R40 ;  /* 0x0000008a8428723c */ /* 0x040fe60000041828 */
[----:B------:R-:W0:Y:S05]  /*10810*/  LDGDEPBAR ;  /* 0x00000000000079af */ /* 0x000e2a0000000000 */
[C---:B------:R-:W-:Y:S01]  /*10820*/  HMMA.16816.F32.BF16 R44, R132.reuse, R152, R44 ;  /* 0x00000098842c723c */ /* 0x040fe2000004182c */
[----:B------:R-:W3:Y:S06]  /*10830*/  LDSM.16.M88.4 R144, [R3+0x800] ;  /* 0x000800000390783b */ /* 0x000eec0000000200 */
[----:B------:R-:W5:Y:S01]  /*10840*/  LDSM.16.M88.4 R136, [R3+0x1000] ;  /* 0x001000000388783b */ /* 0x000f620000000200 */
[C---:B------:R-:W-:Y:S05]  /*10850*/  HMMA.16816.F32.BF16 R48, R132.reuse, R154, R48 ;  /* 0x0000009a8430723c */ /* 0x040fea0000041830 */
[----:B------:R-:W5:Y:S03]  /*10860*/  LDSM.16.M88.4 R148, [R3+0x1800] ;  /* 0x001800000394783b */ /* 0x000f660000000200 */
[C---:B------:R-:W-:Y:S03]  /*10870*/  HMMA.16816.F32.BF16 R52, R132.reuse, R156, R52 ;  /* 0x0000009c8434723c */ /* 0x040fe60000041834 */
[----:B------:R-:W5:Y:S05]  /*10880*/  LDSM.16.M88.4 R152, [R3+0x2000] ;  /* 0x002000000398783b */ /* 0x000f6a0000000200 */
[----:B------:R-:W-:Y:S01]  /*10890*/  HMMA.16816.F32.BF16 R56, R132, R158, R56 ;  /* 0x0000009e8438723c */ /* 0x000fe20000041838 */
[----:B------:R-:W-:Y:S06]  /*108a0*/  LDSM.16.M88.4 R156, [R205+-0x3800] ;  /* 0xffc80000cd9c783b */ /* 0x000fec0000000200 */
[----:B----4-:R-:W-:Y:S01]  /*108b0*/  LDSM.16.M88.4 R168, [R205+-0x3000] ;  /* 0xffd00000cda8783b */ /* 0x010fe20000000200 */
[C---:B--2---:R-:W-:Y:S05]  /*108c0*/  HMMA.16816.F32.BF16 R4, R160.reuse, R140, R4 ;  /* 0x0000008ca004723c */ /* 0x044fea0000041804 */
[----:B-1----:R-:W-:Y:S03]  /*108d0*/  LDSM.16.M88.4 R176, [R203+0x5000] ;  /* 0x00500000cbb0783b */ /* 0x002fe60000000200 */
[C---:B------:R-:W-:Y:S03]  /*108e0*/  HMMA.16816.F32.BF16 R8, R160.reuse, R142, R8 ;  /* 0x0000008ea008723c */ /* 0x040fe60000041808 */
[----:B------:R-:W1:Y:S05]  /*108f0*/  LDSM.16.M88.4 R140, [R3+0x2800] ;  /* 0x00280000038c783b */ /* 0x000e6a0000000200 */
[C---:B---3--:R-:W-:Y:S01]  /*10900*/  HMMA.16816.F32.BF16 R12, R160.reuse, R144, R12 ;  /* 0x00000090a00c723c */ /* 0x048fe2000004180c */
[----:B------:R-:W-:Y:S06]  /*10910*/  LDSM.16.M88.4 R188, [R3+0x5000] ;  /* 0x0050000003bc783b */ /* 0x000fec0000000200 */
[----:B------:R-:W-:Y:S01]  /*10920*/  LDSM.16.M88.4 R196, [R205+0x3000] ;  /* 0x00300000cdc4783b */ /* 0x000fe20000000200 */
[C---:B------:R-:W-:Y:S05]  /*10930*/  HMMA.16816.F32.BF16 R16, R160.reuse, R146, R16 ;  /* 0x00000092a010723c */ /* 0x040fea0000041810 */
[----:B------:R-:W2:Y:S03]  /*10940*/  LDSM.16.M88.4 R144, [R3+0x3000] ;  /* 0x003000000390783b */ /* 0x000ea60000000200 */
[C---:B-----5:R-:W-:Y:S08]  /*10950*/  HMMA.16816.F32.BF16 R20, R160.reuse, R136, R20 ;  /* 0x00000088a014723c */ /* 0x060ff00000041814 */
[C---:B------:R-:W-:Y:S01]  /*10960*/  HMMA.16816.F32.BF16 R24, R160.reuse, R138, R24 ;  /* 0x0000008aa018723c */ /* 0x040fe20000041818 */
[----:B------:R-:W3:Y:S07]  /*10970*/  LDSM.16.M88.4 R136, [R205+-0x2800] ;  /* 0xffd80000cd88783b */ /* 0x000eee0000000200 */
[C---:B------:R-:W-:Y:S08]  /*10980*/  HMMA.16816.F32.BF16 R28, R160.reuse, R148, R28 ;  /* 0x00000094a01c723c */ /* 0x040ff0000004181c */
[C---:B------:R-:W-:Y:S01]  /*10990*/  HMMA.16816.F32.BF16 R32, R160.reuse, R150, R32 ;  /* 0x00000096a020723c */ /* 0x040fe20000041820 */
[----:B------:R-:W4:Y:S07]  /*109a0*/  LDSM.16.M88.4 R148, [R205+-0x2000] ;  /* 0xffe00000cd94783b */ /* 0x000f2e0000000200 */
[C---:B------:R-:W-:Y:S08]  /*109b0*/  HMMA.16816.F32.BF16 R36, R160.reuse, R152, R36 ;  /* 0x00000098a024723c */ /* 0x040ff00000041824 */
[C---:B------:R-:W-:Y:S01]  /*109c0*/  HMMA.16816.F32.BF16 R40, R160.reuse, R154, R40 ;  /* 0x0000009aa028723c */ /* 0x040fe20000041828 */
[----:B------:R-:W-:Y:S07]  /*109d0*/  LDSM.16.M88.4 R152, [R205+-0x800] ;  /* 0xfff80000cd98783b */ /* 0x000fee0000000200 */
[C---:B-1----:R-:W-:Y:S08]  /*109e0*/  HMMA.16816.F32.BF16 R44, R160.reuse, R140, R44 ;  /* 0x0000008ca02c723c */ /* 0x042ff0000004182c */
[C---:B------:R-:W-:Y:S01]  /*109f0*/  HMMA.16816.F32.BF16 R48, R160.reuse, R142, R48 ;  /* 0x0000008ea030723c */ /* 0x040fe20000041830 */
[----:B------:R-:W1:Y:S07]  /*10a00*/  LDSM.16.M88.4 R140, [R205+-0x1800] ;  /* 0xffe80000cd8c783b */ /* 0x000e6e0000000200 */
[C---:B--2---:R-:W-:Y:S08]  /*10a10*/  HMMA.16816.F32.BF16 R52, R160.reuse, R144, R52 ;  /* 0x00000090a034723c */ /* 0x044ff00000041834 */
[----:B------:R-:W-:Y:S01]  /*10a20*/  HMMA.16816.F32.BF16 R56, R160, R146, R56 ;  /* 0x00000092a038723c */ /* 0x000fe20000041838 */
[----:B------:R-:W2:Y:S07]  /*10a30*/  LDSM.16.M88.4 R144, [R205+-0x1000] ;  /* 0xfff00000cd90783b */ /* 0x000eae0000000200 */
[C---:B------:R-:W-:Y:S08]  /*10a40*/  HMMA.16816.F32.BF16 R4, R164.reuse, R156, R4 ;  /* 0x0000009ca404723c */ /* 0x040ff00000041804 */
[C---:B------:R-:W-:Y:S01]  /*10a50*/  HMMA.16816.F32.BF16 R8, R164.reuse, R158, R8 ;  /* 0x0000009ea408723c */ /* 0x040fe20000041808 */
[----:B------:R-:W5:Y:S07]  /*10a60*/  LDSM.16.M88.4 R156, [R203+0x3800] ;  /* 0x00380000cb9c783b */ /* 0x000f6e0000000200 */
        /* <DEDUP_REMOVED lines=18> */
[C---:B-----5:R-:W-:Y:S08]  /*10b90*/  HMMA.16816.F32.BF16 R4, R172.reuse, R156, R4 ;  /* 0x0000009cac04723c */ /* 0x060ff00000041804 */
[C---:B------:R-:W-:Y:S01]  /*10ba0*/  HMMA.16816.F32.BF16 R8, R172.reuse, R158, R8 ;  /* 0x0000009eac08723c */ /* 0x040fe20000041808 */
[----:B------:R-:W-:Y:S07]  /*10bb0*/  LDSM.16.M88.4 R156, [R206+0x5800] ;  /* 0x00580000ce9c783b */ /* 0x000fee0000000200 */
[C---:B---3--:R-:W-:Y:S08]  /*10bc0*/  HMMA.16816.F32.BF16 R12, R172.reuse, R136, R12 ;  /* 0x00000088ac0c723c */ /* 0x048ff0000004180c */
[C---:B------:R-:W-:Y:S01]  /*10bd0*/  HMMA.16816.F32.BF16 R16, R172.reuse, R138, R16 ;  /* 0x0000008aac10723c */ /* 0x040fe20000041810 */
[----:B------:R-:W3:Y:S07]  /*10be0*/  LDSM.16.M88.4 R136, [R206+0x4000] ;  /* 0x00400000ce88783b */ /* 0x000eee0000000200 */
        /* <DEDUP_REMOVED lines=30> */
[C---:B--2---:R-:W-:Y:S08]  /*10dd0*/  HMMA.16816.F32.BF16 R44, R180.reuse, R144, R44 ;  /* 0x00000090b42c723c */ /* 0x044ff0000004182c */
[C---:B------:R-:W-:Y:S01]  /*10de0*/  HMMA.16816.F32.BF16 R48, R180.reuse, R146, R48 ;  /* 0x00000092b430723c */ /* 0x040fe20000041830 */
[----:B------:R2:W4:Y:S07]  /*10df0*/  LDSM.16.M88.4 R144, [R3+0x6000] ;  /* 0x006000000390783b */ /* 0x00052e0000000200 */
[C---:B------:R-:W-:Y:S08]  /*10e00*/  HMMA.16816.F32.BF16 R52, R180.reuse, R168, R52 ;  /* 0x000000a8b434723c */ /* 0x040ff00000041834 */
[----:B------:R-:W-:Y:S01]  /*10e10*/  HMMA.16816.F32.BF16 R56, R180, R170, R56 ;  /* 0x000000aab438723c */ /* 0x000fe20000041838 */
[----:B------:R-:W-:Y:S07]  /*10e20*/  LDSM.16.M88.4 R168, [R205+0x1800] ;  /* 0x00180000cda8783b */ /* 0x000fee0000000200 */
[C---:B------:R-:W-:Y:S05]  /*10e30*/  HMMA.16816.F32.BF16 R4, R184.reuse, R176, R4 ;  /* 0x000000b0b804723c */ /* 0x040fea0000041804 */
[----:B--2---:R-:W-:Y:S03]  /*10e40*/  IMAD.MOV.U32 R3, RZ, RZ, R0 ;  /* 0x000000ffff037224 */ /* 0x004fe600078e0000 */
[C---:B------:R-:W-:Y:S01]  /*10e50*/  HMMA.16816.F32.BF16 R8, R184.reuse, R178, R8 ;  /* 0x000000b2b808723c */ /* 0x040fe20000041808 */
[----:B------:R-:W-:Y:S07]  /*10e60*/  LDSM.16.M88.4 R176, [R205+0x2000] ;  /* 0x00200000cdb0783b */ /* 0x000fee0000000200 */
[C---:B-----5:R-:W-:Y:S08]  /*10e70*/  HMMA.16816.F32.BF16 R12, R184.reuse, R152, R12 ;  /* 0x00000098b80c723c */ /* 0x060ff0000004180c */
[C---:B------:R-:W-:Y:S01]  /*10e80*/  HMMA.16816.F32.BF16 R16, R184.reuse, R154, R16 ;  /* 0x0000009ab810723c */ /* 0x040fe20000041810 */
[----:B------:R-:W-:Y:S07]  /*10e90*/  LDSM.16.M88.4 R152, [R205+0x800] ;  /* 0x00080000cd98783b */ /* 0x000fee0000000200 */
[C---:B---3--:R-:W-:Y:S08]  /*10ea0*/  HMMA.16816.F32.BF16 R20, R184.reuse, R136, R20 ;  /* 0x00000088b814723c */ /* 0x048ff00000041814 */
[C---:B------:R-:W-:Y:S01]  /*10eb0*/  HMMA.16816.F32.BF16 R24, R184.reuse, R138, R24 ;  /* 0x0000008ab818723c */ /* 0x040fe20000041818 */
[----:B------:R-:W2:Y:S07]  /*10ec0*/  LDSM.16.M88.4 R136, [R205] ;  /* 0x00000000cd88783b */ /* 0x000eae0000000200 */
[C---:B------:R-:W-:Y:S08]  /*10ed0*/  HMMA.16816.F32.BF16 R28, R184.reuse, R188, R28 ;  /* 0x000000bcb81c723c */ /* 0x040ff0000004181c */
[C---:B------:R-:W-:Y:S01]  /*10ee0*/  HMMA.16816.F32.BF16 R32, R184.reuse, R190, R32 ;  /* 0x000000beb820723c */ /* 0x040fe20000041820 */
[----:B------:R-:W3:Y:S01]  /*10ef0*/  LDSM.16.M88.4 R188, [R205+0x2800] ;  /* 0x00280000cdbc783b */ /* 0x000ee20000000200 */
[----:B------:R-:W-:Y:S05]  /*10f00*/  DEPBAR.LE SB0, 0x0 ;  /* 0x000080000000791a */ /* 0x000fea0000000000 */
[----:B------:R-:W-:Y:S01]  /*10f10*/  BAR.SYNC.DEFER_BLOCKING 0x0 ;  /* 0x0000000000007b1d */ /* 0x000fe20000010000 */
[C---:B-1----:R-:W-:Y:S08]  /*10f20*/  HMMA.16816.F32.BF16 R36, R184.reuse, R140, R36 ;  /* 0x0000008cb824723c */ /* 0x042ff00000041824 */
[C---:B------:R-:W-:Y:S08]  /*10f30*/  HMMA.16816.F32.BF16 R40, R184.reuse, R142, R40 ;  /* 0x0000008eb828723c */ /* 0x040ff00000041828 */
[C---:B----4-:R-:W-:Y:S08]  /*10f40*/  HMMA.16816.F32.BF16 R44, R184.reuse, R144, R44 ;  /* 0x00000090b82c723c */ /* 0x050ff0000004182c */
[C---:B------:R-:W-:Y:S08]  /*10f50*/  HMMA.16816.F32.BF16 R48, R184.reuse, R146, R48 ;  /* 0x00000092b830723c */ /* 0x040ff00000041830 */
[C---:B------:R-:W-:Y:S08]  /*10f60*/  HMMA.16816.F32.BF16 R52, R184.reuse, R148, R52 ;  /* 0x00000094b834723c */ /* 0x040ff00000041834 */
[----:B------:R-:W-:Y:S08]  /*10f70*/  HMMA.16816.F32.BF16 R56, R184, R150, R56 ;  /* 0x00000096b838723c */ /* 0x000ff00000041838 */
        /* <DEDUP_REMOVED lines=12> */
[C---:B------:R-:W-:Y:S08]  /*11040*/  HMMA.16816.F32.BF16 R52, R192.reuse, R196, R52 ;  /* 0x000000c4c034723c */ /* 0x040ff00000041834 */
[----:B------:R-:W-:Y:S01]  /*11050*/  HMMA.16816.F32.BF16 R56, R192, R198, R56 ;  /* 0x000000c6c038723c */ /* 0x000fe20000041838 */
[----:B------:R-:W-:Y:S07]  /*11060*/  @!UPT UIADD3 URZ, URZ, URZ, URZ ;  /* 0x0000003f3f3ff290 */ /* 0x000fee000fffe03f */
[----:B------:R-:W-:-:S11]  /*11070*/  @!P0 BRA `(.L_x_1671) ;  /* 0x0000034000008947 */ /* 0x000fd60003800000 */
[----:B------:R-:W-:Y:S02]  /*11080*/  IADD3 R126, R244, -0x1, RZ ;  /* 0xfffffffff47e7810 */ /* 0x000fe40007ffe0ff */
[C---:B------:R-:W-:Y:S02]  /*11090*/  ISETP.GE.AND P2, PT, R221.reuse, 0x21, PT ;  /* 0x00000021dd00780c */ /* 0x040fe40003f46270 */
[----:B------:R-:W-:Y:S01]  /*110a0*/  SHF.R.S32.HI R125, RZ, 0x1f, R126 ;  /* 0x0000001fff7d7819 */ /* 0x000fe2000001147e */
[C---:B------:R-:W-:Y:S01]  /*110b0*/  IMAD.WIDE.U32 R140, R126.reuse, c[0x0][0x1e0], RZ ;  /* 0x000078007e8c7a25 */ /* 0x040fe200078e00ff */
[C---:B------:R-:W-:Y:S02]  /*110c0*/  ISETP.GE.AND P1, PT, R221.reuse, 0x41, PT ;  /* 0x00000041dd00780c */ /* 0x040fe40003f26270 */
[----:B------:R-:W-:Y:S01]  /*110d0*/  ISETP.GE.AND P3, PT, R221, 0x1, PT ;  /* 0x00000001dd00780c */ /* 0x000fe20003f66270 */
[----:B------:R-:W-:Y:S04]  /*110e0*/  IMAD R125, R125, c[0x0][0x1e0], RZ ;  /* 0x000078007d7d7a24 */ /* 0x000fe800078e02ff */
[----:B------:R-:W-:Y:S02]  /*110f0*/  IMAD R125, R126, c[0x0][0x1e4], R125 ;  /* 0x000079007e7d7a24 */ /* 0x000fe400078e027d */
[----:B------:R-:W-:Y:S02]  /*11100*/  @P2 IMAD.MOV.U32 R136, RZ, RZ, c[0x0][0x1e4] ;  /* 0x00007900ff882624 */ /* 0x000fe400078e00ff */
[----:B------:R-:W-:Y:S02]  /*11110*/  IMAD.IADD R126, R141, 0x1, R125 ;  /* 0x000000018d7e7824 */ /* 0x000fe400078e027d */
[----:B------:R-:W-:Y:S04]  /*11120*/  IMAD.WIDE.U32 R140, R140, 0x70, RZ ;  /* 0x000000708c8c7825 */ /* 0x000fe800078e00ff */
[----:B------:R-:W-:Y:S02]  /*11130*/  IMAD R126, R126, 0x70, RZ ;  /* 0x000000707e7e7824 */ /* 0x000fe400078e02ff */
[----:B------:R-:W-:Y:S02]  /*11140*/  @P2 IMAD.MOV.U32 R125, RZ, RZ, c[0x0][0x1e0] ;  /* 0x00007800ff7d2624 */ /* 0x000fe400078e00ff */
[----:B------:R-:W-:Y:S02]  /*11150*/  IMAD.IADD R141, R141, 0x1, R126 ;  /* 0x000000018d8d7824 */ /* 0x000fe400078e027e */
[----:B------:R-:W-:Y:S01]  /*11160*/  @P1 IMAD.MOV.U32 R138, RZ, RZ, c[0x0][0x1e4] ;  /* 0x00007900ff8a1624 */ /* 0x000fe200078e00ff */
[CC--:B------:R-:W-:Y:S04]  /*11170*/  @P2 LEA R137, P0, R125.reuse, R140.reuse, 0x5 ;  /* 0x0000008c7d892211 */ /* 0x0c0fe800078028ff */
[-C--:B------:R-:W-:Y:S01]  /*11180*/  @P2 LEA.HI.X R136, R125, R141.reuse, R136, 0x5, P0 ;  /* 0x0000008d7d882211 */ /* 0x080fe200000f2c88 */
[----:B------:R-:W-:Y:S05]  /*11190*/  @P1 IMAD.MOV.U32 R125, RZ, RZ, c[0x0][0x1e0] ;  /* 0x00007800ff7d1624 */ /* 0x000fea00078e00ff */
        /* <DEDUP_REMOVED lines=34> */
.L_x_1671:
[----:B------:R-:W-:Y:S05]  /*113c0*/  BSYNC B0 ;  /* 0x0000000000007941 */ /* 0x000fea0003800000 */
.L_x_1670:
[----:B-1----:R-:W-:Y:S01]  /*113d0*/  FMNMX.FTZ R137, R4, R0, !PT ;  /* 0x0000000004897209 */ /* 0x002fe20007810000 */
        /* <DEDUP_REMOVED lines=58> */
[----:B------:R-:W-:Y:S01]  /*11780*/  LOP3.LUT P0, RZ, R234, 0x1, RZ, 0xc0, !PT ;  /* 0x00000001eaff7812 */ /* 0x000fe2000780c0ff */
[----:B------:R-:W-:Y:S01]  /*11790*/  SHFL.BFLY PT, R125, R137, 0x2, 0x1f ;  /* 0x0c401f00897d7f89 */ /* 0x000fe200000e0000 */
[----:B------:R-:W-:Y:S07]  /*117a0*/  IADD3 R244, R244, -0x1, RZ ;  /* 0xfffffffff4f47810 */ /* 0x000fee0007ffe0ff */
[----:B------:R-:W1:Y:S02]  /*117b0*/  SHFL.BFLY PT, R0, R126, 0x2, 0x1f ;  /* 0x0c401f007e007f89 */ /* 0x000e6400000e0000 */
[----:B-1----:R-:W-:Y:S02]  /*117c0*/  FMNMX.FTZ R126, R126, R0, !PT ;  /* 0x000000007e7e7209 */ /* 0x002fe40007810000 */
[----:B------:R-:W-:Y:S04]  /*117d0*/  FMNMX.FTZ R137, R137, R125, !PT ;  /* 0x0000007d89897209 */ /* 0x000fe80007810000 */
[----:B------:R-:W1:Y:S08]  /*117e0*/  SHFL.BFLY PT, R125, R126, 0x1, 0x1f ;  /* 0x0c201f007e7d7f89 */ /* 0x000e7000000e0000 */
[----:B------:R-:W2:Y:S01]  /*117f0*/  SHFL.BFLY PT, R136, R137, 0x1, 0x1f ;  /* 0x0c201f0089887f89 */ /* 0x000ea200000e0000 */
[----:B-1----:R-:W-:Y:S05]  /*11800*/  FMNMX.FTZ R125, R126, R125, !PT ;  /* 0x0000007d7e7d7209 */ /* 0x002fea0007810000 */
[C---:B------:R-:W-:Y:S02]  /*11810*/  FMUL.FTZ R155, R125.reuse, c[0x0][0x2d0] ;  /* 0x0000b4007d9b7a20 */ /* 0x040fe40000410000 */
[----:B------:R-:W-:Y:S01]  /*11820*/  FADD.FTZ R2, -R125, R2 ;  /* 0x000000027d027221 */ /* 0x000fe20000010100 */
[----:B--2---:R-:W-:Y:S01]  /*11830*/  FMNMX.FTZ R0, R137, R136, !PT ;  /* 0x0000008889007209 */ /* 0x004fe20007810000 */
[--C-:B------:R-:W-:Y:S01]  /*11840*/  FFMA.FTZ R153, R10, c[0x0][0x2d0], -R155.reuse ;  /* 0x0000b4000a997a23 */ /* 0x100fe2000001089b */
[----:B------:R-:W1:Y:S01]  /*11850*/  LDSM.16.MT88.4 R136, [R202] ;  /* 0x00000000ca88783b */ /* 0x000e620000004200 */
[----:B------:R-:W-:Y:S02]  /*11860*/  FFMA.FTZ R154, R11, c[0x0][0x2d0], -R155 ;  /* 0x0000b4000b9a7a23 */ /* 0x000fe4000001089b */
[C---:B------:R-:W-:Y:S02]  /*11870*/  FMUL.FTZ R156, R0.reuse, c[0x0][0x2d0] ;  /* 0x0000b400009c7a20 */ /* 0x040fe40000410000 */
[----:B------:R-:W-:Y:S01]  /*11880*/  FADD.FTZ R3, -R0, R3 ;  /* 0x0000000300037221 */ /* 0x000fe20000010100 */
[----:B------:R-:W-:Y:S01]  /*11890*/  MUFU.EX2 R153, R153 ;  /* 0x0000009900997308 */ /* 0x000fe20000000800 */
[--C-:B------:R-:W-:Y:S02]  /*118a0*/  FFMA.FTZ R149, R8, c[0x0][0x2d0], -R156.reuse ;  /* 0x0000b40008957a23 */ /* 0x100fe4000001089c */
[--C-:B------:R-:W-:Y:S02]  /*118b0*/  FFMA.FTZ R150, R9, c[0x0][0x2d0], -R156.reuse ;  /* 0x0000b40009967a23 */ /* 0x100fe4000001089c */
[----:B------:R-:W-:Y:S02]  /*118c0*/  FMUL.FTZ R3, R3, c[0x0][0x2d0] ;  /* 0x0000b40003037a20 */ /* 0x000fe40000410000 */
[----:B------:R-:W-:Y:S02]  /*118d0*/  FMUL.FTZ R2, R2, c[0x0][0x2d0] ;  /* 0x0000b40002027a20 */ /* 0x000fe40000410000 */
        /* <DEDUP_REMOVED lines=10> */
[----:B------:R-:W-:Y:S01]  /*11980*/  LDSM.16.MT88.4 R20, [R201+0x4000] ;  /* 0x00400000c914783b */ /* 0x000fe20000004200 */
[--C-:B------:R-:W-:Y:S02]  /*11990*/  FFMA.FTZ R177, R24, c[0x0][0x2d0], -R156.reuse ;  /* 0x0000b40018b17a23 */ /* 0x100fe4000001089c */
[--C-:B------:R-:W-:Y:S02]  /*119a0*/  FFMA.FTZ R178, R25, c[0x0][0x2d0], -R156.reuse ;  /* 0x0000b40019b27a23 */ /* 0x100fe4000001089c */
[----:B------:R-:W3:Y:S01]  /*119b0*/  MUFU.EX2 R2, R2 ;  /* 0x0000000200027308 */ /* 0x000ee20000000800 */
[--C-:B------:R-:W-:Y:S02]  /*119c0*/  FFMA.FTZ R179, R26, c[0x0][0x2d0], -R155.reuse ;  /* 0x0000b4001ab37a23 */ /* 0x100fe4000001089b */
[--C-:B------:R-:W-:Y:S02]  /*119d0*/  FFMA.FTZ R188, R27, c[0x0][0x2d0], -R155.reuse ;  /* 0x0000b4001bbc7a23 */ /* 0x100fe4000001089b */
[----:B------:R-:W-:Y:S01]  /*119e0*/  LDSM.16.MT88.4 R24, [R201+0x1000] ;  /* 0x00100000c918783b */ /* 0x000fe20000004200 */
[--C-:B------:R-:W-:Y:S02]  /*119f0*/  FFMA.FTZ R189, R36, c[0x0][0x2d0], -R156.reuse ;  /* 0x0000b40024bd7a23 */ /* 0x100fe4000001089c */
[--C-:B------:R-:W-:Y:S02]  /*11a00*/  FFMA.FTZ R190, R37, c[0x0][0x2d0], -R156.reuse ;  /* 0x0000b40025be7a23 */ /* 0x100fe4000001089c */
[----:B------:R-:W-:Y:S01]  /*11a10*/  MUFU.EX2 R126, R126 ;  /* 0x0000007e007e7308 */ /* 0x000fe20000000800 */
[--C-:B------:R-:W-:Y:S02]  /*11a20*/  FFMA.FTZ R191, R38, c[0x0][0x2d0], -R155.reuse ;  /* 0x0000b40026bf7a23 */ /* 0x100fe4000001089b */
[--C-:B------:R-:W-:Y:S02]  /*11a30*/  FFMA.FTZ R196, R39, c[0x0][0x2d0], -R155.reuse ;  /* 0x0000b40027c47a23 */ /* 0x100fe4000001089b */
[C---:B--2---:R-:W-:Y:S01]  /*11a40*/  FMUL.FTZ R4, R3.reuse, R120 ;  /* 0x0000007803047220 */ /* 0x044fe20000410000 */
[----:B------:R-:W-:Y:S01]  /*11a50*/  LDSM.16.MT88.4 R36, [R127+0x5000] ;  /* 0x005000007f24783b */ /* 0x000fe20000004200 */
[C---:B------:R-:W-:Y:S02]  /*11a60*/  FMUL.FTZ R5, R3.reuse, R121 ;  /* 0x0000007903057220 */ /* 0x040fe40000410000 */
[C---:B------:R-:W-:Y:S01]  /*11a70*/  FMUL.FTZ R8, R3.reuse, R116 ;  /* 0x0000007403087220 */ /* 0x040fe20000410000 */
[----:B------:R-:W2:Y:S01]  /*11a80*/  MUFU.EX2 R148, R148 ;  /* 0x0000009400947308 */ /* 0x000ea20000000800 */
[C---:B------:R-:W-:Y:S02]  /*11a90*/  FMUL.FTZ R9, R3.reuse, R117 ;  /* 0x0000007503097220 */ /* 0x040fe40000410000 */
[C---:B------:R-:W-:Y:S02]  /*11aa0*/  FMUL.FTZ R60, R3.reuse, R60 ;  /* 0x0000003c033c7220 */ /* 0x040fe40000410000 */
[C---:B---3--:R-:W-:Y:S02]  /*11ab0*/  FMUL.FTZ R6, R2.reuse, R122 ;  /* 0x0000007a02067220 */ /* 0x048fe40000410000 */
[C---:B------:R-:W-:Y:S02]  /*11ac0*/  FMUL.FTZ R7, R2.reuse, R123 ;  /* 0x0000007b02077220 */ /* 0x040fe40000410000 */
[C---:B------:R-:W-:Y:S01]  /*11ad0*/  FMUL.FTZ R10, R2.reuse, R118 ;  /* 0x00000076020a7220 */ /* 0x040fe20000410000 */
[----:B------:R-:W3:Y:S01]  /*11ae0*/  MUFU.EX2 R150, R150 ;  /* 0x0000009600967308 */ /* 0x000ee20000000800 */
[C---:B------:R-:W-:Y:S02]  /*11af0*/  FMUL.FTZ R11, R2.reuse, R119 ;  /* 0x00000077020b7220 */ /* 0x040fe40000410000 */
[----:B------:R-:W4:Y:S01]  /*11b00*/  LDSM.16.MT88.4 R116, [R127] ;  /* 0x000000007f74783b */ /* 0x000f220000004200 */
[C---:B------:R-:W-:Y:S02]  /*11b10*/  FMUL.FTZ R61, R3.reuse, R61 ;  /* 0x0000003d033d7220 */ /* 0x040fe40000410000 */
[C---:B------:R-:W-:Y:S02]  /*11b20*/  FMUL.FTZ R62, R2.reuse, R62 ;  /* 0x0000003e023e7220 */ /* 0x040fe40000410000 */
[----:B------:R-:W-:Y:S02]  /*11b30*/  FMUL.FTZ R63, R2, R63 ;  /* 0x0000003f023f7220 */ /* 0x000fe40000410000 */
[----:B------:R-:W-:Y:S01]  /*11b40*/  MUFU.EX2 R151, R151 ;  /* 0x0000009700977308 */ /* 0x000fe20000000800 */
[C---:B------:R-:W-:Y:S02]  /*11b50*/  FMUL.FTZ R64, R3.reuse, R64 ;  /* 0x0000004003407220 */ /* 0x040fe40000410000 */
[C---:B------:R-:W-:Y:S01]  /*11b60*/  FMUL.FTZ R65, R3.reuse, R65 ;  /* 0x0000004103417220 */ /* 0x040fe20000410000 */
[----:B--2---:R-:W-:Y:S01]  /*11b70*/  F2FP.BF16.PACK_AB R120, R148, R126 ;  /* 0x0000007e9478723e */ /* 0x004fe200000010ff */
[C---:B------:R-:W-:Y:S02]  /*11b80*/  FMUL.FTZ R66, R2.reuse, R66 ;  /* 0x0000004202427220 */ /* 0x040fe40000410000 */
[C---:B------:R-:W-:Y:S02]  /*11b90*/  FMUL.FTZ R67, R2.reuse, R67 ;  /* 0x0000004302437220 */ /* 0x040fe40000410000 */
[C---:B------:R-:W-:Y:S01]  /*11ba0*/  FMUL.FTZ R68, R3.reuse, R68 ;  /* 0x0000004403447220 */ /* 0x040fe20000410000 */
[----:B------:R-:W2:Y:S01]  /*11bb0*/  MUFU.EX2 R152, R152 ;  /* 0x0000009800987308 */ /* 0x000ea20000000800 */
[C---:B------:R-:W-:Y:S02]  /*11bc0*/  FMUL.FTZ R69, R3.reuse, R69 ;  /* 0x0000004503457220 */ /* 0x040fe40000410000 */
[----:B------:R-:W-:Y:S01]  /*11bd0*/  FMUL.FTZ R70, R2, R70 ;  /* 0x0000004602467220 */ /* 0x000fe20000410000 */
[----:B---3--:R-:W-:Y:S01]  /*11be0*/  F2FP.BF16.PACK_AB R122, R150, R149 ;  /* 0x00000095967a723e */ /* 0x008fe200000010ff */
[C---:B------:R-:W-:Y:S02]  /*11bf0*/  FMUL.FTZ R71, R2.reuse, R71 ;  /* 0x0000004702477220 */ /* 0x040fe40000410000 */
[C---:B------:R-:W-:Y:S02]  /*11c00*/  FMUL.FTZ R72, R3.reuse, R72 ;  /* 0x0000004803487220 */ /* 0x040fe40000410000 */
[----:B------:R-:W-:Y:S01]  /*11c10*/  FMUL.FTZ R73, R3, R73 ;  /* 0x0000004903497220 */ /* 0x000fe20000410000 */
[----:B------:R-:W3:Y:S01]  /*11c20*/  MUFU.EX2 R154, R154 ;  /* 0x0000009a009a7308 */ /* 0x000ee20000000800 */
[C---:B------:R-:W-:Y:S02]  /*11c30*/  FMUL.FTZ R74, R2.reuse, R74 ;  /* 0x0000004a024a7220 */ /* 0x040fe40000410000 */
[----:B------:R-:W-:Y:S02]  /*11c40*/  FMUL.FTZ R75, R2, R75 ;  /* 0x0000004b024b7220 */ /* 0x000fe40000410000 */
[--C-:B------:R-:W-:Y:S02]  /*11c50*/  FFMA.FTZ R197, R40, c[0x0][0x2d0], -R156.reuse ;  /* 0x0000b40028c57a23 */ /* 0x100fe4000001089c */
[--C-:B------:R-:W-:Y:S02]  /*11c60*/  FFMA.FTZ R198, R41, c[0x0][0x2d0], -R156.reuse ;  /* 0x0000b40029c67a23 */ /* 0x100fe4000001089c */
[--C-:B------:R-:W-:Y:S01]  /*11c70*/  FFMA.FTZ R42, R42, c[0x0][0x2d0], -R155.reuse ;  /* 0x0000b4002a2a7a23 */ /* 0x100fe2000001089b */
[----:B------:R-:W-:Y:S01]  /*11c80*/  MUFU.EX2 R169, R169 ;  /* 0x000000a900a97308 */ /* 0x000fe20000000800 */
[--C-:B------:R-:W-:Y:S02]  /*11c90*/  FFMA.FTZ R199, R46, c[0x0][0x2d0], -R155.reuse ;  /* 0x0000b4002ec77a23 */ /* 0x100fe4000001089b */
[--C-:B------:R-:W-:Y:S01]  /*11ca0*/  FFMA.FTZ R47, R47, c[0x0][0x2d0], -R155.reuse ;  /* 0x0000b4002f2f7a23 */ /* 0x100fe2000001089b */
[----:B--2---:R-:W-:Y:S01]  /*11cb0*/  F2FP.BF16.PACK_AB R121, R152, R151 ;  /* 0x000000979879723e */ /* 0x004fe200000010ff */
[--C-:B------:R-:W-:Y:S02]  /*11cc0*/  FFMA.FTZ R48, R48, c[0x0][0x2d0], -R156.reuse ;  /* 0x0000b40030307a23 */ /* 0x100fe4000001089c */
[--C-:B------:R-:W-:Y:S02]  /*11cd0*/  FFMA.FTZ R49, R49, c[0x0][0x2d0], -R156.reuse ;  /* 0x0000b40031317a23 */ /* 0x100fe4000001089c */
[--C-:B------:R-:W-:Y:S01]  /*11ce0*/  FFMA.FTZ R50, R50, c[0x0][0x2d0], -R155.reuse ;  /* 0x0000b40032327a23 */ /* 0x100fe2000001089b */
[----:B------:R-:W-:Y:S01]  /*11cf0*/  MUFU.EX2 R170, R170 ;  /* 0x000000aa00aa7308 */ /* 0x000fe20000000800 */
[--C-:B------:R-:W-:Y:S02]  /*11d00*/  FFMA.FTZ R51, R51, c[0x0][0x2d0], -R155.reuse ;  /* 0x0000b40033337a23 */ /* 0x100fe4000001089b */
[C---:B------:R-:W-:Y:S01]  /*11d10*/  FMUL.FTZ R76, R3.reuse, R76 ;  /* 0x0000004c034c7220 */ /* 0x040fe20000410000 */
[----:B---3--:R-:W-:Y:S01]  /*11d20*/  F2FP.BF16.PACK_AB R123, R154, R153 ;  /* 0x000000999a7b723e */ /* 0x008fe200000010ff */
[C---:B------:R-:W-:Y:S02]  /*11d30*/  FMUL.FTZ R77, R3.reuse, R77 ;  /* 0x0000004d034d7220 */ /* 0x040fe40000410000 */
[C---:B------:R-:W-:Y:S02]  /*11d40*/  FMUL.FTZ R78, R2.reuse, R78 ;  /* 0x0000004e024e7220 */ /* 0x040fe40000410000 */
[C---:B------:R-:W-:Y:S01]  /*11d50*/  FMUL.FTZ R79, R2.reuse, R79 ;  /* 0x0000004f024f7220 */ /* 0x040fe20000410000 */
[----:B------:R-:W-:Y:S01]  /*11d60*/  MUFU.EX2 R171, R171 ;  /* 0x000000ab00ab7308 */ /* 0x000fe20000000800 */
[C---:B-1----:R-:W-:Y:S05]  /*11d70*/  HMMA.16816.F32.BF16 R4, R120.reuse, R136, R4 ;  /* 0x000000887804723c */ /* 0x042fea0000041804 */
[C---:B------:R-:W-:Y:S02]  /*11d80*/  FMUL.FTZ R80, R3.reuse, R80 ;  /* 0x0000005003507220 */ /* 0x040fe40000410000 */
[C---:B------:R-:W-:Y:S01]  /*11d90*/  FMUL.FTZ R81, R3.reuse, R81 ;  /* 0x0000005103517220 */ /* 0x040fe20000410000 */
[C---:B------:R-:W-:Y:S01]  /*11da0*/  HMMA.16816.F32.BF16 R8, R120.reuse, R138, R8 ;  /* 0x0000008a7808723c */ /* 0x040fe20000041808 */
[----:B------:R-:W1:Y:S01]  /*11db0*/  LDSM.16.MT88.4 R136, [R202+0x3800] ;  /* 0x00380000ca88783b */ /* 0x000e620000004200 */
        /* <DEDUP_REMOVED lines=8> */
[----:B------:R-:W2:Y:S03]  /*11e40*/  LDSM.16.MT88.4 R140, [R201+0x3800] ;  /* 0x00380000c98c783b */ /* 0x000ea60000004200 */
[C---:B------:R-:W-:Y:S02]  /*11e50*/  FMUL.FTZ R86, R2.reuse, R86 ;  /* 0x0000005602567220 */ /* 0x040fe40000410000 */
[C---:B------:R-:W-:Y:S01]  /*11e60*/  FMUL.FTZ R87, R2.reuse, R87 ;  /* 0x0000005702577220 */ /* 0x040fe20000410000 */
[----:B------:R-:W-:Y:S01]  /*11e70*/  MUFU.EX2 R178, R178 ;  /* 0x000000b200b27308 */ /* 0x000fe20000000800 */
[C---:B------:R-:W-:Y:S04]  /*11e80*/  HMMA.16816.F32.BF16 R68, R120.reuse, R144, R68 ;  /* 0x000000907844723c */ /* 0x040fe80000041844 */
[C---:B------:R-:W-:Y:S02]  /*11e90*/  FMUL.FTZ R88, R3.reuse, R88 ;  /* 0x0000005803587220 */ /* 0x040fe40000410000 */
[C---:B------:R-:W-:Y:S02]  /*11ea0*/  FMUL.FTZ R89, R3.reuse, R89 ;  /* 0x0000005903597220 */ /* 0x040fe40000410000 */
[C---:B------:R-:W-:Y:S01]  /*11eb0*/  HMMA.16816.F32.BF16 R72, R120.reuse, R146, R72 ;  /* 0x000000927848723c */ /* 0x040fe20000041848 */
[----:B------:R-:W-:Y:S03]  /*11ec0*/  MUFU.EX2 R179, R179 ;  /* 0x000000b300b37308 */ /* 0x000fe60000000800 */
[C---:B------:R-:W-:Y:S02]  /*11ed0*/  FMUL.FTZ R90, R2.reuse, R90 ;  /* 0x0000005a025a7220 */ /* 0x040fe40000410000 */
[----:B------:R-:W-:Y:S02]  /*11ee0*/  FMUL.FTZ R91, R2, R91 ;  /* 0x0000005b025b7220 */ /* 0x000fe40000410000 */
[C---:B----4-:R-:W-:Y:S03]  /*11ef0*/  HMMA.16816.F32.BF16 R76, R120.reuse, R116, R76 ;  /* 0x00000074784c723c */ /* 0x050fe6000004184c */
[----:B------:R-:W-:Y:S01]  /*11f00*/  MUFU.EX2 R188, R188 ;  /* 0x000000bc00bc7308 */ /* 0x000fe20000000800 */
[--C-:B------:R-:W-:Y:S02]  /*11f10*/  FFMA.FTZ R144, R12, c[0x0][0x2d0], -R156.reuse ;  /* 0x0000b4000c907a23 */ /* 0x100fe4000001089c */
[----:B------:R-:W-:Y:S02]  /*11f20*/  FMUL.FTZ R12, R3, R112 ;  /* 0x00000070030c7220 */ /* 0x000fe40000410000 */
[C---:B------:R-:W-:Y:S01]  /*11f30*/  HMMA.16816.F32.BF16 R80, R120.reuse, R118, R80 ;  /* 0x000000767850723c */ /* 0x040fe20000041850 */
[----:B------:R-:W3:Y:S03]  /*11f40*/  LDSM.16.MT88.4 R116, [R200+0x3800] ;  /* 0x00380000c874783b */ /* 0x000ee60000004200 */
[--C-:B------:R-:W-:Y:S01]  /*11f50*/  FFMA.FTZ R145, R13, c[0x0][0x2d0], -R156.reuse ;  /* 0x0000b4000d917a23 */ /* 0x100fe2000001089c */
[----:B------:R-:W-:Y:S01]  /*11f60*/  MUFU.EX2 R144, R144 ;  /* 0x0000009000907308 */ /* 0x000fe20000000800 */
[----:B------:R-:W-:Y:S02]  /*11f70*/  FMUL.FTZ R13, R3, R113 ;  /* 0x00000071030d7220 */ /* 0x000fe40000410000 */
[C---:B-1----:R-:W-:Y:S04]  /*11f80*/  HMMA.16816.F32.BF16 R84, R120.reuse, R136, R84 ;  /* 0x000000887854723c */ /* 0x042fe80000041854 */
[--C-:B------:R-:W-:Y:S02]  /*11f90*/  FFMA.FTZ R146, R14, c[0x0][0x2d0], -R155.reuse ;  /* 0x0000b4000e927a23 */ /* 0x100fe4000001089b */
[C---:B------:R-:W-:Y:S01]  /*11fa0*/  FMUL.FTZ R14, R2.reuse, R114 ;  /* 0x00000072020e7220 */ /* 0x040fe20000410000 */
[----:B------:R-:W1:Y:S01]  /*11fb0*/  MUFU.EX2 R145, R145 ;  /* 0x0000009100917308 */ /* 0x000e620000000800 */
[C---:B------:R-:W-:Y:S01]  /*11fc0*/  HMMA.16816.F32.BF16 R88, R120.reuse, R138, R88 ;  /* 0x0000008a7858723c */ /* 0x040fe20000041858 */
[----:B------:R-:W-:Y:S03]  /*11fd0*/  LDSM.16.MT88.4 R136, [R202+0x800] ;  /* 0x00080000ca88783b */ /* 0x000fe60000004200 */
[--C-:B------:R-:W-:Y:S02]  /*11fe0*/  FFMA.FTZ R147, R15, c[0x0][0x2d0], -R155.reuse ;  /* 0x0000b4000f937a23 */ /* 0x100fe4000001089b */
[C---:B------:R-:W-:Y:S02]  /*11ff0*/  FMUL.FTZ R15, R2.reuse, R115 ;  /* 0x00000073020f7220 */ /* 0x040fe40000410000 */
[C---:B------:R-:W-:Y:S01]  /*12000*/  FMUL.FTZ R92, R3.reuse, R92 ;  /* 0x0000005c035c7220 */ /* 0x040fe20000410000 */
[----:B------:R-:W4:Y:S01]  /*12010*/  LDSM.16.MT88.4 R112, [R127+0x3800] ;  /* 0x003800007f70783b */ /* 0x000f220000004200 */
[----:B------:R-:W-:Y:S02]  /*12020*/  MUFU.EX2 R146, R146 ;  /* 0x0000009200927308 */ /* 0x000fe40000000800 */
[C---:B------:R-:W-:Y:S01]  /*12030*/  FMUL.FTZ R93, R3.reuse, R93 ;  /* 0x0000005d035d7220 */ /* 0x040fe20000410000 */
[C---:B--2---:R-:W-:Y:S03]  /*12040*/  HMMA.16816.F32.BF16 R12, R120.reuse, R140, R12 ;  /* 0x0000008c780c723c */ /* 0x044fe6000004180c */
[C---:B------:R-:W-:Y:S02]  /*12050*/  FMUL.FTZ R94, R2.reuse, R94 ;  /* 0x0000005e025e7220 */ /* 0x040fe40000410000 */
[C---:B------:R-:W-:Y:S02]  /*12060*/  FMUL.FTZ R95, R2.reuse, R95 ;  /* 0x0000005f025f7220 */ /* 0x040fe40000410000 */
[C---:B------:R-:W-:Y:S01]  /*12070*/  FMUL.FTZ R96, R3.reuse, R96 ;  /* 0x0000006003607220 */ /* 0x040fe20000410000 */
[----:B------:R-:W2:Y:S01]  /*12080*/  MUFU.EX2 R147, R147 ;  /* 0x0000009300937308 */ /* 0x000ea20000000800 */
[----:B------:R-:W-:Y:S03]  /*12090*/  FMUL.FTZ R97, R3, R97 ;  /* 0x0000006103617220 */ /* 0x000fe60000410000 */
[C---:B------:R-:W-:Y:S01]  /*120a0*/  HMMA.16816.F32.BF16 R92, R120.reuse, R142, R92 ;  /* 0x0000008e785c723c */ /* 0x040fe2000004185c */
[----:B------:R-:W-:Y:S02]  /*120b0*/  LDSM.16.MT88.4 R140, [R127+0x4000] ;  /* 0x004000007f8c783b */ /* 0x000fe40000004200 */
[C---:B------:R-:W-:Y:S02]  /*120c0*/  FMUL.FTZ R98, R2.reuse, R98 ;  /* 0x0000006202627220 */ /* 0x040fe40000410000 */
[----:B------:R-:W-:Y:S01]  /*120d0*/  FMUL.FTZ R99, R2, R99 ;  /* 0x0000006302637220 */ /* 0x000fe20000410000 */
[----:B------:R-:W-:Y:S01]  /*120e0*/  MUFU.EX2 R189, R189 ;  /* 0x000000bd00bd7308 */ /* 0x000fe20000000800 */
[--C-:B------:R-:W-:Y:S02]  /*120f0*/  FFMA.FTZ R157, R16, c[0x0][0x2d0], -R156.reuse ;  /* 0x0000b400109d7a23 */ /* 0x100fe4000001089c */
[--C-:B------:R-:W-:Y:S03]  /*12100*/  FFMA.FTZ R158, R17, c[0x0][0x2d0], -R156.reuse ;  /* 0x0000b400119e7a23 */ /* 0x100fe6000001089c */
[C---:B---3--:R-:W-:Y:S03]  /*12110*/  HMMA.16816.F32.BF16 R96, R120.reuse, R116, R96 ;  /* 0x000000747860723c */ /* 0x048fe60000041860 */
[--C-:B------:R-:W-:Y:S01]  /*12120*/  FFMA.FTZ R159, R18, c[0x0][0x2d0], -R155.reuse ;  /* 0x0000b400129f7a23 */ /* 0x100fe2000001089b */
[----:B------:R-:W-:Y:S01]  /*12130*/  MUFU.EX2 R157, R157 ;  /* 0x0000009d009d7308 */ /* 0x000fe20000000800 */
[--C-:B------:R-:W-:Y:S02]  /*12140*/  FFMA.FTZ R168, R19, c[0x0][0x2d0], -R155.reuse ;  /* 0x0000b40013a87a23 */ /* 0x100fe4000001089b */
[C---:B------:R-:W-:Y:S02]  /*12150*/  FMUL.FTZ R100, R3.reuse, R100 ;  /* 0x0000006403647220 */ /* 0x040fe40000410000 */
[C---:B------:R-:W-:Y:S03]  /*12160*/  FMUL.FTZ R101, R3.reuse, R101 ;  /* 0x0000006503657220 */ /* 0x040fe60000410000 */
[C---:B------:R-:W-:Y:S02]  /*12170*/  FMUL.FTZ R102, R2.reuse, R102 ;  /* 0x0000006602667220 */ /* 0x040fe40000410000 */
[----:B------:R-:W3:Y:S01]  /*12180*/  MUFU.EX2 R158, R158 ;  /* 0x0000009e009e7308 */ /* 0x000ee20000000800 */
[C---:B------:R-:W-:Y:S02]  /*12190*/  FMUL.FTZ R103, R2.reuse, R103 ;  /* 0x0000006702677220 */ /* 0x040fe40000410000 */
[----:B------:R-:W-:Y:S01]  /*121a0*/  FMUL.FTZ R16, R3, R108 ;  /* 0x0000006c03107220 */ /* 0x000fe20000410000 */
[----:B-1----:R-:W-:Y:S01]  /*121b0*/  F2FP.BF16.PACK_AB R108, R145, R144 ;  /* 0x00000090916c723e */ /* 0x002fe200000010ff */
[----:B------:R-:W-:Y:S01]  /*121c0*/  FMUL.FTZ R17, R3, R109 ;  /* 0x0000006d03117220 */ /* 0x000fe20000410000 */
[----:B--2---:R-:W-:Y:S01]  /*121d0*/  F2FP.BF16.PACK_AB R109, R147, R146 ;  /* 0x00000092936d723e */ /* 0x004fe200000010ff */
[C---:B------:R-:W-:Y:S01]  /*121e0*/  FMUL.FTZ R18, R2.reuse, R110 ;  /* 0x0000006e02127220 */ /* 0x040fe20000410000 */
[C---:B------:R-:W-:Y:S01]  /*121f0*/  HMMA.16816.F32.BF16 R100, R120.reuse, R118, R100 ;  /* 0x000000767864723c */ /* 0x040fe20000041864 */
[----:B------:R-:W1:Y:S01]  /*12200*/  LDSM.16.MT88.4 R116, [R201+0x800] ;  /* 0x00080000c974783b */ /* 0x000e620000004200 */
[----:B------:R-:W-:Y:S01]  /*12210*/  MUFU.EX2 R159, R159 ;  /* 0x0000009f009f7308 */ /* 0x000fe20000000800 */
[C---:B------:R-:W-:Y:S02]  /*12220*/  FMUL.FTZ R19, R2.reuse, R111 ;  /* 0x0000006f02137220 */ /* 0x040fe40000410000 */
[C---:B------:R-:W-:Y:S02]  /*12230*/  FMUL.FTZ R104, R3.reuse, R104 ;  /* 0x0000006803687220 */ /* 0x040fe40000410000 */
[----:B------:R-:W-:Y:S02]  /*12240*/  FMUL.FTZ R105, R3, R105 ;  /* 0x0000006903697220 */ /* 0x000fe40000410000 */
[C---:B------:R-:W-:Y:S01]  /*12250*/  FMUL.FTZ R106, R2.reuse, R106 ;  /* 0x0000006a026a7220 */ /* 0x040fe20000410000 */
[C---:B----4-:R-:W-:Y:S02]  /*12260*/  HMMA.16816.F32.BF16 R16, R120.reuse, R112, R16 ;  /* 0x000000707810723c */ /* 0x050fe40000041810 */
[----:B------:R-:W2:Y:S01]  /*12270*/  MUFU.EX2 R168, R168 ;  /* 0x000000a800a87308 */ /* 0x000ea20000000800 */
[----:B------:R-:W-:Y:S02]  /*12280*/  FMUL.FTZ R107, R2, R107 ;  /* 0x0000006b026b7220 */ /* 0x000fe40000410000 */
[--C-:B------:R-:W-:Y:S01]  /*12290*/  FFMA.FTZ R52, R52, c[0x0][0x2d0], -R156.reuse ;  /* 0x0000b40034347a23 */ /* 0x100fe2000001089c */
[----:B---3--:R-:W-:Y:S01]  /*122a0*/  F2FP.BF16.PACK_AB R110, R158, R157 ;  /* 0x0000009d9e6e723e */ /* 0x008fe200000010ff */
[--C-:B------:R-:W-:Y:S02]  /*122b0*/  FFMA.FTZ R53, R53, c[0x0][0x2d0], -R156.reuse ;  /* 0x0000b40035357a23 */ /* 0x100fe4000001089c */
[----:B------:R-:W-:Y:S01]  /*122c0*/  FFMA.FTZ R56, R56, c[0x0][0x2d0], -R156 ;  /* 0x0000b40038387a23 */ /* 0x000fe2000001089c */
[----:B------:R-:W-:Y:S01]  /*122d0*/  HMMA.16816.F32.BF16 R104, R120, R114, R104 ;  /* 0x000000727868723c */ /* 0x000fe20000041868 */
[----:B------:R-:W3:Y:S01]  /*122e0*/  LDSM.16.MT88.4 R112, [R200+0x800] ;  /* 0x00080000c870783b */ /* 0x000ee20000004200 */
[----:B------:R-:W-:Y:S01]  /*122f0*/  MUFU.EX2 R190, R190 ;  /* 0x000000be00be7308 */ /* 0x000fe20000000800 */
[--C-:B------:R-:W-:Y:S02]  /*12300*/  FFMA.FTZ R54, R54, c[0x0][0x2d0], -R155.reuse ;  /* 0x0000b40036367a23 */ /* 0x100fe4000001089b */
[----:B------:R-:W-:Y:S02]  /*12310*/  FFMA.FTZ R55, R55, c[0x0][0x2d0], -R155 ;  /* 0x0000b40037377a23 */ /* 0x000fe4000001089b */
[----:B------:R-:W-:Y:S02]  /*12320*/  FFMA.FTZ R126, R3, R252, R126 ;  /* 0x000000fc037e7223 */ /* 0x000fe4000001007e */
[----:B------:R-:W4:Y:S03]  /*12330*/  LDSM.16.MT88.4 R120, [R127+0x800] ;  /* 0x000800007f78783b */ /* 0x000f260000004200 */
[----:B------:R-:W-:Y:S01]  /*12340*/  MUFU.EX2 R191, R191 ;  /* 0x000000bf00bf7308 */ /* 0x000fe20000000800 */
[----:B------:R-:W-:Y:S02]  /*12350*/  FFMA.FTZ R151, R2, R247, R151 ;  /* 0x000000f702977223 */ /* 0x000fe40000010097 */
[----:B------:R-:W-:Y:S01]  /*12360*/  FADD.FTZ R126, R148, R126 ;  /* 0x0000007e947e7221 */ /* 0x000fe20000010000 */
[----:B--2---:R-:W-:Y:S01]  /*12370*/  F2FP.BF16.PACK_AB R111, R168, R159 ;  /* 0x0000009fa86f723e */ /* 0x004fe200000010ff */
[----:B------:R-:W-:Y:S02]  /*12380*/  FADD.FTZ R151, R152, R151 ;  /* 0x0000009798977221 */ /* 0x000fe40000010000 */
[----:B------:R-:W-:Y:S02]  /*12390*/  FADD.FTZ R126, R149, R126 ;  /* 0x0000007e957e7221 */ /* 0x000fe40000010000 */
[----:B------:R-:W-:Y:S01]  /*123a0*/  FADD.FTZ R151, R153, R151 ;  /* 0x0000009799977221 */ /* 0x000fe20000010000 */
[----:B------:R-:W-:Y:S01]  /*123b0*/  MUFU.EX2 R196, R196 ;  /* 0x000000c400c47308 */ /* 0x000fe20000000800 */
[C---:B------:R-:W-:Y:S05]  /*123c0*/  HMMA.16816.F32.BF16 R4, R108.reuse, R136, R4 ;  /* 0x000000886c04723c */ /* 0x040fea0000041804 */
[----:B------:R-:W-:Y:S02]  /*123d0*/  FADD.FTZ R150, R150, R126 ;  /* 0x0000007e96967221 */ /* 0x000fe40000010000 */
[----:B------:R-:W-:Y:S01]  /*123e0*/  FADD.FTZ R154, R154, R151 ;  /* 0x000000979a9a7221 */ /* 0x000fe20000010000 */
[C---:B------:R-:W-:Y:S01]  /*123f0*/  HMMA.16816.F32.BF16 R8, R108.reuse, R138, R8 ;  /* 0x0000008a6c08723c */ /* 0x040fe20000041808 */
[----:B------:R-:W2:Y:S01]  /*12400*/  LDSM.16.MT88.4 R136, [R202+0x4000] ;  /* 0x00400000ca88783b */ /* 0x000ea20000004200 */
[----:B------:R-:W-:Y:S02]  /*12410*/  MUFU.EX2 R197, R197 ;  /* 0x000000c500c57308 */ /* 0x000fe40000000800 */
[----:B------:R-:W-:Y:S02]  /*12420*/  FADD.FTZ R150, R144, R150 ;  /* 0x0000009690967221 */ /* 0x000fe40000010000 */
[----:B------:R-:W-:Y:S02]  /*12430*/  FADD.FTZ R154, R146, R154 ;  /* 0x0000009a929a7221 */ /* 0x000fe40000010000 */
[C---:B-1----:R-:W-:Y:S04]  /*12440*/  HMMA.16816.F32.BF16 R60, R108.reuse, R116, R60 ;  /* 0x000000746c3c723c */ /* 0x042fe8000004183c */
[----:B------:R-:W-:Y:S01]  /*12450*/  MUFU.EX2 R198, R198 ;  /* 0x000000c600c67308 */ /* 0x000fe20000000800 */
[----:B------:R-:W-:Y:S02]  /*12460*/  FADD.FTZ R145, R145, R150 ;  /* 0x0000009691917221 */ /* 0x000fe40000010000 */
[----:B------:R-:W-:Y:S01]  /*12470*/  FADD.FTZ R147, R147, R154 ;  /* 0x0000009a93937221 */ /* 0x000fe20000010000 */
[C---:B------:R-:W-:Y:S01]  /*12480*/  HMMA.16816.F32.BF16 R64, R108.reuse, R118, R64 ;  /* 0x000000766c40723c */ /* 0x040fe20000041840 */
[----:B------:R-:W1:Y:S03]  /*12490*/  LDSM.16.MT88.4 R116, [R200+0x4000] ;  /* 0x00400000c874783b */ /* 0x000e660000004200 */
[----:B------:R-:W-:Y:S02]  /*124a0*/  FADD.FTZ R145, R157, R145 ;  /* 0x000000919d917221 */ /* 0x000fe40000010000 */
[----:B------:R-:W-:Y:S01]  /*124b0*/  MUFU.EX2 R199, R199 ;  /* 0x000000c700c77308 */ /* 0x000fe20000000800 */
[----:B------:R-:W-:Y:S01]  /*124c0*/  FADD.FTZ R147, R159, R147 ;  /* 0x000000939f937221 */ /* 0x000fe20000010000 */
[C---:B---3--:R-:W-:Y:S04]  /*124d0*/  HMMA.16816.F32.BF16 R68, R108.reuse, R112, R68 ;  /* 0x000000706c44723c */ /* 0x048fe80000041844 */
[----:B------:R-:W-:Y:S02]  /*124e0*/  FADD.FTZ R158, R158, R145 ;  /* 0x000000919e9e7221 */ /* 0x000fe40000010000 */
[----:B------:R-:W-:Y:S02]  /*124f0*/  FADD.FTZ R168, R168, R147 ;  /* 0x00000093a8a87221 */ /* 0x000fe40000010000 */
[C---:B------:R-:W-:Y:S01]  /*12500*/  HMMA.16816.F32.BF16 R72, R108.reuse, R114, R72 ;  /* 0x000000726c48723c */ /* 0x040fe20000041848 */
[----:B------:R-:W3:Y:S01]  /*12510*/  LDSM.16.MT88.4 R112, [R202+0x1000] ;  /* 0x00100000ca70783b */ /* 0x000ee20000004200 */
[----:B------:R-:W-:Y:S02]  /*12520*/  MUFU.EX2 R52, R52 ;  /* 0x0000003400347308 */ /* 0x000fe40000000800 */
[----:B------:R-:W-:Y:S02]  /*12530*/  FADD.FTZ R158, R169, R158 ;  /* 0x0000009ea99e7221 */ /* 0x000fe40000010000 */
[----:B------:R-:W-:Y:S02]  /*12540*/  FADD.FTZ R168, R171, R168 ;  /* 0x000000a8aba87221 */ /* 0x000fe40000010000 */
[C---:B----4-:R-:W-:Y:S04]  /*12550*/  HMMA.16816.F32.BF16 R76, R108.reuse, R120, R76 ;  /* 0x000000786c4c723c */ /* 0x050fe8000004184c */
[----:B------:R-:W-:Y:S04]  /*12560*/  MUFU.EX2 R53, R53 ;  /* 0x0000003500357308 */ /* 0x000fe80000000800 */
[C---:B------:R-:W-:Y:S01]  /*12570*/  HMMA.16816.F32.BF16 R80, R108.reuse, R122, R80 ;  /* 0x0000007a6c50723c */ /* 0x040fe20000041850 */
[----:B------:R-:W-:Y:S05]  /*12580*/  LDSM.16.MT88.4 R120, [R127+0x4800] ;  /* 0x004800007f78783b */ /* 0x000fea0000004200 */
[----:B------:R-:W-:Y:S02]  /*12590*/  MUFU.EX2 R54, R54 ;  /* 0x0000003600367308 */ /* 0x000fe40000000800 */
[C---:B--2---:R-:W-:Y:S07]  /*125a0*/  HMMA.16816.F32.BF16 R84, R108.reuse, R136, R84 ;  /* 0x000000886c54723c */ /* 0x044fee0000041854 */
[--C-:B------:R-:W-:Y:S01]  /*125b0*/  FFMA.FTZ R136, R28, c[0x0][0x2d0], -R156.reuse ;  /* 0x0000b4001c887a23 */ /* 0x100fe2000001089c */
[C---:B------:R-:W-:Y:S01]  /*125c0*/  HMMA.16816.F32.BF16 R88, R108.reuse, R138, R88 ;  /* 0x0000008a6c58723c */ /* 0x040fe20000041858 */
[----:B------:R-:W-:Y:S03]  /*125d0*/  MUFU.EX2 R55, R55 ;  /* 0x0000003700377308 */ /* 0x000fe60000000800 */
[----:B------:R-:W-:Y:S03]  /*125e0*/  FFMA.FTZ R137, R29, c[0x0][0x2d0], -R156 ;  /* 0x0000b4001d897a23 */ /* 0x000fe6000001089c */
[--C-:B------:R-:W-:Y:S01]  /*125f0*/  FFMA.FTZ R138, R30, c[0x0][0x2d0], -R155.reuse ;  /* 0x0000b4001e8a7a23 */ /* 0x100fe2000001089b */
[C---:B------:R-:W-:Y:S03]  /*12600*/  HMMA.16816.F32.BF16 R12, R108.reuse, R20, R12 ;  /* 0x000000146c0c723c */ /* 0x040fe6000004180c */
[----:B------:R-:W2:Y:S01]  /*12610*/  MUFU.EX2 R136, R136 ;  /* 0x0000008800887308 */ /* 0x000ea20000000800 */
[--C-:B------:R-:W-:Y:S02]  /*12620*/  FFMA.FTZ R139, R31, c[0x0][0x2d0], -R155.reuse ;  /* 0x0000b4001f8b7a23 */ /* 0x100fe4000001089b */
[----:B------:R-:W-:Y:S01]  /*12630*/  LDSM.16.MT88.4 R28, [R201+0x4800] ;  /* 0x00480000c91c783b */ /* 0x000fe20000004200 */
[----:B------:R-:W-:Y:S01]  /*12640*/  F2FP.BF16.PACK_AB R20, R170, R169 ;  /* 0x000000a9aa14723e */ /* 0x000fe200000010ff */
[C---:B------:R-:W-:Y:S04]  /*12650*/  HMMA.16816.F32.BF16 R92, R108.reuse, R22, R92 ;  /* 0x000000166c5c723c */ /* 0x040fe8000004185c */
[----:B------:R-:W-:Y:S01]  /*12660*/  F2FP.BF16.PACK_AB R21, R176, R171 ;  /* 0x000000abb015723e */ /* 0x000fe200000010ff */
[----:B------:R-:W-:Y:S01]  /*12670*/  MUFU.EX2 R137, R137 ;  /* 0x0000008900897308 */ /* 0x000fe20000000800 */
[----:B------:R-:W-:Y:S01]  /*12680*/  FADD.FTZ R170, R170, R158 ;  /* 0x0000009eaaaa7221 */ /* 0x000fe20000010000 */
[----:B------:R-:W-:Y:S01]  /*12690*/  F2FP.BF16.PACK_AB R22, R178, R177 ;  /* 0x000000b1b216723e */ /* 0x000fe200000010ff */
[C---:B-1----:R-:W-:Y:S04]  /*126a0*/  HMMA.16816.F32.BF16 R96, R108.reuse, R116, R96 ;  /* 0x000000746c60723c */ /* 0x042fe80000041860 */
[----:B------:R-:W-:Y:S01]  /*126b0*/  F2FP.BF16.PACK_AB R23, R188, R179 ;  /* 0x000000b3bc17723e */ /* 0x000fe200000010ff */
[----:B------:R-:W-:Y:S02]  /*126c0*/  FADD.FTZ R176, R176, R168 ;  /* 0x000000a8b0b07221 */ /* 0x000fe40000010000 */
[----:B------:R-:W1:Y:S01]  /*126d0*/  MUFU.EX2 R138, R138 ;  /* 0x0000008a008a7308 */ /* 0x000e620000000800 */
[C---:B------:R-:W-:Y:S01]  /*126e0*/  HMMA.16816.F32.BF16 R100, R108.reuse, R118, R100 ;  /* 0x000000766c64723c */ /* 0x040fe20000041864 */
[----:B------:R-:W-:Y:S03]  /*126f0*/  LDSM.16.MT88.4 R116, [R127+0x1000] ;  /* 0x001000007f74783b */ /* 0x000fe60000004200 */
[----:B------:R-:W-:Y:S02]  /*12700*/  FADD.FTZ R170, R177, R170 ;  /* 0x000000aab1aa7221 */ /* 0x000fe40000010000 */
[----:B------:R-:W-:Y:S02]  /*12710*/  FADD.FTZ R176, R179, R176 ;  /* 0x000000b0b3b07221 */ /* 0x000fe40000010000 */
[C---:B------:R-:W-:Y:S01]  /*12720*/  HMMA.16816.F32.BF16 R16, R108.reuse, R140, R16 ;  /* 0x0000008c6c10723c */ /* 0x040fe20000041810 */
[----:B------:R-:W4:Y:S03]  /*12730*/  MUFU.EX2 R139, R139 ;  /* 0x0000008b008b7308 */ /* 0x000f260000000800 */
[----:B------:R-:W-:Y:S02]  /*12740*/  FADD.FTZ R178, R178, R170 ;  /* 0x000000aab2b27221 */ /* 0x000fe40000010000 */
[----:B------:R-:W-:Y:S02]  /*12750*/  FADD.FTZ R188, R188, R176 ;  /* 0x000000b0bcbc7221 */ /* 0x000fe40000010000 */
[----:B------:R-:W-:Y:S01]  /*12760*/  HMMA.16816.F32.BF16 R104, R108, R142, R104 ;  /* 0x0000008e6c68723c */ /* 0x000fe20000041868 */
[----:B------:R-:W5:Y:S02]  /*12770*/  LDSM.16.MT88.4 R108, [R200+0x1000] ;  /* 0x00100000c86c783b */ /* 0x000f640000004200 */
[----:B------:R-:W-:Y:S01]  /*12780*/  MUFU.EX2 R56, R56 ;  /* 0x0000003800387308 */ /* 0x000fe20000000800 */
[--C-:B------:R-:W-:Y:S02]  /*12790*/  FFMA.FTZ R140, R32, c[0x0][0x2d0], -R156.reuse ;  /* 0x0000b400208c7a23 */ /* 0x100fe4000001089c */
[----:B------:R-:W-:Y:S02]  /*127a0*/  FFMA.FTZ R141, R33, c[0x0][0x2d0], -R156 ;  /* 0x0000b400218d7a23 */ /* 0x000fe4000001089c */
[C---:B---3--:R-:W-:Y:S05]  /*127b0*/  HMMA.16816.F32.BF16 R4, R20.reuse, R112, R4 ;  /* 0x000000701404723c */ /* 0x048fea0000041804 */
[--C-:B------:R-:W-:Y:S01]  /*127c0*/  FFMA.FTZ R142, R34, c[0x0][0x2d0], -R155.reuse ;  /* 0x0000b400228e7a23 */ /* 0x100fe2000001089b */
[----:B------:R-:W-:Y:S01]  /*127d0*/  MUFU.EX2 R140, R140 ;  /* 0x0000008c008c7308 */ /* 0x000fe20000000800 */
[----:B------:R-:W-:Y:S01]  /*127e0*/  FFMA.FTZ R143, R35, c[0x0][0x2d0], -R155 ;  /* 0x0000b400238f7a23 */ /* 0x000fe2000001089b */
[C---:B------:R-:W-:Y:S01]  /*127f0*/  HMMA.16816.F32.BF16 R8, R20.reuse, R114, R8 ;  /* 0x000000721408723c */ /* 0x040fe20000041808 */
[----:B------:R-:W-:Y:S03]  /*12800*/  LDSM.16.MT88.4 R112, [R200+0x4800] ;  /* 0x00480000c870783b */ /* 0x000fe60000004200 */
[----:B--2---:R-:W-:Y:S02]  /*12810*/  FADD.FTZ R178, R136, R178 ;  /* 0x000000b288b27221 */ /* 0x004fe40000010000 */
[----:B-1----:R-:W-:Y:S02]  /*12820*/  FADD.FTZ R188, R138, R188 ;  /* 0x000000bc8abc7221 */ /* 0x002fe40000010000 */
[C---:B------:R-:W-:Y:S01]  /*12830*/  HMMA.16816.F32.BF16 R60, R20.reuse, R24, R60 ;  /* 0x00000018143c723c */ /* 0x040fe2000004183c */
[----:B------:R-:W-:Y:S01]  /*12840*/  LDSM.16.MT88.4 R32, [R201+0x1800] ;  /* 0x00180000c920783b */ /* 0x000fe20000004200 */
[----:B------:R-:W1:Y:S06]  /*12850*/  MUFU.EX2 R141, R141 ;  /* 0x0000008d008d7308 */ /* 0x000e6c0000000800 */
[C---:B------:R-:W-:Y:S01]  /*12860*/  HMMA.16816.F32.BF16 R64, R20.reuse, R26, R64 ;  /* 0x0000001a1440723c */ /* 0x040fe20000041840 */
[----:B------:R-:W2:Y:S03]  /*12870*/  LDSM.16.MT88.4 R24, [R202+0x4800] ;  /* 0x00480000ca18783b */ /* 0x000ea60000004200 */
[----:B------:R-:W-:Y:S04]  /*12880*/  MUFU.EX2 R142, R142 ;  /* 0x0000008e008e7308 */ /* 0x000fe80000000800 */
[C---:B-----5:R-:W-:Y:S06]  /*12890*/  HMMA.16816.F32.BF16 R68, R20.reuse, R108, R68 ;  /* 0x0000006c1444723c */ /* 0x060fec0000041844 */
[----:B------:R-:W3:Y:S02]  /*128a0*/  MUFU.EX2 R143, R143 ;  /* 0x0000008f008f7308 */ /* 0x000ee40000000800 */
[C---:B------:R-:W-:Y:S01]  /*128b0*/  HMMA.16816.F32.BF16 R72, R20.reuse, R110, R72 ;  /* 0x0000006e1448723c */ /* 0x040fe20000041848 */
[----:B------:R-:W5:Y:S07]  /*128c0*/  LDSM.16.MT88.4 R108, [R202+0x1800] ;  /* 0x00180000ca6c783b */ /* 0x000f6e0000004200 */
[C---:B------:R-:W-:Y:S01]  /*128d0*/  HMMA.16816.F32.BF16 R76, R20.reuse, R116, R76 ;  /* 0x00000074144c723c */ /* 0x040fe2000004184c */
[----:B------:R-:W1:Y:S07]  /*128e0*/  MUFU.EX2 R117, R51 ;  /* 0x0000003300757308 */ /* 0x000e6e0000000800 */
[C---:B------:R-:W-:Y:S08]  /*128f0*/  HMMA.16816.F32.BF16 R80, R20.reuse, R118, R80 ;  /* 0x000000761450723c */ /* 0x040ff00000041850 */
[C---:B--2---:R-:W-:Y:S08]  /*12900*/  HMMA.16816.F32.BF16 R84, R20.reuse, R24, R84 ;  /* 0x000000181454723c */ /* 0x044ff00000041854 */
[C---:B------:R-:W-:Y:S01]  /*12910*/  HMMA.16816.F32.BF16 R88, R20.reuse, R26, R88 ;  /* 0x0000001a1458723c */ /* 0x040fe20000041858 */
[----:B------:R-:W2:Y:S07]  /*12920*/  LDSM.16.MT88.4 R24, [R200+0x1800] ;  /* 0x00180000c818783b */ /* 0x000eae0000004200 */
[C---:B------:R-:W-:Y:S08]  /*12930*/  HMMA.16816.F32.BF16 R12, R20.reuse, R28, R12 ;  /* 0x0000001c140c723c */ /* 0x040ff0000004180c */
[C---:B------:R-:W-:Y:S01]  /*12940*/  HMMA.16816.F32.BF16 R92, R20.reuse, R30, R92 ;  /* 0x0000001e145c723c */ /* 0x040fe2000004185c */
[----:B------:R-:W1:Y:S07]  /*12950*/  LDSM.16.MT88.4 R28, [R127+0x1800] ;  /* 0x001800007f1c783b */ /* 0x000e6e0000004200 */
[C---:B------:R-:W-:Y:S08]  /*12960*/  HMMA.16816.F32.BF16 R96, R20.reuse, R112, R96 ;  /* 0x000000701460723c */ /* 0x040ff00000041860 */
[C---:B------:R-:W-:Y:S01]  /*12970*/  HMMA.16816.F32.BF16 R100, R20.reuse, R114, R100 ;  /* 0x000000721464723c */ /* 0x040fe20000041864 */
[----:B------:R-:W-:Y:S07]  /*12980*/  LDSM.16.MT88.4 R112, [R201+0x2000] ;  /* 0x00200000c970783b */ /* 0x000fee0000004200 */
[C---:B------:R-:W-:Y:S01]  /*12990*/  HMMA.16816.F32.BF16 R16, R20.reuse, R120, R16 ;  /* 0x000000781410723c */ /* 0x040fe20000041810 */
[----:B------:R-:W-:Y:S07]  /*129a0*/  MUFU.EX2 R121, R47 ;  /* 0x0000002f00797308 */ /* 0x000fee0000000800 */
[----:B------:R-:W-:Y:S03]  /*129b0*/  HMMA.16816.F32.BF16 R104, R20, R122, R104 ;  /* 0x0000007a1468723c */ /* 0x000fe60000041868 */
[----:B------:R-:W-:Y:S04]  /*129c0*/  MUFU.EX2 R120, R48 ;  /* 0x0000003000787308 */ /* 0x000fe80000000800 */
[C---:B------:R-:W-:Y:S01]  /*129d0*/  F2FP.BF16.PACK_AB R20, R137.reuse, R136 ;  /* 0x000000888914723e */ /* 0x040fe200000010ff */
[----:B------:R-:W-:Y:S01]  /*129e0*/  FADD.FTZ R137, R137, R178 ;  /* 0x000000b289897221 */ /* 0x000fe20000010000 */
[----:B----4-:R-:W-:Y:S03]  /*129f0*/  F2FP.BF16.PACK_AB R21, R139, R138 ;  /* 0x0000008a8b15723e */ /* 0x010fe600000010ff */
[----:B-1----:R-:W-:Y:S01]  /*12a00*/  F2FP.BF16.PACK_AB R22, R141, R140 ;  /* 0x0000008c8d16723e */ /* 0x002fe200000010ff */
[----:B------:R-:W1:Y:S01]  /*12a10*/  MUFU.EX2 R122, R49 ;  /* 0x00000031007a7308 */ /* 0x000e620000000800 */
[----:B---3--:R-:W-:Y:S01]  /*12a20*/  F2FP.BF16.PACK_AB R23, R143, R142 ;  /* 0x0000008e8f17723e */ /* 0x008fe200000010ff */
[----:B------:R-:W-:Y:S02]  /*12a30*/  FADD.FTZ R139, R139, R188 ;  /* 0x000000bc8b8b7221 */ /* 0x000fe40000010000 */
[----:B------:R-:W-:Y:S02]  /*12a40*/  FADD.FTZ R137, R140, R137 ;  /* 0x000000898c897221 */ /* 0x000fe40000010000 */
[----:B------:R-:W-:Y:S02]  /*12a50*/  FADD.FTZ R139, R142, R139 ;  /* 0x0000008b8e8b7221 */ /* 0x000fe40000010000 */
[C---:B-----5:R-:W-:Y:S02]  /*12a60*/  HMMA.16816.F32.BF16 R4, R20.reuse, R108, R4 ;  /* 0x0000006c1404723c */ /* 0x060fe40000041804 */
[----:B------:R3:W-:Y:S01]  /*12a70*/  MUFU.EX2 R123, R50 ;  /* 0x00000032007b7308 */ /* 0x0007e20000000800 */
[----:B------:R-:W-:Y:S02]  /*12a80*/  FADD.FTZ R141, R141, R137 ;  /* 0x000000898d8d7221 */ /* 0x000fe40000010000 */
[----:B------:R-:W-:Y:S02]  /*12a90*/  FADD.FTZ R143, R143, R139 ;  /* 0x0000008b8f8f7221 */ /* 0x000fe40000010000 */
[----:B------:R-:W-:Y:S01]  /*12aa0*/  FADD.FTZ R141, R189, R141 ;  /* 0x0000008dbd8d7221 */ /* 0x000fe20000010000 */
[C---:B------:R-:W-:Y:S01]  /*12ab0*/  HMMA.16816.F32.BF16 R8, R20.reuse, R110, R8 ;  /* 0x0000006e1408723c */ /* 0x040fe20000041808 */
[----:B------:R-:W4:Y:S03]  /*12ac0*/  LDSM.16.MT88.4 R108, [R202+0x5000] ;  /* 0x00500000ca6c783b */ /* 0x000f260000004200 */
[----:B------:R-:W-:Y:S04]  /*12ad0*/  FADD.FTZ R143, R191, R143 ;  /* 0x0000008fbf8f7221 */ /* 0x000fe80000010000 */
[C---:B------:R-:W-:Y:S08]  /*12ae0*/  HMMA.16816.F32.BF16 R60, R20.reuse, R32, R60 ;  /* 0x00000020143c723c */ /* 0x040ff0000004183c */
[C---:B------:R-:W-:Y:S01]  /*12af0*/  HMMA.16816.F32.BF16 R64, R20.reuse, R34, R64 ;  /* 0x000000221440723c */ /* 0x040fe20000041840 */
[----:B------:R-:W5:Y:S07]  /*12b00*/  LDSM.16.MT88.4 R32, [R201+0x5000] ;  /* 0x00500000c920783b */ /* 0x000f6e0000004200 */
[C---:B--2---:R-:W-:Y:S01]  /*12b10*/  HMMA.16816.F32.BF16 R68, R20.reuse, R24, R68 ;  /* 0x000000181444723c */ /* 0x044fe20000041844 */
[----:B---3--:R-:W-:Y:S07]  /*12b20*/  LDSM.16.MT88.4 R48, [R127+0x6000] ;  /* 0x006000007f30783b */ /* 0x008fee0000004200 */
[C---:B------:R-:W-:Y:S01]  /*12b30*/  HMMA.16816.F32.BF16 R72, R20.reuse, R26, R72 ;  /* 0x0000001a1448723c */ /* 0x040fe20000041848 */
[----:B------:R-:W2:Y:S07]  /*12b40*/  LDSM.16.MT88.4 R24, [R200+0x5000] ;  /* 0x00500000c818783b */ /* 0x000eae0000004200 */
[C---:B------:R-:W-:Y:S08]  /*12b50*/  HMMA.16816.F32.BF16 R76, R20.reuse, R28, R76 ;  /* 0x0000001c144c723c */ /* 0x040ff0000004184c */
[C---:B------:R-:W-:Y:S01]  /*12b60*/  HMMA.16816.F32.BF16 R80, R20.reuse, R30, R80 ;  /* 0x0000001e1450723c */ /* 0x040fe20000041850 */
[----:B------:R-:W3:Y:S07]  /*12b70*/  LDSM.16.MT88.4 R28, [R202+0x2000] ;  /* 0x00200000ca1c783b */ /* 0x000eee0000004200 */
[C---:B----4-:R-:W-:Y:S01]  /*12b80*/  HMMA.16816.F32.BF16 R84, R20.reuse, R108, R84 ;  /* 0x0000006c1454723c */ /* 0x050fe20000041854 */
[----:B------:R4:W-:Y:S06]  /*12b90*/  MUFU.EX2 R108, R42 ;  /* 0x0000002a006c7308 */ /* 0x0009ec0000000800 */
[--C-:B------:R-:W-:Y:S01]  /*12ba0*/  FFMA.FTZ R109, R43, c[0x0][0x2d0], -R155.reuse ;  /* 0x0000b4002b6d7a23 */ /* 0x100fe2000001089b */
[C---:B------:R-:W-:Y:S05]  /*12bb0*/  HMMA.16816.F32.BF16 R88, R20.reuse, R110, R88 ;  /* 0x0000006e1458723c */ /* 0x040fea0000041858 */
[----:B------:R-:W1:Y:S02]  /*12bc0*/  MUFU.EX2 R109, R109 ;  /* 0x0000006d006d7308 */ /* 0x000e640000000800 */
[--C-:B------:R-:W-:Y:S01]  /*12bd0*/  FFMA.FTZ R110, R44, c[0x0][0x2d0], -R156.reuse ;  /* 0x0000b4002c6e7a23 */ /* 0x100fe2000001089c */
[C---:B-----5:R-:W-:Y:S04]  /*12be0*/  HMMA.16816.F32.BF16 R12, R20.reuse, R32, R12 ;  /* 0x00000020140c723c */ /* 0x060fe8000004180c */
[--C-:B------:R-:W-:Y:S02]  /*12bf0*/  FFMA.FTZ R111, R45, c[0x0][0x2d0], -R156.reuse ;  /* 0x0000b4002d6f7a23 */ /* 0x100fe4000001089c */
[----:B------:R-:W-:Y:S01]  /*12c00*/  LDSM.16.MT88.4 R44, [R200+0x6000] ;  /* 0x00600000c82c783b */ /* 0x000fe20000004200 */
[----:B------:R-:W5:Y:S01]  /*12c10*/  MUFU.EX2 R110, R110 ;  /* 0x0000006e006e7308 */ /* 0x000f620000000800 */
[C---:B------:R-:W-:Y:S04]  /*12c20*/  HMMA.16816.F32.BF16 R92, R20.reuse, R34, R92 ;  /* 0x00000022145c723c */ /* 0x040fe8000004185c */
[----:B------:R-:W-:Y:S02]  /*12c30*/  FFMA.FTZ R156, R57, c[0x0][0x2d0], -R156 ;  /* 0x0000b400399c7a23 */ /* 0x000fe4000001089c */
[----:B----4-:R-:W4:Y:S01]  /*12c40*/  LDSM.16.MT88.4 R40, [R200+0x2000] ;  /* 0x00200000c828783b */ /* 0x010f220000004200 */
[--C-:B------:R-:W-:Y:S01]  /*12c50*/  FFMA.FTZ R57, R58, c[0x0][0x2d0], -R155.reuse ;  /* 0x0000b4003a397a23 */ /* 0x100fe2000001089b */
[C---:B--2---:R-:W-:Y:S01]  /*12c60*/  HMMA.16816.F32.BF16 R96, R20.reuse, R24, R96 ;  /* 0x000000181460723c */ /* 0x044fe20000041860 */
[----:B------:R-:W2:Y:S03]  /*12c70*/  MUFU.EX2 R111, R111 ;  /* 0x0000006f006f7308 */ /* 0x000ea60000000800 */
[----:B------:R-:W-:Y:S01]  /*12c80*/  MOV R58, R117 ;  /* 0x00000075003a7202 */ /* 0x000fe20000000f00 */
[----:B------:R-:W-:Y:S01]  /*12c90*/  FFMA.FTZ R155, R59, c[0x0][0x2d0], -R155 ;  /* 0x0000b4003b9b7a23 */ /* 0x000fe2000001089b */
[----:B------:R-:W-:Y:S01]  /*12ca0*/  LDSM.16.MT88.4 R32, [R202+0x5800] ;  /* 0x00580000ca20783b */ /* 0x000fe20000004200 */
[----:B-1----:R-:W-:Y:S01]  /*12cb0*/  MOV R59, R122 ;  /* 0x0000007a003b7202 */ /* 0x002fe20000000f00 */
[C---:B------:R-:W-:Y:S03]  /*12cc0*/  HMMA.16816.F32.BF16 R100, R20.reuse, R26, R100 ;  /* 0x0000001a1464723c */ /* 0x040fe60000041864 */
[----:B------:R-:W-:Y:S03]  /*12cd0*/  MUFU.EX2 R156, R156 ;  /* 0x0000009c009c7308 */ /* 0x000fe60000000800 */
[----:B------:R-:W1:Y:S02]  /*12ce0*/  LDSM.16.MT88.4 R24, [R127+0x2000] ;  /* 0x002000007f18783b */ /* 0x000e640000004200 */
[C---:B------:R-:W-:Y:S05]  /*12cf0*/  HMMA.16816.F32.BF16 R16, R20.reuse, R36, R16 ;  /* 0x000000241410723c */ /* 0x040fea0000041810 */
[----:B------:R-:W1:Y:S03]  /*12d00*/  MUFU.EX2 R57, R57 ;  /* 0x0000003900397308 */ /* 0x000e660000000800 */
[----:B------:R-:W-:Y:S01]  /*12d10*/  HMMA.16816.F32.BF16 R104, R20, R38, R104 ;  /* 0x000000261468723c */ /* 0x000fe20000041868 */
[----:B------:R-:W-:Y:S06]  /*12d20*/  LDSM.16.MT88.4 R36, [R200+0x5800] ;  /* 0x00580000c824783b */ /* 0x000fec0000004200 */
[----:B------:R-:W-:Y:S01]  /*12d30*/  F2FP.BF16.PACK_AB R20, R190, R189 ;  /* 0x000000bdbe14723e */ /* 0x000fe200000010ff */
[----:B------:R-:W1:Y:S01]  /*12d40*/  MUFU.EX2 R155, R155 ;  /* 0x0000009b009b7308 */ /* 0x000e620000000800 */
        /* <DEDUP_REMOVED lines=10> */
[----:B-----5:R-:W-:Y:S01]  /*12df0*/  FADD.FTZ R2, R110, R198 ;  /* 0x000000c66e027221 */ /* 0x020fe20000010000 */
[C---:B------:R-:W-:Y:S01]  /*12e00*/  HMMA.16816.F32.BF16 R8, R20.reuse, R30, R8 ;  /* 0x0000001e1408723c */ /* 0x040fe20000041808 */
[----:B------:R-:W3:Y:S03]  /*12e10*/  LDSM.16.MT88.4 R28, [R201+0x5800] ;  /* 0x00580000c91c783b */ /* 0x000ee60000004200 */
[----:B------:R-:W-:Y:S02]  /*12e20*/  FADD.FTZ R3, R199, R109 ;  /* 0x0000006dc7037221 */ /* 0x000fe40000010000 */
[----:B--2---:R-:W-:Y:S02]  /*12e30*/  FADD.FTZ R2, R111, R2 ;  /* 0x000000026f027221 */ /* 0x004fe40000010000 */
[C---:B------:R-:W-:Y:S08]  /*12e40*/  HMMA.16816.F32.BF16 R60, R20.reuse, R112, R60 ;  /* 0x00000070143c723c */ /* 0x040ff0000004183c */
[C---:B------:R-:W-:Y:S08]  /*12e50*/  HMMA.16816.F32.BF16 R64, R20.reuse, R114, R64 ;  /* 0x000000721440723c */ /* 0x040ff00000041840 */
[C---:B----4-:R-:W-:Y:S08]  /*12e60*/  HMMA.16816.F32.BF16 R68, R20.reuse, R40, R68 ;  /* 0x000000281444723c */ /* 0x050ff00000041844 */
[C---:B------:R-:W-:Y:S01]  /*12e70*/  HMMA.16816.F32.BF16 R72, R20.reuse, R42, R72 ;  /* 0x0000002a1448723c */ /* 0x040fe20000041848 */
[----:B------:R-:W-:Y:S07]  /*12e80*/  LDSM.16.MT88.4 R40, [R201+0x6000] ;  /* 0x00600000c928783b */ /* 0x000fee0000004200 */
[C---:B-1----:R-:W-:Y:S08]  /*12e90*/  HMMA.16816.F32.BF16 R76, R20.reuse, R24, R76 ;  /* 0x00000018144c723c */ /* 0x042ff0000004184c */
[C---:B------:R-:W-:Y:S01]  /*12ea0*/  HMMA.16816.F32.BF16 R80, R20.reuse, R26, R80 ;  /* 0x0000001a1450723c */ /* 0x040fe20000041850 */
[----:B------:R-:W1:Y:S07]  /*12eb0*/  LDSM.16.MT88.4 R24, [R127+0x5800] ;  /* 0x005800007f18783b */ /* 0x000e6e0000004200 */
[C---:B------:R-:W-:Y:S08]  /*12ec0*/  HMMA.16816.F32.BF16 R84, R20.reuse, R32, R84 ;  /* 0x000000201454723c */ /* 0x040ff00000041854 */
[C---:B------:R-:W-:Y:S01]  /*12ed0*/  HMMA.16816.F32.BF16 R88, R20.reuse, R34, R88 ;  /* 0x000000221458723c */ /* 0x040fe20000041858 */
[----:B------:R-:W-:Y:S07]  /*12ee0*/  LDSM.16.MT88.4 R32, [R201+0x2800] ;  /* 0x00280000c920783b */ /* 0x000fee0000004200 */
[C---:B---3--:R-:W-:Y:S08]  /*12ef0*/  HMMA.16816.F32.BF16 R12, R20.reuse, R28, R12 ;  /* 0x0000001c140c723c */ /* 0x048ff0000004180c */
        /* <DEDUP_REMOVED lines=8> */
[----:B------:R-:W-:Y:S02]  /*12f80*/  F2FP.BF16.PACK_AB R23, R117, R123 ;  /* 0x0000007b7517723e */ /* 0x000fe400000010ff */
[----:B------:R-:W-:Y:S01]  /*12f90*/  F2FP.BF16.PACK_AB R20, R111, R110 ;  /* 0x0000006e6f14723e */ /* 0x000fe200000010ff */
[----:B------:R-:W-:Y:S02]  /*12fa0*/  LDSM.16.MT88.4 R116, [R202+0x3000] ;  /* 0x00300000ca74783b */ /* 0x000fe40000004200 */
[----:B------:R-:W-:Y:S02]  /*12fb0*/  F2FP.BF16.PACK_AB R21, R121, R199 ;  /* 0x000000c77915723e */ /* 0x000fe400000010ff */
[-C--:B------:R-:W-:Y:S07]  /*12fc0*/  F2FP.BF16.PACK_AB R22, R122, R120.reuse ;  /* 0x000000787a16723e */ /* 0x080fee00000010ff */
[C---:B--2---:R-:W-:Y:S08]  /*12fd0*/  HMMA.16816.F32.BF16 R4, R20.reuse, R28, R4 ;  /* 0x0000001c1404723c */ /* 0x044ff00000041804 */
[C---:B------:R-:W-:Y:S01]  /*12fe0*/  HMMA.16816.F32.BF16 R8, R20.reuse, R30, R8 ;  /* 0x0000001e1408723c */ /* 0x040fe20000041808 */
[----:B------:R-:W2:Y:S07]  /*12ff0*/  LDSM.16.MT88.4 R28, [R202+0x6000] ;  /* 0x00600000ca1c783b */ /* 0x000eae0000004200 */
[C---:B------:R-:W-:Y:S08]  /*13000*/  HMMA.16816.F32.BF16 R60, R20.reuse, R32, R60 ;  /* 0x00000020143c723c */ /* 0x040ff0000004183c */
[C---:B------:R-:W-:Y:S01]  /*13010*/  HMMA.16816.F32.BF16 R64, R20.reuse, R34, R64 ;  /* 0x000000221440723c */ /* 0x040fe20000041840 */
[----:B------:R-:W3:Y:S07]  /*13020*/  LDSM.16.MT88.4 R32, [R201+0x3000] ;  /* 0x00300000c920783b */ /* 0x000eee0000004200 */
[C---:B-1----:R-:W-:Y:S08]  /*13030*/  HMMA.16816.F32.BF16 R68, R20.reuse, R24, R68 ;  /* 0x000000181444723c */ /* 0x042ff00000041844 */
[C---:B------:R-:W-:Y:S01]  /*13040*/  HMMA.16816.F32.BF16 R72, R20.reuse, R26, R72 ;  /* 0x0000001a1448723c */ /* 0x040fe20000041848 */
[----:B------:R-:W1:Y:S07]  /*13050*/  LDSM.16.MT88.4 R24, [R200+0x3000] ;  /* 0x00300000c818783b */ /* 0x000e6e0000004200 */
[C---:B------:R-:W-:Y:S07]  /*13060*/  HMMA.16816.F32.BF16 R76, R20.reuse, R36, R76 ;  /* 0x00000024144c723c */ /* 0x040fee000004184c */
[----:B------:R-:W-:Y:S01]  /*13070*/  MOV R37, R123 ;  /* 0x0000007b00257202 */ /* 0x000fe20000000f00 */
[C---:B------:R-:W-:Y:S04]  /*13080*/  HMMA.16816.F32.BF16 R80, R20.reuse, R38, R80 ;  /* 0x000000261450723c */ /* 0x040fe80000041850 */
[----:B------:R-:W-:Y:S03]  /*13090*/  MOV R36, R120 ;  /* 0x0000007800247202 */ /* 0x000fe60000000f00 */
[----:B------:R-:W-:Y:S01]  /*130a0*/  MOV R39, R121 ;  /* 0x0000007900277202 */ /* 0x000fe20000000f00 */
[C---:B--2---:R-:W-:Y:S04]  /*130b0*/  HMMA.16816.F32.BF16 R84, R20.reuse, R28, R84 ;  /* 0x0000001c1454723c */ /* 0x044fe80000041854 */
        /* <DEDUP_REMOVED lines=17> */
[C---:B------:R-:W-:Y:S01]  /*131d0*/  FADD.FTZ R252, R156.reuse, R2 ;  /* 0x000000029cfc7221 */ /* 0x040fe20000010000 */
[----:B------:R-:W-:Y:S01]  /*131e0*/  MOV R2, R125 ;  /* 0x0000007d00027202 */ /* 0x000fe20000000f00 */
[C---:B------:R-:W-:Y:S04]  /*131f0*/  HMMA.16816.F32.BF16 R16, R20.reuse, R48, R16 ;  /* 0x000000301410723c */ /* 0x040fe80000041810 */
[----:B------:R-:W-:Y:S04]  /*13200*/  FADD.FTZ R247, R155, R3 ;  /* 0x000000039bf77221 */ /* 0x000fe80000010000 */
[----:B------:R-:W-:Y:S07]  /*13210*/  HMMA.16816.F32.BF16 R104, R20, R50, R104 ;  /* 0x000000321468723c */ /* 0x000fee0000041868 */
        /* <DEDUP_REMOVED lines=25> */
.L_x_1669:
[----:B------:R-:W-:Y:S11]  /*133b0*/  @!UPT UIADD3 URZ, URZ, URZ, URZ ;  /* 0x0000003f3f3ff290 */ /* 0x000ff6000fffe03f */
        /* <DEDUP_REMOVED lines=8> */
.L_x_1736:
[----:B------:R-:W-:Y:S01]  /*13440*/  FSETP.NE.FTZ.AND P1, PT, R3, RZ, PT ;  /* 0x000000ff0300720b */ /* 0x000fe20003f35000 */
[----:B---3--:R-:W-:Y:S01]  /*13450*/  FADD.FTZ R9, R9, R247 ;  /* 0x000000f709097221 */ /* 0x008fe20000010000 */
[----:B------:R-:W-:Y:S02]  /*13460*/  MOV R10, RZ ;  /* 0x000000ff000a7202 */ /* 0x000fe40000000f00 */
[----:B------:R-:W-:Y:S02]  /*13470*/  MOV R8, RZ ;  /* 0x000000ff00087202 */ /* 0x000fe40000000f00 */
[----:B------:R-:W-:-:S07]  /*13480*/  FSETP.NE.FTZ.AND P0, PT, R9, RZ, PT ;  /* 0x000000ff0900720b */ /* 0x000fce0003f15000 */
[----:B------:R-:W1:Y:S01]  /*13490*/  @P1 MUFU.LG2 R4, R3 ;  /* 0x0000000300041308 */ /* 0x000e620000000c00 */
[----:B------:R-:W-:-:S05]  /*134a0*/  @P1 MOV R5, 0x3f317218 ;  /* 0x3f31721800051802 */ /* 0x000fca0000000f00 */
[----:B------:R-:W-:Y:S02]  /*134b0*/  @P1 FMUL.FTZ R5, R5, c[0x0][0x2d0] ;  /* 0x0000b40005051a20 */ /* 0x000fe40000410000 */
[----:B------:R3:W4:Y:S01]  /*134c0*/  @P1 MUFU.RCP R10, R3 ;  /* 0x00000003000a1308 */ /* 0x0007220000001000 */
[----:B-1----:R-:W-:-:S07]  /*134d0*/  @P1 FMUL.FTZ R4, R4, 0.69314718246459960938 ;  /* 0x3f31721804041820 */ /* 0x002fce0000410000 */
[----:B------:R-:W-:Y:S01]  /*134e0*/  @P0 MUFU.RCP R8, R9 ;  /* 0x0000000900080308 */ /* 0x000fe20000001000 */
[----:B---3--:R-:W-:Y:S01]  /*134f0*/  MOV R3, 0xff800000 ;  /* 0xff80000000037802 */ /* 0x008fe20000000f00 */
[----:B------:R-:W-:-:S06]  /*13500*/  @P1 FFMA.FTZ R3, R5, R0, R4 ;  /* 0x0000000005031223 */ /* 0x000fcc0000010004 */
[----:B------:R1:W3:Y:S01]  /*13510*/  @P0 MUFU.LG2 R0, R9 ;  /* 0x0000000900000308 */ /* 0x0002e20000000c00 */
[C---:B----4-:R-:W-:Y:S02]  /*13520*/  FMUL.FTZ R120, R10.reuse, R120 ;  /* 0x000000780a787220 */ /* 0x050fe40000410000 */
[C---:B------:R-:W-:Y:S02]  /*13530*/  FMUL.FTZ R121, R10.reuse, R121 ;  /* 0x000000790a797220 */ /* 0x040fe40000410000 */
[C---:B------:R-:W-:Y:S02]  /*13540*/  FMUL.FTZ R116, R10.reuse, R116 ;  /* 0x000000740a747220 */ /* 0x040fe40000410000 */
[C---:B------:R-:W-:Y:S02]  /*13550*/  FMUL.FTZ R117, R10.reuse, R117 ;  /* 0x000000750a757220 */ /* 0x040fe40000410000 */
[C---:B------:R-:W-:Y:S02]  /*13560*/  FMUL.FTZ R60, R10.reuse, R60 ;  /* 0x0000003c0a3c7220 */ /* 0x040fe40000410000 */
[----:B------:R-:W-:-:S02]  /*13570*/  FMUL.FTZ R61, R10, R61 ;  /* 0x0000003d0a3d7220 */ /* 0x000fc40000410000 */
[C---:B------:R-:W-:Y:S02]  /*13580*/  FMUL.FTZ R64, R10.reuse, R64 ;  /* 0x000000400a407220 */ /* 0x040fe40000410000 */
[C---:B------:R-:W-:Y:S01]  /*13590*/  FMUL.FTZ R65, R10.reuse, R65 ;  /* 0x000000410a417220 */ /* 0x040fe20000410000 */
[----:B-1----:R-:W-:Y:S01]  /*135a0*/  MOV R9, 0xff800000 ;  /* 0xff80000000097802 */ /* 0x002fe20000000f00 */
        /* <DEDUP_REMOVED lines=24> */
[----:B------:R-:W-:Y:S01]  /*13730*/  @P0 MOV R10, 0x3f317218 ;  /* 0x3f317218000a0802 */ /* 0x000fe20000000f00 */
[----:B---3--:R-:W-:Y:S01]  /*13740*/  @P0 FMUL.FTZ R11, R0, 0.69314718246459960938 ;  /* 0x3f317218000b0820 */ /* 0x008fe20000410000 */
[----:B------:R-:W-:Y:S01]  /*13750*/  MOV R0, 0x1 ;  /* 0x0000000100007802 */ /* 0x000fe20000000f00 */
[----:B------:R-:W-:Y:S02]  /*13760*/  FMUL.FTZ R122, R8, R122 ;  /* 0x0000007a087a7220 */ /* 0x000fe40000410000 */
[----:B------:R-:W-:Y:S02]  /*13770*/  @P0 FMUL.FTZ R10, R10, c[0x0][0x2d0] ;  /* 0x0000b4000a0a0a20 */ /* 0x000fe40000410000 */
[----:B------:R-:W-:-:S02]  /*13780*/  FMUL.FTZ R123, R8, R123 ;  /* 0x0000007b087b7220 */ /* 0x000fc40000410000 */
[----:B------:R-:W-:Y:S01]  /*13790*/  @P0 FFMA.FTZ R9, R10, R2, R11 ;  /* 0x000000020a090223 */ /* 0x000fe2000001000b */
[----:B------:R-:W-:Y:S01]  /*137a0*/  PRMT R2, R0, 0x7610, R2 ;  /* 0x0000761000027816 */ /* 0x000fe20000000002 */
        /* <DEDUP_REMOVED lines=30> */
.L_x_1638:
[----:B------:R-:W-:Y:S01]  /*13990*/  LOP3.LUT P0, RZ, R215, 0xff, RZ, 0xc0, !PT ;  /* 0x000000ffd7ff7812 */ /* 0x000fe2000780c0ff */
[----:B------:R-:W-:-:S12]  /*139a0*/  BSSY B0, `(.L_x_1674) ;  /* 0x000000f000007945 */ /* 0x000fd80003800000 */
[----:B------:R-:W-:Y:S05]  /*139b0*/  @P0 BRA `(.L_x_1675) ;  /* 0x000000d000000947 */ /* 0x000fea0003800000 */
[----:B------:R-:W1:Y:S01]  /*139c0*/  S2R R0, SR_LANEID ;  /* 0x0000000000007919 */ /* 0x000e620000000000 */
[----:B------:R-:W-:Y:S01]  /*139d0*/  VOTEU.ANY UR4, UPT, PT ;  /* 0x0000000000047886 */ /* 0x000fe200038e0100 */
[----:B------:R-:W-:Y:S01]  /*139e0*/  IMAD.MOV.U32 R22, RZ, RZ, c[0x0][0x560] ;  /* 0x00015800ff167624 */ /* 0x000fe200078e00ff */
[----:B------:R-:W1:Y:S01]  /*139f0*/  FLO.U32 R10, UR4 ;  /* 0x00000004000a7d00 */ /* 0x000e6200080e0000 */
[----:B------:R-:W-:-:S07]  /*13a00*/  IMAD.MOV.U32 R23, RZ, RZ, c[0x0][0x564] ;  /* 0x00015900ff177624 */ /* 0x000fce00078e00ff */
[----:B------:R-:W3:Y:S01]  /*13a10*/  POPC R8, UR4 ;  /* 0x0000000400087d09 */ /* 0x000ee20008000000 */
[----:B-1----:R-:W-:-:S13]  /*13a20*/  ISETP.EQ.U32.AND P0, PT, R10, R0, PT ;  /* 0x000000000a00720c */ /* 0x002fda0003f02070 */
[----:B---3--:R-:W3:Y:S04]  /*13a30*/  @P0 ATOMG.E.ADD.STRONG.GPU PT, R8, [R22.64], R8 ;  /* 0x00000008160809a8 */ /* 0x008ee800081ee1ca */
[----:B------:R-:W1:Y:S02]  /*13a40*/  S2R R0, SR_LTMASK ;  /* 0x0000000000007919 */ /* 0x000e640000003900 */
[----:B-1----:R-:W-:-:S04]  /*13a50*/  LOP3.LUT R0, R0, UR4, RZ, 0xc0, !PT ;  /* 0x0000000400007c12 */ /* 0x002fc8000f8ec0ff */
[----:B------:R-:W1:Y:S01]  /*13a60*/  POPC R208, R0 ;  /* 0x0000000000d07309 */ /* 0x000e620000000000 */
[----:B---3--:R-:W1:Y:S02]  /*13a70*/  SHFL.IDX PT, R8, R8, R10, 0x1f ;  /* 0x00001f0a08087589 */ /* 0x008e6400000e0000 */
[----:B-1----:R-:W-:-:S05]  /*13a80*/  IADD3 R208, R8, c[0x0][0xc], R208 ;  /* 0x0000030008d07a10 */ /* 0x002fca0007ffe0d0 */
.L_x_1675:
[----:B------:R-:W-:Y:S05]  /*13a90*/  BSYNC B0 ;  /* 0x0000000000007941 */ /* 0x000fea0003800000 */
.L_x_1674:
[----:B------:R-:W-:Y:S01]  /*13aa0*/  PRMT R2, R2, 0x9910, RZ ;  /* 0x0000991002027816 */ /* 0x000fe200000000ff */
[----:B------:R-:W-:Y:S01]  /*13ab0*/  IMAD.SHL.U32 R11, R222, 0x8, RZ ;  /* 0x00000008de0b7824 */ /* 0x000fe200078e00ff */
[----:B------:R-:W-:Y:S01]  /*13ac0*/  BSSY B1, `(.L_x_1676) ;  /* 0x00002a0000017945 */ /* 0x000fe20003800000 */
[----:B------:R-:W-:Y:S01]  /*13ad0*/  IMAD.MOV.U32 R0, RZ, RZ, R208 ;  /* 0x000000ffff007224 */ /* 0x000fe200078e00d0 */
[----:B------:R-:W-:Y:S02]  /*13ae0*/  ISETP.NE.AND P0, PT, R2, RZ, PT ;  /* 0x000000ff0200720c */ /* 0x000fe40003f05270 */
[----:B------:R-:W-:Y:S02]  /*13af0*/  SHF.R.S32.HI R25, RZ, 0x1f, R232 ;  /* 0x0000001fff197819 */ /* 0x000fe400000114e8 */
[----:B------:R-:W-:-:S02]  /*13b00*/  SHF.R.S32.HI R22, RZ, 0x1f, R217 ;  /* 0x0000001fff167819 */ /* 0x000fc400000114d9 */
[----:B------:R-:W-:-:S07]  /*13b10*/  SHF.R.S32.HI R23, RZ, 0x1f, R11 ;  /* 0x0000001fff177819 */ /* 0x000fce000001140b */
[----:B------:R-:W-:Y:S05]  /*13b20*/  @!P0 BRA `(.L_x_1677) ;  /* 0x00001ed000008947 */ /* 0x000fea0003800000 */
[----:B------:R-:W-:Y:S01]  /*13b30*/  SHF.R.S32.HI R10, RZ, 0x1f, R215 ;  /* 0x0000001fff0a7819 */ /* 0x000fe200000114d7 */
[----:B------:R-:W-:Y:S01]  /*13b40*/  WARPSYNC 0xffffffff ;  /* 0xffffffff00007948 */ /* 0x000fe20003800000 */
[----:B------:R-:W-:Y:S01]  /*13b50*/  BAR.SYNC.DEFER_BLOCKING 0x1, 0x100 ;  /* 0x0044000000007b1d */ /* 0x000fe20000010000 */
[----:B------:R-:W-:Y:S02]  /*13b60*/  F2FP.BF16.PACK_AB R26, R121, R120 ;  /* 0x00000078791a723e */ /* 0x000fe400000010ff */
[CC--:B------:R-:W-:Y:S02]  /*13b70*/  LEA.HI R2, R10.reuse, R215.reuse, RZ, 0x2 ;  /* 0x000000d70a027211 */ /* 0x0c0fe400078f10ff */
[----:B------:R-:W-:Y:S02]  /*13b80*/  LEA.HI R10, R10, R215, RZ, 0x5 ;  /* 0x000000d70a0a7211 */ /* 0x000fe400078f28ff */
[--C-:B------:R-:W-:Y:S02]  /*13b90*/  SHF.R.S32.HI R8, RZ, 0x2, R2.reuse ;  /* 0x00000002ff087819 */ /* 0x100fe40000011402 */
[----:B------:R-:W-:-:S02]  /*13ba0*/  SHF.R.S32.HI R24, RZ, 0x1f, R2 ;  /* 0x0000001fff187819 */ /* 0x000fc40000011402 */
[----:B------:R-:W-:Y:S02]  /*13bb0*/  LOP3.LUT R2, R2, 0xfffffffc, RZ, 0xc0, !PT ;  /* 0xfffffffc02027812 */ /* 0x000fe400078ec0ff */
[----:B------:R-:W-:Y:S02]  /*13bc0*/  LEA.HI R24, R24, R8, RZ, 0x3 ;  /* 0x0000000818187211 */ /* 0x000fe400078f18ff */
[----:B------:R-:W-:Y:S01]  /*13bd0*/  SHF.R.S32.HI R29, RZ, 0x5, R10 ;  /* 0x00000005ff1d7819 */ /* 0x000fe2000001140a */
[----:B------:R-:W-:Y:S01]  /*13be0*/  IMAD.IADD R2, R215, 0x1, -R2 ;  /* 0x00000001d7027824 */ /* 0x000fe200078e0a02 */
[----:B------:R-:W-:Y:S02]  /*13bf0*/  LOP3.LUT R24, R24, 0xfffffff8, RZ, 0xc0, !PT ;  /* 0xfffffff818187812 */ /* 0x000fe400078ec0ff */
[----:B------:R-:W-:Y:S02]  /*13c00*/  F2FP.BF16.PACK_AB R27, R117, R116 ;  /* 0x00000074751b723e */ /* 0x000fe400000010ff */
[----:B------:R-:W-:Y:S01]  /*13c10*/  ISETP.NE.U32.AND P0, PT, RZ, c[0x0][0x508], PT ;  /* 0x00014200ff007a0c */ /* 0x000fe20003f05070 */
[----:B------:R-:W-:Y:S01]  /*13c20*/  IMAD.IADD R24, R8, 0x1, -R24 ;  /* 0x0000000108187824 */ /* 0x000fe200078e0a18 */
[----:B------:R-:W-:Y:S01]  /*13c30*/  ISETP.NE.U32.AND P2, PT, RZ, c[0x0][0x500], PT ;  /* 0x00014000ff007a0c */ /* 0x000fe20003f45070 */
[----:B------:R-:W-:Y:S01]  /*13c40*/  IMAD.SHL.U32 R8, R29, 0x400, RZ ;  /* 0x000004001d087824 */ /* 0x000fe200078e00ff */
[----:B------:R-:W-:Y:S01]  /*13c50*/  ISETP.NE.AND.EX P1, PT, RZ, c[0x0][0x50c], PT, P0 ;  /* 0x00014300ff007a0c */ /* 0x000fe20003f25300 */
[----:B------:R-:W-:Y:S01]  /*13c60*/  IMAD.SHL.U32 R24, R24, 0x40, RZ ;  /* 0x0000004018187824 */ /* 0x000fe200078e00ff */
[----:B------:R-:W-:Y:S01]  /*13c70*/  ISETP.NE.AND.EX P2, PT, RZ, c[0x0][0x504], PT, P2 ;  /* 0x00014100ff007a0c */ /* 0x000fe20003f45320 */
[----:B------:R-:W-:-:S03]  /*13c80*/  IMAD R8, R2, 0x2, R8 ;  /* 0x0000000202087824 */ /* 0x000fc600078e0208 */
[----:B------:R-:W-:-:S04]  /*13c90*/  LOP3.LUT R24, R24, 0x1c0, RZ, 0xc0, !PT ;  /* 0x000001c018187812 */ /* 0x000fc800078ec0ff */
[----:B------:R-:W-:-:S03]  /*13ca0*/  LEA.HI R24, R24, R24, RZ, 0x1d ;  /* 0x0000001818187211 */ /* 0x000fc600078fe8ff */
[----:B------:R-:W-:Y:S02]  /*13cb0*/  @P1 LEA R30, P0, R232, c[0x0][0x508], 0x2 ;  /* 0x00014200e81e1a11 */ /* 0x000fe400078010ff */
[----:B------:R-:W-:Y:S01]  /*13cc0*/  IMAD.IADD R24, R8, 0x1, R24 ;  /* 0x0000000108187824 */ /* 0x000fe200078e0218 */
[----:B------:R-:W-:Y:S02]  /*13cd0*/  F2FP.BF16.PACK_AB R8, R123, R122 ;  /* 0x0000007a7b08723e */ /* 0x000fe400000010ff */
[----:B------:R-:W-:Y:S01]  /*13ce0*/  @P1 LEA.HI.X R31, R232, c[0x0][0x50c], R25, 0x2, P0 ;  /* 0x00014300e81f1a11 */ /* 0x000fe200000f1419 */
[----:B------:R-:W-:-:S05]  /*13cf0*/  IMAD.SHL.U32 R24, R24, 0x2, RZ ;  /* 0x0000000218187824 */ /* 0x000fca00078e00ff */
[----:B------:R1:W-:Y:S04]  /*13d00*/  STS [R24+0x80], R26 ;  /* 0x0000801a18007388 */ /* 0x0003e80000000800 */
[----:B------:R3:W-:Y:S04]  /*13d10*/  STS [R24+0x480], R8 ;  /* 0x0004800818007388 */ /* 0x0007e80000000800 */
[----:B------:R4:W-:Y:S01]  /*13d20*/  STS [R216], R27 ;  /* 0x0000001bd8007388 */ /* 0x0009e20000000800 */
[----:B-1----:R-:W-:Y:S02]  /*13d30*/  F2FP.BF16.PACK_AB R26, R119, R118 ;  /* 0x00000076771a723e */ /* 0x002fe400000010ff */
[----:B---3--:R-:W-:-:S03]  /*13d40*/  F2FP.BF16.PACK_AB R8, R61, R60 ;  /* 0x0000003c3d08723e */ /* 0x008fc600000010ff */
[----:B------:R1:W-:Y:S01]  /*13d50*/  STS [R216+0x400], R26 ;  /* 0x0004001ad8007388 */ /* 0x0003e20000000800 */
[----:B----4-:R-:W-:-:S03]  /*13d60*/  F2FP.BF16.PACK_AB R27, R63, R62 ;  /* 0x0000003e3f1b723e */ /* 0x010fc600000010ff */
[----:B------:R3:W-:Y:S04]  /*13d70*/  STS [R227+0x80], R8 ;  /* 0x00008008e3007388 */ /* 0x0007e80000000800 */
[----:B------:R4:W-:Y:S01]  /*13d80*/  STS [R227+0x480], R27 ;  /* 0x0004801be3007388 */ /* 0x0009e20000000800 */
[----:B-1----:R-:W-:Y:S02]  /*13d90*/  F2FP.BF16.PACK_AB R26, R65, R64 ;  /* 0x00000040411a723e */ /* 0x002fe400000010ff */
[----:B---3--:R-:W-:-:S03]  /*13da0*/  F2FP.BF16.PACK_AB R8, R67, R66 ;  /* 0x000000424308723e */ /* 0x008fc600000010ff */
[----:B------:R1:W-:Y:S01]  /*13db0*/  STS [R229], R26 ;  /* 0x0000001ae5007388 */ /* 0x0003e20000000800 */
[----:B----4-:R-:W-:-:S03]  /*13dc0*/  F2FP.BF16.PACK_AB R27, R69, R68 ;  /* 0x00000044451b723e */ /* 0x010fc600000010ff */
[----:B------:R3:W-:Y:S04]  /*13dd0*/  STS [R229+0x400], R8 ;  /* 0x00040008e5007388 */ /* 0x0007e80000000800 */
[----:B------:R4:W-:Y:S01]  /*13de0*/  STS [R226+0x80], R27 ;  /* 0x0000801be2007388 */ /* 0x0009e20000000800 */
[----:B-1----:R-:W-:Y:S02]  /*13df0*/  F2FP.BF16.PACK_AB R26, R71, R70 ;  /* 0x00000046471a723e */ /* 0x002fe400000010ff */
[----:B---3--:R-:W-:-:S03]  /*13e00*/  F2FP.BF16.PACK_AB R8, R73, R72 ;  /* 0x000000484908723e */ /* 0x008fc600000010ff */
[----:B------:R1:W-:Y:S01]  /*13e10*/  STS [R226+0x480], R26 ;  /* 0x0004801ae2007388 */ /* 0x0003e20000000800 */
[----:B----4-:R-:W-:-:S03]  /*13e20*/  F2FP.BF16.PACK_AB R27, R75, R74 ;  /* 0x0000004a4b1b723e */ /* 0x010fc600000010ff */
[----:B------:R3:W-:Y:S04]  /*13e30*/  STS [R228], R8 ;  /* 0x00000008e4007388 */ /* 0x0007e80000000800 */
[----:B------:R4:W-:Y:S01]  /*13e40*/  STS [R228+0x400], R27 ;  /* 0x0004001be4007388 */ /* 0x0009e20000000800 */
[----:B-1----:R-:W-:Y:S02]  /*13e50*/  F2FP.BF16.PACK_AB R26, R5, R4 ;  /* 0x00000004051a723e */ /* 0x002fe400000010ff */
[----:B---3--:R-:W-:-:S03]  /*13e60*/  F2FP.BF16.PACK_AB R8, R17, R16 ;  /* 0x000000101108723e */ /* 0x008fc600000010ff */
[----:B------:R1:W-:Y:S01]  /*13e70*/  STS [R230+0x80], R26 ;  /* 0x0000801ae6007388 */ /* 0x0003e20000000800 */
[----:B----4-:R-:W-:-:S03]  /*13e80*/  F2FP.BF16.PACK_AB R27, R7, R6 ;  /* 0x00000006071b723e */ /* 0x010fc600000010ff */
        /* <DEDUP_REMOVED lines=10> */
[----:B------:R1:W-:Y:S01]  /*13f30*/  STS [R216+0x4000], R26 ;  /* 0x0040001ad8007388 */ /* 0x0003e20000000800 */
[----:B----4-:R-:W-:-:S03]  /*13f40*/  F2FP.BF16.PACK_AB R24, R113, R112 ;  /* 0x000000707118723e */ /* 0x010fc600000010ff */
[----:B------:R3:W-:Y:S01]  /*13f50*/  STS [R216+0x4400], R8 ;  /* 0x00440008d8007388 */ /* 0x0007e20000000800 */
[----:B------:R-:W-:-:S03]  /*13f60*/  F2FP.BF16.PACK_AB R27, R107, R106 ;  /* 0x0000006a6b1b723e */ /* 0x000fc600000010ff */
[----:B------:R4:W-:Y:S01]  /*13f70*/  STS [R227+0x4080], R24 ;  /* 0x00408018e3007388 */ /* 0x0009e20000000800 */
        /* <DEDUP_REMOVED lines=13> */
[----:B---3--:R-:W-:Y:S02]  /*14050*/  F2FP.BF16.PACK_AB R8, R103, R102 ;  /* 0x000000666708723e */ /* 0x008fe400000010ff */
[----:B----4-:R-:W-:-:S03]  /*14060*/  F2FP.BF16.PACK_AB R24, R111, R110 ;  /* 0x0000006e6f18723e */ /* 0x010fc600000010ff */
[----:B------:R1:W-:Y:S04]  /*14070*/  STS [R228+0x4400], R8 ;  /* 0x00440008e4007388 */ /* 0x0003e80000000800 */
[----:B------:R3:W-:Y:S04]  /*14080*/  STS [R230+0x4080], R26 ;  /* 0x0040801ae6007388 */ /* 0x0007e80000000800 */
[----:B------:R4:W-:Y:S04]  /*14090*/  STS [R230+0x4480], R24 ;  /* 0x00448018e6007388 */ /* 0x0009e80000000800 */
[----:B------:R-:W-:Y:S01]  /*140a0*/  STS [R231+0x4400], R27 ;  /* 0x0044001be7007388 */ /* 0x000fe20000000800 */
[----:B-1----:R-:W-:Y:S01]  /*140b0*/  F2FP.BF16.PACK_AB R8, R105, R104 ;  /* 0x000000686908723e */ /* 0x002fe200000010ff */
[----:B---3--:R-:W-:-:S04]  /*140c0*/  IMAD.MOV.U32 R26, RZ, RZ, c[0x0][0x388] ;  /* 0x0000e200ff1a7624 */ /* 0x008fc800078e00ff */
[----:B------:R1:W-:Y:S01]  /*140d0*/  STS [R231+0x4000], R8 ;  /* 0x00400008e7007388 */ /* 0x0003e20000000800 */
[----:B----4-:R-:W-:-:S03]  /*140e0*/  IMAD.MOV.U32 R24, RZ, RZ, RZ ;  /* 0x000000ffff187224 */ /* 0x010fc600078e00ff */
[----:B------:R-:W-:Y:S01]  /*140f0*/  BAR.SYNC.DEFER_BLOCKING 0x1, 0x100 ;  /* 0x0044000000007b1d */ /* 0x000fe20000010000 */
[----:B-1----:R-:W-:-:S05]  /*14100*/  IMAD.MOV.U32 R8, RZ, RZ, 0x4 ;  /* 0x00000004ff087424 */ /* 0x002fca00078e00ff */
[----:B------:R1:W5:Y:S01]  /*14110*/  @P1 LDG.E R26, [R30.64] ;  /* 0x0000000a1e1a1981 */ /* 0x000362000c1e1900 */
[----:B------:R-:W-:-:S05]  /*14120*/  IMAD.WIDE R32, R232, R8, c[0x0][0x500] ;  /* 0x00014000e8207625 */ /* 0x000fca00078e0208 */
[----:B------:R1:W5:Y:S01]  /*14130*/  @P2 LDG.E R24, [R32.64] ;  /* 0x0000000a20182981 */ /* 0x000362000c1e1900 */
[----:B------:R-:W-:-:S04]  /*14140*/  ISETP.NE.AND P0, PT, R210, RZ, PT ;  /* 0x000000ffd200720c */ /* 0x000fc80003f05270 */
[----:B------:R-:W-:Y:S01]  /*14150*/  SEL R210, R210, c[0x0][0x3d4], P0 ;  /* 0x0000f500d2d27a07 */ /* 0x000fe20000000000 */
[----:B------:R-:W-:Y:S05]  /*14160*/  @P1 BRA `(.L_x_1678) ;  /* 0x0000004000001947 */ /* 0x000fea0003800000 */
[----:B------:R-:W-:Y:S05]  /*14170*/  @!P2 BRA `(.L_x_1678) ;  /* 0x000000300000a947 */ /* 0x000fea0003800000 */
[----:B-----5:R3:W4:Y:S04]  /*14180*/  LDG.E R26, [R32.64] ;  /* 0x0000000a201a7981 */ /* 0x020728000c1e1900 */
[----:B-1-3--:R-:W4:Y:S02]  /*14190*/  LDG.E R32, [R32.64+0x4] ;  /* 0x0000040a20207981 */ /* 0x00af24000c1e1900 */
[----:B----4-:R-:W-:Y:S02]  /*141a0*/  IADD3 R26, -R26, R32, RZ ;  /* 0x000000201a1a7210 */ /* 0x010fe40007ffe1ff */
.L_x_1678:
[----:B-1----:R-:W-:Y:S01]  /*141b0*/  IMAD.MOV.U32 R32, RZ, RZ, 0x368 ;  /* 0x00000368ff207424 */ /* 0x002fe200078e00ff */
[----:B------:R-:W-:Y:S01]  /*141c0*/  ISETP.GT.AND P2, PT, R210, 0x1, PT ;  /* 0x00000001d200780c */ /* 0x000fe20003f44270 */
[----:B------:R-:W-:Y:S01]  /*141d0*/  IMAD.MOV.U32 R30, RZ, RZ, c[0x0][0x4e8] ;  /* 0x00013a00ff1e7624 */ /* 0x000fe200078e00ff */
[----:B------:R-:W-:Y:S01]  /*141e0*/  SHF.R.S32.HI R27, RZ, 0x1f, R10 ;  /* 0x0000001fff1b7819 */ /* 0x000fe2000001140a */
[----:B-----5:R-:W-:Y:S01]  /*141f0*/  IMAD R26, R26, c[0x0][0x4e8], RZ ;  /* 0x00013a001a1a7a24 */ /* 0x020fe200078e02ff */
[----:B------:R-:W-:-:S02]  /*14200*/  SEL R32, R32, 0x328, P2 ;  /* 0x0000032820207807 */ /* 0x000fc40001000000 */
[----:B------:R-:W-:Y:S02]  /*14210*/  LOP3.LUT R10, R10, 0xffffffe0, RZ, 0xc0, !PT ;  /* 0xffffffe00a0a7812 */ /* 0x000fe400078ec0ff */
[----:B------:R1:W3:Y:S01]  /*14220*/  LDC.64 R36, c[0x0][R32+0x170] ;  /* 0x00005c0020247b82 */ /* 0x0002e20000000a00 */
[----:B------:R-:W-:Y:S02]  /*14230*/  LEA.HI R27, R27, R29, RZ, 0x3 ;  /* 0x0000001d1b1b7211 */ /* 0x000fe400078f18ff */
[----:B------:R-:W-:Y:S01]  /*14240*/  IMAD.IADD R10, R215, 0x1, -R10 ;  /* 0x00000001d70a7824 */ /* 0x000fe200078e0a0a */
[----:B------:R-:W-:Y:S02]  /*14250*/  ISETP.NE.U32.AND P0, PT, RZ, c[0x0][0x500], PT ;  /* 0x00014000ff007a0c */ /* 0x000fe40003f05070 */
[----:B------:R-:W-:Y:S02]  /*14260*/  LOP3.LUT R27, R27, 0xffffff8, RZ, 0xc0, !PT ;  /* 0x0ffffff81b1b7812 */ /* 0x000fe400078ec0ff */
[----:B------:R1:W4:Y:S01]  /*14270*/  LDC.64 R38, c[0x0][R32+0x168] ;  /* 0x00005a0020267b82 */ /* 0x0003220000000a00 */
[----:B------:R-:W-:-:S02]  /*14280*/  SHF.R.S32.HI R8, RZ, 0x1f, R10 ;  /* 0x0000001fff087819 */ /* 0x000fc4000001140a */
[----:B------:R-:W-:Y:S01]  /*14290*/  IMAD.IADD R29, R29, 0x1, -R27 ;  /* 0x000000011d1d7824 */ /* 0x000fe200078e0a1b */
[----:B------:R-:W-:Y:S02]  /*142a0*/  LEA.HI R27, R2, R2, RZ, 0x1 ;  /* 0x00000002021b7211 */ /* 0x000fe400078f08ff */
[----:B------:R-:W-:Y:S02]  /*142b0*/  LEA.HI R8, R8, R10, RZ, 0x2 ;  /* 0x0000000a08087211 */ /* 0x000fe400078f10ff */
[----:B------:R1:W2:Y:S01]  /*142c0*/  LDC.64 R34, c[0x0][R32+0x178] ;  /* 0x00005e0020227b82 */ /* 0x0002a20000000a00 */
[----:B------:R-:W-:Y:S02]  /*142d0*/  LOP3.LUT R27, R27, 0x1ffffffe, RZ, 0xc0, !PT ;  /* 0x1ffffffe1b1b7812 */ /* 0x000fe400078ec0ff */
[----:B------:R-:W-:Y:S02]  /*142e0*/  SHF.R.S32.HI R28, RZ, 0x2, R8 ;  /* 0x00000002ff1c7819 */ /* 0x000fe40000011408 */
[----:B------:R-:W-:Y:S01]  /*142f0*/  ISETP.NE.AND P3, PT, R30, 0x1, PT ;  /* 0x000000011e00780c */ /* 0x000fe20003f65270 */
[----:B------:R-:W-:Y:S01]  /*14300*/  IMAD.IADD R27, R2, 0x1, -R27 ;  /* 0x00000001021b7824 */ /* 0x000fe200078e0a1b */
[----:B------:R-:W-:Y:S01]  /*14310*/  ISETP.NE.AND.EX P0, PT, RZ, c[0x0][0x504], PT, P0 ;  /* 0x00014100ff007a0c */ /* 0x000fe20003f05300 */
[----:B------:R-:W-:-:S03]  /*14320*/  IMAD R28, R29, 0x10, R28 ;  /* 0x000000101d1c7824 */ /* 0x000fc600078e021c */
[----:B------:R-:W-:Y:S01]  /*14330*/  SEL R232, R232, RZ, !P0 ;  /* 0x000000ffe8e87207 */ /* 0x000fe20004000000 */
[--C-:B------:R-:W-:Y:S01]  /*14340*/  IMAD R27, R27, 0x8, R28.reuse ;  /* 0x000000081b1b7824 */ /* 0x100fe200078e021c */
[----:B------:R-:W-:Y:S01]  /*14350*/  SEL R29, R25, RZ, !P0 ;  /* 0x000000ff191d7207 */ /* 0x000fe20004000000 */
[C---:B------:R-:W-:Y:S02]  /*14360*/  IMAD R28, R209.reuse, 0x80, R28 ;  /* 0x00000080d11c7824 */ /* 0x040fe400078e021c */
[----:B------:R-:W-:-:S04]  /*14370*/  IMAD R25, R209, 0x80, R27 ;  /* 0x00000080d1197824 */ /* 0x000fc800078e021b */
[----:B------:R-:W-:Y:S01]  /*14380*/  @P3 IMAD.HI.U32 R27, R25, c[0x0][0x4ec], RZ ;  /* 0x00013b00191b3a27 */ /* 0x000fe200078e00ff */
[----:B-1----:R-:W1:Y:S03]  /*14390*/  LDC.64 R32, c[0x0][R32+0x160] ;  /* 0x0000580020207b82 */ /* 0x002e660000000a00 */
[----:B---3--:R-:W-:-:S04]  /*143a0*/  IMAD R2, R37, R232, RZ ;  /* 0x000000e825027224 */ /* 0x008fc800078e02ff */
[C---:B------:R-:W-:Y:S02]  /*143b0*/  IMAD R2, R36.reuse, R29, R2 ;  /* 0x0000001d24027224 */ /* 0x040fe400078e0202 */
[----:B------:R-:W-:Y:S01]  /*143c0*/  IMAD.MOV.U32 R29, RZ, RZ, R25 ;  /* 0x000000ffff1d7224 */ /* 0x000fe200078e0019 */
[----:B------:R-:W-:Y:S01]  /*143d0*/  @P3 SHF.R.U32.HI R29, RZ, c[0x0][0x4f0], R27 ;  /* 0x00013c00ff1d3a19 */ /* 0x000fe2000001161b */
[----:B------:R-:W-:Y:S01]  /*143e0*/  IMAD.WIDE.U32 R36, R36, R232, RZ ;  /* 0x000000e824247225 */ /* 0x000fe200078e00ff */
[----:B------:R-:W-:-:S03]  /*143f0*/  SEL R27, R235, RZ, P2 ;  /* 0x000000ffeb1b7207 */ /* 0x000fc60001000000 */
[----:B----4-:R-:W-:-:S04]  /*14400*/  IMAD.WIDE.U32 R30, R38, R233, RZ ;  /* 0x000000e9261e7225 */ /* 0x010fc800078e00ff */
[----:B------:R-:W-:Y:S01]  /*14410*/  IMAD R38, R39, R233, RZ ;  /* 0x000000e927267224 */ /* 0x000fe200078e02ff */
[----:B------:R-:W-:Y:S01]  /*14420*/  IADD3 R36, P1, P0, R36, R30, R24 ;  /* 0x0000001e24247210 */ /* 0x000fe2000783e018 */
[----:B------:R-:W-:Y:S01]  /*14430*/  IMAD.IADD R2, R37, 0x1, R2 ;  /* 0x0000000125027824 */ /* 0x000fe200078e0202 */
[----:B------:R-:W-:Y:S01]  /*14440*/  SHF.R.S32.HI R30, RZ, 0x1f, R24 ;  /* 0x0000001fff1e7819 */ /* 0x000fe20000011418 */
[----:B------:R-:W-:Y:S02]  /*14450*/  IMAD.IADD R38, R31, 0x1, R38 ;  /* 0x000000011f267824 */ /* 0x000fe400078e0226 */
[-C--:B--2---:R-:W-:Y:S02]  /*14460*/  IMAD R31, R35, R27.reuse, RZ ;  /* 0x0000001b231f7224 */ /* 0x084fe400078e02ff */
[----:B------:R-:W-:Y:S01]  /*14470*/  IMAD.WIDE.U32 R34, R34, R27, RZ ;  /* 0x0000001b22227225 */ /* 0x000fe200078e00ff */
[----:B------:R-:W-:Y:S02]  /*14480*/  IADD3.X R38, R2, R38, R30, P1, P0 ;  /* 0x0000002602267210 */ /* 0x000fe40000fe041e */
[--C-:B------:R-:W-:Y:S01]  /*14490*/  SHF.R.S32.HI R27, RZ, 0x1f, R29.reuse ;  /* 0x0000001fff1b7819 */ /* 0x100fe2000001141d */
[----:B------:R-:W-:Y:S01]  /*144a0*/  IMAD.MOV R2, RZ, RZ, -R29 ;  /* 0x000000ffff027224 */ /* 0x000fe200078e0a1d */
[----:B------:R-:W-:Y:S01]  /*144b0*/  IADD3 R34, P1, P0, R29, R36, R34 ;  /* 0x000000241d227210 */ /* 0x000fe2000783e022 */
[----:B------:R-:W-:-:S02]  /*144c0*/  IMAD.IADD R31, R35, 0x1, R31 ;  /* 0x00000001231f7824 */ /* 0x000fc400078e021f */
[----:B------:R-:W-:-:S03]  /*144d0*/  IMAD R2, R2, c[0x0][0x4e8], R25 ;  /* 0x00013a0002027a24 */ /* 0x000fc600078e0219 */
[----:B------:R-:W-:Y:S02]  /*144e0*/  IADD3.X R35, R27, R38, R31, P1, P0 ;  /* 0x000000261b237210 */ /* 0x000fe40000fe041f */
[----:B------:R-:W-:Y:S01]  /*144f0*/  SHF.R.S32.HI R29, RZ, 0x1f, R2 ;  /* 0x0000001fff1d7819 */ /* 0x000fe20000011402 */
[-C--:B-1----:R-:W-:Y:S02]  /*14500*/  IMAD R27, R33, R2.reuse, RZ ;  /* 0x00000002211b7224 */ /* 0x082fe400078e02ff */
[----:B------:R-:W-:-:S04]  /*14510*/  IMAD.WIDE.U32 R34, R32, R2, R34 ;  /* 0x0000000220227225 */ /* 0x000fc800078e0022 */
[----:B------:R-:W-:Y:S02]  /*14520*/  IMAD.MOV.U32 R2, RZ, RZ, c[0x0][0x4a8] ;  /* 0x00012a00ff027624 */ /* 0x000fe400078e00ff */
[----:B------:R-:W-:Y:S02]  /*14530*/  IMAD R29, R32, R29, R27 ;  /* 0x0000001d201d7224 */ /* 0x000fe400078e021b */
[----:B------:R-:W-:Y:S01]  /*14540*/  IMAD.MOV.U32 R27, RZ, RZ, c[0x0][0x4ac] ;  /* 0x00012b00ff1b7624 */ /* 0x000fe200078e00ff */
[----:B------:R-:W-:Y:S01]  /*14550*/  SEL R2, R2, c[0x0][0x450], P2 ;  /* 0x0001140002027a07 */ /* 0x000fe20001000000 */
[----:B------:R-:W-:-:S03]  /*14560*/  IMAD.IADD R29, R35, 0x1, R29 ;  /* 0x00000001231d7824 */ /* 0x000fc600078e021d */
[----:B------:R-:W-:Y:S02]  /*14570*/  SEL R27, R27, c[0x0][0x454], P2 ;  /* 0x000115001b1b7a07 */ /* 0x000fe40001000000 */
[----:B------:R-:W-:-:S04]  /*14580*/  LEA R2, P0, R34, R2, 0x2 ;  /* 0x0000000222027211 */ /* 0x000fc800078010ff */
[----:B------:R-:W-:Y:S01]  /*14590*/  LEA.HI.X R27, R34, R27, R29, 0x2, P0 ;  /* 0x0000001b221b7211 */ /* 0x000fe200000f141d */
[----:B------:R-:W-:Y:S01]  /*145a0*/  SHFL.IDX PT, R32, R2, RZ, 0x1c1f ;  /* 0x001c1fff02207589 */ /* 0x000fe200000e0000 */
[----:B------:R-:W-:-:S03]  /*145b0*/  LOP3.LUT P0, RZ, R10, 0x3, RZ, 0xc0, !PT ;  /* 0x000000030aff7812 */ /* 0x000fc6000780c0ff */
[----:B------:R-:W1:Y:S01]  /*145c0*/  SHFL.IDX PT, R33, R27, RZ, 0x1c1f ;  /* 0x001c1fff1b217589 */ /* 0x000e6200000e0000 */
[----:B------:R-:W-:-:S03]  /*145d0*/  ISETP.GE.OR P1, PT, R28, R26, P0 ;  /* 0x0000001a1c00720c */ /* 0x000fc60000726670 */
[----:B------:R2:W-:Y:S04]  /*145e0*/  SHFL.IDX PT, R34, R2, 0x1, 0x1c1f ;  /* 0x003c1f0002227f89 */ /* 0x0005e800000e0000 */
[----:B------:R-:W3:Y:S06]  /*145f0*/  SHFL.IDX PT, R35, R27, 0x1, 0x1c1f ;  /* 0x003c1f001b237f89 */ /* 0x000eec00000e0000 */
[----:B-1----:R1:W-:Y:S01]  /*14600*/  @!P1 ST.E [R32.64], R3 ;  /* 0x0000000320009985 */ /* 0x0023e2000c10190a */
[----:B--2---:R-:W-:-:S04]  /*14610*/  IADD3 R2, R28, 0x8, RZ ;  /* 0x000000081c027810 */ /* 0x004fc80007ffe0ff */
[CC--:B------:R-:W-:Y:S02]  /*14620*/  ISETP.GE.OR P0, PT, R2.reuse, R26.reuse, P0 ;  /* 0x0000001a0200720c */ /* 0x0c0fe40000706670 */
[----:B------:R-:W-:-:S04]  /*14630*/  ISETP.GE.AND P1, PT, R2, R26, PT ;  /* 0x0000001a0200720c */ /* 0x000fc80003f26270 */
[----:B------:R-:W-:-:S07]  /*14640*/  P2R R2, PR, RZ, 0x2 ;  /* 0x00000002ff027803 */ /* 0x000fce0000000000 */
[----:B---3--:R1:W-:Y:S01]  /*14650*/  @!P0 ST.E [R34.64], R9 ;  /* 0x0000000922008985 */ /* 0x0083e2000c10190a */
[----:B------:R-:W-:Y:S01]  /*14660*/  ISETP.GE.AND P0, PT, R28, R26, PT ;  /* 0x0000001a1c00720c */ /* 0x000fe20003f06270 */
[----:B------:R-:W-:Y:S05]  /*14670*/  @P2 BRA `(.L_x_1679) ;  /* 0x0000069000002947 */ /* 0x000fea0003800000 */
[----:B------:R-:W-:Y:S01]  /*14680*/  IMAD R30, R30, c[0x0][0x3a0], RZ ;  /* 0x0000e8001e1e7a24 */ /* 0x000fe200078e02ff */
[-C--:B------:R-:W-:Y:S01]  /*14690*/  LEA R2, R222, R223.reuse, 0x5 ;  /* 0x000000dfde027211 */ /* 0x080fe200078e28ff */
[C---:B------:R-:W-:Y:S01]  /*146a0*/  IMAD.WIDE.U32 R4, R24.reuse, c[0x0][0x3a0], RZ ;  /* 0x0000e80018047a25 */ /* 0x040fe200078e00ff */
[----:B------:R-:W-:Y:S01]  /*146b0*/  SHF.R.S32.HI R8, RZ, 0x1f, R232 ;  /* 0x0000001fff087819 */ /* 0x000fe200000114e8 */
[----:B------:R2:W3:Y:S01]  /*146c0*/  LDS.128 R40, [R236+0x80] ;  /* 0x00008000ec287984 */ /* 0x0004e20000000c00 */
[C---:B------:R-:W-:Y:S01]  /*146d0*/  LEA R2, R209.reuse, R2, 0x7 ;  /* 0x00000002d1027211 */ /* 0x040fe200078e38ff */
[----:B------:R-:W-:Y:S01]  /*146e0*/  IMAD R24, R24, c[0x0][0x3a4], R30 ;  /* 0x0000e90018187a24 */ /* 0x000fe200078e021e */
[----:B------:R-:W-:Y:S01]  /*146f0*/  LEA R209, R209, R223, 0x7 ;  /* 0x000000dfd1d17211 */ /* 0x000fe200078e38ff */
[----:B------:R-:W-:Y:S01]  /*14700*/  IMAD R8, R8, c[0x0][0x3f0], RZ ;  /* 0x0000fc0008087a24 */ /* 0x000fe200078e02ff */
[----:B-1----:R-:W-:Y:S01]  /*14710*/  MOV R3, R2 ;  /* 0x0000000200037202 */ /* 0x002fe20000000f00 */
[----:B------:R2:W1:Y:S01]  /*14720*/  LDS.128 R36, [R236+0x1080] ;  /* 0x00108000ec247984 */ /* 0x0004620000000c00 */
[----:B------:R-:W-:Y:S01]  /*14730*/  IADD3 R5, R5, R24, RZ ;  /* 0x0000001805057210 */ /* 0x000fe20007ffe0ff */
[----:B------:R-:W-:-:S02]  /*14740*/  IMAD R8, R232, c[0x0][0x3f4], R8 ;  /* 0x0000fd00e8087a24 */ /* 0x000fc400078e0208 */
[----:B------:R2:W4:Y:S02]  /*14750*/  LDS.128 R32, [R236+0x2080] ;  /* 0x00208000ec207984 */ /* 0x0005240000000c00 */
[C---:B------:R-:W-:Y:S02]  /*14760*/  IMAD.WIDE.U32 R6, R233.reuse, c[0x0][0x3e8], R4 ;  /* 0x0000fa00e9067a25 */ /* 0x040fe400078e0004 */
[----:B------:R2:W1:Y:S02]  /*14770*/  LDS.128 R28, [R236+0x3080] ;  /* 0x00308000ec1c7984 */ /* 0x0004640000000c00 */
[----:B------:R-:W-:Y:S02]  /*14780*/  @P3 IMAD.HI.U32 R4, R2, c[0x0][0x4ec], RZ ;  /* 0x00013b0002043a27 */ /* 0x000fe400078e00ff */
[----:B------:R2:W1:Y:S02]  /*14790*/  LDS.128 R16, [R236+0x4080] ;  /* 0x00408000ec107984 */ /* 0x0004640000000c00 */
[----:B------:R-:W-:Y:S01]  /*147a0*/  IMAD R7, R233, c[0x0][0x3ec], R7 ;  /* 0x0000fb00e9077a24 */ /* 0x000fe200078e0207 */
[----:B------:R-:W-:Y:S01]  /*147b0*/  @P3 SHF.R.U32.HI R3, RZ, c[0x0][0x4f0], R4 ;  /* 0x00013c00ff033a19 */ /* 0x000fe20000011604 */
[----:B------:R2:W1:Y:S02]  /*147c0*/  LDS.128 R12, [R236+0x5080] ;  /* 0x00508000ec0c7984 */ /* 0x0004640000000c00 */
[----:B------:R-:W-:Y:S01]  /*147d0*/  IMAD.WIDE.U32 R232, R232, c[0x0][0x3f0], R6 ;  /* 0x0000fc00e8e87a25 */ /* 0x000fe200078e0006 */
[----:B------:R-:W-:Y:S01]  /*147e0*/  SHF.R.S32.HI R10, RZ, 0x1f, R3 ;  /* 0x0000001fff0a7819 */ /* 0x000fe20000011403 */
[----:B------:R2:W1:Y:S01]  /*147f0*/  LDS.128 R4, [R236+0x6080] ;  /* 0x00608000ec047984 */ /* 0x0004620000000c00 */
[----:B------:R-:W-:-:S02]  /*14800*/  IADD3 R9, -R3, RZ, RZ ;  /* 0x000000ff03097210 */ /* 0x000fc40007ffe1ff */
[----:B------:R-:W-:Y:S01]  /*14810*/  IADD3 R233, R233, R8, RZ ;  /* 0x00000008e9e97210 */ /* 0x000fe20007ffe0ff */
[----:B------:R-:W1:Y:S01]  /*14820*/  LDS.128 R236, [R236+0x7080] ;  /* 0x00708000ecec7984 */ /* 0x000e620000000c00 */
[----:B------:R-:W-:Y:S02]  /*14830*/  IMAD R10, R10, c[0x0][0x3e0], RZ ;  /* 0x0000f8000a0a7a24 */ /* 0x000fe400078e02ff */
[----:B------:R-:W-:Y:S02]  /*14840*/  IMAD R9, R9, c[0x0][0x4e8], R2 ;  /* 0x00013a0009097a24 */ /* 0x000fe400078e0202 */
[C---:B------:R-:W-:Y:S02]  /*14850*/  IMAD R10, R3.reuse, c[0x0][0x3e4], R10 ;  /* 0x0000f900030a7a24 */ /* 0x040fe400078e020a */
[----:B------:R-:W-:Y:S01]  /*14860*/  IMAD.WIDE.U32 R232, R3, c[0x0][0x3e0], R232 ;  /* 0x0000f80003e87a25 */ /* 0x000fe200078e00e8 */
[----:B------:R-:W-:-:S04]  /*14870*/  SHF.R.S32.HI R2, RZ, 0x1f, R9 ;  /* 0x0000001fff027819 */ /* 0x000fc80000011409 */
[----:B------:R-:W-:Y:S01]  /*14880*/  IADD3 R21, R233, R10, RZ ;  /* 0x0000000ae9157210 */ /* 0x000fe20007ffe0ff */
[----:B------:R-:W-:Y:S01]  /*14890*/  IMAD R2, R2, c[0x0][0x3d8], RZ ;  /* 0x0000f60002027a24 */ /* 0x000fe200078e02ff */
[----:B------:R-:W-:-:S05]  /*148a0*/  MOV R20, R232 ;  /* 0x000000e800147202 */ /* 0x000fca0000000f00 */
[----:B------:R-:W-:-:S04]  /*148b0*/  IMAD.WIDE.U32 R20, R9, c[0x0][0x3d8], R20 ;  /* 0x0000f60009147a25 */ /* 0x000fc800078e0014 */
[----:B------:R-:W-:Y:S01]  /*148c0*/  IMAD R9, R9, c[0x0][0x3dc], R2 ;  /* 0x0000f70009097a24 */ /* 0x000fe200078e0202 */
[----:B------:R-:W-:-:S04]  /*148d0*/  LEA R3, P0, R20, c[0x0][0x380], 0x1 ;  /* 0x0000e00014037a11 */ /* 0x000fc800078008ff */
[----:B------:R-:W-:-:S04]  /*148e0*/  IADD3 R2, R21, R9, RZ ;  /* 0x0000000915027210 */ /* 0x000fc80007ffe0ff */
[----:B------:R-:W-:Y:S01]  /*148f0*/  LEA.HI.X R2, R20, c[0x0][0x384], R2, 0x1, P0 ;  /* 0x0000e10014027a11 */ /* 0x000fe200000f0c02 */
[----:B------:R-:W-:Y:S05]  /*14900*/  BRA.DIV ~URZ, `(.L_x_1680) ;  /* 0x00002bf27f007947 */ /* 0x000fea000b800000 */
[----:B--234-:R2:W3:Y:S02]  /*14910*/  SHFL.IDX PT, R8, R2, RZ, 0x181f ;  /* 0x00181fff02087589 */ /* 0x01c4e400000e0000 */
.L_x_1737:
[----:B------:R-:W-:Y:S05]  /*14920*/  BRA.DIV ~URZ, `(.L_x_1681) ;  /* 0x00002c427f007947 */ /* 0x000fea000b800000 */
[----:B------:R4:W2:Y:S02]  /*14930*/  SHFL.IDX PT, R9, R3, RZ, 0x181f ;  /* 0x00181fff03097589 */ /* 0x0008a400000e0000 */
.L_x_1738:
        /* <DEDUP_REMOVED lines=11> */
.L_x_1683:
[----:B------:R-:W-:Y:S05]  /*149f0*/  BSYNC B0 ;  /* 0x0000000000007941 */ /* 0x000fea0003800000 */
.L_x_1682:
[----:B------:R-:W-:Y:S05]  /*14a00*/  BRA.DIV ~URZ, `(.L_x_1684) ;  /* 0x00002bd27f007947 */ /* 0x000fea000b800000 */
[----:B---3--:R3:W4:Y:S04]  /*14a10*/  SHFL.IDX PT, R8, R2, 0x1, 0x181f ;  /* 0x00381f0002087f89 */ /* 0x00872800000e0000 */
[----:B------:R3:W2:Y:S02]  /*14a20*/  SHFL.IDX PT, R10, R3, 0x1, 0x181f ;  /* 0x00381f00030a7f89 */ /* 0x0006a400000e0000 */
.L_x_1739:
[----:B--2---:R-:W-:Y:S01]  /*14a30*/  IADD3 R9, R209, 0x20, RZ ;  /* 0x00000020d1097810 */ /* 0x004fe20007ffe0ff */
[----:B------:R-:W-:Y:S03]  /*14a40*/  BSSY B0, `(.L_x_1685) ;  /* 0x000000b000007945 */ /* 0x000fe60003800000 */
[----:B------:R-:W-:-:S13]  /*14a50*/  ISETP.GE.AND P0, PT, R9, R26, PT ;  /* 0x0000001a0900720c */ /* 0x000fda0003f06270 */
[----:B------:R-:W-:Y:S05]  /*14a60*/  @P0 BRA `(.L_x_1686) ;  /* 0x0000008000000947 */ /* 0x000fea0003800000 */
[----:B------:R-:W-:Y:S02]  /*14a70*/  ISETP.GE.AND P1, PT, R11, c[0x0][0x3c8], PT ;  /* 0x0000f2000b007a0c */ /* 0x000fe40003f26270 */
[----:B------:R-:W-:-:S11]  /*14a80*/  ISETP.GE.AND P0, PT, R217, c[0x0][0x3c8], PT ;  /* 0x0000f200d9007a0c */ /* 0x000fd60003f06270 */
[-C--:B-1----:R-:W-:Y:S02]  /*14a90*/  @!P1 LEA R16, P3, R11, R10.reuse, 0x1 ;  /* 0x0000000a0b109211 */ /* 0x082fe400078608ff */
[----:B------:R-:W-:Y:S02]  /*14aa0*/  @!P0 LEA R18, P2, R217, R10, 0x1 ;  /* 0x0000000ad9128211 */ /* 0x000fe400078408ff */
[-C--:B----4-:R-:W-:Y:S02]  /*14ab0*/  @!P1 LEA.HI.X R17, R11, R8.reuse, R23, 0x1, P3 ;  /* 0x000000080b119211 */ /* 0x090fe400018f0c17 */
[----:B------:R-:W-:-:S03]  /*14ac0*/  @!P0 LEA.HI.X R19, R217, R8, R22, 0x1, P2 ;  /* 0x00000008d9138211 */ /* 0x000fc600010f0c16 */
[----:B------:R1:W-:Y:S04]  /*14ad0*/  @!P1 ST.E.128 [R16.64], R36 ;  /* 0x0000002410009985 */ /* 0x0003e8000c101d0a */
[----:B------:R1:W-:Y:S02]  /*14ae0*/  @!P0 ST.E.128 [R18.64], R12 ;  /* 0x0000000c12008985 */ /* 0x0003e4000c101d0a */
.L_x_1686:
[----:B------:R-:W-:Y:S05]  /*14af0*/  BSYNC B0 ;  /* 0x0000000000007941 */ /* 0x000fea0003800000 */
.L_x_1685:
[----:B------:R-:W-:Y:S05]  /*14b00*/  BRA.DIV ~URZ, `(.L_x_1687) ;  /* 0x00002ba27f007947 */ /* 0x000fea000b800000 */
[----:B----4-:R2:W4:Y:S02]  /*14b10*/  SHFL.IDX PT, R8, R2, 0x2, 0x181f ;  /* 0x00581f0002087f89 */ /* 0x01052400000e0000 */
.L_x_1740:
[----:B------:R-:W-:Y:S05]  /*14b20*/  BRA.DIV ~URZ, `(.L_x_1688) ;  /* 0x00002bf27f007947 */ /* 0x000fea000b800000 */
[----:B------:R2:W3:Y:S02]  /*14b30*/  SHFL.IDX PT, R10, R3, 0x2, 0x181f ;  /* 0x00581f00030a7f89 */ /* 0x0004e400000e0000 */
.L_x_1741:
[----:B------:R-:W-:Y:S01]  /*14b40*/  IADD3 R9, R209, 0x40, RZ ;  /* 0x00000040d1097810 */ /* 0x000fe20007ffe0ff */
[----:B------:R-:W-:Y:S03]  /*14b50*/  BSSY B0, `(.L_x_1689) ;  /* 0x000000b000007945 */ /* 0x000fe60003800000 */
[----:B------:R-:W-:-:S13]  /*14b60*/  ISETP.GE.AND P0, PT, R9, R26, PT ;  /* 0x0000001a0900720c */ /* 0x000fda0003f06270 */
[----:B------:R-:W-:Y:S05]  /*14b70*/  @P0 BRA `(.L_x_1690) ;  /* 0x0000008000000947 */ /* 0x000fea0003800000 */
[----:B------:R-:W-:Y:S02]  /*14b80*/  ISETP.GE.AND P1, PT, R11, c[0x0][0x3c8], PT ;  /* 0x0000f2000b007a0c */ /* 0x000fe40003f26270 */
[----:B------:R-:W-:-:S11]  /*14b90*/  ISETP.GE.AND P0, PT, R217, c[0x0][0x3c8], PT ;  /* 0x0000f200d9007a0c */ /* 0x000fd60003f06270 */
[-C--:B-1-3--:R-:W-:Y:S02]  /*14ba0*/  @!P1 LEA R12, P3, R11, R10.reuse, 0x1 ;  /* 0x0000000a0b0c9211 */ /* 0x08afe400078608ff */
[----:B------:R-:W-:Y:S02]  /*14bb0*/  @!P0 LEA R14, P2, R217, R10, 0x1 ;  /* 0x0000000ad90e8211 */ /* 0x000fe400078408ff */
[-C--:B----4-:R-:W-:Y:S02]  /*14bc0*/  @!P1 LEA.HI.X R13, R11, R8.reuse, R23, 0x1, P3 ;  /* 0x000000080b0d9211 */ /* 0x090fe400018f0c17 */
[----:B------:R-:W-:-:S03]  /*14bd0*/  @!P0 LEA.HI.X R15, R217, R8, R22, 0x1, P2 ;  /* 0x00000008d90f8211 */ /* 0x000fc600010f0c16 */
[----:B------:R1:W-:Y:S04]  /*14be0*/  @!P1 ST.E.128 [R12.64], R32 ;  /* 0x000000200c009985 */ /* 0x0003e8000c101d0a */
[----:B------:R1:W-:Y:S02]  /*14bf0*/  @!P0 ST.E.128 [R14.64], R4 ;  /* 0x000000040e008985 */ /* 0x0003e4000c101d0a */
.L_x_1690:
[----:B------:R-:W-:Y:S05]  /*14c00*/  BSYNC B0 ;  /* 0x0000000000007941 */ /* 0x000fea0003800000 */
.L_x_1689:
[----:B------:R-:W-:Y:S05]  /*14c10*/  BRA.DIV ~URZ, `(.L_x_1691) ;  /* 0x00002b727f007947 */ /* 0x000fea000b800000 */
[----:B--23--:R-:W2:Y:S04]  /*14c20*/  SHFL.IDX PT, R2, R2, 0x3, 0x181f ;  /* 0x00781f0002027f89 */ /* 0x00cea800000e0000 */
[----:B------:R-:W3:Y:S02]  /*14c30*/  SHFL.IDX PT, R3, R3, 0x3, 0x181f ;  /* 0x00781f0003037f89 */ /* 0x000ee400000e0000 */
.L_x_1742:
[----:B------:R-:W-:-:S04]  /*14c40*/  IADD3 R209, R209, 0x60, RZ ;  /* 0x00000060d1d17810 */ /* 0x000fc80007ffe0ff */
[----:B------:R-:W-:-:S13]  /*14c50*/  ISETP.GE.AND P0, PT, R209, R26, PT ;  /* 0x0000001ad100720c */ /* 0x000fda0003f06270 */
[----:B------:R-:W-:Y:S05]  /*14c60*/  @P0 BRA `(.L_x_1692) ;  /* 0x0000185000000947 */ /* 0x000fea0003800000 */
[----:B------:R-:W-:-:S13]  /*14c70*/  ISETP.GE.AND P0, PT, R11, c[0x0][0x3c8], PT ;  /* 0x0000f2000b007a0c */ /* 0x000fda0003f06270 */
[----:B-1-3--:R-:W-:-:S04]  /*14c80*/  @!P0 LEA R4, P1, R11, R3, 0x1 ;  /* 0x000000030b048211 */ /* 0x00afc800078208ff */
[----:B--2---:R-:W-:-:S05]  /*14c90*/  @!P0 LEA.HI.X R5, R11, R2, R23, 0x1, P1 ;  /* 0x000000020b058211 */ /* 0x004fca00008f0c17 */
[----:B------:R1:W-:Y:S01]  /*14ca0*/  @!P0 ST.E.128 [R4.64], R28 ;  /* 0x0000001c04008985 */ /* 0x0003e2000c101d0a */
[----:B------:R-:W-:-:S13]  /*14cb0*/  ISETP.GE.AND P0, PT, R217, c[0x0][0x3c8], PT ;  /* 0x0000f200d9007a0c */ /* 0x000fda0003f06270 */
[----:B------:R-:W-:Y:S05]  /*14cc0*/  @P0 BRA `(.L_x_1692) ;  /* 0x000017f000000947 */ /* 0x000fea0003800000 */
[----:B-1----:R-:W-:-:S04]  /*14cd0*/  LEA R4, P0, R217, R3, 0x1 ;  /* 0x00000003d9047211 */ /* 0x002fc800078008ff */
[----:B------:R-:W-:-:S05]  /*14ce0*/  LEA.HI.X R5, R217, R2, R22, 0x1, P0 ;  /* 0x00000002d9057211 */ /* 0x000fca00000f0c16 */
[----:B------:R1:W-:Y:S01]  /*14cf0*/  ST.E.128 [R4.64], R236 ;  /* 0x000000ec04007985 */ /* 0x0003e2000c101d0a */
[----:B------:R-:W-:Y:S05]  /*14d00*/  BRA `(.L_x_1692) ;  /* 0x000017b000007947 */ /* 0x000fea0003800000 */
.L_x_1679:
[----:B------:R-:W-:Y:S01]  /*14d10*/  IMAD R30, R30, c[0x0][0x408], RZ ;  /* 0x000102001e1e7a24 */ /* 0x000fe200078e02ff */
[----:B-1----:R-:W-:Y:S01]  /*14d20*/  SHF.R.S32.HI R3, RZ, 0x1f, R232 ;  /* 0x0000001fff037819 */ /* 0x002fe200000114e8 */
[----:B------:R-:W-:Y:S01]  /*14d30*/  IMAD.WIDE.U32 R22, R24, c[0x0][0x408], RZ ;  /* 0x0001020018167a25 */ /* 0x000fe200078e00ff */
[----:B------:R-:W-:-:S03]  /*14d40*/  MOV R11, R25 ;  /* 0x00000019000b7202 */ /* 0x000fc60000000f00 */
[----:B------:R-:W-:Y:S02]  /*14d50*/  IMAD R30, R24, c[0x0][0x40c], R30 ;  /* 0x00010300181e7a24 */ /* 0x000fe400078e021e */
[----:B------:R-:W-:Y:S02]  /*14d60*/  IMAD R3, R3, c[0x0][0x440], RZ ;  /* 0x0001100003037a24 */ /* 0x000fe400078e02ff */
[----:B------:R-:W-:Y:S01]  /*14d70*/  @P3 IMAD.HI.U32 R9, R25, c[0x0][0x4ec], RZ ;  /* 0x00013b0019093a27 */ /* 0x000fe200078e00ff */
[----:B------:R-:W-:-:S03]  /*14d80*/  IADD3 R23, R23, R30, RZ ;  /* 0x0000001e17177210 */ /* 0x000fc60007ffe0ff */
[----:B------:R-:W-:Y:S01]  /*14d90*/  IMAD R3, R232, c[0x0][0x444], R3 ;  /* 0x00011100e8037a24 */ /* 0x000fe200078e0203 */
[----:B------:R-:W-:Y:S01]  /*14da0*/  @P3 SHF.R.U32.HI R11, RZ, c[0x0][0x4f0], R9 ;  /* 0x00013c00ff0b3a19 */ /* 0x000fe20000011609 */
[----:B------:R-:W-:-:S03]  /*14db0*/  IMAD.WIDE.U32 R22, R233, c[0x0][0x438], R22 ;  /* 0x00010e00e9167a25 */ /* 0x000fc600078e0016 */
[----:B------:R-:W-:Y:S01]  /*14dc0*/  SHF.R.S32.HI R9, RZ, 0x1f, R11 ;  /* 0x0000001fff097819 */ /* 0x000fe2000001140b */
[----:B------:R-:W-:-:S04]  /*14dd0*/  IMAD R23, R233, c[0x0][0x43c], R23 ;  /* 0x00010f00e9177a24 */ /* 0x000fc800078e0217 */
[----:B------:R-:W-:-:S04]  /*14de0*/  IMAD.WIDE.U32 R22, R232, c[0x0][0x440], R22 ;  /* 0x00011000e8167a25 */ /* 0x000fc800078e0016 */
[----:B------:R-:W-:Y:S01]  /*14df0*/  IMAD R9, R9, c[0x0][0x430], RZ ;  /* 0x00010c0009097a24 */ /* 0x000fe200078e02ff */
[----:B------:R-:W-:Y:S02]  /*14e00*/  IADD3 R23, R23, R3, RZ ;  /* 0x0000000317177210 */ /* 0x000fe40007ffe0ff */
[C---:B------:R-:W-:Y:S01]  /*14e10*/  IADD3 R3, -R11.reuse, RZ, RZ ;  /* 0x000000ff0b037210 */ /* 0x040fe20007ffe1ff */
[----:B------:R-:W-:Y:S02]  /*14e20*/  IMAD R9, R11, c[0x0][0x434], R9 ;  /* 0x00010d000b097a24 */ /* 0x000fe400078e0209 */
[----:B------:R-:W-:-:S04]  /*14e30*/  IMAD.WIDE.U32 R22, R235, c[0x0][0x448], R22 ;  /* 0x00011200eb167a25 */ /* 0x000fc800078e0016 */
[----:B------:R-:W-:Y:S02]  /*14e40*/  IMAD R23, R235, c[0x0][0x44c], R23 ;  /* 0x00011300eb177a24 */ /* 0x000fe400078e0217 */
[----:B------:R-:W-:Y:S02]  /*14e50*/  IMAD R3, R3, c[0x0][0x4e8], R25 ;  /* 0x00013a0003037a24 */ /* 0x000fe400078e0219 */
[----:B------:R-:W-:-:S03]  /*14e60*/  IMAD.WIDE.U32 R22, R11, c[0x0][0x430], R22 ;  /* 0x00010c000b167a25 */ /* 0x000fc600078e0016 */
        /* <DEDUP_REMOVED lines=10> */
.L_x_1743:
[----:B------:R-:W-:Y:S05]  /*14f10*/  BRA.DIV ~URZ, `(.L_x_1694) ;  /* 0x000029b27f007947 */ /* 0x000fea000b800000 */
[----:B------:R3:W4:Y:S02]  /*14f20*/  SHFL.IDX PT, R50, R49, RZ, 0x1c1f ;  /* 0x001c1fff31327589 */ /* 0x00072400000e0000 */
.L_x_1744:
        /* <DEDUP_REMOVED lines=40> */
[----:B--2---:R-:W-:Y:S02]  /*151b0*/  @!P1 IMAD.MOV.U32 R51, RZ, RZ, R54 ;  /* 0x000000ffff339224 */ /* 0x004fe400078e0036 */
[C---:B----4-:R-:W-:Y:S02]  /*151c0*/  @!P0 LEA R52, P2, R34.reuse, R50, 0x2 ;  /* 0x0000003222348211 */ /* 0x050fe400078410ff */
[----:B------:R-:W-:Y:S02]  /*151d0*/  @!P1 IMAD.WIDE R56, R47, 0x4, R50 ;  /* 0x000000042f389825 */ /* 0x000fe400078e0232 */
[----:B------:R-:W-:Y:S02]  /*151e0*/  @!P0 LEA.HI.X R53, R34, R54, R33, 0x2, P2 ;  /* 0x0000003622358211 */ /* 0x000fe400010f1421 */
[----:B------:R-:W-:Y:S01]  /*151f0*/  ISETP.GE.AND P2, PT, R9, c[0x0][0x3c8], PT ;  /* 0x0000f20009007a0c */ /* 0x000fe20003f46270 */
        /* <DEDUP_REMOVED lines=24> */
[----:B------:R2:W-:Y:S04]  /*15380*/  @!P3 ST.E.64 [R56.64], R4 ;  /* 0x000000043800b985 */ /* 0x0005e8000c101b0a */
[----:B------:R4:W-:Y:S01]  /*15390*/  @!P4 ST.E.64 [R52.64], R6 ;  /* 0x000000063400c985 */ /* 0x0009e2000c101b0a */
[----:B------:R-:W-:-:S02]  /*153a0*/  ISETP.GE.AND P4, PT, R45, c[0x0][0x3c8], PT ;  /* 0x0000f2002d007a0c */ /* 0x000fc40003f86270 */
        /* <DEDUP_REMOVED lines=8> */
[----:B------:R-:W-:Y:S01]  /*15430*/  @!P1 ST.E.64 [R52.64], R14 ;  /* 0x0000000e34009985 */ /* 0x000fe2000c101b0a */
[----:B------:R-:W-:Y:S02]  /*15440*/  ISETP.GE.AND P1, PT, R39, c[0x0][0x3c8], PT ;  /* 0x0000f20027007a0c */ /* 0x000fe40003f26270 */
[----:B------:R-:W-:Y:S01]  /*15450*/  ISETP.GE.AND P0, PT, R37, c[0x0][0x3c8], PT ;  /* 0x0000f20025007a0c */ /* 0x000fe20003f06270 */
[----:B------:R4:W-:Y:S01]  /*15460*/  @!P6 ST.E.64 [R6.64], R112 ;  /* 0x000000700600e985 */ /* 0x0009e2000c101b0a */
[----:B--2---:R-:W-:-:S04]  /*15470*/  @!P5 LEA R4, P3, R46, R50, 0x2 ;  /* 0x000000322e04d211 */ /* 0x004fc800078610ff */
[----:B------:R-:W-:Y:S02]  /*15480*/  @!P5 LEA.HI.X R5, R46, R54, R30, 0x2, P3 ;  /* 0x000000362e05d211 */ /* 0x000fe400018f141e */
[-C--:B------:R-:W-:Y:S02]  /*15490*/  @!P2 LEA R12, P3, R43, R50.reuse, 0x2 ;  /* 0x000000322b0ca211 */ /* 0x080fe400078610ff */
[----:B----4-:R-:W-:Y:S01]  /*154a0*/  @!P4 LEA R6, P6, R45, R50, 0x2 ;  /* 0x000000322d06c211 */ /* 0x010fe200078c10ff */
[----:B------:R2:W-:Y:S01]  /*154b0*/  @!P5 ST.E.64 [R4.64], R92 ;  /* 0x0000005c0400d985 */ /* 0x0005e2000c101b0a */
[-C--:B------:R-:W-:Y:S02]  /*154c0*/  @!P2 LEA.HI.X R13, R43, R54.reuse, R42, 0x2, P3 ;  /* 0x000000362b0da211 */ /* 0x080fe400018f142a */
[----:B------:R-:W-:-:S05]  /*154d0*/  @!P4 LEA.HI.X R7, R45, R54, R44, 0x2, P6 ;  /* 0x000000362d07c211 */ /* 0x000fca00030f142c */
[----:B------:R4:W-:Y:S04]  /*154e0*/  @!P4 ST.E.64 [R6.64], R96 ;  /* 0x000000600600c985 */ /* 0x0009e8000c101b0a */
[----:B------:R4:W-:Y:S01]  /*154f0*/  @!P2 ST.E.64 [R12.64], R100 ;  /* 0x000000640c00a985 */ /* 0x0009e2000c101b0a */
[-C--:B--2---:R-:W-:Y:S02]  /*15500*/  @!P1 LEA R4, P5, R39, R50.reuse, 0x2 ;  /* 0x0000003227049211 */ /* 0x084fe400078a10ff */
[----:B------:R-:W-:Y:S02]  /*15510*/  @!P0 LEA R50, P3, R37, R50, 0x2 ;  /* 0x0000003225328211 */ /* 0x000fe400078610ff */
[-C--:B------:R-:W-:Y:S02]  /*15520*/  @!P1 LEA.HI.X R5, R39, R54.reuse, R38, 0x2, P5 ;  /* 0x0000003627059211 */ /* 0x080fe400028f1426 */
[----:B------:R-:W-:-:S03]  /*15530*/  @!P0 LEA.HI.X R51, R37, R54, R36, 0x2, P3 ;  /* 0x0000003625338211 */ /* 0x000fc600018f1424 */
[----:B------:R4:W-:Y:S04]  /*15540*/  @!P1 ST.E.64 [R4.64], R108 ;  /* 0x0000006c04009985 */ /* 0x0009e8000c101b0a */
[----:B------:R4:W-:Y:S02]  /*15550*/  @!P0 ST.E.64 [R50.64], R104 ;  /* 0x0000006832008985 */ /* 0x0009e4000c101b0a */
.L_x_1696:
[----:B------:R-:W-:Y:S05]  /*15560*/  BSYNC B0 ;  /* 0x0000000000007941 */ /* 0x000fea0003800000 */
.L_x_1695:
[----:B------:R-:W-:Y:S05]  /*15570*/  BRA.DIV ~URZ, `(.L_x_1697) ;  /* 0x000023c27f007947 */ /* 0x000fea000b800000 */
[----:B-1----:R-:W1:Y:S04]  /*15580*/  SHFL.IDX PT, R48, R48, 0x1, 0x1c1f ;  /* 0x003c1f0030307f89 */ /* 0x002e6800000e0000 */
[----:B---3--:R-:W3:Y:S02]  /*15590*/  SHFL.IDX PT, R49, R49, 0x1, 0x1c1f ;  /* 0x003c1f0031317f89 */ /* 0x008ee400000e0000 */
.L_x_1745:
[----:B------:R-:W-:-:S13]  /*155a0*/  ISETP.NE.AND P0, PT, R2, RZ, PT ;  /* 0x000000ff0200720c */ /* 0x000fda0003f05270 */
[----:B------:R-:W-:Y:S05]  /*155b0*/  @P0 BRA `(.L_x_1692) ;  /* 0x00000f0000000947 */ /* 0x000fea0003800000 */
[----:B------:R-:W-:Y:S02]  /*155c0*/  ISETP.GE.AND P2, PT, R47, c[0x0][0x3c8], PT ;  /* 0x0000f2002f007a0c */ /* 0x000fe40003f46270 */
[----:B------:R-:W-:Y:S02]  /*155d0*/  ISETP.GE.AND P1, PT, R34, c[0x0][0x3c8], PT ;  /* 0x0000f20022007a0c */ /* 0x000fe40003f26270 */
[----:B------:R-:W-:Y:S02]  /*155e0*/  ISETP.GE.AND P0, PT, R24, c[0x0][0x3c8], PT ;  /* 0x0000f20018007a0c */ /* 0x000fe40003f06270 */
[----:B------:R-:W-:Y:S02]  /*155f0*/  ISETP.GE.AND P5, PT, R22, c[0x0][0x3c8], PT ;  /* 0x0000f20016007a0c */ /* 0x000fe40003fa6270 */
[----:B------:R-:W-:-:S05]  /*15600*/  ISETP.GE.AND P6, PT, R9, c[0x0][0x3c8], PT ;  /* 0x0000f20009007a0c */ /* 0x000fca0003fc6270 */
[----:B---34-:R-:W-:Y:S02]  /*15610*/  @!P2 IMAD.MOV.U32 R6, RZ, RZ, R49 ;  /* 0x000000ffff06a224 */ /* 0x018fe400078e0031 */
[----:B-1----:R-:W-:Y:S01]  /*15620*/  @!P2 IMAD.MOV.U32 R7, RZ, RZ, R48 ;  /* 0x000000ffff07a224 */ /* 0x002fe200078e0030 */
[----:B------:R-:W-:-:S03]  /*15630*/  @!P1 LEA R4, P4, R34, R49, 0x2 ;  /* 0x0000003122049211 */ /* 0x000fc600078810ff */
[----:B------:R-:W-:Y:S01]  /*15640*/  @!P2 IMAD.WIDE R12, R47, 0x4, R6 ;  /* 0x000000042f0ca825 */ /* 0x000fe200078e0206 */
[----:B------:R-:W-:Y:S02]  /*15650*/  @!P0 LEA R6, P3, R24, R49, 0x2 ;  /* 0x0000003118068211 */ /* 0x000fe400078610ff */
[-C--:B------:R-:W-:Y:S02]  /*15660*/  @!P1 LEA.HI.X R5, R34, R48.reuse, R33, 0x2, P4 ;  /* 0x0000003022059211 */ /* 0x080fe400020f1421 */
[----:B------:R-:W-:Y:S01]  /*15670*/  ISETP.GE.AND P4, PT, R29, c[0x0][0x3c8], PT ;  /* 0x0000f2001d007a0c */ /* 0x000fe20003f86270 */
[----:B------:R-:W-:Y:S01]  /*15680*/  @!P2 ST.E.64 [R12.64], R122 ;  /* 0x0000007a0c00a985 */ /* 0x000fe2000c101b0a */
[----:B------:R-:W-:Y:S02]  /*15690*/  @!P0 LEA.HI.X R7, R24, R48, R23, 0x2, P3 ;  /* 0x0000003018078211 */ /* 0x000fe400018f1417 */
[----:B------:R-:W-:Y:S01]  /*156a0*/  ISETP.GE.AND P3, PT, R35, c[0x0][0x3c8], PT ;  /* 0x0000f20023007a0c */ /* 0x000fe20003f66270 */
[----:B------:R1:W-:Y:S01]  /*156b0*/  @!P1 ST.E.64 [R4.64], R118 ;  /* 0x0000007604009985 */ /* 0x0003e2000c101b0a */
[----:B------:R-:W-:-:S03]  /*156c0*/  ISETP.GE.AND P2, PT, R32, c[0x0][0x3c8], PT ;  /* 0x0000f20020007a0c */ /* 0x000fc60003f46270 */
[----:B------:R3:W-:Y:S01]  /*156d0*/  @!P0 ST.E.64 [R6.64], R62 ;  /* 0x0000003e06008985 */ /* 0x0007e2000c101b0a */
[CC--:B-1----:R-:W-:Y:S02]  /*156e0*/  @!P6 LEA R4, P1, R9.reuse, R49.reuse, 0x2 ;  /* 0x000000310904e211 */ /* 0x0c2fe400078210ff */
[CC--:B---3--:R-:W-:Y:S02]  /*156f0*/  @!P5 LEA R6, P0, R22.reuse, R49.reuse, 0x2 ;  /* 0x000000311606d211 */ /* 0x0c8fe400078010ff */
[-C--:B------:R-:W-:Y:S02]  /*15700*/  @!P6 LEA.HI.X R5, R9, R48.reuse, R8, 0x2, P1 ;  /* 0x000000300905e211 */ /* 0x080fe400008f1408 */
[-C--:B------:R-:W-:Y:S02]  /*15710*/  @!P5 LEA.HI.X R7, R22, R48.reuse, R11, 0x2, P0 ;  /* 0x000000301607d211 */ /* 0x080fe400000f140b */
[C---:B------:R-:W-:Y:S02]  /*15720*/  @!P4 LEA R2, P0, R29.reuse, R49, 0x2 ;  /* 0x000000311d02c211 */ /* 0x040fe400078010ff */
[----:B------:R-:W-:Y:S01]  /*15730*/  ISETP.GE.AND P1, PT, R26, c[0x0][0x3c8], PT ;  /* 0x0000f2001a007a0c */ /* 0x000fe20003f26270 */
[----:B------:R-:W-:Y:S01]  /*15740*/  @!P5 ST.E.64 [R6.64], R66 ;  /* 0x000000420600d985 */ /* 0x000fe2000c101b0a */
[----:B------:R-:W-:-:S02]  /*15750*/  @!P4 LEA.HI.X R3, R29, R48, R3, 0x2, P0 ;  /* 0x000000301d03c211 */ /* 0x000fc400000f1403 */
[-C--:B------:R-:W-:Y:S02]  /*15760*/  @!P3 LEA R12, P0, R35, R49.reuse, 0x2 ;  /* 0x00000031230cb211 */ /* 0x080fe400078010ff */
[----:B------:R-:W-:Y:S02]  /*15770*/  ISETP.GE.AND P6, PT, R27, c[0x0][0x3c8], PT ;  /* 0x0000f2001b007a0c */ /* 0x000fe40003fc6270 */
[-C--:B------:R-:W-:Y:S02]  /*15780*/  @!P3 LEA.HI.X R13, R35, R48.reuse, R28, 0x2, P0 ;  /* 0x00000030230db211 */ /* 0x080fe400000f141c */
[C---:B------:R-:W-:Y:S02]  /*15790*/  @!P2 LEA R14, P0, R32.reuse, R49, 0x2 ;  /* 0x00000031200ea211 */ /* 0x040fe400078010ff */
[----:B------:R-:W-:Y:S02]  /*157a0*/  ISETP.GE.AND P5, PT, R41, c[0x0][0x3c8], PT ;  /* 0x0000f20029007a0c */ /* 0x000fe40003fa6270 */
[----:B------:R-:W-:-:S02]  /*157b0*/  @!P2 LEA.HI.X R15, R32, R48, R31, 0x2, P0 ;  /* 0x00000030200fa211 */ /* 0x000fc400000f141f */
[----:B------:R-:W-:-:S04]  /*157c0*/  @!P1 LEA R22, P0, R26, R49, 0x2 ;  /* 0x000000311a169211 */ /* 0x000fc800078010ff */
[----:B------:R-:W-:Y:S02]  /*157d0*/  @!P1 LEA.HI.X R23, R26, R48, R25, 0x2, P0 ;  /* 0x000000301a179211 */ /* 0x000fe400000f1419 */
[----:B------:R-:W-:-:S13]  /*157e0*/  ISETP.GE.AND P0, PT, R9, c[0x0][0x3c8], PT ;  /* 0x0000f20009007a0c */ /* 0x000fda0003f06270 */
[----:B------:R1:W-:Y:S04]  /*157f0*/  @!P0 ST.E.64 [R4.64], R70 ;  /* 0x0000004604008985 */ /* 0x0003e8000c101b0a */
[----:B------:R3:W-:Y:S01]  /*15800*/  @!P4 ST.E.64 [R2.64], R74 ;  /* 0x0000004a0200c985 */ /* 0x0007e2000c101b0a */
[----:B------:R-:W-:-:S03]  /*15810*/  ISETP.GE.AND P4, PT, R46, c[0x0][0x3c8], PT ;  /* 0x0000f2002e007a0c */ /* 0x000fc60003f86270 */
[----:B------:R4:W-:Y:S01]  /*15820*/  @!P3 ST.E.64 [R12.64], R16 ;  /* 0x000000100c00b985 */ /* 0x0009e2000c101b0a */
[----:B------:R-:W-:-:S03]  /*15830*/  ISETP.GE.AND P3, PT, R45, c[0x0][0x3c8], PT ;  /* 0x0000f2002d007a0c */ /* 0x000fc60003f66270 */
[----:B------:R2:W-:Y:S01]  /*15840*/  @!P2 ST.E.64 [R14.64], R18 ;  /* 0x000000120e00a985 */ /* 0x0005e2000c101b0a */
[----:B------:R-:W-:-:S03]  /*15850*/  ISETP.GE.AND P2, PT, R43, c[0x0][0x3c8], PT ;  /* 0x0000f2002b007a0c */ /* 0x000fc60003f46270 */
[----:B------:R2:W-:Y:S01]  /*15860*/  @!P1 ST.E.64 [R22.64], R20 ;  /* 0x0000001416009985 */ /* 0x0005e2000c101b0a */
[-C--:B-1----:R-:W-:Y:S02]  /*15870*/  @!P6 LEA R4, P0, R27, R49.reuse, 0x2 ;  /* 0x000000311b04e211 */ /* 0x082fe400078010ff */
[-C--:B---3--:R-:W-:Y:S02]  /*15880*/  @!P5 LEA R2, P1, R41, R49.reuse, 0x2 ;  /* 0x000000312902d211 */ /* 0x088fe400078210ff */
[-C--:B------:R-:W-:Y:S02]  /*15890*/  @!P6 LEA.HI.X R5, R27, R48.reuse, R10, 0x2, P0 ;  /* 0x000000301b05e211 */ /* 0x080fe400000f140a */
[----:B------:R-:W-:Y:S02]  /*158a0*/  @!P4 LEA R6, P0, R46, R49, 0x2 ;  /* 0x000000312e06c211 */ /* 0x000fe400078010ff */
[----:B------:R-:W-:Y:S01]  /*158b0*/  @!P5 LEA.HI.X R3, R41, R48, R40, 0x2, P1 ;  /* 0x000000302903d211 */ /* 0x000fe200008f1428 */
[----:B------:R2:W-:Y:S01]  /*158c0*/  @!P6 ST.E.64 [R4.64], R90 ;  /* 0x0000005a0400e985 */ /* 0x0005e2000c101b0a */
[----:B------:R-:W-:-:S02]  /*158d0*/  ISETP.GE.AND P1, PT, R39, c[0x0][0x3c8], PT ;  /* 0x0000f20027007a0c */ /* 0x000fc40003f26270 */
[----:B------:R-:W-:Y:S01]  /*158e0*/  @!P4 LEA.HI.X R7, R46, R48, R30, 0x2, P0 ;  /* 0x000000302e07c211 */ /* 0x000fe200000f141e */
[----:B------:R2:W-:Y:S01]  /*158f0*/  @!P5 ST.E.64 [R2.64], R114 ;  /* 0x000000720200d985 */ /* 0x0005e2000c101b0a */
[----:B------:R-:W-:-:S03]  /*15900*/  @!P3 LEA R8, P0, R45, R49, 0x2 ;  /* 0x000000312d08b211 */ /* 0x000fc600078010ff */
[----:B------:R2:W-:Y:S01]  /*15910*/  @!P4 ST.E.64 [R6.64], R94 ;  /* 0x0000005e0600c985 */ /* 0x0005e2000c101b0a */
[----:B------:R-:W-:Y:S02]  /*15920*/  @!P3 LEA.HI.X R9, R45, R48, R44, 0x2, P0 ;  /* 0x000000302d09b211 */ /* 0x000fe400000f142c */
[----:B------:R-:W-:-:S03]  /*15930*/  @!P2 LEA R10, P0, R43, R49, 0x2 ;  /* 0x000000312b0aa211 */ /* 0x000fc600078010ff */
[----:B------:R2:W-:Y:S01]  /*15940*/  @!P3 ST.E.64 [R8.64], R98 ;  /* 0x000000620800b985 */ /* 0x0005e2000c101b0a */
[----:B------:R-:W-:Y:S02]  /*15950*/  @!P2 LEA.HI.X R11, R43, R48, R42, 0x2, P0 ;  /* 0x000000302b0ba211 */ /* 0x000fe400000f142a */
[----:B----4-:R-:W-:-:S03]  /*15960*/  @!P1 LEA R12, P0, R39, R49, 0x2 ;  /* 0x00000031270c9211 */ /* 0x010fc600078010ff */
[----:B------:R2:W-:Y:S01]  /*15970*/  @!P2 ST.E.64 [R10.64], R102 ;  /* 0x000000660a00a985 */ /* 0x0005e2000c101b0a */
[----:B------:R-:W-:Y:S02]  /*15980*/  @!P1 LEA.HI.X R13, R39, R48, R38, 0x2, P0 ;  /* 0x00000030270d9211 */ /* 0x000fe400000f1426 */
[----:B------:R-:W-:-:S03]  /*15990*/  ISETP.GE.AND P0, PT, R37, c[0x0][0x3c8], PT ;  /* 0x0000f20025007a0c */ /* 0x000fc60003f06270 */
[----:B------:R2:W-:Y:S10]  /*159a0*/  @!P1 ST.E.64 [R12.64], R110 ;  /* 0x0000006e0c009985 */ /* 0x0005f4000c101b0a */
[----:B------:R-:W-:Y:S05]  /*159b0*/  @P0 BRA `(.L_x_1692) ;  /* 0x00000b0000000947 */ /* 0x000fea0003800000 */
[----:B--2---:R-:W-:-:S04]  /*159c0*/  LEA R2, P0, R37, R49, 0x2 ;  /* 0x0000003125027211 */ /* 0x004fc800078010ff */
[----:B------:R-:W-:-:S05]  /*159d0*/  LEA.HI.X R3, R37, R48, R36, 0x2, P0 ;  /* 0x0000003025037211 */ /* 0x000fca00000f1424 */
[----:B------:R1:W-:Y:S01]  /*159e0*/  ST.E.64 [R2.64], R106 ;  /* 0x0000006a02007985 */ /* 0x0003e2000c101b0a */
[----:B------:R-:W-:Y:S05]  /*159f0*/  BRA `(.L_x_1692) ;  /* 0x00000ac000007947 */ /* 0x000fea0003800000 */
.L_x_1677:
[----:B------:R-:W-:Y:S01]  /*15a00*/  ISETP.NE.U32.AND P0, PT, RZ, c[0x0][0x508], PT ;  /* 0x00014200ff007a0c */ /* 0x000fe20003f05070 */
[----:B------:R-:W-:Y:S01]  /*15a10*/  IMAD.MOV.U32 R4, RZ, RZ, 0x4 ;  /* 0x00000004ff047424 */ /* 0x000fe200078e00ff */
[----:B------:R-:W-:Y:S01]  /*15a20*/  ISETP.NE.U32.AND P2, PT, RZ, c[0x0][0x500], PT ;  /* 0x00014000ff007a0c */ /* 0x000fe20003f45070 */
[----:B------:R-:W-:Y:S01]  /*15a30*/  IMAD.MOV.U32 R3, RZ, RZ, RZ ;  /* 0x000000ffff037224 */ /* 0x000fe200078e00ff */
[----:B------:R-:W-:Y:S01]  /*15a40*/  ISETP.NE.AND.EX P1, PT, RZ, c[0x0][0x50c], PT, P0 ;  /* 0x00014300ff007a0c */ /* 0x000fe20003f25300 */
[----:B------:R-:W-:Y:S01]  /*15a50*/  IMAD.MOV.U32 R2, RZ, RZ, c[0x0][0x388] ;  /* 0x0000e200ff027624 */ /* 0x000fe200078e00ff */
[----:B------:R-:W-:Y:S01]  /*15a60*/  ISETP.NE.AND.EX P2, PT, RZ, c[0x0][0x504], PT, P2 ;  /* 0x00014100ff007a0c */ /* 0x000fe20003f45320 */
[----:B------:R-:W-:-:S10]  /*15a70*/  IMAD.WIDE R4, R232, R4, c[0x0][0x500] ;  /* 0x00014000e8047625 */ /* 0x000fd400078e0204 */
[C---:B------:R-:W-:Y:S02]  /*15a80*/  @P1 LEA R6, P0, R232.reuse, c[0x0][0x508], 0x2 ;  /* 0x00014200e8061a11 */ /* 0x040fe400078010ff */
[----:B------:R1:W5:Y:S02]  /*15a90*/  @P2 LDG.E R3, [R4.64] ;  /* 0x0000000a04032981 */ /* 0x000364000c1e1900 */
[----:B------:R-:W-:-:S05]  /*15aa0*/  @P1 LEA.HI.X R7, R232, c[0x0][0x50c], R25, 0x2, P0 ;  /* 0x00014300e8071a11 */ /* 0x000fca00000f1419 */
        /* <DEDUP_REMOVED lines=8> */
.L_x_1698:
[----:B------:R-:W-:Y:S01]  /*15b30*/  ISETP.GT.AND P0, PT, R215, 0x7f, PT ;  /* 0x0000007fd700780c */ /* 0x000fe20003f04270 */
[----:B------:R-:W-:Y:S01]  /*15b40*/  BSSY B0, `(.L_x_1699) ;  /* 0x0000034000007945 */ /* 0x000fe20003800000 */
[----:B------:R-:W-:Y:S02]  /*15b50*/  SEL R232, R232, RZ, !P2 ;  /* 0x000000ffe8e87207 */ /* 0x000fe40005000000 */
[----:B------:R-:W-:-:S02]  /*15b60*/  SEL R25, R25, RZ, !P2 ;  /* 0x000000ff19197207 */ /* 0x000fc40005000000 */
[----:B-1---5:R-:W-:-:S07]  /*15b70*/  SHF.R.S32.HI R5, RZ, 0x1f, R3 ;  /* 0x0000001fff057819 */ /* 0x022fce0000011403 */
[----:B------:R-:W-:Y:S05]  /*15b80*/  @P0 BRA `(.L_x_1700) ;  /* 0x000002f000000947 */ /* 0x000fea0003800000 */
[----:B------:R-:W-:Y:S01]  /*15b90*/  IMAD R6, R2, c[0x0][0x4e8], RZ ;  /* 0x00013a0002067a24 */ /* 0x000fe200078e02ff */
[----:B------:R-:W-:-:S04]  /*15ba0*/  LEA R4, R209, R215, 0x7 ;  /* 0x000000d7d1047211 */ /* 0x000fc800078e38ff */
[----:B------:R-:W-:-:S13]  /*15bb0*/  ISETP.GE.AND P0, PT, R4, R6, PT ;  /* 0x000000060400720c */ /* 0x000fda0003f06270 */
[----:B------:R-:W-:Y:S05]  /*15bc0*/  @P0 BRA `(.L_x_1700) ;  /* 0x000002b000000947 */ /* 0x000fea0003800000 */
[----:B------:R-:W-:Y:S01]  /*15bd0*/  IMAD.MOV.U32 R24, RZ, RZ, 0x368 ;  /* 0x00000368ff187424 */ /* 0x000fe200078e00ff */
[----:B------:R-:W-:Y:S01]  /*15be0*/  ISETP.GT.AND P2, PT, R210, 0x1, PT ;  /* 0x00000001d200780c */ /* 0x000fe20003f44270 */
[----:B------:R-:W-:Y:S01]  /*15bf0*/  IMAD.MOV.U32 R6, RZ, RZ, c[0x0][0x4e8] ;  /* 0x00013a00ff067624 */ /* 0x000fe200078e00ff */
[----:B------:R-:W-:Y:S02]  /*15c00*/  MOV R9, R4 ;  /* 0x0000000400097202 */ /* 0x000fe40000000f00 */
[----:B------:R-:W-:Y:S02]  /*15c10*/  SEL R24, R24, 0x328, P2 ;  /* 0x0000032818187807 */ /* 0x000fe40001000000 */
[----:B------:R-:W-:Y:S02]  /*15c20*/  ISETP.NE.AND P0, PT, R6, 0x1, PT ;  /* 0x000000010600780c */ /* 0x000fe40003f05270 */
[----:B------:R-:W1:Y:S01]  /*15c30*/  LDC.64 R20, c[0x0][R24+0x170] ;  /* 0x00005c0018147b82 */ /* 0x000e620000000a00 */
[----:B------:R-:W-:-:S07]  /*15c40*/  SEL R235, R235, RZ, P2 ;  /* 0x000000ffebeb7207 */ /* 0x000fce0001000000 */
[----:B------:R-:W3:Y:S03]  /*15c50*/  LDC.64 R14, c[0x0][R24+0x168] ;  /* 0x00005a00180e7b82 */ /* 0x000ee60000000a00 */
[----:B------:R-:W-:-:S05]  /*15c60*/  @P0 IMAD.HI.U32 R8, R4, c[0x0][0x4ec], RZ ;  /* 0x00013b0004080a27 */ /* 0x000fca00078e00ff */
[----:B------:R-:W4:Y:S01]  /*15c70*/  LDC.64 R18, c[0x0][R24+0x178] ;  /* 0x00005e0018127b82 */ /* 0x000f220000000a00 */
[----:B------:R-:W-:-:S05]  /*15c80*/  @P0 SHF.R.U32.HI R9, RZ, c[0x0][0x4f0], R8 ;  /* 0x00013c00ff090a19 */ /* 0x000fca0000011608 */
[----:B------:R-:W-:Y:S02]  /*15c90*/  IMAD.MOV R8, RZ, RZ, -R9 ;  /* 0x000000ffff087224 */ /* 0x000fe400078e0a09 */
[----:B------:R-:W5:Y:S02]  /*15ca0*/  LDC.64 R16, c[0x0][R24+0x160] ;  /* 0x0000580018107b82 */ /* 0x000f640000000a00 */
[----:B------:R-:W-:Y:S02]  /*15cb0*/  IMAD R8, R8, c[0x0][0x4e8], R4 ;  /* 0x00013a0008087a24 */ /* 0x000fe400078e0204 */
[-C--:B-1----:R-:W-:Y:S02]  /*15cc0*/  IMAD R6, R21, R232.reuse, RZ ;  /* 0x000000e815067224 */ /* 0x082fe400078e02ff */
[----:B------:R-:W-:-:S04]  /*15cd0*/  IMAD.WIDE.U32 R12, R20, R232, RZ ;  /* 0x000000e8140c7225 */ /* 0x000fc800078e00ff */
[----:B------:R-:W-:Y:S02]  /*15ce0*/  IMAD R6, R20, R25, R6 ;  /* 0x0000001914067224 */ /* 0x000fe400078e0206 */
[-C--:B---3--:R-:W-:Y:S02]  /*15cf0*/  IMAD R7, R15, R233.reuse, RZ ;  /* 0x000000e90f077224 */ /* 0x088fe400078e02ff */
[----:B------:R-:W-:Y:S01]  /*15d00*/  IMAD.WIDE.U32 R14, R14, R233, RZ ;  /* 0x000000e90e0e7225 */ /* 0x000fe200078e00ff */
[----:B------:R-:W-:-:S03]  /*15d10*/  IADD3 R6, R13, R6, RZ ;  /* 0x000000060d067210 */ /* 0x000fc60007ffe0ff */
[----:B------:R-:W-:Y:S01]  /*15d20*/  IMAD.IADD R7, R15, 0x1, R7 ;  /* 0x000000010f077824 */ /* 0x000fe200078e0207 */
[----:B------:R-:W-:Y:S01]  /*15d30*/  IADD3 R14, P1, P0, R12, R14, R3 ;  /* 0x0000000e0c0e7210 */ /* 0x000fe2000783e003 */
[-C--:B----4-:R-:W-:Y:S02]  /*15d40*/  IMAD R10, R19, R235.reuse, RZ ;  /* 0x000000eb130a7224 */ /* 0x090fe400078e02ff */
[----:B------:R-:W-:Y:S01]  /*15d50*/  IMAD.WIDE.U32 R18, R18, R235, RZ ;  /* 0x000000eb12127225 */ /* 0x000fe200078e00ff */
[----:B------:R-:W-:Y:S02]  /*15d60*/  IADD3.X R6, R6, R7, R5, P1, P0 ;  /* 0x0000000706067210 */ /* 0x000fe40000fe0405 */
[----:B------:R-:W-:Y:S02]  /*15d70*/  SHF.R.S32.HI R7, RZ, 0x1f, R8 ;  /* 0x0000001fff077819 */ /* 0x000fe40000011408 */
[----:B------:R-:W-:Y:S01]  /*15d80*/  IADD3 R14, P1, P0, R9, R14, R18 ;  /* 0x0000000e090e7210 */ /* 0x000fe2000783e012 */
[----:B-----5:R-:W-:Y:S01]  /*15d90*/  IMAD R4, R17, R8, RZ ;  /* 0x0000000811047224 */ /* 0x020fe200078e02ff */
[----:B------:R-:W-:-:S02]  /*15da0*/  IADD3 R10, R19, R10, RZ ;  /* 0x0000000a130a7210 */ /* 0x000fc40007ffe0ff */
[----:B------:R-:W-:Y:S01]  /*15db0*/  SHF.R.S32.HI R9, RZ, 0x1f, R9 ;  /* 0x0000001fff097819 */ /* 0x000fe20000011409 */
[----:B------:R-:W-:Y:S01]  /*15dc0*/  IMAD R4, R16, R7, R4 ;  /* 0x0000000710047224 */ /* 0x000fe200078e0204 */
[----:B------:R-:W-:Y:S02]  /*15dd0*/  MOV R7, c[0x0][0x4ac] ;  /* 0x00012b0000077a02 */ /* 0x000fe40000000f00 */
[----:B------:R-:W-:Y:S01]  /*15de0*/  IADD3.X R15, R9, R6, R10, P1, P0 ;  /* 0x00000006090f7210 */ /* 0x000fe20000fe040a */
[----:B------:R-:W-:Y:S01]  /*15df0*/  IMAD.MOV.U32 R6, RZ, RZ, c[0x0][0x4a8] ;  /* 0x00012a00ff067624 */ /* 0x000fe200078e00ff */
[----:B------:R-:W-:-:S03]  /*15e00*/  SEL R7, R7, c[0x0][0x454], P2 ;  /* 0x0001150007077a07 */ /* 0x000fc60001000000 */
[----:B------:R-:W-:Y:S01]  /*15e10*/  IMAD.WIDE.U32 R14, R16, R8, R14 ;  /* 0x00000008100e7225 */ /* 0x000fe200078e000e */
[----:B------:R-:W-:-:S03]  /*15e20*/  SEL R6, R6, c[0x0][0x450], P2 ;  /* 0x0001140006067a07 */ /* 0x000fc60001000000 */
[----:B------:R-:W-:Y:S01]  /*15e30*/  IMAD.IADD R4, R15, 0x1, R4 ;  /* 0x000000010f047824 */ /* 0x000fe200078e0204 */
[----:B------:R-:W-:-:S04]  /*15e40*/  LEA R6, P0, R14, R6, 0x2 ;  /* 0x000000060e067211 */ /* 0x000fc800078010ff */
[----:B------:R-:W-:Y:S02]  /*15e50*/  LEA.HI.X R7, R14, R7, R4, 0x2, P0 ;  /* 0x000000070e077211 */ /* 0x000fe400000f1404 */
[----:B------:R-:W-:-:S05]  /*15e60*/  MOV R4, 0xff800000 ;  /* 0xff80000000047802 */ /* 0x000fca0000000f00 */
[----:B------:R1:W-:Y:S02]  /*15e70*/  STG.E [R6.64], R4 ;  /* 0x0000000406007986 */ /* 0x0003e4000c10190a */
.L_x_1700:
[----:B------:R-:W-:Y:S05]  /*15e80*/  BSYNC B0 ;  /* 0x0000000000007941 */ /* 0x000fea0003800000 */
.L_x_1699:
[----:B------:R-:W-:-:S13]  /*15e90*/  ISETP.GT.AND P0, PT, R210, 0x1, PT ;  /* 0x00000001d200780c */ /* 0x000fda0003f04270 */
[----:B------:R-:W-:Y:S05]  /*15ea0*/  @P0 BRA `(.L_x_1692) ;  /* 0x0000061000000947 */ /* 0x000fea0003800000 */
[----:B-1----:R-:W-:Y:S01]  /*15eb0*/  MOV R4, c[0x0][0x4e8] ;  /* 0x00013a0000047a02 */ /* 0x002fe20000000f00 */
[----:B------:R-:W-:Y:S02]  /*15ec0*/  IMAD R6, R5, c[0x0][0x3a0], RZ ;  /* 0x0000e80005067a24 */ /* 0x000fe400078e02ff */
[----:B------:R-:W-:Y:S01]  /*15ed0*/  IMAD R25, R25, c[0x0][0x3f0], RZ ;  /* 0x0000fc0019197a24 */ /* 0x000fe200078e02ff */
[----:B------:R-:W-:Y:S01]  /*15ee0*/  ISETP.NE.AND P0, PT, R4, 0x1, PT ;  /* 0x000000010400780c */ /* 0x000fe20003f05270 */
[----:B------:R-:W-:-:S04]  /*15ef0*/  IMAD.WIDE.U32 R4, R3, c[0x0][0x3a0], RZ ;  /* 0x0000e80003047a25 */ /* 0x000fc800078e00ff */
[----:B------:R-:W-:Y:S01]  /*15f00*/  IMAD R6, R3, c[0x0][0x3a4], R6 ;  /* 0x0000e90003067a24 */ /* 0x000fe200078e0206 */
[----:B------:R-:W-:Y:S01]  /*15f10*/  LEA R3, R222, R223, 0x5 ;  /* 0x000000dfde037211 */ /* 0x000fe200078e28ff */
[----:B------:R-:W-:Y:S01]  /*15f20*/  IMAD R25, R232, c[0x0][0x3f4], R25 ;  /* 0x0000fd00e8197a24 */ /* 0x000fe200078e0219 */
[----:B------:R-:W-:Y:S02]  /*15f30*/  MOV R8, R4 ;  /* 0x0000000400087202 */ /* 0x000fe40000000f00 */
[----:B------:R-:W-:Y:S02]  /*15f40*/  LEA R3, R209, R3, 0x7 ;  /* 0x00000003d1037211 */ /* 0x000fe400078e38ff */
[----:B------:R-:W-:Y:S02]  /*15f50*/  IADD3 R9, R5, R6, RZ ;  /* 0x0000000605097210 */ /* 0x000fe40007ffe0ff */
[----:B------:R-:W-:Y:S01]  /*15f60*/  MOV R6, R3 ;  /* 0x0000000300067202 */ /* 0x000fe20000000f00 */
[----:B------:R-:W-:Y:S01]  /*15f70*/  @P0 IMAD.HI.U32 R5, R3, c[0x0][0x4ec], RZ ;  /* 0x00013b0003050a27 */ /* 0x000fe200078e00ff */
[----:B------:R-:W-:-:S03]  /*15f80*/  LEA R209, R209, R223, 0x7 ;  /* 0x000000dfd1d17211 */ /* 0x000fc600078e38ff */
        /* <DEDUP_REMOVED lines=21> */
.L_x_1746:
[----:B------:R-:W-:Y:S05]  /*160e0*/  BRA.DIV ~URZ, `(.L_x_1702) ;  /* 0x000019927f007947 */ /* 0x000fea000b800000 */
[----:B------:R4:W1:Y:S02]  /*160f0*/  SHFL.IDX PT, R6, R3, RZ, 0x181f ;  /* 0x00181fff03067589 */ /* 0x00086400000e0000 */
.L_x_1747:
        /* <DEDUP_REMOVED lines=12> */
.L_x_1704:
[----:B------:R-:W-:Y:S05]  /*161c0*/  BSYNC B0 ;  /* 0x0000000000007941 */ /* 0x000fea0003800000 */
.L_x_1703:
[----:B------:R-:W-:Y:S05]  /*161d0*/  BRA.DIV ~URZ, `(.L_x_1705) ;  /* 0x000019127f007947 */ /* 0x000fea000b800000 */
[----:B---3--:R3:W2:Y:S04]  /*161e0*/  SHFL.IDX PT, R5, R4, 0x1, 0x181f ;  /* 0x00381f0004057f89 */ /* 0x0086a800000e0000 */
[----:B-1----:R3:W1:Y:S02]  /*161f0*/  SHFL.IDX PT, R6, R3, 0x1, 0x181f ;  /* 0x00381f0003067f89 */ /* 0x00266400000e0000 */
.L_x_1748:
        /* <DEDUP_REMOVED lines=12> */
.L_x_1707:
[----:B------:R-:W-:Y:S05]  /*162c0*/  BSYNC B0 ;  /* 0x0000000000007941 */ /* 0x000fea0003800000 */
.L_x_1706:
[----:B------:R-:W-:Y:S05]  /*162d0*/  BRA.DIV ~URZ, `(.L_x_1708) ;  /* 0x000018e27f007947 */ /* 0x000fea000b800000 */
[----:B--2---:R2:W3:Y:S02]  /*162e0*/  SHFL.IDX PT, R5, R4, 0x2, 0x181f ;  /* 0x00581f0004057f89 */ /* 0x0044e400000e0000 */
.L_x_1749:
[----:B------:R-:W-:Y:S05]  /*162f0*/  BRA.DIV ~URZ, `(.L_x_1709) ;  /* 0x000019327f007947 */ /* 0x000fea000b800000 */
[----:B-1----:R1:W2:Y:S02]  /*16300*/  SHFL.IDX PT, R6, R3, 0x2, 0x181f ;  /* 0x00581f0003067f89 */ /* 0x0022a400000e0000 */
.L_x_1750:
        /* <DEDUP_REMOVED lines=12> */
.L_x_1711:
[----:B------:R-:W-:Y:S05]  /*163d0*/  BSYNC B0 ;  /* 0x0000000000007941 */ /* 0x000fea0003800000 */
.L_x_1710:
[----:B------:R-:W-:Y:S05]  /*163e0*/  BRA.DIV ~URZ, `(.L_x_1712) ;  /* 0x000018b27f007947 */ /* 0x000fea000b800000 */
[----:B--23--:R-:W2:Y:S04]  /*163f0*/  SHFL.IDX PT, R4, R4, 0x3, 0x181f ;  /* 0x00781f0004047f89 */ /* 0x00cea800000e0000 */
[----:B-1--4-:R-:W1:Y:S02]  /*16400*/  SHFL.IDX PT, R3, R3, 0x3, 0x181f ;  /* 0x00781f0003037f89 */ /* 0x012e6400000e0000 */
.L_x_1751:
        /* <DEDUP_REMOVED lines=11> */
.L_x_1692:
[----:B------:R-:W-:Y:S05]  /*164c0*/  BSYNC B1 ;  /* 0x0000000000017941 */ /* 0x000fea0003800000 */
.L_x_1676:
[----:B------:R-:W-:-:S13]  /*164d0*/  ISETP.NE.AND P0, PT, R224, RZ, PT ;  /* 0x000000ffe000720c */ /* 0x000fda0003f05270 */
[----:B------:R-:W-:Y:S01]  /*164e0*/  @P0 WARPSYNC 0xffffffff ;  /* 0xffffffff00000948 */ /* 0x000fe20003800000 */
[----:B------:R-:W-:Y:S06]  /*164f0*/  @P0 BAR.SYNC.DEFER_BLOCKING 0x5, 0x100 ;  /* 0x0144000000000b1d */ /* 0x000fec0000010000 */
[----:B------:R-:W4:Y:S04]  /*16500*/  @P0 LDS.128 R208, [0xf100] ;  /* 0x00f10000ffd00984 */ /* 0x000f280000000c00 */
[----:B------:R-:W-:Y:S06]  /*16510*/  @P0 BAR.ARV 0x4, 0x100 ;  /* 0x0104000000000b1d */ /* 0x000fec0000002000 */
[----:B------:R-:W-:Y:S05]  /*16520*/  @P0 BRA `(.L_x_1713) ;  /* 0x00000a6000000947 */ /* 0x000fea0003800000 */
[----:B-12---:R-:W-:Y:S01]  /*16530*/  LOP3.LUT R2, R215, 0x1f, RZ, 0xc0, !PT ;  /* 0x0000001fd7027812 */ /* 0x006fe200078ec0ff */
[----:B----4-:R-:W-:-:S03]  /*16540*/  IMAD.MOV.U32 R4, RZ, RZ, RZ ;  /* 0x000000ffff047224 */ /* 0x010fc600078e00ff */
[----:B------:R-:W-:Y:S01]  /*16550*/  ISETP.NE.AND P6, PT, R2, 0x1f, PT ;  /* 0x0000001f0200780c */ /* 0x000fe20003fc5270 */
[----:B------:R-:W-:Y:S10]  /*16560*/  BRA.DIV ~URZ, `(.L_x_1714) ;  /* 0x000018027f007947 */ /* 0x000ff4000b800000 */
[----:B---3--:R1:W2:Y:S02]  /*16570*/  SHFL.IDX PT, R3, R0, RZ, 0x1f ;  /* 0x00001fff00037589 */ /* 0x0082a400000e0000 */
.L_x_1752:
[----:B------:R-:W-:Y:S05]  /*16580*/  BRA.DIV ~URZ, `(.L_x_1715) ;  /* 0x000018527f007947 */ /* 0x000fea000b800000 */
[----:B-1----:R-:W1:Y:S02]  /*16590*/  SHFL.IDX PT, R0, R0, 0x1, 0x1f ;  /* 0x00201f0000007f89 */ /* 0x002e6400000e0000 */
.L_x_1753:
[----:B------:R-:W-:Y:S02]  /*165a0*/  IMAD.IADD R8, R211, 0x1, R2 ;  /* 0x00000001d3087824 */ /* 0x000fe400078e0202 */
[----:B------:R-:W-:-:S03]  /*165b0*/  IMAD.MOV.U32 R5, RZ, RZ, RZ ;  /* 0x000000ffff057224 */ /* 0x000fc600078e00ff */
[----:B------:R-:W-:-:S13]  /*165c0*/  ISETP.GE.OR P0, PT, R8, c[0x0][0x53c], !P6 ;  /* 0x00014f0008007a0c */ /* 0x000fda0007706670 */
[----:B------:R-:W-:Y:S01]  /*165d0*/  @!P0 IMAD.MOV.U32 R7, RZ, RZ, 0x4 ;  /* 0x00000004ff078424 */ /* 0x000fe200078e00ff */
[----:B------:R-:W-:-:S03]  /*165e0*/  @!P0 MOV R6, 0x4 ;  /* 0x0000000400068802 */ /* 0x000fc60000000f00 */
[----:B------:R-:W-:-:S04]  /*165f0*/  @!P0 IMAD.WIDE R10, R8, R7, c[0x0][0x580] ;  /* 0x00016000080a8625 */ /* 0x000fc800078e0207 */
[----:B------:R-:W-:Y:S01]  /*16600*/  @!P0 IMAD.WIDE R6, R8, R6, c[0x0][0x578] ;  /* 0x00015e0008068625 */ /* 0x000fe200078e0206 */
[----:B------:R-:W3:Y:S04]  /*16610*/  @!P0 LDG.E R5, [R10.64] ;  /* 0x0000000a0a058981 */ /* 0x000ee8000c1e1900 */
[----:B------:R-:W3:Y:S01]  /*16620*/  @!P0 LDG.E R4, [R6.64] ;  /* 0x0000000a06048981 */ /* 0x000ee2000c1e1900 */
[C---:B------:R-:W-:Y:S02]  /*16630*/  ISETP.GE.U32.AND P4, PT, R2.reuse, 0x10, PT ;  /* 0x000000100200780c */ /* 0x040fe40003f86070 */
[C---:B------:R-:W-:Y:S02]  /*16640*/  ISETP.GE.U32.AND P3, PT, R2.reuse, 0x8, PT ;  /* 0x000000080200780c */ /* 0x040fe40003f66070 */
[----:B------:R-:W-:-:S02]  /*16650*/  ISETP.GE.U32.AND P2, PT, R2, 0x4, PT ;  /* 0x000000040200780c */ /* 0x000fc40003f46070 */
[C---:B------:R-:W-:Y:S02]  /*16660*/  ISETP.GE.U32.AND P1, PT, R2.reuse, 0x2, PT ;  /* 0x000000020200780c */ /* 0x040fe40003f26070 */
[----:B------:R-:W-:Y:S02]  /*16670*/  ISETP.NE.AND P5, PT, R2, RZ, PT ;  /* 0x000000ff0200720c */ /* 0x000fe40003fa5270 */
[----:B------:R-:W-:Y:S01]  /*16680*/  MOV R8, RZ ;  /* 0x000000ff00087202 */ /* 0x000fe20000000f00 */
[----:B---3--:R-:W-:Y:S01]  /*16690*/  IMAD R7, R4, R5, RZ ;  /* 0x0000000504077224 */ /* 0x008fe200078e02ff */
[----:B------:R-:W-:Y:S07]  /*166a0*/  BRA.DIV ~URZ, `(.L_x_1716) ;  /* 0x000017a27f007947 */ /* 0x000fee000b800000 */
[----:B------:R3:W4:Y:S02]  /*166b0*/  SHFL.UP PT, R6, R7, 0x1, RZ ;  /* 0x0420000007067989 */ /* 0x00072400000e00ff */
.L_x_1754:
[----:B----4-:R-:W-:-:S04]  /*166c0*/  SEL R6, R6, RZ, P5 ;  /* 0x000000ff06067207 */ /* 0x010fc80002800000 */
[----:B---3--:R-:W-:Y:S01]  /*166d0*/  IADD3 R7, R7, R6, RZ ;  /* 0x0000000607077210 */ /* 0x008fe20007ffe0ff */
[----:B------:R-:W-:Y:S05]  /*166e0*/  BRA.DIV ~URZ, `(.L_x_1717) ;  /* 0x000017a27f007947 */ /* 0x000fea000b800000 */
        /* <DEDUP_REMOVED lines=12> */
[----:B------:R3:W4:Y:S02]  /*167b0*/  SHFL.IDX PT, R6, R7, 0x1f, 0x1f ;  /* 0x03e01f0007067f89 */ /* 0x00072400000e0000 */
.L_x_1755:
[----:B----4-:R-:W-:Y:S01]  /*167c0*/  IMAD R6, R6, c[0x0][0x538], RZ ;  /* 0x00014e0006067a24 */ /* 0x010fe200078e02ff */
[----:B------:R-:W-:Y:S04]  /*167d0*/  BSSY B1, `(.L_x_1718) ;  /* 0x0000076000017945 */ /* 0x000fe80003800000 */
[----:B-1----:R-:W-:-:S04]  /*167e0*/  IADD3 R208, R6, R0, RZ ;  /* 0x0000000006d07210 */ /* 0x002fc80007ffe0ff */
[----:B--2---:R-:W-:-:S13]  /*167f0*/  ISETP.GT.AND P0, PT, R208, R3, PT ;  /* 0x00000003d000720c */ /* 0x004fda0003f04270 */
[----:B------:R-:W-:Y:S05]  /*16800*/  @P0 BRA `(.L_x_1719) ;  /* 0x0000023000000947 */ /* 0x000fea0003800000 */
.L_x_1723:
[----:B------:R-:W-:-:S04]  /*16810*/  IADD3 R211, R211, 0x1f, RZ ;  /* 0x0000001fd3d37810 */ /* 0x000fc80007ffe0ff */
[----:B------:R-:W-:-:S13]  /*16820*/  ISETP.GE.AND P0, PT, R211, c[0x0][0x53c], PT ;  /* 0x00014f00d3007a0c */ /* 0x000fda0003f06270 */
[----:B------:R-:W-:Y:S05]  /*16830*/  @P0 BRA `(.L_x_1720) ;  /* 0x000006b000000947 */ /* 0x000fea0003800000 */
[----:B---3--:R-:W-:Y:S01]  /*16840*/  IADD3 R7, R211, R2, RZ ;  /* 0x00000002d3077210 */ /* 0x008fe20007ffe0ff */
[----:B------:R-:W-:-:S03]  /*16850*/  CS2R R4, SRZ ;  /* 0x0000000000047805 */ /* 0x000fc6000001ff00 */
        /* <DEDUP_REMOVED lines=10> */
.L_x_1756:
        /* <DEDUP_REMOVED lines=16> */
.L_x_1757:
[----:B--2---:R-:W-:-:S05]  /*16a00*/  IMAD R6, R6, c[0x0][0x538], RZ ;  /* 0x00014e0006067a24 */ /* 0x004fca00078e02ff */
[----:B------:R-:W-:-:S04]  /*16a10*/  IADD3 R208, R6, R208, RZ ;  /* 0x000000d006d07210 */ /* 0x000fc80007ffe0ff */
[----:B------:R-:W-:-:S13]  /*16a20*/  ISETP.GT.AND P0, PT, R208, R3, PT ;  /* 0x00000003d000720c */ /* 0x000fda0003f04270 */
[----:B-1----:R-:W-:Y:S05]  /*16a30*/  @!P0 BRA `(.L_x_1723) ;  /* 0xfffffdd000008947 */ /* 0x002fea000383ffff */
.L_x_1719:
[----:B------:R-:W-:-:S05]  /*16a40*/  IADD3 R208, -R6, R208, RZ ;  /* 0x000000d006d07210 */ /* 0x000fca0007ffe1ff */
[----:B------:R-:W-:-:S05]  /*16a50*/  IMAD R0, R7, c[0x0][0x538], R208 ;  /* 0x00014e0007007a24 */ /* 0x000fca00078e02d0 */
[----:B------:R-:W-:Y:S01]  /*16a60*/  ISETP.GT.AND P0, PT, R0, R3, PT ;  /* 0x000000030000720c */ /* 0x000fe20003f04270 */
[----:B------:R-:W-:-:S12]  /*16a70*/  BRA.DIV ~URZ, `(.L_x_1724) ;  /* 0x000017d27f007947 */ /* 0x000fd8000b800000 */
[----:B------:R-:W-:-:S04]  /*16a80*/  VOTE.ANY R6, PT, !P0 ;  /* 0x0000000000067806 */ /* 0x000fc800040e0100 */
.L_x_1758:
[----:B------:R1:W2:Y:S01]  /*16a90*/  POPC R0, R6 ;  /* 0x0000000600007309 */ /* 0x0002a20000000000 */
[----:B------:R-:W-:Y:S05]  /*16aa0*/  BRA.DIV ~URZ, `(.L_x_1725) ;  /* 0x000017e27f007947 */ /* 0x000fea000b800000 */
[----:B--2---:R2:W4:Y:S04]  /*16ab0*/  SHFL.IDX PT, R5, R5, R0, 0x1f ;  /* 0x00001f0005057589 */ /* 0x00452800000e0000 */
[----:B------:R2:W1:Y:S02]  /*16ac0*/  SHFL.IDX PT, R4, R4, R0, 0x1f ;  /* 0x00001f0004047589 */ /* 0x00046400000e0000 */
.L_x_1759:
[----:B------:R-:W-:Y:S01]  /*16ad0*/  ISETP.NE.AND P0, PT, R6, RZ, PT ;  /* 0x000000ff0600720c */ /* 0x000fe20003f05270 */
[----:B------:R-:W-:-:S12]  /*16ae0*/  BSSY B0, `(.L_x_1726) ;  /* 0x0000005000007945 */ /* 0x000fd80003800000 */
[----:B------:R-:W-:Y:S05]  /*16af0*/  @!P0 BRA `(.L_x_1727) ;  /* 0x0000003000008947 */ /* 0x000fea0003800000 */
[----:B------:R-:W-:Y:S01]  /*16b00*/  IADD3 R8, R0, -0x1, RZ ;  /* 0xffffffff00087810 */ /* 0x000fe20007ffe0ff */
[----:B------:R-:W-:Y:S05]  /*16b10*/  BRA.DIV ~URZ, `(.L_x_1728) ;  /* 0x000018427f007947 */ /* 0x000fea000b800000 */
[----:B------:R2:W3:Y:S02]  /*16b20*/  SHFL.IDX PT, R8, R7, R8, 0x1f ;  /* 0x00001f0807087589 */ /* 0x0004e400000e0000 */
.L_x_1727:
[----:B------:R-:W-:Y:S05]  /*16b30*/  BSYNC B0 ;  /* 0x0000000000007941 */ /* 0x000fea0003800000 */
.L_x_1726:
[-C--:B-1--4-:R-:W-:Y:S01]  /*16b40*/  IABS R6, R5.reuse ;  /* 0x0000000500067213 */ /* 0x092fe20000000000 */
[----:B---3--:R-:W-:Y:S01]  /*16b50*/  IMAD R208, R8, c[0x0][0x538], R208 ;  /* 0x00014e0008d07a24 */ /* 0x008fe200078e02d0 */
[----:B------:R-:W-:Y:S01]  /*16b60*/  IABS R10, R4 ;  /* 0x00000004000a7213 */ /* 0x000fe20000000000 */
[----:B------:R-:W-:Y:S01]  /*16b70*/  IMAD.MOV.U32 R8, RZ, RZ, RZ ;  /* 0x000000ffff087224 */ /* 0x000fe200078e00ff */
[----:B------:R-:W1:Y:S01]  /*16b80*/  I2F.RP R9, R6 ;  /* 0x0000000600097306 */ /* 0x000e620000209400 */
[----:B------:R-:W-:Y:S01]  /*16b90*/  IMAD.IADD R209, R3, 0x1, -R208 ;  /* 0x0000000103d17824 */ /* 0x000fe200078e0ad0 */
[----:B------:R-:W-:Y:S02]  /*16ba0*/  IABS R3, R5 ;  /* 0x0000000500037213 */ /* 0x000fe40000000000 */
[----:B------:R-:W-:Y:S02]  /*16bb0*/  IADD3 R211, R0, R211, RZ ;  /* 0x000000d300d37210 */ /* 0x000fe40007ffe0ff */
[----:B--2---:R-:W-:Y:S01]  /*16bc0*/  IABS R7, R209 ;  /* 0x000000d100077213 */ /* 0x004fe20000000000 */
[----:B------:R-:W-:Y:S01]  /*16bd0*/  IMAD.MOV R3, RZ, RZ, -R3 ;  /* 0x000000ffff037224 */ /* 0x000fe200078e0a03 */
[----:B------:R-:W2:Y:S08]  /*16be0*/  I2F.RP R12, R10 ;  /* 0x0000000a000c7306 */ /* 0x000eb00000209400 */
[----:B-1----:R-:W1:Y:S08]  /*16bf0*/  MUFU.RCP R9, R9 ;  /* 0x0000000900097308 */ /* 0x002e700000001000 */
[----:B--2---:R-:W2:Y:S01]  /*16c00*/  MUFU.RCP R12, R12 ;  /* 0x0000000c000c7308 */ /* 0x004ea20000001000 */
[----:B-1----:R-:W-:-:S07]  /*16c10*/  IADD3 R9, R9, 0xffffffe, RZ ;  /* 0x0ffffffe09097810 */ /* 0x002fce0007ffe0ff */
[----:B------:R-:W1:Y:S01]  /*16c20*/  F2I.FTZ.U32.TRUNC.NTZ R9, R9 ;  /* 0x0000000900097305 */ /* 0x000e62000021f000 */
[----:B--2---:R-:W-:-:S07]  /*16c30*/  IADD3 R12, R12, 0xffffffe, RZ ;  /* 0x0ffffffe0c0c7810 */ /* 0x004fce0007ffe0ff */
[----:B------:R-:W2:Y:S01]  /*16c40*/  F2I.FTZ.U32.TRUNC.NTZ R13, R12 ;  /* 0x0000000c000d7305 */ /* 0x000ea2000021f000 */
[----:B-1----:R-:W-:-:S04]  /*16c50*/  IMAD.MOV R11, RZ, RZ, -R9 ;  /* 0x000000ffff0b7224 */ /* 0x002fc800078e0a09 */
[----:B------:R-:W-:-:S04]  /*16c60*/  IMAD R11, R11, R6, RZ ;  /* 0x000000060b0b7224 */ /* 0x000fc800078e02ff */
[----:B------:R-:W-:-:S04]  /*16c70*/  IMAD.HI.U32 R11, R9, R11, R8 ;  /* 0x0000000b090b7227 */ /* 0x000fc800078e0008 */
[----:B--2---:R-:W-:Y:S02]  /*16c80*/  IMAD.MOV R8, RZ, RZ, -R13 ;  /* 0x000000ffff087224 */ /* 0x004fe400078e0a0d */
[----:B------:R-:W-:-:S04]  /*16c90*/  IMAD.HI.U32 R11, R11, R7, RZ ;  /* 0x000000070b0b7227 */ /* 0x000fc800078e00ff */
[----:B------:R-:W-:Y:S02]  /*16ca0*/  IMAD R3, R11, R3, R7 ;  /* 0x000000030b037224 */ /* 0x000fe400078e0207 */
[----:B------:R-:W-:Y:S02]  /*16cb0*/  IMAD R8, R8, R10, RZ ;  /* 0x0000000a08087224 */ /* 0x000fe400078e02ff */
[----:B------:R-:W-:Y:S01]  /*16cc0*/  IMAD.MOV.U32 R12, RZ, RZ, RZ ;  /* 0x000000ffff0c7224 */ /* 0x000fe200078e00ff */
[----:B------:R-:W-:-:S03]  /*16cd0*/  ISETP.GT.U32.AND P0, PT, R6, R3, PT ;  /* 0x000000030600720c */ /* 0x000fc60003f04070 */
[----:B------:R-:W-:-:S10]  /*16ce0*/  IMAD.HI.U32 R8, R13, R8, R12 ;  /* 0x000000080d087227 */ /* 0x000fd400078e000c */
        /* <DEDUP_REMOVED lines=8> */
[----:B------:R-:W-:-:S03]  /*16d70*/  IMAD.MOV R3, RZ, RZ, -R3 ;  /* 0x000000ffff037224 */ /* 0x000fc600078e0a03 */
[----:B------:R-:W-:-:S05]  /*16d80*/  MOV R7, R11 ;  /* 0x0000000b00077202 */ /* 0x000fca0000000f00 */
        /* <DEDUP_REMOVED lines=22> */
.L_x_1720:
[----:B------:R-:W-:Y:S01]  /*16ef0*/  IMAD.MOV.U32 R208, RZ, RZ, R3 ;  /* 0x000000ffffd07224 */ /* 0x000fe200078e0003 */
[----:B------:R-:W-:Y:S01]  /*16f00*/  MOV R210, RZ ;  /* 0x000000ff00d27202 */ /* 0x000fe20000000f00 */
[----:B------:R-:W-:Y:S01]  /*16f10*/  IMAD.MOV.U32 R209, RZ, RZ, RZ ;  /* 0x000000ffffd17224 */ /* 0x000fe200078e00ff */
[----:B------:R-:W-:Y:S02]  /*16f20*/  MOV R211, c[0x0][0x53c] ;  /* 0x00014f0000d37a02 */ /* 0x000fe40000000f00 */
.L_x_1729:
[----:B------:R-:W-:Y:S05]  /*16f30*/  BSYNC B1 ;  /* 0x0000000000017941 */ /* 0x000fea0003800000 */
.L_x_1718:
[----:B------:R-:W-:Y:S01]  /*16f40*/  WARPSYNC 0xffffffff ;  /* 0xffffffff00007948 */ /* 0x000fe20003800000 */
[----:B------:R-:W-:Y:S01]  /*16f50*/  BAR.SYNC.DEFER_BLOCKING 0x4, 0x100 ;  /* 0x0104000000007b1d */ /* 0x000fe20000010000 */
[----:B------:R-:W-:-:S13]  /*16f60*/  ISETP.NE.AND P0, PT, R2, RZ, PT ;  /* 0x000000ff0200720c */ /* 0x000fda0003f05270 */
[----:B------:R1:W-:Y:S04]  /*16f70*/  @!P0 STS.128 [0xf100], R208 ;  /* 0x00f100d0ff008388 */ /* 0x0003e80000000c00 */
[----:B------:R-:W-:Y:S06]  /*16f80*/  BAR.ARV 0x5, 0x100 ;  /* 0x0144000000007b1d */ /* 0x000fec0000002000 */
.L_x_1713:
[----:B----4-:R-:W-:-:S13]  /*16f90*/  ISETP.GE.AND P0, PT, R211, c[0x0][0x53c], PT ;  /* 0x00014f00d3007a0c */ /* 0x010fda0003f06270 */
[----:B-123--:R-:W-:Y:S01]  /*16fa0*/  @P0 CALL.REL.NOINC `(.L_x_1730) ;  /* 0x0000001000000944 */ /* 0x00efe20003c00000 */
[----:B------:R-:W-:Y:S05]  /*16fb0*/  BRA `(.L_x_1731) ;  /* 0xfffea11000007947 */ /* 0x000fea000383ffff */
.L_x_1730:
[----:B------:R-:W-:Y:S05]  /*16fc0*/  EXIT ;  /* 0x000000000000794d */ /* 0x000fea0003800000 */
.L_x_1572:
[----:B------:R-:W-:Y:S01]  /*16fd0*/  IMAD.MOV.U32 R7, RZ, RZ, R5 ;  /* 0x000000ffff077224 */ /* 0x000fe200078e0005 */
[----:B------:R-:W-:Y:S02]  /*16fe0*/  MOV R6, 0x1 ;  /* 0x0000000100067802 */ /* 0x000fe40000000f00 */
[----:B------:R-:W-:Y:S02]  /*16ff0*/  MOV R10, 0x17010 ;  /* 0x00017010000a7802 */ /* 0x000fe40000000f00 */
[----:B------:R-:W-:Y:S05]  /*17000*/  CALL.REL.NOINC `($__internal_36_$__cuda_sm70_shflsync_up_p) ;  /* 0x0000145000007944 */ /* 0x000fea0003c00000 */
[----:B-12---:R-:W-:Y:S05]  /*17010*/  BRA `(.L_x_1732) ;  /* 0xfffe945000007947 */ /* 0x006fea000383ffff */
.L_x_1573:
[----:B------:R-:W-:Y:S01]  /*17020*/  IMAD.MOV.U32 R7, RZ, RZ, R5 ;  /* 0x000000ffff077224 */ /* 0x000fe200078e0005 */
[----:B------:R-:W-:Y:S02]  /*17030*/  MOV R6, 0x2 ;  /* 0x0000000200067802 */ /* 0x000fe40000000f00 */
[----:B------:R-:W-:Y:S02]  /*17040*/  MOV R10, 0x17060 ;  /* 0x00017060000a7802 */ /* 0x000fe40000000f00 */
[----:B------:R-:W-:Y:S05]  /*17050*/  CALL.REL.NOINC `($__internal_36_$__cuda_sm70_shflsync_up_p) ;  /* 0x0000140000007944 */ /* 0x000fea0003c00000 */
[----:B--2---:R-:W-:Y:S02]  /*17060*/  SEL R6, R6, RZ, P4 ;  /* 0x000000ff06067207 */ /* 0x004fe40002000000 */
[----:B------:R-:W-:-:S03]  /*17070*/  MOV R10, 0x170c0 ;  /* 0x000170c0000a7802 */ /* 0x000fc60000000f00 */
[----:B------:R-:W-:Y:S01]  /*17080*/  IMAD.IADD R5, R5, 0x1, R6 ;  /* 0x0000000105057824 */ /* 0x000fe200078e0206 */
[----:B------:R-:W-:-:S03]  /*17090*/  MOV R6, 0x4 ;  /* 0x0000000400067802 */ /* 0x000fc60000000f00 */
[----:B-1----:R-:W-:Y:S02]  /*170a0*/  IMAD.MOV.U32 R7, RZ, RZ, R5 ;  /* 0x000000ffff077224 */ /* 0x002fe400078e0005 */
        /* <DEDUP_REMOVED lines=13> */
[----:B--2---:R-:W-:Y:S01]  /*17180*/  SEL R6, R6, RZ, P1 ;  /* 0x000000ff06067207 */ /* 0x004fe20000800000 */
[----:B------:R-:W-:Y:S01]  /*17190*/  IMAD.MOV.U32 R52, RZ, RZ, 0x1f ;  /* 0x0000001fff347424 */ /* 0x000fe200078e00ff */
[----:B------:R-:W-:Y:S02]  /*171a0*/  MOV R51, 0x1f ;  /* 0x0000001f00337802 */ /* 0x000fe40000000f00 */
[----:B------:R-:W-:Y:S01]  /*171b0*/  MOV R50, 0x171f0 ;  /* 0x000171f000327802 */ /* 0x000fe20000000f00 */
[----:B------:R-:W-:-:S04]  /*171c0*/  IMAD.IADD R5, R5, 0x1, R6 ;  /* 0x0000000105057824 */ /* 0x000fc800078e0206 */
[----:B------:R-:W-:Y:S02]  /*171d0*/  IMAD.MOV.U32 R53, RZ, RZ, R5 ;  /* 0x000000ffff357224 */ /* 0x000fe400078e0005 */
[----:B-1----:R-:W-:Y:S05]  /*171e0*/  CALL.REL.NOINC `($__internal_35_$__cuda_sm70_shflsync_idx_p) ;  /* 0x0000122000007944 */ /* 0x002fea0003c00000 */
[----:B------:R-:W-:Y:S05]  /*171f0*/  BRA `(.L_x_1733) ;  /* 0xfffe937000007947 */ /* 0x000fea000383ffff */
.L_x_1575:
[----:B------:R-:W-:Y:S02]  /*17200*/  SEL R0, RZ, 0x1, P0 ;  /* 0x00000001ff007807 */ /* 0x000fe40000000000 */
[----:B------:R-:W-:Y:S02]  /*17210*/  MOV R10, 0x17230 ;  /* 0x00017230000a7802 */ /* 0x000fe40000000f00 */
[----:B------:R-:W-:Y:S05]  /*17220*/  CALL.REL.NOINC `($__internal_37_$__cuda_sm70_votesync_ballot) ;  /* 0x0000127000007944 */ /* 0x000fea0003c00000 */
[----:B------:R-:W-:Y:S05]  /*17230*/  BRA `(.L_x_1734) ;  /* 0xfffe93c000007947 */ /* 0x000fea000383ffff */
.L_x_1576:
[----:B------:R-:W-:Y:S01]  /*17240*/  IMAD.MOV.U32 R53, RZ, RZ, R4 ;  /* 0x000000ffff357224 */ /* 0x000fe200078e0004 */
[----:B--2---:R-:W-:Y:S01]  /*17250*/  MOV R52, R0 ;  /* 0x0000000000347202 */ /* 0x004fe20000000f00 */
[----:B------:R-:W-:Y:S01]  /*17260*/  IMAD.MOV.U32 R51, RZ, RZ, 0x1f ;  /* 0x0000001fff337424 */ /* 0x000fe200078e00ff */
[----:B------:R-:W-:Y:S02]  /*17270*/  MOV R50, 0x17290 ;  /* 0x0001729000327802 */ /* 0x000fe40000000f00 */
[----:B-1----:R-:W-:Y:S05]  /*17280*/  CALL.REL.NOINC `($__internal_35_$__cuda_sm70_shflsync_idx_p) ;  /* 0x0000118000007944 */ /* 0x002fea0003c00000 */
[----:B------:R-:W-:Y:S01]  /*17290*/  IMAD.MOV.U32 R4, RZ, RZ, R51 ;  /* 0x000000ffff047224 */ /* 0x000fe200078e0033 */
[----:B------:R-:W-:Y:S01]  /*172a0*/  MOV R53, R3 ;  /* 0x0000000300357202 */ /* 0x000fe20000000f00 */
[----:B------:R-:W-:Y:S01]  /*172b0*/  IMAD.MOV.U32 R7, RZ, RZ, RZ ;  /* 0x000000ffff077224 */ /* 0x000fe200078e00ff */
[----:B------:R-:W-:Y:S01]  /*172c0*/  MOV R52, R0 ;  /* 0x0000000000347202 */ /* 0x000fe20000000f00 */
[----:B------:R-:W-:Y:S01]  /*172d0*/  IMAD.MOV.U32 R51, RZ, RZ, 0x1f ;  /* 0x0000001fff337424 */ /* 0x000fe200078e00ff */
[----:B------:R-:W-:-:S02]  /*172e0*/  MOV R50, 0x17300 ;  /* 0x0001730000327802 */ /* 0x000fc40000000f00 */
[----:B------:R-:W-:Y:S05]  /*172f0*/  CALL.REL.NOINC `($__internal_35_$__cuda_sm70_shflsync_idx_p) ;  /* 0x0000111000007944 */ /* 0x000fea0003c00000 */
[----:B------:R-:W-:Y:S01]  /*17300*/  MOV R3, R51 ;  /* 0x0000003300037202 */ /* 0x000fe20000000f00 */
[----:B------:R-:W-:Y:S05]  /*17310*/  BRA `(.L_x_1735) ;  /* 0xfffe933000007947 */ /* 0x000fea000383ffff */
.L_x_1579:
[----:B------:R-:W-:Y:S01]  /*17320*/  IMAD.MOV.U32 R53, RZ, RZ, R5 ;  /* 0x000000ffff357224 */ /* 0x000fe200078e0005 */
[----:B------:R-:W-:Y:S01]  /*17330*/  MOV R52, R7 ;  /* 0x0000000700347202 */ /* 0x000fe20000000f00 */
[----:B------:R-:W-:Y:S01]  /*17340*/  IMAD.MOV.U32 R51, RZ, RZ, 0x1f ;  /* 0x0000001fff337424 */ /* 0x000fe200078e00ff */
[----:B------:R-:W-:-:S02]  /*17350*/  MOV R50, 0x17370 ;  /* 0x0001737000327802 */ /* 0x000fc40000000f00 */
[----:B-1234-:R-:W-:Y:S05]  /*17360*/  CALL.REL.NOINC `($__internal_35_$__cuda_sm70_shflsync_idx_p) ;  /* 0x000010a000007944 */ /* 0x01efea0003c00000 */
[----:B------:R-:W-:Y:S01]  /*17370*/  MOV R7, R51 ;  /* 0x0000003300077202 */ /* 0x000fe20000000f00 */
[----:B------:R-:W-:Y:S05]  /*17380*/  BRA `(.L_x_1578) ;  /* 0xfffe932000007947 */ /* 0x000fea000383ffff */
.L_x_1673:
[----:B------:R-:W-:Y:S01]  /*17390*/  IMAD.MOV.U32 R7, RZ, RZ, R252 ;  /* 0x000000ffff077224 */ /* 0x000fe200078e00fc */
[----:B------:R-:W-:Y:S01]  /*173a0*/  MOV R5, 0x1f ;  /* 0x0000001f00057802 */ /* 0x000fe20000000f00 */
[----:B------:R-:W-:Y:S01]  /*173b0*/  IMAD.MOV.U32 R6, RZ, RZ, 0x2 ;  /* 0x00000002ff067424 */ /* 0x000fe200078e00ff */
[----:B------:R-:W-:-:S02]  /*173c0*/  MOV R4, 0xffffffff ;  /* 0xffffffff00047802 */ /* 0x000fc40000000f00 */
[----:B------:R-:W-:Y:S02]  /*173d0*/  MOV R8, 0x173f0 ;  /* 0x000173f000087802 */ /* 0x000fe40000000f00 */
[----:B------:R-:W-:Y:S05]  /*173e0*/  CALL.REL.NOINC `($__internal_34_$__cuda_sm70_shflsync_bfly_p) ;  /* 0x00000fe000007944 */ /* 0x000fea0003c00000 */
[----:B--2---:R-:W-:Y:S01]  /*173f0*/  FADD.FTZ R3, R252, R6 ;  /* 0x00000006fc037221 */ /* 0x004fe20000010000 */
[----:B------:R-:W-:Y:S02]  /*17400*/  MOV R6, 0x1 ;  /* 0x0000000100067802 */ /* 0x000fe40000000f00 */
[----:B------:R-:W-:Y:S02]  /*17410*/  MOV R8, 0x17440 ;  /* 0x0001744000087802 */ /* 0x000fe40000000f00 */
[----:B-1----:R-:W-:Y:S02]  /*17420*/  MOV R7, R3 ;  /* 0x0000000300077202 */ /* 0x002fe40000000f00 */
[----:B------:R-:W-:Y:S05]  /*17430*/  CALL.REL.NOINC `($__internal_34_$__cuda_sm70_shflsync_bfly_p) ;  /* 0x00000f9000007944 */ /* 0x000fea0003c00000 */
[----:B--2---:R-:W-:Y:S01]  /*17440*/  FADD.FTZ R3, R3, R6 ;  /* 0x0000000603037221 */ /* 0x004fe20000010000 */
[----:B-1----:R-:W-:Y:S02]  /*17450*/  MOV R7, R247 ;  /* 0x000000f700077202 */ /* 0x002fe40000000f00 */
[----:B------:R-:W-:Y:S02]  /*17460*/  MOV R6, 0x2 ;  /* 0x0000000200067802 */ /* 0x000fe40000000f00 */
[----:B------:R-:W-:-:S02]  /*17470*/  MOV R8, 0x17490 ;  /* 0x0001749000087802 */ /* 0x000fc40000000f00 */
[----:B------:R-:W-:Y:S05]  /*17480*/  CALL.REL.NOINC `($__internal_34_$__cuda_sm70_shflsync_bfly_p) ;  /* 0x00000f4000007944 */ /* 0x000fea0003c00000 */
[----:B--2---:R-:W-:Y:S01]  /*17490*/  FADD.FTZ R247, R247, R6 ;  /* 0x00000006f7f77221 */ /* 0x004fe20000010000 */
[----:B------:R-:W-:-:S02]  /*174a0*/  MOV R6, 0x1 ;  /* 0x0000000100067802 */ /* 0x000fc40000000f00 */
[----:B------:R-:W-:Y:S02]  /*174b0*/  MOV R8, 0x174e0 ;  /* 0x000174e000087802 */ /* 0x000fe40000000f00 */
[----:B-1----:R-:W-:Y:S02]  /*174c0*/  MOV R7, R247 ;  /* 0x000000f700077202 */ /* 0x002fe40000000f00 */
[----:B------:R-:W-:Y:S05]  /*174d0*/  CALL.REL.NOINC `($__internal_34_$__cuda_sm70_shflsync_bfly_p) ;  /* 0x00000ef000007944 */ /* 0x000fea0003c00000 */
[----:B--2---:R-:W-:Y:S01]  /*174e0*/  MOV R9, R6 ;  /* 0x0000000600097202 */ /* 0x004fe20000000f00 */
[----:B-1----:R-:W-:Y:S05]  /*174f0*/  BRA `(.L_x_1736) ;  /* 0xffffbf4000007947 */ /* 0x002fea000383ffff */
.L_x_1680:
[----:B--234-:R-:W-:Y:S01]  /*17500*/  IMAD.MOV.U32 R53, RZ, RZ, R2 ;  /* 0x000000ffff357224 */ /* 0x01cfe200078e0002 */
[----:B------:R-:W-:Y:S01]  /*17510*/  MOV R52, RZ ;  /* 0x000000ff00347202 */ /* 0x000fe20000000f00 */
[----:B------:R-:W-:Y:S01]  /*17520*/  IMAD.MOV.U32 R51, RZ, RZ, 0x181f ;  /* 0x0000181fff337424 */ /* 0x000fe200078e00ff */
[----:B------:R-:W-:Y:S02]  /*17530*/  MOV R50, 0x17550 ;  /* 0x0001755000327802 */ /* 0x000fe40000000f00 */
[----:B-1----:R-:W-:Y:S05]  /*17540*/  CALL.REL.NOINC `($__internal_35_$__cuda_sm70_shflsync_idx_p) ;  /* 0x00000ec000007944 */ /* 0x002fea0003c00000 */
[----:B------:R-:W-:Y:S01]  /*17550*/  MOV R8, R51 ;  /* 0x0000003300087202 */ /* 0x000fe20000000f00 */
[----:B------:R-:W-:Y:S05]  /*17560*/  BRA `(.L_x_1737) ;  /* 0xffffd3b000007947 */ /* 0x000fea000383ffff */
.L_x_1681:
[----:B------:R-:W-:Y:S01]  /*17570*/  IMAD.MOV.U32 R53, RZ, RZ, R3 ;  /* 0x000000ffff357224 */ /* 0x000fe200078e0003 */
[----:B------:R-:W-:Y:S01]  /*17580*/  MOV R52, RZ ;  /* 0x000000ff00347202 */ /* 0x000fe20000000f00 */
[----:B------:R-:W-:Y:S01]  /*17590*/  IMAD.MOV.U32 R51, RZ, RZ, 0x181f ;  /* 0x0000181fff337424 */ /* 0x000fe200078e00ff */
[----:B------:R-:W-:-:S02]  /*175a0*/  MOV R50, 0x175c0 ;  /* 0x000175c000327802 */ /* 0x000fc40000000f00 */
[----:B-123--:R-:W-:Y:S05]  /*175b0*/  CALL.REL.NOINC `($__internal_35_$__cuda_sm70_shflsync_idx_p) ;  /* 0x00000e5000007944 */ /* 0x00efea0003c00000 */
[----:B------:R-:W-:Y:S01]  /*175c0*/  MOV R9, R51 ;  /* 0x0000003300097202 */ /* 0x000fe20000000f00 */
[----:B------:R-:W-:Y:S05]  /*175d0*/  BRA `(.L_x_1738) ;  /* 0xffffd36000007947 */ /* 0x000fea000383ffff */
.L_x_1684:
[----:B------:R-:W-:Y:S01]  /*175e0*/  IMAD.MOV.U32 R53, RZ, RZ, R2 ;  /* 0x000000ffff357224 */ /* 0x000fe200078e0002 */
[----:B------:R-:W-:Y:S01]  /*175f0*/  MOV R52, 0x1 ;  /* 0x0000000100347802 */ /* 0x000fe20000000f00 */
[----:B------:R-:W-:Y:S01]  /*17600*/  IMAD.MOV.U32 R51, RZ, RZ, 0x181f ;  /* 0x0000181fff337424 */ /* 0x000fe200078e00ff */
[----:B------:R-:W-:-:S02]  /*17610*/  MOV R50, 0x17630 ;  /* 0x0001763000327802 */ /* 0x000fc40000000f00 */
[----:B-1234-:R-:W-:Y:S05]  /*17620*/  CALL.REL.NOINC `($__internal_35_$__cuda_sm70_shflsync_idx_p) ;  /* 0x00000de000007944 */ /* 0x01efea0003c00000 */
[----:B------:R-:W-:Y:S01]  /*17630*/  IMAD.MOV.U32 R8, RZ, RZ, R51 ;  /* 0x000000ffff087224 */ /* 0x000fe200078e0033 */
[----:B------:R-:W-:Y:S01]  /*17640*/  MOV R52, 0x1 ;  /* 0x0000000100347802 */ /* 0x000fe20000000f00 */
[----:B------:R-:W-:Y:S01]  /*17650*/  IMAD.MOV.U32 R53, RZ, RZ, R3 ;  /* 0x000000ffff357224 */ /* 0x000fe200078e0003 */
[----:B------:R-:W-:-:S02]  /*17660*/  MOV R51, 0x181f ;  /* 0x0000181f00337802 */ /* 0x000fc40000000f00 */
[----:B------:R-:W-:Y:S02]  /*17670*/  MOV R50, 0x17690 ;  /* 0x0001769000327802 */ /* 0x000fe40000000f00 */
[----:B------:R-:W-:Y:S05]  /*17680*/  CALL.REL.NOINC `($__internal_35_$__cuda_sm70_shflsync_idx_p) ;  /* 0x00000d8000007944 */ /* 0x000fea0003c00000 */
[----:B------:R-:W-:Y:S01]  /*17690*/  MOV R10, R51 ;  /* 0x00000033000a7202 */ /* 0x000fe20000000f00 */
[----:B------:R-:W-:Y:S05]  /*176a0*/  BRA `(.L_x_1739) ;  /* 0xffffd38000007947 */ /* 0x000fea000383ffff */
.L_x_1687:
[----:B------:R-:W-:Y:S01]  /*176b0*/  IMAD.MOV.U32 R53, RZ, RZ, R2 ;  /* 0x000000ffff357224 */ /* 0x000fe200078e0002 */
[----:B------:R-:W-:Y:S01]  /*176c0*/  MOV R52, 0x2 ;  /* 0x0000000200347802 */ /* 0x000fe20000000f00 */
[----:B------:R-:W-:Y:S01]  /*176d0*/  IMAD.MOV.U32 R51, RZ, RZ, 0x181f ;  /* 0x0000181fff337424 */ /* 0x000fe200078e00ff */
[----:B------:R-:W-:Y:S02]  /*176e0*/  MOV R50, 0x17700 ;  /* 0x0001770000327802 */ /* 0x000fe40000000f00 */
[----:B-1-34-:R-:W-:Y:S05]  /*176f0*/  CALL.REL.NOINC `($__internal_35_$__cuda_sm70_shflsync_idx_p) ;  /* 0x00000d1000007944 */ /* 0x01afea0003c00000 */
[----:B------:R-:W-:Y:S01]  /*17700*/  MOV R8, R51 ;  /* 0x0000003300087202 */ /* 0x000fe20000000f00 */
[----:B------:R-:W-:Y:S05]  /*17710*/  BRA `(.L_x_1740) ;  /* 0xffffd40000007947 */ /* 0x000fea000383ffff */
.L_x_1688:
[----:B------:R-:W-:Y:S01]  /*17720*/  IMAD.MOV.U32 R53, RZ, RZ, R3 ;  /* 0x000000ffff357224 */ /* 0x000fe200078e0003 */
[----:B------:R-:W-:Y:S01]  /*17730*/  MOV R52, 0x2 ;  /* 0x0000000200347802 */ /* 0x000fe20000000f00 */
[----:B------:R-:W-:Y:S01]  /*17740*/  IMAD.MOV.U32 R51, RZ, RZ, 0x181f ;  /* 0x0000181fff337424 */ /* 0x000fe200078e00ff */
[----:B------:R-:W-:Y:S02]  /*17750*/  MOV R50, 0x17770 ;  /* 0x0001777000327802 */ /* 0x000fe40000000f00 */
[----:B-1234-:R-:W-:Y:S05]  /*17760*/  CALL.REL.NOINC `($__internal_35_$__cuda_sm70_shflsync_idx_p) ;  /* 0x00000ca000007944 */ /* 0x01efea0003c00000 */
[----:B------:R-:W-:Y:S01]  /*17770*/  MOV R10, R51 ;  /* 0x00000033000a7202 */ /* 0x000fe20000000f00 */
[----:B------:R-:W-:Y:S05]  /*17780*/  BRA `(.L_x_1741) ;  /* 0xffffd3b000007947 */ /* 0x000fea000383ffff */
.L_x_1691:
        /* <DEDUP_REMOVED lines=13> */
.L_x_1693:
[----:B------:R-:W-:Y:S01]  /*17860*/  IMAD.MOV.U32 R53, RZ, RZ, R48 ;  /* 0x000000ffff357224 */ /* 0x000fe200078e0030 */
[----:B------:R-:W-:Y:S01]  /*17870*/  MOV R52, RZ ;  /* 0x000000ff00347202 */ /* 0x000fe20000000f00 */
[----:B------:R-:W-:Y:S01]  /*17880*/  IMAD.MOV.U32 R51, RZ, RZ, 0x1c1f ;  /* 0x00001c1fff337424 */ /* 0x000fe200078e00ff */
[----:B------:R-:W-:Y:S02]  /*17890*/  MOV R50, 0x178b0 ;  /* 0x000178b000327802 */ /* 0x000fe40000000f00 */
[----:B------:R-:W-:Y:S05]  /*178a0*/  CALL.REL.NOINC `($__internal_35_$__cuda_sm70_shflsync_idx_p) ;  /* 0x00000b6000007944 */ /* 0x000fea0003c00000 */
[----:B------:R-:W-:Y:S01]  /*178b0*/  MOV R54, R51 ;  /* 0x0000003300367202 */ /* 0x000fe20000000f00 */
[----:B------:R-:W-:Y:S05]  /*178c0*/  BRA `(.L_x_1743) ;  /* 0xffffd64000007947 */ /* 0x000fea000383ffff */
.L_x_1694:
[----:B------:R-:W-:Y:S01]  /*178d0*/  IMAD.MOV.U32 R53, RZ, RZ, R49 ;  /* 0x000000ffff357224 */ /* 0x000fe200078e0031 */
[----:B------:R-:W-:Y:S01]  /*178e0*/  MOV R52, RZ ;  /* 0x000000ff00347202 */ /* 0x000fe20000000f00 */
[----:B------:R-:W-:Y:S01]  /*178f0*/  IMAD.MOV.U32 R51, RZ, RZ, 0x1c1f ;  /* 0x00001c1fff337424 */ /* 0x000fe200078e00ff */
[----:B------:R-:W-:Y:S02]  /*17900*/  MOV R50, 0x17920 ;  /* 0x0001792000327802 */ /* 0x000fe40000000f00 */
[----:B-12---:R-:W-:Y:S05]  /*17910*/  CALL.REL.NOINC `($__internal_35_$__cuda_sm70_shflsync_idx_p) ;  /* 0x00000af000007944 */ /* 0x006fea0003c00000 */
[----:B------:R-:W-:Y:S01]  /*17920*/  MOV R50, R51 ;  /* 0x0000003300327202 */ /* 0x000fe20000000f00 */
[----:B------:R-:W-:Y:S05]  /*17930*/  BRA `(.L_x_1744) ;  /* 0xffffd5f000007947 */ /* 0x000fea000383ffff */
.L_x_1697:
[----:B------:R-:W-:Y:S01]  /*17940*/  IMAD.MOV.U32 R53, RZ, RZ, R48 ;  /* 0x000000ffff357224 */ /* 0x000fe200078e0030 */
[----:B------:R-:W-:Y:S01]  /*17950*/  MOV R52, 0x1 ;  /* 0x0000000100347802 */ /* 0x000fe20000000f00 */
[----:B----4-:R-:W-:Y:S01]  /*17960*/  IMAD.MOV.U32 R51, RZ, RZ, 0x1c1f ;  /* 0x00001c1fff337424 */ /* 0x010fe200078e00ff */
[----:B------:R-:W-:-:S02]  /*17970*/  MOV R50, 0x17990 ;  /* 0x0001799000327802 */ /* 0x000fc40000000f00 */
[----:B-123--:R-:W-:Y:S05]  /*17980*/  CALL.REL.NOINC `($__internal_35_$__cuda_sm70_shflsync_idx_p) ;  /* 0x00000a8000007944 */ /* 0x00efea0003c00000 */
        /* <DEDUP_REMOVED lines=8> */
.L_x_1701:
[----:B------:R-:W-:Y:S01]  /*17a10*/  IMAD.MOV.U32 R53, RZ, RZ, R4 ;  /* 0x000000ffff357224 */ /* 0x000fe200078e0004 */
[----:B------:R-:W-:Y:S01]  /*17a20*/  MOV R52, RZ ;  /* 0x000000ff00347202 */ /* 0x000fe20000000f00 */
[----:B------:R-:W-:Y:S01]  /*17a30*/  IMAD.MOV.U32 R51, RZ, RZ, 0x181f ;  /* 0x0000181fff337424 */ /* 0x000fe200078e00ff */
[----:B------:R-:W-:Y:S02]  /*17a40*/  MOV R50, 0x17a60 ;  /* 0x00017a6000327802 */ /* 0x000fe40000000f00 */
[----:B--2---:R-:W-:Y:S05]  /*17a50*/  CALL.REL.NOINC `($__internal_35_$__cuda_sm70_shflsync_idx_p) ;  /* 0x000009b000007944 */ /* 0x004fea0003c00000 */
[----:B------:R-:W-:Y:S01]  /*17a60*/  MOV R5, R51 ;  /* 0x0000003300057202 */ /* 0x000fe20000000f00 */
[----:B------:R-:W-:Y:S05]  /*17a70*/  BRA `(.L_x_1746) ;  /* 0xffffe66000007947 */ /* 0x000fea000383ffff */
.L_x_1702:
[----:B------:R-:W-:Y:S01]  /*17a80*/  IMAD.MOV.U32 R53, RZ, RZ, R3 ;  /* 0x000000ffff357224 */ /* 0x000fe200078e0003 */
[----:B------:R-:W-:Y:S01]  /*17a90*/  MOV R52, RZ ;  /* 0x000000ff00347202 */ /* 0x000fe20000000f00 */
[----:B------:R-:W-:Y:S01]  /*17aa0*/  IMAD.MOV.U32 R51, RZ, RZ, 0x181f ;  /* 0x0000181fff337424 */ /* 0x000fe200078e00ff */
[----:B------:R-:W-:Y:S02]  /*17ab0*/  MOV R50, 0x17ad0 ;  /* 0x00017ad000327802 */ /* 0x000fe40000000f00 */
[----:B-123--:R-:W-:Y:S05]  /*17ac0*/  CALL.REL.NOINC `($__internal_35_$__cuda_sm70_shflsync_idx_p) ;  /* 0x0000094000007944 */ /* 0x00efea0003c00000 */
[----:B------:R-:W-:Y:S01]  /*17ad0*/  MOV R6, R51 ;  /* 0x0000003300067202 */ /* 0x000fe20000000f00 */
[----:B------:R-:W-:Y:S05]  /*17ae0*/  BRA `(.L_x_1747) ;  /* 0xffffe61000007947 */ /* 0x000fea000383ffff */
.L_x_1705:
        /* <DEDUP_REMOVED lines=13> */
.L_x_1708:
[----:B------:R-:W-:Y:S01]  /*17bc0*/  IMAD.MOV.U32 R53, RZ, RZ, R4 ;  /* 0x000000ffff357224 */ /* 0x000fe200078e0004 */
[----:B------:R-:W-:Y:S01]  /*17bd0*/  MOV R52, 0x2 ;  /* 0x0000000200347802 */ /* 0x000fe20000000f00 */
[----:B------:R-:W-:Y:S01]  /*17be0*/  IMAD.MOV.U32 R51, RZ, RZ, 0x181f ;  /* 0x0000181fff337424 */ /* 0x000fe200078e00ff */
[----:B------:R-:W-:Y:S02]  /*17bf0*/  MOV R50, 0x17c10 ;  /* 0x00017c1000327802 */ /* 0x000fe40000000f00 */
[----:B-1234-:R-:W-:Y:S05]  /*17c00*/  CALL.REL.NOINC `($__internal_35_$__cuda_sm70_shflsync_idx_p) ;  /* 0x0000080000007944 */ /* 0x01efea0003c00000 */
[----:B------:R-:W-:Y:S01]  /*17c10*/  MOV R5, R51 ;  /* 0x0000003300057202 */ /* 0x000fe20000000f00 */
[----:B------:R-:W-:Y:S05]  /*17c20*/  BRA `(.L_x_1749) ;  /* 0xffffe6c000007947 */ /* 0x000fea000383ffff */
.L_x_1709:
[----:B------:R-:W-:Y:S01]  /*17c30*/  IMAD.MOV.U32 R53, RZ, RZ, R3 ;  /* 0x000000ffff357224 */ /* 0x000fe200078e0003 */
[----:B------:R-:W-:Y:S01]  /*17c40*/  MOV R52, 0x2 ;  /* 0x0000000200347802 */ /* 0x000fe20000000f00 */
[----:B------:R-:W-:Y:S01]  /*17c50*/  IMAD.MOV.U32 R51, RZ, RZ, 0x181f ;  /* 0x0000181fff337424 */ /* 0x000fe200078e00ff */
[----:B------:R-:W-:Y:S02]  /*17c60*/  MOV R50, 0x17c80 ;  /* 0x00017c8000327802 */ /* 0x000fe40000000f00 */
[----:B-1234-:R-:W-:Y:S05]  /*17c70*/  CALL.REL.NOINC `($__internal_35_$__cuda_sm70_shflsync_idx_p) ;  /* 0x0000079000007944 */ /* 0x01efea0003c00000 */
[----:B------:R-:W-:Y:S01]  /*17c80*/  MOV R6, R51 ;  /* 0x0000003300067202 */ /* 0x000fe20000000f00 */
[----:B------:R-:W-:Y:S05]  /*17c90*/  BRA `(.L_x_1750) ;  /* 0xffffe67000007947 */ /* 0x000fea000383ffff */
.L_x_1712:
        /* <DEDUP_REMOVED lines=13> */
.L_x_1714:
[----:B------:R-:W-:Y:S01]  /*17d70*/  IMAD.MOV.U32 R53, RZ, RZ, R0 ;  /* 0x000000ffff357224 */ /* 0x000fe200078e0000 */
[----:B------:R-:W-:Y:S01]  /*17d80*/  MOV R52, RZ ;  /* 0x000000ff00347202 */ /* 0x000fe20000000f00 */
[----:B------:R-:W-:Y:S01]  /*17d90*/  IMAD.MOV.U32 R51, RZ, RZ, 0x1f ;  /* 0x0000001fff337424 */ /* 0x000fe200078e00ff */
[----:B------:R-:W-:Y:S02]  /*17da0*/  MOV R50, 0x17dc0 ;  /* 0x00017dc000327802 */ /* 0x000fe40000000f00 */
[----:B---3--:R-:W-:Y:S05]  /*17db0*/  CALL.REL.NOINC `($__internal_35_$__cuda_sm70_shflsync_idx_p) ;  /* 0x0000065000007944 */ /* 0x008fea0003c00000 */
[----:B------:R-:W-:Y:S01]  /*17dc0*/  MOV R3, R51 ;  /* 0x0000003300037202 */ /* 0x000fe20000000f00 */
[----:B------:R-:W-:Y:S05]  /*17dd0*/  BRA `(.L_x_1752) ;  /* 0xffffe7a000007947 */ /* 0x000fea000383ffff */
.L_x_1715:
[----:B------:R-:W-:Y:S01]  /*17de0*/  IMAD.MOV.U32 R53, RZ, RZ, R0 ;  /* 0x000000ffff357224 */ /* 0x000fe200078e0000 */
[----:B------:R-:W-:Y:S01]  /*17df0*/  MOV R52, 0x1 ;  /* 0x0000000100347802 */ /* 0x000fe20000000f00 */
[----:B------:R-:W-:Y:S01]  /*17e00*/  IMAD.MOV.U32 R51, RZ, RZ, 0x1f ;  /* 0x0000001fff337424 */ /* 0x000fe200078e00ff */
[----:B------:R-:W-:Y:S02]  /*17e10*/  MOV R50, 0x17e30 ;  /* 0x00017e3000327802 */ /* 0x000fe40000000f00 */
[----:B-12---:R-:W-:Y:S05]  /*17e20*/  CALL.REL.NOINC `($__internal_35_$__cuda_sm70_shflsync_idx_p) ;  /* 0x000005e000007944 */ /* 0x006fea0003c00000 */
[----:B------:R-:W-:Y:S01]  /*17e30*/  MOV R0, R51 ;  /* 0x0000003300007202 */ /* 0x000fe20000000f00 */
[----:B------:R-:W-:Y:S05]  /*17e40*/  BRA `(.L_x_1753) ;  /* 0xffffe75000007947 */ /* 0x000fea000383ffff */
.L_x_1716:
[----:B------:R-:W-:Y:S02]  /*17e50*/  MOV R6, 0x1 ;  /* 0x0000000100067802 */ /* 0x000fe40000000f00 */
[----:B------:R-:W-:-:S02]  /*17e60*/  MOV R10, 0x17e80 ;  /* 0x00017e80000a7802 */ /* 0x000fc40000000f00 */
[----:B-12---:R-:W-:Y:S05]  /*17e70*/  CALL.REL.NOINC `($__internal_36_$__cuda_sm70_shflsync_up_p) ;  /* 0x000005e000007944 */ /* 0x006fea0003c00000 */
[----:B-12---:R-:W-:Y:S05]  /*17e80*/  BRA `(.L_x_1754) ;  /* 0xffffe83000007947 */ /* 0x006fea000383ffff */
.L_x_1717:
[----:B------:R-:W-:Y:S02]  /*17e90*/  MOV R6, 0x2 ;  /* 0x0000000200067802 */ /* 0x000fe40000000f00 */
[----:B------:R-:W-:-:S02]  /*17ea0*/  MOV R10, 0x17ec0 ;  /* 0x00017ec0000a7802 */ /* 0x000fc40000000f00 */
[----:B-12---:R-:W-:Y:S05]  /*17eb0*/  CALL.REL.NOINC `($__internal_36_$__cuda_sm70_shflsync_up_p) ;  /* 0x000005a000007944 */ /* 0x006fea0003c00000 */
[----:B--2---:R-:W-:Y:S02]  /*17ec0*/  SEL R6, R6, RZ, P1 ;  /* 0x000000ff06067207 */ /* 0x004fe40000800000 */
[----:B------:R-:W-:-:S03]  /*17ed0*/  MOV R10, 0x17f10 ;  /* 0x00017f10000a7802 */ /* 0x000fc60000000f00 */
[----:B-1----:R-:W-:Y:S02]  /*17ee0*/  IMAD.IADD R7, R7, 0x1, R6 ;  /* 0x0000000107077824 */ /* 0x002fe400078e0206 */
[----:B------:R-:W-:Y:S02]  /*17ef0*/  IMAD.MOV.U32 R6, RZ, RZ, 0x4 ;  /* 0x00000004ff067424 */ /* 0x000fe400078e00ff */
[----:B------:R-:W-:Y:S05]  /*17f00*/  CALL.REL.NOINC `($__internal_36_$__cuda_sm70_shflsync_up_p) ;  /* 0x0000055000007944 */ /* 0x000fea0003c00000 */
        /* <DEDUP_REMOVED lines=10> */
[----:B--2---:R-:W-:Y:S01]  /*17fb0*/  SEL R6, R6, RZ, P4 ;  /* 0x000000ff06067207 */ /* 0x004fe20002000000 */
[----:B------:R-:W-:Y:S01]  /*17fc0*/  IMAD.MOV.U32 R52, RZ, RZ, 0x1f ;  /* 0x0000001fff347424 */ /* 0x000fe200078e00ff */
[----:B------:R-:W-:Y:S02]  /*17fd0*/  MOV R51, 0x1f ;  /* 0x0000001f00337802 */ /* 0x000fe40000000f00 */
[----:B------:R-:W-:Y:S01]  /*17fe0*/  MOV R50, 0x18020 ;  /* 0x0001802000327802 */ /* 0x000fe20000000f00 */
[----:B-1----:R-:W-:-:S04]  /*17ff0*/  IMAD.IADD R7, R6, 0x1, R7 ;  /* 0x0000000106077824 */ /* 0x002fc800078e0207 */
[----:B------:R-:W-:Y:S02]  /*18000*/  IMAD.MOV.U32 R53, RZ, RZ, R7 ;  /* 0x000000ffff357224 */ /* 0x000fe400078e0007 */
[----:B------:R-:W-:Y:S05]  /*18010*/  CALL.REL.NOINC `($__internal_35_$__cuda_sm70_shflsync_idx_p) ;  /* 0x000003f000007944 */ /* 0x000fea0003c00000 */
[----:B------:R-:W-:Y:S01]  /*18020*/  MOV R6, R51 ;  /* 0x0000003300067202 */ /* 0x000fe20000000f00 */
[----:B------:R-:W-:Y:S05]  /*18030*/  BRA `(.L_x_1755) ;  /* 0xffffe78000007947 */ /* 0x000fea000383ffff */
.L_x_1721:
[----:B------:R-:W-:Y:S01]  /*18040*/  IMAD.MOV.U32 R7, RZ, RZ, R0 ;  /* 0x000000ffff077224 */ /* 0x000fe200078e0000 */
[----:B------:R-:W-:Y:S02]  /*18050*/  MOV R6, 0x1 ;  /* 0x0000000100067802 */ /* 0x000fe40000000f00 */
[----:B------:R-:W-:Y:S02]  /*18060*/  MOV R10, 0x18080 ;  /* 0x00018080000a7802 */ /* 0x000fe40000000f00 */
[----:B------:R-:W-:Y:S05]  /*18070*/  CALL.REL.NOINC `($__internal_36_$__cuda_sm70_shflsync_up_p) ;  /* 0x000003e000007944 */ /* 0x000fea0003c00000 */
[----:B-12---:R-:W-:Y:S05]  /*18080*/  BRA `(.L_x_1756) ;  /* 0xffffe87000007947 */ /* 0x006fea000383ffff */
.L_x_1722:
[----:B------:R-:W-:Y:S01]  /*18090*/  IMAD.MOV.U32 R7, RZ, RZ, R0 ;  /* 0x000000ffff077224 */ /* 0x000fe200078e0000 */
[----:B------:R-:W-:Y:S02]  /*180a0*/  MOV R6, 0x2 ;  /* 0x0000000200067802 */ /* 0x000fe40000000f00 */
[----:B------:R-:W-:Y:S02]  /*180b0*/  MOV R10, 0x180d0 ;  /* 0x000180d0000a7802 */ /* 0x000fe40000000f00 */
[----:B------:R-:W-:Y:S05]  /*180c0*/  CALL.REL.NOINC `($__internal_36_$__cuda_sm70_shflsync_up_p) ;  /* 0x0000039000007944 */ /* 0x000fea0003c00000 */
[----:B-12---:R-:W-:Y:S01]  /*180d0*/  SEL R7, R6, RZ, P1 ;  /* 0x000000ff06077207 */ /* 0x006fe20000800000 */
[----:B------:R-:W-:Y:S01]  /*180e0*/  IMAD.MOV.U32 R6, RZ, RZ, 0x4 ;  /* 0x00000004ff067424 */ /* 0x000fe200078e00ff */
[----:B------:R-:W-:-:S03]  /*180f0*/  MOV R10, 0x18120 ;  /* 0x00018120000a7802 */ /* 0x000fc60000000f00 */
[----:B------:R-:W-:Y:S02]  /*18100*/  IMAD.IADD R7, R0, 0x1, R7 ;  /* 0x0000000100077824 */ /* 0x000fe400078e0207 */
        /* <DEDUP_REMOVED lines=20> */
.L_x_1724:
[----:B------:R-:W-:Y:S02]  /*18250*/  SEL R0, RZ, 0x1, P0 ;  /* 0x00000001ff007807 */ /* 0x000fe40000000000 */
[----:B------:R-:W-:Y:S02]  /*18260*/  MOV R10, 0x18280 ;  /* 0x00018280000a7802 */ /* 0x000fe40000000f00 */
[----:B---3--:R-:W-:Y:S05]  /*18270*/  CALL.REL.NOINC `($__internal_37_$__cuda_sm70_votesync_ballot) ;  /* 0x0000022000007944 */ /* 0x008fea0003c00000 */
[----:B------:R-:W-:Y:S05]  /*18280*/  BRA `(.L_x_1758) ;  /* 0xffffe80000007947 */ /* 0x000fea000383ffff */
.L_x_1725:
[----:B------:R-:W-:Y:S01]  /*18290*/  IMAD.MOV.U32 R53, RZ, RZ, R5 ;  /* 0x000000ffff357224 */ /* 0x000fe200078e0005 */
[----:B--2---:R-:W-:Y:S01]  /*182a0*/  MOV R52, R0 ;  /* 0x0000000000347202 */ /* 0x004fe20000000f00 */
[----:B------:R-:W-:Y:S01]  /*182b0*/  IMAD.MOV.U32 R51, RZ, RZ, 0x1f ;  /* 0x0000001fff337424 */ /* 0x000fe200078e00ff */
[----:B------:R-:W-:Y:S02]  /*182c0*/  MOV R50, 0x182e0 ;  /* 0x000182e000327802 */ /* 0x000fe40000000f00 */
[----:B-1-3--:R-:W-:Y:S05]  /*182d0*/  CALL.REL.NOINC `($__internal_35_$__cuda_sm70_shflsync_idx_p) ;  /* 0x0000013000007944 */ /* 0x00afea0003c00000 */
[----:B------:R-:W-:Y:S01]  /*182e0*/  IMAD.MOV.U32 R5, RZ, RZ, R51 ;  /* 0x000000ffff057224 */ /* 0x000fe200078e0033 */
[----:B------:R-:W-:Y:S01]  /*182f0*/  MOV R52, R0 ;  /* 0x0000000000347202 */ /* 0x000fe20000000f00 */
[----:B------:R-:W-:Y:S01]  /*18300*/  IMAD.MOV.U32 R53, RZ, RZ, R4 ;  /* 0x000000ffff357224 */ /* 0x000fe200078e0004 */
[----:B------:R-:W-:Y:S02]  /*18310*/  MOV R51, 0x1f ;  /* 0x0000001f00337802 */ /* 0x000fe40000000f00 */
[----:B------:R-:W-:-:S02]  /*18320*/  MOV R50, 0x18340 ;  /* 0x0001834000327802 */ /* 0x000fc40000000f00 */
[----:B------:R-:W-:Y:S05]  /*18330*/  CALL.REL.NOINC `($__internal_35_$__cuda_sm70_shflsync_idx_p) ;  /* 0x000000d000007944 */ /* 0x000fea0003c00000 */
[----:B------:R-:W-:Y:S01]  /*18340*/  MOV R4, R51 ;  /* 0x0000003300047202 */ /* 0x000fe20000000f00 */
[----:B------:R-:W-:Y:S05]  /*18350*/  BRA `(.L_x_1759) ;  /* 0xffffe77000007947 */ /* 0x000fea000383ffff */
.L_x_1728:
[----:B------:R-:W-:Y:S01]  /*18360*/  IMAD.MOV.U32 R53, RZ, RZ, R7 ;  /* 0x000000ffff357224 */ /* 0x000fe200078e0007 */
[----:B------:R-:W-:Y:S01]  /*18370*/  MOV R52, R8 ;  /* 0x0000000800347202 */ /* 0x000fe20000000f00 */
[----:B------:R-:W-:Y:S01]  /*18380*/  IMAD.MOV.U32 R51, RZ, RZ, 0x1f ;  /* 0x0000001fff337424 */ /* 0x000fe200078e00ff */
[----:B------:R-:W-:-:S02]  /*18390*/  MOV R50, 0x183b0 ;  /* 0x000183b000327802 */ /* 0x000fc40000000f00 */
[----:B-1234-:R-:W-:Y:S05]  /*183a0*/  CALL.REL.NOINC `($__internal_35_$__cuda_sm70_shflsync_idx_p) ;  /* 0x0000006000007944 */ /* 0x01efea0003c00000 */
[----:B------:R-:W-:Y:S01]  /*183b0*/  MOV R8, R51 ;  /* 0x0000003300087202 */ /* 0x000fe20000000f00 */
[----:B------:R-:W-:Y:S05]  /*183c0*/  BRA `(.L_x_1727) ;  /* 0xffffe76000007947 */ /* 0x000fea000383ffff */
        .weak           $__internal_34_$__cuda_sm70_shflsync_bfly_p
        .type           $__internal_34_$__cuda_sm70_shflsync_bfly_p,@function
        .size           $__internal_34_$__cuda_sm70_shflsync_bfly_p,($__internal_35_$__cuda_sm70_shflsync_idx_p - $__internal_34_$__cuda_sm70_shflsync_bfly_p)
$__internal_34_$__cuda_sm70_shflsync_bfly_p:
[----:B------:R-:W-:Y:S01]  /*183d0*/  MOV R9, 0x0 ;  /* 0x0000000000097802 */ /* 0x000fe20000000f00 */
[----:B------:R-:W-:Y:S04]  /*183e0*/  WARPSYNC R4 ;  /* 0x0000000400007348 */ /* 0x000fe80003800000 */
[----:B------:R1:W2:Y:S01]  /*183f0*/  SHFL.BFLY PT, R6, R7, R6, R5 ;  /* 0x0c00000607067389 */ /* 0x0002a200000e0005 */
[----:B------:R-:W-:Y:S05]  /*18400*/  RET.REL.NODEC R8 `(_ZN7cutlass13device_kernelIN5flash19enable_sm80_to_sm89INS1_16FlashAttnFwdSm80INS1_25CollectiveMainloopFwdSm80ILi8ELi1ELb1EN4cute5tupleIJNS5_1CILi128EEENS7_ILi112EEES8_EEELi128ENS_10bfloat16_tEfNS_4arch4Sm80ELb0ELb0ELb0ELb1ELb0ELb1ELb1ELb1EEENS1_21CollectiveEpilogueFwdINS6_IJS8_S8_S9_EEENS6_IJNS7_ILi1EEESH_SH_EEESB_SD_Li256ELb1ELb1ELb1ELb0EEENS1_36VarlenDynamicPersistentTileSchedulerILi128ELi112ELi256ELi256ELb1ELb1ELb0ELb0ELb1ELb1EEEEEEEEEvNT_6ParamsE) ;  /* 0xfffe7bf008007950 */ /* 0x000fea0003c3ffff */
        .weak           $__internal_35_$__cuda_sm70_shflsync_idx_p
        .type           $__internal_35_$__cuda_sm70_shflsync_idx_p,@function
        .size           $__internal_35_$__cuda_sm70_shflsync_idx_p,($__internal_36_$__cuda_sm70_shflsync_up_p - $__internal_35_$__cuda_sm70_shflsync_idx_p)
$__internal_35_$__cuda_sm70_shflsync_idx_p:
[----:B------:R-:W-:Y:S04]  /*18410*/  WARPSYNC R212 ;  /* 0x000000d400007348 */ /* 0x000fe80003800000 */
[----:B------:R1:W2:Y:S02]  /*18420*/  SHFL.IDX PT, R51, R53, R52, R51 ;  /* 0x0000003435337389 */ /* 0x0002a400000e0033 */
[----:B-1----:R-:W-:-:S02]  /*18430*/  MOV R52, R50 ;  /* 0x0000003200347202 */ /* 0x002fc40000000f00 */
[----:B------:R-:W-:-:S04]  /*18440*/  MOV R53, 0x0 ;  /* 0x0000000000357802 */ /* 0x000fc80000000f00 */
[----:B--2---:R-:W-:Y:S05]  /*18450*/  RET.REL.NODEC R52 `(_ZN7cutlass13device_kernelIN5flash19enable_sm80_to_sm89INS1_16FlashAttnFwdSm80INS1_25CollectiveMainloopFwdSm80ILi8ELi1ELb1EN4cute5tupleIJNS5_1CILi128EEENS7_ILi112EEES8_EEELi128ENS_10bfloat16_tEfNS_4arch4Sm80ELb0ELb0ELb0ELb1ELb0ELb1ELb1ELb1EEENS1_21CollectiveEpilogueFwdINS6_IJS8_S8_S9_EEENS6_IJNS7_ILi1EEESH_SH_EEESB_SD_Li256ELb1ELb1ELb1ELb0EEENS1_36VarlenDynamicPersistentTileSchedulerILi128ELi112ELi256ELi256ELb1ELb1ELb0ELb0ELb1ELb1EEEEEEEEEvNT_6ParamsE) ;  /* 0xfffe7ba034007950 */ /* 0x004fea0003c3ffff */
        .weak           $__internal_36_$__cuda_sm70_shflsync_up_p
        .type           $__internal_36_$__cuda_sm70_shflsync_up_p,@function
        .size           $__internal_36_$__cuda_sm70_shflsync_up_p,($__internal_37_$__cuda_sm70_votesync_ballot - $__internal_36_$__cuda_sm70_shflsync_up_p)
$__internal_36_$__cuda_sm70_shflsync_up_p:
[----:B------:R-:W-:Y:S01]  /*18460*/  MOV R11, 0x0 ;  /* 0x00000000000b7802 */ /* 0x000fe20000000f00 */
[----:B------:R-:W-:Y:S04]  /*18470*/  WARPSYNC R213 ;  /* 0x000000d500007348 */ /* 0x000fe80003800000 */
[----:B------:R1:W2:Y:S01]  /*18480*/  SHFL.UP PT, R6, R7, R6, R214 ;  /* 0x0400000607067389 */ /* 0x0002a200000e00d6 */
[----:B------:R-:W-:Y:S05]  /*18490*/  RET.REL.NODEC R10 `(_ZN7cutlass13device_kernelIN5flash19enable_sm80_to_sm89INS1_16FlashAttnFwdSm80INS1_25CollectiveMainloopFwdSm80ILi8ELi1ELb1EN4cute5tupleIJNS5_1CILi128EEENS7_ILi112EEES8_EEELi128ENS_10bfloat16_tEfNS_4arch4Sm80ELb0ELb0ELb0ELb1ELb0ELb1ELb1ELb1EEENS1_21CollectiveEpilogueFwdINS6_IJS8_S8_S9_EEENS6_IJNS7_ILi1EEESH_SH_EEESB_SD_Li256ELb1ELb1ELb1ELb0EEENS1_36VarlenDynamicPersistentTileSchedulerILi128ELi112ELi256ELi256ELb1ELb1ELb0ELb0ELb1ELb1EEEEEEEEEvNT_6ParamsE) ;  /* 0xfffe7b600a007950 */ /* 0x000fea0003c3ffff */
        .weak           $__internal_37_$__cuda_sm70_votesync_ballot
        .type           $__internal_37_$__cuda_sm70_votesync_ballot,@function
        .size           $__internal_37_$__cuda_sm70_votesync_ballot,(.L_x_2723 - $__internal_37_$__cuda_sm70_votesync_ballot)
$__internal_37_$__cuda_sm70_votesync_ballot:
[----:B------:R-:W-:Y:S01]  /*184a0*/  ISETP.NE.U32.AND P0, PT, R0, 0x1, PT ;  /* 0x000000010000780c */ /* 0x000fe20003f05070 */
[----:B------:R-:W-:Y:S01]  /*184b0*/  IMAD.MOV.U32 R11, RZ, RZ, 0x0 ;  /* 0x00000000ff0b7424 */ /* 0x000fe200078e00ff */
[----:B------:R-:W-:Y:S11]  /*184c0*/  WARPSYNC R207 ;  /* 0x000000cf00007348 */ /* 0x000ff60003800000 */
[----:B------:R-:W-:-:S04]  /*184d0*/  VOTE.ANY R6, PT, !P0 ;  /* 0x0000000000067806 */ /* 0x000fc800040e0100 */
[----:B------:R-:W-:Y:S01]  /*184e0*/  LOP3.LUT R6, R6, R207, RZ, 0xc0, !PT ;  /* 0x000000cf06067212 */ /* 0x000fe200078ec0ff */
[----:B------:R-:W-:Y:S06]  /*184f0*/  RET.REL.NODEC R10 `(_ZN7cutlass13device_kernelIN5flash19enable_sm80_to_sm89INS1_16FlashAttnFwdSm80INS1_25CollectiveMainloopFwdSm80ILi8ELi1ELb1EN4cute5tupleIJNS5_1CILi128EEENS7_ILi112EEES8_EEELi128ENS_10bfloat16_tEfNS_4arch4Sm80ELb0ELb0ELb0ELb1ELb0ELb1ELb1ELb1EEENS1_21CollectiveEpilogueFwdINS6_IJS8_S8_S9_EEENS6_IJNS7_ILi1EEESH_SH_EEESB_SD_Li256ELb1ELb1ELb1ELb0EEENS1_36VarlenDynamicPersistentTileSchedulerILi128ELi112ELi256ELi256ELb1ELb1ELb0ELb0ELb1ELb1EEEEEEEEEvNT_6ParamsE) ;  /* 0xfffe7b000a007950 */ /* 0x000fec0003c3ffff */
.L_x_1760:
        /* <DEDUP_REMOVED lines=16> */
.L_x_2723:


//--------------------- .text._ZN7cutlass13device_kernelIN5flash19enable_sm80_to_sm89INS1_16FlashAttnFwdSm80INS1_25CollectiveMainloopFwdSm80ILi4ELi1ELb0EN4cute5tupleIJNS5_1CILi128EEENS7_ILi48EEES8_EEELi128ENS_10bfloat16_tEfNS_4arch4Sm80ELb0ELb1ELb0ELb0ELb0ELb0ELb1ELb1EEENS1_21CollectiveEpilogueFwdINS6_IJS8_S8_S9_EEENS6_IJNS7_ILi1EEESH_SH_EEESB_SD_Li128ELb0ELb1ELb1ELb0EEENS1_19SingleTileSchedulerILb0ELb1ELb1ELi128EEEEEEEEEvNT_6ParamsE --------------------------
	.section	.text._ZN7cutlass13device_kernelIN5flash19enable_sm80_to_sm89INS1_16FlashAttnFwdSm80INS1_25CollectiveMainloopFwdSm80ILi4ELi1ELb0EN4cute5tupleIJNS5_1CILi128EEENS7_ILi48EEES8_EEELi128ENS_10bfloat16_tEfNS_4arch4Sm80ELb0ELb1ELb0ELb0ELb0ELb0ELb1ELb1EEENS1_21CollectiveEpilogueFwdINS6_IJS8_S8_S9_EEENS6_IJNS7_ILi1EEESH_SH_EEESB_SD_Li128ELb0ELb1ELb1ELb0EEENS1_19SingleTileSchedulerILb0ELb1ELb1ELi128EEEEEEEEEvNT_6ParamsE,"ax",@progbits
	.sectioninfo	@"SHI_REGISTERS=255"
	.align	128
.text._ZN7cutlass13device_kernelIN5flash19enable_sm80_to_sm89INS1_16FlashAttnFwdSm80INS1_25CollectiveMainloopFwdSm80ILi4ELi1ELb0EN4cute5tupleIJNS5_1CILi128EEENS7_ILi48EEES8_EEELi128ENS_10bfloat16_tEfNS_4arch4Sm80ELb0ELb1ELb0ELb0ELb0ELb0ELb1ELb1EEENS1_21CollectiveEpilogueFwdINS6_IJS8_S8_S9_EEENS6_IJNS7_ILi1EEESH_SH_EEESB_SD_Li128ELb0ELb1ELb1ELb0EEENS1_19SingleTileSchedulerILb0ELb1ELb1ELi128EEEEEEEEEvNT_6ParamsE:
        .type           _ZN7cutlass13device_kernelIN5flash19enable_sm80_to_sm89INS1_16FlashAttnFwdSm80INS1_25CollectiveMainloopFwdSm80ILi4ELi1ELb0EN4cute5tupleIJNS5_1CILi128EEENS7_ILi48EEES8_EEELi128ENS_10bfloat16_tEfNS_4arch4Sm80ELb0ELb1ELb0ELb0ELb0ELb0ELb1ELb1EEENS1_21CollectiveEpilogueFwdINS6_IJS8_S8_S9_EEENS6_IJNS7_ILi1EEESH_SH_EEESB_SD_Li128ELb0ELb1ELb1ELb0EEENS1_19SingleTileSchedulerILb0ELb1ELb1ELi128EEEEEEEEEvNT_6ParamsE,@function
        .size           _ZN7cutlass13device_kernelIN5flash19enable_sm80_to_sm89INS1_16FlashAttnFwdSm80INS1_25CollectiveMainloopFwdSm80ILi4ELi1ELb0EN4cute5tupleIJNS5_1CILi128EEENS7_ILi48EEES8_EEELi128ENS_10bfloat16_tEfNS_4arch4Sm80ELb0ELb1ELb0ELb0ELb0ELb0ELb1ELb1EEENS1_21CollectiveEpilogueFwdINS6_IJS8_S8_S9_EEENS6_IJNS7_ILi1EEESH_SH_EEESB_SD_Li128ELb0ELb1ELb1ELb0EEENS1_19SingleTileSchedulerILb0ELb1ELb1ELi128EEEEEEEEEvNT_6ParamsE,(.L_x_2728 - _ZN7cutlass13device_kernelIN5flash19enable_sm80_to_sm89INS1_16FlashAttnFwdSm80INS1_25CollectiveMainloopFwdSm80ILi4ELi1ELb0EN4cute5tupleIJNS5_1CILi128EEENS7_ILi48EEES8_EEELi128ENS_10bfloat16_tEfNS_4arch4Sm80ELb0ELb1ELb0ELb0ELb0ELb0ELb1ELb1EEENS1_21CollectiveEpilogueFwdINS6_IJS8_S8_S9_EEENS6_IJNS7_ILi1EEESH_SH_EEESB_SD_Li128ELb0ELb1ELb1ELb0EEENS1_19SingleTileSchedulerILb0ELb1ELb1ELi128EEEEEEEEEvNT_6ParamsE)
        .other          _ZN7cutlass13device_kernelIN5flash19enable_sm80_to_sm89INS1_16FlashAttnFwdSm80INS1_25CollectiveMainloopFwdSm80ILi4ELi1ELb0EN4cute5tupleIJNS5_1CILi128EEENS7_ILi48EEES8_EEELi128ENS_10bfloat16_tEfNS_4arch4Sm80ELb0ELb1ELb0ELb0ELb0ELb0ELb1ELb1EEENS1_21CollectiveEpilogueFwdINS6_IJS8_S8_S9_EEENS6_IJNS7_ILi1EEESH_SH_EEESB_SD_Li128ELb0ELb1ELb1ELb0EEENS1_19SingleTileSchedulerILb0ELb1ELb1ELi128EEEEEEEEEvNT_6ParamsE,@"STO_CUDA_ENTRY STV_DEFAULT"
_ZN7cutlass13device_kernelIN5flash19enable_sm80_to_sm89INS1_16FlashAttnFwdSm80INS1_25CollectiveMainloopFwdSm80ILi4ELi1ELb0EN4cute5tupleIJNS5_1CILi128EEENS7_ILi48EEES8_EEELi128ENS_10bfloat16_tEfNS_4arch4Sm80ELb0ELb1ELb0ELb0ELb0ELb0ELb1ELb1EEENS1_21CollectiveEpilogueFwdINS6_IJS8_S8_S9_EEENS6_IJNS7_ILi1EEESH_SH_EEESB_SD_Li128ELb0ELb1ELb1ELb0EEENS1_19SingleTileSchedulerILb0ELb1ELb1ELi128EEEEEEEEEvNT_6ParamsE:
        /* <DEDUP_REMOVED lines=18> */
.L_x_1761:
[----:B---3--:R-:W-:Y:S02]  /*0120*/  ULDC.64 UR4, c[0x0][0x550] ;  /* 0x0001540000047ab9 */ /* 0x008fe40000000a00 */
[----:B------:R-:W-:Y:S02]  /*0130*/  UISETP.NE.AND UP0, UPT, UR4, 0x1, UPT ;  /* 0x000000010400788c */ /* 0x000fe4000bf05270 */
[----:B------:R-:W-:-:S02]  /*0140*/  UIMAD.WIDE.U32 UR8, UR6, UR5, URZ ;  /* 0x00000005060872a5 */ /* 0x000fc4000f8e003f */
[----:B------:R-:W-:Y:S02]  /*0150*/  ULDC UR4, c[0x0][0x558] ;  /* 0x0001560000047ab9 */ /* 0x000fe40000000800 */
[----:B------:R-:W-:-:S05]  /*0160*/  UMOV UR10, UR6 ;  /* 0x00000006000a7c82 */ /* 0x000fca0008000000 */
[----:B------:R-:W-:-:S03]  /*0170*/  @UP0 USHF.R.U32.HI UR10, URZ, UR4, UR9 ;  /* 0x000000043f0a0299 */ /* 0x000fc60008011609 */
.L_x_1762:
        /* <DEDUP_REMOVED lines=35> */
.L_x_1764:
[----:B------:R-:W-:Y:S02]  /*03b0*/  ULDC UR4, c[0x0][0x32c] ;  /* 0x0000cb0000047ab9 */ /* 0x000fe40000000800 */
[----:B------:R-:W-:-:S03]  /*03c0*/  UISETP.NE.AND UP0, UPT, UR9, UR4, UPT ;  /* 0x000000040900728c */ /* 0x000fc6000bf05270 */
[----:B------:R-:W-:Y:S02]  /*03d0*/  ULDC.64 UR4, c[0x0][0x330] ;  /* 0x0000cc0000047ab9 */ /* 0x000fe40000000a00 */
[----:B------:R-:W-:-:S06]  /*03e0*/  UIMAD.WIDE.U32 UR12, UR7, UR4, URZ ;  /* 0x00000004070c72a5 */ /* 0x000fcc000f8e003f */
[----:B------:R-:W-:Y:S02]  /*03f0*/  @UP0 USHF.R.U32.HI UR7, URZ, UR5, UR13 ;  /* 0x000000053f070299 */ /* 0x000fe4000801160d */
.L_x_1765:
[----:B------:R-:W-:Y:S02]  /*0400*/  ULDC UR4, c[0x0][0x32c] ;  /* 0x0000cb0000047ab9 */ /* 0x000fe40000000800 */
[----:B------:R-:W-:-:S04]  /*0410*/  UIMAD UR4, UR7, UR4, UR4 ;  /* 0x00000004070472a4 */ /* 0x000fc8000f8e0204 */
[----:B------:R-:W-:-:S04]  /*0420*/  UISETP.LT.AND UP0, UPT, UR6, UR4, UPT ;  /* 0x000000040600728c */ /* 0x000fc8000bf01270 */
[----:B------:R-:W-:Y:S02]  /*0430*/  USEL UR6, UR6, UR4, UP0 ;  /* 0x0000000406067287 */ /* 0x000fe40008000000 */
.L_x_1763:
        /* <DEDUP_REMOVED lines=36> */
.L_x_1767:
[----:B------:R-:W-:-:S04]  /*0680*/  MOV R2, c[0x0][0x32c] ;  /* 0x0000cb0000027a02 */ /* 0x000fc80000000f00 */
[----:B------:R-:W-:-:S13]  /*0690*/  ISETP.NE.AND P0, PT, R2, 0x1, PT ;  /* 0x000000010200780c */ /* 0x000fda0003f05270 */
[----:B------:R-:W-:-:S05]  /*06a0*/  @P0 IMAD.HI.U32 R2, R0, c[0x0][0x330], RZ ;  /* 0x0000cc0000020a27 */ /* 0x000fca00078e00ff */
[----:B------:R-:W-:-:S05]  /*06b0*/  @P0 SHF.R.U32.HI R0, RZ, c[0x0][0x334], R2 ;  /* 0x0000cd00ff000a19 */ /* 0x000fca0000011602 */
.L_x_1768:
[----:B------:R-:W-:-:S05]  /*06c0*/  IMAD R0, R0, c[0x0][0x32c], RZ ;  /* 0x0000cb0000007a24 */ /* 0x000fca00078e02ff */
[----:B------:R-:W-:-:S05]  /*06d0*/  IMNMX R3, R3, R0, !PT ;  /* 0x0000000003037217 */ /* 0x000fca0007800200 */
.L_x_1766:
        /* <DEDUP_REMOVED lines=42> */
.L_x_1769:
        /* <DEDUP_REMOVED lines=204> */
.L_x_1772:
[----:B---34-:R-:W-:Y:S05]  /*1640*/  BSYNC B0 ;  /* 0x0000000000007941 */ /* 0x018fea0003800000 */
.L_x_1771:
        /* <DEDUP_REMOVED lines=16> */
.L_x_1774:
[----:B------:R-:W-:Y:S05]  /*1750*/  BSYNC B0 ;  /* 0x0000000000007941 */ /* 0x000fea0003800000 */
.L_x_1773:
        /* <DEDUP_REMOVED lines=16> */
.L_x_1776:
[----:B------:R-:W-:Y:S05]  /*1860*/  BSYNC B0 ;  /* 0x0000000000007941 */ /* 0x000fea0003800000 */
.L_x_1775:
        /* <DEDUP_REMOVED lines=16> */
.L_x_1778:
[----:B------:R-:W-:Y:S05]  /*1970*/  BSYNC B0 ;  /* 0x0000000000007941 */ /* 0x000fea0003800000 */
.L_x_1777:
        /* <DEDUP_REMOVED lines=16> */
.L_x_1780:
[----:B------:R-:W-:Y:S05]  /*1a80*/  BSYNC B0 ;  /* 0x0000000000007941 */ /* 0x000fea0003800000 */
.L_x_1779:
        /* <DEDUP_REMOVED lines=16> */
.L_x_1782:
[----:B------:R-:W-:Y:S05]  /*1b90*/  BSYNC B0 ;  /* 0x0000000000007941 */ /* 0x000fea0003800000 */
.L_x_1781:
        /* <DEDUP_REMOVED lines=16> */
.L_x_1784:
[----:B------:R-:W-:Y:S05]  /*1ca0*/  BSYNC B0 ;  /* 0x0000000000007941 */ /* 0x000fea0003800000 */
.L_x_1783:
        /* <DEDUP_REMOVED lines=165> */
[----:B------:R-:W-:Y:S02]  /*2700*/  IMAD.IADD R229, R0, 0x1, R235 ;  /* 0x0000000100e57824 */ /* 0x000fe400078e02eb */
        /* <DEDUP_REMOVED lines=37> */
[C---:B------:R-:W-:Y:S08]  /*2960*/  HMMA.16816.F32.BF16 R60, R12.reuse, R28, R60 ;  /* 0x0000001c0c3c723c */ /* 0x040ff0000004183c */
[C---:B------:R-:W-:Y:S01]  /*2970*/  HMMA.16816.F32.BF16 R108, R12.reuse, R30, R44 ;  /* 0x0000001e0c6c723c */ /* 0x040fe2000004182c */
[----:B------:R-:W2:Y:S07]  /*2980*/  LDSM.16.M88.4 R28, [R224+0x5100] ;  /* 0x00510000e01c783b */ /* 0x000eae0000000200 */
[----:B------:R-:W-:Y:S01]  /*2990*/  HMMA.16816.F32.BF16 R56, R12, R38, R52 ;  /* 0x000000260c38723c */ /* 0x000fe20000041834 */
[----:B------:R-:W3:Y:S04]  /*29a0*/  LDSM.16.M88.4 R12, [R224+0x5900] ;  /* 0x00590000e00c783b */ /* 0x000ee80000000200 */
[----:B------:R-:W-:Y:S03]  /*29b0*/  LDSM.16.M88.4 R52, [R235+0x1800] ;  /* 0x00180000eb34783b */ /* 0x000fe60000000200 */
[C---:B----4-:R-:W-:Y:S08]  /*29c0*/  HMMA.16816.F32.BF16 R44, R4.reuse, R40, R88 ;  /* 0x00000028042c723c */ /* 0x050ff00000041858 */
[C---:B------:R-:W-:Y:S08]  /*29d0*/  HMMA.16816.F32.BF16 R36, R4.reuse, R42, R84 ;  /* 0x0000002a0424723c */ /* 0x040ff00000041854 */
[C---:B------:R-:W-:Y:S08]  /*29e0*/  HMMA.16816.F32.BF16 R72, R4.reuse, R64, R96 ;  /* 0x000000400448723c */ /* 0x040ff00000041860 */
[----:B------:R-:W-:Y:S08]  /*29f0*/  HMMA.16816.F32.BF16 R104, R4, R68, R104 ;  /* 0x000000440468723c */ /* 0x000ff00000041868 */
[----:B------:R-:W-:Y:S01]  /*2a00*/  HMMA.16816.F32.BF16 R96, R20, R40, R8 ;  /* 0x000000281460723c */ /* 0x000fe20000041808 */
[----:B------:R-:W4:Y:S07]  /*2a10*/  LDSM.16.M88.4 R8, [R231+0xa100] ;  /* 0x00a10000e708783b */ /* 0x000f2e0000000200 */
        /* <DEDUP_REMOVED lines=14> */
[C---:B---3--:R-:W-:Y:S08]  /*2b00*/  HMMA.16816.F32.BF16 R36, R16.reuse, R12, R104 ;  /* 0x0000000c1024723c */ /* 0x048ff00000041868 */
[C---:B------:R-:W-:Y:S08]  /*2b10*/  HMMA.16816.F32.BF16 R40, R16.reuse, R30, R76 ;  /* 0x0000001e1028723c */ /* 0x040ff0000004184c */
[----:B------:R-:W-:Y:S01]  /*2b20*/  HMMA.16816.F32.BF16 R68, R16, R14, R100 ;  /* 0x0000000e1044723c */ /* 0x000fe20000041864 */
[----:B------:R-:W-:Y:S07]  /*2b30*/  LDSM.16.M88.4 R16, [R232+0xc100] ;  /* 0x00c10000e810783b */ /* 0x000fee0000000200 */
[C---:B----4-:R-:W-:Y:S08]  /*2b40*/  HMMA.16816.F32.BF16 R76, R8.reuse, R32, R96 ;  /* 0x00000020084c723c */ /* 0x050ff00000041860 */
[C---:B------:R-:W-:Y:S08]  /*2b50*/  HMMA.16816.F32.BF16 R72, R8.reuse, R34, R88 ;  /* 0x000000220848723c */ /* 0x040ff00000041858 */
        /* <DEDUP_REMOVED lines=13> */
[C---:B------:R-:W-:Y:S08]  /*2c30*/  HMMA.16816.F32.BF16 R80, R4.reuse, R54, R56 ;  /* 0x000000360450723c */ /* 0x040ff00000041838 */
[----:B------:R-:W-:Y:S01]  /*2c40*/  HMMA.16816.F32.BF16 R56, R4, R62, R68 ;  /* 0x0000003e0438723c */ /* 0x000fe20000041844 */
[----:B------:R-:W-:Y:S07]  /*2c50*/  LDSM.16.M88.4 R4, [R236+0xc100] ;  /* 0x00c10000ec04783b */ /* 0x000fee0000000200 */
[C---:B------:R-:W-:Y:S08]  /*2c60*/  HMMA.16816.F32.BF16 R100, R20.reuse, R52, R76 ;  /* 0x000000341464723c */ /* 0x040ff0000004184c */
[C---:B------:R-:W-:Y:S08]  /*2c70*/  HMMA.16816.F32.BF16 R96, R20.reuse, R54, R72 ;  /* 0x000000361460723c */ /* 0x040ff00000041848 */
[C---:B------:R-:W-:Y:S08]  /*2c80*/  HMMA.16816.F32.BF16 R92, R20.reuse, R48, R64 ;  /* 0x00000030145c723c */ /* 0x040ff00000041840 */
[C---:B------:R-:W-:Y:S01]  /*2c90*/  HMMA.16816.F32.BF16 R88, R20.reuse, R50, R32 ;  /* 0x000000321458723c */ /* 0x040fe20000041820 */
[----:B------:R-:W-:Y:S07]  /*2ca0*/  LDSM.16.M88.4 R32, [R229+0x1800] ;  /* 0x00180000e520783b */ /* 0x000fee0000000200 */
[C---:B------:R-:W-:Y:S01]  /*2cb0*/  HMMA.16816.F32.BF16 R64, R20.reuse, R60, R28 ;  /* 0x0000003c1440723c */ /* 0x040fe2000004181c */
[----:B------:R-:W-:Y:S07]  /*2cc0*/  LDSM.16.M88.4 R28, [R229+0x2000] ;  /* 0x00200000e51c783b */ /* 0x000fee0000000200 */
[----:B------:R-:W-:Y:S01]  /*2cd0*/  HMMA.16816.F32.BF16 R60, R20, R62, R84 ;  /* 0x0000003e143c723c */ /* 0x000fe20000041854 */
[----:B------:R-:W4:Y:S01]  /*2ce0*/  LDSM.16.M88.4 R20, [R229+0x2800] ;  /* 0x00280000e514783b */ /* 0x000f220000000200 */
[----:B------:R-:W-:-:S06]  /*2cf0*/  DEPBAR.LE SB0, 0x0 ;  /* 0x000080000000791a */ /* 0x000fcc0000000000 */
[C---:B-1----:R-:W-:Y:S08]  /*2d00*/  HMMA.16816.F32.BF16 R84, R16.reuse, R44, R116 ;  /* 0x0000002c1054723c */ /* 0x042ff00000041874 */
[C---:B------:R-:W-:Y:S08]  /*2d10*/  HMMA.16816.F32.BF16 R80, R16.reuse, R46, R80 ;  /* 0x0000002e1050723c */ /* 0x040ff00000041850 */
[----:B--2---:R-:W-:Y:S08]  /*2d20*/  HMMA.16816.F32.BF16 R56, R16, R38, R56 ;  /* 0x000000261038723c */ /* 0x004ff00000041838 */
[C---:B------:R-:W-:Y:S08]  /*2d30*/  HMMA.16816.F32.BF16 R52, R12.reuse, R44, R100 ;  /* 0x0000002c0c34723c */ /* 0x040ff00000041864 */
[----:B------:R-:W-:Y:S08]  /*2d40*/  HMMA.16816.F32.BF16 R48, R12, R46, R96 ;  /* 0x0000002e0c30723c */ /* 0x000ff00000041860 */
[C---:B---3--:R-:W-:Y:S08]  /*2d50*/  HMMA.16816.F32.BF16 R76, R16.reuse, R40, R112 ;  /* 0x00000028104c723c */ /* 0x048ff00000041870 */
[C---:B------:R-:W-:Y:S08]  /*2d60*/  HMMA.16816.F32.BF16 R72, R16.reuse, R42, R108 ;  /* 0x0000002a1048723c */ /* 0x040ff0000004186c */
[----:B------:R-:W-:Y:S08]  /*2d70*/  HMMA.16816.F32.BF16 R68, R16, R36, R104 ;  /* 0x000000241044723c */ /* 0x000ff00000041868 */
[C---:B------:R-:W-:Y:S08]  /*2d80*/  HMMA.16816.F32.BF16 R44, R12.reuse, R40, R92 ;  /* 0x000000280c2c723c */ /* 0x040ff0000004185c */
[C---:B------:R-:W-:Y:S08]  /*2d90*/  HMMA.16816.F32.BF16 R40, R12.reuse, R42, R88 ;  /* 0x0000002a0c28723c */ /* 0x040ff00000041858 */
[C---:B------:R-:W-:Y:S08]  /*2da0*/  HMMA.16816.F32.BF16 R16, R12.reuse, R36, R64 ;  /* 0x000000240c10723c */ /* 0x040ff00000041840 */
[----:B------:R-:W-:Y:S08]  /*2db0*/  HMMA.16816.F32.BF16 R12, R12, R38, R60 ;  /* 0x000000260c0c723c */ /* 0x000ff0000004183c */
[----:B----4-:R-:W-:Y:S08]  /*2dc0*/  HMMA.16816.F32.BF16 R160, R4, R22, R56 ;  /* 0x0000001604a0723c */ /* 0x010ff00000041838 */
[C---:B------:R-:W-:Y:S08]  /*2dd0*/  HMMA.16816.F32.BF16 R56, R8.reuse, R32, R52 ;  /* 0x000000200838723c */ /* 0x040ff00000041834 */
[----:B------:R-:W-:Y:S08]  /*2de0*/  HMMA.16816.F32.BF16 R36, R8, R28, R44 ;  /* 0x0000001c0824723c */ /* 0x000ff0000004182c */
[C---:B------:R-:W-:Y:S08]  /*2df0*/  HMMA.16816.F32.BF16 R84, R4.reuse, R32, R84 ;  /* 0x000000200454723c */ /* 0x040ff00000041854 */
[-C--:B------:R-:W-:Y:S08]  /*2e00*/  HMMA.16816.F32.BF16 R80, R4, R34.reuse, R80 ;  /* 0x000000220450723c */ /* 0x080ff00000041850 */
[C---:B------:R-:W-:Y:S08]  /*2e10*/  HMMA.16816.F32.BF16 R52, R8.reuse, R34, R48 ;  /* 0x000000220834723c */ /* 0x040ff00000041830 */
[----:B------:R-:W-:Y:S08]  /*2e20*/  HMMA.16816.F32.BF16 R44, R8, R30, R40 ;  /* 0x0000001e082c723c */ /* 0x000ff00000041828 */
[C---:B------:R-:W-:Y:S08]  /*2e30*/  HMMA.16816.F32.BF16 R76, R4.reuse, R28, R76 ;  /* 0x0000001c044c723c */ /* 0x040ff0000004184c */
[C---:B------:R-:W-:Y:S08]  /*2e40*/  HMMA.16816.F32.BF16 R72, R4.reuse, R30, R72 ;  /* 0x0000001e0448723c */ /* 0x040ff00000041848 */
[-C--:B------:R-:W-:Y:S08]  /*2e50*/  HMMA.16816.F32.BF16 R64, R4, R20.reuse, R68 ;  /* 0x000000140440723c */ /* 0x080ff00000041844 */
        /* <DEDUP_REMOVED lines=30> */
.L_x_1785:
[----:B------:R-:W-:Y:S01]  /*3040*/  LOP3.LUT R0, R124, 0xffffffe0, RZ, 0xc0, !PT ;  /* 0xffffffe07c007812 */ /* 0x000fe200078ec0ff */
[----:B------:R-:W-:Y:S01]  /*3050*/  ULDC UR6, c[0x0][0x324] ;  /* 0x0000c90000067ab9 */ /* 0x000fe20000000800 */
[----:B-1----:R-:W-:Y:S01]  /*3060*/  LEA.HI R5, R126, R164, RZ, 0x2 ;  /* 0x000000a47e057211 */ /* 0x002fe200078f10ff */
[----:B------:R-:W-:Y:S01]  /*3070*/  ULOP3.LUT UR6, URZ, UR6, URZ, 0x33, !UPT ;  /* 0x000000063f067292 */ /* 0x000fe2000f8e333f */
[----:B------:R-:W-:Y:S01]  /*3080*/  SHF.R.S32.HI R4, RZ, 0x1f, R123 ;  /* 0x0000001fff047819 */ /* 0x000fe2000001147b */
[----:B------:R-:W-:Y:S01]  /*3090*/  IMAD.IADD R0, R164, 0x1, -R0 ;  /* 0x00000001a4007824 */ /* 0x000fe200078e0a00 */
[----:B------:R-:W-:Y:S01]  /*30a0*/  LOP3.LUT R5, R5, 0xfffffffc, RZ, 0xc0, !PT ;  /* 0xfffffffc05057812 */ /* 0x000fe200078ec0ff */
[----:B------:R-:W0:Y:S01]  /*30b0*/  LDGDEPBAR ;  /* 0x00000000000079af */ /* 0x000e220000000000 */
[----:B------:R-:W-:-:S02]  /*30c0*/  LEA.HI R4, R4, R123, RZ, 0x2 ;  /* 0x0000007b04047211 */ /* 0x000fc400078f10ff */
[----:B------:R-:W-:Y:S01]  /*30d0*/  SHF.R.S32.HI R7, RZ, 0x1f, R0 ;  /* 0x0000001fff077819 */ /* 0x000fe20000011400 */
[----:B------:R-:W-:Y:S01]  /*30e0*/  IMAD.IADD R5, R164, 0x1, -R5 ;  /* 0x00000001a4057824 */ /* 0x000fe200078e0a05 */
[----:B------:R-:W-:Y:S02]  /*30f0*/  LOP3.LUT R6, R4, 0xffffffc, RZ, 0xc0, !PT ;  /* 0x0ffffffc04067812 */ /* 0x000fe400078ec0ff */
[----:B------:R-:W-:Y:S02]  /*3100*/  LEA.HI R7, R7, R0, RZ, 0x2 ;  /* 0x0000000007077211 */ /* 0x000fe400078f10ff */
[----:B------:R-:W-:Y:S01]  /*3110*/  LEA.HI R4, R5, R5, RZ, 0x1 ;  /* 0x0000000505047211 */ /* 0x000fe200078f08ff */
[----:B------:R-:W-:Y:S01]  /*3120*/  IMAD.IADD R8, R123, 0x1, -R6 ;  /* 0x000000017b087824 */ /* 0x000fe200078e0a06 */
[----:B------:R-:W-:Y:S02]  /*3130*/  LEA.HI.SX32 R6, R7, UR17, 0x1e ;  /* 0x0000001107067c11 */ /* 0x000fe4000f8ff2ff */
[----:B------:R-:W-:Y:S01]  /*3140*/  PLOP3.LUT P1, PT, PT, PT, UP3, 0x80, 0x0 ;  /* 0x000000000000781c */ /* 0x000fe20003f2f038 */
[C---:B------:R-:W-:Y:S01]  /*3150*/  IMAD.SHL.U32 R9, R4.reuse, 0x20, RZ ;  /* 0x0000002004097824 */ /* 0x040fe200078e00ff */
[----:B------:R-:W-:Y:S01]  /*3160*/  LOP3.LUT R4, R4, 0x1ffffffe, RZ, 0xc0, !PT ;  /* 0x1ffffffe04047812 */ /* 0x000fe200078ec0ff */
[----:B------:R-:W-:Y:S01]  /*3170*/  IMAD R8, R8, 0x10, R6 ;  /* 0x0000001008087824 */ /* 0x000fe200078e0206 */
[----:B------:R-:W-:-:S02]  /*3180*/  PLOP3.LUT P0, PT, PT, PT, UP3, 0x80, 0x0 ;  /* 0x000000000000781c */ /* 0x000fc40003f0f038 */
[----:B------:R-:W-:Y:S01]  /*3190*/  LOP3.LUT R6, R9, 0xffffffc0, RZ, 0xc0, !PT ;  /* 0xffffffc009067812 */ /* 0x000fe200078ec0ff */
[----:B------:R-:W-:-:S04]  /*31a0*/  IMAD.IADD R5, R5, 0x1, -R4 ;  /* 0x0000000105057824 */ /* 0x000fc800078e0a04 */
[----:B------:R-:W-:-:S04]  /*31b0*/  IMAD.IADD R4, R6, 0x1, R8 ;  /* 0x0000000106047824 */ /* 0x000fc800078e0208 */
[----:B------:R-:W-:-:S04]  /*31c0*/  IMAD R10, R5, 0x8, R4 ;  /* 0x00000008050a7824 */ /* 0x000fc800078e0204 */
[----:B------:R-:W-:Y:S01]  /*31d0*/  @P1 IMAD.HI.U32 R4, R10, c[0x0][0x2c8], RZ ;  /* 0x0000b2000a041a27 */ /* 0x000fe200078e00ff */
[----:B------:R1:W-:Y:S03]  /*31e0*/  STL [R1+0x28], R10 ;  /* 0x0000280a01007387 */ /* 0x0003e60000100800 */
[----:B------:R-:W-:Y:S01]  /*31f0*/  IMAD.MOV.U32 R9, RZ, RZ, R10 ;  /* 0x000000ffff097224 */ /* 0x000fe200078e000a */
[----:B------:R-:W-:Y:S02]  /*3200*/  @P0 SHF.R.U32.HI R9, RZ, c[0x0][0x2cc], R4 ;  /* 0x0000b300ff090a19 */ /* 0x000fe40000011604 */
[----:B------:R-:W-:Y:S02]  /*3210*/  LOP3.LUT R4, R7, 0x7ffffffc, RZ, 0xc0, !PT ;  /* 0x7ffffffc07047812 */ /* 0x000fe400078ec0ff */
[----:B------:R-:W-:Y:S01]  /*3220*/  PLOP3.LUT P0, PT, PT, PT, UP2, 0x40, 0x0 ;  /* 0x000000000000781c */ /* 0x000fe20003f0e828 */
[----:B------:R-:W2:Y:S02]  /*3230*/  SHFL.IDX PT, R6, R9, RZ, 0x1c1f ;  /* 0x001c1fff09067589 */ /* 0x000ea400000e0000 */
[----:B------:R-:W-:Y:S01]  /*3240*/  IMAD.IADD R4, R0, 0x1, -R4 ;  /* 0x0000000100047824 */ /* 0x000fe200078e0a04 */
[----:B------:R-:W-:-:S03]  /*3250*/  IADD3.X R0, R24, c[0x0][0x1d0], RZ, PT, !PT ;  /* 0x0000740018007a10 */ /* 0x000fc60003ffe4ff */
[----:B------:R-:W-:-:S04]  /*3260*/  IMAD.SHL.U32 R8, R4, 0x2, RZ ;  /* 0x0000000204087824 */ /* 0x000fc800078e00ff */
[--C-:B------:R-:W-:Y:S01]  /*3270*/  IMAD.IADD R13, R24, 0x1, -R8.reuse ;  /* 0x00000001180d7824 */ /* 0x100fe200078e0a08 */
[----:B------:R3:W-:Y:S01]  /*3280*/  STL [R1+0x8], R8 ;  /* 0x0000080801007387 */ /* 0x0007e20000100800 */
[----:B------:R-:W-:Y:S02]  /*3290*/  IADD3 R0, R0, -c[0x0][0x168], -R8 ;  /* 0x80005a0000007a10 */ /* 0x000fe40007ffe808 */
[----:B------:R-:W-:Y:S02]  /*32a0*/  IADD3 R11, -R8, c[0x0][0x1d0], R24 ;  /* 0x00007400080b7a10 */ /* 0x000fe40007ffe118 */
[C---:B-1----:R-:W-:Y:S02]  /*32b0*/  IADD3 R10, R0.reuse, c[0x0][0x328], RZ ;  /* 0x0000ca00000a7a10 */ /* 0x042fe40007ffe0ff */
[----:B------:R-:W-:Y:S01]  /*32c0*/  IADD3 R12, R0, UR6, RZ ;  /* 0x00000006000c7c10 */ /* 0x000fe2000fffe0ff */
[----:B------:R-:W-:Y:S02]  /*32d0*/  IMAD.IADD R0, R121, 0x1, R120 ;  /* 0x0000000179007824 */ /* 0x000fe400078e0278 */
[----:B--2---:R-:W-:-:S02]  /*32e0*/  IMAD.IADD R5, R10, 0x1, R6 ;  /* 0x000000010a057824 */ /* 0x004fc400078e0206 */
        /* <DEDUP_REMOVED lines=15> */
.L_x_1788:
[----:B------:R-:W-:-:S04]  /*33e0*/  MOV R7, c[0x0][0x32c] ;  /* 0x0000cb0000077a02 */ /* 0x000fc80000000f00 */
[----:B------:R-:W-:-:S13]  /*33f0*/  ISETP.NE.AND P0, PT, R7, 0x1, PT ;  /* 0x000000010700780c */ /* 0x000fda0003f05270 */
[----:B------:R-:W-:-:S05]  /*3400*/  @P0 IMAD.HI.U32 R7, R6, c[0x0][0x330], RZ ;  /* 0x0000cc0006070a27 */ /* 0x000fca00078e00ff */
[----:B------:R-:W-:Y:S02]  /*3410*/  @P0 SHF.R.U32.HI R6, RZ, c[0x0][0x334], R7 ;  /* 0x0000cd00ff060a19 */ /* 0x000fe40000011607 */
.L_x_1789:
[----:B------:R-:W-:Y:S05]  /*3420*/  BSYNC B0 ;  /* 0x0000000000007941 */ /* 0x000fea0003800000 */
.L_x_1787:
[----:B------:R-:W-:-:S05]  /*3430*/  IMAD R6, R6, c[0x0][0x32c], R13 ;  /* 0x0000cb0006067a24 */ /* 0x000fca00078e020d */
[----:B------:R-:W-:Y:S02]  /*3440*/  IADD3 R7, R6, c[0x0][0x32c], RZ ;  /* 0x0000cb0006077a10 */ /* 0x000fe40007ffe0ff */
[----:B------:R-:W-:Y:S02]  /*3450*/  IMNMX R4, R4, R6, !PT ;  /* 0x0000000604047217 */ /* 0x000fe40007800200 */
[----:B------:R-:W-:Y:S02]  /*3460*/  IMNMX R5, R5, R7, PT ;  /* 0x0000000705057217 */ /* 0x000fe40003800200 */
.L_x_1786:
[----:B---3--:R-:W1:Y:S01]  /*3470*/  SHFL.IDX PT, R8, R9, 0x1, 0x1c1f ;  /* 0x003c1f0009087f89 */ /* 0x008e6200000e0000 */
        /* <DEDUP_REMOVED lines=17> */
.L_x_1792:
[----:B------:R-:W-:-:S04]  /*3590*/  MOV R14, c[0x0][0x32c] ;  /* 0x0000cb00000e7a02 */ /* 0x000fc80000000f00 */
[----:B------:R-:W-:-:S13]  /*35a0*/  ISETP.NE.AND P0, PT, R14, 0x1, PT ;  /* 0x000000010e00780c */ /* 0x000fda0003f05270 */
[----:B------:R-:W-:-:S05]  /*35b0*/  @P0 IMAD.HI.U32 R14, R8, c[0x0][0x330], RZ ;  /* 0x0000cc00080e0a27 */ /* 0x000fca00078e00ff */
[----:B------:R-:W-:Y:S02]  /*35c0*/  @P0 SHF.R.U32.HI R8, RZ, c[0x0][0x334], R14 ;  /* 0x0000cd00ff080a19 */ /* 0x000fe4000001160e */
.L_x_1793:
[----:B------:R-:W-:Y:S05]  /*35d0*/  BSYNC B0 ;  /* 0x0000000000007941 */ /* 0x000fea0003800000 */
.L_x_1791:
[----:B------:R-:W-:-:S05]  /*35e0*/  IMAD R8, R8, c[0x0][0x32c], R13 ;  /* 0x0000cb0008087a24 */ /* 0x000fca00078e020d */
[----:B------:R-:W-:Y:S02]  /*35f0*/  IADD3 R14, R8, c[0x0][0x32c], RZ ;  /* 0x0000cb00080e7a10 */ /* 0x000fe40007ffe0ff */
[----:B------:R-:W-:Y:S02]  /*3600*/  IMNMX R6, R6, R8, !PT ;  /* 0x0000000806067217 */ /* 0x000fe40007800200 */
[----:B------:R-:W-:Y:S02]  /*3610*/  IMNMX R7, R7, R14, PT ;  /* 0x0000000e07077217 */ /* 0x000fe40003800200 */
.L_x_1790:
[C---:B------:R-:W-:Y:S01]  /*3620*/  ISETP.GE.AND P0, PT, R24.reuse, 0x2, PT ;  /* 0x000000021800780c */ /* 0x040fe20003f06270 */
        /* <DEDUP_REMOVED lines=54> */
[----:B-1----:R-:W-:-:S03]  /*3990*/  IMAD.IADD R4, R12, 0x1, R8 ;  /* 0x000000010c047824 */ /* 0x002fc600078e0208 */
[----:B------:R-:W-:Y:S01]  /*39a0*/  ISETP.LT.OR P0, PT, R5, 0x2a, P0 ;  /* 0x0000002a0500780c */ /* 0x000fe20000701670 */
[----:B------:R-:W-:-:S03]  /*39b0*/  IMAD.IADD R5, R10, 0x1, R8 ;  /* 0x000000010a057824 */ /* 0x000fc600078e0208 */
[----:B------:R-:W-:Y:S02]  /*39c0*/  FSEL R158, R33, -INF , !P0 ;  /* 0xff800000219e7808 */ /* 0x000fe40004000000 */
[----:B------:R-:W-:Y:S02]  /*39d0*/  PLOP3.LUT P0, PT, PT, PT, UP2, 0x40, 0x0 ;  /* 0x000000000000781c */ /* 0x000fe40003f0e828 */
[----:B------:R-:W-:-:S11]  /*39e0*/  IMNMX R5, R5, R11, PT ;  /* 0x0000000b05057217 */ /* 0x000fd60003800200 */
        /* <DEDUP_REMOVED lines=13> */
.L_x_1796:
[----:B------:R-:W-:-:S04]  /*3ac0*/  MOV R19, c[0x0][0x32c] ;  /* 0x0000cb0000137a02 */ /* 0x000fc80000000f00 */
[----:B------:R-:W-:-:S13]  /*3ad0*/  ISETP.NE.AND P0, PT, R19, 0x1, PT ;  /* 0x000000011300780c */ /* 0x000fda0003f05270 */
[----:B------:R-:W-:-:S05]  /*3ae0*/  @P0 IMAD.HI.U32 R19, R8, c[0x0][0x330], RZ ;  /* 0x0000cc0008130a27 */ /* 0x000fca00078e00ff */
[----:B------:R-:W-:Y:S02]  /*3af0*/  @P0 SHF.R.U32.HI R8, RZ, c[0x0][0x334], R19 ;  /* 0x0000cd00ff080a19 */ /* 0x000fe40000011613 */
.L_x_1797:
[----:B------:R-:W-:Y:S05]  /*3b00*/  BSYNC B0 ;  /* 0x0000000000007941 */ /* 0x000fea0003800000 */
.L_x_1795:
[----:B------:R-:W-:-:S05]  /*3b10*/  IMAD R8, R8, c[0x0][0x32c], R13 ;  /* 0x0000cb0008087a24 */ /* 0x000fca00078e020d */
[----:B------:R-:W-:Y:S02]  /*3b20*/  IADD3 R19, R8, c[0x0][0x32c], RZ ;  /* 0x0000cb0008137a10 */ /* 0x000fe40007ffe0ff */
[----:B------:R-:W-:Y:S02]  /*3b30*/  IMNMX R4, R4, R8, !PT ;  /* 0x0000000804047217 */ /* 0x000fe40007800200 */
[----:B------:R-:W-:Y:S02]  /*3b40*/  IMNMX R5, R5, R19, PT ;  /* 0x0000001305057217 */ /* 0x000fe40003800200 */
.L_x_1794:
[----:B------:R-:W-:Y:S02]  /*3b50*/  ISETP.NE.AND P0, PT, R17, RZ, PT ;  /* 0x000000ff1100720c */ /* 0x000fe40003f05270 */
[----:B------:R-:W-:Y:S02]  /*3b60*/  P2R R19, PR, RZ, 0x10 ;  /* 0x00000010ff137803 */ /* 0x000fe40000000000 */
[----:B------:R-:W-:Y:S02]  /*3b70*/  ISETP.GT.AND P0, PT, R6, 0x8, !P0 ;  /* 0x000000080600780c */ /* 0x000fe40004704270 */
[----:B------:R-:W-:-:S02]  /*3b80*/  ISETP.NE.AND P4, PT, R21, RZ, PT ;  /* 0x000000ff1500720c */ /* 0x000fc40003f85270 */
[----:B------:R-:W-:Y:S02]  /*3b90*/  ISETP.LT.OR P0, PT, R7, 0x9, P0 ;  /* 0x000000090700780c */ /* 0x000fe40000701670 */
[----:B------:R-:W-:Y:S02]  /*3ba0*/  P2R R8, PR, RZ, 0x8 ;  /* 0x00000008ff087803 */ /* 0x000fe40000000000 */
[----:B------:R-:W-:Y:S02]  /*3bb0*/  FSEL R27, R54, -INF , !P0 ;  /* 0xff800000361b7808 */ /* 0x000fe40004000000 */
[----:B------:R-:W-:Y:S02]  /*3bc0*/  ISETP.NE.AND P0, PT, R16, RZ, PT ;  /* 0x000000ff1000720c */ /* 0x000fe40003f05270 */
[----:B------:R-:W-:Y:S02]  /*3bd0*/  ISETP.NE.AND P3, PT, R29, RZ, PT ;  /* 0x000000ff1d00720c */ /* 0x000fe40003f65270 */
[----:B------:R-:W-:-:S02]  /*3be0*/  ISETP.GT.AND P0, PT, R6, 0x9, !P0 ;  /* 0x000000090600780c */ /* 0x000fc40004704270 */
[----:B------:R-:W-:Y:S02]  /*3bf0*/  P2R R20, PR, RZ, 0x10 ;  /* 0x00000010ff147803 */ /* 0x000fe40000000000 */
        /* <DEDUP_REMOVED lines=24> */
[----:B------:R-:W-:-:S04]  /*3d80*/  ISETP.GT.AND P0, PT, R6, 0x1, !P0 ;  /* 0x000000010600780c */ /* 0x000fc80004704270 */
[----:B------:R-:W-:-:S04]  /*3d90*/  ISETP.LT.OR P0, PT, R7, 0x2, P0 ;  /* 0x000000020700780c */ /* 0x000fc80000701670 */
[----:B------:R-:W-:Y:S02]  /*3da0*/  FSEL R24, R59, -INF , !P0 ;  /* 0xff8000003b187808 */ /* 0x000fe40004000000 */
[----:B------:R-:W-:-:S04]  /*3db0*/  ISETP.GT.AND P0, PT, R6, RZ, !P4 ;  /* 0x000000ff0600720c */ /* 0x000fc80006704270 */
        /* <DEDUP_REMOVED lines=8> */
[----:B------:R-:W-:Y:S02]  /*3e40*/  ISETP.GT.AND P0, PT, R4, RZ, !P4 ;  /* 0x000000ff0400720c */ /* 0x000fe40006704270 */
[----:B------:R-:W-:Y:S02]  /*3e50*/  ISETP.NE.AND P4, PT, R20, RZ, PT ;  /* 0x000000ff1400720c */ /* 0x000fe40003f85270 */
        /* <DEDUP_REMOVED lines=40> */
[----:B------:R-:W1:Y:S02]  /*40e0*/  SHFL.IDX PT, R4, R9, 0x3, 0x1c1f ;  /* 0x007c1f0009047f89 */ /* 0x000e6400000e0000 */
[----:B------:R-:W-:-:S04]  /*40f0*/  ISETP.LT.OR P0, PT, R5, 0x2a, P0 ;  /* 0x0000002a0500780c */ /* 0x000fc80000701670 */
        /* <DEDUP_REMOVED lines=18> */
.L_x_1800:
[----:B------:R-:W-:-:S04]  /*4220*/  MOV R5, c[0x0][0x32c] ;  /* 0x0000cb0000057a02 */ /* 0x000fc80000000f00 */
[----:B------:R-:W-:-:S13]  /*4230*/  ISETP.NE.AND P0, PT, R5, 0x1, PT ;  /* 0x000000010500780c */ /* 0x000fda0003f05270 */
[----:B------:R-:W-:-:S05]  /*4240*/  @P0 IMAD.HI.U32 R5, R4, c[0x0][0x330], RZ ;  /* 0x0000cc0004050a27 */ /* 0x000fca00078e00ff */
[----:B------:R-:W-:Y:S02]  /*4250*/  @P0 SHF.R.U32.HI R4, RZ, c[0x0][0x334], R5 ;  /* 0x0000cd00ff040a19 */ /* 0x000fe40000011605 */
.L_x_1801:
[----:B------:R-:W-:Y:S05]  /*4260*/  BSYNC B0 ;  /* 0x0000000000007941 */ /* 0x000fea0003800000 */
.L_x_1799:
[----:B------:R-:W-:-:S05]  /*4270*/  IMAD R4, R4, c[0x0][0x32c], R13 ;  /* 0x0000cb0004047a24 */ /* 0x000fca00078e020d */
[----:B------:R-:W-:Y:S02]  /*4280*/  IADD3 R5, R4, c[0x0][0x32c], RZ ;  /* 0x0000cb0004057a10 */ /* 0x000fe40007ffe0ff */
[----:B------:R-:W-:Y:S02]  /*4290*/  IMNMX R8, R8, R4, !PT ;  /* 0x0000000408087217 */ /* 0x000fe40007800200 */
[----:B------:R-:W-:Y:S02]  /*42a0*/  IMNMX R9, R9, R5, PT ;  /* 0x0000000509097217 */ /* 0x000fe40003800200 */
.L_x_1798:
        /* <DEDUP_REMOVED lines=8> */
[----:B------:R-:W-:Y:S01]  /*4330*/  FMNMX.FTZ R169, R31, R169, !PT ;  /* 0x000000a91fa97209 */ /* 0x000fe20007810000 */
[----:B------:R-:W-:Y:S01]  /*4340*/  IMAD R227, R2, 0x2, R226 ;  /* 0x0000000202e37824 */ /* 0x000fe200078e02e2 */
[----:B------:R-:W-:Y:S01]  /*4350*/  ISETP.NE.AND P0, PT, R17, RZ, PT ;  /* 0x000000ff1100720c */ /* 0x000fe20003f05270 */
[----:B------:R-:W-:Y:S01]  /*4360*/  LDSM.16.MT88.4 R44, [R225+0x100] ;  /* 0x00010000e12c783b */ /* 0x000fe20000004200 */
[----:B------:R-:W-:Y:S01]  /*4370*/  FMNMX.FTZ R169, R36, R169, !PT ;  /* 0x000000a924a97209 */ /* 0x000fe20007810000 */
[----:B------:R-:W-:Y:S01]  /*4380*/  ULDC.64 UR4, c[0x0][0x2c8] ;  /* 0x0000b20000047ab9 */ /* 0x000fe20000000a00 */
[----:B------:R-:W-:Y:S01]  /*4390*/  FMNMX.FTZ R168, R28, R168, !PT ;  /* 0x000000a81ca87209 */ /* 0x000fe20007810000 */
[----:B------:R-:W-:Y:S01]  /*43a0*/  LDSM.16.MT88.4 R60, [R227+0x100] ;  /* 0x00010000e33c783b */ /* 0x000fe20000004200 */
[----:B------:R-:W-:-:S02]  /*43b0*/  FMNMX.FTZ R169, R37, R169, !PT ;  /* 0x000000a925a97209 */ /* 0x000fc40007810000 */
[----:B------:R-:W-:Y:S01]  /*43c0*/  ISETP.GT.AND P0, PT, R8, 0x8, !P0 ;  /* 0x000000080800780c */ /* 0x000fe20004704270 */
[----:B------:R-:W-:Y:S01]  /*43d0*/  STL [R1+0x60], R232 ;  /* 0x000060e801007387 */ /* 0x000fe20000100800 */
[----:B------:R-:W-:Y:S02]  /*43e0*/  FMNMX.FTZ R169, R48, R169, !PT ;  /* 0x000000a930a97209 */ /* 0x000fe40007810000 */
[----:B------:R-:W-:Y:S01]  /*43f0*/  FMNMX.FTZ R168, R38, R168, !PT ;  /* 0x000000a826a87209 */ /* 0x000fe20007810000 */
[----:B------:R-:W-:Y:S01]  /*4400*/  STL [R1+0x5c], R231 ;  /* 0x00005ce701007387 */ /* 0x000fe20000100800 */
[----:B------:R-:W-:Y:S02]  /*4410*/  FMNMX.FTZ R169, R50, R169, !PT ;  /* 0x000000a932a97209 */ /* 0x000fe40007810000 */
[----:B------:R-:W-:Y:S01]  /*4420*/  ISETP.LT.OR P0, PT, R9, 0x9, P0 ;  /* 0x000000090900780c */ /* 0x000fe20000701670 */
[----:B------:R-:W-:Y:S01]  /*4430*/  STL [R1+0x58], R230 ;  /* 0x000058e601007387 */ /* 0x000fe20000100800 */
[----:B------:R-:W-:-:S02]  /*4440*/  FMNMX.FTZ R169, R171, R169, !PT ;  /* 0x000000a9aba97209 */ /* 0x000fc40007810000 */
[----:B------:R-:W-:Y:S01]  /*4450*/  FMNMX.FTZ R168, R39, R168, !PT ;  /* 0x000000a827a87209 */ /* 0x000fe20007810000 */
[----:B------:R-:W-:Y:S01]  /*4460*/  STL [R1+0x54], R229 ;  /* 0x000054e501007387 */ /* 0x000fe20000100800 */
[----:B------:R-:W-:Y:S02]  /*4470*/  FMNMX.FTZ R169, R170, R169, !PT ;  /* 0x000000a9aaa97209 */ /* 0x000fe40007810000 */
[----:B------:R-:W-:Y:S01]  /*4480*/  FSEL R104, R82, -INF , !P0 ;  /* 0xff80000052687808 */ /* 0x000fe20004000000 */
[----:B------:R-:W-:Y:S01]  /*4490*/  STL [R1+0x50], R224 ;  /* 0x000050e001007387 */ /* 0x000fe20000100800 */
[----:B------:R-:W-:Y:S02]  /*44a0*/  FMNMX.FTZ R169, R166, R169, !PT ;  /* 0x000000a9a6a97209 */ /* 0x000fe40007810000 */
[----:B------:R-:W-:Y:S01]  /*44b0*/  FMNMX.FTZ R168, R49, R168, !PT ;  /* 0x000000a831a87209 */ /* 0x000fe20007810000 */
[----:B------:R-:W-:Y:S01]  /*44c0*/  LDSM.16.MT88.4 R32, [R226+0x100] ;  /* 0x00010000e220783b */ /* 0x000fe20000004200 */
[----:B------:R-:W-:-:S02]  /*44d0*/  FMNMX.FTZ R169, R158, R169, !PT ;  /* 0x000000a99ea97209 */ /* 0x000fc40007810000 */
[----:B------:R-:W-:Y:S01]  /*44e0*/  ISETP.NE.AND P0, PT, R16, RZ, PT ;  /* 0x000000ff1000720c */ /* 0x000fe20003f05270 */
[----:B------:R-:W-:Y:S01]  /*44f0*/  LDSM.16.MT88.4 R120, [R227+0x1900] ;  /* 0x00190000e378783b */ /* 0x000fe20000004200 */
[----:B------:R-:W-:Y:S02]  /*4500*/  FMNMX.FTZ R168, R51, R168, !PT ;  /* 0x000000a833a87209 */ /* 0x000fe40007810000 */
[----:B------:R-:W-:Y:S01]  /*4510*/  ISETP.GT.AND P0, PT, R8, 0x9, !P0 ;  /* 0x000000090800780c */ /* 0x000fe20004704270 */
[----:B------:R-:W1:Y:S01]  /*4520*/  SHFL.BFLY PT, R4, R169, 0x2, 0x1f ;  /* 0x0c401f00a9047f89 */ /* 0x000e6200000e0000 */
[----:B------:R-:W-:Y:S02]  /*4530*/  FMNMX.FTZ R168, R156, R168, !PT ;  /* 0x000000a89ca87209 */ /* 0x000fe40007810000 */
[----:B------:R-:W-:Y:S01]  /*4540*/  ISETP.LT.OR P0, PT, R9, 0xa, P0 ;  /* 0x0000000a0900780c */ /* 0x000fe20000701670 */
[----:B------:R-:W-:Y:S01]  /*4550*/  LDSM.16.MT88.4 R52, [R227+0x900] ;  /* 0x00090000e334783b */ /* 0x000fe20000004200 */
[----:B------:R-:W-:-:S02]  /*4560*/  FMNMX.FTZ R168, R157, R168, !PT ;  /* 0x000000a89da87209 */ /* 0x000fc40007810000 */
[----:B------:R-:W-:Y:S02]  /*4570*/  FSEL R71, R83, -INF , !P0 ;  /* 0xff80000053477808 */ /* 0x000fe40004000000 */
[----:B------:R-:W-:Y:S01]  /*4580*/  ISETP.NE.AND P0, PT, R15, RZ, PT ;  /* 0x000000ff0f00720c */ /* 0x000fe20003f05270 */
[----:B------:R-:W-:Y:S01]  /*4590*/  LDSM.16.MT88.4 R80, [R225+0x900] ;  /* 0x00090000e150783b */ /* 0x000fe20000004200 */
[----:B------:R-:W-:Y:S02]  /*45a0*/  FMNMX.FTZ R168, R165, R168, !PT ;  /* 0x000000a8a5a87209 */ /* 0x000fe40007810000 */
[----:B------:R-:W-:Y:S02]  /*45b0*/  ISETP.GT.AND P0, PT, R8, 0x10, !P0 ;  /* 0x000000100800780c */ /* 0x000fe40004704270 */
[----:B------:R-:W-:Y:S02]  /*45c0*/  FMNMX.FTZ R168, R159, R168, !PT ;  /* 0x000000a89fa87209 */ /* 0x000fe40007810000 */
[----:B------:R-:W-:-:S02]  /*45d0*/  ISETP.LT.OR P0, PT, R9, 0x11, P0 ;  /* 0x000000110900780c */ /* 0x000fc40000701670 */
[----:B------:R-:W-:Y:S02]  /*45e0*/  LEA R228, R2, R225, 0x1 ;  /* 0x000000e102e47211 */ /* 0x000fe400078e08ff */
[----:B------:R-:W-:Y:S02]  /*45f0*/  FSEL R117, R78, -INF , !P0 ;  /* 0xff8000004e757808 */ /* 0x000fe40004000000 */
[----:B------:R-:W-:Y:S01]  /*4600*/  ISETP.NE.AND P0, PT, R14, RZ, PT ;  /* 0x000000ff0e00720c */ /* 0x000fe20003f05270 */
[----:B------:R-:W-:Y:S01]  /*4610*/  LDSM.16.MT88.4 R40, [R228+0x100] ;  /* 0x00010000e428783b */ /* 0x000fe20000004200 */
[----:B-1----:R-:W-:Y:S02]  /*4620*/  FMNMX.FTZ R169, R169, R4, !PT ;  /* 0x00000004a9a97209 */ /* 0x002fe40007810000 */
[C---:B------:R-:W-:Y:S01]  /*4630*/  ISETP.GT.AND P0, PT, R8.reuse, 0x11, !P0 ;  /* 0x000000110800780c */ /* 0x040fe20004704270 */
[----:B------:R-:W-:Y:S01]  /*4640*/  LDSM.16.MT88.4 R100, [R228+0x1900] ;  /* 0x00190000e464783b */ /* 0x000fe20000004200 */
[----:B------:R-:W-:-:S02]  /*4650*/  ISETP.GT.AND P6, PT, R8, 0x20, !P6 ;  /* 0x000000200800780c */ /* 0x000fc400077c4270 */
[----:B------:R-:W-:Y:S01]  /*4660*/  ISETP.LT.OR P0, PT, R9, 0x12, P0 ;  /* 0x000000120900780c */ /* 0x000fe20000701670 */
[----:B------:R-:W1:Y:S01]  /*4670*/  SHFL.BFLY PT, R4, R169, 0x1, 0x1f ;  /* 0x0c201f00a9047f89 */ /* 0x000e6200000e0000 */
[----:B------:R-:W-:Y:S02]  /*4680*/  ISETP.GT.AND P5, PT, R8, 0x21, !P5 ;  /* 0x000000210800780c */ /* 0x000fe40006fa4270 */
[----:B------:R-:W-:Y:S01]  /*4690*/  FSEL R119, R79, -INF , !P0 ;  /* 0xff8000004f777808 */ /* 0x000fe20004000000 */
[----:B------:R-:W-:Y:S01]  /*46a0*/  LDSM.16.MT88.4 R56, [R228+0x900] ;  /* 0x00090000e438783b */ /* 0x000fe20000004200 */
[----:B------:R-:W-:Y:S02]  /*46b0*/  ISETP.NE.AND P0, PT, R18, RZ, PT ;  /* 0x000000ff1200720c */ /* 0x000fe40003f05270 */
[C---:B------:R-:W-:Y:S02]  /*46c0*/  ISETP.GT.AND P2, PT, R8.reuse, 0x28, !P2 ;  /* 0x000000280800780c */ /* 0x040fe40005744270 */
[----:B------:R-:W-:-:S02]  /*46d0*/  ISETP.GT.AND P0, PT, R8, 0x1, !P0 ;  /* 0x000000010800780c */ /* 0x000fc40004704270 */
[----:B------:R-:W-:Y:S02]  /*46e0*/  ISETP.GT.AND P1, PT, R8, 0x29, !P1 ;  /* 0x000000290800780c */ /* 0x000fe40004f24270 */
[C---:B------:R-:W-:Y:S02]  /*46f0*/  ISETP.LT.OR P0, PT, R9.reuse, 0x2, P0 ;  /* 0x000000020900780c */ /* 0x040fe40000701670 */
[----:B------:R-:W-:Y:S02]  /*4700*/  ISETP.LT.OR P6, PT, R9, 0x21, P6 ;  /* 0x000000210900780c */ /* 0x000fe400037c1670 */
[----:B------:R-:W-:Y:S02]  /*4710*/  FSEL R70, R87, -INF , !P0 ;  /* 0xff80000057467808 */ /* 0x000fe40004000000 */
[----:B------:R-:W-:Y:S02]  /*4720*/  ISETP.NE.AND P0, PT, R22, RZ, PT ;  /* 0x000000ff1600720c */ /* 0x000fe40003f05270 */
[----:B------:R-:W-:-:S02]  /*4730*/  ISETP.LT.OR P5, PT, R9, 0x22, P5 ;  /* 0x000000220900780c */ /* 0x000fc40002fa1670 */
[----:B------:R-:W-:Y:S02]  /*4740*/  ISETP.GT.AND P0, PT, R8, RZ, !P0 ;  /* 0x000000ff0800720c */ /* 0x000fe40004704270 */
[----:B-1----:R-:W-:Y:S02]  /*4750*/  FMNMX.FTZ R169, R169, R4, !PT ;  /* 0x00000004a9a97209 */ /* 0x002fe40007810000 */
[----:B------:R-:W1:Y:S01]  /*4760*/  SHFL.BFLY PT, R4, R168, 0x2, 0x1f ;  /* 0x0c401f00a8047f89 */ /* 0x000e6200000e0000 */
[----:B------:R-:W-:Y:S02]  /*4770*/  ISETP.LT.OR P0, PT, R9, 0x1, P0 ;  /* 0x000000010900780c */ /* 0x000fe40000701670 */
[----:B------:R-:W-:Y:S01]  /*4780*/  FMUL.FTZ R13, R169, c[0x0][0x2d0] ;  /* 0x0000b400a90d7a20 */ /* 0x000fe20000410000 */
[----:B------:R-:W-:Y:S02]  /*4790*/  FSEL R160, R66, -INF , !P6 ;  /* 0xff80000042a07808 */ /* 0x000fe40007000000 */
[----:B------:R-:W-:-:S02]  /*47a0*/  FSEL R69, R86, -INF , !P0 ;  /* 0xff80000056457808 */ /* 0x000fc40004000000 */
[----:B------:R-:W-:Y:S01]  /*47b0*/  ISETP.NE.AND P0, PT, R21, RZ, PT ;  /* 0x000000ff1500720c */ /* 0x000fe20003f05270 */
[----:B------:R-:W-:Y:S01]  /*47c0*/  LDSM.16.MT88.4 R84, [R226+0x1900] ;  /* 0x00190000e254783b */ /* 0x000fe20000004200 */
[----:B------:R-:W-:Y:S02]  /*47d0*/  FMNMX.FTZ R3, R69, R70, !PT ;  /* 0x0000004645037209 */ /* 0x000fe40007810000 */
[----:B------:R-:W-:Y:S02]  /*47e0*/  ISETP.GT.AND P0, PT, R8, 0x18, !P0 ;  /* 0x000000180800780c */ /* 0x000fe40004704270 */
[C---:B------:R-:W-:Y:S02]  /*47f0*/  ISETP.LT.OR P2, PT, R9.reuse, 0x29, P2 ;  /* 0x000000290900780c */ /* 0x040fe40001741670 */
[----:B------:R-:W-:Y:S02]  /*4800*/  ISETP.LT.OR P0, PT, R9, 0x19, P0 ;  /* 0x000000190900780c */ /* 0x000fe40000701670 */
[----:B------:R-:W-:-:S02]  /*4810*/  FSEL R161, R67, -INF , !P5 ;  /* 0xff80000043a17808 */ /* 0x000fc40006800000 */
[----:B------:R-:W-:Y:S01]  /*4820*/  FSEL R137, R74, -INF , !P0 ;  /* 0xff8000004a897808 */ /* 0x000fe20004000000 */
[----:B------:R-:W-:Y:S01]  /*4830*/  LDSM.16.MT88.4 R64, [R226+0x900] ;  /* 0x00090000e240783b */ /* 0x000fe20000004200 */
[----:B------:R-:W-:Y:S02]  /*4840*/  FSETP.NEU.FTZ.AND P0, PT, R169, -INF , PT ;  /* 0xff800000a900780b */ /* 0x000fe40003f1d000 */
[----:B-1----:R-:W-:Y:S02]  /*4850*/  FMNMX.FTZ R168, R168, R4, !PT ;  /* 0x00000004a8a87209 */ /* 0x002fe40007810000 */
[----:B------:R-:W-:Y:S02]  /*4860*/  FSEL R13, R13, RZ, P0 ;  /* 0x000000ff0d0d7208 */ /* 0x000fe40000000000 */
[----:B------:R-:W-:Y:S01]  /*4870*/  ISETP.LT.OR P1, PT, R9, 0x2a, P1 ;  /* 0x0000002a0900780c */ /* 0x000fe20000f21670 */
[----:B------:R-:W1:Y:S01]  /*4880*/  SHFL.BFLY PT, R4, R168, 0x1, 0x1f ;  /* 0x0c201f00a8047f89 */ /* 0x000e6200000e0000 */
[----:B------:R-:W-:Y:S01]  /*4890*/  FSEL R162, R162, -INF , !P2 ;  /* 0xff800000a2a27808 */ /* 0x000fe20005000000 */
[----:B------:R-:W-:Y:S01]  /*48a0*/  FFMA.FTZ R2, R36, c[0x0][0x2d0], -R13 ;  /* 0x0000b40024027a23 */ /* 0x000fe2000001080d */
[----:B------:R-:W-:-:S03]  /*48b0*/  FSEL R163, R163, -INF , !P1 ;  /* 0xff800000a3a37808 */ /* 0x000fc60004800000 */
[----:B------:R2:W-:Y:S02]  /*48c0*/  MUFU.EX2 R195, R2 ;  /* 0x0000000200c37308 */ /* 0x0005e40000000800 */
[--C-:B--2---:R-:W-:Y:S01]  /*48d0*/  FFMA.FTZ R2, R37, c[0x0][0x2d0], -R13.reuse ;  /* 0x0000b40025027a23 */ /* 0x104fe2000001080d */
[----:B-1----:R-:W-:Y:S01]  /*48e0*/  FMNMX.FTZ R168, R168, R4, !PT ;  /* 0x00000004a8a87209 */ /* 0x002fe20007810000 */
[----:B------:R-:W-:-:S04]  /*48f0*/  FFMA.FTZ R4, R25, c[0x0][0x2d0], -R13 ;  /* 0x0000b40019047a23 */ /* 0x000fc8000001080d */
[----:B------:R1:W-:Y:S01]  /*4900*/  MUFU.EX2 R186, R2 ;  /* 0x0000000200ba7308 */ /* 0x0003e20000000800 */
[C---:B------:R-:W-:Y:S01]  /*4910*/  FSETP.NEU.FTZ.AND P0, PT, R168.reuse, -INF , PT ;  /* 0xff800000a800780b */ /* 0x040fe20003f1d000 */
[----:B------:R-:W-:-:S05]  /*4920*/  FMUL.FTZ R12, R168, c[0x0][0x2d0] ;  /* 0x0000b400a80c7a20 */ /* 0x000fca0000410000 */
[----:B------:R-:W-:Y:S01]  /*4930*/  FSEL R12, R12, RZ, P0 ;  /* 0x000000ff0c0c7208 */ /* 0x000fe20000000000 */
[----:B------:R2:W-:Y:S01]  /*4940*/  MUFU.EX2 R183, R4 ;  /* 0x0000000400b77308 */ /* 0x0005e20000000800 */
[----:B------:R-:W-:-:S03]  /*4950*/  ISETP.NE.AND P0, PT, R29, RZ, PT ;  /* 0x000000ff1d00720c */ /* 0x000fc60003f05270 */
[--C-:B------:R-:W-:Y:S01]  /*4960*/  FFMA.FTZ R0, R24, c[0x0][0x2d0], -R12.reuse ;  /* 0x0000b40018007a23 */ /* 0x100fe2000001080c */
[----:B------:R-:W-:Y:S02]  /*4970*/  ISETP.GT.AND P0, PT, R8, 0x19, !P0 ;  /* 0x000000190800780c */ /* 0x000fe40004704270 */
[----:B-1----:R-:W-:Y:S01]  /*4980*/  FMNMX.FTZ R2, R104, R3, !PT ;  /* 0x0000000368027209 */ /* 0x002fe20007810000 */
[----:B------:R1:W-:Y:S01]  /*4990*/  MUFU.EX2 R233, R0 ;  /* 0x0000000000e97308 */ /* 0x0003e20000000800 */
[--C-:B------:R-:W-:Y:S01]  /*49a0*/  FFMA.FTZ R3, R48, c[0x0][0x2d0], -R13.reuse ;  /* 0x0000b40030037a23 */ /* 0x100fe2000001080d */
[----:B------:R-:W-:Y:S02]  /*49b0*/  ISETP.LT.OR P0, PT, R9, 0x1a, P0 ;  /* 0x0000001a0900780c */ /* 0x000fe40000701670 */
[----:B------:R-:W-:Y:S02]  /*49c0*/  FMNMX.FTZ R2, R71, R2, !PT ;  /* 0x0000000247027209 */ /* 0x000fe40007810000 */
[----:B------:R-:W-:Y:S01]  /*49d0*/  FSEL R68, R75, -INF , !P0 ;  /* 0xff8000004b447808 */ /* 0x000fe20004000000 */
[----:B--2---:R-:W-:Y:S01]  /*49e0*/  FFMA.FTZ R4, R26, c[0x0][0x2d0], -R13 ;  /* 0x0000b4001a047a23 */ /* 0x004fe2000001080d */
[----:B------:R2:W-:Y:S01]  /*49f0*/  MUFU.EX2 R193, R3 ;  /* 0x0000000300c17308 */ /* 0x0005e20000000800 */
[----:B-1----:R-:W-:-:S07]  /*4a00*/  FFMA.FTZ R0, R27, c[0x0][0x2d0], -R12 ;  /* 0x0000b4001b007a23 */ /* 0x002fce000001080c */
[----:B------:R1:W-:Y:S01]  /*4a10*/  MUFU.EX2 R234, R4 ;  /* 0x0000000400ea7308 */ /* 0x0003e20000000800 */
[----:B------:R-:W-:Y:S07]  /*4a20*/  LDSM.16.MT88.4 R24, [R228+0x2100] ;  /* 0x00210000e418783b */ /* 0x000fee0000004200 */
[----:B------:R3:W-:Y:S01]  /*4a30*/  MUFU.EX2 R252, R0 ;  /* 0x0000000000fc7308 */ /* 0x0007e20000000800 */
[----:B--2---:R-:W-:Y:S01]  /*4a40*/  FMNMX.FTZ R3, R117, R2, !PT ;  /* 0x0000000275037209 */ /* 0x004fe20007810000 */
[----:B------:R-:W-:-:S02]  /*4a50*/  FFMA.FTZ R2, R50, c[0x0][0x2d0], -R13 ;  /* 0x0000b40032027a23 */ /* 0x000fc4000001080d */
[----:B-1----:R-:W-:-:S04]  /*4a60*/  FFMA.FTZ R4, R30, c[0x0][0x2d0], -R13 ;  /* 0x0000b4001e047a23 */ /* 0x002fc8000001080d */
[----:B------:R1:W2:Y:S01]  /*4a70*/  MUFU.EX2 R185, R2 ;  /* 0x0000000200b97308 */ /* 0x0002a20000000800 */
[----:B---3--:R-:W-:-:S07]  /*4a80*/  FFMA.FTZ R0, R28, c[0x0][0x2d0], -R12 ;  /* 0x0000b4001c007a23 */ /* 0x008fce000001080c */
[----:B------:R3:W-:Y:S08]  /*4a90*/  MUFU.EX2 R192, R4 ;  /* 0x0000000400c07308 */ /* 0x0007f00000000800 */
[----:B------:R4:W4:Y:S01]  /*4aa0*/  MUFU.EX2 R164, R0 ;  /* 0x0000000000a47308 */ /* 0x0009220000000800 */
[----:B-1----:R-:W-:Y:S01]  /*4ab0*/  FMNMX.FTZ R2, R119, R3, !PT ;  /* 0x0000000377027209 */ /* 0x002fe20007810000 */
[----:B------:R-:W-:Y:S01]  /*4ac0*/  FFMA.FTZ R3, R38, c[0x0][0x2d0], -R12 ;  /* 0x0000b40026037a23 */ /* 0x000fe2000001080c */
[----:B--2---:R-:W-:-:S02]  /*4ad0*/  F2FP.BF16.PACK_AB R10, R185, R193 ;  /* 0x000000c1b90a723e */ /* 0x004fc400000010ff */
[----:B------:R-:W-:Y:S01]  /*4ae0*/  FMNMX.FTZ R2, R137, R2, !PT ;  /* 0x0000000289027209 */ /* 0x000fe20007810000 */
[----:B---3--:R-:W-:Y:S02]  /*4af0*/  FFMA.FTZ R4, R31, c[0x0][0x2d0], -R13 ;  /* 0x0000b4001f047a23 */ /* 0x008fe4000001080d */
[----:B------:R1:W-:Y:S01]  /*4b00*/  MUFU.EX2 R224, R3 ;  /* 0x0000000300e07308 */ /* 0x0003e20000000800 */
[----:B------:R-:W-:Y:S01]  /*4b10*/  LDSM.16.MT88.4 R28, [R225+0x1900] ;  /* 0x00190000e11c783b */ /* 0x000fe20000004200 */
[----:B----4-:R-:W-:-:S06]  /*4b20*/  FMNMX.FTZ R0, R105, R106, !PT ;  /* 0x0000006a69007209 */ /* 0x010fcc0007810000 */
[----:B------:R2:W3:Y:S01]  /*4b30*/  MUFU.EX2 R180, R4 ;  /* 0x0000000400b47308 */ /* 0x0004e20000000800 */
[----:B------:R-:W-:Y:S02]  /*4b40*/  F2FP.BF16.PACK_AB R7, R164, R252 ;  /* 0x000000fca407723e */ /* 0x000fe400000010ff */
[----:B------:R-:W-:-:S04]  /*4b50*/  FMNMX.FTZ R0, R107, R0, !PT ;  /* 0x000000006b007209 */ /* 0x000fc80007810000 */
[----:B------:R-:W-:Y:S02]  /*4b60*/  FMNMX.FTZ R0, R116, R0, !PT ;  /* 0x0000000074007209 */ /* 0x000fe40007810000 */
[----:B-1----:R-:W-:Y:S01]  /*4b70*/  FMNMX.FTZ R3, R68, R2, !PT ;  /* 0x0000000244037209 */ /* 0x002fe20007810000 */
[--C-:B------:R-:W-:Y:S01]  /*4b80*/  FFMA.FTZ R2, R39, c[0x0][0x2d0], -R12.reuse ;  /* 0x0000b40027027a23 */ /* 0x100fe2000001080c */
[----:B------:R-:W-:Y:S01]  /*4b90*/  FMNMX.FTZ R0, R118, R0, !PT ;  /* 0x0000000076007209 */ /* 0x000fe20007810000 */
[----:B------:R-:W-:Y:S01]  /*4ba0*/  LDSM.16.MT88.4 R36, [R226+0x2100] ;  /* 0x00210000e224783b */ /* 0x000fe20000004200 */
[----:B------:R-:W-:Y:S01]  /*4bb0*/  FMNMX.FTZ R3, R160, R3, !PT ;  /* 0x00000003a0037209 */ /* 0x000fe20007810000 */
[----:B------:R1:W4:Y:S01]  /*4bc0*/  MUFU.EX2 R251, R2 ;  /* 0x0000000200fb7308 */ /* 0x0003220000000800 */
[----:B------:R-:W-:Y:S01]  /*4bd0*/  FMNMX.FTZ R0, R136, R0, !PT ;  /* 0x0000000088007209 */ /* 0x000fe20007810000 */
[----:B--2---:R-:W-:Y:S01]  /*4be0*/  FFMA.FTZ R4, R23, c[0x0][0x2d0], -R12 ;  /* 0x0000b40017047a23 */ /* 0x004fe2000001080c */
[----:B------:R-:W-:-:S02]  /*4bf0*/  FMNMX.FTZ R3, R161, R3, !PT ;  /* 0x00000003a1037209 */ /* 0x000fc40007810000 */
[----:B------:R-:W-:Y:S02]  /*4c00*/  FMNMX.FTZ R0, R138, R0, !PT ;  /* 0x000000008a007209 */ /* 0x000fe40007810000 */
[----:B---3--:R-:W-:Y:S01]  /*4c10*/  F2FP.BF16.PACK_AB R6, R180, R192 ;  /* 0x000000c0b406723e */ /* 0x008fe200000010ff */
[----:B------:R2:W3:Y:S01]  /*4c20*/  MUFU.EX2 R182, R4 ;  /* 0x0000000400b67308 */ /* 0x0004e20000000800 */
[----:B------:R-:W-:Y:S02]  /*4c30*/  FMNMX.FTZ R0, R139, R0, !PT ;  /* 0x000000008b007209 */ /* 0x000fe40007810000 */
[----:B------:R-:W-:Y:S02]  /*4c40*/  FMNMX.FTZ R3, R162, R3, !PT ;  /* 0x00000003a2037209 */ /* 0x000fe40007810000 */
[----:B------:R-:W-:Y:S02]  /*4c50*/  FMNMX.FTZ R0, R172, R0, !PT ;  /* 0x00000000ac007209 */ /* 0x000fe40007810000 */
[----:B------:R-:W-:Y:S01]  /*4c60*/  FMNMX.FTZ R3, R163, R3, !PT ;  /* 0x00000003a3037209 */ /* 0x000fe20007810000 */
[----:B-1----:R-:W-:Y:S01]  /*4c70*/  FFMA.FTZ R2, R49, c[0x0][0x2d0], -R12 ;  /* 0x0000b40031027a23 */ /* 0x002fe2000001080c */
[----:B------:R-:W-:-:S02]  /*4c80*/  FMNMX.FTZ R0, R173, R0, !PT ;  /* 0x00000000ad007209 */ /* 0x000fc40007810000 */
[----:B----4-:R-:W-:Y:S01]  /*4c90*/  F2FP.BF16.PACK_AB R9, R251, R224 ;  /* 0x000000e0fb09723e */ /* 0x010fe200000010ff */
[----:B------:R1:W-:Y:S01]  /*4ca0*/  MUFU.EX2 R229, R2 ;  /* 0x0000000200e57308 */ /* 0x0003e20000000800 */
[----:B------:R-:W-:Y:S01]  /*4cb0*/  FMNMX.FTZ R0, R174, R0, !PT ;  /* 0x00000000ae007209 */ /* 0x000fe20007810000 */
[----:B------:R-:W4:Y:S01]  /*4cc0*/  SHFL.BFLY PT, R14, R3, 0x2, 0x1f ;  /* 0x0c401f00030e7f89 */ /* 0x000f2200000e0000 */
[----:B--2---:R-:W-:Y:S02]  /*4cd0*/  F2FP.BF16.PACK_AB R4, R234, R183 ;  /* 0x000000b7ea04723e */ /* 0x004fe400000010ff */
[----:B------:R-:W-:Y:S02]  /*4ce0*/  FMNMX.FTZ R0, R175, R0, !PT ;  /* 0x00000000af007209 */ /* 0x000fe40007810000 */
[----:B---3--:R-:W-:-:S03]  /*4cf0*/  F2FP.BF16.PACK_AB R5, R233, R182 ;  /* 0x000000b6e905723e */ /* 0x008fc600000010ff */
[----:B------:R-:W2:Y:S04]  /*4d00*/  SHFL.BFLY PT, R8, R0, 0x2, 0x1f ;  /* 0x0c401f0000087f89 */ /* 0x000ea800000e0000 */
[C---:B------:R-:W-:Y:S01]  /*4d10*/  HMMA.16816.F32.BF16 R20, R4.reuse, R44, RZ ;  /* 0x0000002c0414723c */ /* 0x040fe200000418ff */
[----:B-1----:R-:W-:Y:S02]  /*4d20*/  FFMA.FTZ R2, R51, c[0x0][0x2d0], -R12 ;  /* 0x0000b40033027a23 */ /* 0x002fe4000001080c */
[----:B------:R-:W-:Y:S02]  /*4d30*/  LDSM.16.MT88.4 R48, [R225+0x2100] ;  /* 0x00210000e130783b */ /* 0x000fe40000004200 */
[----:B------:R-:W1:Y:S03]  /*4d40*/  MUFU.EX2 R184, R2 ;  /* 0x0000000200b87308 */ /* 0x000e660000000800 */
[----:B------:R-:W-:Y:S01]  /*4d50*/  HMMA.16816.F32.BF16 R148, R4, R60, RZ ;  /* 0x0000003c0494723c */ /* 0x000fe200000418ff */
[----:B----4-:R-:W-:-:S07]  /*4d60*/  FMNMX.FTZ R3, R3, R14, !PT ;  /* 0x0000000e03037209 */ /* 0x010fce0007810000 */
[----:B------:R-:W-:Y:S01]  /*4d70*/  HMMA.16816.F32.BF16 R144, R4, R28, RZ ;  /* 0x0000001c0490723c */ /* 0x000fe200000418ff */
[----:B--2---:R-:W-:Y:S02]  /*4d80*/  FMNMX.FTZ R0, R0, R8, !PT ;  /* 0x0000000800007209 */ /* 0x004fe40007810000 */
[----:B------:R-:W-:-:S05]  /*4d90*/  F2FP.BF16.PACK_AB R8, R186, R195 ;  /* 0x000000c3ba08723e */ /* 0x000fca00000010ff */
[----:B------:R-:W-:Y:S01]  /*4da0*/  HMMA.16816.F32.BF16 R140, R4, R40, RZ ;  /* 0x00000028048c723c */ /* 0x000fe200000418ff */
[----:B------:R-:W2:Y:S01]  /*4db0*/  SHFL.BFLY PT, R15, R0, 0x1, 0x1f ;  /* 0x0c201f00000f7f89 */ /* 0x000ea200000e0000 */
[----:B-1----:R-:W-:-:S06]  /*4dc0*/  F2FP.BF16.PACK_AB R11, R184, R229 ;  /* 0x000000e5b80b723e */ /* 0x002fcc00000010ff */
[----:B------:R-:W-:Y:S08]  /*4dd0*/  HMMA.16816.F32.BF16 R128, R4, R32, RZ ;  /* 0x000000200480723c */ /* 0x000ff000000418ff */
[----:B------:R-:W-:Y:S01]  /*4de0*/  HMMA.16816.F32.BF16 R176, R8, R80, R20 ;  /* 0x0000005008b0723c */ /* 0x000fe20000041814 */
[----:B------:R-:W-:Y:S07]  /*4df0*/  LDSM.16.MT88.4 R20, [R227+0x2100] ;  /* 0x00210000e314783b */ /* 0x000fee0000004200 */
[----:B------:R-:W-:Y:S01]  /*4e00*/  HMMA.16816.F32.BF16 R152, R4, R84, RZ ;  /* 0x000000540498723c */ /* 0x000fe200000418ff */
[----:B--2---:R-:W-:-:S04]  /*4e10*/  FMNMX.FTZ R167, R0, R15, !PT ;  /* 0x0000000f00a77209 */ /* 0x004fc80007810000 */
[C---:B------:R-:W-:Y:S01]  /*4e20*/  FSETP.NEU.FTZ.AND P0, PT, R167.reuse, -INF , PT ;  /* 0xff800000a700780b */ /* 0x040fe20003f1d000 */
[----:B------:R-:W-:Y:S02]  /*4e30*/  FMUL.FTZ R0, R167, c[0x0][0x2d0] ;  /* 0x0000b400a7007a20 */ /* 0x000fe40000410000 */
[----:B------:R-:W-:Y:S03]  /*4e40*/  HMMA.16816.F32.BF16 R132, R4, R100, RZ ;  /* 0x000000640484723c */ /* 0x000fe600000418ff */
[----:B------:R-:W-:-:S05]  /*4e50*/  FSEL R0, R0, RZ, P0 ;  /* 0x000000ff00007208 */ /* 0x000fca0000000000 */
[----:B------:R-:W-:Y:S01]  /*4e60*/  HMMA.16816.F32.BF16 R124, R4, R120, RZ ;  /* 0x00000078047c723c */ /* 0x000fe200000418ff */
[----:B------:R-:W-:-:S04]  /*4e70*/  FFMA.FTZ R2, R105, c[0x0][0x2d0], -R0 ;  /* 0x0000b40069027a23 */ /* 0x000fc80000010800 */
        /* <DEDUP_REMOVED lines=8> */
[----:B-1----:R-:W-:-:S07]  /*4f00*/  FFMA.FTZ R2, R107, c[0x0][0x2d0], -R0 ;  /* 0x0000b4006b027a23 */ /* 0x002fce0000010800 */
[C---:B------:R-:W-:Y:S08]  /*4f10*/  HMMA.16816.F32.BF16 R76, R4.reuse, R86, RZ ;  /* 0x00000056044c723c */ /* 0x040ff000000418ff */
[C---:B------:R-:W-:Y:S08]  /*4f20*/  HMMA.16816.F32.BF16 R72, R4.reuse, R102, RZ ;  /* 0x000000660448723c */ /* 0x040ff000000418ff */
[----:B------:R-:W-:Y:S01]  /*4f30*/  HMMA.16816.F32.BF16 R16, R4, R122, RZ ;  /* 0x0000007a0410723c */ /* 0x000fe200000418ff */
[----:B------:R-:W1:Y:S01]  /*4f40*/  SHFL.BFLY PT, R4, R3, 0x1, 0x1f ;  /* 0x0c201f0003047f89 */ /* 0x000e6200000e0000 */
[----:B------:R-:W2:Y:S06]  /*4f50*/  MUFU.EX2 R5, R2 ;  /* 0x0000000200057308 */ /* 0x000eac0000000800 */
[C---:B------:R-:W-:Y:S08]  /*4f60*/  HMMA.16816.F32.BF16 R148, R8.reuse, R52, R148 ;  /* 0x000000340894723c */ /* 0x040ff00000041894 */
[C---:B------:R-:W-:Y:S08]  /*4f70*/  HMMA.16816.F32.BF16 R144, R8.reuse, R48, R144 ;  /* 0x000000300890723c */ /* 0x040ff00000041890 */
[----:B------:R-:W-:Y:S01]  /*4f80*/  HMMA.16816.F32.BF16 R196, R8, R56, R140 ;  /* 0x0000003808c4723c */ /* 0x000fe2000004188c */
[----:B-1----:R-:W-:Y:S01]  /*4f90*/  FMNMX.FTZ R3, R3, R4, !PT ;  /* 0x0000000403037209 */ /* 0x002fe20007810000 */
[----:B------:R-:W-:-:S02]  /*4fa0*/  FFMA.FTZ R4, R116, c[0x0][0x2d0], -R0 ;  /* 0x0000b40074047a23 */ /* 0x000fc40000010800 */
[----:B--2---:R-:W-:Y:S01]  /*4fb0*/  IMAD.MOV.U32 R116, RZ, RZ, R5 ;  /* 0x000000ffff747224 */ /* 0x004fe200078e0005 */
[C---:B------:R-:W-:Y:S01]  /*4fc0*/  FSETP.NEU.FTZ.AND P0, PT, R3.reuse, -INF , PT ;  /* 0xff8000000300780b */ /* 0x040fe20003f1d000 */
[----:B------:R-:W-:Y:S01]  /*4fd0*/  FMUL.FTZ R2, R3, c[0x0][0x2d0] ;  /* 0x0000b40003027a20 */ /* 0x000fe20000410000 */
[----:B------:R-:W1:Y:S01]  /*4fe0*/  MUFU.EX2 R181, R4 ;  /* 0x0000000400b57308 */ /* 0x000e620000000800 */
[----:B------:R-:W-:Y:S01]  /*4ff0*/  HMMA.16816.F32.BF16 R188, R8, R64, R128 ;  /* 0x0000004008bc723c */ /* 0x000fe20000041880 */
[----:B------:R-:W-:Y:S01]  /*5000*/  MOV R141, R149 ;  /* 0x00000095008d7202 */ /* 0x000fe20000000f00 */
[----:B------:R-:W-:Y:S01]  /*5010*/  IMAD.MOV.U32 R140, RZ, RZ, R150 ;  /* 0x000000ffff8c7224 */ /* 0x000fe200078e0096 */
[----:B------:R-:W-:-:S04]  /*5020*/  FSEL R2, R2, RZ, P0 ;  /* 0x000000ff02027208 */ /* 0x000fc80000000000 */
[----:B------:R-:W-:Y:S01]  /*5030*/  MOV R130, R148 ;  /* 0x0000009400827202 */ /* 0x000fe20000000f00 */
[----:B------:R-:W-:Y:S01]  /*5040*/  IMAD.MOV.U32 R150, RZ, RZ, R145 ;  /* 0x000000ffff967224 */ /* 0x000fe200078e0091 */
[----:B------:R-:W-:Y:S01]  /*5050*/  MOV R148, R147 ;  /* 0x0000009300947202 */ /* 0x000fe20000000f00 */
[----:B------:R-:W-:Y:S01]  /*5060*/  IMAD.MOV.U32 R149, RZ, RZ, R146 ;  /* 0x000000ffff957224 */ /* 0x000fe200078e0092 */
[C---:B------:R-:W-:Y:S01]  /*5070*/  HMMA.16816.F32.BF16 R244, R8.reuse, R36, R152 ;  /* 0x0000002408f4723c */ /* 0x040fe20000041898 */
[----:B------:R-:W-:Y:S02]  /*5080*/  IMAD.MOV.U32 R143, RZ, RZ, R144 ;  /* 0x000000ffff8f7224 */ /* 0x000fe400078e0090 */
[----:B------:R-:W-:Y:S01]  /*5090*/  IMAD.MOV.U32 R131, RZ, RZ, R151 ;  /* 0x000000ffff837224 */ /* 0x000fe200078e0097 */
[----:B-1----:R-:W-:Y:S01]  /*50a0*/  F2FP.BF16.PACK_AB R6, R181, R116 ;  /* 0x00000074b506723e */ /* 0x002fe200000010ff */
[----:B------:R-:W-:Y:S01]  /*50b0*/  IMAD.MOV.U32 R129, RZ, RZ, R196 ;  /* 0x000000ffff817224 */ /* 0x000fe200078e00c4 */
[----:B------:R-:W-:Y:S01]  /*50c0*/  MOV R128, R197 ;  /* 0x000000c500807202 */ /* 0x000fe20000000f00 */
[----:B------:R-:W-:Y:S01]  /*50d0*/  IMAD.MOV.U32 R15, RZ, RZ, R198 ;  /* 0x000000ffff0f7224 */ /* 0x000fe200078e00c6 */
[----:B------:R-:W-:Y:S01]  /*50e0*/  HMMA.16816.F32.BF16 R144, R8, R20, R124 ;  /* 0x000000140890723c */ /* 0x000fe2000004187c */
[----:B------:R-:W-:-:S02]  /*50f0*/  IMAD.MOV.U32 R14, RZ, RZ, R199 ;  /* 0x000000ffff0e7224 */ /* 0x000fc400078e00c7 */
[----:B------:R-:W-:-:S04]  /*5100*/  FFMA.FTZ R4, R69, c[0x0][0x2d0], -R2 ;  /* 0x0000b40045047a23 */ /* 0x000fc80000010802 */
[----:B------:R1:W-:Y:S01]  /*5110*/  MUFU.EX2 R248, R4 ;  /* 0x0000000400f87308 */ /* 0x0003e20000000800 */
[C---:B------:R-:W-:Y:S07]  /*5120*/  HMMA.16816.F32.BF16 R212, R8.reuse, R24, R132 ;  /* 0x0000001808d4723c */ /* 0x040fee0000041884 */
[----:B------:R-:W-:Y:S01]  /*5130*/  MOV R135, R180 ;  /* 0x000000b400877202 */ /* 0x000fe20000000f00 */
[----:B------:R-:W-:Y:S01]  /*5140*/  HMMA.16816.F32.BF16 R220, R8, R82, R112 ;  /* 0x0000005208dc723c */ /* 0x000fe20000041870 */
[----:B------:R-:W-:-:S02]  /*5150*/  IMAD.MOV.U32 R134, RZ, RZ, R164 ;  /* 0x000000ffff867224 */ /* 0x000fc400078e00a4 */
[----:B-1----:R-:W-:-:S05]  /*5160*/  FFMA.FTZ R4, R70, c[0x0][0x2d0], -R2 ;  /* 0x0000b40046047a23 */ /* 0x002fca0000010802 */
[C---:B------:R-:W-:Y:S01]  /*5170*/  HMMA.16816.F32.BF16 R216, R8.reuse, R66, R108 ;  /* 0x0000004208d8723c */ /* 0x040fe2000004186c */
[----:B------:R1:W2:Y:S07]  /*5180*/  MUFU.EX2 R180, R4 ;  /* 0x0000000400b47308 */ /* 0x0002ae0000000800 */
[C---:B------:R-:W-:Y:S08]  /*5190*/  HMMA.16816.F32.BF16 R208, R8.reuse, R58, R96 ;  /* 0x0000003a08d0723c */ /* 0x040ff00000041860 */
[----:B------:R-:W-:Y:S01]  /*51a0*/  HMMA.16816.F32.BF16 R204, R8, R54, R92 ;  /* 0x0000003608cc723c */ /* 0x000fe2000004185c */
[----:B-1----:R-:W-:Y:S01]  /*51b0*/  FFMA.FTZ R4, R104, c[0x0][0x2d0], -R2 ;  /* 0x0000b40068047a23 */ /* 0x002fe20000010802 */
[----:B--2---:R-:W-:-:S03]  /*51c0*/  F2FP.BF16.PACK_AB R5, R180, R248 ;  /* 0x000000f8b405723e */ /* 0x004fc600000010ff */
[----:B------:R1:W-:Y:S03]  /*51d0*/  MUFU.EX2 R142, R4 ;  /* 0x00000004008e7308 */ /* 0x0003e60000000800 */
[C---:B------:R-:W-:Y:S08]  /*51e0*/  HMMA.16816.F32.BF16 R200, R8.reuse, R50, R88 ;  /* 0x0000003208c8723c */ /* 0x040ff00000041858 */
[----:B------:R-:W-:Y:S01]  /*51f0*/  HMMA.16816.F32.BF16 R196, R8, R38, R76 ;  /* 0x0000002608c4723c */ /* 0x000fe2000004184c */
[----:B-1----:R-:W-:-:S07]  /*5200*/  FFMA.FTZ R4, R71, c[0x0][0x2d0], -R2 ;  /* 0x0000b40047047a23 */ /* 0x002fce0000010802 */
[C---:B------:R-:W-:Y:S01]  /*5210*/  HMMA.16816.F32.BF16 R152, R8.reuse, R26, R72 ;  /* 0x0000001a0898723c */ /* 0x040fe20000041848 */
[----:B------:R1:W2:Y:S07]  /*5220*/  MUFU.EX2 R250, R4 ;  /* 0x0000000400fa7308 */ /* 0x0002ae0000000800 */
[----:B------:R-:W-:Y:S07]  /*5230*/  HMMA.16816.F32.BF16 R124, R8, R22, R16 ;  /* 0x00000016087c723c */ /* 0x000fee0000041810 */
[----:B------:R-:W-:-:S02]  /*5240*/  FFMA.FTZ R8, R118, c[0x0][0x2d0], -R0 ;  /* 0x0000b40076087a23 */ /* 0x000fc40000010800 */
[----:B------:R-:W-:Y:S02]  /*5250*/  IMAD.MOV.U32 R118, RZ, RZ, R134 ;  /* 0x000000ffff767224 */ /* 0x000fe400078e0086 */
[----:B------:R3:W4:Y:S01]  /*5260*/  MUFU.EX2 R132, R8 ;  /* 0x0000000800847308 */ /* 0x0007220000000800 */
[----:B-1----:R-:W-:Y:S02]  /*5270*/  F2FP.BF16.PACK_AB R4, R232, R231 ;  /* 0x000000e7e804723e */ /* 0x002fe400000010ff */
[----:B--2---:R-:W-:-:S07]  /*5280*/  F2FP.BF16.PACK_AB R7, R250, R142 ;  /* 0x0000008efa07723e */ /* 0x004fce00000010ff */
[----:B------:R-:W-:Y:S01]  /*5290*/  HMMA.16816.F32.BF16 R88, R4, R32, RZ ;  /* 0x000000200458723c */ /* 0x000fe200000418ff */
[----:B---3--:R-:W-:Y:S01]  /*52a0*/  FFMA.FTZ R8, R136, c[0x0][0x2d0], -R0 ;  /* 0x0000b40088087a23 */ /* 0x008fe20000010800 */
[----:B------:R-:W-:-:S06]  /*52b0*/  MOV R136, R135 ;  /* 0x0000008700887202 */ /* 0x000fcc0000000f00 */
[C---:B------:R-:W-:Y:S01]  /*52c0*/  HMMA.16816.F32.BF16 R104, R4.reuse, R34, RZ ;  /* 0x000000220468723c */ /* 0x040fe200000418ff */
[----:B------:R1:W-:Y:S07]  /*52d0*/  MUFU.EX2 R194, R8 ;  /* 0x0000000800c27308 */ /* 0x0003ee0000000800 */
[C---:B------:R-:W-:Y:S08]  /*52e0*/  HMMA.16816.F32.BF16 R32, R4.reuse, R28, RZ ;  /* 0x0000001c0420723c */ /* 0x040ff000000418ff */
[----:B------:R-:W-:Y:S01]  /*52f0*/  HMMA.16816.F32.BF16 R76, R4, R30, RZ ;  /* 0x0000001e044c723c */ /* 0x000fe200000418ff */
[----:B-1----:R-:W-:-:S02]  /*5300*/  FFMA.FTZ R8, R138, c[0x0][0x2d0], -R0 ;  /* 0x0000b4008a087a23 */ /* 0x002fc40000010800 */
[----:B------:R-:W-:Y:S02]  /*5310*/  IMAD.MOV.U32 R138, RZ, RZ, R116 ;  /* 0x000000ffff8a7224 */ /* 0x000fe400078e0074 */
[----:B------:R1:W-:Y:S01]  /*5320*/  MUFU.EX2 R230, R8 ;  /* 0x0000000800e67308 */ /* 0x0003e20000000800 */
[----:B------:R-:W-:Y:S02]  /*5330*/  IMAD.MOV.U32 R116, RZ, RZ, R192 ;  /* 0x000000ffff747224 */ /* 0x000fe400078e00c0 */
[C---:B------:R-:W-:Y:S07]  /*5340*/  HMMA.16816.F32.BF16 R28, R4.reuse, R84, RZ ;  /* 0x00000054041c723c */ /* 0x040fee00000418ff */
[----:B------:R-:W-:Y:S01]  /*5350*/  MOV R84, R182 ;  /* 0x000000b600547202 */ /* 0x000fe20000000f00 */
[----:B------:R-:W-:Y:S01]  /*5360*/  HMMA.16816.F32.BF16 R108, R4, R44, RZ ;  /* 0x0000002c046c723c */ /* 0x000fe200000418ff */
[----:B-1----:R-:W-:-:S07]  /*5370*/  FFMA.FTZ R8, R139, c[0x0][0x2d0], -R0 ;  /* 0x0000b4008b087a23 */ /* 0x002fce0000010800 */
[C---:B------:R-:W-:Y:S01]  /*5380*/  HMMA.16816.F32.BF16 R112, R4.reuse, R46, RZ ;  /* 0x0000002e0470723c */ /* 0x040fe200000418ff */
[----:B------:R-:W-:Y:S01]  /*5390*/  IMAD.MOV.U32 R139, RZ, RZ, R252 ;  /* 0x000000ffff8b7224 */ /* 0x000fe200078e00fc */
[----:B------:R1:W-:Y:S06]  /*53a0*/  MUFU.EX2 R151, R8 ;  /* 0x0000000800977308 */ /* 0x0003ec0000000800 */
[C---:B------:R-:W-:Y:S08]  /*53b0*/  HMMA.16816.F32.BF16 R44, R4.reuse, R60, RZ ;  /* 0x0000003c042c723c */ /* 0x040ff000000418ff */
[----:B------:R-:W-:Y:S01]  /*53c0*/  HMMA.16816.F32.BF16 R92, R4, R62, RZ ;  /* 0x0000003e045c723c */ /* 0x000fe200000418ff */
[----:B-1----:R-:W-:Y:S01]  /*53d0*/  FFMA.FTZ R8, R117, c[0x0][0x2d0], -R2 ;  /* 0x0000b40075087a23 */ /* 0x002fe20000010802 */
[----:B------:R-:W-:-:S03]  /*53e0*/  MOV R117, R251 ;  /* 0x000000fb00757202 */ /* 0x000fc60000000f00 */
[----:B------:R1:W2:Y:S03]  /*53f0*/  MUFU.EX2 R133, R8 ;  /* 0x0000000800857308 */ /* 0x0002a60000000800 */
[C---:B------:R-:W-:Y:S07]  /*5400*/  HMMA.16816.F32.BF16 R60, R4.reuse, R102, RZ ;  /* 0x00000066043c723c */ /* 0x040fee00000418ff */
[----:B----4-:R-:W-:Y:S01]  /*5410*/  IMAD.MOV.U32 R103, RZ, RZ, R132 ;  /* 0x000000ffff677224 */ /* 0x010fe200078e0084 */
[----:B------:R-:W-:Y:S01]  /*5420*/  HMMA.16816.F32.BF16 R72, R4, R40, RZ ;  /* 0x000000280448723c */ /* 0x000fe200000418ff */
[----:B-1----:R-:W-:Y:S01]  /*5430*/  FFMA.FTZ R8, R119, c[0x0][0x2d0], -R2 ;  /* 0x0000b40077087a23 */ /* 0x002fe20000010802 */
[----:B--2---:R-:W-:-:S06]  /*5440*/  MOV R102, R133 ;  /* 0x0000008500667202 */ /* 0x004fcc0000000f00 */
[C---:B------:R-:W-:Y:S01]  /*5450*/  HMMA.16816.F32.BF16 R96, R4.reuse, R42, RZ ;  /* 0x0000002a0460723c */ /* 0x040fe200000418ff */
[----:B------:R-:W-:Y:S01]  /*5460*/  IMAD.MOV.U32 R119, RZ, RZ, R250 ;  /* 0x000000ffff777224 */ /* 0x000fe200078e00fa */
[----:B------:R1:W-:Y:S06]  /*5470*/  MUFU.EX2 R187, R8 ;  /* 0x0000000800bb7308 */ /* 0x0003ec0000000800 */
[C---:B------:R-:W-:Y:S07]  /*5480*/  HMMA.16816.F32.BF16 R16, R4.reuse, R100, RZ ;  /* 0x000000640410723c */ /* 0x040fee00000418ff */
[----:B------:R-:W-:Y:S01]  /*5490*/  IMAD.MOV.U32 R101, RZ, RZ, R142 ;  /* 0x000000ffff657224 */ /* 0x000fe200078e008e */
[----:B------:R-:W-:Y:S01]  /*54a0*/  HMMA.16816.F32.BF16 R40, R4, R122, RZ ;  /* 0x0000007a0428723c */ /* 0x000fe200000418ff */
[----:B------:R-:W-:Y:S01]  /*54b0*/  MOV R100, R186 ;  /* 0x000000ba00647202 */ /* 0x000fe20000000f00 */
[----:B-1----:R-:W-:-:S02]  /*54c0*/  FFMA.FTZ R8, R137, c[0x0][0x2d0], -R2 ;  /* 0x0000b40089087a23 */ /* 0x002fc40000010802 */
[----:B------:R-:W-:Y:S02]  /*54d0*/  IMAD.MOV.U32 R137, RZ, RZ, R183 ;  /* 0x000000ffff897224 */ /* 0x000fe400078e00b7 */
[----:B------:R1:W2:Y:S02]  /*54e0*/  MUFU.EX2 R164, R8 ;  /* 0x0000000800a47308 */ /* 0x0002a40000000800 */
[----:B-1----:R-:W-:Y:S02]  /*54f0*/  FFMA.FTZ R8, R68, c[0x0][0x2d0], -R2 ;  /* 0x0000b40044087a23 */ /* 0x002fe40000010802 */
[----:B--2---:R-:W-:Y:S01]  /*5500*/  IMAD.MOV.U32 R85, RZ, RZ, R164 ;  /* 0x000000ffff557224 */ /* 0x004fe200078e00a4 */
[----:B------:R-:W-:Y:S03]  /*5510*/  HMMA.16816.F32.BF16 R68, R4, R86, RZ ;  /* 0x000000560444723c */ /* 0x000fe600000418ff */
[----:B------:R1:W2:Y:S04]  /*5520*/  MUFU.EX2 R164, R8 ;  /* 0x0000000800a47308 */ /* 0x0002a80000000800 */
[----:B------:R-:W-:-:S02]  /*5530*/  IMAD.MOV.U32 R87, RZ, RZ, R181 ;  /* 0x000000ffff577224 */ /* 0x000fc400078e00b5 */
[----:B------:R-:W-:Y:S01]  /*5540*/  IMAD.MOV.U32 R86, RZ, RZ, R180 ;  /* 0x000000ffff567224 */ /* 0x000fe200078e00b4 */
[----:B-1----:R-:W-:Y:S07]  /*5550*/  HMMA.16816.F32.BF16 R8, R4, R120, RZ ;  /* 0x000000780408723c */ /* 0x002fee00000418ff */
[----:B------:R-:W-:Y:S02]  /*5560*/  F2FP.BF16.PACK_AB R4, R194, R103 ;  /* 0x00000067c204723e */ /* 0x000fe400000010ff */
[----:B------:R-:W-:-:S02]  /*5570*/  F2FP.BF16.PACK_AB R6, R151, R230 ;  /* 0x000000e69706723e */ /* 0x000fc400000010ff */
[----:B------:R-:W-:Y:S02]  /*5580*/  F2FP.BF16.PACK_AB R5, R187, R102 ;  /* 0x00000066bb05723e */ /* 0x000fe400000010ff */
[----:B--2---:R-:W-:-:S07]  /*5590*/  F2FP.BF16.PACK_AB R7, R164, R85 ;  /* 0x00000055a407723e */ /* 0x004fce00000010ff */
[C---:B------:R-:W-:Y:S01]  /*55a0*/  HMMA.16816.F32.BF16 R180, R4.reuse, R80, R108 ;  /* 0x0000005004b4723c */ /* 0x040fe2000004186c */
[----:B------:R-:W-:Y:S06]  /*55b0*/  LDSM.16.MT88.4 R108, [R228+0x2900] ;  /* 0x00290000e46c783b */ /* 0x000fec0000004200 */
[----:B------:R-:W-:Y:S01]  /*55c0*/  IMAD.MOV.U32 R80, RZ, RZ, R195 ;  /* 0x000000ffff507224 */ /* 0x000fe200078e00c3 */
[----:B------:R-:W-:Y:S01]  /*55d0*/  HMMA.16816.F32.BF16 R88, R4, R64, R88 ;  /* 0x000000400458723c */ /* 0x000fe20000041858 */
[----:B------:R-:W-:-:S06]  /*55e0*/  MOV R81, R248 ;  /* 0x000000f800517202 */ /* 0x000fcc0000000f00 */
[----:B------:R-:W-:Y:S01]  /*55f0*/  IMAD.MOV.U32 R65, RZ, RZ, R194 ;  /* 0x000000ffff417224 */ /* 0x000fe200078e00c2 */
[----:B------:R-:W-:Y:S01]  /*5600*/  MOV R64, R193 ;  /* 0x000000c100407202 */ /* 0x000fe20000000f00 */
[C---:B------:R-:W-:Y:S08]  /*5610*/  HMMA.16816.F32.BF16 R120, R4.reuse, R24, R16 ;  /* 0x000000180478723c */ /* 0x040ff00000041810 */
[C---:B------:R-:W-:Y:S07]  /*5620*/  HMMA.16816.F32.BF16 R192, R4.reuse, R20, R8 ;  /* 0x0000001404c0723c */ /* 0x040fee0000041808 */
[----:B------:R-:W-:Y:S01]  /*5630*/  FFMA.FTZ R8, R171, c[0x0][0x2d0], -R13 ;  /* 0x0000b400ab087a23 */ /* 0x000fe2000001080d */
[C---:B------:R-:W-:Y:S01]  /*5640*/  HMMA.16816.F32.BF16 R16, R4.reuse, R82, R112 ;  /* 0x000000520410723c */ /* 0x040fe20000041870 */
[----:B------:R-:W-:Y:S01]  /*5650*/  MOV R21, R185 ;  /* 0x000000b900157202 */ /* 0x000fe20000000f00 */
[----:B------:R-:W-:Y:S01]  /*5660*/  IMAD.MOV.U32 R20, RZ, RZ, R184 ;  /* 0x000000ffff147224 */ /* 0x000fe200078e00b8 */
[----:B------:R1:W-:Y:S04]  /*5670*/  MUFU.EX2 R248, R8 ;  /* 0x0000000800f87308 */ /* 0x0003e80000000800 */
[----:B------:R-:W-:Y:S01]  /*5680*/  MOV R114, R151 ;  /* 0x0000009700727202 */ /* 0x000fe20000000f00 */
[----:B------:R-:W-:Y:S01]  /*5690*/  IMAD.MOV.U32 R83, RZ, RZ, R150 ;  /* 0x000000ffff537224 */ /* 0x000fe200078e0096 */
[----:B------:R-:W-:Y:S01]  /*56a0*/  HMMA.16816.F32.BF16 R104, R4, R66, R104 ;  /* 0x000000420468723c */ /* 0x000fe20000041868 */
[----:B------:R-:W-:Y:S01]  /*56b0*/  IMAD.MOV.U32 R150, RZ, RZ, R15 ;  /* 0x000000ffff967224 */ /* 0x000fe200078e000f */
[----:B------:R-:W-:Y:S01]  /*56c0*/  MOV R113, R148 ;  /* 0x0000009400717202 */ /* 0x000fe20000000f00 */
[----:B------:R-:W-:-:S02]  /*56d0*/  IMAD.MOV.U32 R151, RZ, RZ, R14 ;  /* 0x000000ffff977224 */ /* 0x000fc400078e000e */
[----:B------:R-:W-:Y:S01]  /*56e0*/  IMAD.MOV.U32 R112, RZ, RZ, R149 ;  /* 0x000000ffff707224 */ /* 0x000fe200078e0095 */
[----:B------:R-:W-:Y:S01]  /*56f0*/  MOV R149, R128 ;  /* 0x0000008000957202 */ /* 0x000fe20000000f00 */
[----:B------:R-:W-:Y:S01]  /*5700*/  IMAD.MOV.U32 R82, RZ, RZ, R143 ;  /* 0x000000ffff527224 */ /* 0x000fe200078e008f */
[----:B------:R-:W-:Y:S01]  /*5710*/  MOV R67, R131 ;  /* 0x0000008300437202 */ /* 0x000fe20000000f00 */
[----:B------:R-:W-:Y:S01]  /*5720*/  IMAD.MOV.U32 R66, RZ, RZ, R140 ;  /* 0x000000ffff427224 */ /* 0x000fe200078e008c */
[C---:B------:R-:W-:Y:S01]  /*5730*/  HMMA.16816.F32.BF16 R72, R4.reuse, R56, R72 ;  /* 0x000000380448723c */ /* 0x040fe20000041848 */
[----:B-1----:R-:W-:Y:S02]  /*5740*/  FFMA.FTZ R8, R170, c[0x0][0x2d0], -R13 ;  /* 0x0000b400aa087a23 */ /* 0x002fe4000001080d */
[----:B------:R-:W-:Y:S02]  /*5750*/  IMAD.MOV.U32 R115, RZ, RZ, R187 ;  /* 0x000000ffff737224 */ /* 0x000fe400078e00bb */
[----:B------:R1:W2:Y:S01]  /*5760*/  MUFU.EX2 R251, R8 ;  /* 0x0000000800fb7308 */ /* 0x0002a20000000800 */
[----:B------:R-:W-:Y:S01]  /*5770*/  IMAD.MOV.U32 R148, RZ, RZ, R129 ;  /* 0x000000ffff947224 */ /* 0x000fe200078e0081 */
[----:B------:R-:W-:Y:S01]  /*5780*/  LDSM.16.MT88.4 R184, [R225+0x1100] ;  /* 0x00110000e1b8783b */ /* 0x000fe20000004200 */
[C---:B------:R-:W-:Y:S08]  /*5790*/  HMMA.16816.F32.BF16 R32, R4.reuse, R48, R32 ;  /* 0x000000300420723c */ /* 0x040ff00000041820 */
[----:B------:R-:W-:Y:S01]  /*57a0*/  HMMA.16816.F32.BF16 R28, R4, R36, R28 ;  /* 0x00000024041c723c */ /* 0x000fe2000004181c */
[----:B-1----:R-:W-:Y:S01]  /*57b0*/  FFMA.FTZ R8, R166, c[0x0][0x2d0], -R13 ;  /* 0x0000b400a6087a23 */ /* 0x002fe2000001080d */
[----:B--2---:R-:W-:-:S06]  /*57c0*/  F2FP.BF16.PACK_AB R128, R251, R248 ;  /* 0x000000f8fb80723e */ /* 0x004fcc00000010ff */
[C---:B------:R-:W-:Y:S01]  /*57d0*/  HMMA.16816.F32.BF16 R56, R4.reuse, R58, R96 ;  /* 0x0000003a0438723c */ /* 0x040fe20000041860 */
[----:B------:R1:W-:Y:S06]  /*57e0*/  MUFU.EX2 R252, R8 ;  /* 0x0000000800fc7308 */ /* 0x0003ec0000000800 */
        /* <DEDUP_REMOVED lines=9> */
[----:B-1----:R-:W-:Y:S01]  /*5880*/  FFMA.FTZ R8, R158, c[0x0][0x2d0], -R13 ;  /* 0x0000b4009e087a23 */ /* 0x002fe2000001080d */
[----:B------:R-:W1:Y:S01]  /*5890*/  LDSM.16.MT88.4 R140, [R226+0x1100] ;  /* 0x00110000e28c783b */ /* 0x000e620000004200 */
[----:B------:R-:W-:Y:S02]  /*58a0*/  IMAD.MOV.U32 R52, RZ, RZ, R130 ;  /* 0x000000ffff347224 */ /* 0x000fe400078e0082 */
[----:B------:R2:W3:Y:S01]  /*58b0*/  MUFU.EX2 R250, R8 ;  /* 0x0000000800fa7308 */ /* 0x0004e20000000800 */
[----:B------:R-:W-:Y:S01]  /*58c0*/  IMAD.MOV.U32 R80, RZ, RZ, R84 ;  /* 0x000000ffff507224 */ /* 0x000fe200078e0054 */
[----:B------:R-:W-:Y:S01]  /*58d0*/  LDSM.16.MT88.4 R76, [R225+0x2900] ;  /* 0x00290000e14c783b */ /* 0x000fe20000004200 */
[----:B------:R-:W-:Y:S01]  /*58e0*/  HMMA.16816.F32.BF16 R36, R4, R38, R68 ;  /* 0x000000260424723c */ /* 0x000fe20000041844 */
[----:B------:R-:W-:Y:S01]  /*58f0*/  IMAD.MOV.U32 R81, RZ, RZ, R85 ;  /* 0x000000ffff517224 */ /* 0x000fe200078e0055 */
[----:B------:R-:W-:Y:S01]  /*5900*/  MOV R85, R139 ;  /* 0x0000008b00557202 */ /* 0x000fe20000000f00 */
[----:B------:R-:W-:-:S05]  /*5910*/  IMAD.MOV.U32 R84, RZ, RZ, R117 ;  /* 0x000000ffff547224 */ /* 0x000fca00078e0075 */
[----:B------:R-:W-:Y:S01]  /*5920*/  HMMA.16816.F32.BF16 R24, R4, R26, R60 ;  /* 0x0000001a0418723c */ /* 0x000fe2000004183c */
[----:B--2---:R-:W-:-:S07]  /*5930*/  FFMA.FTZ R8, R156, c[0x0][0x2d0], -R12 ;  /* 0x0000b4009c087a23 */ /* 0x004fce000001080c */
[----:B------:R-:W-:Y:S01]  /*5940*/  HMMA.16816.F32.BF16 R40, R4, R22, R40 ;  /* 0x000000160428723c */ /* 0x000fe20000041828 */
[----:B------:R2:W-:Y:S01]  /*5950*/  MUFU.EX2 R171, R8 ;  /* 0x0000000800ab7308 */ /* 0x0005e20000000800 */
[----:B------:R-:W-:Y:S01]  /*5960*/  MOV R69, R99 ;  /* 0x0000006300457202 */ /* 0x000fe20000000f00 */
[----:B------:R-:W-:Y:S01]  /*5970*/  LDSM.16.MT88.4 R60, [R227+0x1100] ;  /* 0x00110000e33c783b */ /* 0x000fe20000004200 */
[----:B---3--:R-:W-:Y:S01]  /*5980*/  F2FP.BF16.PACK_AB R130, R250, R252 ;  /* 0x000000fcfa82723e */ /* 0x008fe200000010ff */
[----:B------:R-:W-:Y:S01]  /*5990*/  IMAD.MOV.U32 R68, RZ, RZ, R98 ;  /* 0x000000ffff447224 */ /* 0x000fe200078e0062 */
[----:B------:R-:W-:Y:S01]  /*59a0*/  MOV R96, R100 ;  /* 0x0000006400607202 */ /* 0x000fe20000000f00 */
[----:B------:R-:W-:Y:S01]  /*59b0*/  IMAD.MOV.U32 R139, RZ, RZ, R233 ;  /* 0x000000ffff8b7224 */ /* 0x000fe200078e00e9 */
[----:B------:R-:W-:Y:S01]  /*59c0*/  MOV R117, R118 ;  /* 0x0000007600757202 */ /* 0x000fe20000000f00 */
[----:B--2---:R-:W-:-:S04]  /*59d0*/  FFMA.FTZ R8, R157, c[0x0][0x2d0], -R12 ;  /* 0x0000b4009d087a23 */ /* 0x004fc8000001080c */
[----:B------:R2:W3:Y:S02]  /*59e0*/  MUFU.EX2 R166, R8 ;  /* 0x0000000800a67308 */ /* 0x0004e40000000800 */
[----:B--2---:R-:W-:Y:S01]  /*59f0*/  FFMA.FTZ R8, R165, c[0x0][0x2d0], -R12 ;  /* 0x0000b400a5087a23 */ /* 0x004fe2000001080c */
[----:B------:R-:W-:Y:S02]  /*5a00*/  MOV R99, R82 ;  /* 0x0000005200637202 */ /* 0x000fe40000000f00 */
[----:B---3--:R-:W-:-:S03]  /*5a10*/  F2FP.BF16.PACK_AB R129, R166, R171 ;  /* 0x000000aba681723e */ /* 0x008fc600000010ff */
[----:B------:R2:W-:Y:S02]  /*5a20*/  MUFU.EX2 R170, R8 ;  /* 0x0000000800aa7308 */ /* 0x0005e40000000800 */
[----:B--2---:R-:W-:Y:S02]  /*5a30*/  FFMA.FTZ R8, R159, c[0x0][0x2d0], -R12 ;  /* 0x0000b4009f087a23 */ /* 0x004fe4000001080c */
[----:B------:R-:W-:Y:S01]  /*5a40*/  HMMA.16816.F32.BF16 R12, R4, R54, R92 ;  /* 0x00000036040c723c */ /* 0x000fe2000004185c */
[----:B------:R-:W-:Y:S03]  /*5a50*/  LDSM.16.MT88.4 R92, [R226+0x2900] ;  /* 0x00290000e25c783b */ /* 0x000fe60000004200 */
[----:B------:R2:W3:Y:S01]  /*5a60*/  MUFU.EX2 R165, R8 ;  /* 0x0000000800a57308 */ /* 0x0004e20000000800 */
[----:B------:R-:W-:Y:S01]  /*5a70*/  MOV R82, R230 ;  /* 0x000000e600527202 */ /* 0x000fe20000000f00 */
[----:B------:R-:W4:Y:S01]  /*5a80*/  LDSM.16.MT88.4 R156, [R228+0x1100] ;  /* 0x00110000e49c783b */ /* 0x000f220000004200 */
[----:B------:R-:W-:Y:S01]  /*5a90*/  IMAD.MOV.U32 R54, RZ, RZ, R66 ;  /* 0x000000ffff367224 */ /* 0x000fe200078e0042 */
[----:B------:R-:W-:Y:S01]  /*5aa0*/  MOV R55, R67 ;  /* 0x0000004300377202 */ /* 0x000fe20000000f00 */
[----:B------:R-:W-:Y:S01]  /*5ab0*/  FFMA.FTZ R4, R172, c[0x0][0x2d0], -R0 ;  /* 0x0000b400ac047a23 */ /* 0x000fe20000010800 */
[----:B------:R-:W-:Y:S01]  /*5ac0*/  MOV R66, R112 ;  /* 0x0000007000427202 */ /* 0x000fe20000000f00 */
[----:B------:R-:W-:-:S02]  /*5ad0*/  IMAD.MOV.U32 R67, RZ, RZ, R113 ;  /* 0x000000ffff437224 */ /* 0x000fc400078e0071 */
[----:B------:R1:W-:Y:S01]  /*5ae0*/  MUFU.EX2 R23, R4 ;  /* 0x0000000400177308 */ /* 0x0003e20000000800 */
[----:B------:R-:W-:Y:S02]  /*5af0*/  IMAD.MOV.U32 R112, RZ, RZ, R64 ;  /* 0x000000ffff707224 */ /* 0x000fe400078e0040 */
[----:B------:R-:W-:Y:S01]  /*5b00*/  IMAD.MOV.U32 R70, RZ, RZ, R66 ;  /* 0x000000ffff467224 */ /* 0x000fe200078e0042 */
[----:B--2---:R-:W2:Y:S01]  /*5b10*/  LDSM.16.MT88.4 R8, [R227+0x2900] ;  /* 0x00290000e308783b */ /* 0x004ea20000004200 */
[----:B------:R-:W-:Y:S01]  /*5b20*/  IMAD.MOV.U32 R71, RZ, RZ, R67 ;  /* 0x000000ffff477224 */ /* 0x000fe200078e0043 */
[----:B---3--:R-:W-:Y:S01]  /*5b30*/  F2FP.BF16.PACK_AB R131, R165, R170 ;  /* 0x000000aaa583723e */ /* 0x008fe200000010ff */
[----:B------:R-:W-:Y:S02]  /*5b40*/  IMAD.MOV.U32 R66, RZ, RZ, R20 ;  /* 0x000000ffff427224 */ /* 0x000fe400078e0014 */
[----:B------:R-:W-:Y:S02]  /*5b50*/  IMAD.MOV.U32 R67, RZ, RZ, R21 ;  /* 0x000000ffff437224 */ /* 0x000fe400078e0015 */
[----:B------:R-:W-:-:S02]  /*5b60*/  IMAD.MOV.U32 R20, RZ, RZ, R102 ;  /* 0x000000ffff147224 */ /* 0x000fc400078e0066 */
[----:B------:R-:W-:Y:S01]  /*5b70*/  IMAD.MOV.U32 R21, RZ, RZ, R229 ;  /* 0x000000ffff157224 */ /* 0x000fe200078e00e5 */
[----:B------:R-:W-:Y:S01]  /*5b80*/  MOV R98, R82 ;  /* 0x0000005200627202 */ /* 0x000fe20000000f00 */
[----:B-1----:R-:W-:Y:S01]  /*5b90*/  FFMA.FTZ R4, R173, c[0x0][0x2d0], -R0 ;  /* 0x0000b400ad047a23 */ /* 0x002fe20000010800 */
[C---:B------:R-:W-:Y:S01]  /*5ba0*/  HMMA.16816.F32.BF16 R132, R128.reuse, R140, R188 ;  /* 0x0000008c8084723c */ /* 0x040fe200000418bc */
[----:B------:R-:W-:Y:S01]  /*5bb0*/  IMAD.MOV.U32 R113, RZ, RZ, R65 ;  /* 0x000000ffff717224 */ /* 0x000fe200078e0041 */
[----:B------:R-:W-:Y:S01]  /*5bc0*/  MOV R65, R87 ;  /* 0x0000005700417202 */ /* 0x000fe20000000f00 */
[----:B------:R-:W-:Y:S01]  /*5bd0*/  IMAD.MOV.U32 R64, RZ, RZ, R86 ;  /* 0x000000ffff407224 */ /* 0x000fe200078e0056 */
[----:B------:R1:W3:Y:S01]  /*5be0*/  MUFU.EX2 R22, R4 ;  /* 0x0000000400167308 */ /* 0x0002e20000000800 */
[----:B------:R-:W-:Y:S01]  /*5bf0*/  IMAD.MOV.U32 R173, RZ, RZ, R99 ;  /* 0x000000ffffad7224 */ /* 0x000fe200078e0063 */
[----:B------:R-:W-:Y:S01]  /*5c00*/  MOV R86, R137 ;  /* 0x0000008900567202 */ /* 0x000fe20000000f00 */
[----:B------:R-:W-:Y:S01]  /*5c10*/  IMAD.MOV.U32 R87, RZ, RZ, R119 ;  /* 0x000000ffff577224 */ /* 0x000fe200078e0077 */
[C---:B------:R-:W-:Y:S01]  /*5c20*/  HMMA.16816.F32.BF16 R176, R128.reuse, R184, R176 ;  /* 0x000000b880b0723c */ /* 0x040fe200000418b0 */
[----:B------:R-:W-:Y:S01]  /*5c30*/  IMAD.MOV.U32 R99, RZ, RZ, R20 ;  /* 0x000000ffff637224 */ /* 0x000fe200078e0014 */
[----:B------:R-:W-:Y:S01]  /*5c40*/  MOV R20, R21 ;  /* 0x0000001500147202 */ /* 0x000fe20000000f00 */
[----:B------:R-:W-:Y:S01]  /*5c50*/  IMAD.MOV.U32 R97, RZ, RZ, R67 ;  /* 0x000000ffff617224 */ /* 0x000fe200078e0043 */
[----:B------:R-:W-:Y:S01]  /*5c60*/  MOV R82, R114 ;  /* 0x0000007200527202 */ /* 0x000fe20000000f00 */
[----:B------:R-:W-:Y:S01]  /*5c70*/  IMAD.MOV.U32 R67, RZ, RZ, R113 ;  /* 0x000000ffff437224 */ /* 0x000fe200078e0071 */
[----:B------:R-:W-:Y:S01]  /*5c80*/  MOV R114, R80 ;  /* 0x0000005000727202 */ /* 0x000fe20000000f00 */
[----:B------:R-:W-:Y:S01]  /*5c90*/  IMAD.MOV.U32 R113, RZ, RZ, R65 ;  /* 0x000000ffff717224 */ /* 0x000fe200078e0041 */
[----:B----4-:R-:W-:Y:S01]  /*5ca0*/  HMMA.16816.F32.BF16 R148, R128, R156, R148 ;  /* 0x0000009c8094723c */ /* 0x010fe20000041894 */
[--C-:B-1----:R-:W-:Y:S01]  /*5cb0*/  FFMA.FTZ R4, R174, c[0x0][0x2d0], -R0.reuse ;  /* 0x0000b400ae047a23 */ /* 0x102fe20000010800 */
[----:B------:R-:W-:Y:S01]  /*5cc0*/  MOV R174, R66 ;  /* 0x0000004200ae7202 */ /* 0x000fe20000000f00 */
[----:B------:R-:W-:Y:S01]  /*5cd0*/  FFMA.FTZ R0, R175, c[0x0][0x2d0], -R0 ;  /* 0x0000b400af007a23 */ /* 0x000fe20000010800 */
        /* <DEDUP_REMOVED lines=9> */
[----:B------:R-:W-:Y:S01]  /*5d70*/  HMMA.16816.F32.BF16 R84, R128, R92, R244 ;  /* 0x0000005c8054723c */ /* 0x000fe200000418f4 */
[----:B------:R-:W-:Y:S01]  /*5d80*/  MOV R102, R224 ;  /* 0x000000e000667202 */ /* 0x000fe20000000f00 */
[----:B------:R-:W-:Y:S02]  /*5d90*/  IMAD.MOV.U32 R137, RZ, RZ, R138 ;  /* 0x000000ffff897224 */ /* 0x000fe400078e008a */
[----:B------:R-:W-:-:S03]  /*5da0*/  IMAD.MOV.U32 R119, RZ, RZ, R136 ;  /* 0x000000ffff777224 */ /* 0x000fc600078e0088 */
[----:B------:R-:W-:Y:S02]  /*5db0*/  IMAD.MOV.U32 R244, RZ, RZ, R20 ;  /* 0x000000fffff47224 */ /* 0x000fe400078e0014 */
[----:B------:R1:W-:Y:S01]  /*5dc0*/  MUFU.EX2 R20, R0 ;  /* 0x0000000000147308 */ /* 0x0003e20000000800 */
[----:B------:R-:W-:-:S07]  /*5dd0*/  MOV R247, R97 ;  /* 0x0000006100f77202 */ /* 0x000fce0000000f00 */
[----:B------:R-:W4:Y:S01]  /*5de0*/  MUFU.EX2 R21, R4 ;  /* 0x0000000400157308 */ /* 0x000f220000000800 */
[----:B------:R-:W-:Y:S01]  /*5df0*/  IMAD.MOV.U32 R246, RZ, RZ, R98 ;  /* 0x000000fffff67224 */ /* 0x000fe200078e0062 */
[----:B------:R-:W-:Y:S01]  /*5e00*/  MOV R245, R99 ;  /* 0x0000006300f57202 */ /* 0x000fe20000000f00 */
[----:B------:R-:W-:Y:S01]  /*5e10*/  IMAD.MOV.U32 R118, RZ, RZ, R231 ;  /* 0x000000ffff767224 */ /* 0x000fe200078e00e7 */
[----:B------:R-:W-:Y:S01]  /*5e20*/  MOV R138, R232 ;  /* 0x000000e8008a7202 */ /* 0x000fe20000000f00 */
[----:B------:R-:W-:Y:S01]  /*5e30*/  HMMA.16816.F32.BF16 R188, R128, R186, R220 ;  /* 0x000000ba80bc723c */ /* 0x000fe200000418dc */
[----:B------:R-:W-:Y:S02]  /*5e40*/  IMAD.MOV.U32 R136, RZ, RZ, R234 ;  /* 0x000000ffff887224 */ /* 0x000fe400078e00ea */
[----:B-1----:R-:W-:Y:S01]  /*5e50*/  FFMA.FTZ R0, R160, c[0x0][0x2d0], -R2 ;  /* 0x0000b400a0007a23 */ /* 0x002fe20000010802 */
[----:B------:R-:W-:Y:S01]  /*5e60*/  MOV R99, R102 ;  /* 0x0000006600637202 */ /* 0x000fe20000000f00 */
[----:B------:R-:W-:Y:S01]  /*5e70*/  IMAD.MOV.U32 R98, RZ, RZ, R103 ;  /* 0x000000ffff627224 */ /* 0x000fe200078e0067 */
[----:B------:R1:W5:Y:S01]  /*5e80*/  LDL.LU R234, [R1+0x68] ;  /* 0x0000680001ea7983 */ /* 0x0003620000300800 */
[----:B------:R2:W-:Y:S01]  /*5e90*/  MUFU.EX2 R5, R0 ;  /* 0x0000000000057308 */ /* 0x0005e20000000800 */
[----:B------:R-:W-:-:S02]  /*5ea0*/  IMAD.MOV.U32 R97, RZ, RZ, R101 ;  /* 0x000000ffff617224 */ /* 0x000fc400078e0065 */
[C---:B------:R-:W-:Y:S01]  /*5eb0*/  HMMA.16816.F32.BF16 R100, R128.reuse, R108, R212 ;  /* 0x0000006c8064723c */ /* 0x040fe200000418d4 */
[----:B------:R-:W-:Y:S01]  /*5ec0*/  IMAD.MOV.U32 R223, RZ, RZ, R96 ;  /* 0x000000ffffdf7224 */ /* 0x000fe200078e0060 */
[----:B------:R-:W-:Y:S01]  /*5ed0*/  MOV R220, R99 ;  /* 0x0000006300dc7202 */ /* 0x000fe20000000f00 */
[----:B------:R-:W-:Y:S01]  /*5ee0*/  IMAD.MOV.U32 R221, RZ, RZ, R98 ;  /* 0x000000ffffdd7224 */ /* 0x000fe200078e0062 */
[----:B------:R1:W5:Y:S01]  /*5ef0*/  LDL.LU R233, [R1+0x64] ;  /* 0x0000640001e97983 */ /* 0x0003620000300800 */
[--C-:B--2---:R-:W-:Y:S02]  /*5f00*/  FFMA.FTZ R0, R161, c[0x0][0x2d0], -R2.reuse ;  /* 0x0000b400a1007a23 */ /* 0x104fe40000010802 */
[----:B------:R-:W-:Y:S01]  /*5f10*/  MOV R215, R66 ;  /* 0x0000004200d77202 */ /* 0x000fe20000000f00 */
        /* <DEDUP_REMOVED lines=10> */
[----:B------:R-:W-:Y:S01]  /*5fc0*/  HMMA.16816.F32.BF16 R52, R128, R60, R52 ;  /* 0x0000003c8034723c */ /* 0x000fe20000041834 */
[----:B------:R1:W5:Y:S01]  /*5fd0*/  LDL.LU R232, [R1+0x60] ;  /* 0x0000600001e87983 */ /* 0x0003620000300800 */
[--C-:B--2---:R-:W-:Y:S01]  /*5fe0*/  FFMA.FTZ R0, R162, c[0x0][0x2d0], -R2.reuse ;  /* 0x0000b400a2007a23 */ /* 0x104fe20000010802 */
[----:B------:R-:W-:Y:S01]  /*5ff0*/  MOV R114, R64 ;  /* 0x0000004000727202 */ /* 0x000fe20000000f00 */
[----:B------:R-:W-:-:S02]  /*6000*/  FFMA.FTZ R2, R163, c[0x0][0x2d0], -R2 ;  /* 0x0000b400a3027a23 */ /* 0x000fc40000010802 */
[----:B------:R-:W-:Y:S02]  /*6010*/  IMAD.MOV.U32 R113, RZ, RZ, R115 ;  /* 0x000000ffff717224 */ /* 0x000fe400078e0073 */
[----:B------:R-:W-:Y:S01]  /*6020*/  IMAD.MOV.U32 R65, RZ, RZ, R119 ;  /* 0x000000ffff417224 */ /* 0x000fe200078e0077 */
[----:B------:R-:W-:Y:S01]  /*6030*/  MUFU.EX2 R0, R0 ;  /* 0x0000000000007308 */ /* 0x000fe20000000800 */
[----:B------:R-:W-:Y:S01]  /*6040*/  IMAD.MOV.U32 R115, RZ, RZ, R81 ;  /* 0x000000ffff737224 */ /* 0x000fe200078e0051 */
[----:B------:R-:W-:Y:S02]  /*6050*/  MOV R64, R137 ;  /* 0x0000008900407202 */ /* 0x000fe40000000f00 */
[----:B------:R-:W-:Y:S01]  /*6060*/  MOV R80, R117 ;  /* 0x0000007500507202 */ /* 0x000fe20000000f00 */
[----:B------:R-:W-:Y:S01]  /*6070*/  IMAD.MOV.U32 R7, RZ, RZ, R112 ;  /* 0x000000ffff077224 */ /* 0x000fe200078e0070 */
[C---:B------:R-:W-:Y:S01]  /*6080*/  HMMA.16816.F32.BF16 R68, R128.reuse, R76, R68 ;  /* 0x0000004c8044723c */ /* 0x040fe20000041844 */
[----:B------:R2:W5:Y:S01]  /*6090*/  LDL.LU R231, [R1+0x5c] ;  /* 0x00005c0001e77983 */ /* 0x0005620000300800 */
[----:B------:R-:W1:Y:S01]  /*60a0*/  MUFU.EX2 R2, R2 ;  /* 0x0000000200027308 */ /* 0x000e620000000800 */
[----:B------:R-:W-:Y:S01]  /*60b0*/  IMAD.MOV.U32 R81, RZ, RZ, R139 ;  /* 0x000000ffff517224 */ /* 0x000fe200078e008b */
[----:B------:R-:W-:Y:S01]  /*60c0*/  MOV R137, R138 ;  /* 0x0000008a00897202 */ /* 0x000fe20000000f00 */
[----:B------:R-:W-:Y:S01]  /*60d0*/  IMAD.MOV.U32 R139, RZ, RZ, R118 ;  /* 0x000000ffff8b7224 */ /* 0x000fe200078e0076 */
[----:B------:R-:W-:Y:S01]  /*60e0*/  MOV R138, R116 ;  /* 0x00000074008a7202 */ /* 0x000fe20000000f00 */
[----:B------:R-:W-:Y:S01]  /*60f0*/  IMAD.MOV.U32 R6, RZ, RZ, R114 ;  /* 0x000000ffff067224 */ /* 0x000fe200078e0072 */
[C---:B------:R-:W-:Y:S01]  /*6100*/  HMMA.16816.F32.BF16 R116, R128.reuse, R8, R144 ;  /* 0x000000088074723c */ /* 0x040fe20000041890 */
[----:B------:R-:W-:Y:S01]  /*6110*/  MOV R172, R113 ;  /* 0x0000007100ac7202 */ /* 0x000fe20000000f00 */
[----:B------:R2:W5:Y:S04]  /*6120*/  LDL.LU R230, [R1+0x58] ;  /* 0x0000580001e67983 */ /* 0x0005680000300800 */
[----:B------:R2:W5:Y:S02]  /*6130*/  LDL.LU R229, [R1+0x54] ;  /* 0x0000540001e57983 */ /* 0x0005640000300800 */
[----:B------:R-:W-:Y:S02]  /*6140*/  HMMA.16816.F32.BF16 R144, R128, R142, R216 ;  /* 0x0000008e8090723c */ /* 0x000fe400000418d8 */
[----:B------:R2:W5:Y:S01]  /*6150*/  LDL.LU R224, [R1+0x50] ;  /* 0x0000500001e07983 */ /* 0x0005620000300800 */
[----:B------:R-:W-:Y:S01]  /*6160*/  UIMAD.WIDE.U32 UR18, UR17, UR4, URZ ;  /* 0x00000004111272a5 */ /* 0x000fe2000f8e003f */
[----:B------:R-:W-:-:S02]  /*6170*/  PLOP3.LUT P0, PT, PT, PT, UP2, 0x40, 0x0 ;  /* 0x000000000000781c */ /* 0x000fc40003f0e828 */
[----:B------:R-:W-:Y:S01]  /*6180*/  IADD3 R242, R242, -0x2, RZ ;  /* 0xfffffffef2f27810 */ /* 0x000fe20007ffe0ff */
[----:B------:R-:W-:Y:S01]  /*6190*/  IMAD.MOV.U32 R219, RZ, RZ, R66 ;  /* 0x000000ffffdb7224 */ /* 0x000fe200078e0042 */
[C---:B------:R-:W-:Y:S01]  /*61a0*/  HMMA.16816.F32.BF16 R160, R128.reuse, R158, R208 ;  /* 0x0000009e80a0723c */ /* 0x040fe200000418d0 */
[----:B------:R-:W-:Y:S01]  /*61b0*/  MOV R218, R67 ;  /* 0x0000004300da7202 */ /* 0x000fe20000000f00 */
[----:B------:R-:W-:Y:S01]  /*61c0*/  IMAD.MOV.U32 R217, RZ, RZ, R82 ;  /* 0x000000ffffd97224 */ /* 0x000fe200078e0052 */
[----:B------:R-:W-:Y:S01]  /*61d0*/  MOV R216, R83 ;  /* 0x0000005300d87202 */ /* 0x000fe20000000f00 */
[----:B------:R-:W-:Y:S02]  /*61e0*/  @UP3 UMOV UR7, UR19 ;  /* 0x0000001300073c82 */ /* 0x000fe40008000000 */
[----:B------:R-:W-:Y:S01]  /*61f0*/  @UP3 USHF.R.U32.HI UR17, URZ, UR5, UR7 ;  /* 0x000000053f113299 */ /* 0x000fe20008011607 */
[----:B------:R-:W-:Y:S01]  /*6200*/  IMAD.MOV.U32 R209, RZ, RZ, R64 ;  /* 0x000000ffffd17224 */ /* 0x000fe200078e0040 */
[----:B------:R-:W-:Y:S01]  /*6210*/  MOV R210, R65 ;  /* 0x0000004100d27202 */ /* 0x000fe20000000f00 */
[----:B------:R-:W-:Y:S01]  /*6220*/  IMAD.MOV.U32 R211, RZ, RZ, R80 ;  /* 0x000000ffffd37224 */ /* 0x000fe200078e0050 */
[----:B------:R-:W-:Y:S01]  /*6230*/  HMMA.16816.F32.BF16 R64, R128, R62, R204 ;  /* 0x0000003e8040723c */ /* 0x000fe200000418cc */
[----:B------:R-:W-:Y:S01]  /*6240*/  MOV R208, R115 ;  /* 0x0000007300d07202 */ /* 0x000fe20000000f00 */
[----:B------:R-:W-:-:S03]  /*6250*/  UIADD3 UR4, UR16, UR17, URZ ;  /* 0x0000001110047290 */ /* 0x000fc6000fffe03f */
[----:B------:R-:W-:Y:S02]  /*6260*/  ULDC UR16, c[0x0][0x328] ;  /* 0x0000ca0000107ab9 */ /* 0x000fe40000000800 */
[----:B------:R-:W-:Y:S01]  /*6270*/  MOV R204, R81 ;  /* 0x0000005100cc7202 */ /* 0x000fe20000000f00 */
[C---:B------:R-:W-:Y:S01]  /*6280*/  HMMA.16816.F32.BF16 R96, R128.reuse, R94, R196 ;  /* 0x0000005e8060723c */ /* 0x040fe200000418c4 */
[----:B------:R-:W-:Y:S01]  /*6290*/  MOV R206, R139 ;  /* 0x0000008b00ce7202 */ /* 0x000fe20000000f00 */
[----:B------:R-:W-:Y:S01]  /*62a0*/  IMAD.MOV.U32 R205, RZ, RZ, R137 ;  /* 0x000000ffffcd7224 */ /* 0x000fe200078e0089 */
[----:B------:R-:W-:Y:S01]  /*62b0*/  UIADD3 UR16, UR4, UR16, URZ ;  /* 0x0000001004107290 */ /* 0x000fe2000fffe03f */
[----:B------:R-:W-:Y:S02]  /*62c0*/  IMAD.MOV.U32 R207, RZ, RZ, R138 ;  /* 0x000000ffffcf7224 */ /* 0x000fe400078e008a */
[----:B------:R-:W-:Y:S02]  /*62d0*/  FADD.FTZ R7, R7, R204 ;  /* 0x000000cc07077221 */ /* 0x000fe40000010000 */
[----:B------:R-:W-:Y:S02]  /*62e0*/  HMMA.16816.F32.BF16 R80, R128, R78, R200 ;  /* 0x0000004e8050723c */ /* 0x000fe400000418c8 */
[----:B------:R-:W-:-:S04]  /*62f0*/  FADD.FTZ R7, R208, R7 ;  /* 0x00000007d0077221 */ /* 0x000fc80000010000 */
[----:B------:R-:W-:Y:S01]  /*6300*/  FADD.FTZ R7, R211, R7 ;  /* 0x00000007d3077221 */ /* 0x000fe20000010000 */
[----:B------:R-:W-:Y:S01]  /*6310*/  MOV R203, R136 ;  /* 0x0000008800cb7202 */ /* 0x000fe20000000f00 */
[C---:B------:R-:W-:Y:S02]  /*6320*/  HMMA.16816.F32.BF16 R112, R128.reuse, R110, R152 ;  /* 0x0000006e8070723c */ /* 0x040fe40000041898 */
[----:B------:R-:W-:Y:S02]  /*6330*/  FADD.FTZ R7, R220, R7 ;  /* 0x00000007dc077221 */ /* 0x000fe40000010000 */
[----:B------:R-:W-:Y:S02]  /*6340*/  FADD.FTZ R6, R6, R203 ;  /* 0x000000cb06067221 */ /* 0x000fe40000010000 */
[----:B------:R-:W-:Y:S02]  /*6350*/  FADD.FTZ R7, R212, R7 ;  /* 0x00000007d4077221 */ /* 0x000fe40000010000 */
[----:B------:R-:W-:Y:S01]  /*6360*/  HMMA.16816.F32.BF16 R128, R128, R10, R124 ;  /* 0x0000000a8080723c */ /* 0x000fe2000004187c */
[----:B------:R-:W-:-:S04]  /*6370*/  FADD.FTZ R6, R207, R6 ;  /* 0x00000006cf067221 */ /* 0x000fc80000010000 */
[----:B------:R-:W-:Y:S02]  /*6380*/  FADD.FTZ R6, R210, R6 ;  /* 0x00000006d2067221 */ /* 0x000fe40000010000 */
[----:B---3--:R-:W-:Y:S02]  /*6390*/  F2FP.BF16.PACK_AB R124, R22, R23 ;  /* 0x00000017167c723e */ /* 0x008fe400000010ff */
[----:B----4-:R-:W-:Y:S01]  /*63a0*/  F2FP.BF16.PACK_AB R126, R20, R21 ;  /* 0x00000015147e723e */ /* 0x010fe200000010ff */
[----:B------:R-:W-:Y:S01]  /*63b0*/  FADD.FTZ R6, R219, R6 ;  /* 0x00000006db067221 */ /* 0x000fe20000010000 */
[----:B-1----:R-:W-:Y:S02]  /*63c0*/  F2FP.BF16.PACK_AB R125, R4, R5 ;  /* 0x00000005047d723e */ /* 0x002fe400000010ff */
[----:B------:R-:W-:-:S07]  /*63d0*/  F2FP.BF16.PACK_AB R127, R2, R0 ;  /* 0x00000000027f723e */ /* 0x000fce00000010ff */
[C---:B------:R-:W-:Y:S08]  /*63e0*/  HMMA.16816.F32.BF16 R152, R124.reuse, R156, R72 ;  /* 0x0000009c7c98723c */ /* 0x040ff00000041848 */
[C---:B------:R-:W-:Y:S08]  /*63f0*/  HMMA.16816.F32.BF16 R156, R124.reuse, R158, R56 ;  /* 0x0000009e7c9c723c */ /* 0x040ff00000041838 */
        /* <DEDUP_REMOVED lines=65> */
.L_x_1803:
[----:B------:R-:W-:Y:S02]  /*6810*/  UISETP.NE.AND UP0, UPT, UR7, 0x1, UPT ;  /* 0x000000010700788c */ /* 0x000fe4000bf05270 */
[----:B------:R-:W-:Y:S02]  /*6820*/  ULDC.64 UR4, c[0x0][0x330] ;  /* 0x0000cc0000047ab9 */ /* 0x000fe40000000a00 */
[----:B------:R-:W-:-:S07]  /*6830*/  UIMAD.WIDE.U32 UR18, UR17, UR4, URZ ;  /* 0x00000004111272a5 */ /* 0x000fce000f8e003f */
[----:B------:R-:W-:Y:S02]  /*6840*/  @UP0 USHF.R.U32.HI UR17, URZ, UR5, UR19 ;  /* 0x000000053f110299 */ /* 0x000fe40008011613 */
.L_x_1804:
[----:B------:R-:W-:Y:S02]  /*6850*/  ULDC UR4, c[0x0][0x32c] ;  /* 0x0000cb0000047ab9 */ /* 0x000fe40000000800 */
[----:B------:R-:W-:-:S04]  /*6860*/  UIMAD UR4, UR17, UR7, UR4 ;  /* 0x00000007110472a4 */ /* 0x000fc8000f8e0204 */
[----:B------:R-:W-:-:S04]  /*6870*/  UISETP.LT.AND UP0, UPT, UR16, UR4, UPT ;  /* 0x000000041000728c */ /* 0x000fc8000bf01270 */
[----:B------:R-:W-:-:S03]  /*6880*/  USEL UR16, UR16, UR4, UP0 ;  /* 0x0000000410107287 */ /* 0x000fc60008000000 */
.L_x_1802:
[----:B------:R-:W1:Y:S01]  /*6890*/  R2UR UR4, R249 ;  /* 0x00000000f90473c2 */ /* 0x000e6200000e0000 */
[----:B------:R-:W-:-:S07]  /*68a0*/  UIMAD.WIDE UR16, UR16, 0x2aaaaaab, URZ ;  /* 0x2aaaaaab101078a5 */ /* 0x000fce000f8e023f */
[----:B------:R-:W-:Y:S02]  /*68b0*/  UMOV UR7, UR17 ;  /* 0x0000001100077c82 */ /* 0x000fe40008000000 */
[----:B------:R-:W-:-:S04]  /*68c0*/  USHF.R.U32.HI UR5, URZ, 0x1f, UR7 ;  /* 0x0000001f3f057899 */ /* 0x000fc80008011607 */
[----:B------:R-:W-:-:S04]  /*68d0*/  ULEA.HI.SX32 UR5, UR7, UR5, 0x1d ;  /* 0x0000000507057291 */ /* 0x000fc8000f8fea3f */
[----:B-1----:R-:W-:-:S04]  /*68e0*/  UISETP.LT.AND UP0, UPT, UR4, UR5, UPT ;  /* 0x000000050400728c */ /* 0x002fc8000bf01270 */
[----:B------:R-:W-:-:S06]  /*68f0*/  USEL UR4, UR4, UR5, !UP0 ;  /* 0x0000000504047287 */ /* 0x000fcc000c000000 */
[----:B------:R-:W-:-:S13]  /*6900*/  ISETP.GE.AND P0, PT, R242, UR4, PT ;  /* 0x00000004f2007c0c */ /* 0x000fda000bf06270 */
[----:B------:R-:W-:Y:S05]  /*6910*/  @!P0 BRA `(.L_x_1805) ;  /* 0x000045b000008947 */ /* 0x000fea0003800000 */
[----:B--2---:R-:W2:Y:S01]  /*6920*/  LDL R0, [R1+0x28] ;  /* 0x0000280001007983 */ /* 0x004ea20000100800 */
        /* <DEDUP_REMOVED lines=9> */
.L_x_1822:
[----:B------:R-:W2:Y:S01]  /*69c0*/  LDL.64 R42, [R1+0x38] ;  /* 0x00003800012a7983 */ /* 0x000ea20000100a00 */
[----:B------:R-:W-:Y:S04]  /*69d0*/  DEPBAR.LE SB0, 0x0 ;  /* 0x000080000000791a */ /* 0x000fe80000000000 */
[----:B-1----:R-:W2:Y:S05]  /*69e0*/  LDL.64 R2, [R1+0x48] ;  /* 0x0000480001027983 */ /* 0x002eaa0000100a00 */
[----:B------:R-:W-:Y:S01]  /*69f0*/  BAR.SYNC.DEFER_BLOCKING 0x0 ;  /* 0x0000000000007b1d */ /* 0x000fe20000010000 */
[----:B------:R-:W-:Y:S11]  /*6a00*/  ISETP.GT.AND P6, PT, R249, R242, PT ;  /* 0x000000f2f900720c */ /* 0x000ff60003fc4270 */
[----:B------:R-:W-:Y:S02]  /*6a10*/  @!UPT UIADD3 URZ, URZ, URZ, URZ ;  /* 0x0000003f3f3ff290 */ /* 0x000fe4000fffe03f */
[----:B-1----:R-:W-:Y:S01]  /*6a20*/  @!P6 SHF.R.S32.HI R0, RZ, 0x1f, R242 ;  /* 0x0000001fff00e819 */ /* 0x002fe200000114f2 */
[----:B------:R-:W-:Y:S04]  /*6a30*/  @!P6 IMAD.WIDE.U32 R40, R242, c[0x0][0x208], RZ ;  /* 0x00008200f228ea25 */ /* 0x000fe800078e00ff */
[----:B------:R-:W-:Y:S04]  /*6a40*/  @!P6 IMAD R0, R0, c[0x0][0x208], RZ ;  /* 0x000082000000ea24 */ /* 0x000fe800078e02ff */
[----:B------:R-:W-:Y:S01]  /*6a50*/  @!P6 IMAD R0, R242, c[0x0][0x20c], R0 ;  /* 0x00008300f200ea24 */ /* 0x000fe200078e0200 */
[----:B-----5:R-:W-:Y:S03]  /*6a60*/  LDSM.16.M88.4 R48, [R231+0x6100] ;  /* 0x00610000e730783b */ /* 0x020fe60000000200 */
[----:B------:R-:W-:Y:S02]  /*6a70*/  @!P6 IMAD.IADD R0, R41, 0x1, R0 ;  /* 0x000000012900e824 */ /* 0x000fe400078e0200 */
[----:B------:R-:W1:Y:S02]  /*6a80*/  LDSM.16.M88.4 R16, [R224+0x3100] ;  /* 0x00310000e010783b */ /* 0x000e640000000200 */
[----:B------:R-:W-:Y:S03]  /*6a90*/  @!P6 IMAD R165, R0, 0x30, RZ ;  /* 0x0000003000a5e824 */ /* 0x000fe600078e02ff */
[----:B------:R-:W3:Y:S05]  /*6aa0*/  LDSM.16.M88.4 R44, [R231+0x8100] ;  /* 0x00810000e72c783b */ /* 0x000eea0000000200 */
[----:B------:R-:W4:Y:S05]  /*6ab0*/  LDSM.16.M88.4 R32, [R224+0x3900] ;  /* 0x00390000e020783b */ /* 0x000f2a0000000200 */
[----:B------:R-:W2:Y:S05]  /*6ac0*/  LDL.64 R222, [R1+0x30] ;  /* 0x0000300001de7983 */ /* 0x000eaa0000100a00 */
[----:B------:R-:W4:Y:S05]  /*6ad0*/  LDSM.16.M88.4 R172, [R224+0x4100] ;  /* 0x00410000e0ac783b */ /* 0x000f2a0000000200 */
[----:B------:R-:W2:Y:S05]  /*6ae0*/  LDL.64 R220, [R1+0x40] ;  /* 0x0000400001dc7983 */ /* 0x000eaa0000100a00 */
[----:B------:R-:W-:Y:S05]  /*6af0*/  LDSM.16.M88.4 R192, [R233+0x6100] ;  /* 0x00610000e9c0783b */ /* 0x000fea0000000200 */
[----:B------:R-:W2:Y:S01]  /*6b00*/  LDL R167, [R1+0x2c] ;  /* 0x00002c0001a77983 */ /* 0x000ea20000100800 */
[-C--:B-1----:R-:W-:Y:S04]  /*6b10*/  HMMA.16816.F32.BF16 R4, R48, R16.reuse, RZ ;  /* 0x000000103004723c */ /* 0x082fe800000418ff */
[----:B------:R-:W1:Y:S05]  /*6b20*/  LDSM.16.M88.4 R196, [R235] ;  /* 0x00000000ebc4783b */ /* 0x000e6a0000000200 */
[----:B------:R-:W1:Y:S01]  /*6b30*/  LDSM.16.M88.4 R200, [R233+0x8100] ;  /* 0x00810000e9c8783b */ /* 0x000e620000000200 */
[C---:B---3--:R-:W-:Y:S04]  /*6b40*/  HMMA.16816.F32.BF16 R8, R44.reuse, R16, RZ ;  /* 0x000000102c08723c */ /* 0x048fe800000418ff */
[----:B------:R-:W3:Y:S04]  /*6b50*/  LDSM.16.M88.4 R204, [R241] ;  /* 0x00000000f1cc783b */ /* 0x000ee80000000200 */
[-C--:B------:R-:W-:Y:S08]  /*6b60*/  HMMA.16816.F32.BF16 R12, R44, R18.reuse, RZ ;  /* 0x000000122c0c723c */ /* 0x080ff000000418ff */
[C---:B------:R-:W-:Y:S08]  /*6b70*/  HMMA.16816.F32.BF16 R16, R48.reuse, R18, RZ ;  /* 0x000000123010723c */ /* 0x040ff000000418ff */
[-C--:B----4-:R-:W-:Y:S08]  /*6b80*/  HMMA.16816.F32.BF16 R20, R48, R32.reuse, RZ ;  /* 0x000000203014723c */ /* 0x090ff000000418ff */
[C---:B------:R-:W-:Y:S08]  /*6b90*/  HMMA.16816.F32.BF16 R24, R44.reuse, R32, RZ ;  /* 0x000000202c18723c */ /* 0x040ff000000418ff */
[-C--:B------:R-:W-:Y:S08]  /*6ba0*/  HMMA.16816.F32.BF16 R28, R44, R34.reuse, RZ ;  /* 0x000000222c1c723c */ /* 0x080ff000000418ff */
[C---:B------:R-:W-:Y:S08]  /*6bb0*/  HMMA.16816.F32.BF16 R32, R48.reuse, R34, RZ ;  /* 0x000000223020723c */ /* 0x040ff000000418ff */
[-C--:B------:R-:W-:Y:S01]  /*6bc0*/  HMMA.16816.F32.BF16 R36, R48, R172.reuse, RZ ;  /* 0x000000ac3024723c */ /* 0x080fe200000418ff */
[----:B--2---:R-:W-:Y:S04]  /*6bd0*/  @!P6 IMAD.MOV.U32 R3, RZ, RZ, R43 ;  /* 0x000000ffff03e224 */ /* 0x004fe800078e002b */
[----:B------:R-:W-:Y:S03]  /*6be0*/  @!P6 IMAD.WIDE.U32 R2, R40, 0x30, R2 ;  /* 0x000000302802e825 */ /* 0x000fe600078e0002 */
[C---:B------:R-:W-:Y:S04]  /*6bf0*/  HMMA.16816.F32.BF16 R40, R44.reuse, R172, RZ ;  /* 0x000000ac2c28723c */ /* 0x040fe800000418ff */
[----:B------:R-:W-:Y:S02]  /*6c00*/  @!P6 IMAD.SHL.U32 R0, R2, 0x2, RZ ;  /* 0x000000020200e824 */ /* 0x000fe400078e00ff */
[----:B------:R-:W-:Y:S03]  /*6c10*/  @!P6 IMAD.IADD R3, R3, 0x1, R165 ;  /* 0x000000010303e824 */ /* 0x000fe600078e02a5 */
[----:B------:R-:W-:Y:S01]  /*6c20*/  @!P6 IADD3 R168, P0, R0, c[0x0][0x1f8], RZ ;  /* 0x00007e0000a8ea10 */ /* 0x000fe20007f1e0ff */
[-C--:B------:R-:W-:Y:S02]  /*6c30*/  HMMA.16816.F32.BF16 R44, R44, R174.reuse, RZ ;  /* 0x000000ae2c2c723c */ /* 0x080fe400000418ff */
[----:B------:R-:W-:Y:S02]  /*6c40*/  @!P6 SHF.L.U64.HI R3, R2, 0x1, R3 ;  /* 0x000000010203e819 */ /* 0x000fe40000010203 */
[----:B------:R-:W-:Y:S02]  /*6c50*/  @!P6 IADD3 R2, P1, R168, UR9, RZ ;  /* 0x00000009a802ec10 */ /* 0x000fe4000ff3e0ff */
[----:B------:R-:W-:Y:S02]  /*6c60*/  @!P6 IADD3.X R169, R3, c[0x0][0x1fc], RZ, P0, !PT ;  /* 0x00007f0003a9ea10 */ /* 0x000fe400007fe4ff */
[----:B------:R-:W-:Y:S01]  /*6c70*/  HMMA.16816.F32.BF16 R48, R48, R174, RZ ;  /* 0x000000ae3030723c */ /* 0x000fe200000418ff */
[----:B------:R-:W2:Y:S03]  /*6c80*/  LDSM.16.M88.4 R172, [R240] ;  /* 0x00000000f0ac783b */ /* 0x000ea60000000200 */
[----:B------:R-:W-:Y:S02]  /*6c90*/  @!P6 IADD3 R0, P5, R0, 0x80, RZ ;  /* 0x000000800000e810 */ /* 0x000fe40007fbe0ff */
[----:B------:R-:W-:Y:S01]  /*6ca0*/  @!PT LDS RZ, [RZ] ;  /* 0x00000000fffff984 */ /* 0x000fe20000000800 */
[----:B------:R-:W-:Y:S01]  /*6cb0*/  @!PT LDS RZ, [RZ] ;  /* 0x00000000fffff984 */ /* 0x000fe20000000800 */
[----:B------:R-:W-:Y:S01]  /*6cc0*/  @!PT LDS RZ, [RZ] ;  /* 0x00000000fffff984 */ /* 0x000fe20000000800 */
[----:B------:R4:W-:Y:S01]  /*6cd0*/  @!P6 LDGSTS.E.BYPASS.LTC128B.128 [R243+0x100], [R168.64], !P4 ;  /* 0x00100000a8f3efae */ /* 0x0009e2000e101d4e */
[----:B------:R-:W-:Y:S01]  /*6ce0*/  @!P6 IADD3 R208, P0, R2, UR9, RZ ;  /* 0x0000000902d0ec10 */ /* 0x000fe2000ff1e0ff */
[-C--:B-1----:R-:W-:Y:S05]  /*6cf0*/  HMMA.16816.F32.BF16 R4, R192, R196.reuse, R4 ;  /* 0x000000c4c004723c */ /* 0x082fea0000041804 */
[----:B------:R-:W-:Y:S03]  /*6d00*/  @!P6 IADD3 R210, P2, R0, c[0x0][0x1f8], RZ ;  /* 0x00007e0000d2ea10 */ /* 0x000fe60007f5e0ff */
[C---:B------:R-:W-:Y:S04]  /*6d10*/  HMMA.16816.F32.BF16 R8, R200.reuse, R196, R8 ;  /* 0x000000c4c808723c */ /* 0x040fe80000041808 */
[----:B------:R-:W-:Y:S02]  /*6d20*/  @!P6 IADD3.X R211, RZ, c[0x0][0x1fc], R3, P2, P5 ;  /* 0x00007f00ffd3ea10 */ /* 0x000fe400017ea403 */
[----:B------:R-:W-:Y:S02]  /*6d30*/  @!P6 IADD3.X R3, R169, UR11, RZ, P1, !PT ;  /* 0x0000000ba903ec10 */ /* 0x000fe40008ffe4ff */
[-C--:B------:R-:W-:Y:S01]  /*6d40*/  HMMA.16816.F32.BF16 R12, R200, R198.reuse, R12 ;  /* 0x000000c6c80c723c */ /* 0x080fe2000004180c */
[----:B------:R1:W-:Y:S03]  /*6d50*/  @!P6 LDGSTS.E.BYPASS.LTC128B.128 [R243+0x1900], [R210.64], !P3 ;  /* 0x01900000d2f3efae */ /* 0x0003e6000d901d4e */
[----:B------:R-:W-:Y:S02]  /*6d60*/  @!P6 IADD3.X R209, R3, UR11, RZ, P0, !PT ;  /* 0x0000000b03d1ec10 */ /* 0x000fe400087fe4ff */
[----:B------:R1:W-:Y:S01]  /*6d70*/  @!P6 LDGSTS.E.BYPASS.LTC128B.128 [R243+0x900], [R2.64], !P4 ;  /* 0x0090000002f3efae */ /* 0x0003e2000e101d4e */
[----:B------:R-:W-:Y:S01]  /*6d80*/  PLOP3.LUT P0, PT, PT, PT, UP3, 0x80, 0x0 ;  /* 0x000000000000781c */ /* 0x000fe20003f0f038 */
[C---:B------:R-:W-:Y:S03]  /*6d90*/  HMMA.16816.F32.BF16 R16, R192.reuse, R198, R16 ;  /* 0x000000c6c010723c */ /* 0x040fe60000041810 */
[----:B------:R1:W-:Y:S01]  /*6da0*/  @!P6 LDGSTS.E.BYPASS.LTC128B.128 [R243+0x2100], [R2.64+0x80], !P3 ;  /* 0x0210008002f3efae */ /* 0x0003e2000d901d4e */
[----:B------:R-:W-:Y:S04]  /*6db0*/  IMAD.MOV.U32 R221, RZ, RZ, c[0x0][0x1e4] ;  /* 0x00007900ffdd7624 */ /* 0x000fe800078e00ff */
[-C--:B---3--:R-:W-:Y:S01]  /*6dc0*/  HMMA.16816.F32.BF16 R20, R192, R204.reuse, R20 ;  /* 0x000000ccc014723c */ /* 0x088fe20000041814 */
[----:B------:R3:W-:Y:S05]  /*6dd0*/  @!P6 LDGSTS.E.BYPASS.LTC128B.128 [R243+0x1100], [R208.64], !P4 ;  /* 0x01100000d0f3efae */ /* 0x0007ea000e101d4e */
[----:B------:R3:W-:Y:S01]  /*6de0*/  @!P6 LDGSTS.E.BYPASS.LTC128B.128 [R243+0x2900], [R208.64+0x80], !P3 ;  /* 0x02900080d0f3efae */ /* 0x0007e2000d901d4e */
[C---:B------:R-:W-:Y:S01]  /*6df0*/  ISETP.GT.AND P6, PT, R242.reuse, R249, PT ;  /* 0x000000f9f200720c */ /* 0x040fe20003fc4270 */
[C---:B------:R-:W-:Y:S03]  /*6e00*/  HMMA.16816.F32.BF16 R24, R200.reuse, R204, R24 ;  /* 0x000000ccc818723c */ /* 0x040fe60000041818 */
[----:B------:R-:W-:Y:S05]  /*6e10*/  LDSM.16.M88.4 R212, [R230+0x3100] ;  /* 0x00310000e6d4783b */ /* 0x000fea0000000200 */
[-C--:B------:R-:W-:Y:S01]  /*6e20*/  HMMA.16816.F32.BF16 R28, R200, R206.reuse, R28 ;  /* 0x000000cec81c723c */ /* 0x080fe2000004181c */
[----:B------:R-:W0:Y:S03]  /*6e30*/  LDGDEPBAR ;  /* 0x00000000000079af */ /* 0x000e260000000000 */
[----:B------:R-:W-:Y:S02]  /*6e40*/  @P6 IADD3 R0, R242, -0x1, RZ ;  /* 0xfffffffff2006810 */ /* 0x000fe40007ffe0ff */
[----:B------:R-:W-:Y:S01]  /*6e50*/  LDSM.16.M88.4 R216, [R232+0x8100] ;  /* 0x00810000e8d8783b */ /* 0x000fe20000000200 */
[----:B-1----:R-:W-:Y:S01]  /*6e60*/  @P6 IMAD.MOV.U32 R3, RZ, RZ, R223 ;  /* 0x000000ffff036224 */ /* 0x002fe200078e00df */
[C---:B------:R-:W-:Y:S03]  /*6e70*/  HMMA.16816.F32.BF16 R32, R192.reuse, R206, R32 ;  /* 0x000000cec020723c */ /* 0x040fe60000041820 */
[----:B------:R-:W-:Y:S01]  /*6e80*/  LDSM.16.M88.4 R196, [R230+0x3900] ;  /* 0x00390000e6c4783b */ /* 0x000fe20000000200 */
[----:B----4-:R-:W-:Y:S01]  /*6e90*/  @P6 IMAD.WIDE.U32 R168, R0, c[0x0][0x1e0], RZ ;  /* 0x0000780000a86a25 */ /* 0x010fe200078e00ff */
[----:B------:R-:W-:Y:S03]  /*6ea0*/  @P6 SHF.R.S32.HI R2, RZ, 0x1f, R0 ;  /* 0x0000001fff026819 */ /* 0x000fe60000011400 */
[-C--:B--2---:R-:W-:Y:S01]  /*6eb0*/  HMMA.16816.F32.BF16 R36, R192, R172.reuse, R36 ;  /* 0x000000acc024723c */ /* 0x084fe20000041824 */
[----:B---3--:R-:W1:Y:S03]  /*6ec0*/  LDSM.16.M88.4 R208, [R232+0x6100] ;  /* 0x00610000e8d0783b */ /* 0x008e660000000200 */
[----:B------:R-:W-:Y:S02]  /*6ed0*/  @P6 IMAD R2, R2, c[0x0][0x1e0], RZ ;  /* 0x0000780002026a24 */ /* 0x000fe400078e02ff */
[----:B------:R-:W2:Y:S02]  /*6ee0*/  LDSM.16.M88.4 R204, [R230+0x4100] ;  /* 0x00410000e6cc783b */ /* 0x000ea40000000200 */
[C---:B------:R-:W-:Y:S04]  /*6ef0*/  HMMA.16816.F32.BF16 R40, R200.reuse, R172, R40 ;  /* 0x000000acc828723c */ /* 0x040fe80000041828 */
[----:B------:R-:W-:Y:S04]  /*6f00*/  @P6 IMAD R2, R0, c[0x0][0x1e4], R2 ;  /* 0x0000790000026a24 */ /* 0x000fe800078e0202 */
[-C--:B------:R-:W-:Y:S01]  /*6f10*/  HMMA.16816.F32.BF16 R44, R200, R174.reuse, R44 ;  /* 0x000000aec82c723c */ /* 0x080fe2000004182c */
[----:B------:R-:W-:Y:S03]  /*6f20*/  LDSM.16.M88.4 R200, [R234+0x8100] ;  /* 0x00810000eac8783b */ /* 0x000fe60000000200 */
[----:B------:R-:W-:Y:S02]  /*6f30*/  @P6 IMAD.IADD R0, R169, 0x1, R2 ;  /* 0x00000001a9006824 */ /* 0x000fe400078e0202 */
[----:B------:R-:W-:Y:S02]  /*6f40*/  @P6 IMAD.MOV.U32 R2, RZ, RZ, R220 ;  /* 0x000000ffff026224 */ /* 0x000fe400078e00dc */
[----:B------:R-:W-:Y:S01]  /*6f50*/  HMMA.16816.F32.BF16 R48, R192, R174, R48 ;  /* 0x000000aec030723c */ /* 0x000fe20000041830 */
[----:B------:R-:W-:Y:S03]  /*6f60*/  LDSM.16.M88.4 R172, [R234+0x6100] ;  /* 0x00610000eaac783b */ /* 0x000fe60000000200 */
[----:B------:R-:W-:Y:S02]  /*6f70*/  @P6 IMAD.WIDE.U32 R2, R168, 0x30, R2 ;  /* 0x00000030a8026825 */ /* 0x000fe400078e0002 */
[----:B------:R-:W3:Y:S02]  /*6f80*/  LDSM.16.M88.4 R192, [R229] ;  /* 0x00000000e5c0783b */ /* 0x000ee40000000200 */
[----:B------:R-:W-:Y:S04]  /*6f90*/  @P6 IMAD.SHL.U32 R168, R2, 0x2, RZ ;  /* 0x0000000202a86824 */ /* 0x000fe800078e00ff */
[----:B------:R-:W-:Y:S02]  /*6fa0*/  IMAD.MOV.U32 R220, RZ, RZ, c[0x0][0x1e0] ;  /* 0x00007800ffdc7624 */ /* 0x000fe400078e00ff */
[----:B------:R-:W-:Y:S02]  /*6fb0*/  @P6 IMAD R0, R0, 0x30, RZ ;  /* 0x0000003000006824 */ /* 0x000fe400078e02ff */
[----:B------:R-:W-:Y:S01]  /*6fc0*/  @P6 IMAD.SHL.U32 R165, R220, 0x20, RZ ;  /* 0x00000020dca56824 */ /* 0x000fe200078e00ff */
[-C--:B-1----:R-:W-:Y:S05]  /*6fd0*/  HMMA.16816.F32.BF16 R4, R208, R212.reuse, R4 ;  /* 0x000000d4d004723c */ /* 0x082fea0000041804 */
[----:B------:R-:W-:Y:S03]  /*6fe0*/  @P6 IMAD.IADD R0, R3, 0x1, R0 ;  /* 0x0000000103006824 */ /* 0x000fe600078e0200 */
[C---:B------:R-:W-:Y:S04]  /*6ff0*/  HMMA.16816.F32.BF16 R8, R216.reuse, R212, R8 ;  /* 0x000000d4d808723c */ /* 0x040fe80000041808 */
[----:B------:R-:W-:Y:S02]  /*7000*/  @P6 SHF.L.U64.HI R3, R2, 0x1, R0 ;  /* 0x0000000102036819 */ /* 0x000fe40000010200 */
[----:B------:R-:W-:Y:S02]  /*7010*/  @P6 SHF.L.U64.HI R0, R220, 0x5, R221 ;  /* 0x00000005dc006819 */ /* 0x000fe400000102dd */
[-C--:B------:R-:W-:Y:S08]  /*7020*/  HMMA.16816.F32.BF16 R12, R216, R214.reuse, R12 ;  /* 0x000000d6d80c723c */ /* 0x080ff0000004180c */
[C---:B------:R-:W-:Y:S01]  /*7030*/  HMMA.16816.F32.BF16 R16, R208.reuse, R214, R16 ;  /* 0x000000d6d010723c */ /* 0x040fe20000041810 */
[----:B------:R-:W-:Y:S07]  /*7040*/  LDSM.16.M88.4 R212, [R229+0x1000] ;  /* 0x00100000e5d4783b */ /* 0x000fee0000000200 */
[-C--:B------:R-:W-:Y:S08]  /*7050*/  HMMA.16816.F32.BF16 R20, R208, R196.reuse, R20 ;  /* 0x000000c4d014723c */ /* 0x080ff00000041814 */
[C---:B------:R-:W-:Y:S08]  /*7060*/  HMMA.16816.F32.BF16 R24, R216.reuse, R196, R24 ;  /* 0x000000c4d818723c */ /* 0x040ff00000041818 */
[-C--:B------:R-:W-:Y:S08]  /*7070*/  HMMA.16816.F32.BF16 R28, R216, R198.reuse, R28 ;  /* 0x000000c6d81c723c */ /* 0x080ff0000004181c */
[C---:B------:R-:W-:Y:S01]  /*7080*/  HMMA.16816.F32.BF16 R32, R208.reuse, R198, R32 ;  /* 0x000000c6d020723c */ /* 0x040fe20000041820 */
[----:B------:R-:W1:Y:S07]  /*7090*/  LDSM.16.M88.4 R196, [R229+0x800] ;  /* 0x00080000e5c4783b */ /* 0x000e6e0000000200 */
[-C--:B--2---:R-:W-:Y:S08]  /*70a0*/  HMMA.16816.F32.BF16 R36, R208, R204.reuse, R36 ;  /* 0x000000ccd024723c */ /* 0x084ff00000041824 */
[C---:B------:R-:W-:Y:S08]  /*70b0*/  HMMA.16816.F32.BF16 R40, R216.reuse, R204, R40 ;  /* 0x000000ccd828723c */ /* 0x040ff00000041828 */
[-C--:B------:R-:W-:Y:S01]  /*70c0*/  HMMA.16816.F32.BF16 R44, R216, R206.reuse, R44 ;  /* 0x000000ced82c723c */ /* 0x080fe2000004182c */
[----:B------:R-:W-:Y:S07]  /*70d0*/  LDSM.16.M88.4 R216, [R231+0xc100] ;  /* 0x00c10000e7d8783b */ /* 0x000fee0000000200 */
[----:B------:R-:W-:Y:S01]  /*70e0*/  HMMA.16816.F32.BF16 R48, R208, R206, R48 ;  /* 0x000000ced030723c */ /* 0x000fe20000041830 */
[----:B------:R-:W-:Y:S05]  /*70f0*/  LDSM.16.M88.4 R204, [R231+0xa100] ;  /* 0x00a10000e7cc783b */ /* 0x000fea0000000200 */
[----:B------:R-:W2:Y:S02]  /*7100*/  LDSM.16.M88.4 R208, [R224+0x4900] ;  /* 0x00490000e0d0783b */ /* 0x000ea40000000200 */
[-C--:B---3--:R-:W-:Y:S08]  /*7110*/  HMMA.16816.F32.BF16 R4, R172, R192.reuse, R4 ;  /* 0x000000c0ac04723c */ /* 0x088ff00000041804 */
[C---:B------:R-:W-:Y:S08]  /*7120*/  HMMA.16816.F32.BF16 R8, R200.reuse, R192, R8 ;  /* 0x000000c0c808723c */ /* 0x040ff00000041808 */
        /* <DEDUP_REMOVED lines=13> */
[----:B------:R-:W1:Y:S05]  /*7200*/  LDSM.16.M88.4 R172, [R224+0x5900] ;  /* 0x00590000e0ac783b */ /* 0x000e6a0000000200 */
[----:B------:R-:W4:Y:S02]  /*7210*/  LDSM.16.M88.4 R212, [R233+0xc100] ;  /* 0x00c10000e9d4783b */ /* 0x000f240000000200 */
[-C--:B--2---:R-:W-:Y:S08]  /*7220*/  HMMA.16816.F32.BF16 R4, R204, R208.reuse, R4 ;  /* 0x000000d0cc04723c */ /* 0x084ff00000041804 */
[C---:B------:R-:W-:Y:S08]  /*7230*/  HMMA.16816.F32.BF16 R8, R216.reuse, R208, R8 ;  /* 0x000000d0d808723c */ /* 0x040ff00000041808 */
[-C--:B------:R-:W-:Y:S08]  /*7240*/  HMMA.16816.F32.BF16 R12, R216, R210.reuse, R12 ;  /* 0x000000d2d80c723c */ /* 0x080ff0000004180c */
[C---:B------:R-:W-:Y:S01]  /*7250*/  HMMA.16816.F32.BF16 R16, R204.reuse, R210, R16 ;  /* 0x000000d2cc10723c */ /* 0x040fe20000041810 */
[----:B------:R-:W2:Y:S07]  /*7260*/  LDSM.16.M88.4 R208, [R238] ;  /* 0x00000000eed0783b */ /* 0x000eae0000000200 */
[-C--:B---3--:R-:W-:Y:S08]  /*7270*/  HMMA.16816.F32.BF16 R20, R204, R192.reuse, R20 ;  /* 0x000000c0cc14723c */ /* 0x088ff00000041814 */
[C---:B------:R-:W-:Y:S08]  /*7280*/  HMMA.16816.F32.BF16 R24, R216.reuse, R192, R24 ;  /* 0x000000c0d818723c */ /* 0x040ff00000041818 */
[-C--:B------:R-:W-:Y:S08]  /*7290*/  HMMA.16816.F32.BF16 R28, R216, R194.reuse, R28 ;  /* 0x000000c2d81c723c */ /* 0x080ff0000004181c */
[C---:B------:R-:W-:Y:S01]  /*72a0*/  HMMA.16816.F32.BF16 R32, R204.reuse, R194, R32 ;  /* 0x000000c2cc20723c */ /* 0x040fe20000041820 */
[----:B------:R-:W3:Y:S07]  /*72b0*/  LDSM.16.M88.4 R192, [R237] ;  /* 0x00000000edc0783b */ /* 0x000eee0000000200 */
[-C--:B-1----:R-:W-:Y:S08]  /*72c0*/  HMMA.16816.F32.BF16 R36, R204, R172.reuse, R36 ;  /* 0x000000accc24723c */ /* 0x082ff00000041824 */
[C---:B------:R-:W-:Y:S08]  /*72d0*/  HMMA.16816.F32.BF16 R40, R216.reuse, R172, R40 ;  /* 0x000000acd828723c */ /* 0x040ff00000041828 */
[-C--:B------:R-:W-:Y:S01]  /*72e0*/  HMMA.16816.F32.BF16 R44, R216, R174.reuse, R44 ;  /* 0x000000aed82c723c */ /* 0x080fe2000004182c */
[----:B------:R-:W-:Y:S07]  /*72f0*/  LDSM.16.M88.4 R216, [R236+0xc100] ;  /* 0x00c10000ecd8783b */ /* 0x000fee0000000200 */
[----:B------:R-:W-:Y:S01]  /*7300*/  HMMA.16816.F32.BF16 R48, R204, R174, R48 ;  /* 0x000000aecc30723c */ /* 0x000fe20000041830 */
[----:B------:R-:W-:Y:S05]  /*7310*/  LDSM.16.M88.4 R172, [R232+0xa100] ;  /* 0x00a10000e8ac783b */ /* 0x000fea0000000200 */
[----:B------:R-:W-:Y:S02]  /*7320*/  LDSM.16.M88.4 R204, [R232+0xc100] ;  /* 0x00c10000e8cc783b */ /* 0x000fe40000000200 */
[-C--:B------:R-:W-:Y:S08]  /*7330*/  HMMA.16816.F32.BF16 R4, R196, R200.reuse, R4 ;  /* 0x000000c8c404723c */ /* 0x080ff00000041804 */
[C---:B----4-:R-:W-:Y:S08]  /*7340*/  HMMA.16816.F32.BF16 R8, R212.reuse, R200, R8 ;  /* 0x000000c8d408723c */ /* 0x050ff00000041808 */
[-C--:B------:R-:W-:Y:S08]  /*7350*/  HMMA.16816.F32.BF16 R12, R212, R202.reuse, R12 ;  /* 0x000000cad40c723c */ /* 0x080ff0000004180c */
[C---:B------:R-:W-:Y:S01]  /*7360*/  HMMA.16816.F32.BF16 R16, R196.reuse, R202, R16 ;  /* 0x000000cac410723c */ /* 0x040fe20000041810 */
[----:B------:R-:W1:Y:S07]  /*7370*/  LDSM.16.M88.4 R200, [R230+0x4900] ;  /* 0x00490000e6c8783b */ /* 0x000e6e0000000200 */
[-C--:B--2---:R-:W-:Y:S08]  /*7380*/  HMMA.16816.F32.BF16 R20, R196, R208.reuse, R20 ;  /* 0x000000d0c414723c */ /* 0x084ff00000041814 */
[C---:B------:R-:W-:Y:S08]  /*7390*/  HMMA.16816.F32.BF16 R24, R212.reuse, R208, R24 ;  /* 0x000000d0d418723c */ /* 0x040ff00000041818 */
[-C--:B------:R-:W-:Y:S08]  /*73a0*/  HMMA.16816.F32.BF16 R28, R212, R210.reuse, R28 ;  /* 0x000000d2d41c723c */ /* 0x080ff0000004181c */
[C---:B------:R-:W-:Y:S01]  /*73b0*/  HMMA.16816.F32.BF16 R32, R196.reuse, R210, R32 ;  /* 0x000000d2c420723c */ /* 0x040fe20000041820 */
[----:B------:R-:W2:Y:S07]  /*73c0*/  LDSM.16.M88.4 R208, [R230+0x5100] ;  /* 0x00510000e6d0783b */ /* 0x000eae0000000200 */
[-C--:B---3--:R-:W-:Y:S08]  /*73d0*/  HMMA.16816.F32.BF16 R36, R196, R192.reuse, R36 ;  /* 0x000000c0c424723c */ /* 0x088ff00000041824 */
[C---:B------:R-:W-:Y:S08]  /*73e0*/  HMMA.16816.F32.BF16 R40, R212.reuse, R192, R40 ;  /* 0x000000c0d428723c */ /* 0x040ff00000041828 */
[-C--:B------:R-:W-:Y:S01]  /*73f0*/  HMMA.16816.F32.BF16 R44, R212, R194.reuse, R44 ;  /* 0x000000c2d42c723c */ /* 0x080fe2000004182c */
[----:B------:R-:W3:Y:S07]  /*7400*/  LDSM.16.M88.4 R212, [R230+0x5900] ;  /* 0x00590000e6d4783b */ /* 0x000eee0000000200 */
[----:B------:R-:W-:Y:S01]  /*7410*/  HMMA.16816.F32.BF16 R48, R196, R194, R48 ;  /* 0x000000c2c430723c */ /* 0x000fe20000041830 */
[----:B------:R-:W-:Y:S05]  /*7420*/  LDSM.16.M88.4 R192, [R234+0xa100] ;  /* 0x00a10000eac0783b */ /* 0x000fea0000000200 */
[----:B------:R-:W4:Y:S02]  /*7430*/  LDSM.16.M88.4 R196, [R229+0x1800] ;  /* 0x00180000e5c4783b */ /* 0x000f240000000200 */
[-C--:B-1----:R-:W-:Y:S08]  /*7440*/  HMMA.16816.F32.BF16 R4, R172, R200.reuse, R4 ;  /* 0x000000c8ac04723c */ /* 0x082ff00000041804 */
        /* <DEDUP_REMOVED lines=8> */
[----:B------:R-:W2:Y:S07]  /*74d0*/  LDL R210, [R1+0x8] ;  /* 0x0000080001d27983 */ /* 0x000eae0000100800 */
[-C--:B---3--:R-:W-:Y:S08]  /*74e0*/  HMMA.16816.F32.BF16 R36, R172, R212.reuse, R36 ;  /* 0x000000d4ac24723c */ /* 0x088ff00000041824 */
[C---:B------:R-:W-:Y:S08]  /*74f0*/  HMMA.16816.F32.BF16 R40, R204.reuse, R212, R40 ;  /* 0x000000d4cc28723c */ /* 0x040ff00000041828 */
[-C--:B------:R-:W-:Y:S08]  /*7500*/  HMMA.16816.F32.BF16 R44, R204, R214.reuse, R44 ;  /* 0x000000d6cc2c723c */ /* 0x080ff0000004182c */
[----:B------:R-:W-:Y:S01]  /*7510*/  HMMA.16816.F32.BF16 R48, R172, R214, R48 ;  /* 0x000000d6ac30723c */ /* 0x000fe20000041830 */
[----:B------:R-:W3:Y:S01]  /*7520*/  LDSM.16.M88.4 R172, [R229+0x2800] ;  /* 0x00280000e5ac783b */ /* 0x000ee20000000200 */
[----:B------:R-:W-:Y:S04]  /*7530*/  DEPBAR.LE SB0, 0x0 ;  /* 0x000080000000791a */ /* 0x000fe80000000000 */
[----:B------:R-:W-:Y:S02]  /*7540*/  BAR.SYNC.DEFER_BLOCKING 0x0 ;  /* 0x0000000000007b1d */ /* 0x000fe40000010000 */
[-C--:B----4-:R-:W-:Y:S08]  /*7550*/  HMMA.16816.F32.BF16 R4, R192, R196.reuse, R4 ;  /* 0x000000c4c004723c */ /* 0x090ff00000041804 */
[C---:B------:R-:W-:Y:S07]  /*7560*/  HMMA.16816.F32.BF16 R8, R216.reuse, R196, R8 ;  /* 0x000000c4d808723c */ /* 0x040fee0000041808 */
[C---:B------:R-:W-:Y:S01]  /*7570*/  @P6 IADD3 R196, P5, R168.reuse, 0x80, RZ ;  /* 0x00000080a8c46810 */ /* 0x040fe20007fbe0ff */
[-C--:B------:R-:W-:Y:S04]  /*7580*/  HMMA.16816.F32.BF16 R12, R216, R198.reuse, R12 ;  /* 0x000000c6d80c723c */ /* 0x080fe8000004180c */
[----:B------:R-:W-:Y:S02]  /*7590*/  @P6 IADD3 R168, P1, R168, c[0x0][0x1c8], RZ ;  /* 0x00007200a8a86a10 */ /* 0x000fe40007f3e0ff */
[----:B------:R-:W-:Y:S02]  /*75a0*/  @P6 IADD3 R196, P2, R196, c[0x0][0x1c8], RZ ;  /* 0x00007200c4c46a10 */ /* 0x000fe40007f5e0ff */
[C---:B------:R-:W-:Y:S04]  /*75b0*/  HMMA.16816.F32.BF16 R16, R192.reuse, R198, R16 ;  /* 0x000000c6c010723c */ /* 0x040fe80000041810 */
[----:B------:R-:W-:Y:S02]  /*75c0*/  @P6 IADD3.X R169, R3, c[0x0][0x1cc], RZ, P1, !PT ;  /* 0x0000730003a96a10 */ /* 0x000fe40000ffe4ff */
[-C--:B------:R-:W-:Y:S02]  /*75d0*/  @P6 IADD3 R2, P1, R168, R165.reuse, RZ ;  /* 0x000000a5a8026210 */ /* 0x080fe40007f3e0ff */
[-C--:B-1----:R-:W-:Y:S04]  /*75e0*/  HMMA.16816.F32.BF16 R20, R192, R200.reuse, R20 ;  /* 0x000000c8c014723c */ /* 0x082fe80000041814 */
[----:B------:R-:W-:Y:S01]  /*75f0*/  @P6 IADD3.X R197, RZ, c[0x0][0x1cc], R3, P2, P5 ;  /* 0x00007300ffc56a10 */ /* 0x000fe200017ea403 */
[--C-:B------:R-:W-:Y:S03]  /*7600*/  @P6 IMAD.X R3, R169, 0x1, R0.reuse, P1 ;  /* 0x00000001a9036824 */ /* 0x100fe600008e0600 */
[C---:B------:R-:W-:Y:S08]  /*7610*/  HMMA.16816.F32.BF16 R24, R216.reuse, R200, R24 ;  /* 0x000000c8d818723c */ /* 0x040ff00000041818 */
[-C--:B------:R-:W-:Y:S01]  /*7620*/  HMMA.16816.F32.BF16 R28, R216, R202.reuse, R28 ;  /* 0x000000cad81c723c */ /* 0x080fe2000004181c */
[----:B------:R-:W-:Y:S01]  /*7630*/  @!PT LDS RZ, [RZ] ;  /* 0x00000000fffff984 */ /* 0x000fe20000000800 */
[----:B------:R-:W-:Y:S01]  /*7640*/  @!PT LDS RZ, [RZ] ;  /* 0x00000000fffff984 */ /* 0x000fe20000000800 */
[----:B------:R-:W-:Y:S01]  /*7650*/  @!PT LDS RZ, [RZ] ;  /* 0x00000000fffff984 */ /* 0x000fe20000000800 */
[----:B------:R1:W-:Y:S05]  /*7660*/  @P6 LDGSTS.E.BYPASS.LTC128B.128 [R243+0x3100], [R168.64], !P4 ;  /* 0x03100000a8f36fae */ /* 0x0003ea000e101d4e */
[----:B------:R4:W-:Y:S02]  /*7670*/  @P6 LDGSTS.E.BYPASS.LTC128B.128 [R243+0x4900], [R196.64], !P3 ;  /* 0x04900000c4f36fae */ /* 0x0009e4000d901d4e */
[C---:B------:R-:W-:Y:S03]  /*7680*/  HMMA.16816.F32.BF16 R32, R192.reuse, R202, R32 ;  /* 0x000000cac020723c */ /* 0x040fe60000041820 */
[----:B------:R1:W-:Y:S05]  /*7690*/  @P6 LDGSTS.E.BYPASS.LTC128B.128 [R243+0x3900], [R2.64], !P4 ;  /* 0x0390000002f36fae */ /* 0x0003ea000e101d4e */
[-C--:B---3--:R-:W-:Y:S01]  /*76a0*/  HMMA.16816.F32.BF16 R36, R192, R172.reuse, R36 ;  /* 0x000000acc024723c */ /* 0x088fe20000041824 */
[----:B------:R3:W-:Y:S07]  /*76b0*/  @P6 LDGSTS.E.BYPASS.LTC128B.128 [R243+0x5100], [R2.64+0x80], !P3 ;  /* 0x0510008002f36fae */ /* 0x0007ee000d901d4e */
[C---:B------:R-:W-:Y:S01]  /*76c0*/  HMMA.16816.F32.BF16 R40, R216.reuse, R172, R40 ;  /* 0x000000acd828723c */ /* 0x040fe20000041828 */
[----:B------:R4:W2:Y:S07]  /*76d0*/  LDL R173, [R1+0x28] ;  /* 0x0000280001ad7983 */ /* 0x0008ae0000100800 */
[-C--:B------:R-:W-:Y:S08]  /*76e0*/  HMMA.16816.F32.BF16 R44, R216, R174.reuse, R44 ;  /* 0x000000aed82c723c */ /* 0x080ff0000004182c */
[----:B------:R-:W-:Y:S04]  /*76f0*/  HMMA.16816.F32.BF16 R48, R192, R174, R48 ;  /* 0x000000aec030723c */ /* 0x000fe80000041830 */
[----:B--2---:R-:W-:Y:S01]  /*7700*/  @P0 IMAD.MOV.U32 R173, RZ, RZ, R167 ;  /* 0x000000ffffad0224 */ /* 0x004fe200078e00a7 */
[----:B-1----:R-:W-:Y:S04]  /*7710*/  @P6 IADD3 R168, P0, R2, R165, RZ ;  /* 0x000000a502a86210 */ /* 0x002fe80007f1e0ff */
[----:B------:R-:W1:Y:S03]  /*7720*/  SHFL.IDX PT, R165, R173, RZ, 0x1c1f ;  /* 0x001c1fffada57589 */ /* 0x000e6600000e0000 */
[----:B------:R-:W-:Y:S01]  /*7730*/  @P6 IMAD.X R169, R3, 0x1, R0, P0 ;  /* 0x0000000103a96824 */ /* 0x000fe200000e0600 */
[----:B------:R-:W-:Y:S01]  /*7740*/  PLOP3.LUT P0, PT, PT, PT, UP2, 0x40, 0x0 ;  /* 0x000000000000781c */ /* 0x000fe20003f0e828 */
[----:B---3--:R-:W-:Y:S03]  /*7750*/  IMAD R3, R242, -0x30, RZ ;  /* 0xffffffd0f2037824 */ /* 0x008fe600078e02ff */
[----:B------:R2:W-:Y:S02]  /*7760*/  @P6 LDGSTS.E.BYPASS.LTC128B.128 [R243+0x4100], [R168.64], !P4 ;  /* 0x04100000a8f36fae */ /* 0x0005e4000e101d4e */
[----:B------:R-:W-:Y:S03]  /*7770*/  IADD3 R175, -R210, 0x1, R3 ;  /* 0x00000001d2af7810 */ /* 0x000fe60007ffe103 */
[----:B------:R2:W-:Y:S01]  /*7780*/  @P6 LDGSTS.E.BYPASS.LTC128B.128 [R243+0x5900], [R168.64+0x80], !P3 ;  /* 0x05900080a8f36fae */ /* 0x0005e2000d901d4e */
[----:B------:R-:W-:Y:S04]  /*7790*/  IADD3 R175, R175, c[0x0][0x1d0], RZ ;  /* 0x00007400afaf7a10 */ /* 0x000fe80007ffe0ff */
[----:B------:R-:W-:Y:S01]  /*77a0*/  IADD3 R175, R175, -c[0x0][0x168], RZ ;  /* 0x80005a00afaf7a10 */ /* 0x000fe20007ffe0ff */
[----:B------:R-:W0:Y:S03]  /*77b0*/  LDGDEPBAR ;  /* 0x00000000000079af */ /* 0x000e260000000000 */
[C---:B------:R-:W-:Y:S02]  /*77c0*/  IADD3 R174, R175.reuse, c[0x0][0x328], RZ ;  /* 0x0000ca00afae7a10 */ /* 0x040fe40007ffe0ff */
[----:B------:R-:W-:Y:S05]  /*77d0*/  IADD3 R175, R175, UR6, RZ ;  /* 0x00000006afaf7c10 */ /* 0x000fea000fffe0ff */
[----:B-1----:R-:W-:Y:S02]  /*77e0*/  IMAD.IADD R0, R165, 0x1, R175 ;  /* 0x00000001a5007824 */ /* 0x002fe400078e02af */
[----:B--2---:R-:W-:Y:S01]  /*77f0*/  IMAD.IADD R169, R174, 0x1, R165 ;  /* 0x00000001aea97824 */ /* 0x004fe200078e02a5 */
[----:B------:R-:W-:-:S05]  /*7800*/  @P0 BRA `(.L_x_1806) ;  /* 0x0000019000000947 */ /* 0x000fca0003800000 */
[----:B----4-:R-:W-:Y:S01]  /*7810*/  IADD3 R2, R165, c[0x0][0x1d0], RZ ;  /* 0x00007400a5027a10 */ /* 0x010fe20007ffe0ff */
        /* <DEDUP_REMOVED lines=13> */
.L_x_1808:
[----:B------:R-:W-:Y:S04]  /*78f0*/  MOV R165, c[0x0][0x32c] ;  /* 0x0000cb0000a57a02 */ /* 0x000fe80000000f00 */
[----:B------:R-:W-:Y:S11]  /*7900*/  ISETP.NE.AND P0, PT, R165, 0x1, PT ;  /* 0x00000001a500780c */ /* 0x000ff60003f05270 */
[----:B------:R-:W-:Y:S02]  /*7910*/  @!UPT UIADD3 URZ, URZ, URZ, URZ ;  /* 0x0000003f3f3ff290 */ /* 0x000fe4000fffe03f */
[----:B------:R-:W-:Y:S05]  /*7920*/  @P0 IMAD.HI.U32 R165, R2, c[0x0][0x330], RZ ;  /* 0x0000cc0002a50a27 */ /* 0x000fea00078e00ff */
[----:B------:R-:W-:Y:S02]  /*7930*/  @P0 SHF.R.U32.HI R2, RZ, c[0x0][0x334], R165 ;  /* 0x0000cd00ff020a19 */ /* 0x000fe400000116a5 */
.L_x_1809:
[----:B------:R-:W-:Y:S05]  /*7940*/  BSYNC B0 ;  /* 0x0000000000007941 */ /* 0x000fea0003800000 */
.L_x_1807:
[----:B------:R-:W-:Y:S04]  /*7950*/  IMAD.IADD R165, R3, 0x1, -R210 ;  /* 0x0000000103a57824 */ /* 0x000fe800078e0ad2 */
[----:B------:R-:W-:Y:S05]  /*7960*/  IMAD R2, R2, c[0x0][0x32c], R165 ;  /* 0x0000cb0002027a24 */ /* 0x000fea00078e02a5 */
[----:B------:R-:W-:Y:S02]  /*7970*/  IADD3 R165, R2, c[0x0][0x32c], RZ ;  /* 0x0000cb0002a57a10 */ /* 0x000fe40007ffe0ff */
[----:B------:R-:W-:Y:S02]  /*7980*/  IMNMX R0, R0, R2, !PT ;  /* 0x0000000200007217 */ /* 0x000fe40007800200 */
[----:B------:R-:W-:Y:S02]  /*7990*/  IMNMX R169, R169, R165, PT ;  /* 0x000000a5a9a97217 */ /* 0x000fe40003800200 */
.L_x_1806:
[----:B----4-:R-:W-:Y:S01]  /*79a0*/  PLOP3.LUT P0, PT, PT, PT, UP2, 0x40, 0x0 ;  /* 0x000000000000781c */ /* 0x010fe20003f0e828 */
[----:B------:R-:W1:Y:S02]  /*79b0*/  SHFL.IDX PT, R165, R173, 0x1, 0x1c1f ;  /* 0x003c1f00ada57f89 */ /* 0x000e6400000e0000 */
[----:B-1----:R-:W-:Y:S01]  /*79c0*/  IADD3 R2, R175, R165, RZ ;  /* 0x000000a5af027210 */ /* 0x002fe20007ffe0ff */
[----:B------:R-:W-:Y:S09]  /*79d0*/  IMAD.IADD R168, R174, 0x1, R165 ;  /* 0x00000001aea87824 */ /* 0x000ff200078e02a5 */
        /* <DEDUP_REMOVED lines=15> */
.L_x_1812:
[----:B------:R-:W-:Y:S04]  /*7ad0*/  MOV R167, c[0x0][0x32c] ;  /* 0x0000cb0000a77a02 */ /* 0x000fe80000000f00 */
[----:B------:R-:W-:Y:S11]  /*7ae0*/  ISETP.NE.AND P0, PT, R167, 0x1, PT ;  /* 0x00000001a700780c */ /* 0x000ff60003f05270 */
[----:B------:R-:W-:Y:S02]  /*7af0*/  @!UPT UIADD3 URZ, URZ, URZ, URZ ;  /* 0x0000003f3f3ff290 */ /* 0x000fe4000fffe03f */
[----:B------:R-:W-:Y:S05]  /*7b00*/  @P0 IMAD.HI.U32 R167, R165, c[0x0][0x330], RZ ;  /* 0x0000cc00a5a70a27 */ /* 0x000fea00078e00ff */
[----:B------:R-:W-:Y:S02]  /*7b10*/  @P0 SHF.R.U32.HI R165, RZ, c[0x0][0x334], R167 ;  /* 0x0000cd00ffa50a19 */ /* 0x000fe400000116a7 */
.L_x_1813:
[----:B------:R-:W-:Y:S05]  /*7b20*/  BSYNC B0 ;  /* 0x0000000000007941 */ /* 0x000fea0003800000 */
.L_x_1811:
[----:B------:R-:W-:Y:S04]  /*7b30*/  IMAD.IADD R167, R3, 0x1, -R210 ;  /* 0x0000000103a77824 */ /* 0x000fe800078e0ad2 */
[----:B------:R-:W-:Y:S05]  /*7b40*/  IMAD R165, R165, c[0x0][0x32c], R167 ;  /* 0x0000cb00a5a57a24 */ /* 0x000fea00078e02a7 */
[----:B------:R-:W-:Y:S02]  /*7b50*/  IADD3 R167, R165, c[0x0][0x32c], RZ ;  /* 0x0000cb00a5a77a10 */ /* 0x000fe40007ffe0ff */
[----:B------:R-:W-:Y:S02]  /*7b60*/  IMNMX R2, R2, R165, !PT ;  /* 0x000000a502027217 */ /* 0x000fe40007800200 */
[----:B------:R-:W-:Y:S02]  /*7b70*/  IMNMX R168, R168, R167, PT ;  /* 0x000000a7a8a87217 */ /* 0x000fe40003800200 */
.L_x_1810:
[----:B------:R-:W-:Y:S01]  /*7b80*/  PLOP3.LUT P0, PT, PT, PT, UP2, 0x40, 0x0 ;  /* 0x000000000000781c */ /* 0x000fe20003f0e828 */
        /* <DEDUP_REMOVED lines=18> */
.L_x_1816:
[----:B------:R-:W-:Y:S04]  /*7cb0*/  MOV R192, c[0x0][0x32c] ;  /* 0x0000cb0000c07a02 */ /* 0x000fe80000000f00 */
[----:B------:R-:W-:Y:S11]  /*7cc0*/  ISETP.NE.AND P0, PT, R192, 0x1, PT ;  /* 0x00000001c000780c */ /* 0x000ff60003f05270 */
[----:B------:R-:W-:Y:S02]  /*7cd0*/  @!UPT UIADD3 URZ, URZ, URZ, URZ ;  /* 0x0000003f3f3ff290 */ /* 0x000fe4000fffe03f */
[----:B------:R-:W-:Y:S05]  /*7ce0*/  @P0 IMAD.HI.U32 R192, R172, c[0x0][0x330], RZ ;  /* 0x0000cc00acc00a27 */ /* 0x000fea00078e00ff */
[----:B------:R-:W-:Y:S02]  /*7cf0*/  @P0 SHF.R.U32.HI R172, RZ, c[0x0][0x334], R192 ;  /* 0x0000cd00ffac0a19 */ /* 0x000fe400000116c0 */
.L_x_1817:
[----:B------:R-:W-:Y:S05]  /*7d00*/  BSYNC B0 ;  /* 0x0000000000007941 */ /* 0x000fea0003800000 */
.L_x_1815:
[----:B------:R-:W-:Y:S04]  /*7d10*/  IMAD.IADD R192, R3, 0x1, -R210 ;  /* 0x0000000103c07824 */ /* 0x000fe800078e0ad2 */
[----:B------:R-:W-:Y:S05]  /*7d20*/  IMAD R172, R172, c[0x0][0x32c], R192 ;  /* 0x0000cb00acac7a24 */ /* 0x000fea00078e02c0 */
[----:B------:R-:W-:Y:S02]  /*7d30*/  IADD3 R192, R172, c[0x0][0x32c], RZ ;  /* 0x0000cb00acc07a10 */ /* 0x000fe40007ffe0ff */
[----:B------:R-:W-:Y:S02]  /*7d40*/  IMNMX R165, R165, R172, !PT ;  /* 0x000000aca5a57217 */ /* 0x000fe40007800200 */
[----:B------:R-:W-:Y:S02]  /*7d50*/  IMNMX R167, R167, R192, PT ;  /* 0x000000c0a7a77217 */ /* 0x000fe40003800200 */
.L_x_1814:
[C---:B------:R-:W-:Y:S02]  /*7d60*/  ISETP.GE.AND P1, PT, R3.reuse, 0x9, PT ;  /* 0x000000090300780c */ /* 0x040fe40003f26270 */
[----:B------:R-:W-:Y:S02]  /*7d70*/  ISETP.GE.AND P5, PT, R3, 0xa, PT ;  /* 0x0000000a0300780c */ /* 0x000fe40003fa6270 */
[----:B------:R-:W-:Y:S02]  /*7d80*/  ISETP.GT.AND P0, PT, R0, 0x8, !P1 ;  /* 0x000000080000780c */ /* 0x000fe40004f04270 */
[----:B------:R-:W-:Y:S02]  /*7d90*/  P2R R193, PR, RZ, 0x2 ;  /* 0x00000002ffc17803 */ /* 0x000fe40000000000 */
[----:B------:R-:W-:Y:S02]  /*7da0*/  ISETP.LT.OR P0, PT, R169, 0x9, P0 ;  /* 0x00000009a900780c */ /* 0x000fe40000701670 */
[----:B------:R-:W-:Y:S02]  /*7db0*/  ISETP.GT.AND P1, PT, R2, 0x8, !P1 ;  /* 0x000000080200780c */ /* 0x000fe40004f24270 */
[----:B------:R-:W-:Y:S02]  /*7dc0*/  P2R R199, PR, RZ, 0x10 ;  /* 0x00000010ffc77803 */ /* 0x000fe40000000000 */
[----:B------:R-:W-:Y:S02]  /*7dd0*/  FSEL R194, R16, -INF , !P0 ;  /* 0xff80000010c27808 */ /* 0x000fe40004000000 */
[----:B------:R-:W-:Y:S02]  /*7de0*/  ISETP.GT.AND P0, PT, R2, 0x9, !P5 ;  /* 0x000000090200780c */ /* 0x000fe40006f04270 */
[C---:B------:R-:W-:Y:S02]  /*7df0*/  ISETP.LT.OR P1, PT, R168.reuse, 0x9, P1 ;  /* 0x00000009a800780c */ /* 0x040fe40000f21670 */
[----:B------:R-:W-:Y:S02]  /*7e00*/  ISETP.GE.AND P4, PT, R3, 0x11, PT ;  /* 0x000000110300780c */ /* 0x000fe40003f86270 */
[----:B------:R-:W-:Y:S02]  /*7e10*/  ISETP.LT.OR P0, PT, R168, 0xa, P0 ;  /* 0x0000000aa800780c */ /* 0x000fe40000701670 */
[----:B------:R-:W-:Y:S02]  /*7e20*/  FSEL R196, R18, -INF , !P1 ;  /* 0xff80000012c47808 */ /* 0x000fe40004800000 */
[----:B------:R-:W-:Y:S02]  /*7e30*/  ISETP.GT.AND P1, PT, R0, 0x10, !P4 ;  /* 0x000000100000780c */ /* 0x000fe40006724270 */
[----:B------:R-:W-:Y:S02]  /*7e40*/  P2R R198, PR, RZ, 0x8 ;  /* 0x00000008ffc67803 */ /* 0x000fe40000000000 */
[----:B------:R-:W-:Y:S02]  /*7e50*/  FSEL R197, R19, -INF , !P0 ;  /* 0xff80000013c57808 */ /* 0x000fe40004000000 */
[----:B------:R-:W-:Y:S02]  /*7e60*/  ISETP.LT.OR P0, PT, R169, 0x11, P1 ;  /* 0x00000011a900780c */ /* 0x000fe40000f01670 */
[C---:B------:R-:W-:Y:S02]  /*7e70*/  ISETP.GE.AND P3, PT, R3.reuse, 0x12, PT ;  /* 0x000000120300780c */ /* 0x040fe40003f66270 */
        /* <DEDUP_REMOVED lines=8> */
[----:B------:R-:W-:Y:S02]  /*7f00*/  ISETP.LT.OR P0, PT, R168, 0x11, P0 ;  /* 0x00000011a800780c */ /* 0x000fe40000701670 */
[----:B------:R-:W-:Y:S02]  /*7f10*/  ISETP.GT.AND P2, PT, R0, 0x9, !P5 ;  /* 0x000000090000780c */ /* 0x000fe40006f44270 */
[----:B------:R-:W-:Y:S02]  /*7f20*/  FSEL R202, R22, -INF , !P0 ;  /* 0xff80000016ca7808 */ /* 0x000fe40004000000 */
[----:B------:R-:W-:Y:S02]  /*7f30*/  ISETP.GT.AND P0, PT, R2, 0x11, !P3 ;  /* 0x000000110200780c */ /* 0x000fe40005f04270 */
[----:B------:R-:W-:Y:S02]  /*7f40*/  ISETP.LT.OR P2, PT, R169, 0xa, P2 ;  /* 0x0000000aa900780c */ /* 0x000fe40001741670 */
[----:B------:R-:W-:Y:S02]  /*7f50*/  ISETP.LT.OR P0, PT, R168, 0x12, P0 ;  /* 0x00000012a800780c */ /* 0x000fe40000701670 */
[----:B------:R-:W-:Y:S02]  /*7f60*/  FSEL R195, R17, -INF , !P2 ;  /* 0xff80000011c37808 */ /* 0x000fe40005000000 */
        /* <DEDUP_REMOVED lines=14> */
[----:B------:R-:W-:Y:S02]  /*8050*/  P2R R23, PR, RZ, 0x10 ;  /* 0x00000010ff177803 */ /* 0x000fe40000000000 */
        /* <DEDUP_REMOVED lines=14> */
[----:B------:R-:W-:Y:S02]  /*8140*/  P2R R22, PR, RZ, 0x8 ;  /* 0x00000008ff167803 */ /* 0x000fe40000000000 */
[----:B------:R-:W-:Y:S02]  /*8150*/  FSEL R218, R37, -INF , !P0 ;  /* 0xff80000025da7808 */ /* 0x000fe40004000000 */
[----:B------:R-:W-:Y:S04]  /*8160*/  ISETP.GT.AND P0, PT, R2, 0x20, !P1 ;  /* 0x000000200200780c */ /* 0x000fe80004f04270 */
[----:B------:R-:W-:Y:S04]  /*8170*/  ISETP.LT.OR P0, PT, R168, 0x21, P0 ;  /* 0x00000021a800780c */ /* 0x000fe80000701670 */
[----:B------:R-:W-:Y:S02]  /*8180*/  FSEL R219, R38, -INF , !P0 ;  /* 0xff80000026db7808 */ /* 0x000fe40004000000 */
[----:B------:R-:W-:Y:S04]  /*8190*/  ISETP.GT.AND P0, PT, R2, 0x21, !P6 ;  /* 0x000000210200780c */ /* 0x000fe80007704270 */
[----:B------:R-:W-:Y:S04]  /*81a0*/  ISETP.LT.OR P0, PT, R168, 0x22, P0 ;  /* 0x00000022a800780c */ /* 0x000fe80000701670 */
[----:B------:R-:W-:Y:S02]  /*81b0*/  FSEL R220, R39, -INF , !P0 ;  /* 0xff80000027dc7808 */ /* 0x000fe40004000000 */
[----:B------:R-:W-:Y:S04]  /*81c0*/  ISETP.GT.AND P0, PT, R0, RZ, !P3 ;  /* 0x000000ff0000720c */ /* 0x000fe80005f04270 */
[C---:B------:R-:W-:Y:S04]  /*81d0*/  ISETP.LT.OR P0, PT, R169.reuse, 0x1, P0 ;  /* 0x00000001a900780c */ /* 0x040fe80000701670 */
[----:B------:R-:W-:Y:S02]  /*81e0*/  FSEL R16, R4, -INF , !P0 ;  /* 0xff80000004107808 */ /* 0x000fe40004000000 */
[----:B------:R-:W-:Y:S01]  /*81f0*/  ISETP.GT.AND P0, PT, R0, 0x1, !P4 ;  /* 0x000000010000780c */ /* 0x000fe20006704270 */
[----:B------:R-:W1:Y:S03]  /*8200*/  SHFL.IDX PT, R4, R173, 0x3, 0x1c1f ;  /* 0x007c1f00ad047f89 */ /* 0x000e6600000e0000 */
[----:B------:R-:W-:Y:S04]  /*8210*/  ISETP.LT.OR P0, PT, R169, 0x2, P0 ;  /* 0x00000002a900780c */ /* 0x000fe80000701670 */
[----:B------:R-:W-:Y:S02]  /*8220*/  FSEL R5, R5, -INF , !P0 ;  /* 0xff80000005057808 */ /* 0x000fe40004000000 */
[----:B------:R-:W-:Y:S04]  /*8230*/  ISETP.GT.AND P0, PT, R2, 0x1, !P4 ;  /* 0x000000010200780c */ /* 0x000fe80006704270 */
[----:B------:R-:W-:Y:S04]  /*8240*/  ISETP.LT.OR P0, PT, R168, 0x2, P0 ;  /* 0x00000002a800780c */ /* 0x000fe80000701670 */
[----:B------:R-:W-:Y:S02]  /*8250*/  FSEL R19, R7, -INF , !P0 ;  /* 0xff80000007137808 */ /* 0x000fe40004000000 */
[----:B------:R-:W-:Y:S04]  /*8260*/  ISETP.GT.AND P0, PT, R2, RZ, !P3 ;  /* 0x000000ff0200720c */ /* 0x000fe80005f04270 */
        /* <DEDUP_REMOVED lines=8> */
[----:B------:R-:W-:Y:S04]  /*82f0*/  ISETP.LT.OR P2, PT, R169, 0x2a, P2 ;  /* 0x0000002aa900780c */ /* 0x000fe80001741670 */
[----:B------:R-:W-:Y:S02]  /*8300*/  FSEL R222, R49, -INF , !P2 ;  /* 0xff80000031de7808 */ /* 0x000fe40005000000 */
[----:B------:R-:W-:Y:S04]  /*8310*/  ISETP.GT.AND P2, PT, R2, 0x28, !P5 ;  /* 0x000000280200780c */ /* 0x000fe80006f44270 */
[----:B------:R-:W-:Y:S04]  /*8320*/  ISETP.LT.OR P2, PT, R168, 0x29, P2 ;  /* 0x00000029a800780c */ /* 0x000fe80001741670 */
[----:B------:R-:W-:Y:S02]  /*8330*/  FSEL R223, R50, -INF , !P2 ;  /* 0xff80000032df7808 */ /* 0x000fe40005000000 */
[----:B------:R-:W-:Y:S01]  /*8340*/  ISETP.GT.AND P2, PT, R2, 0x29, !P0 ;  /* 0x000000290200780c */ /* 0x000fe20004744270 */
[----:B------:R-:W-:Y:S03]  /*8350*/  IMAD.IADD R2, R174, 0x1, R4 ;  /* 0x00000001ae027824 */ /* 0x000fe600078e0204 */
[----:B------:R-:W-:Y:S04]  /*8360*/  ISETP.LT.OR P2, PT, R168, 0x2a, P2 ;  /* 0x0000002aa800780c */ /* 0x000fe80001741670 */
[----:B------:R-:W-:Y:S02]  /*8370*/  FSEL R246, R51, -INF , !P2 ;  /* 0xff80000033f67808 */ /* 0x000fe40005000000 */
[----:B------:R-:W-:Y:S02]  /*8380*/  ISETP.GT.AND P2, PT, R165, 0x1, !P4 ;  /* 0x00000001a500780c */ /* 0x000fe40006744270 */
[----:B------:R-:W-:Y:S02]  /*8390*/  ISETP.NE.AND P4, PT, R20, RZ, PT ;  /* 0x000000ff1400720c */ /* 0x000fe40003f85270 */
        /* <DEDUP_REMOVED lines=22> */
[----:B------:R-:W-:Y:S02]  /*8500*/  ISETP.GT.AND P2, PT, R165, 0x19, !P4 ;  /* 0x00000019a500780c */ /* 0x000fe40006744270 */
[----:B------:R-:W-:Y:S02]  /*8510*/  ISETP.NE.AND P4, PT, R199, RZ, PT ;  /* 0x000000ffc700720c */ /* 0x000fe40003f85270 */
        /* <DEDUP_REMOVED lines=11> */
[----:B------:R-:W-:Y:S02]  /*85d0*/  ISETP.GT.AND P2, PT, R165, RZ, !P3 ;  /* 0x000000ffa500720c */ /* 0x000fe40005f44270 */
[----:B------:R-:W-:Y:S02]  /*85e0*/  ISETP.NE.AND P3, PT, R198, RZ, PT ;  /* 0x000000ffc600720c */ /* 0x000fe40003f65270 */
        /* <DEDUP_REMOVED lines=22> */
.L_x_1820:
[----:B------:R-:W-:Y:S04]  /*8750*/  MOV R7, c[0x0][0x32c] ;  /* 0x0000cb0000077a02 */ /* 0x000fe80000000f00 */
[----:B------:R-:W-:Y:S11]  /*8760*/  ISETP.NE.AND P2, PT, R7, 0x1, PT ;  /* 0x000000010700780c */ /* 0x000ff60003f45270 */
[----:B------:R-:W-:Y:S02]  /*8770*/  @!UPT UIADD3 URZ, URZ, URZ, URZ ;  /* 0x0000003f3f3ff290 */ /* 0x000fe4000fffe03f */
[----:B------:R-:W-:Y:S05]  /*8780*/  @P2 IMAD.HI.U32 R7, R4, c[0x0][0x330], RZ ;  /* 0x0000cc0004072a27 */ /* 0x000fea00078e00ff */
[----:B------:R-:W-:Y:S02]  /*8790*/  @P2 SHF.R.U32.HI R4, RZ, c[0x0][0x334], R7 ;  /* 0x0000cd00ff042a19 */ /* 0x000fe40000011607 */
.L_x_1821:
[----:B------:R-:W-:Y:S05]  /*87a0*/  BSYNC B0 ;  /* 0x0000000000007941 */ /* 0x000fea0003800000 */
.L_x_1819:
[----:B------:R-:W-:Y:S04]  /*87b0*/  IMAD.IADD R3, R3, 0x1, -R210 ;  /* 0x0000000103037824 */ /* 0x000fe800078e0ad2 */
[----:B------:R-:W-:Y:S05]  /*87c0*/  IMAD R4, R4, c[0x0][0x32c], R3 ;  /* 0x0000cb0004047a24 */ /* 0x000fea00078e0203 */
[----:B------:R-:W-:Y:S02]  /*87d0*/  IADD3 R3, R4, c[0x0][0x32c], RZ ;  /* 0x0000cb0004037a10 */ /* 0x000fe40007ffe0ff */
[----:B------:R-:W-:Y:S02]  /*87e0*/  IMNMX R0, R0, R4, !PT ;  /* 0x0000000400007217 */ /* 0x000fe40007800200 */
[----:B------:R-:W-:Y:S02]  /*87f0*/  IMNMX R2, R2, R3, PT ;  /* 0x0000000302027217 */ /* 0x000fe40003800200 */
.L_x_1818:
[----:B------:R-:W-:Y:S01]  /*8800*/  FMNMX.FTZ R169, R16, R164, !PT ;  /* 0x000000a410a97209 */ /* 0x000fe20007810000 */
[----:B------:R-:W-:Y:S01]  /*8810*/  LDSM.16.MT88.4 R36, [R226+0x100] ;  /* 0x00010000e224783b */ /* 0x000fe20000004200 */
[----:B------:R-:W-:Y:S02]  /*8820*/  ISETP.NE.AND P2, PT, R22, RZ, PT ;  /* 0x000000ff1600720c */ /* 0x000fe40003f45270 */
[----:B------:R-:W-:Y:S02]  /*8830*/  FMNMX.FTZ R169, R5, R169, !PT ;  /* 0x000000a905a97209 */ /* 0x000fe40007810000 */
[----:B------:R-:W-:Y:S02]  /*8840*/  ISETP.GT.AND P2, PT, R0, RZ, !P2 ;  /* 0x000000ff0000720c */ /* 0x000fe40005744270 */
[----:B------:R-:W-:Y:S02]  /*8850*/  FMNMX.FTZ R169, R194, R169, !PT ;  /* 0x000000a9c2a97209 */ /* 0x000fe40007810000 */
[----:B------:R-:W-:Y:S02]  /*8860*/  ISETP.LT.OR P2, PT, R2, 0x1, P2 ;  /* 0x000000010200780c */ /* 0x000fe40001741670 */
[----:B------:R-:W-:Y:S02]  /*8870*/  FMNMX.FTZ R169, R195, R169, !PT ;  /* 0x000000a9c3a97209 */ /* 0x000fe40007810000 */
[----:B------:R-:W-:Y:S02]  /*8880*/  FSEL R10, R10, -INF , !P2 ;  /* 0xff8000000a0a7808 */ /* 0x000fe40005000000 */
[----:B------:R-:W-:Y:S02]  /*8890*/  FMNMX.FTZ R169, R200, R169, !PT ;  /* 0x000000a9c8a97209 */ /* 0x000fe40007810000 */
[----:B------:R-:W-:Y:S02]  /*88a0*/  ISETP.NE.AND P2, PT, R21, RZ, PT ;  /* 0x000000ff1500720c */ /* 0x000fe40003f45270 */
[----:B------:R-:W-:Y:S02]  /*88b0*/  FMNMX.FTZ R169, R201, R169, !PT ;  /* 0x000000a9c9a97209 */ /* 0x000fe40007810000 */
[----:B------:R-:W-:Y:S02]  /*88c0*/  ISETP.GT.AND P2, PT, R0, 0x1, !P2 ;  /* 0x000000010000780c */ /* 0x000fe40005744270 */
        /* <DEDUP_REMOVED lines=12> */
[----:B------:R-:W-:Y:S01]  /*8990*/  ISETP.NE.AND P2, PT, R192, RZ, PT ;  /* 0x000000ffc000720c */ /* 0x000fe20003f45270 */
[----:B------:R-:W1:Y:S01]  /*89a0*/  SHFL.BFLY PT, R7, R169, 0x2, 0x1f ;  /* 0x0c401f00a9077f89 */ /* 0x000e6200000e0000 */
        /* <DEDUP_REMOVED lines=14> */
[----:B-1----:R-:W-:Y:S02]  /*8a90*/  FMNMX.FTZ R169, R169, R7, !PT ;  /* 0x00000007a9a97209 */ /* 0x002fe40007810000 */
[----:B------:R-:W-:Y:S02]  /*8aa0*/  ISETP.GT.AND P2, PT, R0, 0x11, !P2 ;  /* 0x000000110000780c */ /* 0x000fe40005744270 */
[----:B------:R-:W-:Y:S01]  /*8ab0*/  FMNMX.FTZ R3, R208, R3, !PT ;  /* 0x00000003d0037209 */ /* 0x000fe20007810000 */
[----:B------:R-:W1:Y:S01]  /*8ac0*/  SHFL.BFLY PT, R7, R169, 0x1, 0x1f ;  /* 0x0c201f00a9077f89 */ /* 0x000e6200000e0000 */
        /* <DEDUP_REMOVED lines=14> */
[----:B------:R-:W-:Y:S02]  /*8bb0*/  ISETP.LT.OR P2, PT, R2, 0x1a, P2 ;  /* 0x0000001a0200780c */ /* 0x000fe40001741670 */
[----:B------:R-:W-:Y:S01]  /*8bc0*/  FMNMX.FTZ R3, R246, R3, !PT ;  /* 0x00000003f6037209 */ /* 0x000fe20007810000 */
[----:B------:R-:W-:Y:S01]  /*8bd0*/  FMUL.FTZ R173, R169, c[0x0][0x2d0] ;  /* 0x0000b400a9ad7a20 */ /* 0x000fe20000410000 */
[----:B------:R-:W-:Y:S02]  /*8be0*/  FSEL R198, R31, -INF , !P2 ;  /* 0xff8000001fc67808 */ /* 0x000fe40005000000 */
[----:B------:R-:W-:Y:S01]  /*8bf0*/  FSETP.NEU.FTZ.AND P2, PT, R169, -INF , PT ;  /* 0xff800000a900780b */ /* 0x000fe20003f5d000 */
[----:B------:R-:W1:Y:S01]  /*8c00*/  SHFL.BFLY PT, R168, R3, 0x2, 0x1f ;  /* 0x0c401f0003a87f89 */ /* 0x000e6200000e0000 */
[----:B------:R-:W-:Y:S02]  /*8c10*/  FMNMX.FTZ R4, R20, R4, !PT ;  /* 0x0000000414047209 */ /* 0x000fe40007810000 */
[----:B------:R-:W-:Y:S02]  /*8c20*/  FSEL R173, R173, RZ, P2 ;  /* 0x000000ffadad7208 */ /* 0x000fe40001000000 */
[----:B------:R-:W-:Y:S02]  /*8c30*/  FMNMX.FTZ R4, R12, R4, !PT ;  /* 0x000000040c047209 */ /* 0x000fe40007810000 */
[----:B------:R-:W-:Y:S01]  /*8c40*/  ISETP.GT.AND P1, PT, R0, 0x20, !P1 ;  /* 0x000000200000780c */ /* 0x000fe20004f24270 */
[--C-:B------:R-:W-:Y:S01]  /*8c50*/  FFMA.FTZ R5, R5, c[0x0][0x2d0], -R173.reuse ;  /* 0x0000b40005057a23 */ /* 0x100fe200000108ad */
[----:B------:R-:W-:Y:S01]  /*8c60*/  FMNMX.FTZ R4, R13, R4, !PT ;  /* 0x000000040d047209 */ /* 0x000fe20007810000 */
[--C-:B------:R-:W-:Y:S01]  /*8c70*/  FFMA.FTZ R16, R16, c[0x0][0x2d0], -R173.reuse ;  /* 0x0000b40010107a23 */ /* 0x100fe200000108ad */
[----:B------:R-:W-:Y:S01]  /*8c80*/  ISETP.LT.OR P1, PT, R2, 0x21, P1 ;  /* 0x000000210200780c */ /* 0x000fe20000f21670 */
[----:B------:R2:W-:Y:S01]  /*8c90*/  MUFU.EX2 R24, R5 ;  /* 0x0000000500187308 */ /* 0x0005e20000000800 */
[----:B------:R-:W-:Y:S02]  /*8ca0*/  FMNMX.FTZ R4, R206, R4, !PT ;  /* 0x00000004ce047209 */ /* 0x000fe40007810000 */
[----:B------:R-:W-:Y:S02]  /*8cb0*/  FSEL R216, R42, -INF , !P1 ;  /* 0xff8000002ad87808 */ /* 0x000fe40004800000 */
[----:B------:R-:W-:Y:S02]  /*8cc0*/  FMNMX.FTZ R4, R207, R4, !PT ;  /* 0x00000004cf047209 */ /* 0x000fe40007810000 */
[C---:B------:R-:W-:Y:S02]  /*8cd0*/  ISETP.GT.AND P6, PT, R0.reuse, 0x21, !P6 ;  /* 0x000000210000780c */ /* 0x040fe400077c4270 */
[----:B------:R-:W-:Y:S01]  /*8ce0*/  FMNMX.FTZ R4, R211, R4, !PT ;  /* 0x00000004d3047209 */ /* 0x000fe20007810000 */
[----:B------:R-:W3:Y:S01]  /*8cf0*/  MUFU.EX2 R45, R16 ;  /* 0x00000010002d7308 */ /* 0x000ee20000000800 */
[----:B------:R-:W-:Y:S02]  /*8d00*/  ISETP.GT.AND P5, PT, R0, 0x28, !P5 ;  /* 0x000000280000780c */ /* 0x000fe40006fa4270 */
        /* <DEDUP_REMOVED lines=8> */
[----:B--2---:R-:W-:Y:S01]  /*8d90*/  FMNMX.FTZ R5, R14, R4, !PT ;  /* 0x000000040e057209 */ /* 0x004fe20007810000 */
[--C-:B------:R-:W-:Y:S01]  /*8da0*/  FFMA.FTZ R4, R194, c[0x0][0x2d0], -R173.reuse ;  /* 0x0000b400c2047a23 */ /* 0x100fe200000108ad */
[----:B------:R-:W-:Y:S02]  /*8db0*/  FMNMX.FTZ R3, R248, R3, !PT ;  /* 0x00000003f8037209 */ /* 0x000fe40007810000 */
[----:B------:R-:W-:Y:S01]  /*8dc0*/  FMNMX.FTZ R5, R15, R5, !PT ;  /* 0x000000050f057209 */ /* 0x000fe20007810000 */
[----:B------:R2:W-:Y:S01]  /*8dd0*/  MUFU.EX2 R25, R4 ;  /* 0x0000000400197308 */ /* 0x0005e20000000800 */
[----:B------:R-:W-:Y:S01]  /*8de0*/  ISETP.GT.AND P0, PT, R0, 0x29, !P0 ;  /* 0x000000290000780c */ /* 0x000fe20004704270 */
[----:B------:R-:W4:Y:S01]  /*8df0*/  SHFL.BFLY PT, R9, R3, 0x2, 0x1f ;  /* 0x0c401f0003097f89 */ /* 0x000f2200000e0000 */
[C---:B------:R-:W-:Y:S02]  /*8e00*/  ISETP.LT.OR P6, PT, R2.reuse, 0x22, P6 ;  /* 0x000000220200780c */ /* 0x040fe400037c1670 */
[----:B------:R-:W-:Y:S02]  /*8e10*/  ISETP.LT.OR P5, PT, R2, 0x29, P5 ;  /* 0x000000290200780c */ /* 0x000fe40002fa1670 */
[----:B------:R-:W-:Y:S02]  /*8e20*/  FSEL R214, R43, -INF , !P6 ;  /* 0xff8000002bd67808 */ /* 0x000fe40007000000 */
[----:B------:R-:W-:Y:S02]  /*8e30*/  FSEL R215, R46, -INF , !P5 ;  /* 0xff8000002ed77808 */ /* 0x000fe40006800000 */
[----:B------:R-:W-:Y:S02]  /*8e40*/  ISETP.LT.OR P0, PT, R2, 0x2a, P0 ;  /* 0x0000002a0200780c */ /* 0x000fe40000701670 */
[----:B-1----:R-:W-:Y:S02]  /*8e50*/  FMNMX.FTZ R168, R168, R7, !PT ;  /* 0x00000007a8a87209 */ /* 0x002fe40007810000 */
[----:B------:R-:W-:Y:S02]  /*8e60*/  FSEL R172, R47, -INF , !P0 ;  /* 0xff8000002fac7808 */ /* 0x000fe40004000000 */
[C---:B------:R-:W-:Y:S01]  /*8e70*/  FSETP.NEU.FTZ.AND P1, PT, R168.reuse, -INF , PT ;  /* 0xff800000a800780b */ /* 0x040fe20003f3d000 */
[----:B------:R-:W-:Y:S01]  /*8e80*/  FMUL.FTZ R174, R168, c[0x0][0x2d0] ;  /* 0x0000b400a8ae7a20 */ /* 0x000fe20000410000 */
[----:B---3--:R-:W-:Y:S04]  /*8e90*/  F2FP.BF16.PACK_AB R192, R24, R45 ;  /* 0x0000002d18c0723e */ /* 0x008fe800000010ff */
[----:B------:R-:W-:Y:S02]  /*8ea0*/  FSEL R174, R174, RZ, P1 ;  /* 0x000000ffaeae7208 */ /* 0x000fe40000800000 */
[----:B--2---:R-:W-:Y:S01]  /*8eb0*/  FMNMX.FTZ R4, R199, R5, !PT ;  /* 0x00000005c7047209 */ /* 0x004fe20007810000 */
[----:B------:R-:W-:Y:S01]  /*8ec0*/  FFMA.FTZ R5, R195, c[0x0][0x2d0], -R173 ;  /* 0x0000b400c3057a23 */ /* 0x000fe200000108ad */
[----:B----4-:R-:W-:Y:S01]  /*8ed0*/  FMNMX.FTZ R3, R3, R9, !PT ;  /* 0x0000000903037209 */ /* 0x010fe20007810000 */
[--C-:B------:R-:W-:Y:S01]  /*8ee0*/  FFMA.FTZ R0, R19, c[0x0][0x2d0], -R174.reuse ;  /* 0x0000b40013007a23 */ /* 0x100fe200000108ae */
[----:B------:R-:W-:Y:S01]  /*8ef0*/  FMNMX.FTZ R4, R210, R4, !PT ;  /* 0x00000004d2047209 */ /* 0x000fe20007810000 */
[----:B------:R1:W2:Y:S02]  /*8f00*/  MUFU.EX2 R33, R5 ;  /* 0x0000000500217308 */ /* 0x0002a40000000800 */
[----:B------:R-:W3:Y:S08]  /*8f10*/  SHFL.BFLY PT, R167, R3, 0x1, 0x1f ;  /* 0x0c201f0003a77f89 */ /* 0x000ef000000e0000 */
[----:B------:R-:W4:Y:S01]  /*8f20*/  MUFU.EX2 R28, R0 ;  /* 0x00000000001c7308 */ /* 0x000f220000000800 */
[----:B-1----:R-:W-:Y:S01]  /*8f30*/  FMNMX.FTZ R5, R213, R4, !PT ;  /* 0x00000004d5057209 */ /* 0x002fe20007810000 */
[--C-:B------:R-:W-:Y:S01]  /*8f40*/  FFMA.FTZ R4, R6, c[0x0][0x2d0], -R174.reuse ;  /* 0x0000b40006047a23 */ /* 0x100fe200000108ae */
[----:B---3--:R-:W-:Y:S01]  /*8f50*/  FMNMX.FTZ R167, R3, R167, !PT ;  /* 0x000000a703a77209 */ /* 0x008fe20007810000 */
[--C-:B------:R-:W-:Y:S01]  /*8f60*/  FFMA.FTZ R3, R197, c[0x0][0x2d0], -R174.reuse ;  /* 0x0000b400c5037a23 */ /* 0x100fe200000108ae */
[----:B------:R-:W-:Y:S05]  /*8f70*/  FMNMX.FTZ R5, R198, R5, !PT ;  /* 0x00000005c6057209 */ /* 0x000fea0007810000 */
[----:B------:R1:W3:Y:S01]  /*8f80*/  MUFU.EX2 R44, R4 ;  /* 0x00000004002c7308 */ /* 0x0002e20000000800 */
[C---:B------:R-:W-:Y:S01]  /*8f90*/  FSETP.NEU.FTZ.AND P0, PT, R167.reuse, -INF , PT ;  /* 0xff800000a700780b */ /* 0x040fe20003f1d000 */
[----:B------:R-:W-:Y:S01]  /*8fa0*/  FMUL.FTZ R175, R167, c[0x0][0x2d0] ;  /* 0x0000b400a7af7a20 */ /* 0x000fe20000410000 */
[----:B--2---:R-:W-:Y:S02]  /*8fb0*/  F2FP.BF16.PACK_AB R194, R33, R25 ;  /* 0x0000001921c2723e */ /* 0x004fe400000010ff */
[----:B----4-:R-:W-:Y:S02]  /*8fc0*/  MOV R197, R28 ;  /* 0x0000001c00c57202 */ /* 0x010fe40000000f00 */
[----:B------:R-:W-:Y:S05]  /*8fd0*/  FSEL R175, R175, RZ, P0 ;  /* 0x000000ffafaf7208 */ /* 0x000fea0000000000 */
[--C-:B------:R-:W-:Y:S04]  /*8fe0*/  FFMA.FTZ R8, R8, c[0x0][0x2d0], -R175.reuse ;  /* 0x0000b40008087a23 */ /* 0x100fe800000108af */
[----:B------:R-:W-:Y:S01]  /*8ff0*/  MUFU.EX2 R42, R8 ;  /* 0x00000008002a7308 */ /* 0x000fe20000000800 */
[----:B-1----:R-:W-:Y:S09]  /*9000*/  FMNMX.FTZ R4, R216, R5, !PT ;  /* 0x00000005d8047209 */ /* 0x002ff20007810000 */
[----:B------:R1:W-:Y:S01]  /*9010*/  MUFU.EX2 R5, R3 ;  /* 0x0000000300057308 */ /* 0x0003e20000000800 */
[----:B---3--:R-:W-:Y:S02]  /*9020*/  F2FP.BF16.PACK_AB R193, R197, R44 ;  /* 0x0000002cc5c1723e */ /* 0x008fe400000010ff */
[----:B------:R-:W-:Y:S01]  /*9030*/  FMNMX.FTZ R2, R214, R4, !PT ;  /* 0x00000004d6027209 */ /* 0x000fe20007810000 */
[--C-:B------:R-:W-:Y:S03]  /*9040*/  FFMA.FTZ R4, R12, c[0x0][0x2d0], -R175.reuse ;  /* 0x0000b4000c047a23 */ /* 0x100fe600000108af */
[----:B------:R-:W-:Y:S01]  /*9050*/  FMNMX.FTZ R0, R215, R2, !PT ;  /* 0x00000002d7007209 */ /* 0x000fe20007810000 */
[----:B------:R-:W-:Y:S02]  /*9060*/  FFMA.FTZ R2, R196, c[0x0][0x2d0], -R174 ;  /* 0x0000b400c4027a23 */ /* 0x000fe400000108ae */
[----:B------:R-:W-:Y:S01]  /*9070*/  MUFU.EX2 R6, R4 ;  /* 0x0000000400067308 */ /* 0x000fe20000000800 */
[----:B------:R-:W-:Y:S09]  /*9080*/  FMNMX.FTZ R0, R172, R0, !PT ;  /* 0x00000000ac007209 */ /* 0x000ff20007810000 */
[----:B------:R2:W-:Y:S01]  /*9090*/  MUFU.EX2 R196, R2 ;  /* 0x0000000200c47308 */ /* 0x0005e20000000800 */
[--C-:B-1----:R-:W-:Y:S02]  /*90a0*/  FFMA.FTZ R3, R20, c[0x0][0x2d0], -R175.reuse ;  /* 0x0000b40014037a23 */ /* 0x102fe400000108af */
[----:B------:R-:W-:Y:S07]  /*90b0*/  LDSM.16.MT88.4 R20, [R225+0x100] ;  /* 0x00010000e114783b */ /* 0x000fee0000004200 */
[----:B------:R1:W-:Y:S01]  /*90c0*/  MUFU.EX2 R34, R3 ;  /* 0x0000000300227308 */ /* 0x0003e20000000800 */
[----:B--2---:R-:W1:Y:S02]  /*90d0*/  SHFL.BFLY PT, R2, R0, 0x2, 0x1f ;  /* 0x0c401f0000027f89 */ /* 0x004e6400000e0000 */
[----:B-1----:R-:W-:Y:S01]  /*90e0*/  FMNMX.FTZ R3, R0, R2, !PT ;  /* 0x0000000200037209 */ /* 0x002fe20007810000 */
[----:B------:R-:W-:Y:S01]  /*90f0*/  FFMA.FTZ R2, R13, c[0x0][0x2d0], -R175 ;  /* 0x0000b4000d027a23 */ /* 0x000fe200000108af */
[----:B------:R-:W-:Y:S05]  /*9100*/  FSEL R0, R169, RZ, P2 ;  /* 0x000000ffa9007208 */ /* 0x000fea0001000000 */
[----:B------:R1:W-:Y:S01]  /*9110*/  MUFU.EX2 R40, R2 ;  /* 0x0000000200287308 */ /* 0x0003e20000000800 */
[----:B------:R-:W2:Y:S01]  /*9120*/  SHFL.BFLY PT, R4, R3, 0x1, 0x1f ;  /* 0x0c201f0003047f89 */ /* 0x000ea200000e0000 */
[----:B------:R-:W-:Y:S04]  /*9130*/  FADD.FTZ R0, -R0, R164 ;  /* 0x000000a400007221 */ /* 0x000fe80000010100 */
[----:B------:R-:W-:Y:S04]  /*9140*/  FMUL.FTZ R0, R0, c[0x0][0x2d0] ;  /* 0x0000b40000007a20 */ /* 0x000fe80000410000 */
[----:B------:R3:W4:Y:S01]  /*9150*/  MUFU.EX2 R165, R0 ;  /* 0x0000000000a57308 */ /* 0x0007220000000800 */
[----:B-1----:R-:W-:Y:S02]  /*9160*/  FSEL R2, R168, RZ, P1 ;  /* 0x000000ffa8027208 */ /* 0x002fe40000800000 */
[----:B--2---:R-:W-:Y:S03]  /*9170*/  FMNMX.FTZ R3, R3, R4, !PT ;  /* 0x0000000403037209 */ /* 0x004fe60007810000 */
[----:B------:R-:W-:Y:S02]  /*9180*/  FADD.FTZ R2, -R2, R166 ;  /* 0x000000a602027221 */ /* 0x000fe40000010100 */
[----:B------:R-:W-:Y:S02]  /*9190*/  FMUL.FTZ R166, R3, c[0x0][0x2d0] ;  /* 0x0000b40003a67a20 */ /* 0x000fe40000410000 */
[----:B------:R-:W-:Y:S01]  /*91a0*/  FMUL.FTZ R2, R2, c[0x0][0x2d0] ;  /* 0x0000b40002027a20 */ /* 0x000fe20000410000 */
[----:B---3--:R-:W-:Y:S01]  /*91b0*/  FSEL R0, R167, RZ, P0 ;  /* 0x000000ffa7007208 */ /* 0x008fe20000000000 */
[----:B----4-:R-:W-:Y:S01]  /*91c0*/  FMUL.FTZ R16, R165, R188 ;  /* 0x000000bca5107220 */ /* 0x010fe20000410000 */
[----:B------:R-:W-:Y:S01]  /*91d0*/  FSETP.NEU.FTZ.AND P0, PT, R3, -INF , PT ;  /* 0xff8000000300780b */ /* 0x000fe20003f1d000 */
[----:B------:R-:W1:Y:S01]  /*91e0*/  MUFU.EX2 R164, R2 ;  /* 0x0000000200a47308 */ /* 0x000e620000000800 */
[C---:B------:R-:W-:Y:S01]  /*91f0*/  FMUL.FTZ R17, R165.reuse, R189 ;  /* 0x000000bda5117220 */ /* 0x040fe20000410000 */
[----:B------:R-:W-:Y:S01]  /*9200*/  MOV R189, R40 ;  /* 0x0000002800bd7202 */ /* 0x000fe20000000f00 */
[----:B------:R-:W-:Y:S01]  /*9210*/  FADD.FTZ R0, -R0, R170 ;  /* 0x000000aa00007221 */ /* 0x000fe20000010100 */
[----:B------:R-:W-:Y:S01]  /*9220*/  FSEL R166, R166, RZ, P0 ;  /* 0x000000ffa6a67208 */ /* 0x000fe20000000000 */
[C---:B------:R-:W-:Y:S01]  /*9230*/  FMUL.FTZ R32, R165.reuse, R144 ;  /* 0x00000090a5207220 */ /* 0x040fe20000410000 */
[----:B------:R-:W-:Y:S01]  /*9240*/  MOV R170, R6 ;  /* 0x0000000600aa7202 */ /* 0x000fe20000000f00 */
[----:B------:R-:W-:Y:S01]  /*9250*/  FMUL.FTZ R0, R0, c[0x0][0x2d0] ;  /* 0x0000b40000007a20 */ /* 0x000fe20000410000 */
[----:B------:R-:W-:Y:S01]  /*9260*/  MOV R144, R33 ;  /* 0x0000002100907202 */ /* 0x000fe20000000f00 */
[--C-:B------:R-:W-:Y:S02]  /*9270*/  FFMA.FTZ R4, R14, c[0x0][0x2d0], -R166.reuse ;  /* 0x0000b4000e047a23 */ /* 0x100fe400000108a6 */
[----:B------:R2:W3:Y:S01]  /*9280*/  MUFU.EX2 R2, R0 ;  /* 0x0000000000027308 */ /* 0x0004e20000000800 */
[C---:B------:R-:W-:Y:S01]  /*9290*/  FMUL.FTZ R33, R165.reuse, R145 ;  /* 0x00000091a5217220 */ /* 0x040fe20000410000 */
[----:B------:R-:W-:Y:S01]  /*92a0*/  MOV R145, R45 ;  /* 0x0000002d00917202 */ /* 0x000fe20000000f00 */
[C---:B------:R-:W-:Y:S02]  /*92b0*/  FMUL.FTZ R48, R165.reuse, R160 ;  /* 0x000000a0a5307220 */ /* 0x040fe40000410000 */
[C---:B------:R-:W-:Y:S02]  /*92c0*/  FMUL.FTZ R49, R165.reuse, R161 ;  /* 0x000000a1a5317220 */ /* 0x040fe40000410000 */
[C---:B------:R-:W-:Y:S02]  /*92d0*/  FMUL.FTZ R52, R165.reuse, R52 ;  /* 0x00000034a5347220 */ /* 0x040fe40000410000 */
[C---:B------:R-:W-:Y:S01]  /*92e0*/  FMUL.FTZ R53, R165.reuse, R53 ;  /* 0x00000035a5357220 */ /* 0x040fe20000410000 */
[----:B------:R4:W-:Y:S01]  /*92f0*/  MUFU.EX2 R12, R4 ;  /* 0x00000004000c7308 */ /* 0x0009e20000000800 */
[----:B------:R-:W-:Y:S02]  /*9300*/  FMUL.FTZ R64, R165, R64 ;  /* 0x00000040a5407220 */ /* 0x000fe40000410000 */
[----:B-1----:R-:W-:Y:S01]  /*9310*/  FMUL.FTZ R6, R164, R178 ;  /* 0x000000b2a4067220 */ /* 0x002fe20000410000 */
[----:B------:R-:W-:Y:S01]  /*9320*/  F2FP.BF16.PACK_AB R178, R40, R170 ;  /* 0x000000aa28b2723e */ /* 0x000fe200000010ff */
[C---:B------:R-:W-:Y:S02]  /*9330*/  FMUL.FTZ R7, R164.reuse, R179 ;  /* 0x000000b3a4077220 */ /* 0x040fe40000410000 */
[C---:B------:R-:W-:Y:S02]  /*9340*/  FMUL.FTZ R18, R164.reuse, R190 ;  /* 0x000000bea4127220 */ /* 0x040fe40000410000 */
[C---:B------:R-:W-:Y:S02]  /*9350*/  FMUL.FTZ R19, R164.reuse, R191 ;  /* 0x000000bfa4137220 */ /* 0x040fe40000410000 */
[C---:B------:R-:W-:Y:S02]  /*9360*/  FMUL.FTZ R50, R164.reuse, R162 ;  /* 0x000000a2a4327220 */ /* 0x040fe40000410000 */
[----:B------:R-:W-:Y:S02]  /*9370*/  FMUL.FTZ R51, R164, R163 ;  /* 0x000000a3a4337220 */ /* 0x000fe40000410000 */
[--C-:B--2---:R-:W-:Y:S02]  /*9380*/  FFMA.FTZ R0, R10, c[0x0][0x2d0], -R166.reuse ;  /* 0x0000b4000a007a23 */ /* 0x104fe400000108a6 */
[C---:B---3--:R-:W-:Y:S02]  /*9390*/  FMUL.FTZ R8, R2.reuse, R180 ;  /* 0x000000b402087220 */ /* 0x048fe40000410000 */
[----:B------:R-:W1:Y:S01]  /*93a0*/  MUFU.EX2 R9, R0 ;  /* 0x0000000000097308 */ /* 0x000e620000000800 */
[C---:B------:R-:W-:Y:S01]  /*93b0*/  FMUL.FTZ R13, R2.reuse, R185 ;  /* 0x000000b9020d7220 */ /* 0x040fe20000410000 */
[----:B------:R-:W-:Y:S01]  /*93c0*/  MOV R185, R34 ;  /* 0x0000002200b97202 */ /* 0x000fe20000000f00 */
[C---:B------:R-:W-:Y:S02]  /*93d0*/  FMUL.FTZ R29, R2.reuse, R141 ;  /* 0x0000008d021d7220 */ /* 0x040fe40000410000 */
[--C-:B----4-:R-:W-:Y:S02]  /*93e0*/  FFMA.FTZ R4, R15, c[0x0][0x2d0], -R166.reuse ;  /* 0x0000b4000f047a23 */ /* 0x110fe400000108a6 */
[C---:B------:R-:W-:Y:S02]  /*93f0*/  FMUL.FTZ R28, R2.reuse, R140 ;  /* 0x0000008c021c7220 */ /* 0x040fe40000410000 */
[C---:B------:R-:W-:Y:S01]  /*9400*/  FMUL.FTZ R40, R2.reuse, R152 ;  /* 0x0000009802287220 */ /* 0x040fe20000410000 */
[----:B------:R2:W3:Y:S01]  /*9410*/  MUFU.EX2 R41, R4 ;  /* 0x0000000400297308 */ /* 0x0004e20000000800 */
[----:B------:R-:W-:Y:S01]  /*9420*/  FMUL.FTZ R45, R2, R157 ;  /* 0x0000009d022d7220 */ /* 0x000fe20000410000 */
[----:B------:R-:W-:Y:S01]  /*9430*/  MOV R157, R144 ;  /* 0x00000090009d7202 */ /* 0x000fe20000000f00 */
[C---:B------:R-:W-:Y:S02]  /*9440*/  FMUL.FTZ R54, R164.reuse, R54 ;  /* 0x00000036a4367220 */ /* 0x040fe40000410000 */
[----:B------:R-:W-:Y:S02]  /*9450*/  FMUL.FTZ R55, R164, R55 ;  /* 0x00000037a4377220 */ /* 0x000fe40000410000 */
[C---:B------:R-:W-:Y:S02]  /*9460*/  FMUL.FTZ R56, R2.reuse, R56 ;  /* 0x0000003802387220 */ /* 0x040fe40000410000 */
[C---:B------:R-:W-:Y:S02]  /*9470*/  FMUL.FTZ R57, R2.reuse, R57 ;  /* 0x0000003902397220 */ /* 0x040fe40000410000 */
[C---:B------:R-:W-:Y:S02]  /*9480*/  FMUL.FTZ R60, R2.reuse, R60 ;  /* 0x0000003c023c7220 */ /* 0x040fe40000410000 */
[C---:B------:R-:W-:Y:S01]  /*9490*/  FMUL.FTZ R61, R2.reuse, R61 ;  /* 0x0000003d023d7220 */ /* 0x040fe20000410000 */
[----:B-1----:R-:W-:Y:S01]  /*94a0*/  MOV R180, R9 ;  /* 0x0000000900b47202 */ /* 0x002fe20000000f00 */
[----:B------:R-:W-:Y:S02]  /*94b0*/  FFMA.FTZ R0, R11, c[0x0][0x2d0], -R166 ;  /* 0x0000b4000b007a23 */ /* 0x000fe400000108a6 */
[C---:B------:R-:W-:Y:S01]  /*94c0*/  FMUL.FTZ R9, R2.reuse, R181 ;  /* 0x000000b502097220 */ /* 0x040fe20000410000 */
[----:B------:R-:W-:Y:S01]  /*94d0*/  MOV R181, R25 ;  /* 0x0000001900b57202 */ /* 0x000fe20000000f00 */
[----:B------:R1:W4:Y:S01]  /*94e0*/  MUFU.EX2 R35, R0 ;  /* 0x0000000000237308 */ /* 0x0003220000000800 */
[----:B------:R-:W-:Y:S02]  /*94f0*/  FMUL.FTZ R25, R2, R137 ;  /* 0x0000008902197220 */ /* 0x000fe40000410000 */
[C---:B------:R-:W-:Y:S02]  /*9500*/  FMUL.FTZ R65, R165.reuse, R65 ;  /* 0x00000041a5417220 */ /* 0x040fe40000410000 */
[----:B--2---:R-:W-:Y:S01]  /*9510*/  FMUL.FTZ R4, R165, R176 ;  /* 0x000000b0a5047220 */ /* 0x004fe20000410000 */
[----:B------:R-:W-:Y:S01]  /*9520*/  F2FP.BF16.PACK_AB R176, R34, R42 ;  /* 0x0000002a22b0723e */ /* 0x000fe200000010ff */
[C---:B------:R-:W-:Y:S01]  /*9530*/  FMUL.FTZ R34, R164.reuse, R146 ;  /* 0x00000092a4227220 */ /* 0x040fe20000410000 */
[----:B---3--:R-:W-:Y:S01]  /*9540*/  F2FP.BF16.PACK_AB R179, R41, R12 ;  /* 0x0000000c29b3723e */ /* 0x008fe200000010ff */
[----:B------:R-:W-:Y:S01]  /*9550*/  FMUL.FTZ R66, R164, R66 ;  /* 0x00000042a4427220 */ /* 0x000fe20000410000 */
[----:B------:R-:W-:Y:S01]  /*9560*/  MOV R146, R41 ;  /* 0x0000002900927202 */ /* 0x000fe20000000f00 */
[----:B------:R-:W-:Y:S02]  /*9570*/  FMUL.FTZ R41, R2, R153 ;  /* 0x0000009902297220 */ /* 0x000fe40000410000 */
[C---:B------:R-:W-:Y:S01]  /*9580*/  FMUL.FTZ R67, R164.reuse, R67 ;  /* 0x00000043a4437220 */ /* 0x040fe20000410000 */
[----:B------:R-:W-:Y:S01]  /*9590*/  MOV R161, R146 ;  /* 0x0000009200a17202 */ /* 0x000fe20000000f00 */
[C---:B------:R-:W-:Y:S02]  /*95a0*/  FMUL.FTZ R68, R165.reuse, R68 ;  /* 0x00000044a5447220 */ /* 0x040fe40000410000 */
[----:B------:R-:W-:Y:S02]  /*95b0*/  FMUL.FTZ R69, R165, R69 ;  /* 0x00000045a5457220 */ /* 0x000fe40000410000 */
[C---:B------:R-:W-:Y:S02]  /*95c0*/  FMUL.FTZ R70, R164.reuse, R70 ;  /* 0x00000046a4467220 */ /* 0x040fe40000410000 */
[----:B------:R-:W-:Y:S02]  /*95d0*/  FMUL.FTZ R71, R164, R71 ;  /* 0x00000047a4477220 */ /* 0x000fe40000410000 */
[C---:B------:R-:W-:Y:S01]  /*95e0*/  FMUL.FTZ R72, R2.reuse, R72 ;  /* 0x0000004802487220 */ /* 0x040fe20000410000 */
[----:B-1----:R-:W-:Y:S01]  /*95f0*/  FSEL R0, R3, RZ, P0 ;  /* 0x000000ff03007208 */ /* 0x002fe20000000000 */
[----:B------:R-:W-:Y:S01]  /*9600*/  FMUL.FTZ R73, R2, R73 ;  /* 0x0000004902497220 */ /* 0x000fe20000410000 */
[----:B----4-:R-:W-:Y:S01]  /*9610*/  MOV R188, R35 ;  /* 0x0000002300bc7202 */ /* 0x010fe20000000f00 */
[----:B------:R-:W-:Y:S01]  /*9620*/  FFMA.FTZ R140, R201, c[0x0][0x2d0], -R173 ;  /* 0x0000b400c98c7a23 */ /* 0x000fe200000108ad */
[----:B------:R-:W-:Y:S01]  /*9630*/  ISETP.GT.AND P0, PT, R242, UR4, PT ;  /* 0x00000004f2007c0c */ /* 0x000fe2000bf04270 */
[----:B------:R-:W-:Y:S01]  /*9640*/  FADD.FTZ R0, -R0, R171 ;  /* 0x000000ab00007221 */ /* 0x000fe20000010100 */
[----:B------:R-:W-:Y:S01]  /*9650*/  MOV R171, R5 ;  /* 0x0000000500ab7202 */ /* 0x000fe20000000f00 */
[----:B------:R-:W-:Y:S01]  /*9660*/  FMUL.FTZ R5, R165, R177 ;  /* 0x000000b1a5057220 */ /* 0x000fe20000410000 */
[----:B------:R-:W-:Y:S01]  /*9670*/  F2FP.BF16.PACK_AB R177, R35, R180 ;  /* 0x000000b423b1723e */ /* 0x000fe200000010ff */
[----:B------:R-:W-:Y:S01]  /*9680*/  FMUL.FTZ R0, R0, c[0x0][0x2d0] ;  /* 0x0000b40000007a20 */ /* 0x000fe20000410000 */
[----:B------:R-:W-:Y:S01]  /*9690*/  F2FP.BF16.PACK_AB R195, R171, R196 ;  /* 0x000000c4abc3723e */ /* 0x000fe200000010ff */
[----:B------:R1:W-:Y:S01]  /*96a0*/  MUFU.EX2 R160, R140 ;  /* 0x0000008c00a07308 */ /* 0x0003e20000000800 */
[----:B------:R-:W-:Y:S01]  /*96b0*/  FMUL.FTZ R35, R164, R147 ;  /* 0x00000093a4237220 */ /* 0x000fe20000410000 */
[----:B------:R-:W-:Y:S01]  /*96c0*/  IADD3 R242, R242, -0x1, RZ ;  /* 0xfffffffff2f27810 */ /* 0x000fe20007ffe0ff */
[C---:B------:R-:W-:Y:S02]  /*96d0*/  FMUL.FTZ R76, R2.reuse, R76 ;  /* 0x0000004c024c7220 */ /* 0x040fe40000410000 */
[----:B------:R-:W-:Y:S01]  /*96e0*/  FMUL.FTZ R77, R2, R77 ;  /* 0x0000004d024d7220 */ /* 0x000fe20000410000 */
[-C--:B------:R-:W-:Y:S04]  /*96f0*/  HMMA.16816.F32.BF16 R4, R192, R20.reuse, R4 ;  /* 0x00000014c004723c */ /* 0x080fe80000041804 */
[----:B------:R-:W2:Y:S01]  /*9700*/  MUFU.EX2 R0, R0 ;  /* 0x0000000000007308 */ /* 0x000ea20000000800 */
[C---:B------:R-:W-:Y:S02]  /*9710*/  FMUL.FTZ R80, R165.reuse, R80 ;  /* 0x00000050a5507220 */ /* 0x040fe40000410000 */
[C---:B------:R-:W-:Y:S02]  /*9720*/  FMUL.FTZ R81, R165.reuse, R81 ;  /* 0x00000051a5517220 */ /* 0x040fe40000410000 */
[C---:B------:R-:W-:Y:S03]  /*9730*/  FMUL.FTZ R82, R164.reuse, R82 ;  /* 0x00000052a4527220 */ /* 0x040fe60000410000 */
[----:B------:R-:W-:Y:S02]  /*9740*/  FMUL.FTZ R83, R164, R83 ;  /* 0x00000053a4537220 */ /* 0x000fe40000410000 */
[C---:B------:R-:W-:Y:S02]  /*9750*/  FMUL.FTZ R84, R165.reuse, R84 ;  /* 0x00000054a5547220 */ /* 0x040fe40000410000 */
[C---:B------:R-:W-:Y:S02]  /*9760*/  FMUL.FTZ R85, R165.reuse, R85 ;  /* 0x00000055a5557220 */ /* 0x040fe40000410000 */
[--C-:B-1----:R-:W-:Y:S02]  /*9770*/  FFMA.FTZ R140, R202, c[0x0][0x2d0], -R174.reuse ;  /* 0x0000b400ca8c7a23 */ /* 0x102fe400000108ae */
[C---:B------:R-:W-:Y:S02]  /*9780*/  FMUL.FTZ R86, R164.reuse, R86 ;  /* 0x00000056a4567220 */ /* 0x040fe40000410000 */
[----:B------:R-:W-:Y:S01]  /*9790*/  FMUL.FTZ R87, R164, R87 ;  /* 0x00000057a4577220 */ /* 0x000fe20000410000 */
[----:B------:R1:W-:Y:S01]  /*97a0*/  MUFU.EX2 R191, R140 ;  /* 0x0000008c00bf7308 */ /* 0x0003e20000000800 */
[C---:B------:R-:W-:Y:S02]  /*97b0*/  FMUL.FTZ R88, R2.reuse, R88 ;  /* 0x0000005802587220 */ /* 0x040fe40000410000 */
[----:B------:R-:W-:Y:S02]  /*97c0*/  FMUL.FTZ R89, R2, R89 ;  /* 0x0000005902597220 */ /* 0x000fe40000410000 */
[C---:B--2---:R-:W-:Y:S01]  /*97d0*/  FMUL.FTZ R10, R0.reuse, R182 ;  /* 0x000000b6000a7220 */ /* 0x044fe20000410000 */
[----:B------:R-:W-:Y:S01]  /*97e0*/  MOV R182, R24 ;  /* 0x0000001800b67202 */ /* 0x000fe20000000f00 */
[----:B------:R-:W-:Y:S01]  /*97f0*/  FMUL.FTZ R11, R0, R183 ;  /* 0x000000b7000b7220 */ /* 0x000fe20000410000 */
[----:B------:R-:W-:Y:S01]  /*9800*/  MOV R183, R12 ;  /* 0x0000000c00b77202 */ /* 0x000fe20000000f00 */
[----:B------:R-:W-:Y:S02]  /*9810*/  FMUL.FTZ R24, R2, R136 ;  /* 0x0000008802187220 */ /* 0x000fe40000410000 */
[C---:B------:R-:W-:Y:S02]  /*9820*/  FMUL.FTZ R26, R0.reuse, R138 ;  /* 0x0000008a001a7220 */ /* 0x040fe40000410000 */
[----:B------:R-:W-:Y:S01]  /*9830*/  FMUL.FTZ R27, R0, R139 ;  /* 0x0000008b001b7220 */ /* 0x000fe20000410000 */
[C---:B------:R-:W-:Y:S01]  /*9840*/  HMMA.16816.F32.BF16 R8, R176.reuse, R20, R8 ;  /* 0x00000014b008723c */ /* 0x040fe20000041808 */
[----:B------:R-:W-:Y:S03]  /*9850*/  LDSM.16.MT88.4 R136, [R227+0x100] ;  /* 0x00010000e388783b */ /* 0x000fe60000004200 */
[----:B------:R-:W-:Y:S02]  /*9860*/  FMUL.FTZ R12, R2, R184 ;  /* 0x000000b8020c7220 */ /* 0x000fe40000410000 */
[C---:B------:R-:W-:Y:S01]  /*9870*/  FMUL.FTZ R14, R0.reuse, R186 ;  /* 0x000000ba000e7220 */ /* 0x040fe20000410000 */
[----:B------:R-:W-:Y:S01]  /*9880*/  MOV R186, R44 ;  /* 0x0000002c00ba7202 */ /* 0x000fe20000000f00 */
[C---:B------:R-:W-:Y:S01]  /*9890*/  FMUL.FTZ R15, R0.reuse, R187 ;  /* 0x000000bb000f7220 */ /* 0x040fe20000410000 */
[----:B------:R-:W-:Y:S03]  /*98a0*/  MOV R187, R42 ;  /* 0x0000002a00bb7202 */ /* 0x000fe60000000f00 */
[C---:B------:R-:W-:Y:S02]  /*98b0*/  FMUL.FTZ R20, R165.reuse, R132 ;  /* 0x00000084a5147220 */ /* 0x040fe40000410000 */
[C---:B------:R-:W-:Y:S01]  /*98c0*/  FMUL.FTZ R21, R165.reuse, R133 ;  /* 0x00000085a5157220 */ /* 0x040fe20000410000 */
[-C--:B------:R-:W-:Y:S03]  /*98d0*/  HMMA.16816.F32.BF16 R12, R176, R22.reuse, R12 ;  /* 0x00000016b00c723c */ /* 0x080fe6000004180c */
[C---:B------:R-:W-:Y:S02]  /*98e0*/  FMUL.FTZ R30, R0.reuse, R142 ;  /* 0x0000008e001e7220 */ /* 0x040fe40000410000 */
[C---:B------:R-:W-:Y:S02]  /*98f0*/  FMUL.FTZ R31, R0.reuse, R143 ;  /* 0x0000008f001f7220 */ /* 0x040fe40000410000 */
[C---:B------:R-:W-:Y:S01]  /*9900*/  FMUL.FTZ R42, R0.reuse, R154 ;  /* 0x0000009a002a7220 */ /* 0x040fe20000410000 */
[C---:B------:R-:W-:Y:S04]  /*9910*/  HMMA.16816.F32.BF16 R16, R192.reuse, R22, R16 ;  /* 0x00000016c010723c */ /* 0x040fe80000041810 */
[----:B------:R-:W-:Y:S02]  /*9920*/  FMUL.FTZ R43, R0, R155 ;  /* 0x0000009b002b7220 */ /* 0x000fe40000410000 */
[----:B------:R-:W-:Y:S01]  /*9930*/  FMUL.FTZ R44, R2, R156 ;  /* 0x0000009c022c7220 */ /* 0x000fe20000410000 */
[----:B------:R-:W-:Y:S01]  /*9940*/  MOV R156, R145 ;  /* 0x00000091009c7202 */ /* 0x000fe20000000f00 */
[C---:B------:R-:W-:Y:S01]  /*9950*/  FMUL.FTZ R22, R164.reuse, R134 ;  /* 0x00000086a4167220 */ /* 0x040fe20000410000 */
[----:B------:R-:W-:Y:S03]  /*9960*/  LDSM.16.MT88.4 R152, [R227+0x900] ;  /* 0x00090000e398783b */ /* 0x000fe60000004200 */
[----:B------:R-:W-:Y:S02]  /*9970*/  FMUL.FTZ R23, R164, R135 ;  /* 0x00000087a4177220 */ /* 0x000fe40000410000 */
[C---:B------:R-:W-:Y:S01]  /*9980*/  FMUL.FTZ R46, R0.reuse, R158 ;  /* 0x0000009e002e7220 */ /* 0x040fe20000410000 */
[----:B------:R-:W-:Y:S01]  /*9990*/  MOV R158, R183 ;  /* 0x000000b7009e7202 */ /* 0x000fe20000000f00 */
[C---:B------:R-:W-:Y:S01]  /*99a0*/  FMUL.FTZ R47, R0.reuse, R159 ;  /* 0x0000009f002f7220 */ /* 0x040fe20000410000 */
[----:B------:R-:W2:Y:S01]  /*99b0*/  LDSM.16.MT88.4 R132, [R228+0x100] ;  /* 0x00010000e484783b */ /* 0x000ea20000004200 */
[C---:B------:R-:W-:Y:S01]  /*99c0*/  FMUL.FTZ R58, R0.reuse, R58 ;  /* 0x0000003a003a7220 */ /* 0x040fe20000410000 */
[-C--:B------:R-:W-:Y:S03]  /*99d0*/  HMMA.16816.F32.BF16 R20, R192, R36.reuse, R20 ;  /* 0x00000024c014723c */ /* 0x080fe60000041814 */
[C---:B------:R-:W-:Y:S01]  /*99e0*/  FMUL.FTZ R59, R0.reuse, R59 ;  /* 0x0000003b003b7220 */ /* 0x040fe20000410000 */
[----:B------:R-:W-:Y:S01]  /*99f0*/  MOV R183, R197 ;  /* 0x000000c500b77202 */ /* 0x000fe20000000f00 */
[C---:B------:R-:W-:Y:S02]  /*9a00*/  FMUL.FTZ R62, R0.reuse, R62 ;  /* 0x0000003e003e7220 */ /* 0x040fe40000410000 */
[C---:B------:R-:W-:Y:S01]  /*9a10*/  FMUL.FTZ R63, R0.reuse, R63 ;  /* 0x0000003f003f7220 */ /* 0x040fe20000410000 */
[C---:B------:R-:W-:Y:S04]  /*9a20*/  HMMA.16816.F32.BF16 R24, R176.reuse, R36, R24 ;  /* 0x00000024b018723c */ /* 0x040fe80000041818 */
[C---:B------:R-:W-:Y:S02]  /*9a30*/  FMUL.FTZ R74, R0.reuse, R74 ;  /* 0x0000004a004a7220 */ /* 0x040fe40000410000 */
[C---:B------:R-:W-:Y:S02]  /*9a40*/  FMUL.FTZ R75, R0.reuse, R75 ;  /* 0x0000004b004b7220 */ /* 0x040fe40000410000 */
[-C--:B------:R-:W-:Y:S04]  /*9a50*/  HMMA.16816.F32.BF16 R28, R176, R38.reuse, R28 ;  /* 0x00000026b01c723c */ /* 0x080fe8000004181c */
[C---:B------:R-:W-:Y:S02]  /*9a60*/  FMUL.FTZ R36, R165.reuse, R148 ;  /* 0x00000094a5247220 */ /* 0x040fe40000410000 */
[C---:B------:R-:W-:Y:S02]  /*9a70*/  FMUL.FTZ R37, R165.reuse, R149 ;  /* 0x00000095a5257220 */ /* 0x040fe40000410000 */
[C---:B------:R-:W-:Y:S04]  /*9a80*/  HMMA.16816.F32.BF16 R32, R192.reuse, R38, R32 ;  /* 0x00000026c020723c */ /* 0x040fe80000041820 */
[C---:B------:R-:W-:Y:S02]  /*9a90*/  FMUL.FTZ R78, R0.reuse, R78 ;  /* 0x0000004e004e7220 */ /* 0x040fe40000410000 */
[----:B------:R-:W-:Y:S02]  /*9aa0*/  FMUL.FTZ R79, R0, R79 ;  /* 0x0000004f004f7220 */ /* 0x000fe40000410000 */
[C---:B------:R-:W-:Y:S04]  /*9ab0*/  FMUL.FTZ R38, R164.reuse, R150 ;  /* 0x00000096a4267220 */ /* 0x040fe80000410000 */
[----:B------:R-:W-:Y:S02]  /*9ac0*/  FMUL.FTZ R39, R164, R151 ;  /* 0x00000097a4277220 */ /* 0x000fe40000410000 */
[----:B------:R-:W-:Y:S01]  /*9ad0*/  LDSM.16.MT88.4 R148, [R228+0x900] ;  /* 0x00090000e494783b */ /* 0x000fe20000004200 */
[C---:B------:R-:W-:Y:S02]  /*9ae0*/  FMUL.FTZ R90, R0.reuse, R90 ;  /* 0x0000005a005a7220 */ /* 0x040fe40000410000 */
[----:B------:R-:W-:Y:S02]  /*9af0*/  FMUL.FTZ R91, R0, R91 ;  /* 0x0000005b005b7220 */ /* 0x000fe40000410000 */
[-C--:B--2---:R-:W-:Y:S03]  /*9b00*/  HMMA.16816.F32.BF16 R36, R192, R132.reuse, R36 ;  /* 0x00000084c024723c */ /* 0x084fe60000041824 */
[C---:B------:R-:W-:Y:S02]  /*9b10*/  FMUL.FTZ R92, R2.reuse, R92 ;  /* 0x0000005c025c7220 */ /* 0x040fe40000410000 */
[----:B------:R-:W-:Y:S02]  /*9b20*/  FMUL.FTZ R93, R2, R93 ;  /* 0x0000005d025d7220 */ /* 0x000fe40000410000 */
[C---:B------:R-:W-:Y:S01]  /*9b30*/  FMUL.FTZ R94, R0.reuse, R94 ;  /* 0x0000005e005e7220 */ /* 0x040fe20000410000 */
[C---:B------:R-:W-:Y:S04]  /*9b40*/  HMMA.16816.F32.BF16 R40, R176.reuse, R132, R40 ;  /* 0x00000084b028723c */ /* 0x040fe80000041828 */
[----:B------:R-:W-:Y:S02]  /*9b50*/  FMUL.FTZ R95, R0, R95 ;  /* 0x0000005f005f7220 */ /* 0x000fe40000410000 */
[C---:B------:R-:W-:Y:S02]  /*9b60*/  FMUL.FTZ R96, R165.reuse, R96 ;  /* 0x00000060a5607220 */ /* 0x040fe40000410000 */
[-C--:B------:R-:W-:Y:S04]  /*9b70*/  HMMA.16816.F32.BF16 R44, R176, R134.reuse, R44 ;  /* 0x00000086b02c723c */ /* 0x080fe8000004182c */
[----:B------:R-:W-:Y:S02]  /*9b80*/  FMUL.FTZ R97, R165, R97 ;  /* 0x00000061a5617220 */ /* 0x000fe40000410000 */
[C---:B------:R-:W-:Y:S02]  /*9b90*/  FMUL.FTZ R98, R164.reuse, R98 ;  /* 0x00000062a4627220 */ /* 0x040fe40000410000 */
[C---:B------:R-:W-:Y:S01]  /*9ba0*/  HMMA.16816.F32.BF16 R48, R192.reuse, R134, R48 ;  /* 0x00000086c030723c */ /* 0x040fe20000041830 */
[----:B------:R-:W2:Y:S03]  /*9bb0*/  LDSM.16.MT88.4 R132, [R225+0x1900] ;  /* 0x00190000e184783b */ /* 0x000ea60000004200 */
[C---:B------:R-:W-:Y:S02]  /*9bc0*/  FMUL.FTZ R99, R164.reuse, R99 ;  /* 0x00000063a4637220 */ /* 0x040fe40000410000 */
[--C-:B-1----:R-:W-:Y:S02]  /*9bd0*/  FFMA.FTZ R140, R205, c[0x0][0x2d0], -R173.reuse ;  /* 0x0000b400cd8c7a23 */ /* 0x102fe400000108ad */
[-C--:B------:R-:W-:Y:S02]  /*9be0*/  HMMA.16816.F32.BF16 R52, R192, R136.reuse, R52 ;  /* 0x00000088c034723c */ /* 0x080fe40000041834 */
[----:B------:R1:W-:Y:S02]  /*9bf0*/  MUFU.EX2 R184, R140 ;  /* 0x0000008c00b87308 */ /* 0x0003e40000000800 */
[C---:B------:R-:W-:Y:S02]  /*9c00*/  FMUL.FTZ R100, R165.reuse, R100 ;  /* 0x00000064a5647220 */ /* 0x040fe40000410000 */
[----:B------:R-:W-:Y:S02]  /*9c10*/  FMUL.FTZ R101, R165, R101 ;  /* 0x00000065a5657220 */ /* 0x000fe40000410000 */
[C---:B------:R-:W-:Y:S04]  /*9c20*/  HMMA.16816.F32.BF16 R56, R176.reuse, R136, R56 ;  /* 0x00000088b038723c */ /* 0x040fe80000041838 */
[C---:B------:R-:W-:Y:S02]  /*9c30*/  FMUL.FTZ R102, R164.reuse, R102 ;  /* 0x00000066a4667220 */ /* 0x040fe40000410000 */
[----:B------:R-:W-:Y:S02]  /*9c40*/  FMUL.FTZ R103, R164, R103 ;  /* 0x00000067a4677220 */ /* 0x000fe40000410000 */
[-C--:B------:R-:W-:Y:S04]  /*9c50*/  HMMA.16816.F32.BF16 R60, R176, R138.reuse, R60 ;  /* 0x0000008ab03c723c */ /* 0x080fe8000004183c */
[----:B------:R-:W-:Y:S02]  /*9c60*/  FFMA.FTZ R136, R200, c[0x0][0x2d0], -R173 ;  /* 0x0000b400c8887a23 */ /* 0x000fe400000108ad */
[C---:B------:R-:W-:Y:S02]  /*9c70*/  FMUL.FTZ R104, R2.reuse, R104 ;  /* 0x0000006802687220 */ /* 0x040fe40000410000 */
[C---:B------:R-:W-:Y:S01]  /*9c80*/  HMMA.16816.F32.BF16 R64, R192.reuse, R138, R64 ;  /* 0x0000008ac040723c */ /* 0x040fe20000041840 */
[----:B------:R3:W-:Y:S03]  /*9c90*/  MUFU.EX2 R190, R136 ;  /* 0x0000008800be7308 */ /* 0x0007e60000000800 */
[----:B------:R-:W-:Y:S02]  /*9ca0*/  FMUL.FTZ R105, R2, R105 ;  /* 0x0000006902697220 */ /* 0x000fe40000410000 */
[C---:B------:R-:W-:Y:S02]  /*9cb0*/  FMUL.FTZ R106, R0.reuse, R106 ;  /* 0x0000006a006a7220 */ /* 0x040fe40000410000 */
[----:B------:R-:W-:Y:S01]  /*9cc0*/  FMUL.FTZ R107, R0, R107 ;  /* 0x0000006b006b7220 */ /* 0x000fe20000410000 */
[-C--:B--2---:R-:W-:Y:S03]  /*9cd0*/  HMMA.16816.F32.BF16 R68, R192, R132.reuse, R68 ;  /* 0x00000084c044723c */ /* 0x084fe60000041844 */
[--C-:B-1----:R-:W-:Y:S02]  /*9ce0*/  FFMA.FTZ R140, R208, c[0x0][0x2d0], -R174.reuse ;  /* 0x0000b400d08c7a23 */ /* 0x102fe400000108ae */
[C---:B------:R-:W-:Y:S02]  /*9cf0*/  FMUL.FTZ R108, R2.reuse, R108 ;  /* 0x0000006c026c7220 */ /* 0x040fe40000410000 */
[----:B------:R1:W-:Y:S01]  /*9d00*/  MUFU.EX2 R200, R140 ;  /* 0x0000008c00c87308 */ /* 0x0003e20000000800 */
[C---:B------:R-:W-:Y:S04]  /*9d10*/  HMMA.16816.F32.BF16 R72, R176.reuse, R132, R72 ;  /* 0x00000084b048723c */ /* 0x040fe80000041848 */
[----:B------:R-:W-:Y:S02]  /*9d20*/  FMUL.FTZ R109, R2, R109 ;  /* 0x0000006d026d7220 */ /* 0x000fe40000410000 */
[C---:B------:R-:W-:Y:S02]  /*9d30*/  FMUL.FTZ R110, R0.reuse, R110 ;  /* 0x0000006e006e7220 */ /* 0x040fe40000410000 */
[-C--:B------:R-:W-:Y:S01]  /*9d40*/  HMMA.16816.F32.BF16 R76, R176, R134.reuse, R76 ;  /* 0x00000086b04c723c */ /* 0x080fe2000004184c */
[----:B---3--:R-:W2:Y:S03]  /*9d50*/  LDSM.16.MT88.4 R136, [R226+0x1900] ;  /* 0x00190000e288783b */ /* 0x008ea60000004200 */
[--C-:B------:R-:W-:Y:S02]  /*9d60*/  FFMA.FTZ R132, R203, c[0x0][0x2d0], -R174.reuse ;  /* 0x0000b400cb847a23 */ /* 0x100fe400000108ae */
[----:B------:R-:W-:Y:S02]  /*9d70*/  FMUL.FTZ R111, R0, R111 ;  /* 0x0000006f006f7220 */ /* 0x000fe40000410000 */
[C---:B------:R-:W-:Y:S01]  /*9d80*/  HMMA.16816.F32.BF16 R80, R192.reuse, R134, R80 ;  /* 0x00000086c050723c */ /* 0x040fe20000041850 */
[----:B------:R3:W4:Y:S03]  /*9d90*/  MUFU.EX2 R162, R132 ;  /* 0x0000008400a27308 */ /* 0x0007260000000800 */
[C---:B------:R-:W-:Y:S02]  /*9da0*/  FMUL.FTZ R112, R165.reuse, R112 ;  /* 0x00000070a5707220 */ /* 0x040fe40000410000 */
[----:B------:R-:W-:Y:S02]  /*9db0*/  FMUL.FTZ R113, R165, R113 ;  /* 0x00000071a5717220 */ /* 0x000fe40000410000 */
[----:B-1----:R-:W-:Y:S04]  /*9dc0*/  FFMA.FTZ R140, R207, c[0x0][0x2d0], -R175 ;  /* 0x0000b400cf8c7a23 */ /* 0x002fe800000108af */
[----:B------:R1:W-:Y:S01]  /*9dd0*/  MUFU.EX2 R252, R140 ;  /* 0x0000008c00fc7308 */ /* 0x0003e20000000800 */
[C---:B------:R-:W-:Y:S02]  /*9de0*/  FMUL.FTZ R114, R164.reuse, R114 ;  /* 0x00000072a4727220 */ /* 0x040fe40000410000 */
[----:B------:R-:W-:Y:S02]  /*9df0*/  FMUL.FTZ R115, R164, R115 ;  /* 0x00000073a4737220 */ /* 0x000fe40000410000 */
[C---:B------:R-:W-:Y:S02]  /*9e00*/  FMUL.FTZ R120, R2.reuse, R120 ;  /* 0x0000007802787220 */ /* 0x040fe40000410000 */
[----:B------:R-:W-:Y:S02]  /*9e10*/  FMUL.FTZ R121, R2, R121 ;  /* 0x0000007902797220 */ /* 0x000fe40000410000 */
[C---:B------:R-:W-:Y:S02]  /*9e20*/  FMUL.FTZ R122, R0.reuse, R122 ;  /* 0x0000007a007a7220 */ /* 0x040fe40000410000 */
[----:B------:R-:W-:Y:S02]  /*9e30*/  FMUL.FTZ R123, R0, R123 ;  /* 0x0000007b007b7220 */ /* 0x000fe40000410000 */
[----:B---3--:R-:W-:Y:S02]  /*9e40*/  FFMA.FTZ R132, R204, c[0x0][0x2d0], -R173 ;  /* 0x0000b400cc847a23 */ /* 0x008fe400000108ad */
[C---:B------:R-:W-:Y:S02]  /*9e50*/  FMUL.FTZ R124, R2.reuse, R124 ;  /* 0x0000007c027c7220 */ /* 0x040fe40000410000 */
[----:B------:R3:W5:Y:S01]  /*9e60*/  MUFU.EX2 R163, R132 ;  /* 0x0000008400a37308 */ /* 0x0007620000000800 */
[----:B------:R-:W-:Y:S02]  /*9e70*/  FMUL.FTZ R125, R2, R125 ;  /* 0x0000007d027d7220 */ /* 0x000fe40000410000 */
[C---:B------:R-:W-:Y:S01]  /*9e80*/  FMUL.FTZ R126, R0.reuse, R126 ;  /* 0x0000007e007e7220 */ /* 0x040fe20000410000 */
[-C--:B--2---:R-:W-:Y:S03]  /*9e90*/  HMMA.16816.F32.BF16 R84, R192, R136.reuse, R84 ;  /* 0x00000088c054723c */ /* 0x084fe60000041854 */
[--C-:B-1----:R-:W-:Y:S02]  /*9ea0*/  FFMA.FTZ R140, R211, c[0x0][0x2d0], -R175.reuse ;  /* 0x0000b400d38c7a23 */ /* 0x102fe400000108af */
[----:B------:R-:W-:Y:S02]  /*9eb0*/  FMUL.FTZ R127, R0, R127 ;  /* 0x0000007f007f7220 */ /* 0x000fe40000410000 */
[----:B------:R1:W-:Y:S01]  /*9ec0*/  MUFU.EX2 R251, R140 ;  /* 0x0000008c00fb7308 */ /* 0x0003e20000000800 */
[C---:B------:R-:W-:Y:S04]  /*9ed0*/  HMMA.16816.F32.BF16 R88, R176.reuse, R136, R88 ;  /* 0x00000088b058723c */ /* 0x040fe80000041858 */
[C---:B------:R-:W-:Y:S02]  /*9ee0*/  FMUL.FTZ R128, R165.reuse, R128 ;  /* 0x00000080a5807220 */ /* 0x040fe40000410000 */
[----:B------:R-:W-:Y:S02]  /*9ef0*/  FMUL.FTZ R129, R165, R129 ;  /* 0x00000081a5817220 */ /* 0x000fe40000410000 */
[-C--:B------:R-:W-:Y:S01]  /*9f00*/  HMMA.16816.F32.BF16 R92, R176, R138.reuse, R92 ;  /* 0x0000008ab05c723c */ /* 0x080fe2000004185c */
[----:B---3--:R-:W2:Y:S03]  /*9f10*/  LDSM.16.MT88.4 R132, [R228+0x1900] ;  /* 0x00190000e484783b */ /* 0x008ea60000004200 */
[----:B------:R-:W-:Y:S02]  /*9f20*/  FFMA.FTZ R136, R209, c[0x0][0x2d0], -R174 ;  /* 0x0000b400d1887a23 */ /* 0x000fe400000108ae */
[C---:B------:R-:W-:Y:S02]  /*9f30*/  FMUL.FTZ R130, R164.reuse, R130 ;  /* 0x00000082a4827220 */ /* 0x040fe40000410000 */
[C---:B------:R-:W-:Y:S01]  /*9f40*/  HMMA.16816.F32.BF16 R96, R192.reuse, R138, R96 ;  /* 0x0000008ac060723c */ /* 0x040fe20000041860 */
[----:B------:R3:W-:Y:S03]  /*9f50*/  MUFU.EX2 R147, R136 ;  /* 0x0000008800937308 */ /* 0x0007e60000000800 */
[C---:B------:R-:W-:Y:S02]  /*9f60*/  FMUL.FTZ R131, R164.reuse, R131 ;  /* 0x00000083a4837220 */ /* 0x040fe40000410000 */
[C---:B------:R-:W-:Y:S01]  /*9f70*/  FMUL.FTZ R116, R165.reuse, R116 ;  /* 0x00000074a5747220 */ /* 0x040fe20000410000 */
[----:B-1----:R-:W-:Y:S01]  /*9f80*/  LDSM.16.MT88.4 R140, [R225+0x900] ;  /* 0x00090000e18c783b */ /* 0x002fe20000004200 */
[----:B------:R-:W-:Y:S04]  /*9f90*/  FMUL.FTZ R117, R165, R117 ;  /* 0x00000075a5757220 */ /* 0x000fe80000410000 */
[C---:B------:R-:W-:Y:S02]  /*9fa0*/  FMUL.FTZ R118, R164.reuse, R118 ;  /* 0x00000076a4767220 */ /* 0x040fe40000410000 */
[----:B------:R-:W-:Y:S02]  /*9fb0*/  FMUL.FTZ R119, R164, R119 ;  /* 0x00000077a4777220 */ /* 0x000fe40000410000 */
[--C-:B---3--:R-:W-:Y:S04]  /*9fc0*/  FFMA.FTZ R136, R206, c[0x0][0x2d0], -R175.reuse ;  /* 0x0000b400ce887a23 */ /* 0x108fe800000108af */
[----:B------:R1:W3:Y:S01]  /*9fd0*/  MUFU.EX2 R159, R136 ;  /* 0x00000088009f7308 */ /* 0x0002e20000000800 */
[-C--:B--2---:R-:W-:Y:S08]  /*9fe0*/  HMMA.16816.F32.BF16 R100, R192, R132.reuse, R100 ;  /* 0x00000084c064723c */ /* 0x084ff00000041864 */
[C---:B------:R-:W-:Y:S07]  /*9ff0*/  HMMA.16816.F32.BF16 R104, R176.reuse, R132, R104 ;  /* 0x00000084b068723c */ /* 0x040fee0000041868 */
[----:B------:R-:W-:Y:S01]  /*a000*/  FFMA.FTZ R132, R212, c[0x0][0x2d0], -R175 ;  /* 0x0000b400d4847a23 */ /* 0x000fe200000108af */
[-C--:B------:R-:W-:Y:S01]  /*a010*/  HMMA.16816.F32.BF16 R108, R176, R134.reuse, R108 ;  /* 0x00000086b06c723c */ /* 0x080fe2000004186c */
[----:B-1----:R-:W1:Y:S02]  /*a020*/  LDSM.16.MT88.4 R136, [R227+0x1900] ;  /* 0x00190000e388783b */ /* 0x002e640000004200 */
[----:B------:R2:W1:Y:S01]  /*a030*/  MUFU.EX2 R250, R132 ;  /* 0x0000008400fa7308 */ /* 0x0004620000000800 */
[----:B----4-:R-:W-:Y:S04]  /*a040*/  F2FP.BF16.PACK_AB R133, R162, R191 ;  /* 0x000000bfa285723e */ /* 0x010fe800000010ff */
[C---:B------:R-:W-:Y:S07]  /*a050*/  HMMA.16816.F32.BF16 R112, R192.reuse, R134, R112 ;  /* 0x00000086c070723c */ /* 0x040fee0000041870 */
[----:B-----5:R-:W-:Y:S01]  /*a060*/  F2FP.BF16.PACK_AB R134, R184, R163 ;  /* 0x000000a3b886723e */ /* 0x020fe200000010ff */
[--C-:B--2---:R-:W-:Y:S04]  /*a070*/  FFMA.FTZ R132, R199, c[0x0][0x2d0], -R166.reuse ;  /* 0x0000b400c7847a23 */ /* 0x104fe800000108a6 */
[----:B------:R2:W-:Y:S01]  /*a080*/  MUFU.EX2 R212, R132 ;  /* 0x0000008400d47308 */ /* 0x0005e20000000800 */
[-C--:B-1----:R-:W-:Y:S08]  /*a090*/  HMMA.16816.F32.BF16 R116, R192, R136.reuse, R116 ;  /* 0x00000088c074723c */ /* 0x082ff00000041874 */
[C---:B------:R-:W-:Y:S04]  /*a0a0*/  HMMA.16816.F32.BF16 R120, R176.reuse, R136, R120 ;  /* 0x00000088b078723c */ /* 0x040fe80000041878 */
[--C-:B--2---:R-:W-:Y:S03]  /*a0b0*/  FFMA.FTZ R132, R210, c[0x0][0x2d0], -R166.reuse ;  /* 0x0000b400d2847a23 */ /* 0x104fe600000108a6 */
[----:B---3--:R-:W-:Y:S01]  /*a0c0*/  F2FP.BF16.PACK_AB R136, R252, R159 ;  /* 0x0000009ffc88723e */ /* 0x008fe200000010ff */
[-C--:B------:R-:W-:Y:S01]  /*a0d0*/  HMMA.16816.F32.BF16 R124, R176, R138.reuse, R124 ;  /* 0x0000008ab07c723c */ /* 0x080fe2000004187c */
[----:B------:R1:W2:Y:S07]  /*a0e0*/  MUFU.EX2 R211, R132 ;  /* 0x0000008400d37308 */ /* 0x0002ae0000000800 */
[----:B------:R-:W-:Y:S07]  /*a0f0*/  HMMA.16816.F32.BF16 R128, R192, R138, R128 ;  /* 0x0000008ac080723c */ /* 0x000fee0000041880 */
[----:B------:R-:W-:Y:S01]  /*a100*/  F2FP.BF16.PACK_AB R138, R250, R251 ;  /* 0x000000fbfa8a723e */ /* 0x000fe200000010ff */
[--C-:B-1----:R-:W-:Y:S01]  /*a110*/  FFMA.FTZ R132, R213, c[0x0][0x2d0], -R166.reuse ;  /* 0x0000b400d5847a23 */ /* 0x102fe200000108a6 */
[----:B------:R-:W-:Y:S02]  /*a120*/  MOV R213, R147 ;  /* 0x0000009300d57202 */ /* 0x000fe40000000f00 */
[----:B------:R-:W1:Y:S01]  /*a130*/  LDSM.16.MT88.4 R144, [R226+0x900] ;  /* 0x00090000e290783b */ /* 0x000e620000004200 */
[----:B------:R3:W-:Y:S01]  /*a140*/  MUFU.EX2 R210, R132 ;  /* 0x0000008400d27308 */ /* 0x0007e20000000800 */
[----:B------:R-:W-:Y:S02]  /*a150*/  F2FP.BF16.PACK_AB R135, R213, R200 ;  /* 0x000000c8d587723e */ /* 0x000fe400000010ff */
[----:B--2---:R-:W-:Y:S01]  /*a160*/  F2FP.BF16.PACK_AB R137, R211, R212 ;  /* 0x000000d4d389723e */ /* 0x004fe200000010ff */
[----:B---3--:R-:W-:Y:S06]  /*a170*/  FFMA.FTZ R132, R198, c[0x0][0x2d0], -R166 ;  /* 0x0000b400c6847a23 */ /* 0x008fec00000108a6 */
[----:B------:R2:W3:Y:S02]  /*a180*/  MUFU.EX2 R197, R132 ;  /* 0x0000008400c57308 */ /* 0x0004e40000000800 */
[----:B--2---:R-:W-:Y:S02]  /*a190*/  F2FP.BF16.PACK_AB R132, R160, R190 ;  /* 0x000000bea084723e */ /* 0x004fe400000010ff */
[----:B---3--:R-:W-:Y:S05]  /*a1a0*/  F2FP.BF16.PACK_AB R139, R197, R210 ;  /* 0x000000d2c58b723e */ /* 0x008fea00000010ff */
[-C--:B------:R-:W-:Y:S08]  /*a1b0*/  HMMA.16816.F32.BF16 R4, R132, R140.reuse, R4 ;  /* 0x0000008c8404723c */ /* 0x080ff00000041804 */
[C---:B------:R-:W-:Y:S08]  /*a1c0*/  HMMA.16816.F32.BF16 R8, R136.reuse, R140, R8 ;  /* 0x0000008c8808723c */ /* 0x040ff00000041808 */
[-C--:B------:R-:W-:Y:S08]  /*a1d0*/  HMMA.16816.F32.BF16 R12, R136, R142.reuse, R12 ;  /* 0x0000008e880c723c */ /* 0x080ff0000004180c */
[C---:B------:R-:W-:Y:S01]  /*a1e0*/  HMMA.16816.F32.BF16 R16, R132.reuse, R142, R16 ;  /* 0x0000008e8410723c */ /* 0x040fe20000041810 */
[----:B------:R-:W2:Y:S07]  /*a1f0*/  LDSM.16.MT88.4 R140, [R225+0x2100] ;  /* 0x00210000e18c783b */ /* 0x000eae0000004200 */
[-C--:B-1----:R-:W-:Y:S08]  /*a200*/  HMMA.16816.F32.BF16 R20, R132, R144.reuse, R20 ;  /* 0x000000908414723c */ /* 0x082ff00000041814 */
[C---:B------:R-:W-:Y:S07]  /*a210*/  HMMA.16816.F32.BF16 R24, R136.reuse, R144, R24 ;  /* 0x000000908818723c */ /* 0x040fee0000041818 */
[--C-:B------:R-:W-:Y:S01]  /*a220*/  FFMA.FTZ R144, R217, c[0x0][0x2d0], -R173.reuse ;  /* 0x0000b400d9907a23 */ /* 0x100fe200000108ad */
[-C--:B------:R-:W-:Y:S03]  /*a230*/  HMMA.16816.F32.BF16 R28, R136, R146.reuse, R28 ;  /* 0x00000092881c723c */ /* 0x080fe6000004181c */
[----:B------:R1:W-:Y:S01]  /*a240*/  MUFU.EX2 R208, R144 ;  /* 0x0000009000d07308 */ /* 0x0003e20000000800 */
[----:B------:R-:W-:Y:S04]  /*a250*/  MOV R217, R184 ;  /* 0x000000b800d97202 */ /* 0x000fe80000000f00 */
[C---:B------:R-:W-:Y:S08]  /*a260*/  HMMA.16816.F32.BF16 R32, R132.reuse, R146, R32 ;  /* 0x000000928420723c */ /* 0x040ff00000041820 */
[-C--:B------:R-:W-:Y:S08]  /*a270*/  HMMA.16816.F32.BF16 R36, R132, R148.reuse, R36 ;  /* 0x000000948424723c */ /* 0x080ff00000041824 */
[C---:B------:R-:W-:Y:S04]  /*a280*/  HMMA.16816.F32.BF16 R40, R136.reuse, R148, R40 ;  /* 0x000000948828723c */ /* 0x040fe80000041828 */
[--C-:B-1----:R-:W-:Y:S01]  /*a290*/  FFMA.FTZ R144, R218, c[0x0][0x2d0], -R173.reuse ;  /* 0x0000b400da907a23 */ /* 0x102fe200000108ad */
[----:B------:R-:W-:Y:S02]  /*a2a0*/  MOV R218, R200 ;  /* 0x000000c800da7202 */ /* 0x000fe40000000f00 */
[--C-:B------:R-:W-:Y:S01]  /*a2b0*/  FFMA.FTZ R148, R220, c[0x0][0x2d0], -R174.reuse ;  /* 0x0000b400dc947a23 */ /* 0x100fe200000108ae */
[-C--:B------:R-:W-:Y:S01]  /*a2c0*/  HMMA.16816.F32.BF16 R44, R136, R150.reuse, R44 ;  /* 0x00000096882c723c */ /* 0x080fe2000004182c */
[----:B------:R1:W-:Y:S03]  /*a2d0*/  MUFU.EX2 R209, R144 ;  /* 0x0000009000d17308 */ /* 0x0003e60000000800 */
[----:B------:R-:W-:Y:S04]  /*a2e0*/  MOV R220, R162 ;  /* 0x000000a200dc7202 */ /* 0x000fe80000000f00 */
[C---:B------:R-:W-:Y:S03]  /*a2f0*/  HMMA.16816.F32.BF16 R48, R132.reuse, R150, R48 ;  /* 0x000000968430723c */ /* 0x040fe60000041830 */
[----:B------:R3:W-:Y:S05]  /*a300*/  MUFU.EX2 R206, R148 ;  /* 0x0000009400ce7308 */ /* 0x0007ea0000000800 */
[-C--:B------:R-:W-:Y:S08]  /*a310*/  HMMA.16816.F32.BF16 R52, R132, R152.reuse, R52 ;  /* 0x000000988434723c */ /* 0x080ff00000041834 */
[C---:B------:R-:W-:Y:S04]  /*a320*/  HMMA.16816.F32.BF16 R56, R136.reuse, R152, R56 ;  /* 0x000000988838723c */ /* 0x040fe80000041838 */
[--C-:B-1----:R-:W-:Y:S01]  /*a330*/  FFMA.FTZ R144, R219, c[0x0][0x2d0], -R174.reuse ;  /* 0x0000b400db907a23 */ /* 0x102fe200000108ae */
[----:B------:R-:W-:Y:S02]  /*a340*/  MOV R219, R163 ;  /* 0x000000a300db7202 */ /* 0x000fe40000000f00 */
[----:B------:R-:W-:Y:S01]  /*a350*/  MOV R153, R183 ;  /* 0x000000b700997202 */ /* 0x000fe20000000f00 */
[-C--:B------:R-:W-:Y:S01]  /*a360*/  HMMA.16816.F32.BF16 R60, R136, R154.reuse, R60 ;  /* 0x0000009a883c723c */ /* 0x080fe2000004183c */
[----:B------:R1:W4:Y:S03]  /*a370*/  MUFU.EX2 R207, R144 ;  /* 0x0000009000cf7308 */ /* 0x0003260000000800 */
[--C-:B---3--:R-:W-:Y:S01]  /*a380*/  FFMA.FTZ R148, R221, c[0x0][0x2d0], -R173.reuse ;  /* 0x0000b400dd947a23 */ /* 0x108fe200000108ad */
[----:B------:R-:W-:Y:S01]  /*a390*/  MOV R221, R161 ;  /* 0x000000a100dd7202 */ /* 0x000fe20000000f00 */
[----:B------:R-:W-:Y:S01]  /*a3a0*/  FFMA.FTZ R173, R222, c[0x0][0x2d0], -R173 ;  /* 0x0000b400dead7a23 */ /* 0x000fe200000108ad */
[----:B------:R-:W-:Y:S01]  /*a3b0*/  MOV R222, R160 ;  /* 0x000000a000de7202 */ /* 0x000fe20000000f00 */
[C---:B------:R-:W-:Y:S01]  /*a3c0*/  HMMA.16816.F32.BF16 R64, R132.reuse, R154, R64 ;  /* 0x0000009a8440723c */ /* 0x040fe20000041840 */
[----:B------:R-:W-:Y:S02]  /*a3d0*/  LDSM.16.MT88.4 R160, [R228+0x1100] ;  /* 0x00110000e4a0783b */ /* 0x000fe40000004200 */
[----:B------:R3:W-:Y:S01]  /*a3e0*/  MUFU.EX2 R205, R148 ;  /* 0x0000009400cd7308 */ /* 0x0007e20000000800 */
[----:B------:R-:W-:Y:S03]  /*a3f0*/  MOV R152, R182 ;  /* 0x000000b600987202 */ /* 0x000fe60000000f00 */
[----:B------:R-:W-:Y:S01]  /*a400*/  MOV R155, R181 ;  /* 0x000000b5009b7202 */ /* 0x000fe20000000f00 */
[-C--:B--2---:R-:W-:Y:S04]  /*a410*/  HMMA.16816.F32.BF16 R68, R132, R140.reuse, R68 ;  /* 0x0000008c8444723c */ /* 0x084fe80000041844 */
[----:B------:R-:W-:Y:S01]  /*a420*/  MOV R154, R196 ;  /* 0x000000c4009a7202 */ /* 0x000fe20000000f00 */
[----:B------:R4:W2:Y:S03]  /*a430*/  MUFU.EX2 R204, R173 ;  /* 0x000000ad00cc7308 */ /* 0x0008a60000000800 */
[C---:B------:R-:W-:Y:S01]  /*a440*/  HMMA.16816.F32.BF16 R72, R136.reuse, R140, R72 ;  /* 0x0000008c8848723c */ /* 0x040fe20000041848 */
[----:B-1----:R-:W1:Y:S06]  /*a450*/  LDSM.16.MT88.4 R144, [R226+0x2100] ;  /* 0x00210000e290783b */ /* 0x002e6c0000004200 */
[--C-:B------:R-:W-:Y:S01]  /*a460*/  FFMA.FTZ R140, R223, c[0x0][0x2d0], -R174.reuse ;  /* 0x0000b400df8c7a23 */ /* 0x100fe200000108ae */
[-C--:B------:R-:W-:Y:S03]  /*a470*/  HMMA.16816.F32.BF16 R76, R136, R142.reuse, R76 ;  /* 0x0000008e884c723c */ /* 0x080fe6000004184c */
[----:B------:R5:W-:Y:S01]  /*a480*/  MUFU.EX2 R203, R140 ;  /* 0x0000008c00cb7308 */ /* 0x000be20000000800 */
[----:B---3--:R-:W3:Y:S01]  /*a490*/  LDSM.16.MT88.4 R148, [R228+0x2100] ;  /* 0x00210000e494783b */ /* 0x008ee20000004200 */
[----:B------:R-:W-:Y:S01]  /*a4a0*/  FFMA.FTZ R174, R246, c[0x0][0x2d0], -R174 ;  /* 0x0000b400f6ae7a23 */ /* 0x000fe200000108ae */
[----:B------:R-:W-:Y:S02]  /*a4b0*/  MOV R223, R159 ;  /* 0x0000009f00df7202 */ /* 0x000fe40000000f00 */
[C---:B------:R-:W-:Y:S04]  /*a4c0*/  HMMA.16816.F32.BF16 R80, R132.reuse, R142, R80 ;  /* 0x0000008e8450723c */ /* 0x040fe80000041850 */
[----:B------:R-:W-:Y:S01]  /*a4d0*/  MOV R159, R185 ;  /* 0x000000b9009f7202 */ /* 0x000fe20000000f00 */
[----:B------:R2:W-:Y:S01]  /*a4e0*/  MUFU.EX2 R202, R174 ;  /* 0x000000ae00ca7308 */ /* 0x0005e20000000800 */
[----:B----4-:R-:W-:Y:S02]  /*a4f0*/  F2FP.BF16.PACK_AB R173, R206, R207 ;  /* 0x000000cfcead723e */ /* 0x010fe400000010ff */
[----:B------:R-:W-:Y:S04]  /*a500*/  MOV R246, R158 ;  /* 0x0000009e00f67202 */ /* 0x000fe80000000f00 */
[----:B------:R-:W-:Y:S01]  /*a510*/  MOV R158, R186 ;  /* 0x000000ba009e7202 */ /* 0x000fe20000000f00 */
[--C-:B-----5:R-:W-:Y:S01]  /*a520*/  FFMA.FTZ R140, R244, c[0x0][0x2d0], -R175.reuse ;  /* 0x0000b400f48c7a23 */ /* 0x120fe200000108af */
[----:B------:R-:W-:Y:S03]  /*a530*/  MOV R244, R191 ;  /* 0x000000bf00f47202 */ /* 0x000fe60000000f00 */
[----:B------:R4:W-:Y:S01]  /*a540*/  MUFU.EX2 R201, R140 ;  /* 0x0000008c00c97308 */ /* 0x0009e20000000800 */
[-C--:B-1----:R-:W-:Y:S03]  /*a550*/  HMMA.16816.F32.BF16 R84, R132, R144.reuse, R84 ;  /* 0x000000908454723c */ /* 0x082fe60000041854 */
[----:B--2---:R-:W-:Y:S05]  /*a560*/  F2FP.BF16.PACK_AB R174, R204, R205 ;  /* 0x000000cdccae723e */ /* 0x004fea00000010ff */
[C---:B------:R-:W-:Y:S07]  /*a570*/  HMMA.16816.F32.BF16 R88, R136.reuse, R144, R88 ;  /* 0x000000908858723c */ /* 0x040fee0000041858 */
[--C-:B------:R-:W-:Y:S01]  /*a580*/  FFMA.FTZ R144, R216, c[0x0][0x2d0], -R166.reuse ;  /* 0x0000b400d8907a23 */ /* 0x100fe200000108a6 */
[-C--:B------:R-:W-:Y:S04]  /*a590*/  HMMA.16816.F32.BF16 R92, R136, R146.reuse, R92 ;  /* 0x00000092885c723c */ /* 0x080fe8000004185c */
[----:B------:R-:W-:Y:S01]  /*a5a0*/  MOV R216, R171 ;  /* 0x000000ab00d87202 */ /* 0x000fe20000000f00 */
[--C-:B----4-:R-:W-:Y:S01]  /*a5b0*/  FFMA.FTZ R140, R245, c[0x0][0x2d0], -R175.reuse ;  /* 0x0000b400f58c7a23 */ /* 0x110fe200000108af */
[----:B------:R1:W-:Y:S02]  /*a5c0*/  MUFU.EX2 R171, R144 ;  /* 0x0000009000ab7308 */ /* 0x0003e40000000800 */
[C---:B------:R-:W-:Y:S04]  /*a5d0*/  HMMA.16816.F32.BF16 R96, R132.reuse, R146, R96 ;  /* 0x000000928460723c */ /* 0x040fe80000041860 */
[----:B------:R-:W-:Y:S04]  /*a5e0*/  MOV R245, R190 ;  /* 0x000000be00f57202 */ /* 0x000fe80000000f00 */
[-C--:B---3--:R-:W-:Y:S01]  /*a5f0*/  HMMA.16816.F32.BF16 R100, R132, R148.reuse, R100 ;  /* 0x000000948464723c */ /* 0x088fe20000041864 */
[----:B------:R2:W3:Y:S07]  /*a600*/  MUFU.EX2 R200, R140 ;  /* 0x0000008c00c87308 */ /* 0x0004ee0000000800 */
[C---:B------:R-:W-:Y:S04]  /*a610*/  HMMA.16816.F32.BF16 R104, R136.reuse, R148, R104 ;  /* 0x000000948868723c */ /* 0x040fe80000041868 */
[--C-:B-1----:R-:W-:Y:S04]  /*a620*/  FFMA.FTZ R144, R214, c[0x0][0x2d0], -R166.reuse ;  /* 0x0000b400d6907a23 */ /* 0x102fe800000108a6 */
[-C--:B------:R-:W-:Y:S01]  /*a630*/  HMMA.16816.F32.BF16 R108, R136, R150.reuse, R108 ;  /* 0x00000096886c723c */ /* 0x080fe2000004186c */
[----:B------:R1:W4:Y:S03]  /*a640*/  MUFU.EX2 R196, R144 ;  /* 0x0000009000c47308 */ /* 0x0003260000000800 */
[----:B------:R-:W-:Y:S02]  /*a650*/  MOV R149, R170 ;  /* 0x000000aa00957202 */ /* 0x000fe40000000f00 */
[----:B------:R-:W-:Y:S02]  /*a660*/  MOV R148, R180 ;  /* 0x000000b400947202 */ /* 0x000fe40000000f00 */
[C---:B------:R-:W-:Y:S04]  /*a670*/  HMMA.16816.F32.BF16 R112, R132.reuse, R150, R112 ;  /* 0x000000968470723c */ /* 0x040fe80000041870 */
[--C-:B--2---:R-:W-:Y:S01]  /*a680*/  FFMA.FTZ R140, R247, c[0x0][0x2d0], -R175.reuse ;  /* 0x0000b400f78c7a23 */ /* 0x104fe200000108af */
[----:B------:R-:W-:Y:S01]  /*a690*/  MOV R247, R189 ;  /* 0x000000bd00f77202 */ /* 0x000fe20000000f00 */
[----:B------:R-:W-:Y:S01]  /*a6a0*/  FFMA.FTZ R175, R248, c[0x0][0x2d0], -R175 ;  /* 0x0000b400f8af7a23 */ /* 0x000fe200000108af */
[----:B------:R-:W-:Y:S01]  /*a6b0*/  MOV R248, R188 ;  /* 0x000000bc00f87202 */ /* 0x000fe20000000f00 */
[----:B------:R2:W-:Y:S01]  /*a6c0*/  MUFU.EX2 R199, R140 ;  /* 0x0000008c00c77308 */ /* 0x0005e20000000800 */
[----:B------:R-:W-:Y:S03]  /*a6d0*/  LDSM.16.MT88.4 R188, [R225+0x1100] ;  /* 0x00110000e1bc783b */ /* 0x000fe60000004200 */
[----:B---3--:R-:W-:Y:S02]  /*a6e0*/  F2FP.BF16.PACK_AB R192, R200, R201 ;  /* 0x000000c9c8c0723e */ /* 0x008fe400000010ff */
[----:B------:R-:W-:Y:S02]  /*a6f0*/  MOV R214, R157 ;  /* 0x0000009d00d67202 */ /* 0x000fe40000000f00 */
[----:B------:R-:W-:Y:S02]  /*a700*/  MOV R157, R187 ;  /* 0x000000bb009d7202 */ /* 0x000fe40000000f00 */
[----:B------:R3:W5:Y:S01]  /*a710*/  MUFU.EX2 R198, R175 ;  /* 0x000000af00c67308 */ /* 0x0007620000000800 */
[--C-:B-1----:R-:W-:Y:S01]  /*a720*/  FFMA.FTZ R144, R215, c[0x0][0x2d0], -R166.reuse ;  /* 0x0000b400d7907a23 */ /* 0x102fe200000108a6 */
[----:B----4-:R-:W-:Y:S01]  /*a730*/  F2FP.BF16.PACK_AB R193, R196, R171 ;  /* 0x000000abc4c1723e */ /* 0x010fe200000010ff */
[----:B------:R-:W-:Y:S01]  /*a740*/  FFMA.FTZ R166, R172, c[0x0][0x2d0], -R166 ;  /* 0x0000b400aca67a23 */ /* 0x000fe200000108a6 */
[----:B------:R-:W-:Y:S01]  /*a750*/  F2FP.BF16.PACK_AB R172, R209, R208 ;  /* 0x000000d0d1ac723e */ /* 0x000fe200000010ff */
[----:B------:R-:W4:Y:S05]  /*a760*/  LDL.LU R215, [R1+0x24] ;  /* 0x0000240001d77983 */ /* 0x000f2a0000300800 */
[----:B------:R1:W-:Y:S01]  /*a770*/  MUFU.EX2 R170, R144 ;  /* 0x0000009000aa7308 */ /* 0x0003e20000000800 */
[----:B--2---:R-:W2:Y:S09]  /*a780*/  LDSM.16.MT88.4 R140, [R227+0x2100] ;  /* 0x00210000e38c783b */ /* 0x004eb20000004200 */
[----:B------:R-:W1:Y:S01]  /*a790*/  MUFU.EX2 R166, R166 ;  /* 0x000000a600a67308 */ /* 0x000e620000000800 */
[----:B---3--:R-:W-:Y:S02]  /*a7a0*/  F2FP.BF16.PACK_AB R175, R202, R203 ;  /* 0x000000cbcaaf723e */ /* 0x008fe400000010ff */
[----:B-----5:R-:W-:Y:S01]  /*a7b0*/  F2FP.BF16.PACK_AB R194, R198, R199 ;  /* 0x000000c7c6c2723e */ /* 0x020fe200000010ff */
[----:B-1----:R-:W1:Y:S01]  /*a7c0*/  LDSM.16.MT88.4 R144, [R226+0x1100] ;  /* 0x00110000e290783b */ /* 0x002e620000004200 */
[----:B------:R-:W-:Y:S01]  /*a7d0*/  F2FP.BF16.PACK_AB R195, R166, R170 ;  /* 0x000000aaa6c3723e */ /* 0x000fe200000010ff */
[-C--:B--2---:R-:W-:Y:S08]  /*a7e0*/  HMMA.16816.F32.BF16 R116, R132, R140.reuse, R116 ;  /* 0x0000008c8474723c */ /* 0x084ff00000041874 */
[C---:B------:R-:W-:Y:S08]  /*a7f0*/  HMMA.16816.F32.BF16 R120, R136.reuse, R140, R120 ;  /* 0x0000008c8878723c */ /* 0x040ff00000041878 */
[-C--:B------:R-:W-:Y:S08]  /*a800*/  HMMA.16816.F32.BF16 R124, R136, R142.reuse, R124 ;  /* 0x0000008e887c723c */ /* 0x080ff0000004187c */
[----:B------:R-:W-:Y:S08]  /*a810*/  HMMA.16816.F32.BF16 R128, R132, R142, R128 ;  /* 0x0000008e8480723c */ /* 0x000ff00000041880 */
[-C--:B------:R-:W-:Y:S01]  /*a820*/  HMMA.16816.F32.BF16 R176, R172, R188.reuse, R4 ;  /* 0x000000bcacb0723c */ /* 0x080fe20000041804 */
[----:B------:R-:W2:Y:S07]  /*a830*/  LDSM.16.MT88.4 R4, [R227+0x1100] ;  /* 0x00110000e304783b */ /* 0x000eae0000004200 */
[C---:B------:R-:W-:Y:S01]  /*a840*/  HMMA.16816.F32.BF16 R180, R192.reuse, R188, R8 ;  /* 0x000000bcc0b4723c */ /* 0x040fe20000041808 */
[----:B------:R-:W3:Y:S07]  /*a850*/  LDSM.16.MT88.4 R8, [R225+0x2900] ;  /* 0x00290000e108783b */ /* 0x000eee0000004200 */
[-C--:B------:R-:W-:Y:S01]  /*a860*/  HMMA.16816.F32.BF16 R184, R192, R190.reuse, R12 ;  /* 0x000000bec0b8723c */ /* 0x080fe2000004180c */
[----:B------:R-:W5:Y:S07]  /*a870*/  LDSM.16.MT88.4 R12, [R226+0x2900] ;  /* 0x00290000e20c783b */ /* 0x000f6e0000004200 */
[C---:B------:R-:W-:Y:S01]  /*a880*/  HMMA.16816.F32.BF16 R188, R172.reuse, R190, R16 ;  /* 0x000000beacbc723c */ /* 0x040fe20000041810 */
[----:B------:R-:W2:Y:S07]  /*a890*/  LDSM.16.MT88.4 R16, [R228+0x2900] ;  /* 0x00290000e410783b */ /* 0x000eae0000004200 */
[-C--:B-1----:R-:W-:Y:S07]  /*a8a0*/  HMMA.16816.F32.BF16 R132, R172, R144.reuse, R20 ;  /* 0x00000090ac84723c */ /* 0x082fee0000041814 */
[----:B------:R-:W-:Y:S01]  /*a8b0*/  MOV R23, R148 ;  /* 0x0000009400177202 */ /* 0x000fe20000000f00 */
[C---:B------:R-:W-:Y:S01]  /*a8c0*/  HMMA.16816.F32.BF16 R136, R192.reuse, R144, R24 ;  /* 0x00000090c088723c */ /* 0x040fe20000041818 */
[----:B------:R-:W4:Y:S03]  /*a8d0*/  LDL.LU R24, [R1+0x20] ;  /* 0x0000200001187983 */ /* 0x000f260000300800 */
[----:B------:R-:W-:Y:S02]  /*a8e0*/  MOV R22, R149 ;  /* 0x0000009500167202 */ /* 0x000fe40000000f00 */
[----:B------:R-:W-:Y:S02]  /*a8f0*/  MOV R21, R154 ;  /* 0x0000009a00157202 */ /* 0x000fe40000000f00 */
[-C--:B------:R-:W-:Y:S01]  /*a900*/  HMMA.16816.F32.BF16 R140, R192, R146.reuse, R28 ;  /* 0x00000092c08c723c */ /* 0x080fe2000004181c */
[----:B------:R-:W4:Y:S03]  /*a910*/  LDL.LU R29, [R1+0x18] ;  /* 0x00001800011d7983 */ /* 0x000f260000300800 */
[----:B------:R-:W-:Y:S01]  /*a920*/  MOV R20, R155 ;  /* 0x0000009b00147202 */ /* 0x000fe20000000f00 */
[----:B------:R-:W4:Y:S01]  /*a930*/  LDL.LU R28, [R1+0x1c] ;  /* 0x00001c00011c7983 */ /* 0x000f220000300800 */
        /* <DEDUP_REMOVED lines=8> */
[----:B------:R-:W-:Y:S04]  /*a9c0*/  MOV R35, R156 ;  /* 0x0000009c00237202 */ /* 0x000fe80000000f00 */
[-C--:B------:R-:W-:Y:S08]  /*a9d0*/  HMMA.16816.F32.BF16 R156, R192, R162.reuse, R44 ;  /* 0x000000a2c09c723c */ /* 0x080ff0000004182c */
[C---:B------:R-:W-:Y:S08]  /*a9e0*/  HMMA.16816.F32.BF16 R160, R172.reuse, R162, R48 ;  /* 0x000000a2aca0723c */ /* 0x040ff00000041830 */
[-C--:B--2---:R-:W-:Y:S08]  /*a9f0*/  HMMA.16816.F32.BF16 R52, R172, R4.reuse, R52 ;  /* 0x00000004ac34723c */ /* 0x084ff00000041834 */
[C---:B------:R-:W-:Y:S08]  /*aa00*/  HMMA.16816.F32.BF16 R56, R192.reuse, R4, R56 ;  /* 0x00000004c038723c */ /* 0x040ff00000041838 */
[-C--:B------:R-:W-:Y:S08]  /*aa10*/  HMMA.16816.F32.BF16 R60, R192, R6.reuse, R60 ;  /* 0x00000006c03c723c */ /* 0x080ff0000004183c */
[C---:B------:R-:W-:Y:S01]  /*aa20*/  HMMA.16816.F32.BF16 R64, R172.reuse, R6, R64 ;  /* 0x00000006ac40723c */ /* 0x040fe20000041840 */
[----:B------:R-:W1:Y:S07]  /*aa30*/  LDSM.16.MT88.4 R4, [R227+0x2900] ;  /* 0x00290000e304783b */ /* 0x000e6e0000004200 */
[-C--:B---3--:R-:W-:Y:S08]  /*aa40*/  HMMA.16816.F32.BF16 R68, R172, R8.reuse, R68 ;  /* 0x00000008ac44723c */ /* 0x088ff00000041844 */
        /* <DEDUP_REMOVED lines=15> */
[----:B----4-:R-:W-:Y:S04]  /*ab40*/  FFMA.FTZ R8, R2, R24, R31 ;  /* 0x0000001802087223 */ /* 0x010fe8000001001f */
        /* <DEDUP_REMOVED lines=56> */
.L_x_1805:
[----:B------:R-:W3:Y:S01]  /*aed0*/  S2UR UR7, SR_CTAID.X ;  /* 0x00000000000779c3 */ /* 0x000ee20000002500 */
[----:B------:R-:W-:Y:S01]  /*aee0*/  ULDC.64 UR4, c[0x0][0x2c8] ;  /* 0x0000b20000047ab9 */ /* 0x000fe20000000a00 */
[----:B------:R-:W-:Y:S01]  /*aef0*/  PLOP3.LUT P0, PT, PT, PT, UP2, 0x40, 0x0 ;  /* 0x000000000000781c */ /* 0x000fe20003f0e828 */
[----:B---3--:R-:W-:-:S04]  /*af00*/  ULEA UR7, UR7, 0x7f, 0x7 ;  /* 0x0000007f07077891 */ /* 0x008fc8000f8e383f */
        /* <DEDUP_REMOVED lines=10> */
[----:B--2---:R-:W-:-:S04]  /*afb0*/  MOV R0, UR5 ;  /* 0x0000000500007c02 */ /* 0x004fc80008000f00 */
        /* <DEDUP_REMOVED lines=9> */
.L_x_1824:
[----:B------:R-:W-:-:S04]  /*b050*/  MOV R4, c[0x0][0x32c] ;  /* 0x0000cb0000047a02 */ /* 0x000fc80000000f00 */
[----:B------:R-:W-:-:S13]  /*b060*/  ISETP.NE.AND P0, PT, R4, 0x1, PT ;  /* 0x000000010400780c */ /* 0x000fda0003f05270 */
[----:B------:R-:W-:-:S05]  /*b070*/  @P0 IMAD.HI.U32 R4, R0, c[0x0][0x330], RZ ;  /* 0x0000cc0000040a27 */ /* 0x000fca00078e00ff */
[----:B------:R-:W-:-:S05]  /*b080*/  @P0 SHF.R.U32.HI R0, RZ, c[0x0][0x334], R4 ;  /* 0x0000cd00ff000a19 */ /* 0x000fca0000011604 */
.L_x_1825:
[----:B------:R-:W-:-:S05]  /*b090*/  IMAD R0, R0, c[0x0][0x32c], RZ ;  /* 0x0000cb0000007a24 */ /* 0x000fca00078e02ff */
[----:B------:R-:W-:-:S04]  /*b0a0*/  IMNMX R2, R2, R0, !PT ;  /* 0x0000000002027217 */ /* 0x000fc80007800200 */
.L_x_1823:
[----:B------:R-:W-:-:S05]  /*b0b0*/  IADD3 R2, R2, 0x2f, RZ ;  /* 0x0000002f02027810 */ /* 0x000fca0007ffe0ff */
[----:B------:R-:W-:-:S05]  /*b0c0*/  IMAD.HI R2, R2, 0x2aaaaaab, RZ ;  /* 0x2aaaaaab02027827 */ /* 0x000fca00078e02ff */
[----:B------:R-:W-:-:S04]  /*b0d0*/  SHF.R.U32.HI R251, RZ, 0x1f, R2 ;  /* 0x0000001ffffb7819 */ /* 0x000fc80000011602 */
[----:B------:R-:W-:-:S04]  /*b0e0*/  LEA.HI.SX32 R251, R2, R251, 0x1d ;  /* 0x000000fb02fb7211 */ /* 0x000fc800078feaff */
[----:B------:R-:W-:-:S04]  /*b0f0*/  IMNMX R251, R249, R251, !PT ;  /* 0x000000fbf9fb7217 */ /* 0x000fc80007800200 */
[----:B------:R-:W-:-:S13]  /*b100*/  ISETP.GE.AND P0, PT, R242, R251, PT ;  /* 0x000000fbf200720c */ /* 0x000fda0003f06270 */
[----:B------:R-:W-:Y:S05]  /*b110*/  @!P0 BRA `(.L_x_1826) ;  /* 0x00002d5000008947 */ /* 0x000fea0003800000 */
[----:B------:R-:W-:Y:S01]  /*b120*/  IMAD.MOV.U32 R2, RZ, RZ, R168 ;  /* 0x000000ffff027224 */ /* 0x000fe200078e00a8 */
[----:B------:R-:W-:Y:S01]  /*b130*/  MOV R170, R3 ;  /* 0x0000000300aa7202 */ /* 0x000fe20000000f00 */
[----:B--2---:R-:W-:Y:S01]  /*b140*/  IMAD.MOV.U32 R0, RZ, RZ, R169 ;  /* 0x000000ffff007224 */ /* 0x004fe200078e00a9 */
[----:B------:R-:W-:Y:S01]  /*b150*/  MOV R220, R242 ;  /* 0x000000f200dc7202 */ /* 0x000fe20000000f00 */
[----:B------:R-:W-:Y:S01]  /*b160*/  IMAD.MOV.U32 R164, RZ, RZ, R167 ;  /* 0x000000ffffa47224 */ /* 0x000fe200078e00a7 */
[----:B------:R-:W-:Y:S02]  /*b170*/  MOV R252, c[0x0][0x1e0] ;  /* 0x0000780000fc7a02 */ /* 0x000fe40000000f00 */
.L_x_1827:
[----:B------:R-:W2:Y:S01]  /*b180*/  LDL.64 R166, [R1+0x38] ;  /* 0x0000380001a67983 */ /* 0x000ea20000100a00 */
[----:B------:R-:W-:Y:S05]  /*b190*/  DEPBAR.LE SB0, 0x0 ;  /* 0x000080000000791a */ /* 0x000fea0000000000 */
[----:B------:R-:W-:Y:S01]  /*b1a0*/  BAR.SYNC.DEFER_BLOCKING 0x0 ;  /* 0x0000000000007b1d */ /* 0x000fe20000010000 */
[----:B------:R-:W-:Y:S02]  /*b1b0*/  ISETP.GT.AND P6, PT, R249, R220, PT ;  /* 0x000000dcf900720c */ /* 0x000fe40003fc4270 */
[C---:B------:R-:W-:Y:S11]  /*b1c0*/  IADD3 R242, R220.reuse, -0x1, RZ ;  /* 0xffffffffdcf27810 */ /* 0x040ff60007ffe0ff */
[----:B------:R-:W-:Y:S01]  /*b1d0*/  @!P6 SHF.R.S32.HI R3, RZ, 0x1f, R220 ;  /* 0x0000001fff03e819 */ /* 0x000fe200000114dc */
[C---:B------:R-:W-:Y:S04]  /*b1e0*/  @!P6 IMAD.WIDE.U32 R40, R220.reuse, c[0x0][0x208], RZ ;  /* 0x00008200dc28ea25 */ /* 0x040fe800078e00ff */
[----:B------:R-:W-:Y:S04]  /*b1f0*/  @!P6 IMAD R3, R3, c[0x0][0x208], RZ ;  /* 0x000082000303ea24 */ /* 0x000fe800078e02ff */
[----:B------:R-:W-:Y:S01]  /*b200*/  @!P6 IMAD R3, R220, c[0x0][0x20c], R3 ;  /* 0x00008300dc03ea24 */ /* 0x000fe200078e0203 */
[----:B------:R-:W2:Y:S04]  /*b210*/  LDL.64 R42, [R1+0x48] ;  /* 0x00004800012a7983 */ /* 0x000ea80000100a00 */
[----:B------:R-:W-:Y:S02]  /*b220*/  @!P6 IADD3 R3, R41, R3, RZ ;  /* 0x000000032903e210 */ /* 0x000fe40007ffe0ff */
[----:B-----5:R-:W-:Y:S03]  /*b230*/  LDSM.16.M88.4 R48, [R231+0x6100] ;  /* 0x00610000e730783b */ /* 0x020fe60000000200 */
[----:B------:R-:W-:Y:S05]  /*b240*/  @!P6 IMAD R165, R3, 0x30, RZ ;  /* 0x0000003003a5e824 */ /* 0x000fea00078e02ff */
[----:B------:R-:W1:Y:S08]  /*b250*/  LDSM.16.M88.4 R16, [R224+0x3100] ;  /* 0x00310000e010783b */ /* 0x000e700000000200 */
[----:B------:R-:W3:Y:S08]  /*b260*/  LDSM.16.M88.4 R44, [R231+0x8100] ;  /* 0x00810000e72c783b */ /* 0x000ef00000000200 */
[----:B------:R-:W4:Y:S08]  /*b270*/  LDSM.16.M88.4 R32, [R224+0x3900] ;  /* 0x00390000e020783b */ /* 0x000f300000000200 */
[----:B------:R-:W4:Y:S08]  /*b280*/  LDSM.16.M88.4 R172, [R224+0x4100] ;  /* 0x00410000e0ac783b */ /* 0x000f300000000200 */
[----:B------:R-:W-:Y:S01]  /*b290*/  LDSM.16.M88.4 R192, [R233+0x6100] ;  /* 0x00610000e9c0783b */ /* 0x000fe20000000200 */
[-C--:B-1----:R-:W-:Y:S07]  /*b2a0*/  HMMA.16816.F32.BF16 R4, R48, R16.reuse, RZ ;  /* 0x000000103004723c */ /* 0x082fee00000418ff */
[----:B------:R-:W1:Y:S01]  /*b2b0*/  LDSM.16.M88.4 R196, [R235] ;  /* 0x00000000ebc4783b */ /* 0x000e620000000200 */
[C---:B---3--:R-:W-:Y:S07]  /*b2c0*/  HMMA.16816.F32.BF16 R8, R44.reuse, R16, RZ ;  /* 0x000000102c08723c */ /* 0x048fee00000418ff */
[----:B------:R-:W3:Y:S01]  /*b2d0*/  LDSM.16.M88.4 R200, [R233+0x8100] ;  /* 0x00810000e9c8783b */ /* 0x000ee20000000200 */
[-C--:B------:R-:W-:Y:S07]  /*b2e0*/  HMMA.16816.F32.BF16 R12, R44, R18.reuse, RZ ;  /* 0x000000122c0c723c */ /* 0x080fee00000418ff */
[----:B------:R-:W1:Y:S01]  /*b2f0*/  LDSM.16.M88.4 R204, [R241] ;  /* 0x00000000f1cc783b */ /* 0x000e620000000200 */
[C---:B------:R-:W-:Y:S07]  /*b300*/  HMMA.16816.F32.BF16 R16, R48.reuse, R18, RZ ;  /* 0x000000123010723c */ /* 0x040fee00000418ff */
[----:B------:R-:W1:Y:S01]  /*b310*/  LDSM.16.M88.4 R208, [R240] ;  /* 0x00000000f0d0783b */ /* 0x000e620000000200 */
[-C--:B----4-:R-:W-:Y:S08]  /*b320*/  HMMA.16816.F32.BF16 R20, R48, R32.reuse, RZ ;  /* 0x000000203014723c */ /* 0x090ff000000418ff */
[C---:B------:R-:W-:Y:S08]  /*b330*/  HMMA.16816.F32.BF16 R24, R44.reuse, R32, RZ ;  /* 0x000000202c18723c */ /* 0x040ff000000418ff */
[-C--:B------:R-:W-:Y:S08]  /*b340*/  HMMA.16816.F32.BF16 R28, R44, R34.reuse, RZ ;  /* 0x000000222c1c723c */ /* 0x080ff000000418ff */
[C---:B------:R-:W-:Y:S08]  /*b350*/  HMMA.16816.F32.BF16 R32, R48.reuse, R34, RZ ;  /* 0x000000223020723c */ /* 0x040ff000000418ff */
[-C--:B------:R-:W-:Y:S01]  /*b360*/  HMMA.16816.F32.BF16 R36, R48, R172.reuse, RZ ;  /* 0x000000ac3024723c */ /* 0x080fe200000418ff */
[----:B--2---:R-:W-:Y:S05]  /*b370*/  @!P6 MOV R166, R42 ;  /* 0x0000002a00a6e202 */ /* 0x004fea0000000f00 */
[----:B------:R-:W-:Y:S02]  /*b380*/  @!P6 IMAD.WIDE.U32 R166, R40, 0x30, R166 ;  /* 0x0000003028a6e825 */ /* 0x000fe400078e00a6 */
[C---:B------:R-:W-:Y:S04]  /*b390*/  HMMA.16816.F32.BF16 R40, R44.reuse, R172, RZ ;  /* 0x000000ac2c28723c */ /* 0x040fe800000418ff */
[C---:B------:R-:W-:Y:S02]  /*b3a0*/  @!P6 SHF.L.U32 R3, R166.reuse, 0x1, RZ ;  /* 0x00000001a603e819 */ /* 0x040fe400000006ff */
[----:B------:R-:W-:Y:S02]  /*b3b0*/  @!P6 IADD3 R165, R167, R165, RZ ;  /* 0x000000a5a7a5e210 */ /* 0x000fe40007ffe0ff */
[C---:B------:R-:W-:Y:S01]  /*b3c0*/  @!P6 IADD3 R168, P0, R3.reuse, c[0x0][0x1f8], RZ ;  /* 0x00007e0003a8ea10 */ /* 0x040fe20007f1e0ff */
[-C--:B------:R-:W-:Y:S03]  /*b3d0*/  HMMA.16816.F32.BF16 R44, R44, R174.reuse, RZ ;  /* 0x000000ae2c2c723c */ /* 0x080fe600000418ff */
[----:B------:R-:W-:Y:S02]  /*b3e0*/  @!P6 SHF.L.U64.HI R167, R166, 0x1, R165 ;  /* 0x00000001a6a7e819 */ /* 0x000fe400000102a5 */
[----:B------:R-:W-:Y:S02]  /*b3f0*/  @!P6 IADD3 R3, P5, R3, 0x80, RZ ;  /* 0x000000800303e810 */ /* 0x000fe40007fbe0ff */
[----:B------:R-:W-:Y:S01]  /*b400*/  @!P6 IADD3.X R169, R167, c[0x0][0x1fc], RZ, P0, !PT ;  /* 0x00007f00a7a9ea10 */ /* 0x000fe200007fe4ff */
[----:B------:R-:W-:Y:S04]  /*b410*/  HMMA.16816.F32.BF16 R48, R48, R174, RZ ;  /* 0x000000ae3030723c */ /* 0x000fe800000418ff */
[----:B------:R-:W-:Y:S01]  /*b420*/  @!PT LDS RZ, [RZ] ;  /* 0x00000000fffff984 */ /* 0x000fe20000000800 */
[----:B------:R-:W-:Y:S01]  /*b430*/  @!PT LDS RZ, [RZ] ;  /* 0x00000000fffff984 */ /* 0x000fe20000000800 */
[----:B------:R-:W-:Y:S01]  /*b440*/  @!PT LDS RZ, [RZ] ;  /* 0x00000000fffff984 */ /* 0x000fe20000000800 */
[----:B------:R2:W-:Y:S01]  /*b450*/  @!P6 LDGSTS.E.BYPASS.LTC128B.128 [R243+0x100], [R168.64], !P4 ;  /* 0x00100000a8f3efae */ /* 0x0005e2000e101d4e */
[----:B------:R-:W-:Y:S02]  /*b460*/  @!P6 IADD3 R212, P2, R3, c[0x0][0x1f8], RZ ;  /* 0x00007e0003d4ea10 */ /* 0x000fe40007f5e0ff */
[----:B------:R-:W-:Y:S01]  /*b470*/  @!P6 IADD3 R166, P1, R168, UR9, RZ ;  /* 0x00000009a8a6ec10 */ /* 0x000fe2000ff3e0ff */
[-C--:B-1----:R-:W-:Y:S05]  /*b480*/  HMMA.16816.F32.BF16 R4, R192, R196.reuse, R4 ;  /* 0x000000c4c004723c */ /* 0x082fea0000041804 */
[----:B------:R-:W-:Y:S02]  /*b490*/  @!P6 IADD3.X R213, RZ, c[0x0][0x1fc], R167, P2, P5 ;  /* 0x00007f00ffd5ea10 */ /* 0x000fe400017ea4a7 */
[----:B------:R-:W-:Y:S01]  /*b4a0*/  @!P6 IADD3.X R167, R169, UR11, RZ, P1, !PT ;  /* 0x0000000ba9a7ec10 */ /* 0x000fe20008ffe4ff */
[C---:B---3--:R-:W-:Y:S02]  /*b4b0*/  HMMA.16816.F32.BF16 R8, R200.reuse, R196, R8 ;  /* 0x000000c4c808723c */ /* 0x048fe40000041808 */
[----:B------:R1:W-:Y:S02]  /*b4c0*/  @!P6 LDGSTS.E.BYPASS.LTC128B.128 [R243+0x1900], [R212.64], !P3 ;  /* 0x01900000d4f3efae */ /* 0x0003e4000d901d4e */
[----:B------:R-:W-:Y:S02]  /*b4d0*/  @!P6 IADD3 R172, P0, R166, UR9, RZ ;  /* 0x00000009a6acec10 */ /* 0x000fe4000ff1e0ff */
[----:B------:R-:W-:Y:S02]  /*b4e0*/  ISETP.GT.AND P5, PT, R220, R249, PT ;  /* 0x000000f9dc00720c */ /* 0x000fe40003fa4270 */
[-C--:B------:R-:W-:Y:S02]  /*b4f0*/  HMMA.16816.F32.BF16 R12, R200, R198.reuse, R12 ;  /* 0x000000c6c80c723c */ /* 0x080fe4000004180c */
[----:B------:R4:W-:Y:S02]  /*b500*/  @!P6 LDGSTS.E.BYPASS.LTC128B.128 [R243+0x900], [R166.64], !P4 ;  /* 0x00900000a6f3efae */ /* 0x0009e4000e101d4e */
[----:B------:R-:W-:Y:S04]  /*b510*/  @!P6 IADD3.X R173, R167, UR11, RZ, P0, !PT ;  /* 0x0000000ba7adec10 */ /* 0x000fe800087fe4ff */
[C---:B------:R-:W-:Y:S02]  /*b520*/  HMMA.16816.F32.BF16 R16, R192.reuse, R198, R16 ;  /* 0x000000c6c010723c */ /* 0x040fe40000041810 */
[----:B------:R4:W-:Y:S06]  /*b530*/  @!P6 LDGSTS.E.BYPASS.LTC128B.128 [R243+0x2100], [R166.64+0x80], !P3 ;  /* 0x02100080a6f3efae */ /* 0x0009ec000d901d4e */
[-C--:B------:R-:W-:Y:S02]  /*b540*/  HMMA.16816.F32.BF16 R20, R192, R204.reuse, R20 ;  /* 0x000000ccc014723c */ /* 0x080fe40000041814 */
[----:B------:R4:W-:Y:S06]  /*b550*/  @!P6 LDGSTS.E.BYPASS.LTC128B.128 [R243+0x1100], [R172.64], !P4 ;  /* 0x01100000acf3efae */ /* 0x0009ec000e101d4e */
[C---:B------:R-:W-:Y:S02]  /*b560*/  HMMA.16816.F32.BF16 R24, R200.reuse, R204, R24 ;  /* 0x000000ccc818723c */ /* 0x040fe40000041818 */
[----:B------:R4:W-:Y:S06]  /*b570*/  @!P6 LDGSTS.E.BYPASS.LTC128B.128 [R243+0x2900], [R172.64+0x80], !P3 ;  /* 0x02900080acf3efae */ /* 0x0009ec000d901d4e */
[-C--:B------:R-:W-:Y:S02]  /*b580*/  HMMA.16816.F32.BF16 R28, R200, R206.reuse, R28 ;  /* 0x000000cec81c723c */ /* 0x080fe4000004181c */
[----:B-1----:R-:W-:Y:S06]  /*b590*/  LDSM.16.M88.4 R212, [R230+0x3100] ;  /* 0x00310000e6d4783b */ /* 0x002fec0000000200 */
[C---:B------:R-:W-:Y:S02]  /*b5a0*/  HMMA.16816.F32.BF16 R32, R192.reuse, R206, R32 ;  /* 0x000000cec020723c */ /* 0x040fe40000041820 */
[----:B------:R-:W0:Y:S06]  /*b5b0*/  LDGDEPBAR ;  /* 0x00000000000079af */ /* 0x000e2c0000000000 */
[-C--:B------:R-:W-:Y:S02]  /*b5c0*/  HMMA.16816.F32.BF16 R36, R192, R208.reuse, R36 ;  /* 0x000000d0c024723c */ /* 0x080fe40000041824 */
[----:B------:R-:W-:Y:S06]  /*b5d0*/  LDSM.16.M88.4 R216, [R232+0x8100] ;  /* 0x00810000e8d8783b */ /* 0x000fec0000000200 */
[C---:B------:R-:W-:Y:S02]  /*b5e0*/  HMMA.16816.F32.BF16 R40, R200.reuse, R208, R40 ;  /* 0x000000d0c828723c */ /* 0x040fe40000041828 */
[----:B----4-:R-:W1:Y:S06]  /*b5f0*/  LDSM.16.M88.4 R172, [R232+0x6100] ;  /* 0x00610000e8ac783b */ /* 0x010e6c0000000200 */
[-C--:B------:R-:W-:Y:S02]  /*b600*/  HMMA.16816.F32.BF16 R44, R200, R210.reuse, R44 ;  /* 0x000000d2c82c723c */ /* 0x080fe4000004182c */
[----:B------:R-:W4:Y:S06]  /*b610*/  LDSM.16.M88.4 R196, [R230+0x3900] ;  /* 0x00390000e6c4783b */ /* 0x000f2c0000000200 */
[----:B------:R-:W-:Y:S02]  /*b620*/  HMMA.16816.F32.BF16 R48, R192, R210, R48 ;  /* 0x000000d2c030723c */ /* 0x000fe40000041830 */
[----:B------:R-:W2:Y:S08]  /*b630*/  LDSM.16.M88.4 R200, [R230+0x4100] ;  /* 0x00410000e6c8783b */ /* 0x000eb00000000200 */
[----:B------:R-:W-:Y:S08]  /*b640*/  LDSM.16.M88.4 R192, [R234+0x6100] ;  /* 0x00610000eac0783b */ /* 0x000ff00000000200 */
[----:B------:R-:W2:Y:S01]  /*b650*/  LDSM.16.M88.4 R204, [R229] ;  /* 0x00000000e5cc783b */ /* 0x000ea20000000200 */
[-C--:B-1----:R-:W-:Y:S07]  /*b660*/  HMMA.16816.F32.BF16 R4, R172, R212.reuse, R4 ;  /* 0x000000d4ac04723c */ /* 0x082fee0000041804 */
[----:B------:R-:W1:Y:S01]  /*b670*/  LDSM.16.M88.4 R208, [R234+0x8100] ;  /* 0x00810000ead0783b */ /* 0x000e620000000200 */
[C---:B------:R-:W-:Y:S08]  /*b680*/  HMMA.16816.F32.BF16 R8, R216.reuse, R212, R8 ;  /* 0x000000d4d808723c */ /* 0x040ff00000041808 */
        /* <DEDUP_REMOVED lines=13> */
[----:B------:R-:W2:Y:S07]  /*b760*/  LDSM.16.M88.4 R172, [R229+0x1000] ;  /* 0x00100000e5ac783b */ /* 0x000eae0000000200 */
[-C--:B------:R-:W-:Y:S01]  /*b770*/  HMMA.16816.F32.BF16 R4, R192, R204.reuse, R4 ;  /* 0x000000ccc004723c */ /* 0x080fe20000041804 */
[----:B------:R-:W4:Y:S07]  /*b780*/  LDSM.16.M88.4 R200, [R224+0x4900] ;  /* 0x00490000e0c8783b */ /* 0x000f2e0000000200 */
        /* <DEDUP_REMOVED lines=14> */
[----:B------:R-:W-:Y:S07]  /*b870*/  LDSM.16.M88.4 R172, [R233+0xa100] ;  /* 0x00a10000e9ac783b */ /* 0x000fee0000000200 */
[-C--:B----4-:R-:W-:Y:S01]  /*b880*/  HMMA.16816.F32.BF16 R4, R196, R200.reuse, R4 ;  /* 0x000000c8c404723c */ /* 0x090fe20000041804 */
[----:B------:R-:W2:Y:S07]  /*b890*/  LDSM.16.M88.4 R192, [R239] ;  /* 0x00000000efc0783b */ /* 0x000eae0000000200 */
[C---:B------:R-:W-:Y:S08]  /*b8a0*/  HMMA.16816.F32.BF16 R8, R216.reuse, R200, R8 ;  /* 0x000000c8d808723c */ /* 0x040ff00000041808 */
[-C--:B------:R-:W-:Y:S08]  /*b8b0*/  HMMA.16816.F32.BF16 R12, R216, R202.reuse, R12 ;  /* 0x000000cad80c723c */ /* 0x080ff0000004180c */
[C---:B------:R-:W-:Y:S01]  /*b8c0*/  HMMA.16816.F32.BF16 R16, R196.reuse, R202, R16 ;  /* 0x000000cac410723c */ /* 0x040fe20000041810 */
[----:B------:R-:W4:Y:S07]  /*b8d0*/  LDSM.16.M88.4 R200, [R238] ;  /* 0x00000000eec8783b */ /* 0x000f2e0000000200 */
        /* <DEDUP_REMOVED lines=8> */
[----:B------:R-:W-:Y:S07]  /*b960*/  LDSM.16.M88.4 R216, [R232+0xc100] ;  /* 0x00c10000e8d8783b */ /* 0x000fee0000000200 */
[----:B------:R-:W-:Y:S01]  /*b970*/  HMMA.16816.F32.BF16 R48, R196, R214, R48 ;  /* 0x000000d6c430723c */ /* 0x000fe20000041830 */
[----:B------:R-:W-:Y:S07]  /*b980*/  LDSM.16.M88.4 R196, [R232+0xa100] ;  /* 0x00a10000e8c4783b */ /* 0x000fee0000000200 */
[-C--:B--2---:R-:W-:Y:S01]  /*b990*/  HMMA.16816.F32.BF16 R4, R172, R192.reuse, R4 ;  /* 0x000000c0ac04723c */ /* 0x084fe20000041804 */
[----:B------:R-:W2:Y:S07]  /*b9a0*/  LDSM.16.M88.4 R212, [R230+0x4900] ;  /* 0x00490000e6d4783b */ /* 0x000eae0000000200 */
[C---:B------:R-:W-:Y:S08]  /*b9b0*/  HMMA.16816.F32.BF16 R8, R208.reuse, R192, R8 ;  /* 0x000000c0d008723c */ /* 0x040ff00000041808 */
[-C--:B------:R-:W-:Y:S08]  /*b9c0*/  HMMA.16816.F32.BF16 R12, R208, R194.reuse, R12 ;  /* 0x000000c2d00c723c */ /* 0x080ff0000004180c */
[C---:B------:R-:W-:Y:S01]  /*b9d0*/  HMMA.16816.F32.BF16 R16, R172.reuse, R194, R16 ;  /* 0x000000c2ac10723c */ /* 0x040fe20000041810 */
[----:B------:R-:W2:Y:S07]  /*b9e0*/  LDSM.16.M88.4 R192, [R230+0x5100] ;  /* 0x00510000e6c0783b */ /* 0x000eae0000000200 */
[-C--:B----4-:R-:W-:Y:S08]  /*b9f0*/  HMMA.16816.F32.BF16 R20, R172, R200.reuse, R20 ;  /* 0x000000c8ac14723c */ /* 0x090ff00000041814 */
[C---:B------:R-:W-:Y:S08]  /*ba00*/  HMMA.16816.F32.BF16 R24, R208.reuse, R200, R24 ;  /* 0x000000c8d018723c */ /* 0x040ff00000041818 */
[-C--:B------:R-:W-:Y:S08]  /*ba10*/  HMMA.16816.F32.BF16 R28, R208, R202.reuse, R28 ;  /* 0x000000cad01c723c */ /* 0x080ff0000004181c */
[C---:B------:R-:W-:Y:S01]  /*ba20*/  HMMA.16816.F32.BF16 R32, R172.reuse, R202, R32 ;  /* 0x000000caac20723c */ /* 0x040fe20000041820 */
[----:B------:R-:W-:Y:S07]  /*ba30*/  LDSM.16.M88.4 R200, [R234+0xa100] ;  /* 0x00a10000eac8783b */ /* 0x000fee0000000200 */
[-C--:B-1----:R-:W-:Y:S08]  /*ba40*/  HMMA.16816.F32.BF16 R36, R172, R204.reuse, R36 ;  /* 0x000000ccac24723c */ /* 0x082ff00000041824 */
[C---:B------:R-:W-:Y:S08]  /*ba50*/  HMMA.16816.F32.BF16 R40, R208.reuse, R204, R40 ;  /* 0x000000ccd028723c */ /* 0x040ff00000041828 */
[-C--:B------:R-:W-:Y:S01]  /*ba60*/  HMMA.16816.F32.BF16 R44, R208, R206.reuse, R44 ;  /* 0x000000ced02c723c */ /* 0x080fe2000004182c */
[----:B------:R-:W-:Y:S07]  /*ba70*/  LDSM.16.M88.4 R208, [R236+0xc100] ;  /* 0x00c10000ecd0783b */ /* 0x000fee0000000200 */
[----:B------:R-:W-:Y:S01]  /*ba80*/  HMMA.16816.F32.BF16 R48, R172, R206, R48 ;  /* 0x000000ceac30723c */ /* 0x000fe20000041830 */
[----:B------:R-:W1:Y:S07]  /*ba90*/  LDSM.16.M88.4 R172, [R230+0x5900] ;  /* 0x00590000e6ac783b */ /* 0x000e6e0000000200 */
[-C--:B--2---:R-:W-:Y:S01]  /*baa0*/  HMMA.16816.F32.BF16 R4, R196, R212.reuse, R4 ;  /* 0x000000d4c404723c */ /* 0x084fe20000041804 */
[----:B------:R-:W2:Y:S07]  /*bab0*/  LDSM.16.M88.4 R204, [R229+0x1800] ;  /* 0x00180000e5cc783b */ /* 0x000eae0000000200 */
[C---:B------:R-:W-:Y:S08]  /*bac0*/  HMMA.16816.F32.BF16 R8, R216.reuse, R212, R8 ;  /* 0x000000d4d808723c */ /* 0x040ff00000041808 */
[-C--:B------:R-:W-:Y:S08]  /*bad0*/  HMMA.16816.F32.BF16 R12, R216, R214.reuse, R12 ;  /* 0x000000d6d80c723c */ /* 0x080ff0000004180c */
[C---:B------:R-:W-:Y:S01]  /*bae0*/  HMMA.16816.F32.BF16 R16, R196.reuse, R214, R16 ;  /* 0x000000d6c410723c */ /* 0x040fe20000041810 */
[----:B------:R-:W4:Y:S07]  /*baf0*/  LDSM.16.M88.4 R212, [R229+0x2000] ;  /* 0x00200000e5d4783b */ /* 0x000f2e0000000200 */
[-C--:B------:R-:W-:Y:S08]  /*bb00*/  HMMA.16816.F32.BF16 R20, R196, R192.reuse, R20 ;  /* 0x000000c0c414723c */ /* 0x080ff00000041814 */
[C---:B------:R-:W-:Y:S08]  /*bb10*/  HMMA.16816.F32.BF16 R24, R216.reuse, R192, R24 ;  /* 0x000000c0d818723c */ /* 0x040ff00000041818 */
[-C--:B------:R-:W-:Y:S08]  /*bb20*/  HMMA.16816.F32.BF16 R28, R216, R194.reuse, R28 ;  /* 0x000000c2d81c723c */ /* 0x080ff0000004181c */
[C---:B------:R-:W-:Y:S01]  /*bb30*/  HMMA.16816.F32.BF16 R32, R196.reuse, R194, R32 ;  /* 0x000000c2c420723c */ /* 0x040fe20000041820 */
[----:B------:R-:W4:Y:S01]  /*bb40*/  LDSM.16.M88.4 R192, [R229+0x2800] ;  /* 0x00280000e5c0783b */ /* 0x000f220000000200 */
[----:B------:R-:W-:Y:S06]  /*bb50*/  DEPBAR.LE SB0, 0x0 ;  /* 0x000080000000791a */ /* 0x000fec0000000000 */
[-C--:B-1----:R-:W-:Y:S01]  /*bb60*/  HMMA.16816.F32.BF16 R36, R196, R172.reuse, R36 ;  /* 0x000000acc424723c */ /* 0x082fe20000041824 */
[----:B------:R-:W-:Y:S07]  /*bb70*/  BAR.SYNC.DEFER_BLOCKING 0x0 ;  /* 0x0000000000007b1d */ /* 0x000fee0000010000 */
[C---:B------:R-:W-:Y:S07]  /*bb80*/  HMMA.16816.F32.BF16 R40, R216.reuse, R172, R40 ;  /* 0x000000acd828723c */ /* 0x040fee0000041828 */
[----:B------:R-:W-:Y:S01]  /*bb90*/  MOV R173, c[0x0][0x1e4] ;  /* 0x0000790000ad7a02 */ /* 0x000fe20000000f00 */
[-C--:B------:R-:W-:Y:S08]  /*bba0*/  HMMA.16816.F32.BF16 R44, R216, R174.reuse, R44 ;  /* 0x000000aed82c723c */ /* 0x080ff0000004182c */
[----:B------:R-:W-:Y:S01]  /*bbb0*/  HMMA.16816.F32.BF16 R48, R196, R174, R48 ;  /* 0x000000aec430723c */ /* 0x000fe20000041830 */
[----:B------:R-:W3:Y:S06]  /*bbc0*/  LDL.64 R216, [R1+0x30] ;  /* 0x0000300001d87983 */ /* 0x000eec0000100a00 */
[----:B------:R-:W3:Y:S01]  /*bbd0*/  LDL.64 R218, [R1+0x40] ;  /* 0x0000400001da7983 */ /* 0x000ee20000100a00 */
[-C--:B--2---:R-:W-:Y:S08]  /*bbe0*/  HMMA.16816.F32.BF16 R4, R200, R204.reuse, R4 ;  /* 0x000000ccc804723c */ /* 0x084ff00000041804 */
[C---:B------:R-:W-:Y:S08]  /*bbf0*/  HMMA.16816.F32.BF16 R8, R208.reuse, R204, R8 ;  /* 0x000000ccd008723c */ /* 0x040ff00000041808 */
[-C--:B------:R-:W-:Y:S08]  /*bc00*/  HMMA.16816.F32.BF16 R12, R208, R206.reuse, R12 ;  /* 0x000000ced00c723c */ /* 0x080ff0000004180c */
[C---:B------:R-:W-:Y:S04]  /*bc10*/  HMMA.16816.F32.BF16 R16, R200.reuse, R206, R16 ;  /* 0x000000cec810723c */ /* 0x040fe80000041810 */
[----:B------:R-:W-:Y:S02]  /*bc20*/  FMNMX.FTZ R165, R6, R2, !PT ;  /* 0x0000000206a57209 */ /* 0x000fe40007810000 */
[----:B------:R-:W-:Y:S02]  /*bc30*/  FMNMX.FTZ R3, R4, R0, !PT ;  /* 0x0000000004037209 */ /* 0x000fe40007810000 */
[-C--:B----4-:R-:W-:Y:S04]  /*bc40*/  HMMA.16816.F32.BF16 R20, R200, R212.reuse, R20 ;  /* 0x000000d4c814723c */ /* 0x090fe80000041814 */
        /* <DEDUP_REMOVED lines=39> */
[----:B------:R-:W-:Y:S03]  /*bec0*/  FMNMX.FTZ R165, R41, R165, !PT ;  /* 0x000000a529a57209 */ /* 0x000fe60007810000 */
[----:B------:R-:W2:Y:S01]  /*bed0*/  SHFL.BFLY PT, R167, R3, 0x2, 0x1f ;  /* 0x0c401f0003a77f89 */ /* 0x000ea200000e0000 */
[----:B------:R-:W-:Y:S04]  /*bee0*/  FMNMX.FTZ R165, R44, R165, !PT ;  /* 0x000000a52ca57209 */ /* 0x000fe80007810000 */
[----:B------:R-:W-:Y:S05]  /*bef0*/  FMNMX.FTZ R165, R45, R165, !PT ;  /* 0x000000a52da57209 */ /* 0x000fea0007810000 */
[----:B------:R-:W4:Y:S01]  /*bf00*/  SHFL.BFLY PT, R168, R165, 0x2, 0x1f ;  /* 0x0c401f00a5a87f89 */ /* 0x000f2200000e0000 */
[----:B-1----:R-:W-:Y:S02]  /*bf10*/  FMNMX.FTZ R169, R169, R166, !PT ;  /* 0x000000a6a9a97209 */ /* 0x002fe40007810000 */
[----:B------:R-:W-:Y:S05]  /*bf20*/  FMNMX.FTZ R166, R10, R170, !PT ;  /* 0x000000aa0aa67209 */ /* 0x000fea0007810000 */
[----:B------:R-:W1:Y:S01]  /*bf30*/  SHFL.BFLY PT, R171, R169, 0x1, 0x1f ;  /* 0x0c201f00a9ab7f89 */ /* 0x000e6200000e0000 */
[----:B------:R-:W-:Y:S02]  /*bf40*/  FMNMX.FTZ R166, R11, R166, !PT ;  /* 0x000000a60ba67209 */ /* 0x000fe40007810000 */
[----:B--2---:R-:W-:Y:S02]  /*bf50*/  FMNMX.FTZ R3, R3, R167, !PT ;  /* 0x000000a703037209 */ /* 0x004fe40007810000 */
[----:B------:R-:W-:Y:S03]  /*bf60*/  FMNMX.FTZ R166, R14, R166, !PT ;  /* 0x000000a60ea67209 */ /* 0x000fe60007810000 */
[----:B------:R-:W2:Y:S01]  /*bf70*/  SHFL.BFLY PT, R167, R3, 0x1, 0x1f ;  /* 0x0c201f0003a77f89 */ /* 0x000ea200000e0000 */
[----:B------:R-:W-:Y:S02]  /*bf80*/  FMNMX.FTZ R166, R15, R166, !PT ;  /* 0x000000a60fa67209 */ /* 0x000fe40007810000 */
[----:B----4-:R-:W-:Y:S02]  /*bf90*/  FMNMX.FTZ R165, R165, R168, !PT ;  /* 0x000000a8a5a57209 */ /* 0x010fe40007810000 */
[----:B------:R-:W-:Y:S03]  /*bfa0*/  FMNMX.FTZ R166, R26, R166, !PT ;  /* 0x000000a61aa67209 */ /* 0x000fe60007810000 */
[----:B------:R-:W4:Y:S01]  /*bfb0*/  SHFL.BFLY PT, R172, R165, 0x1, 0x1f ;  /* 0x0c201f00a5ac7f89 */ /* 0x000f2200000e0000 */
[----:B------:R-:W-:Y:S02]  /*bfc0*/  FMNMX.FTZ R166, R27, R166, !PT ;  /* 0x000000a61ba67209 */ /* 0x000fe40007810000 */
[----:B-1----:R-:W-:Y:S02]  /*bfd0*/  FMNMX.FTZ R169, R169, R171, !PT ;  /* 0x000000aba9a97209 */ /* 0x002fe40007810000 */
[----:B------:R-:W-:Y:S03]  /*bfe0*/  FMNMX.FTZ R166, R30, R166, !PT ;  /* 0x000000a61ea67209 */ /* 0x000fe60007810000 */
[----:B------:R-:W-:Y:S01]  /*bff0*/  FADD.FTZ R0, -R169, R0 ;  /* 0x00000000a9007221 */ /* 0x000fe20000010100 */
[----:B------:R-:W-:Y:S01]  /*c000*/  FMNMX.FTZ R166, R31, R166, !PT ;  /* 0x000000a61fa67209 */ /* 0x000fe20007810000 */
[----:B------:R-:W-:Y:S02]  /*c010*/  FMUL.FTZ R204, R169, c[0x0][0x2d0] ;  /* 0x0000b400a9cc7a20 */ /* 0x000fe40000410000 */
[----:B------:R-:W-:Y:S01]  /*c020*/  FMUL.FTZ R0, R0, c[0x0][0x2d0] ;  /* 0x0000b40000007a20 */ /* 0x000fe20000410000 */
[----:B--2---:R-:W-:Y:S01]  /*c030*/  FMNMX.FTZ R168, R3, R167, !PT ;  /* 0x000000a703a87209 */ /* 0x004fe20007810000 */
[--C-:B------:R-:W-:Y:S01]  /*c040*/  FFMA.FTZ R4, R4, c[0x0][0x2d0], -R204.reuse ;  /* 0x0000b40004047a23 */ /* 0x100fe200000108cc */
[----:B------:R-:W-:Y:S01]  /*c050*/  FMNMX.FTZ R3, R42, R166, !PT ;  /* 0x000000a62a037209 */ /* 0x000fe20007810000 */
[----:B------:R-:W-:Y:S01]  /*c060*/  FFMA.FTZ R5, R5, c[0x0][0x2d0], -R204 ;  /* 0x0000b40005057a23 */ /* 0x000fe200000108cc */
[----:B------:R1:W2:Y:S01]  /*c070*/  MUFU.EX2 R166, R0 ;  /* 0x0000000000a67308 */ /* 0x0002a20000000800 */
[C---:B------:R-:W-:Y:S02]  /*c080*/  FADD.FTZ R2, -R168.reuse, R2 ;  /* 0x00000002a8027221 */ /* 0x040fe40000010100 */
[----:B------:R-:W-:Y:S02]  /*c090*/  FMUL.FTZ R205, R168, c[0x0][0x2d0] ;  /* 0x0000b400a8cd7a20 */ /* 0x000fe40000410000 */
[----:B------:R-:W-:Y:S01]  /*c0a0*/  FMUL.FTZ R2, R2, c[0x0][0x2d0] ;  /* 0x0000b40002027a20 */ /* 0x000fe20000410000 */
[----:B----4-:R-:W-:Y:S01]  /*c0b0*/  FMNMX.FTZ R167, R165, R172, !PT ;  /* 0x000000aca5a77209 */ /* 0x010fe20007810000 */
[--C-:B------:R-:W-:Y:S02]  /*c0c0*/  FFMA.FTZ R6, R6, c[0x0][0x2d0], -R205.reuse ;  /* 0x0000b40006067a23 */ /* 0x100fe400000108cd */
[--C-:B------:R-:W-:Y:S01]  /*c0d0*/  FFMA.FTZ R7, R7, c[0x0][0x2d0], -R205.reuse ;  /* 0x0000b40007077a23 */ /* 0x100fe200000108cd */
[----:B------:R4:W4:Y:S01]  /*c0e0*/  MUFU.EX2 R165, R2 ;  /* 0x0000000200a57308 */ /* 0x0009220000000800 */
[----:B------:R-:W-:Y:S02]  /*c0f0*/  FMUL.FTZ R206, R167, c[0x0][0x2d0] ;  /* 0x0000b400a7ce7a20 */ /* 0x000fe40000410000 */
[----:B------:R-:W-:Y:S02]  /*c100*/  FFMA.FTZ R16, R16, c[0x0][0x2d0], -R204 ;  /* 0x0000b40010107a23 */ /* 0x000fe400000108cc */
[--C-:B------:R-:W-:Y:S02]  /*c110*/  FFMA.FTZ R8, R8, c[0x0][0x2d0], -R206.reuse ;  /* 0x0000b40008087a23 */ /* 0x100fe400000108ce */
[----:B------:R-:W-:Y:S02]  /*c120*/  FFMA.FTZ R9, R9, c[0x0][0x2d0], -R206 ;  /* 0x0000b40009097a23 */ /* 0x000fe400000108ce */
[----:B------:R-:W-:Y:S01]  /*c130*/  FFMA.FTZ R17, R17, c[0x0][0x2d0], -R204 ;  /* 0x0000b40011117a23 */ /* 0x000fe200000108cc */
[----:B------:R4:W-:Y:S01]  /*c140*/  MUFU.EX2 R222, R4 ;  /* 0x0000000400de7308 */ /* 0x0009e20000000800 */
[--C-:B------:R-:W-:Y:S02]  /*c150*/  FFMA.FTZ R18, R18, c[0x0][0x2d0], -R205.reuse ;  /* 0x0000b40012127a23 */ /* 0x100fe400000108cd */
[----:B------:R-:W-:Y:S01]  /*c160*/  FFMA.FTZ R19, R19, c[0x0][0x2d0], -R205 ;  /* 0x0000b40013137a23 */ /* 0x000fe200000108cd */
[----:B-1----:R-:W-:Y:S01]  /*c170*/  FMNMX.FTZ R0, R43, R3, !PT ;  /* 0x000000032b007209 */ /* 0x002fe20007810000 */
[--C-:B------:R-:W-:Y:S02]  /*c180*/  FFMA.FTZ R12, R12, c[0x0][0x2d0], -R206.reuse ;  /* 0x0000b4000c0c7a23 */ /* 0x100fe400000108ce */
[----:B------:R-:W-:Y:S01]  /*c190*/  FFMA.FTZ R13, R13, c[0x0][0x2d0], -R206 ;  /* 0x0000b4000d0d7a23 */ /* 0x000fe200000108ce */
[----:B------:R-:W-:Y:S01]  /*c1a0*/  FMNMX.FTZ R0, R46, R0, !PT ;  /* 0x000000002e007209 */ /* 0x000fe20007810000 */
[C---:B--2---:R-:W-:Y:S01]  /*c1b0*/  FMUL.FTZ R132, R166.reuse, R132 ;  /* 0x00000084a6847220 */ /* 0x044fe20000410000 */
[----:B------:R-:W-:Y:S01]  /*c1c0*/  MUFU.EX2 R223, R6 ;  /* 0x0000000600df7308 */ /* 0x000fe20000000800 */
[C---:B------:R-:W-:Y:S01]  /*c1d0*/  FMUL.FTZ R133, R166.reuse, R133 ;  /* 0x00000085a6857220 */ /* 0x040fe20000410000 */
[----:B------:R-:W-:Y:S01]  /*c1e0*/  FMNMX.FTZ R0, R47, R0, !PT ;  /* 0x000000002f007209 */ /* 0x000fe20007810000 */
[----:B------:R-:W-:Y:S02]  /*c1f0*/  FMUL.FTZ R144, R166, R144 ;  /* 0x00000090a6907220 */ /* 0x000fe40000410000 */
[----:B----4-:R-:W-:Y:S02]  /*c200*/  FADD.FTZ R2, -R167, R164 ;  /* 0x000000a4a7027221 */ /* 0x010fe40000010100 */
[----:B------:R-:W1:Y:S01]  /*c210*/  SHFL.BFLY PT, R3, R0, 0x2, 0x1f ;  /* 0x0c401f0000037f89 */ /* 0x000e6200000e0000 */
[C---:B------:R-:W-:Y:S02]  /*c220*/  FMUL.FTZ R134, R165.reuse, R134 ;  /* 0x00000086a5867220 */ /* 0x040fe40000410000 */
[----:B------:R-:W-:Y:S01]  /*c230*/  FMUL.FTZ R2, R2, c[0x0][0x2d0] ;  /* 0x0000b40002027a20 */ /* 0x000fe20000410000 */
[----:B------:R2:W-:Y:S01]  /*c240*/  MUFU.EX2 R244, R7 ;  /* 0x0000000700f47308 */ /* 0x0005e20000000800 */
[C---:B------:R-:W-:Y:S01]  /*c250*/  FMUL.FTZ R135, R165.reuse, R135 ;  /* 0x00000087a5877220 */ /* 0x040fe20000410000 */
[----:B------:R-:W-:Y:S01]  /*c260*/  @P5 SHF.R.S32.HI R4, RZ, 0x1f, R242 ;  /* 0x0000001fff045819 */ /* 0x000fe200000114f2 */
[C---:B------:R-:W-:Y:S02]  /*c270*/  FMUL.FTZ R145, R166.reuse, R145 ;  /* 0x00000091a6917220 */ /* 0x040fe40000410000 */
[C---:B------:R-:W-:Y:S02]  /*c280*/  FMUL.FTZ R146, R165.reuse, R146 ;  /* 0x00000092a5927220 */ /* 0x040fe40000410000 */
[C---:B------:R-:W-:Y:S03]  /*c290*/  FMUL.FTZ R147, R165.reuse, R147 ;  /* 0x00000093a5937220 */ /* 0x040fe60000410000 */
[----:B------:R4:W4:Y:S01]  /*c2a0*/  MUFU.EX2 R164, R2 ;  /* 0x0000000200a47308 */ /* 0x0009220000000800 */
[C---:B------:R-:W-:Y:S02]  /*c2b0*/  FMUL.FTZ R148, R166.reuse, R148 ;  /* 0x00000094a6947220 */ /* 0x040fe40000410000 */
[C---:B------:R-:W-:Y:S02]  /*c2c0*/  FMUL.FTZ R149, R166.reuse, R149 ;  /* 0x00000095a6957220 */ /* 0x040fe40000410000 */
[C---:B------:R-:W-:Y:S02]  /*c2d0*/  FMUL.FTZ R150, R165.reuse, R150 ;  /* 0x00000096a5967220 */ /* 0x040fe40000410000 */
[C---:B------:R-:W-:Y:S02]  /*c2e0*/  FMUL.FTZ R151, R165.reuse, R151 ;  /* 0x00000097a5977220 */ /* 0x040fe40000410000 */
[----:B------:R-:W-:Y:S01]  /*c2f0*/  FMUL.FTZ R160, R166, R160 ;  /* 0x000000a0a6a07220 */ /* 0x000fe20000410000 */
[----:B-1----:R-:W-:Y:S01]  /*c300*/  FMNMX.FTZ R0, R0, R3, !PT ;  /* 0x0000000300007209 */ /* 0x002fe20007810000 */
[----:B------:R-:W1:Y:S01]  /*c310*/  MUFU.EX2 R247, R5 ;  /* 0x0000000500f77308 */ /* 0x000e620000000800 */
[----:B------:R-:W-:Y:S02]  /*c320*/  FMUL.FTZ R161, R166, R161 ;  /* 0x000000a1a6a17220 */ /* 0x000fe40000410000 */
[----:B--2---:R-:W-:Y:S04]  /*c330*/  @P5 IMAD.WIDE.U32 R6, R242, c[0x0][0x1e0], RZ ;  /* 0x00007800f2065a25 */ /* 0x004fe800078e00ff */
[C---:B------:R-:W-:Y:S02]  /*c340*/  FMUL.FTZ R162, R165.reuse, R162 ;  /* 0x000000a2a5a27220 */ /* 0x040fe40000410000 */
[----:B------:R-:W-:Y:S01]  /*c350*/  FMUL.FTZ R163, R165, R163 ;  /* 0x000000a3a5a37220 */ /* 0x000fe20000410000 */
[----:B------:R-:W-:Y:S01]  /*c360*/  MUFU.EX2 R221, R8 ;  /* 0x0000000800dd7308 */ /* 0x000fe20000000800 */
[----:B------:R-:W-:Y:S01]  /*c370*/  FMUL.FTZ R52, R166, R52 ;  /* 0x00000034a6347220 */ /* 0x000fe20000410000 */
[----:B----4-:R-:W2:Y:S01]  /*c380*/  SHFL.BFLY PT, R2, R0, 0x1, 0x1f ;  /* 0x0c201f0000027f89 */ /* 0x010ea200000e0000 */
[C---:B------:R-:W-:Y:S02]  /*c390*/  FMUL.FTZ R136, R164.reuse, R136 ;  /* 0x00000088a4887220 */ /* 0x040fe40000410000 */
[C---:B------:R-:W-:Y:S02]  /*c3a0*/  FMUL.FTZ R137, R164.reuse, R137 ;  /* 0x00000089a4897220 */ /* 0x040fe40000410000 */
[C---:B------:R-:W-:Y:S03]  /*c3b0*/  FMUL.FTZ R140, R164.reuse, R140 ;  /* 0x0000008ca48c7220 */ /* 0x040fe60000410000 */
[----:B------:R4:W-:Y:S01]  /*c3c0*/  MUFU.EX2 R250, R16 ;  /* 0x0000001000fa7308 */ /* 0x0009e20000000800 */
[C---:B------:R-:W-:Y:S02]  /*c3d0*/  FMUL.FTZ R141, R164.reuse, R141 ;  /* 0x0000008da48d7220 */ /* 0x040fe40000410000 */
[C---:B------:R-:W-:Y:S01]  /*c3e0*/  FMUL.FTZ R152, R164.reuse, R152 ;  /* 0x00000098a4987220 */ /* 0x040fe20000410000 */
[----:B-1----:R-:W-:Y:S01]  /*c3f0*/  F2FP.BF16.PACK_AB R172, R247, R222 ;  /* 0x000000def7ac723e */ /* 0x002fe200000010ff */
[C---:B------:R-:W-:Y:S02]  /*c400*/  FMUL.FTZ R153, R164.reuse, R153 ;  /* 0x00000099a4997220 */ /* 0x040fe40000410000 */
[C---:B------:R-:W-:Y:S02]  /*c410*/  FMUL.FTZ R156, R164.reuse, R156 ;  /* 0x0000009ca49c7220 */ /* 0x040fe40000410000 */
[----:B------:R-:W-:Y:S01]  /*c420*/  FMUL.FTZ R157, R164, R157 ;  /* 0x0000009da49d7220 */ /* 0x000fe20000410000 */
[----:B------:R-:W1:Y:S01]  /*c430*/  MUFU.EX2 R248, R17 ;  /* 0x0000001100f87308 */ /* 0x000e620000000800 */
[----:B------:R-:W-:Y:S02]  /*c440*/  FMUL.FTZ R53, R166, R53 ;  /* 0x00000035a6357220 */ /* 0x000fe40000410000 */
[C---:B------:R-:W-:Y:S02]  /*c450*/  FMUL.FTZ R54, R165.reuse, R54 ;  /* 0x00000036a5367220 */ /* 0x040fe40000410000 */
[----:B------:R-:W-:Y:S01]  /*c460*/  FMUL.FTZ R55, R165, R55 ;  /* 0x00000037a5377220 */ /* 0x000fe20000410000 */
[----:B--2---:R-:W-:Y:S01]  /*c470*/  FMNMX.FTZ R3, R0, R2, !PT ;  /* 0x0000000200037209 */ /* 0x004fe20007810000 */
[----:B------:R-:W-:Y:S03]  /*c480*/  @P5 IMAD R2, R4, c[0x0][0x1e0], RZ ;  /* 0x0000780004025a24 */ /* 0x000fe600078e02ff */
[----:B------:R2:W-:Y:S01]  /*c490*/  MUFU.EX2 R246, R18 ;  /* 0x0000001200f67308 */ /* 0x0005e20000000800 */
[----:B------:R-:W-:Y:S02]  /*c4a0*/  FMUL.FTZ R56, R164, R56 ;  /* 0x00000038a4387220 */ /* 0x000fe40000410000 */
[----:B------:R-:W-:Y:S01]  /*c4b0*/  @P5 IMAD R2, R242, c[0x0][0x1e4], R2 ;  /* 0x00007900f2025a24 */ /* 0x000fe200078e0202 */
[----:B---3--:R-:W-:Y:S01]  /*c4c0*/  @P5 MOV R5, R217 ;  /* 0x000000d900055202 */ /* 0x008fe20000000f00 */
[----:B------:R-:W-:Y:S01]  /*c4d0*/  FADD.FTZ R0, -R3, R170 ;  /* 0x000000aa03007221 */ /* 0x000fe20000010100 */
[----:B----4-:R-:W-:Y:S01]  /*c4e0*/  @P5 SHF.L.U64.HI R16, R252, 0x5, R173 ;  /* 0x00000005fc105819 */ /* 0x010fe200000102ad */
[----:B------:R-:W-:Y:S01]  /*c4f0*/  FMUL.FTZ R57, R164, R57 ;  /* 0x00000039a4397220 */ /* 0x000fe20000410000 */
[----:B------:R-:W-:Y:S01]  /*c500*/  @P5 IADD3 R2, R7, R2, RZ ;  /* 0x0000000207025210 */ /* 0x000fe20007ffe0ff */
[----:B------:R-:W-:Y:S01]  /*c510*/  FMUL.FTZ R0, R0, c[0x0][0x2d0] ;  /* 0x0000b40000007a20 */ /* 0x000fe20000410000 */
[----:B------:R-:W-:Y:S01]  /*c520*/  @P5 MOV R4, R218 ;  /* 0x000000da00045202 */ /* 0x000fe20000000f00 */
[----:B------:R3:W-:Y:S01]  /*c530*/  MUFU.EX2 R219, R9 ;  /* 0x0000000900db7308 */ /* 0x0007e20000000800 */
[----:B------:R-:W-:Y:S01]  /*c540*/  F2FP.BF16.PACK_AB R173, R244, R223 ;  /* 0x000000dff4ad723e */ /* 0x000fe200000010ff */
[----:B------:R-:W-:Y:S01]  /*c550*/  @P5 IMAD R2, R2, 0x30, RZ ;  /* 0x0000003002025824 */ /* 0x000fe200078e02ff */
[----:B-1----:R-:W-:Y:S01]  /*c560*/  F2FP.BF16.PACK_AB R174, R248, R250 ;  /* 0x000000faf8ae723e */ /* 0x002fe200000010ff */
[----:B------:R-:W-:Y:S04]  /*c570*/  @P5 IMAD.WIDE.U32 R4, R6, 0x30, R4 ;  /* 0x0000003006045825 */ /* 0x000fe800078e0004 */
[----:B------:R-:W-:Y:S01]  /*c580*/  FMUL.FTZ R17, R166, R189 ;  /* 0x000000bda6117220 */ /* 0x000fe20000410000 */
[----:B------:R-:W-:Y:S01]  /*c590*/  @P5 SHF.L.U32 R6, R4, 0x1, RZ ;  /* 0x0000000104065819 */ /* 0x000fe200000006ff */
[----:B------:R-:W1:Y:S01]  /*c5a0*/  MUFU.EX2 R245, R19 ;  /* 0x0000001300f57308 */ /* 0x000e620000000800 */
[----:B------:R-:W-:Y:S01]  /*c5b0*/  @P5 IADD3 R2, R5, R2, RZ ;  /* 0x0000000205025210 */ /* 0x000fe20007ffe0ff */
[--C-:B------:R-:W-:Y:S01]  /*c5c0*/  FFMA.FTZ R20, R20, c[0x0][0x2d0], -R204.reuse ;  /* 0x0000b40014147a23 */ /* 0x100fe200000108cc */
[C---:B------:R-:W-:Y:S01]  /*c5d0*/  @P5 IADD3 R8, P2, R6.reuse, 0x80, RZ ;  /* 0x0000008006085810 */ /* 0x040fe20007f5e0ff */
[----:B--2---:R-:W-:Y:S01]  /*c5e0*/  FMUL.FTZ R18, R165, R190 ;  /* 0x000000bea5127220 */ /* 0x004fe20000410000 */
[----:B------:R-:W-:Y:S01]  /*c5f0*/  @P5 IADD3 R6, P0, R6, c[0x0][0x1c8], RZ ;  /* 0x0000720006065a10 */ /* 0x000fe20007f1e0ff */
[----:B------:R-:W-:Y:S01]  /*c600*/  FFMA.FTZ R21, R21, c[0x0][0x2d0], -R204 ;  /* 0x0000b40015157a23 */ /* 0x000fe200000108cc */
[----:B------:R-:W-:Y:S01]  /*c610*/  @P5 SHF.L.U64.HI R5, R4, 0x1, R2 ;  /* 0x0000000104055819 */ /* 0x000fe20000010202 */
[--C-:B------:R-:W-:Y:S01]  /*c620*/  FFMA.FTZ R22, R22, c[0x0][0x2d0], -R205.reuse ;  /* 0x0000b40016167a23 */ /* 0x100fe200000108cd */
[----:B------:R-:W-:Y:S01]  /*c630*/  @P5 IADD3 R8, P1, R8, c[0x0][0x1c8], RZ ;  /* 0x0000720008085a10 */ /* 0x000fe20007f3e0ff */
[----:B------:R-:W2:Y:S01]  /*c640*/  MUFU.EX2 R0, R0 ;  /* 0x0000000000007308 */ /* 0x000ea20000000800 */
[----:B------:R-:W-:Y:S01]  /*c650*/  @P5 IADD3.X R7, R5, c[0x0][0x1cc], RZ, P0, !PT ;  /* 0x0000730005075a10 */ /* 0x000fe200007fe4ff */
[----:B------:R-:W-:Y:S01]  /*c660*/  FFMA.FTZ R33, R33, c[0x0][0x2d0], -R204 ;  /* 0x0000b40021217a23 */ /* 0x000fe200000108cc */
[----:B------:R-:W-:Y:S01]  /*c670*/  @P5 SHF.L.U32 R2, R252, 0x5, RZ ;  /* 0x00000005fc025819 */ /* 0x000fe200000006ff */
[----:B------:R-:W-:Y:S01]  /*c680*/  FFMA.FTZ R34, R34, c[0x0][0x2d0], -R205 ;  /* 0x0000b40022227a23 */ /* 0x000fe200000108cd */
[----:B---3--:R-:W-:Y:S01]  /*c690*/  @P5 IADD3.X R9, RZ, c[0x0][0x1cc], R5, P1, P2 ;  /* 0x00007300ff095a10 */ /* 0x008fe20000fe4405 */
[----:B------:R3:W-:Y:S01]  /*c6a0*/  @P5 LDGSTS.E.BYPASS.LTC128B.128 [R243+0x3100], [R6.64], !P4 ;  /* 0x0310000006f35fae */ /* 0x0007e2000e101d4e */
[----:B------:R-:W-:Y:S01]  /*c6b0*/  @P5 IADD3 R4, P0, R6, R2, RZ ;  /* 0x0000000206045210 */ /* 0x000fe20007f1e0ff */
[--C-:B------:R-:W-:Y:S02]  /*c6c0*/  FFMA.FTZ R35, R35, c[0x0][0x2d0], -R205.reuse ;  /* 0x0000b40023237a23 */ /* 0x100fe400000108cd */
[----:B------:R4:W-:Y:S01]  /*c6d0*/  MUFU.EX2 R218, R12 ;  /* 0x0000000c00da7308 */ /* 0x0009e20000000800 */
[----:B------:R-:W-:Y:S01]  /*c6e0*/  @P5 IADD3.X R5, R7, R16, RZ, P0, !PT ;  /* 0x0000001007055210 */ /* 0x000fe200007fe4ff */
[--C-:B------:R-:W-:Y:S01]  /*c6f0*/  FFMA.FTZ R24, R24, c[0x0][0x2d0], -R206.reuse ;  /* 0x0000b40018187a23 */ /* 0x100fe200000108ce */
[----:B------:R-:W-:Y:S01]  /*c700*/  ISETP.GT.AND P0, PT, R220, R251, PT ;  /* 0x000000fbdc00720c */ /* 0x000fe20003f04270 */
[----:B------:R4:W-:Y:S01]  /*c710*/  @P5 LDGSTS.E.BYPASS.LTC128B.128 [R243+0x4900], [R8.64], !P3 ;  /* 0x0490000008f35fae */ /* 0x0009e2000d901d4e */
[----:B-1----:R-:W-:Y:S01]  /*c720*/  F2FP.BF16.PACK_AB R175, R245, R246 ;  /* 0x000000f6f5af723e */ /* 0x002fe200000010ff */
[----:B------:R-:W-:Y:S01]  /*c730*/  FMUL.FTZ R19, R165, R191 ;  /* 0x000000bfa5137220 */ /* 0x000fe20000410000 */
[----:B------:R-:W-:Y:S01]  /*c740*/  MOV R220, R242 ;  /* 0x000000f200dc7202 */ /* 0x000fe20000000f00 */
[----:B------:R-:W-:Y:S02]  /*c750*/  FFMA.FTZ R25, R25, c[0x0][0x2d0], -R206 ;  /* 0x0000b40019197a23 */ /* 0x000fe400000108ce */
[----:B------:R1:W1:Y:S01]  /*c760*/  MUFU.EX2 R217, R13 ;  /* 0x0000000d00d97308 */ /* 0x0002620000000800 */
[--C-:B------:R-:W-:Y:S01]  /*c770*/  FFMA.FTZ R36, R36, c[0x0][0x2d0], -R204.reuse ;  /* 0x0000b40024247a23 */ /* 0x100fe200000108cc */
[----:B------:R1:W-:Y:S01]  /*c780*/  @P5 LDGSTS.E.BYPASS.LTC128B.128 [R243+0x3900], [R4.64], !P4 ;  /* 0x0390000004f35fae */ /* 0x0003e2000e101d4e */
[----:B------:R-:W-:Y:S02]  /*c790*/  FFMA.FTZ R37, R37, c[0x0][0x2d0], -R204 ;  /* 0x0000b40025257a23 */ /* 0x000fe400000108cc */
[C---:B--2---:R-:W-:Y:S02]  /*c7a0*/  FMUL.FTZ R138, R0.reuse, R138 ;  /* 0x0000008a008a7220 */ /* 0x044fe40000410000 */
[C---:B------:R-:W-:Y:S02]  /*c7b0*/  FMUL.FTZ R139, R0.reuse, R139 ;  /* 0x0000008b008b7220 */ /* 0x040fe40000410000 */
[C---:B------:R-:W-:Y:S01]  /*c7c0*/  FMUL.FTZ R142, R0.reuse, R142 ;  /* 0x0000008e008e7220 */ /* 0x040fe20000410000 */
[----:B------:R2:W-:Y:S01]  /*c7d0*/  @P5 LDGSTS.E.BYPASS.LTC128B.128 [R243+0x5100], [R4.64+0x80], !P3 ;  /* 0x0510008004f35fae */ /* 0x0005e2000d901d4e */
[----:B------:R-:W-:Y:S01]  /*c7e0*/  FMUL.FTZ R143, R0, R143 ;  /* 0x0000008f008f7220 */ /* 0x000fe20000410000 */
[----:B------:R-:W-:Y:S01]  /*c7f0*/  MUFU.EX2 R216, R20 ;  /* 0x0000001400d87308 */ /* 0x000fe20000000800 */
[----:B---3--:R-:W-:Y:S01]  /*c800*/  @P5 IADD3 R6, P1, R4, R2, RZ ;  /* 0x0000000204065210 */ /* 0x008fe20007f3e0ff */
[----:B------:R-:W-:Y:S02]  /*c810*/  FMUL.FTZ R2, R3, c[0x0][0x2d0] ;  /* 0x0000b40003027a20 */ /* 0x000fe40000410000 */
[----:B----4-:R-:W-:Y:S01]  /*c820*/  FMUL.FTZ R12, R164, R184 ;  /* 0x000000b8a40c7220 */ /* 0x010fe20000410000 */
[----:B------:R-:W-:Y:S01]  /*c830*/  @P5 IADD3.X R7, R5, R16, RZ, P1, !PT ;  /* 0x0000001005075210 */ /* 0x000fe20000ffe4ff */
[--C-:B------:R-:W-:Y:S02]  /*c840*/  FFMA.FTZ R10, R10, c[0x0][0x2d0], -R2.reuse ;  /* 0x0000b4000a0a7a23 */ /* 0x100fe40000010802 */
[--C-:B------:R-:W-:Y:S02]  /*c850*/  FFMA.FTZ R11, R11, c[0x0][0x2d0], -R2.reuse ;  /* 0x0000b4000b0b7a23 */ /* 0x100fe40000010802 */
[----:B------:R3:W-:Y:S01]  /*c860*/  @P5 LDGSTS.E.BYPASS.LTC128B.128 [R243+0x4100], [R6.64], !P4 ;  /* 0x0410000006f35fae */ /* 0x0007e2000e101d4e */
[--C-:B------:R-:W-:Y:S01]  /*c870*/  FFMA.FTZ R14, R14, c[0x0][0x2d0], -R2.reuse ;  /* 0x0000b4000e0e7a23 */ /* 0x100fe20000010802 */
[----:B------:R4:W-:Y:S01]  /*c880*/  MUFU.EX2 R201, R10 ;  /* 0x0000000a00c97308 */ /* 0x0009e20000000800 */
[--C-:B------:R-:W-:Y:S02]  /*c890*/  FFMA.FTZ R15, R15, c[0x0][0x2d0], -R2.reuse ;  /* 0x0000b4000f0f7a23 */ /* 0x100fe40000010802 */
[C---:B------:R-:W-:Y:S02]  /*c8a0*/  FMUL.FTZ R8, R164.reuse, R180 ;  /* 0x000000b4a4087220 */ /* 0x040fe40000410000 */
[C---:B------:R-:W-:Y:S01]  /*c8b0*/  FMUL.FTZ R9, R164.reuse, R181 ;  /* 0x000000b5a4097220 */ /* 0x040fe20000410000 */
[----:B------:R3:W-:Y:S01]  /*c8c0*/  @P5 LDGSTS.E.BYPASS.LTC128B.128 [R243+0x5900], [R6.64+0x80], !P3 ;  /* 0x0590008006f35fae */ /* 0x0007e2000d901d4e */
[----:B-1----:R-:W-:Y:S02]  /*c8d0*/  FMUL.FTZ R13, R164, R185 ;  /* 0x000000b9a40d7220 */ /* 0x002fe40000410000 */
[----:B------:R-:W-:Y:S01]  /*c8e0*/  FMUL.FTZ R16, R166, R188 ;  /* 0x000000bca6107220 */ /* 0x000fe20000410000 */
[----:B------:R-:W1:Y:S01]  /*c8f0*/  MUFU.EX2 R200, R11 ;  /* 0x0000000b00c87308 */ /* 0x000e620000000800 */
[----:B------:R-:W-:Y:S02]  /*c900*/  FMUL.FTZ R154, R0, R154 ;  /* 0x0000009a009a7220 */ /* 0x000fe40000410000 */
[C---:B--2---:R-:W-:Y:S01]  /*c910*/  FMUL.FTZ R4, R166.reuse, R176 ;  /* 0x000000b0a6047220 */ /* 0x044fe20000410000 */
[----:B------:R-:W2:Y:S01]  /*c920*/  LDSM.16.MT88.4 R192, [R225+0x100] ;  /* 0x00010000e1c0783b */ /* 0x000ea20000004200 */
[----:B------:R-:W-:Y:S01]  /*c930*/  FMUL.FTZ R5, R166, R177 ;  /* 0x000000b1a6057220 */ /* 0x000fe20000410000 */
[----:B------:R-:W-:Y:S01]  /*c940*/  F2FP.BF16.PACK_AB R176, R219, R221 ;  /* 0x000000dddbb0723e */ /* 0x000fe200000010ff */
[C---:B------:R-:W-:Y:S02]  /*c950*/  FMUL.FTZ R155, R0.reuse, R155 ;  /* 0x0000009b009b7220 */ /* 0x040fe40000410000 */
[C---:B------:R-:W-:Y:S01]  /*c960*/  FMUL.FTZ R158, R0.reuse, R158 ;  /* 0x0000009e009e7220 */ /* 0x040fe20000410000 */
[----:B------:R1:W-:Y:S01]  /*c970*/  MUFU.EX2 R202, R14 ;  /* 0x0000000e00ca7308 */ /* 0x0003e20000000800 */
[C---:B------:R-:W-:Y:S01]  /*c980*/  FMUL.FTZ R159, R0.reuse, R159 ;  /* 0x0000009f009f7220 */ /* 0x040fe20000410000 */
[----:B------:R-:W2:Y:S01]  /*c990*/  LDSM.16.MT88.4 R196, [R226+0x100] ;  /* 0x00010000e2c4783b */ /* 0x000ea20000004200 */
[C---:B------:R-:W-:Y:S02]  /*c9a0*/  FMUL.FTZ R58, R0.reuse, R58 ;  /* 0x0000003a003a7220 */ /* 0x040fe40000410000 */
[C---:B----4-:R-:W-:Y:S02]  /*c9b0*/  FMUL.FTZ R10, R0.reuse, R182 ;  /* 0x000000b6000a7220 */ /* 0x050fe40000410000 */
[----:B------:R-:W-:Y:S02]  /*c9c0*/  FMUL.FTZ R59, R0, R59 ;  /* 0x0000003b003b7220 */ /* 0x000fe40000410000 */
[--C-:B------:R-:W-:Y:S01]  /*c9d0*/  FFMA.FTZ R26, R26, c[0x0][0x2d0], -R2.reuse ;  /* 0x0000b4001a1a7a23 */ /* 0x100fe20000010802 */
[----:B------:R-:W4:Y:S01]  /*c9e0*/  MUFU.EX2 R203, R15 ;  /* 0x0000000f00cb7308 */ /* 0x000f220000000800 */
[----:B------:R-:W-:Y:S01]  /*c9f0*/  LDSM.16.MT88.4 R188, [R225+0x1100] ;  /* 0x00110000e1bc783b */ /* 0x000fe20000004200 */
[----:B------:R-:W-:Y:S02]  /*ca00*/  FFMA.FTZ R27, R27, c[0x0][0x2d0], -R2 ;  /* 0x0000b4001b1b7a23 */ /* 0x000fe40000010802 */
[----:B---3--:R-:W-:Y:S01]  /*ca10*/  FMUL.FTZ R6, R165, R178 ;  /* 0x000000b2a5067220 */ /* 0x008fe20000410000 */
[----:B------:R-:W-:Y:S01]  /*ca20*/  F2FP.BF16.PACK_AB R178, R217, R218 ;  /* 0x000000dad9b2723e */ /* 0x000fe200000010ff */
[----:B------:R-:W-:Y:S01]  /*ca30*/  FMUL.FTZ R7, R165, R179 ;  /* 0x000000b3a5077220 */ /* 0x000fe20000410000 */
[----:B-1----:R-:W-:Y:S01]  /*ca40*/  F2FP.BF16.PACK_AB R177, R200, R201 ;  /* 0x000000c9c8b1723e */ /* 0x002fe200000010ff */
[----:B------:R-:W-:Y:S01]  /*ca50*/  FMUL.FTZ R11, R0, R183 ;  /* 0x000000b7000b7220 */ /* 0x000fe20000410000 */
[----:B------:R-:W0:Y:S01]  /*ca60*/  LDGDEPBAR ;  /* 0x00000000000079af */ /* 0x000e220000000000 */
[----:B------:R-:W1:Y:S01]  /*ca70*/  MUFU.EX2 R215, R21 ;  /* 0x0000001500d77308 */ /* 0x000e620000000800 */
[--C-:B------:R-:W-:Y:S02]  /*ca80*/  FFMA.FTZ R38, R38, c[0x0][0x2d0], -R205.reuse ;  /* 0x0000b40026267a23 */ /* 0x100fe400000108cd */
[--C-:B------:R-:W-:Y:S02]  /*ca90*/  FFMA.FTZ R39, R39, c[0x0][0x2d0], -R205.reuse ;  /* 0x0000b40027277a23 */ /* 0x100fe400000108cd */
[----:B------:R-:W-:Y:S02]  /*caa0*/  FMUL.FTZ R14, R0, R186 ;  /* 0x000000ba000e7220 */ /* 0x000fe40000410000 */
[----:B------:R-:W3:Y:S01]  /*cab0*/  LDSM.16.MT88.4 R180, [R228+0x100] ;  /* 0x00010000e4b4783b */ /* 0x000ee20000004200 */
[C---:B------:R-:W-:Y:S02]  /*cac0*/  FMUL.FTZ R60, R164.reuse, R60 ;  /* 0x0000003ca43c7220 */ /* 0x040fe40000410000 */
[----:B------:R-:W-:Y:S01]  /*cad0*/  MUFU.EX2 R212, R22 ;  /* 0x0000001600d47308 */ /* 0x000fe20000000800 */
[----:B------:R-:W-:Y:S02]  /*cae0*/  FMUL.FTZ R61, R164, R61 ;  /* 0x0000003da43d7220 */ /* 0x000fe40000410000 */
[C---:B------:R-:W-:Y:S01]  /*caf0*/  FMUL.FTZ R62, R0.reuse, R62 ;  /* 0x0000003e003e7220 */ /* 0x040fe20000410000 */
[-C--:B--2---:R-:W-:Y:S05]  /*cb00*/  HMMA.16816.F32.BF16 R4, R172, R192.reuse, R4 ;  /* 0x000000c0ac04723c */ /* 0x084fea0000041804 */
[----:B----4-:R-:W-:Y:S01]  /*cb10*/  F2FP.BF16.PACK_AB R179, R203, R202 ;  /* 0x000000cacbb3723e */ /* 0x010fe200000010ff */
[C---:B------:R-:W-:Y:S01]  /*cb20*/  FMUL.FTZ R15, R0.reuse, R187 ;  /* 0x000000bb000f7220 */ /* 0x040fe20000410000 */
[----:B------:R-:W-:Y:S01]  /*cb30*/  MUFU.EX2 R213, R33 ;  /* 0x0000002100d57308 */ /* 0x000fe20000000800 */
[----:B------:R-:W2:Y:S01]  /*cb40*/  LDSM.16.MT88.4 R184, [R227+0x100] ;  /* 0x00010000e3b8783b */ /* 0x000ea20000004200 */
[----:B------:R-:W-:Y:S03]  /*cb50*/  FMUL.FTZ R63, R0, R63 ;  /* 0x0000003f003f7220 */ /* 0x000fe60000410000 */
[C---:B------:R-:W-:Y:S04]  /*cb60*/  HMMA.16816.F32.BF16 R8, R176.reuse, R192, R8 ;  /* 0x000000c0b008723c */ /* 0x040fe80000041808 */
[C---:B------:R-:W-:Y:S01]  /*cb70*/  FMUL.FTZ R64, R166.reuse, R64 ;  /* 0x00000040a6407220 */ /* 0x040fe20000410000 */
[----:B------:R-:W-:Y:S01]  /*cb80*/  MUFU.EX2 R210, R34 ;  /* 0x0000002200d27308 */ /* 0x000fe20000000800 */
[C---:B------:R-:W-:Y:S02]  /*cb90*/  FMUL.FTZ R65, R166.reuse, R65 ;  /* 0x00000041a6417220 */ /* 0x040fe40000410000 */
[-C--:B------:R-:W-:Y:S04]  /*cba0*/  HMMA.16816.F32.BF16 R12, R176, R194.reuse, R12 ;  /* 0x000000c2b00c723c */ /* 0x080fe8000004180c */
[C---:B------:R-:W-:Y:S02]  /*cbb0*/  FMUL.FTZ R66, R165.reuse, R66 ;  /* 0x00000042a5427220 */ /* 0x040fe40000410000 */
[C---:B------:R-:W-:Y:S01]  /*cbc0*/  FMUL.FTZ R67, R165.reuse, R67 ;  /* 0x00000043a5437220 */ /* 0x040fe20000410000 */
[----:B------:R-:W-:Y:S01]  /*cbd0*/  MUFU.EX2 R209, R35 ;  /* 0x0000002300d17308 */ /* 0x000fe20000000800 */
[C---:B------:R-:W-:Y:S04]  /*cbe0*/  HMMA.16816.F32.BF16 R16, R172.reuse, R194, R16 ;  /* 0x000000c2ac10723c */ /* 0x040fe80000041810 */
[C---:B------:R-:W-:Y:S02]  /*cbf0*/  FMUL.FTZ R68, R166.reuse, R68 ;  /* 0x00000044a6447220 */ /* 0x040fe40000410000 */
[----:B------:R-:W-:Y:S02]  /*cc00*/  FMUL.FTZ R69, R166, R69 ;  /* 0x00000045a6457220 */ /* 0x000fe40000410000 */
[-C--:B------:R-:W-:Y:S01]  /*cc10*/  HMMA.16816.F32.BF16 R132, R172, R196.reuse, R132 ;  /* 0x000000c4ac84723c */ /* 0x080fe20000041884 */
[----:B------:R-:W-:Y:S03]  /*cc20*/  MUFU.EX2 R208, R24 ;  /* 0x0000001800d07308 */ /* 0x000fe60000000800 */
[C---:B------:R-:W-:Y:S02]  /*cc30*/  FMUL.FTZ R70, R165.reuse, R70 ;  /* 0x00000046a5467220 */ /* 0x040fe40000410000 */
[C---:B------:R-:W-:Y:S02]  /*cc40*/  FMUL.FTZ R71, R165.reuse, R71 ;  /* 0x00000047a5477220 */ /* 0x040fe40000410000 */
[C---:B------:R-:W-:Y:S03]  /*cc50*/  HMMA.16816.F32.BF16 R136, R176.reuse, R196, R136 ;  /* 0x000000c4b088723c */ /* 0x040fe60000041888 */
[----:B------:R-:W-:Y:S01]  /*cc60*/  MUFU.EX2 R207, R25 ;  /* 0x0000001900cf7308 */ /* 0x000fe20000000800 */
[----:B------:R-:W-:Y:S02]  /*cc70*/  FFMA.FTZ R32, R32, c[0x0][0x2d0], -R204 ;  /* 0x0000b40020207a23 */ /* 0x000fe400000108cc */
[C---:B------:R-:W-:Y:S02]  /*cc80*/  FMUL.FTZ R72, R164.reuse, R72 ;  /* 0x00000048a4487220 */ /* 0x040fe40000410000 */
[-C--:B------:R-:W-:Y:S04]  /*cc90*/  HMMA.16816.F32.BF16 R140, R176, R198.reuse, R140 ;  /* 0x000000c6b08c723c */ /* 0x080fe8000004188c */
[----:B------:R-:W-:Y:S01]  /*cca0*/  FMUL.FTZ R73, R164, R73 ;  /* 0x00000049a4497220 */ /* 0x000fe20000410000 */
[----:B------:R-:W-:Y:S01]  /*ccb0*/  MUFU.EX2 R193, R26 ;  /* 0x0000001a00c17308 */ /* 0x000fe20000000800 */
[C---:B------:R-:W-:Y:S02]  /*ccc0*/  FMUL.FTZ R74, R0.reuse, R74 ;  /* 0x0000004a004a7220 */ /* 0x040fe40000410000 */
[C---:B------:R-:W-:Y:S04]  /*ccd0*/  HMMA.16816.F32.BF16 R144, R172.reuse, R198, R144 ;  /* 0x000000c6ac90723c */ /* 0x040fe80000041890 */
[----:B------:R-:W-:Y:S02]  /*cce0*/  FMUL.FTZ R75, R0, R75 ;  /* 0x0000004b004b7220 */ /* 0x000fe40000410000 */
[C---:B------:R-:W-:Y:S01]  /*ccf0*/  FMUL.FTZ R76, R164.reuse, R76 ;  /* 0x0000004ca44c7220 */ /* 0x040fe20000410000 */
[----:B------:R4:W-:Y:S01]  /*cd00*/  MUFU.EX2 R192, R27 ;  /* 0x0000001b00c07308 */ /* 0x0009e20000000800 */
[-C--:B---3--:R-:W-:Y:S04]  /*cd10*/  HMMA.16816.F32.BF16 R148, R172, R180.reuse, R148 ;  /* 0x000000b4ac94723c */ /* 0x088fe80000041894 */
[----:B------:R-:W-:Y:S02]  /*cd20*/  FMUL.FTZ R77, R164, R77 ;  /* 0x0000004da44d7220 */ /* 0x000fe40000410000 */
[C---:B------:R-:W-:Y:S02]  /*cd30*/  FMUL.FTZ R78, R0.reuse, R78 ;  /* 0x0000004e004e7220 */ /* 0x040fe40000410000 */
[C---:B------:R-:W-:Y:S01]  /*cd40*/  HMMA.16816.F32.BF16 R152, R176.reuse, R180, R152 ;  /* 0x000000b4b098723c */ /* 0x040fe20000041898 */
[----:B------:R-:W-:Y:S03]  /*cd50*/  MUFU.EX2 R197, R36 ;  /* 0x0000002400c57308 */ /* 0x000fe60000000800 */
[----:B------:R-:W-:Y:S02]  /*cd60*/  FMUL.FTZ R79, R0, R79 ;  /* 0x0000004f004f7220 */ /* 0x000fe40000410000 */
[C---:B------:R-:W-:Y:S02]  /*cd70*/  FMUL.FTZ R80, R166.reuse, R80 ;  /* 0x00000050a6507220 */ /* 0x040fe40000410000 */
[-C--:B------:R-:W-:Y:S03]  /*cd80*/  HMMA.16816.F32.BF16 R156, R176, R182.reuse, R156 ;  /* 0x000000b6b09c723c */ /* 0x080fe6000004189c */
[----:B------:R-:W-:Y:S01]  /*cd90*/  MUFU.EX2 R196, R37 ;  /* 0x0000002500c47308 */ /* 0x000fe20000000800 */
[C---:B------:R-:W-:Y:S02]  /*cda0*/  FMUL.FTZ R81, R166.reuse, R81 ;  /* 0x00000051a6517220 */ /* 0x040fe40000410000 */
[C---:B------:R-:W-:Y:S01]  /*cdb0*/  FMUL.FTZ R82, R165.reuse, R82 ;  /* 0x00000052a5527220 */ /* 0x040fe20000410000 */
[----:B----4-:R-:W-:Y:S01]  /*cdc0*/  LDSM.16.MT88.4 R24, [R225+0x900] ;  /* 0x00090000e118783b */ /* 0x010fe20000004200 */
[C---:B------:R-:W-:Y:S04]  /*cdd0*/  HMMA.16816.F32.BF16 R160, R172.reuse, R182, R160 ;  /* 0x000000b6aca0723c */ /* 0x040fe800000418a0 */
[C---:B------:R-:W-:Y:S01]  /*cde0*/  FMUL.FTZ R83, R165.reuse, R83 ;  /* 0x00000053a5537220 */ /* 0x040fe20000410000 */
[----:B------:R3:W-:Y:S01]  /*cdf0*/  MUFU.EX2 R214, R32 ;  /* 0x0000002000d67308 */ /* 0x0007e20000000800 */
[C---:B------:R-:W-:Y:S01]  /*ce00*/  FMUL.FTZ R84, R166.reuse, R84 ;  /* 0x00000054a6547220 */ /* 0x040fe20000410000 */
[----:B------:R-:W4:Y:S01]  /*ce10*/  LDSM.16.MT88.4 R180, [R225+0x1900] ;  /* 0x00190000e1b4783b */ /* 0x000f220000004200 */
[-C--:B--2---:R-:W-:Y:S04]  /*ce20*/  HMMA.16816.F32.BF16 R52, R172, R184.reuse, R52 ;  /* 0x000000b8ac34723c */ /* 0x084fe80000041834 */
[----:B------:R-:W-:Y:S02]  /*ce30*/  FMUL.FTZ R85, R166, R85 ;  /* 0x00000055a6557220 */ /* 0x000fe40000410000 */
[C---:B------:R-:W-:Y:S02]  /*ce40*/  FMUL.FTZ R86, R165.reuse, R86 ;  /* 0x00000056a5567220 */ /* 0x040fe40000410000 */
[C---:B------:R-:W-:Y:S04]  /*ce50*/  HMMA.16816.F32.BF16 R56, R176.reuse, R184, R56 ;  /* 0x000000b8b038723c */ /* 0x040fe80000041838 */
[----:B------:R-:W-:Y:S02]  /*ce60*/  FMUL.FTZ R87, R165, R87 ;  /* 0x00000057a5577220 */ /* 0x000fe40000410000 */
[C---:B------:R-:W-:Y:S02]  /*ce70*/  FMUL.FTZ R88, R164.reuse, R88 ;  /* 0x00000058a4587220 */ /* 0x040fe40000410000 */
[-C--:B------:R-:W-:Y:S04]  /*ce80*/  HMMA.16816.F32.BF16 R60, R176, R186.reuse, R60 ;  /* 0x000000bab03c723c */ /* 0x080fe8000004183c */
[----:B------:R-:W-:Y:S02]  /*ce90*/  FMUL.FTZ R89, R164, R89 ;  /* 0x00000059a4597220 */ /* 0x000fe40000410000 */
[--C-:B---3--:R-:W-:Y:S02]  /*cea0*/  FFMA.FTZ R32, R23, c[0x0][0x2d0], -R205.reuse ;  /* 0x0000b40017207a23 */ /* 0x108fe400000108cd */
[C---:B------:R-:W-:Y:S01]  /*ceb0*/  HMMA.16816.F32.BF16 R64, R172.reuse, R186, R64 ;  /* 0x000000baac40723c */ /* 0x040fe20000041840 */
[----:B------:R-:W2:Y:S01]  /*cec0*/  LDSM.16.MT88.4 R184, [R226+0x1900] ;  /* 0x00190000e2b8783b */ /* 0x000ea20000004200 */
[----:B------:R3:W1:Y:S02]  /*ced0*/  MUFU.EX2 R211, R32 ;  /* 0x0000002000d37308 */ /* 0x0006640000000800 */
[C---:B------:R-:W-:Y:S02]  /*cee0*/  FMUL.FTZ R90, R0.reuse, R90 ;  /* 0x0000005a005a7220 */ /* 0x040fe40000410000 */
[----:B------:R-:W-:Y:S02]  /*cef0*/  FMUL.FTZ R91, R0, R91 ;  /* 0x0000005b005b7220 */ /* 0x000fe40000410000 */
[C---:B------:R-:W-:Y:S01]  /*cf00*/  FMUL.FTZ R92, R164.reuse, R92 ;  /* 0x0000005ca45c7220 */ /* 0x040fe20000410000 */
[----:B------:R-:W1:Y:S03]  /*cf10*/  LDSM.16.MT88.4 R20, [R228+0x1900] ;  /* 0x00190000e414783b */ /* 0x000e660000004200 */
[----:B------:R-:W-:Y:S02]  /*cf20*/  FMUL.FTZ R93, R164, R93 ;  /* 0x0000005da45d7220 */ /* 0x000fe40000410000 */
[C---:B------:R-:W-:Y:S01]  /*cf30*/  FMUL.FTZ R94, R0.reuse, R94 ;  /* 0x0000005e005e7220 */ /* 0x040fe20000410000 */
[-C--:B----4-:R-:W-:Y:S03]  /*cf40*/  HMMA.16816.F32.BF16 R68, R172, R180.reuse, R68 ;  /* 0x000000b4ac44723c */ /* 0x090fe60000041844 */
[----:B------:R-:W-:Y:S02]  /*cf50*/  FMUL.FTZ R95, R0, R95 ;  /* 0x0000005f005f7220 */ /* 0x000fe40000410000 */
[C---:B------:R-:W-:Y:S02]  /*cf60*/  FMUL.FTZ R96, R166.reuse, R96 ;  /* 0x00000060a6607220 */ /* 0x040fe40000410000 */
[C---:B------:R-:W-:Y:S01]  /*cf70*/  FMUL.FTZ R97, R166.reuse, R97 ;  /* 0x00000061a6617220 */ /* 0x040fe20000410000 */
[C---:B------:R-:W-:Y:S01]  /*cf80*/  HMMA.16816.F32.BF16 R72, R176.reuse, R180, R72 ;  /* 0x000000b4b048723c */ /* 0x040fe20000041848 */
[----:B---3--:R-:W3:Y:S03]  /*cf90*/  LDSM.16.MT88.4 R32, [R227+0x1900] ;  /* 0x00190000e320783b */ /* 0x008ee60000004200 */
[C---:B------:R-:W-:Y:S02]  /*cfa0*/  FMUL.FTZ R98, R165.reuse, R98 ;  /* 0x00000062a5627220 */ /* 0x040fe40000410000 */
[C---:B------:R-:W-:Y:S02]  /*cfb0*/  FMUL.FTZ R99, R165.reuse, R99 ;  /* 0x00000063a5637220 */ /* 0x040fe40000410000 */
[-C--:B------:R-:W-:Y:S04]  /*cfc0*/  HMMA.16816.F32.BF16 R76, R176, R182.reuse, R76 ;  /* 0x000000b6b04c723c */ /* 0x080fe8000004184c */
[C---:B------:R-:W-:Y:S02]  /*cfd0*/  FMUL.FTZ R100, R166.reuse, R100 ;  /* 0x00000064a6647220 */ /* 0x040fe40000410000 */
[----:B------:R-:W-:Y:S02]  /*cfe0*/  FMUL.FTZ R101, R166, R101 ;  /* 0x00000065a6657220 */ /* 0x000fe40000410000 */
[C---:B------:R-:W-:Y:S01]  /*cff0*/  HMMA.16816.F32.BF16 R80, R172.reuse, R182, R80 ;  /* 0x000000b6ac50723c */ /* 0x040fe20000041850 */
[----:B------:R-:W2:Y:S03]  /*d000*/  LDSM.16.MT88.4 R180, [R226+0x900] ;  /* 0x00090000e2b4783b */ /* 0x000ea60000004200 */
[C---:B------:R-:W-:Y:S02]  /*d010*/  FMUL.FTZ R102, R165.reuse, R102 ;  /* 0x00000066a5667220 */ /* 0x040fe40000410000 */
[C---:B------:R-:W-:Y:S02]  /*d020*/  FMUL.FTZ R103, R165.reuse, R103 ;  /* 0x00000067a5677220 */ /* 0x040fe40000410000 */
[-C--:B--2---:R-:W-:Y:S04]  /*d030*/  HMMA.16816.F32.BF16 R84, R172, R184.reuse, R84 ;  /* 0x000000b8ac54723c */ /* 0x084fe80000041854 */
        /* <DEDUP_REMOVED lines=10> */
[C---:B------:R-:W-:Y:S02]  /*d0e0*/  FMUL.FTZ R110, R0.reuse, R110 ;  /* 0x0000006e006e7220 */ /* 0x040fe40000410000 */
[----:B------:R-:W-:Y:S02]  /*d0f0*/  FMUL.FTZ R111, R0, R111 ;  /* 0x0000006f006f7220 */ /* 0x000fe40000410000 */
[-C--:B-1----:R-:W-:Y:S04]  /*d100*/  HMMA.16816.F32.BF16 R100, R172, R20.reuse, R100 ;  /* 0x00000014ac64723c */ /* 0x082fe80000041864 */
[C---:B------:R-:W-:Y:S02]  /*d110*/  FMUL.FTZ R112, R166.reuse, R112 ;  /* 0x00000070a6707220 */ /* 0x040fe40000410000 */
[C---:B------:R-:W-:Y:S02]  /*d120*/  FMUL.FTZ R113, R166.reuse, R113 ;  /* 0x00000071a6717220 */ /* 0x040fe40000410000 */
[C---:B------:R-:W-:Y:S04]  /*d130*/  HMMA.16816.F32.BF16 R104, R176.reuse, R20, R104 ;  /* 0x00000014b068723c */ /* 0x040fe80000041868 */
[C---:B------:R-:W-:Y:S02]  /*d140*/  FMUL.FTZ R114, R165.reuse, R114 ;  /* 0x00000072a5727220 */ /* 0x040fe40000410000 */
[----:B------:R-:W-:Y:S01]  /*d150*/  FMUL.FTZ R115, R165, R115 ;  /* 0x00000073a5737220 */ /* 0x000fe20000410000 */
[----:B------:R-:W-:Y:S01]  /*d160*/  F2FP.BF16.PACK_AB R20, R215, R216 ;  /* 0x000000d8d714723e */ /* 0x000fe200000010ff */
[-C--:B------:R-:W-:Y:S04]  /*d170*/  HMMA.16816.F32.BF16 R108, R176, R22.reuse, R108 ;  /* 0x00000016b06c723c */ /* 0x080fe8000004186c */
[C---:B------:R-:W-:Y:S01]  /*d180*/  FMUL.FTZ R116, R166.reuse, R116 ;  /* 0x00000074a6747220 */ /* 0x040fe20000410000 */
[----:B------:R-:W-:Y:S01]  /*d190*/  F2FP.BF16.PACK_AB R21, R211, R212 ;  /* 0x000000d4d315723e */ /* 0x000fe200000010ff */
[----:B------:R-:W-:Y:S02]  /*d1a0*/  FMUL.FTZ R117, R166, R117 ;  /* 0x00000075a6757220 */ /* 0x000fe40000410000 */
[C---:B------:R-:W-:Y:S04]  /*d1b0*/  HMMA.16816.F32.BF16 R112, R172.reuse, R22, R112 ;  /* 0x00000016ac70723c */ /* 0x040fe80000041870 */
[C---:B------:R-:W-:Y:S02]  /*d1c0*/  FMUL.FTZ R118, R165.reuse, R118 ;  /* 0x00000076a5767220 */ /* 0x040fe40000410000 */
[----:B------:R-:W-:Y:S01]  /*d1d0*/  FMUL.FTZ R119, R165, R119 ;  /* 0x00000077a5777220 */ /* 0x000fe20000410000 */
[----:B------:R-:W-:Y:S01]  /*d1e0*/  F2FP.BF16.PACK_AB R22, R213, R214 ;  /* 0x000000d6d516723e */ /* 0x000fe200000010ff */
[C---:B------:R-:W-:Y:S01]  /*d1f0*/  FMUL.FTZ R120, R164.reuse, R120 ;  /* 0x00000078a4787220 */ /* 0x040fe20000410000 */
[----:B------:R-:W-:Y:S03]  /*d200*/  F2FP.BF16.PACK_AB R23, R209, R210 ;  /* 0x000000d2d117723e */ /* 0x000fe600000010ff */
[----:B------:R-:W-:Y:S01]  /*d210*/  FMUL.FTZ R121, R164, R121 ;  /* 0x00000079a4797220 */ /* 0x000fe20000410000 */
[-C--:B---3--:R-:W-:Y:S03]  /*d220*/  HMMA.16816.F32.BF16 R116, R172, R32.reuse, R116 ;  /* 0x00000020ac74723c */ /* 0x088fe60000041874 */
[C---:B------:R-:W-:Y:S02]  /*d230*/  FMUL.FTZ R122, R0.reuse, R122 ;  /* 0x0000007a007a7220 */ /* 0x040fe40000410000 */
[----:B------:R-:W-:Y:S02]  /*d240*/  FMUL.FTZ R123, R0, R123 ;  /* 0x0000007b007b7220 */ /* 0x000fe40000410000 */
[--C-:B------:R-:W-:Y:S02]  /*d250*/  FFMA.FTZ R28, R28, c[0x0][0x2d0], -R206.reuse ;  /* 0x0000b4001c1c7a23 */ /* 0x100fe400000108ce */
[----:B------:R-:W-:Y:S02]  /*d260*/  FFMA.FTZ R29, R29, c[0x0][0x2d0], -R206 ;  /* 0x0000b4001d1d7a23 */ /* 0x000fe400000108ce */
[----:B------:R1:W-:Y:S01]  /*d270*/  MUFU.EX2 R199, R28 ;  /* 0x0000001c00c77308 */ /* 0x0003e20000000800 */
[C---:B------:R-:W-:Y:S04]  /*d280*/  HMMA.16816.F32.BF16 R120, R176.reuse, R32, R120 ;  /* 0x00000020b078723c */ /* 0x040fe80000041878 */
[--C-:B------:R-:W-:Y:S02]  /*d290*/  FFMA.FTZ R30, R30, c[0x0][0x2d0], -R2.reuse ;  /* 0x0000b4001e1e7a23 */ /* 0x100fe40000010802 */
[--C-:B------:R-:W-:Y:S02]  /*d2a0*/  FFMA.FTZ R31, R31, c[0x0][0x2d0], -R2.reuse ;  /* 0x0000b4001f1f7a23 */ /* 0x100fe40000010802 */
[C---:B------:R-:W-:Y:S01]  /*d2b0*/  FMUL.FTZ R124, R164.reuse, R124 ;  /* 0x0000007ca47c7220 */ /* 0x040fe20000410000 */
[----:B------:R3:W2:Y:S03]  /*d2c0*/  MUFU.EX2 R198, R29 ;  /* 0x0000001d00c67308 */ /* 0x0006a60000000800 */
[----:B------:R-:W-:Y:S02]  /*d2d0*/  FMUL.FTZ R125, R164, R125 ;  /* 0x0000007da47d7220 */ /* 0x000fe40000410000 */
[C---:B------:R-:W-:Y:S02]  /*d2e0*/  FMUL.FTZ R126, R0.reuse, R126 ;  /* 0x0000007e007e7220 */ /* 0x040fe40000410000 */
[----:B------:R-:W-:Y:S02]  /*d2f0*/  FMUL.FTZ R127, R0, R127 ;  /* 0x0000007f007f7220 */ /* 0x000fe40000410000 */
[C---:B------:R-:W-:Y:S01]  /*d300*/  FMUL.FTZ R128, R166.reuse, R128 ;  /* 0x00000080a6807220 */ /* 0x040fe20000410000 */
[----:B------:R2:W-:Y:S01]  /*d310*/  MUFU.EX2 R170, R30 ;  /* 0x0000001e00aa7308 */ /* 0x0005e20000000800 */
[----:B------:R-:W-:Y:S02]  /*d320*/  FMUL.FTZ R129, R166, R129 ;  /* 0x00000081a6817220 */ /* 0x000fe40000410000 */
[C---:B------:R-:W-:Y:S01]  /*d330*/  FMUL.FTZ R130, R165.reuse, R130 ;  /* 0x00000082a5827220 */ /* 0x040fe20000410000 */
[-C--:B------:R-:W-:Y:S01]  /*d340*/  HMMA.16816.F32.BF16 R124, R176, R34.reuse, R124 ;  /* 0x00000022b07c723c */ /* 0x080fe2000004187c */
[----:B------:R-:W3:Y:S02]  /*d350*/  LDL.LU R179, [R1+0x18] ;  /* 0x0000180001b37983 */ /* 0x000ee40000300800 */
[----:B------:R-:W-:Y:S01]  /*d360*/  FMUL.FTZ R131, R165, R131 ;  /* 0x00000083a5837220 */ /* 0x000fe20000410000 */
[----:B-1----:R-:W-:Y:S01]  /*d370*/  F2FP.BF16.PACK_AB R28, R207, R208 ;  /* 0x000000d0cf1c723e */ /* 0x002fe200000010ff */
[--C-:B------:R-:W-:Y:S01]  /*d380*/  FFMA.FTZ R42, R42, c[0x0][0x2d0], -R2.reuse ;  /* 0x0000b4002a2a7a23 */ /* 0x100fe20000010802 */
[----:B------:R-:W1:Y:S01]  /*d390*/  MUFU.EX2 R171, R31 ;  /* 0x0000001f00ab7308 */ /* 0x000e620000000800 */
[--C-:B------:R-:W-:Y:S02]  /*d3a0*/  FFMA.FTZ R43, R43, c[0x0][0x2d0], -R2.reuse ;  /* 0x0000b4002b2b7a23 */ /* 0x100fe40000010802 */
[--C-:B------:R-:W-:Y:S01]  /*d3b0*/  FFMA.FTZ R46, R46, c[0x0][0x2d0], -R2.reuse ;  /* 0x0000b4002e2e7a23 */ /* 0x100fe20000010802 */
[----:B------:R-:W-:Y:S01]  /*d3c0*/  HMMA.16816.F32.BF16 R128, R172, R34, R128 ;  /* 0x00000022ac80723c */ /* 0x000fe20000041880 */
[----:B------:R-:W1:Y:S03]  /*d3d0*/  LDSM.16.MT88.4 R32, [R227+0x900] ;  /* 0x00090000e320783b */ /* 0x000e660000004200 */
[----:B---3--:R-:W-:Y:S01]  /*d3e0*/  F2FP.BF16.PACK_AB R29, R192, R193 ;  /* 0x000000c1c01d723e */ /* 0x008fe200000010ff */
[----:B------:R-:W-:Y:S01]  /*d3f0*/  FFMA.FTZ R2, R47, c[0x0][0x2d0], -R2 ;  /* 0x0000b4002f027a23 */ /* 0x000fe20000010802 */
[----:B------:R-:W-:Y:S01]  /*d400*/  MUFU.EX2 R42, R42 ;  /* 0x0000002a002a7308 */ /* 0x000fe20000000800 */
[--C-:B------:R-:W-:Y:S01]  /*d410*/  FFMA.FTZ R48, R48, c[0x0][0x2d0], -R204.reuse ;  /* 0x0000b40030307a23 */ /* 0x100fe200000108cc */
[-C--:B------:R-:W-:Y:S01]  /*d420*/  HMMA.16816.F32.BF16 R4, R20, R24.reuse, R4 ;  /* 0x000000181404723c */ /* 0x080fe20000041804 */
[----:B------:R-:W-:Y:S04]  /*d430*/  LDSM.16.MT88.4 R172, [R226+0x2100] ;  /* 0x00210000e2ac783b */ /* 0x000fe80000004200 */
[----:B--2---:R-:W-:Y:S01]  /*d440*/  F2FP.BF16.PACK_AB R30, R198, R199 ;  /* 0x000000c7c61e723e */ /* 0x004fe200000010ff */
[----:B------:R-:W-:Y:S02]  /*d450*/  FFMA.FTZ R49, R49, c[0x0][0x2d0], -R204 ;  /* 0x0000b40031317a23 */ /* 0x000fe400000108cc */
[----:B------:R-:W-:Y:S01]  /*d460*/  MUFU.EX2 R195, R48 ;  /* 0x0000003000c37308 */ /* 0x000fe20000000800 */
[--C-:B------:R-:W-:Y:S03]  /*d470*/  FFMA.FTZ R51, R51, c[0x0][0x2d0], -R205.reuse ;  /* 0x0000b40033337a23 */ /* 0x100fe600000108cd */
[----:B-1----:R-:W-:Y:S01]  /*d480*/  F2FP.BF16.PACK_AB R31, R171, R170 ;  /* 0x000000aaab1f723e */ /* 0x002fe200000010ff */
[--C-:B------:R-:W-:Y:S02]  /*d490*/  FFMA.FTZ R45, R45, c[0x0][0x2d0], -R206.reuse ;  /* 0x0000b4002d2d7a23 */ /* 0x100fe400000108ce */
[----:B------:R-:W-:Y:S02]  /*d4a0*/  FFMA.FTZ R50, R50, c[0x0][0x2d0], -R205 ;  /* 0x0000b40032327a23 */ /* 0x000fe400000108cd */
[--C-:B------:R-:W-:Y:S01]  /*d4b0*/  FFMA.FTZ R40, R40, c[0x0][0x2d0], -R206.reuse ;  /* 0x0000b40028287a23 */ /* 0x100fe200000108ce */
[----:B------:R-:W-:Y:S01]  /*d4c0*/  MUFU.EX2 R48, R39 ;  /* 0x0000002700307308 */ /* 0x000fe20000000800 */
[C---:B------:R-:W-:Y:S04]  /*d4d0*/  HMMA.16816.F32.BF16 R8, R28.reuse, R24, R8 ;  /* 0x000000181c08723c */ /* 0x040fe80000041808 */
[--C-:B------:R-:W-:Y:S02]  /*d4e0*/  FFMA.FTZ R41, R41, c[0x0][0x2d0], -R206.reuse ;  /* 0x0000b40029297a23 */ /* 0x100fe400000108ce */
[----:B------:R-:W-:Y:S02]  /*d4f0*/  FFMA.FTZ R44, R44, c[0x0][0x2d0], -R206 ;  /* 0x0000b4002c2c7a23 */ /* 0x000fe400000108ce */
[-C--:B------:R-:W-:Y:S01]  /*d500*/  HMMA.16816.F32.BF16 R12, R28, R26.reuse, R12 ;  /* 0x0000001a1c0c723c */ /* 0x080fe2000004180c */
[----:B------:R-:W-:Y:S07]  /*d510*/  MUFU.EX2 R194, R49 ;  /* 0x0000003100c27308 */ /* 0x000fee0000000800 */
[C---:B------:R-:W-:Y:S01]  /*d520*/  HMMA.16816.F32.BF16 R16, R20.reuse, R26, R16 ;  /* 0x0000001a1410723c */ /* 0x040fe20000041810 */
[----:B------:R-:W1:Y:S02]  /*d530*/  LDSM.16.MT88.4 R24, [R225+0x2100] ;  /* 0x00210000e118783b */ /* 0x000e640000004200 */
[----:B------:R2:W-:Y:S05]  /*d540*/  MUFU.EX2 R49, R38 ;  /* 0x0000002600317308 */ /* 0x0005ea0000000800 */
[-C--:B------:R-:W-:Y:S05]  /*d550*/  HMMA.16816.F32.BF16 R132, R20, R180.reuse, R132 ;  /* 0x000000b41484723c */ /* 0x080fea0000041884 */
[----:B------:R-:W-:Y:S03]  /*d560*/  MUFU.EX2 R51, R51 ;  /* 0x0000003300337308 */ /* 0x000fe60000000800 */
[C---:B------:R-:W-:Y:S07]  /*d570*/  HMMA.16816.F32.BF16 R136, R28.reuse, R180, R136 ;  /* 0x000000b41c88723c */ /* 0x040fee0000041888 */
[----:B------:R-:W-:Y:S01]  /*d580*/  MUFU.EX2 R45, R45 ;  /* 0x0000002d002d7308 */ /* 0x000fe20000000800 */
[-C--:B------:R-:W-:Y:S01]  /*d590*/  HMMA.16816.F32.BF16 R140, R28, R182.reuse, R140 ;  /* 0x000000b61c8c723c */ /* 0x080fe2000004188c */
[----:B--2---:R-:W-:Y:S07]  /*d5a0*/  LDSM.16.MT88.4 R36, [R226+0x1100] ;  /* 0x00110000e224783b */ /* 0x004fee0000004200 */
[C---:B------:R-:W-:Y:S01]  /*d5b0*/  HMMA.16816.F32.BF16 R144, R20.reuse, R182, R144 ;  /* 0x000000b61490723c */ /* 0x040fe20000041890 */
[----:B------:R-:W-:Y:S07]  /*d5c0*/  MUFU.EX2 R50, R50 ;  /* 0x0000003200327308 */ /* 0x000fee0000000800 */
[-C--:B------:R-:W-:Y:S03]  /*d5d0*/  HMMA.16816.F32.BF16 R148, R20, R184.reuse, R148 ;  /* 0x000000b81494723c */ /* 0x080fe60000041894 */
[----:B------:R-:W-:Y:S05]  /*d5e0*/  MUFU.EX2 R40, R40 ;  /* 0x0000002800287308 */ /* 0x000fea0000000800 */
[C---:B------:R-:W-:Y:S05]  /*d5f0*/  HMMA.16816.F32.BF16 R152, R28.reuse, R184, R152 ;  /* 0x000000b81c98723c */ /* 0x040fea0000041898 */
[----:B------:R-:W2:Y:S03]  /*d600*/  MUFU.EX2 R41, R41 ;  /* 0x0000002900297308 */ /* 0x000ea60000000800 */
[-C--:B------:R-:W-:Y:S07]  /*d610*/  HMMA.16816.F32.BF16 R156, R28, R186.reuse, R156 ;  /* 0x000000ba1c9c723c */ /* 0x080fee000004189c */
[----:B------:R-:W-:Y:S01]  /*d620*/  MUFU.EX2 R44, R44 ;  /* 0x0000002c002c7308 */ /* 0x000fe20000000800 */
[C---:B------:R-:W-:Y:S08]  /*d630*/  HMMA.16816.F32.BF16 R160, R20.reuse, R186, R160 ;  /* 0x000000ba14a0723c */ /* 0x040ff000000418a0 */
[-C--:B------:R-:W-:Y:S01]  /*d640*/  HMMA.16816.F32.BF16 R52, R20, R32.reuse, R52 ;  /* 0x000000201434723c */ /* 0x080fe20000041834 */
[----:B------:R-:W3:Y:S07]  /*d650*/  MUFU.EX2 R43, R43 ;  /* 0x0000002b002b7308 */ /* 0x000eee0000000800 */
[C---:B------:R-:W-:Y:S03]  /*d660*/  HMMA.16816.F32.BF16 R56, R28.reuse, R32, R56 ;  /* 0x000000201c38723c */ /* 0x040fe60000041838 */
[----:B------:R-:W-:Y:S05]  /*d670*/  MUFU.EX2 R46, R46 ;  /* 0x0000002e002e7308 */ /* 0x000fea0000000800 */
[-C--:B------:R-:W-:Y:S08]  /*d680*/  HMMA.16816.F32.BF16 R60, R28, R34.reuse, R60 ;  /* 0x000000221c3c723c */ /* 0x080ff0000004183c */
[C---:B------:R-:W-:Y:S01]  /*d690*/  HMMA.16816.F32.BF16 R64, R20.reuse, R34, R64 ;  /* 0x000000221440723c */ /* 0x040fe20000041840 */
[----:B------:R-:W2:Y:S07]  /*d6a0*/  LDSM.16.MT88.4 R32, [R228+0x2100] ;  /* 0x00210000e420783b */ /* 0x000eae0000004200 */
        /* <DEDUP_REMOVED lines=8> */
[C---:B------:R-:W-:Y:S08]  /*d730*/  HMMA.16816.F32.BF16 R96, R20.reuse, R174, R96 ;  /* 0x000000ae1460723c */ /* 0x040ff00000041860 */
[-C--:B--2---:R-:W-:Y:S08]  /*d740*/  HMMA.16816.F32.BF16 R100, R20, R32.reuse, R100 ;  /* 0x000000201464723c */ /* 0x084ff00000041864 */
[C---:B------:R-:W-:Y:S01]  /*d750*/  HMMA.16816.F32.BF16 R104, R28.reuse, R32, R104 ;  /* 0x000000201c68723c */ /* 0x040fe20000041868 */
[----:B------:R2:W2:Y:S07]  /*d760*/  MUFU.EX2 R32, R2 ;  /* 0x0000000200207308 */ /* 0x0004ae0000000800 */
[-C--:B------:R-:W-:Y:S08]  /*d770*/  HMMA.16816.F32.BF16 R108, R28, R34.reuse, R108 ;  /* 0x000000221c6c723c */ /* 0x080ff0000004186c */
[C---:B------:R-:W-:Y:S01]  /*d780*/  HMMA.16816.F32.BF16 R112, R20.reuse, R34, R112 ;  /* 0x000000221470723c */ /* 0x040fe20000041870 */
[----:B------:R-:W4:Y:S04]  /*d790*/  LDL.LU R34, [R1+0x1c] ;  /* 0x00001c0001227983 */ /* 0x000f280000300800 */
[----:B------:R-:W4:Y:S03]  /*d7a0*/  LDL.LU R33, [R1+0x20] ;  /* 0x0000200001217983 */ /* 0x000f260000300800 */
[-C--:B-1----:R-:W-:Y:S01]  /*d7b0*/  HMMA.16816.F32.BF16 R116, R20, R24.reuse, R116 ;  /* 0x000000181474723c */ /* 0x082fe20000041874 */
[----:B--2---:R-:W2:Y:S07]  /*d7c0*/  LDL.LU R2, [R1+0x24] ;  /* 0x0000240001027983 */ /* 0x004eae0000300800 */
[C---:B------:R-:W-:Y:S07]  /*d7d0*/  HMMA.16816.F32.BF16 R120, R28.reuse, R24, R120 ;  /* 0x000000181c78723c */ /* 0x040fee0000041878 */
[----:B------:R-:W-:Y:S01]  /*d7e0*/  F2FP.BF16.PACK_AB R24, R41, R40 ;  /* 0x000000282918723e */ /* 0x000fe200000010ff */
[-C--:B------:R-:W-:Y:S01]  /*d7f0*/  HMMA.16816.F32.BF16 R124, R28, R26.reuse, R124 ;  /* 0x0000001a1c7c723c */ /* 0x080fe2000004187c */
[----:B------:R-:W1:Y:S03]  /*d800*/  LDSM.16.MT88.4 R28, [R228+0x1100] ;  /* 0x00110000e41c783b */ /* 0x000e660000004200 */
[----:B---3--:R-:W-:Y:S04]  /*d810*/  F2FP.BF16.PACK_AB R25, R43, R42 ;  /* 0x0000002a2b19723e */ /* 0x008fe800000010ff */
[----:B------:R-:W-:Y:S07]  /*d820*/  HMMA.16816.F32.BF16 R128, R20, R26, R128 ;  /* 0x0000001a1480723c */ /* 0x000fee0000041880 */
[----:B------:R-:W-:Y:S02]  /*d830*/  F2FP.BF16.PACK_AB R20, R196, R197 ;  /* 0x000000c5c414723e */ /* 0x000fe400000010ff */
[----:B------:R-:W-:Y:S03]  /*d840*/  F2FP.BF16.PACK_AB R22, R194, R195 ;  /* 0x000000c3c216723e */ /* 0x000fe600000010ff */
[----:B------:R-:W-:Y:S02]  /*d850*/  F2FP.BF16.PACK_AB R21, R48, R49 ;  /* 0x000000313015723e */ /* 0x000fe400000010ff */
[----:B------:R-:W-:Y:S02]  /*d860*/  F2FP.BF16.PACK_AB R23, R51, R50 ;  /* 0x000000323317723e */ /* 0x000fe400000010ff */
[----:B------:R-:W-:Y:S02]  /*d870*/  F2FP.BF16.PACK_AB R26, R45, R44 ;  /* 0x0000002c2d1a723e */ /* 0x000fe400000010ff */
[----:B------:R-:W-:Y:S01]  /*d880*/  F2FP.BF16.PACK_AB R27, R32, R46 ;  /* 0x0000002e201b723e */ /* 0x000fe200000010ff */
[----:B------:R-:W-:Y:S02]  /*d890*/  FFMA.FTZ R166, R166, R179, R222 ;  /* 0x000000b3a6a67223 */ /* 0x000fe400000100de */
[-C--:B------:R-:W-:Y:S01]  /*d8a0*/  HMMA.16816.F32.BF16 R176, R20, R188.reuse, R4 ;  /* 0x000000bc14b0723c */ /* 0x080fe20000041804 */
[----:B------:R-:W3:Y:S07]  /*d8b0*/  LDSM.16.MT88.4 R4, [R227+0x1100] ;  /* 0x00110000e304783b */ /* 0x000eee0000004200 */
[C---:B------:R-:W-:Y:S01]  /*d8c0*/  HMMA.16816.F32.BF16 R180, R24.reuse, R188, R8 ;  /* 0x000000bc18b4723c */ /* 0x040fe20000041808 */
[----:B------:R-:W1:Y:S07]  /*d8d0*/  LDSM.16.MT88.4 R8, [R225+0x2900] ;  /* 0x00290000e108783b */ /* 0x000e6e0000004200 */
[-C--:B------:R-:W-:Y:S01]  /*d8e0*/  HMMA.16816.F32.BF16 R184, R24, R190.reuse, R12 ;  /* 0x000000be18b8723c */ /* 0x080fe2000004180c */
[----:B------:R-:W1:Y:S07]  /*d8f0*/  LDSM.16.MT88.4 R12, [R226+0x2900] ;  /* 0x00290000e20c783b */ /* 0x000e6e0000004200 */
[C---:B------:R-:W-:Y:S01]  /*d900*/  HMMA.16816.F32.BF16 R188, R20.reuse, R190, R16 ;  /* 0x000000be14bc723c */ /* 0x040fe20000041810 */
[----:B------:R-:W3:Y:S07]  /*d910*/  LDSM.16.MT88.4 R16, [R228+0x2900] ;  /* 0x00290000e410783b */ /* 0x000eee0000004200 */
[-C--:B------:R-:W-:Y:S08]  /*d920*/  HMMA.16816.F32.BF16 R132, R20, R36.reuse, R132 ;  /* 0x000000241484723c */ /* 0x080ff00000041884 */
[C---:B------:R-:W-:Y:S08]  /*d930*/  HMMA.16816.F32.BF16 R136, R24.reuse, R36, R136 ;  /* 0x000000241888723c */ /* 0x040ff00000041888 */
[-C--:B------:R-:W-:Y:S08]  /*d940*/  HMMA.16816.F32.BF16 R140, R24, R38.reuse, R140 ;  /* 0x00000026188c723c */ /* 0x080ff0000004188c */
[C---:B------:R-:W-:Y:S08]  /*d950*/  HMMA.16816.F32.BF16 R144, R20.reuse, R38, R144 ;  /* 0x000000261490723c */ /* 0x040ff00000041890 */
[-C--:B-1----:R-:W-:Y:S08]  /*d960*/  HMMA.16816.F32.BF16 R148, R20, R28.reuse, R148 ;  /* 0x0000001c1494723c */ /* 0x082ff00000041894 */
[C---:B------:R-:W-:Y:S08]  /*d970*/  HMMA.16816.F32.BF16 R152, R24.reuse, R28, R152 ;  /* 0x0000001c1898723c */ /* 0x040ff00000041898 */
[-C--:B------:R-:W-:Y:S08]  /*d980*/  HMMA.16816.F32.BF16 R156, R24, R30.reuse, R156 ;  /* 0x0000001e189c723c */ /* 0x080ff0000004189c */
[C---:B------:R-:W-:Y:S01]  /*d990*/  HMMA.16816.F32.BF16 R160, R20.reuse, R30, R160 ;  /* 0x0000001e14a0723c */ /* 0x040fe200000418a0 */
[----:B------:R-:W1:Y:S07]  /*d9a0*/  LDSM.16.MT88.4 R28, [R227+0x2900] ;  /* 0x00290000e31c783b */ /* 0x000e6e0000004200 */
[-C--:B---3--:R-:W-:Y:S08]  /*d9b0*/  HMMA.16816.F32.BF16 R52, R20, R4.reuse, R52 ;  /* 0x000000041434723c */ /* 0x088ff00000041834 */
[C---:B------:R-:W-:Y:S07]  /*d9c0*/  HMMA.16816.F32.BF16 R56, R24.reuse, R4, R56 ;  /* 0x000000041838723c */ /* 0x040fee0000041838 */
[----:B------:R-:W-:Y:S01]  /*d9d0*/  FADD.FTZ R5, R247, R166 ;  /* 0x000000a6f7057221 */ /* 0x000fe20000010000 */
        /* <DEDUP_REMOVED lines=17> */
[-C--:B------:R-:W-:Y:S04]  /*daf0*/  HMMA.16816.F32.BF16 R124, R24, R30.reuse, R124 ;  /* 0x0000001e187c723c */ /* 0x080fe8000004187c */
[----:B----4-:R-:W-:Y:S02]  /*db00*/  FFMA.FTZ R165, R165, R34, R223 ;  /* 0x00000022a5a57223 */ /* 0x010fe400000100df */
[----:B------:R-:W-:Y:S02]  /*db10*/  FFMA.FTZ R164, R164, R33, R221 ;  /* 0x00000021a4a47223 */ /* 0x000fe400000100dd */
[----:B------:R-:W-:Y:S04]  /*db20*/  HMMA.16816.F32.BF16 R128, R20, R30, R128 ;  /* 0x0000001e1480723c */ /* 0x000fe80000041880 */
[----:B--2---:R-:W-:Y:S02]  /*db30*/  FFMA.FTZ R0, R0, R2, R201 ;  /* 0x0000000200007223 */ /* 0x004fe400000100c9 */
[----:B------:R-:W-:Y:S02]  /*db40*/  FADD.FTZ R8, R244, R165 ;  /* 0x000000a5f4087221 */ /* 0x000fe40000010000 */
[----:B------:R-:W-:Y:S01]  /*db50*/  FADD.FTZ R4, R219, R164 ;  /* 0x000000a4db047221 */ /* 0x000fe20000010000 */
[----:B------:R-:W-:Y:S03]  /*db60*/  MOV R164, R167 ;  /* 0x000000a700a47202 */ /* 0x000fe60000000f00 */
        /* <DEDUP_REMOVED lines=38> */
[----:B------:R-:W-:Y:S02]  /*ddd0*/  FADD.FTZ R0, R46, R4 ;  /* 0x000000042e007221 */ /* 0x000fe40000010000 */
[----:B------:R-:W-:Y:S02]  /*dde0*/  FADD.FTZ R4, R51, R5 ;  /* 0x0000000533047221 */ /* 0x000fe40000010000 */
[----:B------:R-:W-:Y:S02]  /*ddf0*/  FADD.FTZ R2, R45, R2 ;  /* 0x000000022d027221 */ /* 0x000fe40000010000 */
[----:B------:R-:W-:Y:S01]  /*de00*/  FADD.FTZ R0, R32, R0 ;  /* 0x0000000020007221 */ /* 0x000fe20000010000 */
[----:B------:R-:W-:Y:S04]  /*de10*/  STL [R1+0x1c], R4 ;  /* 0x00001c0401007387 */ /* 0x000fe80000100800 */
[----:B------:R1:W-:Y:S04]  /*de20*/  STL [R1+0x20], R2 ;  /* 0x0000200201007387 */ /* 0x0003e80000100800 */
[----:B------:R2:W-:Y:S01]  /*de30*/  STL [R1+0x24], R0 ;  /* 0x0000240001007387 */ /* 0x0005e20000100800 */
[----:B-1----:R-:W-:Y:S02]  /*de40*/  MOV R2, R168 ;  /* 0x000000a800027202 */ /* 0x002fe40000000f00 */
[----:B--2---:R-:W-:Y:S01]  /*de50*/  MOV R0, R169 ;  /* 0x000000a900007202 */ /* 0x004fe20000000f00 */
[----:B------:R-:W-:-:S05]  /*de60*/  @P0 BRA `(.L_x_1827) ;  /* 0xffffd31000000947 */ /* 0x000fca000383ffff */
.L_x_1826:
[----:B------:R-:W-:-:S13]  /*de70*/  ISETP.GE.AND P0, PT, R242, R249, PT ;  /* 0x000000f9f200720c */ /* 0x000fda0003f06270 */
[----:B------:R-:W-:Y:S05]  /*de80*/  @!P0 BRA `(.L_x_1828) ;  /* 0x0000440000008947 */ /* 0x000fea0003800000 */
[----:B--2---:R-:W2:Y:S04]  /*de90*/  LDL.64 R4, [R1+0x48] ;  /* 0x0000480001047983 */ /* 0x004ea80000100a00 */
        /* <DEDUP_REMOVED lines=21> */
[----:B------:R1:W-:Y:S04]  /*dff0*/  STL.64 [R1], R8 ;  /* 0x0000000801007387 */ /* 0x0003e80000100a00 */
[----:B------:R1:W-:Y:S02]  /*e000*/  STL.64 [R1+0x10], R2 ;  /* 0x0000100201007387 */ /* 0x0003e40000100a00 */
.L_x_1845:
[----:B--2---:R-:W2:Y:S01]  /*e010*/  LDL.64 R204, [R1+0x10] ;  /* 0x0000100001cc7983 */ /* 0x004ea20000100a00 */
[----:B------:R-:W-:Y:S04]  /*e020*/  DEPBAR.LE SB0, 0x0 ;  /* 0x000080000000791a */ /* 0x000fe80000000000 */
[----:B------:R-:W3:Y:S05]  /*e030*/  LDL.64 R168, [R1] ;  /* 0x0000000001a87983 */ /* 0x000eea0000100a00 */
[----:B------:R-:W-:Y:S01]  /*e040*/  BAR.SYNC.DEFER_BLOCKING 0x0 ;  /* 0x0000000000007b1d */ /* 0x000fe20000010000 */
[C---:B------:R-:W-:Y:S01]  /*e050*/  ISETP.GT.AND P6, PT, R242.reuse, R249, PT ;  /* 0x000000f9f200720c */ /* 0x040fe20003fc4270 */
[----:B------:R-:W-:Y:S01]  /*e060*/  IMAD R0, R242, UR5, RZ ;  /* 0x00000005f2007c24 */ /* 0x000fe2000f8e02ff */
[----:B-1----:R-:W-:Y:S05]  /*e070*/  SHF.R.S32.HI R2, RZ, 0x1f, R242 ;  /* 0x0000001fff027819 */ /* 0x002fea00000114f2 */
[----:B------:R-:W-:Y:S01]  /*e080*/  IMAD R0, R2, UR18, R0 ;  /* 0x0000001202007c24 */ /* 0x000fe2000f8e0200 */
[----:B-----5:R-:W-:Y:S05]  /*e090*/  LDSM.16.M88.4 R48, [R231+0x6100] ;  /* 0x00610000e730783b */ /* 0x020fea0000000200 */
[----:B------:R-:W1:Y:S05]  /*e0a0*/  LDSM.16.M88.4 R16, [R224+0x3100] ;  /* 0x00310000e010783b */ /* 0x000e6a0000000200 */
[----:B------:R-:W4:Y:S05]  /*e0b0*/  LDSM.16.M88.4 R44, [R231+0x8100] ;  /* 0x00810000e72c783b */ /* 0x000f2a0000000200 */
[----:B------:R-:W4:Y:S05]  /*e0c0*/  LDSM.16.M88.4 R32, [R224+0x3900] ;  /* 0x00390000e020783b */ /* 0x000f2a0000000200 */
[----:B------:R-:W3:Y:S05]  /*e0d0*/  LDL.64 R246, [R1+0x30] ;  /* 0x0000300001f67983 */ /* 0x000eea0000100a00 */
[----:B------:R-:W4:Y:S05]  /*e0e0*/  LDSM.16.M88.4 R172, [R224+0x4100] ;  /* 0x00410000e0ac783b */ /* 0x000f2a0000000200 */
[----:B------:R-:W3:Y:S05]  /*e0f0*/  LDL.64 R244, [R1+0x40] ;  /* 0x0000400001f47983 */ /* 0x000eea0000100a00 */
[----:B------:R-:W-:Y:S05]  /*e100*/  LDSM.16.M88.4 R192, [R233+0x6100] ;  /* 0x00610000e9c0783b */ /* 0x000fea0000000200 */
[----:B------:R-:W3:Y:S01]  /*e110*/  LDL R171, [R1+0x28] ;  /* 0x0000280001ab7983 */ /* 0x000ee20000100800 */
[-C--:B-1----:R-:W-:Y:S04]  /*e120*/  HMMA.16816.F32.BF16 R4, R48, R16.reuse, RZ ;  /* 0x000000103004723c */ /* 0x082fe800000418ff */
[----:B------:R-:W1:Y:S05]  /*e130*/  LDSM.16.M88.4 R196, [R235] ;  /* 0x00000000ebc4783b */ /* 0x000e6a0000000200 */
[----:B------:R-:W1:Y:S01]  /*e140*/  LDSM.16.M88.4 R200, [R233+0x8100] ;  /* 0x00810000e9c8783b */ /* 0x000e620000000200 */
[C---:B----4-:R-:W-:Y:S08]  /*e150*/  HMMA.16816.F32.BF16 R8, R44.reuse, R16, RZ ;  /* 0x000000102c08723c */ /* 0x050ff000000418ff */
        /* <DEDUP_REMOVED lines=10> */
[----:B------:R-:W4:Y:S07]  /*e200*/  LDSM.16.M88.4 R172, [R241] ;  /* 0x00000000f1ac783b */ /* 0x000f2e0000000200 */
[-C--:B-1----:R-:W-:Y:S08]  /*e210*/  HMMA.16816.F32.BF16 R4, R192, R196.reuse, R4 ;  /* 0x000000c4c004723c */ /* 0x082ff00000041804 */
[C---:B------:R-:W-:Y:S08]  /*e220*/  HMMA.16816.F32.BF16 R8, R200.reuse, R196, R8 ;  /* 0x000000c4c808723c */ /* 0x040ff00000041808 */
[-C--:B------:R-:W-:Y:S08]  /*e230*/  HMMA.16816.F32.BF16 R12, R200, R198.reuse, R12 ;  /* 0x000000c6c80c723c */ /* 0x080ff0000004180c */
[C---:B------:R-:W-:Y:S08]  /*e240*/  HMMA.16816.F32.BF16 R16, R192.reuse, R198, R16 ;  /* 0x000000c6c010723c */ /* 0x040ff00000041810 */
[-C--:B----4-:R-:W-:Y:S08]  /*e250*/  HMMA.16816.F32.BF16 R20, R192, R172.reuse, R20 ;  /* 0x000000acc014723c */ /* 0x090ff00000041814 */
[C---:B------:R-:W-:Y:S08]  /*e260*/  HMMA.16816.F32.BF16 R24, R200.reuse, R172, R24 ;  /* 0x000000acc818723c */ /* 0x040ff00000041818 */
[-C--:B------:R-:W-:Y:S08]  /*e270*/  HMMA.16816.F32.BF16 R28, R200, R174.reuse, R28 ;  /* 0x000000aec81c723c */ /* 0x080ff0000004181c */
[C---:B------:R-:W-:Y:S04]  /*e280*/  HMMA.16816.F32.BF16 R32, R192.reuse, R174, R32 ;  /* 0x000000aec020723c */ /* 0x040fe80000041820 */
[C---:B--2---:R-:W-:Y:S04]  /*e290*/  IMAD.WIDE.U32 R204, R242.reuse, UR18, R204 ;  /* 0x00000012f2cc7c25 */ /* 0x044fe8000f8e00cc */
[----:B------:R-:W-:Y:S04]  /*e2a0*/  IMAD.IADD R167, R205, 0x1, R0 ;  /* 0x00000001cda77824 */ /* 0x000fe800078e0200 */
[----:B---3--:R-:W-:Y:S01]  /*e2b0*/  IMAD.WIDE.U32 R2, R242, UR18, R168 ;  /* 0x00000012f2027c25 */ /* 0x008fe2000f8e00a8 */
[----:B------:R-:W-:Y:S03]  /*e2c0*/  LEA R168, P1, R204, c[0x0][0x1f8], 0x1 ;  /* 0x00007e00cca87a11 */ /* 0x000fe600078208ff */
[----:B------:R-:W-:Y:S01]  /*e2d0*/  IMAD.IADD R0, R0, 0x1, R3 ;  /* 0x0000000100007824 */ /* 0x000fe200078e0203 */
[----:B------:R-:W-:Y:S02]  /*e2e0*/  LEA.HI.X R169, R204, c[0x0][0x1fc], R167, 0x1, P1 ;  /* 0x00007f00cca97a11 */ /* 0x000fe400008f0ca7 */
[----:B------:R-:W1:Y:S01]  /*e2f0*/  LDSM.16.M88.4 R204, [R240] ;  /* 0x00000000f0cc783b */ /* 0x000e620000000200 */
[C---:B------:R-:W-:Y:S04]  /*e300*/  LEA R208, P0, R2.reuse, c[0x0][0x1f8], 0x1 ;  /* 0x00007e0002d07a11 */ /* 0x040fe800078008ff */
[----:B------:R-:W-:Y:S01]  /*e310*/  @!PT LDS RZ, [RZ] ;  /* 0x00000000fffff984 */ /* 0x000fe20000000800 */
[----:B------:R-:W-:Y:S01]  /*e320*/  @!PT LDS RZ, [RZ] ;  /* 0x00000000fffff984 */ /* 0x000fe20000000800 */
[----:B------:R-:W-:Y:S01]  /*e330*/  @!PT LDS RZ, [RZ] ;  /* 0x00000000fffff984 */ /* 0x000fe20000000800 */
[----:B------:R2:W-:Y:S01]  /*e340*/  LDGSTS.E.BYPASS.LTC128B.128 [R243+0x100], [R168.64], !P4 ;  /* 0x00100000a8f37fae */ /* 0x0005e2000e101d4e */
[----:B------:R-:W-:Y:S02]  /*e350*/  LEA.HI.X R209, R2, c[0x0][0x1fc], R0, 0x1, P0 ;  /* 0x00007f0002d17a11 */ /* 0x000fe400000f0c00 */
[----:B------:R-:W-:Y:S02]  /*e360*/  IADD3 R2, P0, R168, UR9, RZ ;  /* 0x00000009a8027c10 */ /* 0x000fe4000ff1e0ff */
[----:B------:R-:W3:Y:S01]  /*e370*/  LDL R167, [R1+0x8] ;  /* 0x0000080001a77983 */ /* 0x000ee20000100800 */
[----:B------:R-:W-:Y:S02]  /*e380*/  @P6 IADD3 R0, R242, -0x1, RZ ;  /* 0xfffffffff2006810 */ /* 0x000fe40007ffe0ff */
[----:B------:R-:W-:Y:S02]  /*e390*/  IADD3.X R3, R169, UR11, RZ, P0, !PT ;  /* 0x0000000ba9037c10 */ /* 0x000fe400087fe4ff */
[----:B------:R4:W-:Y:S01]  /*e3a0*/  LDGSTS.E.BYPASS.LTC128B.128 [R243+0x1900], [R208.64], !P3 ;  /* 0x01900000d0f37fae */ /* 0x0009e2000d901d4e */
[C---:B------:R-:W-:Y:S04]  /*e3b0*/  IADD3 R196, P1, R2.reuse, UR9, RZ ;  /* 0x0000000902c47c10 */ /* 0x040fe8000ff3e0ff */
[----:B------:R4:W-:Y:S01]  /*e3c0*/  LDGSTS.E.BYPASS.LTC128B.128 [R243+0x900], [R2.64], !P4 ;  /* 0x0090000002f37fae */ /* 0x0009e2000e101d4e */
[C---:B------:R-:W-:Y:S02]  /*e3d0*/  IADD3.X R197, R3.reuse, UR11, RZ, P1, !PT ;  /* 0x0000000b03c57c10 */ /* 0x040fe40008ffe4ff */
[----:B------:R-:W-:Y:S02]  /*e3e0*/  PLOP3.LUT P1, PT, PT, PT, UP3, 0x80, 0x0 ;  /* 0x000000000000781c */ /* 0x000fe40003f2f038 */
[----:B------:R4:W-:Y:S05]  /*e3f0*/  LDGSTS.E.BYPASS.LTC128B.128 [R243+0x2100], [R2.64+0x80], !P3 ;  /* 0x0210008002f37fae */ /* 0x0009ea000d901d4e */
[----:B------:R4:W-:Y:S01]  /*e400*/  LDGSTS.E.BYPASS.LTC128B.128 [R243+0x1100], [R196.64], !P4 ;  /* 0x01100000c4f37fae */ /* 0x0009e2000e101d4e */
[----:B--2---:R-:W-:Y:S04]  /*e410*/  IADD3 R168, P0, R2, UR17, RZ ;  /* 0x0000001102a87c10 */ /* 0x004fe8000ff1e0ff */
[----:B------:R-:W-:Y:S02]  /*e420*/  IADD3.X R169, R3, UR4, RZ, P0, !PT ;  /* 0x0000000403a97c10 */ /* 0x000fe400087fe4ff */
[----:B------:R-:W-:Y:S01]  /*e430*/  PLOP3.LUT P0, PT, PT, PT, UP3, 0x80, 0x0 ;  /* 0x000000000000781c */ /* 0x000fe20003f0f038 */
[-C--:B-1----:R-:W-:Y:S02]  /*e440*/  HMMA.16816.F32.BF16 R36, R192, R204.reuse, R36 ;  /* 0x000000ccc024723c */ /* 0x082fe40000041824 */
[----:B------:R1:W-:Y:S05]  /*e450*/  LDGSTS.E.BYPASS.LTC128B.128 [R243+0x2900], [R168.64], !P3 ;  /* 0x02900000a8f37fae */ /* 0x0003ea000d901d4e */
[----:B----4-:R-:W-:Y:S01]  /*e460*/  LDSM.16.M88.4 R208, [R232+0x6100] ;  /* 0x00610000e8d0783b */ /* 0x010fe20000000200 */
[C---:B------:R-:W-:Y:S04]  /*e470*/  HMMA.16816.F32.BF16 R40, R200.reuse, R204, R40 ;  /* 0x000000ccc828723c */ /* 0x040fe80000041828 */
[----:B------:R-:W2:Y:S01]  /*e480*/  LDSM.16.M88.4 R212, [R230+0x3100] ;  /* 0x00310000e6d4783b */ /* 0x000ea20000000200 */
[----:B------:R-:W-:Y:S01]  /*e490*/  @P6 SHF.R.S32.HI R2, RZ, 0x1f, R0 ;  /* 0x0000001fff026819 */ /* 0x000fe20000011400 */
[----:B------:R-:W-:Y:S02]  /*e4a0*/  @P6 IMAD.MOV.U32 R3, RZ, RZ, R247 ;  /* 0x000000ffff036224 */ /* 0x000fe400078e00f7 */
[-C--:B------:R-:W-:Y:S01]  /*e4b0*/  HMMA.16816.F32.BF16 R44, R200, R206.reuse, R44 ;  /* 0x000000cec82c723c */ /* 0x080fe2000004182c */
[----:B------:R-:W4:Y:S03]  /*e4c0*/  LDSM.16.M88.4 R196, [R232+0x8100] ;  /* 0x00810000e8c4783b */ /* 0x000f260000000200 */
[----:B------:R-:W-:Y:S02]  /*e4d0*/  @P6 IMAD R2, R2, c[0x0][0x1e0], RZ ;  /* 0x0000780002026a24 */ /* 0x000fe400078e02ff */
[----:B------:R-:W0:Y:S02]  /*e4e0*/  LDGDEPBAR ;  /* 0x00000000000079af */ /* 0x000e240000000000 */
[----:B------:R-:W-:Y:S03]  /*e4f0*/  HMMA.16816.F32.BF16 R48, R192, R206, R48 ;  /* 0x000000cec030723c */ /* 0x000fe60000041830 */
[----:B------:R-:W4:Y:S01]  /*e500*/  LDSM.16.M88.4 R216, [R230+0x3900] ;  /* 0x00390000e6d8783b */ /* 0x000f220000000200 */
[C---:B-1----:R-:W-:Y:S04]  /*e510*/  @P6 IMAD.WIDE.U32 R168, R0.reuse, c[0x0][0x1e0], RZ ;  /* 0x0000780000a86a25 */ /* 0x042fe800078e00ff */
[----:B------:R-:W1:Y:S01]  /*e520*/  LDSM.16.M88.4 R172, [R230+0x4100] ;  /* 0x00410000e6ac783b */ /* 0x000e620000000200 */
[----:B------:R-:W-:Y:S04]  /*e530*/  @P6 IMAD R2, R0, c[0x0][0x1e4], R2 ;  /* 0x0000790000026a24 */ /* 0x000fe800078e0202 */
[----:B------:R-:W-:Y:S01]  /*e540*/  LDSM.16.M88.4 R192, [R234+0x6100] ;  /* 0x00610000eac0783b */ /* 0x000fe20000000200 */
[----:B------:R-:W-:Y:S02]  /*e550*/  @P6 IMAD.IADD R0, R169, 0x1, R2 ;  /* 0x00000001a9006824 */ /* 0x000fe400078e0202 */
[----:B------:R-:W-:Y:S02]  /*e560*/  @P6 IMAD.MOV.U32 R2, RZ, RZ, R244 ;  /* 0x000000ffff026224 */ /* 0x000fe400078e00f4 */
[----:B------:R-:W1:Y:S01]  /*e570*/  LDSM.16.M88.4 R200, [R229] ;  /* 0x00000000e5c8783b */ /* 0x000e620000000200 */
[----:B------:R-:W-:Y:S02]  /*e580*/  @P6 IMAD R0, R0, 0x30, RZ ;  /* 0x0000003000006824 */ /* 0x000fe400078e02ff */
[----:B------:R-:W-:Y:S02]  /*e590*/  @P6 IMAD.WIDE.U32 R2, R168, 0x30, R2 ;  /* 0x00000030a8026825 */ /* 0x000fe400078e0002 */
[----:B------:R-:W1:Y:S02]  /*e5a0*/  LDSM.16.M88.4 R204, [R234+0x8100] ;  /* 0x00810000eacc783b */ /* 0x000e640000000200 */
[C---:B------:R-:W-:Y:S01]  /*e5b0*/  @P6 IMAD.SHL.U32 R168, R2.reuse, 0x2, RZ ;  /* 0x0000000202a86824 */ /* 0x040fe200078e00ff */
[-C--:B--2---:R-:W-:Y:S02]  /*e5c0*/  HMMA.16816.F32.BF16 R4, R208, R212.reuse, R4 ;  /* 0x000000d4d004723c */ /* 0x084fe40000041804 */
[----:B------:R-:W2:Y:S03]  /*e5d0*/  LDSM.16.M88.4 R220, [R229+0x800] ;  /* 0x00080000e5dc783b */ /* 0x000ea60000000200 */
[----:B------:R-:W-:Y:S02]  /*e5e0*/  @P6 IMAD.IADD R3, R3, 0x1, R0 ;  /* 0x0000000103036824 */ /* 0x000fe400078e0200 */
[----:B------:R-:W-:Y:S01]  /*e5f0*/  @P1 IMAD.HI.U32 R0, R171, c[0x0][0x2c8], RZ ;  /* 0x0000b200ab001a27 */ /* 0x000fe200078e00ff */
[C---:B----4-:R-:W-:Y:S04]  /*e600*/  HMMA.16816.F32.BF16 R8, R196.reuse, R212, R8 ;  /* 0x000000d4c408723c */ /* 0x050fe80000041808 */
[----:B------:R-:W-:Y:S02]  /*e610*/  @P6 SHF.L.U64.HI R3, R2, 0x1, R3 ;  /* 0x0000000102036819 */ /* 0x000fe40000010203 */
[----:B------:R-:W-:Y:S02]  /*e620*/  @P0 SHF.R.U32.HI R171, RZ, c[0x0][0x2cc], R0 ;  /* 0x0000b300ffab0a19 */ /* 0x000fe40000011600 */
[-C--:B------:R-:W-:Y:S08]  /*e630*/  HMMA.16816.F32.BF16 R12, R196, R214.reuse, R12 ;  /* 0x000000d6c40c723c */ /* 0x080ff0000004180c */
[C---:B------:R-:W-:Y:S01]  /*e640*/  HMMA.16816.F32.BF16 R16, R208.reuse, R214, R16 ;  /* 0x000000d6d010723c */ /* 0x040fe20000041810 */
[----:B------:R-:W4:Y:S07]  /*e650*/  LDSM.16.M88.4 R212, [R229+0x1000] ;  /* 0x00100000e5d4783b */ /* 0x000f2e0000000200 */
[-C--:B------:R-:W-:Y:S08]  /*e660*/  HMMA.16816.F32.BF16 R20, R208, R216.reuse, R20 ;  /* 0x000000d8d014723c */ /* 0x080ff00000041814 */
        /* <DEDUP_REMOVED lines=9> */
[----:B------:R-:W1:Y:S05]  /*e700*/  LDSM.16.M88.4 R172, [R231+0xa100] ;  /* 0x00a10000e7ac783b */ /* 0x000e6a0000000200 */
[----:B------:R-:W1:Y:S02]  /*e710*/  LDSM.16.M88.4 R208, [R231+0xc100] ;  /* 0x00c10000e7d0783b */ /* 0x000e640000000200 */
[-C--:B------:R-:W-:Y:S08]  /*e720*/  HMMA.16816.F32.BF16 R4, R192, R200.reuse, R4 ;  /* 0x000000c8c004723c */ /* 0x080ff00000041804 */
        /* <DEDUP_REMOVED lines=8> */
[----:B------:R-:W-:Y:S07]  /*e7b0*/  LDSM.16.M88.4 R220, [R238] ;  /* 0x00000000eedc783b */ /* 0x000fee0000000200 */
[-C--:B----4-:R-:W-:Y:S08]  /*e7c0*/  HMMA.16816.F32.BF16 R36, R192, R212.reuse, R36 ;  /* 0x000000d4c024723c */ /* 0x090ff00000041824 */
[C---:B------:R-:W-:Y:S08]  /*e7d0*/  HMMA.16816.F32.BF16 R40, R204.reuse, R212, R40 ;  /* 0x000000d4cc28723c */ /* 0x040ff00000041828 */
[-C--:B------:R-:W-:Y:S01]  /*e7e0*/  HMMA.16816.F32.BF16 R44, R204, R214.reuse, R44 ;  /* 0x000000d6cc2c723c */ /* 0x080fe2000004182c */
[----:B------:R-:W2:Y:S07]  /*e7f0*/  LDSM.16.M88.4 R204, [R224+0x5900] ;  /* 0x00590000e0cc783b */ /* 0x000eae0000000200 */
[----:B------:R-:W-:Y:S01]  /*e800*/  HMMA.16816.F32.BF16 R48, R192, R214, R48 ;  /* 0x000000d6c030723c */ /* 0x000fe20000041830 */
[----:B------:R-:W-:Y:S05]  /*e810*/  LDSM.16.M88.4 R192, [R233+0xa100] ;  /* 0x00a10000e9c0783b */ /* 0x000fea0000000200 */
[----:B------:R-:W4:Y:S02]  /*e820*/  LDSM.16.M88.4 R212, [R239] ;  /* 0x00000000efd4783b */ /* 0x000f240000000200 */
        /* <DEDUP_REMOVED lines=15> */
[----:B------:R-:W2:Y:S05]  /*e920*/  LDSM.16.M88.4 R172, [R232+0xa100] ;  /* 0x00a10000e8ac783b */ /* 0x000eaa0000000200 */
[----:B------:R-:W1:Y:S02]  /*e930*/  LDSM.16.M88.4 R204, [R232+0xc100] ;  /* 0x00c10000e8cc783b */ /* 0x000e640000000200 */
[-C--:B----4-:R-:W-:Y:S08]  /*e940*/  HMMA.16816.F32.BF16 R4, R192, R212.reuse, R4 ;  /* 0x000000d4c004723c */ /* 0x090ff00000041804 */
[C---:B------:R-:W-:Y:S08]  /*e950*/  HMMA.16816.F32.BF16 R8, R216.reuse, R212, R8 ;  /* 0x000000d4d808723c */ /* 0x040ff00000041808 */
[-C--:B------:R-:W-:Y:S08]  /*e960*/  HMMA.16816.F32.BF16 R12, R216, R214.reuse, R12 ;  /* 0x000000d6d80c723c */ /* 0x080ff0000004180c */
[C---:B------:R-:W-:Y:S01]  /*e970*/  HMMA.16816.F32.BF16 R16, R192.reuse, R214, R16 ;  /* 0x000000d6c010723c */ /* 0x040fe20000041810 */
[----:B------:R-:W4:Y:S07]  /*e980*/  LDSM.16.M88.4 R212, [R230+0x5900] ;  /* 0x00590000e6d4783b */ /* 0x000f2e0000000200 */
[-C--:B------:R-:W-:Y:S08]  /*e990*/  HMMA.16816.F32.BF16 R20, R192, R220.reuse, R20 ;  /* 0x000000dcc014723c */ /* 0x080ff00000041814 */
[C---:B------:R-:W-:Y:S08]  /*e9a0*/  HMMA.16816.F32.BF16 R24, R216.reuse, R220, R24 ;  /* 0x000000dcd818723c */ /* 0x040ff00000041818 */
[-C--:B------:R-:W-:Y:S08]  /*e9b0*/  HMMA.16816.F32.BF16 R28, R216, R222.reuse, R28 ;  /* 0x000000ded81c723c */ /* 0x080ff0000004181c */
[C---:B------:R-:W-:Y:S08]  /*e9c0*/  HMMA.16816.F32.BF16 R32, R192.reuse, R222, R32 ;  /* 0x000000dec020723c */ /* 0x040ff00000041820 */
[-C--:B-1----:R-:W-:Y:S08]  /*e9d0*/  HMMA.16816.F32.BF16 R36, R192, R196.reuse, R36 ;  /* 0x000000c4c024723c */ /* 0x082ff00000041824 */
[C---:B------:R-:W-:Y:S08]  /*e9e0*/  HMMA.16816.F32.BF16 R40, R216.reuse, R196, R40 ;  /* 0x000000c4d828723c */ /* 0x040ff00000041828 */
[-C--:B------:R-:W-:Y:S01]  /*e9f0*/  HMMA.16816.F32.BF16 R44, R216, R198.reuse, R44 ;  /* 0x000000c6d82c723c */ /* 0x080fe2000004182c */
[----:B------:R-:W-:Y:S07]  /*ea00*/  LDSM.16.M88.4 R216, [R236+0xc100] ;  /* 0x00c10000ecd8783b */ /* 0x000fee0000000200 */
[----:B------:R-:W-:Y:S01]  /*ea10*/  HMMA.16816.F32.BF16 R48, R192, R198, R48 ;  /* 0x000000c6c030723c */ /* 0x000fe20000041830 */
[----:B------:R-:W-:Y:S05]  /*ea20*/  LDSM.16.M88.4 R192, [R234+0xa100] ;  /* 0x00a10000eac0783b */ /* 0x000fea0000000200 */
[----:B------:R-:W1:Y:S02]  /*ea30*/  LDSM.16.M88.4 R196, [R229+0x1800] ;  /* 0x00180000e5c4783b */ /* 0x000e640000000200 */
[-C--:B--2---:R-:W-:Y:S08]  /*ea40*/  HMMA.16816.F32.BF16 R4, R172, R200.reuse, R4 ;  /* 0x000000c8ac04723c */ /* 0x084ff00000041804 */
[C---:B------:R-:W-:Y:S08]  /*ea50*/  HMMA.16816.F32.BF16 R8, R204.reuse, R200, R8 ;  /* 0x000000c8cc08723c */ /* 0x040ff00000041808 */
[-C--:B------:R-:W-:Y:S08]  /*ea60*/  HMMA.16816.F32.BF16 R12, R204, R202.reuse, R12 ;  /* 0x000000cacc0c723c */ /* 0x080ff0000004180c */
[C---:B------:R-:W-:Y:S01]  /*ea70*/  HMMA.16816.F32.BF16 R16, R172.reuse, R202, R16 ;  /* 0x000000caac10723c */ /* 0x040fe20000041810 */
[----:B------:R-:W2:Y:S07]  /*ea80*/  LDSM.16.M88.4 R200, [R229+0x2000] ;  /* 0x00200000e5c8783b */ /* 0x000eae0000000200 */
[-C--:B------:R-:W-:Y:S08]  /*ea90*/  HMMA.16816.F32.BF16 R20, R172, R208.reuse, R20 ;  /* 0x000000d0ac14723c */ /* 0x080ff00000041814 */
[C---:B------:R-:W-:Y:S08]  /*eaa0*/  HMMA.16816.F32.BF16 R24, R204.reuse, R208, R24 ;  /* 0x000000d0cc18723c */ /* 0x040ff00000041818 */
[-C--:B------:R-:W-:Y:S08]  /*eab0*/  HMMA.16816.F32.BF16 R28, R204, R210.reuse, R28 ;  /* 0x000000d2cc1c723c */ /* 0x080ff0000004181c */
[C---:B------:R-:W-:Y:S08]  /*eac0*/  HMMA.16816.F32.BF16 R32, R172.reuse, R210, R32 ;  /* 0x000000d2ac20723c */ /* 0x040ff00000041820 */
[-C--:B----4-:R-:W-:Y:S08]  /*ead0*/  HMMA.16816.F32.BF16 R36, R172, R212.reuse, R36 ;  /* 0x000000d4ac24723c */ /* 0x090ff00000041824 */
[C---:B------:R-:W-:Y:S08]  /*eae0*/  HMMA.16816.F32.BF16 R40, R204.reuse, R212, R40 ;  /* 0x000000d4cc28723c */ /* 0x040ff00000041828 */
[-C--:B------:R-:W-:Y:S08]  /*eaf0*/  HMMA.16816.F32.BF16 R44, R204, R214.reuse, R44 ;  /* 0x000000d6cc2c723c */ /* 0x080ff0000004182c */
[----:B------:R-:W-:Y:S01]  /*eb00*/  HMMA.16816.F32.BF16 R48, R172, R214, R48 ;  /* 0x000000d6ac30723c */ /* 0x000fe20000041830 */
[----:B------:R-:W4:Y:S01]  /*eb10*/  LDSM.16.M88.4 R172, [R229+0x2800] ;  /* 0x00280000e5ac783b */ /* 0x000f220000000200 */
[----:B------:R-:W-:Y:S04]  /*eb20*/  DEPBAR.LE SB0, 0x0 ;  /* 0x000080000000791a */ /* 0x000fe80000000000 */
[----:B------:R-:W-:Y:S02]  /*eb30*/  BAR.SYNC.DEFER_BLOCKING 0x0 ;  /* 0x0000000000007b1d */ /* 0x000fe40000010000 */
[-C--:B-1----:R-:W-:Y:S08]  /*eb40*/  HMMA.16816.F32.BF16 R4, R192, R196.reuse, R4 ;  /* 0x000000c4c004723c */ /* 0x082ff00000041804 */
[C---:B------:R-:W-:Y:S07]  /*eb50*/  HMMA.16816.F32.BF16 R8, R216.reuse, R196, R8 ;  /* 0x000000c4d808723c */ /* 0x040fee0000041808 */
[C---:B------:R-:W-:Y:S01]  /*eb60*/  @P6 IADD3 R196, P2, R168.reuse, 0x80, RZ ;  /* 0x00000080a8c46810 */ /* 0x040fe20007f5e0ff */
[-C--:B------:R-:W-:Y:S04]  /*eb70*/  HMMA.16816.F32.BF16 R12, R216, R198.reuse, R12 ;  /* 0x000000c6d80c723c */ /* 0x080fe8000004180c */
[----:B------:R-:W-:Y:S02]  /*eb80*/  @P6 IADD3 R168, P5, R168, c[0x0][0x1c8], RZ ;  /* 0x00007200a8a86a10 */ /* 0x000fe40007fbe0ff */
[----:B------:R-:W-:Y:S02]  /*eb90*/  @P6 IADD3 R196, P1, R196, c[0x0][0x1c8], RZ ;  /* 0x00007200c4c46a10 */ /* 0x000fe40007f3e0ff */
[C---:B------:R-:W-:Y:S04]  /*eba0*/  HMMA.16816.F32.BF16 R16, R192.reuse, R198, R16 ;  /* 0x000000c6c010723c */ /* 0x040fe80000041810 */
[----:B------:R-:W-:Y:S02]  /*ebb0*/  @P6 IADD3.X R169, R3, c[0x0][0x1cc], RZ, P5, !PT ;  /* 0x0000730003a96a10 */ /* 0x000fe40002ffe4ff */
[----:B------:R-:W-:Y:S02]  /*ebc0*/  @P6 IADD3.X R197, RZ, c[0x0][0x1cc], R3, P1, P2 ;  /* 0x00007300ffc56a10 */ /* 0x000fe40000fe4403 */
[-C--:B--2---:R-:W-:Y:S01]  /*ebd0*/  HMMA.16816.F32.BF16 R20, R192, R200.reuse, R20 ;  /* 0x000000c8c014723c */ /* 0x084fe20000041814 */
[----:B------:R-:W-:Y:S01]  /*ebe0*/  @!PT LDS RZ, [RZ] ;  /* 0x00000000fffff984 */ /* 0x000fe20000000800 */
[----:B------:R-:W-:Y:S01]  /*ebf0*/  @!PT LDS RZ, [RZ] ;  /* 0x00000000fffff984 */ /* 0x000fe20000000800 */
[----:B------:R-:W-:Y:S01]  /*ec00*/  @!PT LDS RZ, [RZ] ;  /* 0x00000000fffff984 */ /* 0x000fe20000000800 */
[----:B------:R1:W-:Y:S03]  /*ec10*/  @P6 LDGSTS.E.BYPASS.LTC128B.128 [R243+0x3100], [R168.64], !P4 ;  /* 0x03100000a8f36fae */ /* 0x0003e6000e101d4e */
[----:B------:R-:W-:Y:S02]  /*ec20*/  @P6 IADD3 R2, P0, R168, UR16, RZ ;  /* 0x00000010a8026c10 */ /* 0x000fe4000ff1e0ff */
[----:B------:R2:W-:Y:S02]  /*ec30*/  @P6 LDGSTS.E.BYPASS.LTC128B.128 [R243+0x4900], [R196.64], !P3 ;  /* 0x04900000c4f36fae */ /* 0x0005e4000d901d4e */
[C---:B------:R-:W-:Y:S04]  /*ec40*/  HMMA.16816.F32.BF16 R24, R216.reuse, R200, R24 ;  /* 0x000000c8d818723c */ /* 0x040fe80000041818 */
[----:B------:R-:W-:Y:S04]  /*ec50*/  @P6 IADD3.X R3, R169, UR7, RZ, P0, !PT ;  /* 0x00000007a9036c10 */ /* 0x000fe800087fe4ff */
[-C--:B------:R-:W-:Y:S01]  /*ec60*/  HMMA.16816.F32.BF16 R28, R216, R202.reuse, R28 ;  /* 0x000000cad81c723c */ /* 0x080fe2000004181c */
[----:B------:R3:W-:Y:S05]  /*ec70*/  @P6 LDGSTS.E.BYPASS.LTC128B.128 [R243+0x3900], [R2.64], !P4 ;  /* 0x0390000002f36fae */ /* 0x0007ea000e101d4e */
[----:B------:R3:W-:Y:S02]  /*ec80*/  @P6 LDGSTS.E.BYPASS.LTC128B.128 [R243+0x5100], [R2.64+0x80], !P3 ;  /* 0x0510008002f36fae */ /* 0x0007e4000d901d4e */
[C---:B------:R-:W-:Y:S04]  /*ec90*/  HMMA.16816.F32.BF16 R32, R192.reuse, R202, R32 ;  /* 0x000000cac020723c */ /* 0x040fe80000041820 */
[----:B-1----:R-:W-:Y:S04]  /*eca0*/  IMAD R168, R242, -0x30, RZ ;  /* 0xffffffd0f2a87824 */ /* 0x002fe800078e02ff */
[-C--:B----4-:R-:W-:Y:S04]  /*ecb0*/  HMMA.16816.F32.BF16 R36, R192, R172.reuse, R36 ;  /* 0x000000acc024723c */ /* 0x090fe80000041824 */
[C---:B--2---:R-:W-:Y:S04]  /*ecc0*/  @P6 IADD3 R196, P1, R2.reuse, UR16, RZ ;  /* 0x0000001002c46c10 */ /* 0x044fe8000ff3e0ff */
[C---:B------:R-:W-:Y:S04]  /*ecd0*/  HMMA.16816.F32.BF16 R40, R216.reuse, R172, R40 ;  /* 0x000000acd828723c */ /* 0x040fe80000041828 */
[C---:B------:R-:W-:Y:S03]  /*ece0*/  @P6 IADD3.X R197, R3.reuse, UR7, RZ, P1, !PT ;  /* 0x0000000703c56c10 */ /* 0x040fe60008ffe4ff */
[----:B------:R-:W-:Y:S01]  /*ecf0*/  @P6 IADD3 R172, P0, R2, UR12, RZ ;  /* 0x0000000c02ac6c10 */ /* 0x000fe2000ff1e0ff */
[-C--:B------:R-:W-:Y:S01]  /*ed00*/  HMMA.16816.F32.BF16 R44, R216, R174.reuse, R44 ;  /* 0x000000aed82c723c */ /* 0x080fe2000004182c */
[----:B------:R1:W-:Y:S03]  /*ed10*/  @P6 LDGSTS.E.BYPASS.LTC128B.128 [R243+0x4100], [R196.64], !P4 ;  /* 0x04100000c4f36fae */ /* 0x0003e6000e101d4e */
[----:B------:R-:W-:Y:S02]  /*ed20*/  @P6 IADD3.X R173, R3, UR8, RZ, P0, !PT ;  /* 0x0000000803ad6c10 */ /* 0x000fe400087fe4ff */
[----:B---3--:R-:W2:Y:S01]  /*ed30*/  SHFL.IDX PT, R3, R171, RZ, 0x1c1f ;  /* 0x001c1fffab037589 */ /* 0x008ea200000e0000 */
[----:B------:R-:W-:Y:S01]  /*ed40*/  PLOP3.LUT P0, PT, PT, PT, UP2, 0x40, 0x0 ;  /* 0x000000000000781c */ /* 0x000fe20003f0e828 */
[----:B------:R-:W-:Y:S03]  /*ed50*/  HMMA.16816.F32.BF16 R48, R192, R174, R48 ;  /* 0x000000aec030723c */ /* 0x000fe60000041830 */
[----:B------:R3:W-:Y:S04]  /*ed60*/  @P6 LDGSTS.E.BYPASS.LTC128B.128 [R243+0x5900], [R172.64], !P3 ;  /* 0x05900000acf36fae */ /* 0x0007e8000d901d4e */
[----:B------:R-:W-:Y:S01]  /*ed70*/  IMAD.IADD R174, R168, 0x1, -R167 ;  /* 0x00000001a8ae7824 */ /* 0x000fe200078e0aa7 */
[----:B------:R-:W0:Y:S01]  /*ed80*/  LDGDEPBAR ;  /* 0x00000000000079af */ /* 0x000e220000000000 */
[----:B---3--:R-:W-:Y:S04]  /*ed90*/  IADD3 R173, -R167, 0x1, R168 ;  /* 0x00000001a7ad7810 */ /* 0x008fe80007ffe1a8 */
[----:B------:R-:W-:Y:S04]  /*eda0*/  IADD3 R173, R173, c[0x0][0x1d0], RZ ;  /* 0x00007400adad7a10 */ /* 0x000fe80007ffe0ff */
[----:B------:R-:W-:Y:S04]  /*edb0*/  IADD3 R173, R173, -c[0x0][0x168], RZ ;  /* 0x80005a00adad7a10 */ /* 0x000fe80007ffe0ff */
[C---:B------:R-:W-:Y:S02]  /*edc0*/  IADD3 R172, R173.reuse, c[0x0][0x328], RZ ;  /* 0x0000ca00adac7a10 */ /* 0x040fe40007ffe0ff */
[----:B------:R-:W-:Y:S03]  /*edd0*/  IADD3 R173, R173, UR6, RZ ;  /* 0x00000006adad7c10 */ /* 0x000fe6000fffe0ff */
[--C-:B--2---:R-:W-:Y:S02]  /*ede0*/  IMAD.IADD R2, R172, 0x1, R3.reuse ;  /* 0x00000001ac027824 */ /* 0x104fe400078e0203 */
        /* <DEDUP_REMOVED lines=16> */
.L_x_1831:
[----:B------:R-:W-:Y:S04]  /*eef0*/  MOV R167, c[0x0][0x32c] ;  /* 0x0000cb0000a77a02 */ /* 0x000fe80000000f00 */
[----:B------:R-:W-:Y:S11]  /*ef00*/  ISETP.NE.AND P0, PT, R167, 0x1, PT ;  /* 0x00000001a700780c */ /* 0x000ff60003f05270 */
[----:B------:R-:W-:Y:S02]  /*ef10*/  @!UPT UIADD3 URZ, URZ, URZ, URZ ;  /* 0x0000003f3f3ff290 */ /* 0x000fe4000fffe03f */
[----:B------:R-:W-:Y:S05]  /*ef20*/  @P0 IMAD.HI.U32 R167, R3, c[0x0][0x330], RZ ;  /* 0x0000cc0003a70a27 */ /* 0x000fea00078e00ff */
[----:B------:R-:W-:Y:S02]  /*ef30*/  @P0 SHF.R.U32.HI R3, RZ, c[0x0][0x334], R167 ;  /* 0x0000cd00ff030a19 */ /* 0x000fe400000116a7 */
.L_x_1832:
[----:B------:R-:W-:Y:S05]  /*ef40*/  BSYNC B0 ;  /* 0x0000000000007941 */ /* 0x000fea0003800000 */
.L_x_1830:
[----:B------:R-:W-:Y:S05]  /*ef50*/  IMAD R3, R3, c[0x0][0x32c], R174 ;  /* 0x0000cb0003037a24 */ /* 0x000fea00078e02ae */
[----:B------:R-:W-:Y:S02]  /*ef60*/  IADD3 R167, R3, c[0x0][0x32c], RZ ;  /* 0x0000cb0003a77a10 */ /* 0x000fe40007ffe0ff */
[----:B------:R-:W-:Y:S02]  /*ef70*/  IMNMX R0, R0, R3, !PT ;  /* 0x0000000300007217 */ /* 0x000fe40007800200 */
[----:B------:R-:W-:Y:S02]  /*ef80*/  IMNMX R2, R2, R167, PT ;  /* 0x000000a702027217 */ /* 0x000fe40003800200 */
.L_x_1829:
[----:B-1----:R-:W-:Y:S01]  /*ef90*/  PLOP3.LUT P0, PT, PT, PT, UP2, 0x40, 0x0 ;  /* 0x000000000000781c */ /* 0x002fe20003f0e828 */
        /* <DEDUP_REMOVED lines=18> */
.L_x_1835:
[----:B------:R-:W-:Y:S04]  /*f0c0*/  MOV R175, c[0x0][0x32c] ;  /* 0x0000cb0000af7a02 */ /* 0x000fe80000000f00 */
[----:B------:R-:W-:Y:S11]  /*f0d0*/  ISETP.NE.AND P0, PT, R175, 0x1, PT ;  /* 0x00000001af00780c */ /* 0x000ff60003f05270 */
[----:B------:R-:W-:Y:S02]  /*f0e0*/  @!UPT UIADD3 URZ, URZ, URZ, URZ ;  /* 0x0000003f3f3ff290 */ /* 0x000fe4000fffe03f */
[----:B------:R-:W-:Y:S05]  /*f0f0*/  @P0 IMAD.HI.U32 R175, R169, c[0x0][0x330], RZ ;  /* 0x0000cc00a9af0a27 */ /* 0x000fea00078e00ff */
[----:B------:R-:W-:Y:S02]  /*f100*/  @P0 SHF.R.U32.HI R169, RZ, c[0x0][0x334], R175 ;  /* 0x0000cd00ffa90a19 */ /* 0x000fe400000116af */
.L_x_1836:
[----:B------:R-:W-:Y:S05]  /*f110*/  BSYNC B0 ;  /* 0x0000000000007941 */ /* 0x000fea0003800000 */
.L_x_1834:
[----:B------:R-:W-:Y:S05]  /*f120*/  IMAD R169, R169, c[0x0][0x32c], R174 ;  /* 0x0000cb00a9a97a24 */ /* 0x000fea00078e02ae */
[----:B------:R-:W-:Y:S02]  /*f130*/  IADD3 R175, R169, c[0x0][0x32c], RZ ;  /* 0x0000cb00a9af7a10 */ /* 0x000fe40007ffe0ff */
[----:B------:R-:W-:Y:S02]  /*f140*/  IMNMX R3, R3, R169, !PT ;  /* 0x000000a903037217 */ /* 0x000fe40007800200 */
[----:B------:R-:W-:Y:S02]  /*f150*/  IMNMX R167, R167, R175, PT ;  /* 0x000000afa7a77217 */ /* 0x000fe40003800200 */
.L_x_1833:
[C---:B------:R-:W-:Y:S02]  /*f160*/  ISETP.GE.AND P0, PT, R168.reuse, 0x2, PT ;  /* 0x00000002a800780c */ /* 0x040fe40003f06270 */
[----:B------:R-:W-:Y:S02]  /*f170*/  ISETP.GE.AND P2, PT, R168, 0xa, PT ;  /* 0x0000000aa800780c */ /* 0x000fe40003f46270 */
[----:B------:R-:W-:Y:S02]  /*f180*/  P2R R192, PR, RZ, 0x1 ;  /* 0x00000001ffc07803 */ /* 0x000fe40000000000 */
[----:B------:R-:W-:Y:S02]  /*f190*/  ISETP.GT.AND P0, PT, R0, 0x1, !P0 ;  /* 0x000000010000780c */ /* 0x000fe40004704270 */
[----:B------:R-:W-:Y:S02]  /*f1a0*/  ISETP.GE.AND P1, PT, R168, 0x9, PT ;  /* 0x00000009a800780c */ /* 0x000fe40003f26270 */
[----:B------:R-:W-:Y:S02]  /*f1b0*/  ISETP.LT.OR P0, PT, R2, 0x2, P0 ;  /* 0x000000020200780c */ /* 0x000fe40000701670 */
[----:B------:R-:W-:Y:S02]  /*f1c0*/  P2R R175, PR, RZ, 0x2 ;  /* 0x00000002ffaf7803 */ /* 0x000fe40000000000 */
[----:B------:R-:W-:Y:S02]  /*f1d0*/  FSEL R193, R5, -INF , !P0 ;  /* 0xff80000005c17808 */ /* 0x000fe40004000000 */
[C---:B------:R-:W-:Y:S02]  /*f1e0*/  ISETP.GT.AND P0, PT, R0.reuse, 0x9, !P2 ;  /* 0x000000090000780c */ /* 0x040fe40005704270 */
[----:B------:R-:W-:Y:S02]  /*f1f0*/  ISETP.GT.AND P1, PT, R0, 0x8, !P1 ;  /* 0x000000080000780c */ /* 0x000fe40004f24270 */
[----:B------:R-:W-:Y:S02]  /*f200*/  P2R R169, PR, RZ, 0x4 ;  /* 0x00000004ffa97803 */ /* 0x000fe40000000000 */
[----:B------:R-:W-:Y:S02]  /*f210*/  ISETP.LT.OR P0, PT, R2, 0xa, P0 ;  /* 0x0000000a0200780c */ /* 0x000fe40000701670 */
        /* <DEDUP_REMOVED lines=35> */
[----:B------:R-:W-:Y:S04]  /*f450*/  ISETP.LT.OR P0, PT, R2, 0x29, P0 ;  /* 0x000000290200780c */ /* 0x000fe80000701670 */
[----:B------:R-:W-:Y:S02]  /*f460*/  FSEL R216, R48, -INF , !P0 ;  /* 0xff80000030d87808 */ /* 0x000fe40004000000 */
[----:B------:R-:W-:Y:S04]  /*f470*/  ISETP.GT.AND P0, PT, R0, RZ, !P2 ;  /* 0x000000ff0000720c */ /* 0x000fe80005704270 */
[----:B------:R-:W-:Y:S04]  /*f480*/  ISETP.LT.OR P0, PT, R2, 0x1, P0 ;  /* 0x000000010200780c */ /* 0x000fe80000701670 */
[----:B------:R-:W-:Y:S02]  /*f490*/  FSEL R32, R4, -INF , !P0 ;  /* 0xff80000004207808 */ /* 0x000fe40004000000 */
[----:B------:R-:W-:Y:S01]  /*f4a0*/  ISETP.GE.AND P0, PT, R168, 0x2a, PT ;  /* 0x0000002aa800780c */ /* 0x000fe20003f06270 */
[----:B------:R-:W1:Y:S03]  /*f4b0*/  SHFL.IDX PT, R4, R171, 0x2, 0x1c1f ;  /* 0x005c1f00ab047f89 */ /* 0x000e6600000e0000 */
        /* <DEDUP_REMOVED lines=21> */
.L_x_1839:
[----:B------:R-:W-:Y:S04]  /*f610*/  MOV R33, c[0x0][0x32c] ;  /* 0x0000cb0000217a02 */ /* 0x000fe80000000f00 */
[----:B------:R-:W-:Y:S11]  /*f620*/  ISETP.NE.AND P2, PT, R33, 0x1, PT ;  /* 0x000000012100780c */ /* 0x000ff60003f45270 */
[----:B------:R-:W-:Y:S02]  /*f630*/  @!UPT UIADD3 URZ, URZ, URZ, URZ ;  /* 0x0000003f3f3ff290 */ /* 0x000fe4000fffe03f */
[----:B------:R-:W-:Y:S05]  /*f640*/  @P2 IMAD.HI.U32 R33, R4, c[0x0][0x330], RZ ;  /* 0x0000cc0004212a27 */ /* 0x000fea00078e00ff */
[----:B------:R-:W-:Y:S02]  /*f650*/  @P2 SHF.R.U32.HI R4, RZ, c[0x0][0x334], R33 ;  /* 0x0000cd00ff042a19 */ /* 0x000fe40000011621 */
.L_x_1840:
[----:B------:R-:W-:Y:S05]  /*f660*/  BSYNC B0 ;  /* 0x0000000000007941 */ /* 0x000fea0003800000 */
.L_x_1838:
[----:B------:R-:W-:Y:S05]  /*f670*/  IMAD R4, R4, c[0x0][0x32c], R174 ;  /* 0x0000cb0004047a24 */ /* 0x000fea00078e02ae */
[----:B------:R-:W-:Y:S02]  /*f680*/  IADD3 R33, R4, c[0x0][0x32c], RZ ;  /* 0x0000cb0004217a10 */ /* 0x000fe40007ffe0ff */
[----:B------:R-:W-:Y:S02]  /*f690*/  IMNMX R0, R0, R4, !PT ;  /* 0x0000000400007217 */ /* 0x000fe40007800200 */
[----:B------:R-:W-:Y:S02]  /*f6a0*/  IMNMX R2, R2, R33, PT ;  /* 0x0000002102027217 */ /* 0x000fe40003800200 */
.L_x_1837:
[----:B------:R-:W-:Y:S02]  /*f6b0*/  ISETP.NE.AND P2, PT, R175, RZ, PT ;  /* 0x000000ffaf00720c */ /* 0x000fe40003f45270 */
[----:B------:R-:W-:Y:S02]  /*f6c0*/  P2R R48, PR, RZ, 0x10 ;  /* 0x00000010ff307803 */ /* 0x000fe40000000000 */
[----:B------:R-:W-:Y:S02]  /*f6d0*/  ISETP.GT.AND P2, PT, R3, 0x8, !P2 ;  /* 0x000000080300780c */ /* 0x000fe40005744270 */
[----:B------:R-:W-:Y:S02]  /*f6e0*/  ISETP.NE.AND P4, PT, R21, RZ, PT ;  /* 0x000000ff1500720c */ /* 0x000fe40003f85270 */
[----:B------:R-:W-:Y:S02]  /*f6f0*/  ISETP.LT.OR P2, PT, R167, 0x9, P2 ;  /* 0x00000009a700780c */ /* 0x000fe40001741670 */
[----:B------:R-:W-:Y:S02]  /*f700*/  P2R R37, PR, RZ, 0x8 ;  /* 0x00000008ff257803 */ /* 0x000fe40000000000 */
[----:B------:R-:W-:Y:S02]  /*f710*/  FSEL R33, R18, -INF , !P2 ;  /* 0xff80000012217808 */ /* 0x000fe40005000000 */
[----:B------:R-:W-:Y:S02]  /*f720*/  ISETP.NE.AND P2, PT, R169, RZ, PT ;  /* 0x000000ffa900720c */ /* 0x000fe40003f45270 */
[----:B------:R-:W-:Y:S02]  /*f730*/  ISETP.NE.AND P3, PT, R20, RZ, PT ;  /* 0x000000ff1400720c */ /* 0x000fe40003f65270 */
[----:B------:R-:W-:Y:S02]  /*f740*/  ISETP.GT.AND P2, PT, R3, 0x9, !P2 ;  /* 0x000000090300780c */ /* 0x000fe40005744270 */
[----:B------:R-:W-:Y:S02]  /*f750*/  P2R R4, PR, RZ, 0x10 ;  /* 0x00000010ff047803 */ /* 0x000fe40000000000 */
        /* <DEDUP_REMOVED lines=33> */
[----:B------:R-:W-:Y:S02]  /*f970*/  ISETP.GT.AND P2, PT, R3, 0x29, !P0 ;  /* 0x000000290300780c */ /* 0x000fe40004744270 */
[----:B------:R-:W1:Y:S02]  /*f980*/  SHFL.IDX PT, R3, R171, 0x3, 0x1c1f ;  /* 0x007c1f00ab037f89 */ /* 0x000e6400000e0000 */
[----:B------:R-:W-:Y:S04]  /*f990*/  ISETP.LT.OR P2, PT, R167, 0x2a, P2 ;  /* 0x0000002aa700780c */ /* 0x000fe80001741670 */
[----:B------:R-:W-:Y:S02]  /*f9a0*/  FSEL R214, R51, -INF , !P2 ;  /* 0xff80000033d67808 */ /* 0x000fe40005000000 */
[----:B------:R-:W-:Y:S02]  /*f9b0*/  ISETP.GT.AND P2, PT, R0, RZ, !P4 ;  /* 0x000000ff0000720c */ /* 0x000fe40006744270 */
        /* <DEDUP_REMOVED lines=62> */
.L_x_1843:
[----:B------:R-:W-:Y:S04]  /*fda0*/  MOV R4, c[0x0][0x32c] ;  /* 0x0000cb0000047a02 */ /* 0x000fe80000000f00 */
[----:B------:R-:W-:Y:S11]  /*fdb0*/  ISETP.NE.AND P2, PT, R4, 0x1, PT ;  /* 0x000000010400780c */ /* 0x000ff60003f45270 */
[----:B------:R-:W-:Y:S02]  /*fdc0*/  @!UPT UIADD3 URZ, URZ, URZ, URZ ;  /* 0x0000003f3f3ff290 */ /* 0x000fe4000fffe03f */
[----:B------:R-:W-:Y:S05]  /*fdd0*/  @P2 IMAD.HI.U32 R4, R3, c[0x0][0x330], RZ ;  /* 0x0000cc0003042a27 */ /* 0x000fea00078e00ff */
[----:B------:R-:W-:Y:S02]  /*fde0*/  @P2 SHF.R.U32.HI R3, RZ, c[0x0][0x334], R4 ;  /* 0x0000cd00ff032a19 */ /* 0x000fe40000011604 */
.L_x_1844:
[----:B------:R-:W-:Y:S05]  /*fdf0*/  BSYNC B0 ;  /* 0x0000000000007941 */ /* 0x000fea0003800000 */
.L_x_1842:
[----:B------:R-:W-:Y:S05]  /*fe00*/  IMAD R174, R3, c[0x0][0x32c], R174 ;  /* 0x0000cb0003ae7a24 */ /* 0x000fea00078e02ae */
[----:B------:R-:W-:Y:S02]  /*fe10*/  IADD3 R3, R174, c[0x0][0x32c], RZ ;  /* 0x0000cb00ae037a10 */ /* 0x000fe40007ffe0ff */
[----:B------:R-:W-:Y:S02]  /*fe20*/  IMNMX R0, R0, R174, !PT ;  /* 0x000000ae00007217 */ /* 0x000fe40007800200 */
[----:B------:R-:W-:Y:S02]  /*fe30*/  IMNMX R2, R2, R3, PT ;  /* 0x0000000302027217 */ /* 0x000fe40003800200 */
.L_x_1841:
[----:B------:R-:W-:Y:S02]  /*fe40*/  ISETP.NE.AND P2, PT, R17, RZ, PT ;  /* 0x000000ff1100720c */ /* 0x000fe40003f45270 */
        /* <DEDUP_REMOVED lines=42> */
[----:B------:R-:W-:Y:S02]  /*100f0*/  FMNMX.FTZ R3, R208, R3, !PT ;  /* 0x00000003d0037209 */ /* 0x000fe40007810000 */
[----:B------:R-:W-:Y:S02]  /*10100*/  FMNMX.FTZ R169, R215, R169, !PT ;  /* 0x000000a9d7a97209 */ /* 0x000fe40007810000 */
[----:B------:R-:W-:Y:S02]  /*10110*/  FSEL R44, R27, -INF , !P2 ;  /* 0xff8000001b2c7808 */ /* 0x000fe40005000000 */
[----:B------:R-:W-:Y:S01]  /*10120*/  FMNMX.FTZ R3, R211, R3, !PT ;  /* 0x00000003d3037209 */ /* 0x000fe20007810000 */
[----:B------:R-:W1:Y:S01]  /*10130*/  SHFL.BFLY PT, R5, R169, 0x2, 0x1f ;  /* 0x0c401f00a9057f89 */ /* 0x000e6200000e0000 */
[----:B------:R-:W-:Y:S02]  /*10140*/  ISETP.NE.AND P2, PT, R21, RZ, PT ;  /* 0x000000ff1500720c */ /* 0x000fe40003f45270 */
[----:B------:R-:W-:Y:S02]  /*10150*/  FMNMX.FTZ R4, R18, R166, !PT ;  /* 0x000000a612047209 */ /* 0x000fe40007810000 */
[----:B------:R-:W-:Y:S02]  /*10160*/  FMNMX.FTZ R3, R214, R3, !PT ;  /* 0x00000003d6037209 */ /* 0x000fe40007810000 */
[----:B------:R-:W-:Y:S02]  /*10170*/  ISETP.GT.AND P2, PT, R0, 0x18, !P2 ;  /* 0x000000180000780c */ /* 0x000fe40005744270 */
[----:B------:R-:W-:Y:S01]  /*10180*/  FMNMX.FTZ R4, R9, R4, !PT ;  /* 0x0000000409047209 */ /* 0x000fe20007810000 */
[----:B------:R-:W2:Y:S01]  /*10190*/  SHFL.BFLY PT, R168, R3, 0x2, 0x1f ;  /* 0x0c401f0003a87f89 */ /* 0x000ea200000e0000 */
        /* <DEDUP_REMOVED lines=11> */
[----:B------:R-:W-:Y:S02]  /*10250*/  ISETP.GT.AND P1, PT, R0, 0x20, !P1 ;  /* 0x000000200000780c */ /* 0x000fe40004f24270 */
[----:B-1----:R-:W-:Y:S02]  /*10260*/  FMNMX.FTZ R169, R169, R5, !PT ;  /* 0x00000005a9a97209 */ /* 0x002fe40007810000 */
[----:B------:R-:W-:Y:S02]  /*10270*/  FMNMX.FTZ R4, R206, R4, !PT ;  /* 0x00000004ce047209 */ /* 0x000fe40007810000 */
[----:B--2---:R-:W-:Y:S01]  /*10280*/  FMNMX.FTZ R168, R3, R168, !PT ;  /* 0x000000a803a87209 */ /* 0x004fe20007810000 */
[----:B------:R-:W1:Y:S01]  /*10290*/  SHFL.BFLY PT, R5, R169, 0x1, 0x1f ;  /* 0x0c201f00a9057f89 */ /* 0x000e6200000e0000 */
[----:B------:R-:W-:Y:S02]  /*102a0*/  FMNMX.FTZ R3, R212, R4, !PT ;  /* 0x00000004d4037209 */ /* 0x000fe40007810000 */
[----:B------:R-:W-:Y:S02]  /*102b0*/  ISETP.LT.OR P1, PT, R2, 0x21, P1 ;  /* 0x000000210200780c */ /* 0x000fe40000f21670 */
[----:B------:R-:W-:Y:S02]  /*102c0*/  FMNMX.FTZ R3, R213, R3, !PT ;  /* 0x00000003d5037209 */ /* 0x000fe40007810000 */
[----:B------:R-:W-:Y:S01]  /*102d0*/  FSEL R173, R42, -INF , !P1 ;  /* 0xff8000002aad7808 */ /* 0x000fe20004800000 */
[----:B------:R-:W2:Y:S01]  /*102e0*/  SHFL.BFLY PT, R7, R168, 0x1, 0x1f ;  /* 0x0c201f00a8077f89 */ /* 0x000ea200000e0000 */
[----:B------:R-:W-:Y:S02]  /*102f0*/  FMNMX.FTZ R3, R217, R3, !PT ;  /* 0x00000003d9037209 */ /* 0x000fe40007810000 */
[----:B------:R-:W-:Y:S02]  /*10300*/  ISETP.GT.AND P6, PT, R0, 0x21, !P6 ;  /* 0x000000210000780c */ /* 0x000fe400077c4270 */
[----:B------:R-:W-:Y:S02]  /*10310*/  FMNMX.FTZ R3, R218, R3, !PT ;  /* 0x00000003da037209 */ /* 0x000fe40007810000 */
[C---:B------:R-:W-:Y:S02]  /*10320*/  ISETP.GT.AND P5, PT, R0.reuse, 0x28, !P5 ;  /* 0x000000280000780c */ /* 0x040fe40006fa4270 */
[----:B------:R-:W-:Y:S01]  /*10330*/  ISETP.GT.AND P0, PT, R0, 0x29, !P0 ;  /* 0x000000290000780c */ /* 0x000fe20004704270 */
[----:B------:R-:W3:Y:S01]  /*10340*/  SHFL.BFLY PT, R8, R3, 0x2, 0x1f ;  /* 0x0c401f0003087f89 */ /* 0x000ee200000e0000 */
[C---:B------:R-:W-:Y:S02]  /*10350*/  ISETP.LT.OR P6, PT, R2.reuse, 0x22, P6 ;  /* 0x000000220200780c */ /* 0x040fe400037c1670 */
[C---:B------:R-:W-:Y:S02]  /*10360*/  ISETP.LT.OR P0, PT, R2.reuse, 0x2a, P0 ;  /* 0x0000002a0200780c */ /* 0x040fe40000701670 */
[----:B------:R-:W-:Y:S02]  /*10370*/  FSEL R172, R43, -INF , !P6 ;  /* 0xff8000002bac7808 */ /* 0x000fe40007000000 */
[----:B-1----:R-:W-:Y:S02]  /*10380*/  FMNMX.FTZ R169, R169, R5, !PT ;  /* 0x00000005a9a97209 */ /* 0x002fe40007810000 */
[----:B------:R-:W-:Y:S02]  /*10390*/  FSEL R22, R47, -INF , !P0 ;  /* 0xff8000002f167808 */ /* 0x000fe40004000000 */
[C---:B------:R-:W-:Y:S01]  /*103a0*/  FSETP.NEU.FTZ.AND P2, PT, R169.reuse, -INF , PT ;  /* 0xff800000a900780b */ /* 0x040fe20003f5d000 */
[----:B------:R-:W-:Y:S01]  /*103b0*/  FMUL.FTZ R23, R169, c[0x0][0x2d0] ;  /* 0x0000b400a9177a20 */ /* 0x000fe20000410000 */
[----:B------:R-:W-:Y:S02]  /*103c0*/  ISETP.LT.OR P5, PT, R2, 0x29, P5 ;  /* 0x000000290200780c */ /* 0x000fe40002fa1670 */
[----:B--2---:R-:W-:Y:S02]  /*103d0*/  FMNMX.FTZ R168, R168, R7, !PT ;  /* 0x00000007a8a87209 */ /* 0x004fe40007810000 */
[----:B------:R-:W-:Y:S02]  /*103e0*/  FSEL R23, R23, RZ, P2 ;  /* 0x000000ff17177208 */ /* 0x000fe40001000000 */
[C---:B------:R-:W-:Y:S01]  /*103f0*/  FSETP.NEU.FTZ.AND P1, PT, R168.reuse, -INF , PT ;  /* 0xff800000a800780b */ /* 0x040fe20003f3d000 */
[----:B------:R-:W-:Y:S01]  /*10400*/  FMUL.FTZ R48, R168, c[0x0][0x2d0] ;  /* 0x0000b400a8307a20 */ /* 0x000fe20000410000 */
[----:B------:R-:W-:Y:S01]  /*10410*/  FSEL R174, R46, -INF , !P5 ;  /* 0xff8000002eae7808 */ /* 0x000fe20006800000 */
[--C-:B------:R-:W-:Y:S02]  /*10420*/  FFMA.FTZ R4, R32, c[0x0][0x2d0], -R23.reuse ;  /* 0x0000b40020047a23 */ /* 0x100fe40000010817 */
[--C-:B------:R-:W-:Y:S01]  /*10430*/  FFMA.FTZ R5, R193, c[0x0][0x2d0], -R23.reuse ;  /* 0x0000b400c1057a23 */ /* 0x100fe20000010817 */
[----:B---3--:R-:W-:Y:S01]  /*10440*/  FMNMX.FTZ R3, R3, R8, !PT ;  /* 0x0000000803037209 */ /* 0x008fe20007810000 */
[----:B------:R1:W-:Y:S01]  /*10450*/  MUFU.EX2 R192, R4 ;  /* 0x0000000400c07308 */ /* 0x0003e20000000800 */
[----:B------:R-:W-:Y:S01]  /*10460*/  FSEL R48, R48, RZ, P1 ;  /* 0x000000ff30307208 */ /* 0x000fe20000800000 */
[--C-:B------:R-:W-:Y:S02]  /*10470*/  FFMA.FTZ R40, R198, c[0x0][0x2d0], -R23.reuse ;  /* 0x0000b400c6287a23 */ /* 0x100fe40000010817 */
[----:B------:R-:W2:Y:S02]  /*10480*/  SHFL.BFLY PT, R167, R3, 0x1, 0x1f ;  /* 0x0c201f0003a77f89 */ /* 0x000ea400000e0000 */
[--C-:B------:R-:W-:Y:S04]  /*10490*/  FFMA.FTZ R0, R19, c[0x0][0x2d0], -R48.reuse ;  /* 0x0000b40013007a23 */ /* 0x100fe80000010830 */
[----:B------:R3:W-:Y:S10]  /*104a0*/  MUFU.EX2 R25, R5 ;  /* 0x0000000500197308 */ /* 0x0007f40000000800 */
[----:B------:R-:W-:Y:S01]  /*104b0*/  MUFU.EX2 R175, R0 ;  /* 0x0000000000af7308 */ /* 0x000fe20000000800 */
[----:B-1----:R-:W-:Y:S04]  /*104c0*/  FMNMX.FTZ R4, R10, R170, !PT ;  /* 0x000000aa0a047209 */ /* 0x002fe80007810000 */
[----:B------:R-:W-:Y:S02]  /*104d0*/  FMNMX.FTZ R4, R11, R4, !PT ;  /* 0x000000040b047209 */ /* 0x000fe40007810000 */
[----:B--2---:R-:W-:Y:S01]  /*104e0*/  FMNMX.FTZ R167, R3, R167, !PT ;  /* 0x000000a703a77209 */ /* 0x004fe20007810000 */
[--C-:B------:R-:W-:Y:S02]  /*104f0*/  FFMA.FTZ R3, R36, c[0x0][0x2d0], -R48.reuse ;  /* 0x0000b40024037a23 */ /* 0x100fe40000010830 */
[----:B------:R1:W-:Y:S01]  /*10500*/  MUFU.EX2 R223, R40 ;  /* 0x0000002800df7308 */ /* 0x0003e20000000800 */
[----:B------:R-:W-:Y:S01]  /*10510*/  LDSM.16.MT88.4 R36, [R226+0x100] ;  /* 0x00010000e224783b */ /* 0x000fe20000004200 */
[----:B---3--:R-:W-:Y:S01]  /*10520*/  FMNMX.FTZ R5, R14, R4, !PT ;  /* 0x000000040e057209 */ /* 0x008fe20007810000 */
[--C-:B------:R-:W-:Y:S01]  /*10530*/  FFMA.FTZ R4, R194, c[0x0][0x2d0], -R23.reuse ;  /* 0x0000b400c2047a23 */ /* 0x100fe20000010817 */
[C---:B------:R-:W-:Y:S01]  /*10540*/  FSETP.NEU.FTZ.AND P0, PT, R167.reuse, -INF , PT ;  /* 0xff800000a700780b */ /* 0x040fe20003f1d000 */
[----:B------:R-:W-:Y:S01]  /*10550*/  FMUL.FTZ R49, R167, c[0x0][0x2d0] ;  /* 0x0000b400a7317a20 */ /* 0x000fe20000410000 */
[----:B------:R-:W-:Y:S04]  /*10560*/  FMNMX.FTZ R5, R15, R5, !PT ;  /* 0x000000050f057209 */ /* 0x000fe80007810000 */
[----:B------:R2:W-:Y:S01]  /*10570*/  MUFU.EX2 R24, R4 ;  /* 0x0000000400187308 */ /* 0x0005e20000000800 */
[----:B------:R-:W-:Y:S09]  /*10580*/  FSEL R49, R49, RZ, P0 ;  /* 0x000000ff31317208 */ /* 0x000ff20000000000 */
[----:B------:R3:W-:Y:S01]  /*10590*/  MUFU.EX2 R42, R3 ;  /* 0x00000003002a7308 */ /* 0x0007e20000000800 */
[--C-:B-1----:R-:W-:Y:S09]  /*105a0*/  FFMA.FTZ R40, R197, c[0x0][0x2d0], -R48.reuse ;  /* 0x0000b400c5287a23 */ /* 0x102ff20000010830 */
[----:B------:R1:W-:Y:S01]  /*105b0*/  MUFU.EX2 R222, R40 ;  /* 0x0000002800de7308 */ /* 0x0003e20000000800 */
[----:B--2---:R-:W-:Y:S01]  /*105c0*/  FMNMX.FTZ R4, R41, R5, !PT ;  /* 0x0000000529047209 */ /* 0x004fe20007810000 */
[----:B------:R-:W-:Y:S03]  /*105d0*/  FFMA.FTZ R5, R195, c[0x0][0x2d0], -R23 ;  /* 0x0000b400c3057a23 */ /* 0x000fe60000010817 */
[----:B------:R-:W-:Y:S05]  /*105e0*/  FMNMX.FTZ R4, R44, R4, !PT ;  /* 0x000000042c047209 */ /* 0x000fea0007810000 */
[----:B------:R2:W-:Y:S01]  /*105f0*/  MUFU.EX2 R194, R5 ;  /* 0x0000000500c27308 */ /* 0x0005e20000000800 */
[----:B---3--:R-:W-:Y:S09]  /*10600*/  FFMA.FTZ R3, R18, c[0x0][0x2d0], -R49 ;  /* 0x0000b40012037a23 */ /* 0x008ff20000010831 */
[----:B------:R3:W-:Y:S01]  /*10610*/  MUFU.EX2 R251, R3 ;  /* 0x0000000300fb7308 */ /* 0x0007e20000000800 */
[----:B-1----:R-:W-:Y:S09]  /*10620*/  FFMA.FTZ R40, R202, c[0x0][0x2d0], -R23 ;  /* 0x0000b400ca287a23 */ /* 0x002ff20000010817 */
[----:B------:R1:W-:Y:S01]  /*10630*/  MUFU.EX2 R219, R40 ;  /* 0x0000002800db7308 */ /* 0x0003e20000000800 */
[----:B--2---:R-:W-:Y:S01]  /*10640*/  FMNMX.FTZ R5, R171, R4, !PT ;  /* 0x00000004ab057209 */ /* 0x004fe20007810000 */
[--C-:B------:R-:W-:Y:S03]  /*10650*/  FFMA.FTZ R4, R6, c[0x0][0x2d0], -R48.reuse ;  /* 0x0000b40006047a23 */ /* 0x100fe60000010830 */
[----:B------:R-:W-:Y:S05]  /*10660*/  FMNMX.FTZ R5, R45, R5, !PT ;  /* 0x000000052d057209 */ /* 0x000fea0007810000 */
[----:B------:R2:W-:Y:S01]  /*10670*/  MUFU.EX2 R28, R4 ;  /* 0x00000004001c7308 */ /* 0x0005e20000000800 */
[--C-:B---3--:R-:W-:Y:S09]  /*10680*/  FFMA.FTZ R3, R9, c[0x0][0x2d0], -R49.reuse ;  /* 0x0000b40009037a23 */ /* 0x108ff20000010831 */
[----:B------:R-:W3:Y:S01]  /*10690*/  MUFU.EX2 R252, R3 ;  /* 0x0000000300fc7308 */ /* 0x000ee20000000800 */
[--C-:B-1----:R-:W-:Y:S09]  /*106a0*/  FFMA.FTZ R40, R201, c[0x0][0x2d0], -R48.reuse ;  /* 0x0000b400c9287a23 */ /* 0x102ff20000010830 */
[----:B------:R1:W-:Y:S01]  /*106b0*/  MUFU.EX2 R202, R40 ;  /* 0x0000002800ca7308 */ /* 0x0003e20000000800 */
[----:B--2---:R-:W-:Y:S04]  /*106c0*/  FMNMX.FTZ R4, R173, R5, !PT ;  /* 0x00000005ad047209 */ /* 0x004fe80007810000 */
[----:B------:R-:W-:Y:S01]  /*106d0*/  FMNMX.FTZ R2, R172, R4, !PT ;  /* 0x00000004ac027209 */ /* 0x000fe20007810000 */
[--C-:B------:R-:W-:Y:S03]  /*106e0*/  FFMA.FTZ R4, R12, c[0x0][0x2d0], -R49.reuse ;  /* 0x0000b4000c047a23 */ /* 0x100fe60000010831 */
[----:B------:R-:W-:Y:S01]  /*106f0*/  FMNMX.FTZ R0, R174, R2, !PT ;  /* 0x00000002ae007209 */ /* 0x000fe20007810000 */
[----:B------:R-:W-:Y:S01]  /*10700*/  FFMA.FTZ R2, R33, c[0x0][0x2d0], -R48 ;  /* 0x0000b40021027a23 */ /* 0x000fe20000010830 */
[----:B------:R-:W-:Y:S01]  /*10710*/  MUFU.EX2 R250, R4 ;  /* 0x0000000400fa7308 */ /* 0x000fe20000000800 */
[----:B---3--:R-:W-:Y:S02]  /*10720*/  F2FP.BF16.PACK_AB R32, R252, R251 ;  /* 0x000000fbfc20723e */ /* 0x008fe400000010ff */
[----:B------:R-:W-:Y:S07]  /*10730*/  FMNMX.FTZ R0, R22, R0, !PT ;  /* 0x0000000016007209 */ /* 0x000fee0007810000 */
[----:B------:R2:W3:Y:S01]  /*10740*/  MUFU.EX2 R193, R2 ;  /* 0x0000000200c17308 */ /* 0x0004e20000000800 */
[--C-:B-1----:R-:W-:Y:S01]  /*10750*/  FFMA.FTZ R40, R204, c[0x0][0x2d0], -R49.reuse ;  /* 0x0000b400cc287a23 */ /* 0x102fe20000010831 */
[----:B------:R-:W-:Y:S01]  /*10760*/  MOV R204, R42 ;  /* 0x0000002a00cc7202 */ /* 0x000fe20000000f00 */
[----:B--2---:R-:W1:Y:S01]  /*10770*/  SHFL.BFLY PT, R2, R0, 0x2, 0x1f ;  /* 0x0c401f0000027f89 */ /* 0x004e6200000e0000 */
[----:B---3--:R-:W-:Y:S02]  /*10780*/  F2FP.BF16.PACK_AB R27, R42, R193 ;  /* 0x000000c12a1b723e */ /* 0x008fe400000010ff */
[----:B-1----:R-:W-:Y:S01]  /*10790*/  FMNMX.FTZ R3, R0, R2, !PT ;  /* 0x0000000200037209 */ /* 0x002fe20007810000 */
[----:B------:R-:W-:Y:S01]  /*107a0*/  FFMA.FTZ R2, R13, c[0x0][0x2d0], -R49 ;  /* 0x0000b4000d027a23 */ /* 0x000fe20000010831 */
[----:B------:R-:W-:Y:S03]  /*107b0*/  FSEL R0, R169, RZ, P2 ;  /* 0x000000ffa9007208 */ /* 0x000fe60001000000 */
[----:B------:R1:W2:Y:S01]  /*107c0*/  MUFU.EX2 R195, R2 ;  /* 0x0000000200c37308 */ /* 0x0002a20000000800 */
[----:B------:R-:W3:Y:S01]  /*107d0*/  SHFL.BFLY PT, R4, R3, 0x1, 0x1f ;  /* 0x0c201f0003047f89 */ /* 0x000ee200000e0000 */
[----:B------:R-:W-:Y:S01]  /*107e0*/  FADD.FTZ R0, -R0, R164 ;  /* 0x000000a400007221 */ /* 0x000fe20000010100 */
[----:B------:R-:W-:Y:S03]  /*107f0*/  MOV R164, R28 ;  /* 0x0000001c00a47202 */ /* 0x000fe60000000f00 */
[----:B------:R-:W-:Y:S03]  /*10800*/  FMUL.FTZ R0, R0, c[0x0][0x2d0] ;  /* 0x0000b40000007a20 */ /* 0x000fe60000410000 */
[----:B------:R-:W4:Y:S01]  /*10810*/  LDSM.16.MT88.4 R28, [R225+0x100] ;  /* 0x00010000e11c783b */ /* 0x000f220000004200 */
[----:B------:R5:W5:Y:S01]  /*10820*/  MUFU.EX2 R21, R0 ;  /* 0x0000000000157308 */ /* 0x000b620000000800 */
[----:B-1----:R-:W-:Y:S02]  /*10830*/  FSEL R2, R168, RZ, P1 ;  /* 0x000000ffa8027208 */ /* 0x002fe40000800000 */
[----:B---3--:R-:W-:Y:S02]  /*10840*/  FMNMX.FTZ R3, R3, R4, !PT ;  /* 0x0000000403037209 */ /* 0x008fe40007810000 */
[----:B--2---:R-:W-:Y:S01]  /*10850*/  F2FP.BF16.PACK_AB R34, R195, R250 ;  /* 0x000000fac322723e */ /* 0x004fe200000010ff */
[----:B------:R-:W-:Y:S01]  /*10860*/  FADD.FTZ R2, -R2, R165 ;  /* 0x000000a502027221 */ /* 0x000fe20000010100 */
[----:B------:R-:W-:Y:S01]  /*10870*/  MOV R165, R25 ;  /* 0x0000001900a57202 */ /* 0x000fe20000000f00 */
[----:B------:R-:W-:Y:S01]  /*10880*/  FMUL.FTZ R50, R3, c[0x0][0x2d0] ;  /* 0x0000b40003327a20 */ /* 0x000fe20000410000 */
[----:B------:R-:W-:Y:S01]  /*10890*/  F2FP.BF16.PACK_AB R25, R175, R164 ;  /* 0x000000a4af19723e */ /* 0x000fe200000010ff */
[----:B------:R-:W-:Y:S01]  /*108a0*/  FMUL.FTZ R2, R2, c[0x0][0x2d0] ;  /* 0x0000b40002027a20 */ /* 0x000fe20000410000 */
[----:B-----5:R-:W-:Y:S01]  /*108b0*/  FSEL R0, R167, RZ, P0 ;  /* 0x000000ffa7007208 */ /* 0x020fe20000000000 */
[----:B------:R-:W-:Y:S01]  /*108c0*/  FMUL.FTZ R5, R21, R177 ;  /* 0x000000b115057220 */ /* 0x000fe20000410000 */
[----:B------:R-:W-:Y:S01]  /*108d0*/  FSETP.NEU.FTZ.AND P0, PT, R3, -INF , PT ;  /* 0xff8000000300780b */ /* 0x000fe20003f1d000 */
[----:B------:R-:W1:Y:S01]  /*108e0*/  MUFU.EX2 R20, R2 ;  /* 0x0000000200147308 */ /* 0x000e620000000800 */
[C---:B------:R-:W-:Y:S02]  /*108f0*/  FMUL.FTZ R16, R21.reuse, R188 ;  /* 0x000000bc15107220 */ /* 0x040fe40000410000 */
[----:B------:R-:W-:Y:S01]  /*10900*/  FADD.FTZ R0, -R0, R166 ;  /* 0x000000a600007221 */ /* 0x000fe20000010100 */
[----:B------:R-:W-:Y:S01]  /*10910*/  FSEL R50, R50, RZ, P0 ;  /* 0x000000ff32327208 */ /* 0x000fe20000000000 */
[----:B------:R-:W-:Y:S01]  /*10920*/  FMUL.FTZ R17, R21, R189 ;  /* 0x000000bd15117220 */ /* 0x000fe20000410000 */
[----:B------:R-:W-:Y:S01]  /*10930*/  MOV R166, R24 ;  /* 0x0000001800a67202 */ /* 0x000fe20000000f00 */
[----:B------:R-:W-:Y:S01]  /*10940*/  FMUL.FTZ R0, R0, c[0x0][0x2d0] ;  /* 0x0000b40000007a20 */ /* 0x000fe20000410000 */
[----:B------:R-:W-:Y:S01]  /*10950*/  F2FP.BF16.PACK_AB R24, R165, R192 ;  /* 0x000000c0a518723e */ /* 0x000fe200000010ff */
[--C-:B------:R-:W-:Y:S01]  /*10960*/  FFMA.FTZ R4, R14, c[0x0][0x2d0], -R50.reuse ;  /* 0x0000b4000e047a23 */ /* 0x100fe20000010832 */
[----:B------:R-:W-:Y:S01]  /*10970*/  F2FP.BF16.PACK_AB R26, R194, R166 ;  /* 0x000000a6c21a723e */ /* 0x000fe200000010ff */
[----:B------:R2:W3:Y:S01]  /*10980*/  MUFU.EX2 R2, R0 ;  /* 0x0000000000027308 */ /* 0x0004e20000000800 */
[C---:B------:R-:W-:Y:S02]  /*10990*/  FMUL.FTZ R132, R21.reuse, R132 ;  /* 0x0000008415847220 */ /* 0x040fe40000410000 */
[C---:B------:R-:W-:Y:S02]  /*109a0*/  FMUL.FTZ R133, R21.reuse, R133 ;  /* 0x0000008515857220 */ /* 0x040fe40000410000 */
[C---:B------:R-:W-:Y:S02]  /*109b0*/  FMUL.FTZ R144, R21.reuse, R144 ;  /* 0x0000009015907220 */ /* 0x040fe40000410000 */
[C---:B------:R-:W-:Y:S02]  /*109c0*/  FMUL.FTZ R145, R21.reuse, R145 ;  /* 0x0000009115917220 */ /* 0x040fe40000410000 */
[C---:B------:R-:W-:Y:S01]  /*109d0*/  FMUL.FTZ R148, R21.reuse, R148 ;  /* 0x0000009415947220 */ /* 0x040fe20000410000 */
[----:B------:R5:W-:Y:S01]  /*109e0*/  MUFU.EX2 R247, R4 ;  /* 0x0000000400f77308 */ /* 0x000be20000000800 */
[----:B------:R-:W-:Y:S02]  /*109f0*/  FMUL.FTZ R149, R21, R149 ;  /* 0x0000009515957220 */ /* 0x000fe40000410000 */
[C---:B-1----:R-:W-:Y:S02]  /*10a00*/  FMUL.FTZ R6, R20.reuse, R178 ;  /* 0x000000b214067220 */ /* 0x042fe40000410000 */
[C---:B------:R-:W-:Y:S02]  /*10a10*/  FMUL.FTZ R7, R20.reuse, R179 ;  /* 0x000000b314077220 */ /* 0x040fe40000410000 */
[C---:B------:R-:W-:Y:S02]  /*10a20*/  FMUL.FTZ R18, R20.reuse, R190 ;  /* 0x000000be14127220 */ /* 0x040fe40000410000 */
[C---:B------:R-:W-:Y:S02]  /*10a30*/  FMUL.FTZ R19, R20.reuse, R191 ;  /* 0x000000bf14137220 */ /* 0x040fe40000410000 */
[C---:B------:R-:W-:Y:S01]  /*10a40*/  FMUL.FTZ R134, R20.reuse, R134 ;  /* 0x0000008614867220 */ /* 0x040fe20000410000 */
[----:B------:R-:W-:Y:S01]  /*10a50*/  LDSM.16.MT88.4 R188, [R225+0x1100] ;  /* 0x00110000e1bc783b */ /* 0x000fe20000004200 */
[----:B------:R-:W-:Y:S02]  /*10a60*/  FMUL.FTZ R135, R20, R135 ;  /* 0x0000008714877220 */ /* 0x000fe40000410000 */
[--C-:B--2---:R-:W-:Y:S02]  /*10a70*/  FFMA.FTZ R0, R10, c[0x0][0x2d0], -R50.reuse ;  /* 0x0000b4000a007a23 */ /* 0x104fe40000010832 */
[C---:B---3--:R-:W-:Y:S02]  /*10a80*/  FMUL.FTZ R8, R2.reuse, R180 ;  /* 0x000000b402087220 */ /* 0x048fe40000410000 */
[----:B------:R1:W-:Y:S01]  /*10a90*/  MUFU.EX2 R245, R0 ;  /* 0x0000000000f57308 */ /* 0x0003e20000000800 */
[C---:B------:R-:W-:Y:S02]  /*10aa0*/  FMUL.FTZ R9, R2.reuse, R181 ;  /* 0x000000b502097220 */ /* 0x040fe40000410000 */
[C---:B------:R-:W-:Y:S02]  /*10ab0*/  FMUL.FTZ R12, R2.reuse, R184 ;  /* 0x000000b8020c7220 */ /* 0x040fe40000410000 */
[--C-:B-----5:R-:W-:Y:S02]  /*10ac0*/  FFMA.FTZ R4, R15, c[0x0][0x2d0], -R50.reuse ;  /* 0x0000b4000f047a23 */ /* 0x120fe40000010832 */
[C---:B------:R-:W-:Y:S02]  /*10ad0*/  FMUL.FTZ R13, R2.reuse, R185 ;  /* 0x000000b9020d7220 */ /* 0x040fe40000410000 */
[C---:B------:R-:W-:Y:S01]  /*10ae0*/  FMUL.FTZ R136, R2.reuse, R136 ;  /* 0x0000008802887220 */ /* 0x040fe20000410000 */
[----:B------:R2:W3:Y:S01]  /*10af0*/  MUFU.EX2 R248, R4 ;  /* 0x0000000400f87308 */ /* 0x0004e20000000800 */
[C---:B------:R-:W-:Y:S02]  /*10b00*/  FMUL.FTZ R137, R2.reuse, R137 ;  /* 0x0000008902897220 */ /* 0x040fe40000410000 */
[C---:B------:R-:W-:Y:S02]  /*10b10*/  FMUL.FTZ R140, R2.reuse, R140 ;  /* 0x0000008c028c7220 */ /* 0x040fe40000410000 */
[----:B------:R-:W-:Y:S02]  /*10b20*/  FMUL.FTZ R141, R2, R141 ;  /* 0x0000008d028d7220 */ /* 0x000fe40000410000 */
[C---:B------:R-:W-:Y:S02]  /*10b30*/  FMUL.FTZ R146, R20.reuse, R146 ;  /* 0x0000009214927220 */ /* 0x040fe40000410000 */
[C---:B------:R-:W-:Y:S02]  /*10b40*/  FMUL.FTZ R147, R20.reuse, R147 ;  /* 0x0000009314937220 */ /* 0x040fe40000410000 */
[C---:B------:R-:W-:Y:S02]  /*10b50*/  FMUL.FTZ R150, R20.reuse, R150 ;  /* 0x0000009614967220 */ /* 0x040fe40000410000 */
[----:B------:R-:W-:Y:S02]  /*10b60*/  FMUL.FTZ R151, R20, R151 ;  /* 0x0000009714977220 */ /* 0x000fe40000410000 */
[----:B-1----:R-:W-:Y:S02]  /*10b70*/  FFMA.FTZ R0, R11, c[0x0][0x2d0], -R50 ;  /* 0x0000b4000b007a23 */ /* 0x002fe40000010832 */
[C---:B------:R-:W-:Y:S02]  /*10b80*/  FMUL.FTZ R152, R2.reuse, R152 ;  /* 0x0000009802987220 */ /* 0x040fe40000410000 */
[----:B------:R1:W5:Y:S01]  /*10b90*/  MUFU.EX2 R246, R0 ;  /* 0x0000000000f67308 */ /* 0x0003620000000800 */
[C---:B------:R-:W-:Y:S02]  /*10ba0*/  FMUL.FTZ R153, R2.reuse, R153 ;  /* 0x0000009902997220 */ /* 0x040fe40000410000 */
[----:B------:R-:W-:Y:S02]  /*10bb0*/  FMUL.FTZ R156, R2, R156 ;  /* 0x0000009c029c7220 */ /* 0x000fe40000410000 */
[C---:B--2---:R-:W-:Y:S01]  /*10bc0*/  FMUL.FTZ R4, R21.reuse, R176 ;  /* 0x000000b015047220 */ /* 0x044fe20000410000 */
[----:B---3--:R-:W-:Y:S01]  /*10bd0*/  F2FP.BF16.PACK_AB R35, R248, R247 ;  /* 0x000000f7f823723e */ /* 0x008fe200000010ff */
[----:B------:R-:W-:Y:S01]  /*10be0*/  FMUL.FTZ R157, R2, R157 ;  /* 0x0000009d029d7220 */ /* 0x000fe20000410000 */
[----:B------:R-:W-:Y:S01]  /*10bf0*/  MOV R176, R192 ;  /* 0x000000c000b07202 */ /* 0x000fe20000000f00 */
[C---:B------:R-:W-:Y:S02]  /*10c00*/  FMUL.FTZ R160, R21.reuse, R160 ;  /* 0x000000a015a07220 */ /* 0x040fe40000410000 */
[C---:B------:R-:W-:Y:S01]  /*10c10*/  FMUL.FTZ R161, R21.reuse, R161 ;  /* 0x000000a115a17220 */ /* 0x040fe20000410000 */
[-C--:B----4-:R-:W-:Y:S05]  /*10c20*/  HMMA.16816.F32.BF16 R4, R24, R28.reuse, R4 ;  /* 0x0000001c1804723c */ /* 0x090fea0000041804 */
[C---:B------:R-:W-:Y:S02]  /*10c30*/  FMUL.FTZ R162, R20.reuse, R162 ;  /* 0x000000a214a27220 */ /* 0x040fe40000410000 */
[----:B------:R-:W-:Y:S02]  /*10c40*/  FMUL.FTZ R163, R20, R163 ;  /* 0x000000a314a37220 */ /* 0x000fe40000410000 */
[----:B------:R-:W-:Y:S03]  /*10c50*/  FMUL.FTZ R52, R21, R52 ;  /* 0x0000003415347220 */ /* 0x000fe60000410000 */
[----:B-1----:R-:W-:Y:S01]  /*10c60*/  FSEL R0, R3, RZ, P0 ;  /* 0x000000ff03007208 */ /* 0x002fe20000000000 */
[C---:B------:R-:W-:Y:S01]  /*10c70*/  FMUL.FTZ R53, R21.reuse, R53 ;  /* 0x0000003515357220 */ /* 0x040fe20000410000 */
[----:B-----5:R-:W-:Y:S01]  /*10c80*/  F2FP.BF16.PACK_AB R33, R246, R245 ;  /* 0x000000f5f621723e */ /* 0x020fe200000010ff */
[----:B------:R-:W-:Y:S01]  /*10c90*/  FMUL.FTZ R54, R20, R54 ;  /* 0x0000003614367220 */ /* 0x000fe20000410000 */
[----:B------:R-:W-:Y:S01]  /*10ca0*/  ISETP.GT.AND P0, PT, R242, R249, PT ;  /* 0x000000f9f200720c */ /* 0x000fe20003f04270 */
[----:B------:R-:W-:Y:S02]  /*10cb0*/  FADD.FTZ R0, -R0, R170 ;  /* 0x000000aa00007221 */ /* 0x000fe40000010100 */
[----:B------:R-:W-:Y:S02]  /*10cc0*/  FMUL.FTZ R55, R20, R55 ;  /* 0x0000003714377220 */ /* 0x000fe40000410000 */
[----:B------:R-:W-:Y:S02]  /*10cd0*/  FMUL.FTZ R0, R0, c[0x0][0x2d0] ;  /* 0x0000b40000007a20 */ /* 0x000fe40000410000 */
[C---:B------:R-:W-:Y:S02]  /*10ce0*/  FMUL.FTZ R56, R2.reuse, R56 ;  /* 0x0000003802387220 */ /* 0x040fe40000410000 */
[C---:B------:R-:W-:Y:S02]  /*10cf0*/  FMUL.FTZ R57, R2.reuse, R57 ;  /* 0x0000003902397220 */ /* 0x040fe40000410000 */
[----:B------:R-:W1:Y:S01]  /*10d00*/  MUFU.EX2 R0, R0 ;  /* 0x0000000000007308 */ /* 0x000e620000000800 */
[C---:B------:R-:W-:Y:S02]  /*10d10*/  FMUL.FTZ R60, R2.reuse, R60 ;  /* 0x0000003c023c7220 */ /* 0x040fe40000410000 */
[----:B------:R-:W-:Y:S02]  /*10d20*/  FMUL.FTZ R61, R2, R61 ;  /* 0x0000003d023d7220 */ /* 0x000fe40000410000 */
        /* <DEDUP_REMOVED lines=10> */
[C---:B-1----:R-:W-:Y:S02]  /*10dd0*/  FMUL.FTZ R10, R0.reuse, R182 ;  /* 0x000000b6000a7220 */ /* 0x042fe40000410000 */
[C---:B------:R-:W-:Y:S02]  /*10de0*/  FMUL.FTZ R11, R0.reuse, R183 ;  /* 0x000000b7000b7220 */ /* 0x040fe40000410000 */
[C---:B------:R-:W-:Y:S02]  /*10df0*/  FMUL.FTZ R14, R0.reuse, R186 ;  /* 0x000000ba000e7220 */ /* 0x040fe40000410000 */
        /* <DEDUP_REMOVED lines=8> */
[C---:B------:R-:W-:Y:S01]  /*10e80*/  HMMA.16816.F32.BF16 R16, R24.reuse, R30, R16 ;  /* 0x0000001e1810723c */ /* 0x040fe20000041810 */
[----:B------:R-:W1:Y:S03]  /*10e90*/  LDSM.16.MT88.4 R28, [R228+0x100] ;  /* 0x00010000e41c783b */ /* 0x000e660000004200 */
[C---:B------:R-:W-:Y:S02]  /*10ea0*/  FMUL.FTZ R155, R0.reuse, R155 ;  /* 0x0000009b009b7220 */ /* 0x040fe40000410000 */
[C---:B------:R-:W-:Y:S02]  /*10eb0*/  FMUL.FTZ R158, R0.reuse, R158 ;  /* 0x0000009e009e7220 */ /* 0x040fe40000410000 */
[-C--:B------:R-:W-:Y:S04]  /*10ec0*/  HMMA.16816.F32.BF16 R132, R24, R36.reuse, R132 ;  /* 0x000000241884723c */ /* 0x080fe80000041884 */
[C---:B------:R-:W-:Y:S02]  /*10ed0*/  FMUL.FTZ R159, R0.reuse, R159 ;  /* 0x0000009f009f7220 */ /* 0x040fe40000410000 */
[C---:B------:R-:W-:Y:S02]  /*10ee0*/  FMUL.FTZ R58, R0.reuse, R58 ;  /* 0x0000003a003a7220 */ /* 0x040fe40000410000 */
[C---:B------:R-:W-:Y:S04]  /*10ef0*/  HMMA.16816.F32.BF16 R136, R32.reuse, R36, R136 ;  /* 0x000000242088723c */ /* 0x040fe80000041888 */
[C---:B------:R-:W-:Y:S02]  /*10f00*/  FMUL.FTZ R59, R0.reuse, R59 ;  /* 0x0000003b003b7220 */ /* 0x040fe40000410000 */
[C---:B------:R-:W-:Y:S02]  /*10f10*/  FMUL.FTZ R62, R0.reuse, R62 ;  /* 0x0000003e003e7220 */ /* 0x040fe40000410000 */
[-C--:B------:R-:W-:Y:S04]  /*10f20*/  HMMA.16816.F32.BF16 R140, R32, R38.reuse, R140 ;  /* 0x00000026208c723c */ /* 0x080fe8000004188c */
[C---:B------:R-:W-:Y:S02]  /*10f30*/  FMUL.FTZ R63, R0.reuse, R63 ;  /* 0x0000003f003f7220 */ /* 0x040fe40000410000 */
[C---:B------:R-:W-:Y:S02]  /*10f40*/  FMUL.FTZ R74, R0.reuse, R74 ;  /* 0x0000004a004a7220 */ /* 0x040fe40000410000 */
[C---:B------:R-:W-:Y:S01]  /*10f50*/  HMMA.16816.F32.BF16 R144, R24.reuse, R38, R144 ;  /* 0x000000261890723c */ /* 0x040fe20000041890 */
[----:B------:R-:W2:Y:S03]  /*10f60*/  LDSM.16.MT88.4 R36, [R227+0x100] ;  /* 0x00010000e324783b */ /* 0x000ea60000004200 */
[----:B------:R-:W-:Y:S02]  /*10f70*/  FMUL.FTZ R75, R0, R75 ;  /* 0x0000004b004b7220 */ /* 0x000fe40000410000 */
[C---:B------:R-:W-:Y:S02]  /*10f80*/  FMUL.FTZ R76, R2.reuse, R76 ;  /* 0x0000004c024c7220 */ /* 0x040fe40000410000 */
[----:B------:R-:W-:Y:S01]  /*10f90*/  FMUL.FTZ R77, R2, R77 ;  /* 0x0000004d024d7220 */ /* 0x000fe20000410000 */
[-C--:B-1----:R-:W-:Y:S03]  /*10fa0*/  HMMA.16816.F32.BF16 R148, R24, R28.reuse, R148 ;  /* 0x0000001c1894723c */ /* 0x082fe60000041894 */
[C---:B------:R-:W-:Y:S02]  /*10fb0*/  FMUL.FTZ R78, R0.reuse, R78 ;  /* 0x0000004e004e7220 */ /* 0x040fe40000410000 */
[----:B------:R-:W-:Y:S02]  /*10fc0*/  FMUL.FTZ R79, R0, R79 ;  /* 0x0000004f004f7220 */ /* 0x000fe40000410000 */
        /* <DEDUP_REMOVED lines=11> */
[-C--:B--2---:R-:W-:Y:S04]  /*11080*/  HMMA.16816.F32.BF16 R52, R24, R36.reuse, R52 ;  /* 0x000000241834723c */ /* 0x084fe80000041834 */
[----:B------:R-:W-:Y:S02]  /*11090*/  FMUL.FTZ R87, R20, R87 ;  /* 0x0000005714577220 */ /* 0x000fe40000410000 */
[C---:B------:R-:W-:Y:S02]  /*110a0*/  FMUL.FTZ R88, R2.reuse, R88 ;  /* 0x0000005802587220 */ /* 0x040fe40000410000 */
[C---:B------:R-:W-:Y:S04]  /*110b0*/  HMMA.16816.F32.BF16 R56, R32.reuse, R36, R56 ;  /* 0x000000242038723c */ /* 0x040fe80000041838 */
[----:B------:R-:W-:Y:S02]  /*110c0*/  FMUL.FTZ R89, R2, R89 ;  /* 0x0000005902597220 */ /* 0x000fe40000410000 */
[----:B------:R-:W-:Y:S02]  /*110d0*/  FMUL.FTZ R90, R0, R90 ;  /* 0x0000005a005a7220 */ /* 0x000fe40000410000 */
[-C--:B------:R-:W-:Y:S04]  /*110e0*/  HMMA.16816.F32.BF16 R60, R32, R38.reuse, R60 ;  /* 0x00000026203c723c */ /* 0x080fe8000004183c */
[----:B------:R-:W-:Y:S02]  /*110f0*/  FFMA.FTZ R36, R196, c[0x0][0x2d0], -R23 ;  /* 0x0000b400c4247a23 */ /* 0x000fe40000010817 */
[----:B------:R-:W-:Y:S02]  /*11100*/  FMUL.FTZ R91, R0, R91 ;  /* 0x0000005b005b7220 */ /* 0x000fe40000410000 */
[C---:B------:R-:W-:Y:S01]  /*11110*/  HMMA.16816.F32.BF16 R64, R24.reuse, R38, R64 ;  /* 0x000000261840723c */ /* 0x040fe20000041840 */
[----:B------:R2:W-:Y:S03]  /*11120*/  MUFU.EX2 R244, R36 ;  /* 0x0000002400f47308 */ /* 0x0005e60000000800 */
[C---:B------:R-:W-:Y:S02]  /*11130*/  FMUL.FTZ R92, R2.reuse, R92 ;  /* 0x0000005c025c7220 */ /* 0x040fe40000410000 */
[----:B------:R-:W-:Y:S02]  /*11140*/  FMUL.FTZ R93, R2, R93 ;  /* 0x0000005d025d7220 */ /* 0x000fe40000410000 */
[C---:B------:R-:W-:Y:S01]  /*11150*/  FMUL.FTZ R94, R0.reuse, R94 ;  /* 0x0000005e005e7220 */ /* 0x040fe20000410000 */
[-C--:B-1----:R-:W-:Y:S03]  /*11160*/  HMMA.16816.F32.BF16 R68, R24, R28.reuse, R68 ;  /* 0x0000001c1844723c */ /* 0x082fe60000041844 */
[----:B------:R-:W-:Y:S02]  /*11170*/  FMUL.FTZ R95, R0, R95 ;  /* 0x0000005f005f7220 */ /* 0x000fe40000410000 */
[C---:B------:R-:W-:Y:S02]  /*11180*/  FMUL.FTZ R96, R21.reuse, R96 ;  /* 0x0000006015607220 */ /* 0x040fe40000410000 */
[----:B------:R-:W-:Y:S01]  /*11190*/  FMUL.FTZ R97, R21, R97 ;  /* 0x0000006115617220 */ /* 0x000fe20000410000 */
[C---:B------:R-:W-:Y:S04]  /*111a0*/  HMMA.16816.F32.BF16 R72, R32.reuse, R28, R72 ;  /* 0x0000001c2048723c */ /* 0x040fe80000041848 */
[C---:B------:R-:W-:Y:S02]  /*111b0*/  FMUL.FTZ R98, R20.reuse, R98 ;  /* 0x0000006214627220 */ /* 0x040fe40000410000 */
[C---:B------:R-:W-:Y:S02]  /*111c0*/  FMUL.FTZ R99, R20.reuse, R99 ;  /* 0x0000006314637220 */ /* 0x040fe40000410000 */
[-C--:B------:R-:W-:Y:S01]  /*111d0*/  HMMA.16816.F32.BF16 R76, R32, R30.reuse, R76 ;  /* 0x0000001e204c723c */ /* 0x080fe2000004184c */
[----:B--2---:R-:W1:Y:S03]  /*111e0*/  LDSM.16.MT88.4 R36, [R226+0x1900] ;  /* 0x00190000e224783b */ /* 0x004e660000004200 */
[--C-:B------:R-:W-:Y:S02]  /*111f0*/  FFMA.FTZ R28, R199, c[0x0][0x2d0], -R48.reuse ;  /* 0x0000b400c71c7a23 */ /* 0x100fe40000010830 */
[C---:B------:R-:W-:Y:S01]  /*11200*/  FMUL.FTZ R100, R21.reuse, R100 ;  /* 0x0000006415647220 */ /* 0x040fe20000410000 */
[----:B------:R2:W-:Y:S01]  /*11210*/  MUFU.EX2 R199, R40 ;  /* 0x0000002800c77308 */ /* 0x0005e20000000800 */
[C---:B------:R-:W-:Y:S04]  /*11220*/  HMMA.16816.F32.BF16 R80, R24.reuse, R30, R80 ;  /* 0x0000001e1850723c */ /* 0x040fe80000041850 */
[----:B------:R-:W-:Y:S02]  /*11230*/  FMUL.FTZ R101, R21, R101 ;  /* 0x0000006515657220 */ /* 0x000fe40000410000 */
[C---:B------:R-:W-:Y:S02]  /*11240*/  FMUL.FTZ R102, R20.reuse, R102 ;  /* 0x0000006614667220 */ /* 0x040fe40000410000 */
[----:B------:R-:W-:Y:S01]  /*11250*/  FMUL.FTZ R103, R20, R103 ;  /* 0x0000006714677220 */ /* 0x000fe20000410000 */
[----:B------:R3:W-:Y:S03]  /*11260*/  MUFU.EX2 R221, R28 ;  /* 0x0000001c00dd7308 */ /* 0x0007e60000000800 */
[C---:B------:R-:W-:Y:S02]  /*11270*/  FMUL.FTZ R104, R2.reuse, R104 ;  /* 0x0000006802687220 */ /* 0x040fe40000410000 */
[----:B------:R-:W-:Y:S02]  /*11280*/  FMUL.FTZ R105, R2, R105 ;  /* 0x0000006902697220 */ /* 0x000fe40000410000 */
[C---:B------:R-:W-:Y:S02]  /*11290*/  FMUL.FTZ R106, R0.reuse, R106 ;  /* 0x0000006a006a7220 */ /* 0x040fe40000410000 */
[----:B------:R-:W-:Y:S02]  /*112a0*/  FMUL.FTZ R107, R0, R107 ;  /* 0x0000006b006b7220 */ /* 0x000fe40000410000 */
[C---:B------:R-:W-:Y:S02]  /*112b0*/  FMUL.FTZ R108, R2.reuse, R108 ;  /* 0x0000006c026c7220 */ /* 0x040fe40000410000 */
[----:B------:R-:W-:Y:S02]  /*112c0*/  FMUL.FTZ R109, R2, R109 ;  /* 0x0000006d026d7220 */ /* 0x000fe40000410000 */
[----:B--2---:R-:W-:Y:S01]  /*112d0*/  FFMA.FTZ R40, R205, c[0x0][0x2d0], -R49 ;  /* 0x0000b400cd287a23 */ /* 0x004fe20000010831 */
[----:B------:R-:W-:Y:S01]  /*112e0*/  MOV R205, R194 ;  /* 0x000000c200cd7202 */ /* 0x000fe20000000f00 */
[C---:B------:R-:W-:Y:S02]  /*112f0*/  FMUL.FTZ R110, R0.reuse, R110 ;  /* 0x0000006e006e7220 */ /* 0x040fe40000410000 */
[----:B------:R-:W-:Y:S01]  /*11300*/  MUFU.EX2 R198, R40 ;  /* 0x0000002800c67308 */ /* 0x000fe20000000800 */
[----:B------:R-:W-:Y:S02]  /*11310*/  FMUL.FTZ R111, R0, R111 ;  /* 0x0000006f006f7220 */ /* 0x000fe40000410000 */
[C---:B------:R-:W-:Y:S01]  /*11320*/  FMUL.FTZ R112, R21.reuse, R112 ;  /* 0x0000007015707220 */ /* 0x040fe20000410000 */
[-C--:B-1----:R-:W-:Y:S03]  /*11330*/  HMMA.16816.F32.BF16 R84, R24, R36.reuse, R84 ;  /* 0x000000241854723c */ /* 0x082fe60000041854 */
[----:B---3--:R-:W-:Y:S02]  /*11340*/  FFMA.FTZ R28, R200, c[0x0][0x2d0], -R23 ;  /* 0x0000b400c81c7a23 */ /* 0x008fe40000010817 */
[----:B------:R-:W-:Y:S02]  /*11350*/  FMUL.FTZ R113, R21, R113 ;  /* 0x0000007115717220 */ /* 0x000fe40000410000 */
[----:B------:R1:W-:Y:S01]  /*11360*/  MUFU.EX2 R220, R28 ;  /* 0x0000001c00dc7308 */ /* 0x0003e20000000800 */
[C---:B------:R-:W-:Y:S04]  /*11370*/  HMMA.16816.F32.BF16 R88, R32.reuse, R36, R88 ;  /* 0x000000242058723c */ /* 0x040fe80000041858 */
[C---:B------:R-:W-:Y:S02]  /*11380*/  FMUL.FTZ R114, R20.reuse, R114 ;  /* 0x0000007214727220 */ /* 0x040fe40000410000 */
[C---:B------:R-:W-:Y:S02]  /*11390*/  FMUL.FTZ R115, R20.reuse, R115 ;  /* 0x0000007314737220 */ /* 0x040fe40000410000 */
[-C--:B------:R-:W-:Y:S04]  /*113a0*/  HMMA.16816.F32.BF16 R92, R32, R38.reuse, R92 ;  /* 0x00000026205c723c */ /* 0x080fe8000004185c */
[----:B------:R-:W-:Y:S01]  /*113b0*/  FFMA.FTZ R36, R203, c[0x0][0x2d0], -R48 ;  /* 0x0000b400cb247a23 */ /* 0x000fe20000010830 */
[----:B------:R-:W-:Y:S01]  /*113c0*/  MOV R203, R195 ;  /* 0x000000c300cb7202 */ /* 0x000fe20000000f00 */
[C---:B------:R-:W-:Y:S02]  /*113d0*/  FMUL.FTZ R116, R21.reuse, R116 ;  /* 0x0000007415747220 */ /* 0x040fe40000410000 */
[C---:B------:R-:W-:Y:S01]  /*113e0*/  HMMA.16816.F32.BF16 R96, R24.reuse, R38, R96 ;  /* 0x000000261860723c */ /* 0x040fe20000041860 */
[----:B------:R2:W-:Y:S03]  /*113f0*/  MUFU.EX2 R201, R36 ;  /* 0x0000002400c97308 */ /* 0x0005e60000000800 */
[----:B------:R-:W-:Y:S02]  /*11400*/  FMUL.FTZ R117, R21, R117 ;  /* 0x0000007515757220 */ /* 0x000fe40000410000 */
[C---:B------:R-:W-:Y:S01]  /*11410*/  FMUL.FTZ R118, R20.reuse, R118 ;  /* 0x0000007614767220 */ /* 0x040fe20000410000 */
[----:B-1----:R-:W1:Y:S01]  /*11420*/  LDSM.16.MT88.4 R28, [R228+0x1900] ;  /* 0x00190000e41c783b */ /* 0x002e620000004200 */
[----:B------:R-:W-:Y:S04]  /*11430*/  FMUL.FTZ R119, R20, R119 ;  /* 0x0000007714777220 */ /* 0x000fe80000410000 */
[C---:B------:R-:W-:Y:S02]  /*11440*/  FMUL.FTZ R120, R2.reuse, R120 ;  /* 0x0000007802787220 */ /* 0x040fe40000410000 */
[----:B------:R-:W-:Y:S02]  /*11450*/  FMUL.FTZ R121, R2, R121 ;  /* 0x0000007902797220 */ /* 0x000fe40000410000 */
[C---:B------:R-:W-:Y:S02]  /*11460*/  FMUL.FTZ R122, R0.reuse, R122 ;  /* 0x0000007a007a7220 */ /* 0x040fe40000410000 */
[----:B------:R-:W-:Y:S02]  /*11470*/  FMUL.FTZ R123, R0, R123 ;  /* 0x0000007b007b7220 */ /* 0x000fe40000410000 */
[C---:B------:R-:W-:Y:S02]  /*11480*/  FMUL.FTZ R124, R2.reuse, R124 ;  /* 0x0000007c027c7220 */ /* 0x040fe40000410000 */
[----:B------:R-:W-:Y:S02]  /*11490*/  FMUL.FTZ R125, R2, R125 ;  /* 0x0000007d027d7220 */ /* 0x000fe40000410000 */
[C---:B------:R-:W-:Y:S02]  /*114a0*/  FMUL.FTZ R126, R0.reuse, R126 ;  /* 0x0000007e007e7220 */ /* 0x040fe40000410000 */
[--C-:B--2---:R-:W-:Y:S02]  /*114b0*/  FFMA.FTZ R36, R51, c[0x0][0x2d0], -R49.reuse ;  /* 0x0000b40033247a23 */ /* 0x104fe40000010831 */
[----:B------:R-:W-:Y:S02]  /*114c0*/  FMUL.FTZ R127, R0, R127 ;  /* 0x0000007f007f7220 */ /* 0x000fe40000410000 */
[----:B------:R2:W3:Y:S01]  /*114d0*/  MUFU.EX2 R200, R36 ;  /* 0x0000002400c87308 */ /* 0x0004e20000000800 */
[C---:B------:R-:W-:Y:S02]  /*114e0*/  FMUL.FTZ R128, R21.reuse, R128 ;  /* 0x0000008015807220 */ /* 0x040fe40000410000 */
[----:B------:R-:W-:Y:S02]  /*114f0*/  FMUL.FTZ R129, R21, R129 ;  /* 0x0000008115817220 */ /* 0x000fe40000410000 */
[C---:B------:R-:W-:Y:S02]  /*11500*/  FMUL.FTZ R130, R20.reuse, R130 ;  /* 0x0000008214827220 */ /* 0x040fe40000410000 */
[----:B------:R-:W-:Y:S01]  /*11510*/  FMUL.FTZ R131, R20, R131 ;  /* 0x0000008314837220 */ /* 0x000fe20000410000 */
[-C--:B-1----:R-:W-:Y:S01]  /*11520*/  HMMA.16816.F32.BF16 R100, R24, R28.reuse, R100 ;  /* 0x0000001c1864723c */ /* 0x082fe20000041864 */
[----:B--2---:R-:W1:Y:S07]  /*11530*/  LDSM.16.MT88.4 R36, [R227+0x1900] ;  /* 0x00190000e324783b */ /* 0x004e6e0000004200 */
[C---:B------:R-:W-:Y:S07]  /*11540*/  HMMA.16816.F32.BF16 R104, R32.reuse, R28, R104 ;  /* 0x0000001c2068723c */ /* 0x040fee0000041868 */
[----:B------:R-:W-:Y:S01]  /*11550*/  FFMA.FTZ R28, R206, c[0x0][0x2d0], -R49 ;  /* 0x0000b400ce1c7a23 */ /* 0x000fe20000010831 */
[-C--:B------:R-:W-:Y:S01]  /*11560*/  HMMA.16816.F32.BF16 R108, R32, R30.reuse, R108 ;  /* 0x0000001e206c723c */ /* 0x080fe2000004186c */
[----:B------:R-:W2:Y:S02]  /*11570*/  LDL.LU R206, [R1+0x24] ;  /* 0x0000240001ce7983 */ /* 0x000ea40000300800 */
[----:B------:R4:W5:Y:S05]  /*11580*/  MUFU.EX2 R197, R28 ;  /* 0x0000001c00c57308 */ /* 0x00096a0000000800 */
[C---:B------:R-:W-:Y:S04]  /*11590*/  HMMA.16816.F32.BF16 R112, R24.reuse, R30, R112 ;  /* 0x0000001e1870723c */ /* 0x040fe80000041870 */
[--C-:B----4-:R-:W-:Y:S02]  /*115a0*/  FFMA.FTZ R28, R41, c[0x0][0x2d0], -R50.reuse ;  /* 0x0000b400291c7a23 */ /* 0x110fe40000010832 */
[----:B------:R-:W-:Y:S02]  /*115b0*/  LDSM.16.MT88.4 R40, [R226+0x900] ;  /* 0x00090000e228783b */ /* 0x000fe40000004200 */
[-C--:B-1----:R-:W-:Y:S01]  /*115c0*/  HMMA.16816.F32.BF16 R116, R24, R36.reuse, R116 ;  /* 0x000000241874723c */ /* 0x082fe20000041874 */
[----:B------:R1:W-:Y:S07]  /*115d0*/  MUFU.EX2 R196, R28 ;  /* 0x0000001c00c47308 */ /* 0x0003ee0000000800 */
[C---:B------:R-:W-:Y:S07]  /*115e0*/  HMMA.16816.F32.BF16 R120, R32.reuse, R36, R120 ;  /* 0x000000242078723c */ /* 0x040fee0000041878 */
[--C-:B------:R-:W-:Y:S01]  /*115f0*/  FFMA.FTZ R36, R45, c[0x0][0x2d0], -R50.reuse ;  /* 0x0000b4002d247a23 */ /* 0x100fe20000010832 */
[-C--:B------:R-:W-:Y:S03]  /*11600*/  HMMA.16816.F32.BF16 R124, R32, R38.reuse, R124 ;  /* 0x00000026207c723c */ /* 0x080fe6000004187c */
[----:B------:R4:W-:Y:S04]  /*11610*/  MUFU.EX2 R51, R36 ;  /* 0x0000002400337308 */ /* 0x0009e80000000800 */
[----:B---3--:R-:W-:Y:S01]  /*11620*/  F2FP.BF16.PACK_AB R32, R199, R200 ;  /* 0x000000c8c720723e */ /* 0x008fe200000010ff */
[----:B------:R-:W-:Y:S04]  /*11630*/  HMMA.16816.F32.BF16 R128, R24, R38, R128 ;  /* 0x000000261880723c */ /* 0x000fe80000041880 */
[--C-:B-1----:R-:W-:Y:S01]  /*11640*/  FFMA.FTZ R28, R44, c[0x0][0x2d0], -R50.reuse ;  /* 0x0000b4002c1c7a23 */ /* 0x102fe20000010832 */
[----:B-----5:R-:W-:Y:S01]  /*11650*/  F2FP.BF16.PACK_AB R34, R197, R198 ;  /* 0x000000c6c522723e */ /* 0x020fe200000010ff */
[----:B------:R-:W-:Y:S01]  /*11660*/  FFMA.FTZ R44, R171, c[0x0][0x2d0], -R50 ;  /* 0x0000b400ab2c7a23 */ /* 0x000fe20000010832 */
[----:B------:R-:W-:Y:S01]  /*11670*/  F2FP.BF16.PACK_AB R24, R223, R244 ;  /* 0x000000f4df18723e */ /* 0x000fe200000010ff */
[----:B------:R1:W3:Y:S01]  /*11680*/  MUFU.EX2 R195, R28 ;  /* 0x0000001c00c37308 */ /* 0x0002e20000000800 */
[----:B------:R-:W-:Y:S03]  /*11690*/  F2FP.BF16.PACK_AB R25, R221, R222 ;  /* 0x000000dedd19723e */ /* 0x000fe600000010ff */
[----:B------:R-:W-:Y:S02]  /*116a0*/  F2FP.BF16.PACK_AB R26, R219, R220 ;  /* 0x000000dcdb1a723e */ /* 0x000fe400000010ff */
[----:B------:R-:W-:Y:S04]  /*116b0*/  F2FP.BF16.PACK_AB R27, R201, R202 ;  /* 0x000000cac91b723e */ /* 0x000fe800000010ff */
[----:B------:R5:W5:Y:S01]  /*116c0*/  MUFU.EX2 R194, R44 ;  /* 0x0000002c00c27308 */ /* 0x000b620000000800 */
[--C-:B----4-:R-:W-:Y:S01]  /*116d0*/  FFMA.FTZ R36, R209, c[0x0][0x2d0], -R23.reuse ;  /* 0x0000b400d1247a23 */ /* 0x110fe20000010817 */
[----:B------:R-:W-:Y:S08]  /*116e0*/  MOV R209, R193 ;  /* 0x000000c100d17202 */ /* 0x000ff00000000f00 */
[----:B------:R4:W-:Y:S01]  /*116f0*/  MUFU.EX2 R193, R36 ;  /* 0x0000002400c17308 */ /* 0x0009e20000000800 */
[----:B-1----:R-:W1:Y:S01]  /*11700*/  LDSM.16.MT88.4 R28, [R225+0x900] ;  /* 0x00090000e11c783b */ /* 0x002e620000004200 */
[----:B---3--:R-:W-:Y:S07]  /*11710*/  F2FP.BF16.PACK_AB R33, R195, R196 ;  /* 0x000000c4c321723e */ /* 0x008fee00000010ff */
[----:B-----5:R-:W3:Y:S01]  /*11720*/  LDSM.16.MT88.4 R44, [R228+0x900] ;  /* 0x00090000e42c783b */ /* 0x020ee20000004200 */
[----:B------:R-:W-:Y:S01]  /*11730*/  F2FP.BF16.PACK_AB R35, R51, R194 ;  /* 0x000000c23323723e */ /* 0x000fe200000010ff */
[--C-:B----4-:R-:W-:Y:S01]  /*11740*/  FFMA.FTZ R36, R210, c[0x0][0x2d0], -R23.reuse ;  /* 0x0000b400d2247a23 */ /* 0x110fe20000010817 */
[----:B------:R-:W-:Y:S03]  /*11750*/  MOV R210, R166 ;  /* 0x000000a600d27202 */ /* 0x000fe60000000f00 */
[----:B------:R4:W-:Y:S01]  /*11760*/  MUFU.EX2 R192, R36 ;  /* 0x0000002400c07308 */ /* 0x0009e20000000800 */
[-C--:B-1----:R-:W-:Y:S08]  /*11770*/  HMMA.16816.F32.BF16 R4, R24, R28.reuse, R4 ;  /* 0x0000001c1804723c */ /* 0x082ff00000041804 */
[C---:B------:R-:W-:Y:S04]  /*11780*/  HMMA.16816.F32.BF16 R8, R32.reuse, R28, R8 ;  /* 0x0000001c2008723c */ /* 0x040fe80000041808 */
[--C-:B----4-:R-:W-:Y:S01]  /*11790*/  FFMA.FTZ R36, R207, c[0x0][0x2d0], -R48.reuse ;  /* 0x0000b400cf247a23 */ /* 0x110fe20000010830 */
[----:B------:R-:W-:Y:S03]  /*117a0*/  MOV R207, R175 ;  /* 0x000000af00cf7202 */ /* 0x000fe60000000f00 */
[-C--:B------:R-:W-:Y:S01]  /*117b0*/  HMMA.16816.F32.BF16 R12, R32, R30.reuse, R12 ;  /* 0x0000001e200c723c */ /* 0x080fe2000004180c */
[----:B------:R1:W-:Y:S07]  /*117c0*/  MUFU.EX2 R175, R36 ;  /* 0x0000002400af7308 */ /* 0x0003ee0000000800 */
[C---:B------:R-:W-:Y:S01]  /*117d0*/  HMMA.16816.F32.BF16 R16, R24.reuse, R30, R16 ;  /* 0x0000001e1810723c */ /* 0x040fe20000041810 */
[----:B------:R-:W4:Y:S07]  /*117e0*/  LDSM.16.MT88.4 R28, [R227+0x900] ;  /* 0x00090000e31c783b */ /* 0x000f2e0000004200 */
[-C--:B------:R-:W-:Y:S08]  /*117f0*/  HMMA.16816.F32.BF16 R132, R24, R40.reuse, R132 ;  /* 0x000000281884723c */ /* 0x080ff00000041884 */
[C---:B------:R-:W-:Y:S01]  /*11800*/  HMMA.16816.F32.BF16 R136, R32.reuse, R40, R136 ;  /* 0x000000282088723c */ /* 0x040fe20000041888 */
[----:B-1----:R-:W1:Y:S06]  /*11810*/  LDSM.16.MT88.4 R36, [R225+0x2100] ;  /* 0x00210000e124783b */ /* 0x002e6c0000004200 */
[--C-:B------:R-:W-:Y:S01]  /*11820*/  FFMA.FTZ R40, R208, c[0x0][0x2d0], -R48.reuse ;  /* 0x0000b400d0287a23 */ /* 0x100fe20000010830 */
[-C--:B------:R-:W-:Y:S03]  /*11830*/  HMMA.16816.F32.BF16 R140, R32, R42.reuse, R140 ;  /* 0x0000002a208c723c */ /* 0x080fe6000004188c */
[----:B------:R5:W-:Y:S01]  /*11840*/  MUFU.EX2 R170, R40 ;  /* 0x0000002800aa7308 */ /* 0x000be20000000800 */
[----:B------:R-:W-:Y:S04]  /*11850*/  MOV R208, R165 ;  /* 0x000000a500d07202 */ /* 0x000fe80000000f00 */
[C---:B------:R-:W-:Y:S08]  /*11860*/  HMMA.16816.F32.BF16 R144, R24.reuse, R42, R144 ;  /* 0x0000002a1890723c */ /* 0x040ff00000041890 */
[-C--:B---3--:R-:W-:Y:S08]  /*11870*/  HMMA.16816.F32.BF16 R148, R24, R44.reuse, R148 ;  /* 0x0000002c1894723c */ /* 0x088ff00000041894 */
[C---:B------:R-:W-:Y:S04]  /*11880*/  HMMA.16816.F32.BF16 R152, R32.reuse, R44, R152 ;  /* 0x0000002c2098723c */ /* 0x040fe80000041898 */
[--C-:B-----5:R-:W-:Y:S02]  /*11890*/  FFMA.FTZ R40, R216, c[0x0][0x2d0], -R23.reuse ;  /* 0x0000b400d8287a23 */ /* 0x120fe40000010817 */
[----:B------:R-:W-:Y:S01]  /*118a0*/  FFMA.FTZ R23, R215, c[0x0][0x2d0], -R23 ;  /* 0x0000b400d7177a23 */ /* 0x000fe20000010817 */
[----:B------:R-:W3:Y:S01]  /*118b0*/  LDL.LU R216, [R1+0x20] ;  /* 0x0000200001d87983 */ /* 0x000ee20000300800 */
[-C--:B------:R-:W-:Y:S01]  /*118c0*/  HMMA.16816.F32.BF16 R156, R32, R46.reuse, R156 ;  /* 0x0000002e209c723c */ /* 0x080fe2000004189c */
[----:B------:R5:W-:Y:S02]  /*118d0*/  MUFU.EX2 R171, R40 ;  /* 0x0000002800ab7308 */ /* 0x000be40000000800 */
[----:B------:R-:W2:Y:S05]  /*118e0*/  LDL.LU R215, [R1+0x1c] ;  /* 0x00001c0001d77983 */ /* 0x000eaa0000300800 */
[C---:B------:R-:W-:Y:S03]  /*118f0*/  HMMA.16816.F32.BF16 R160, R24.reuse, R46, R160 ;  /* 0x0000002e18a0723c */ /* 0x040fe600000418a0 */
[----:B------:R1:W-:Y:S05]  /*11900*/  MUFU.EX2 R166, R23 ;  /* 0x0000001700a67308 */ /* 0x0003ea0000000800 */
[-C--:B----4-:R-:W-:Y:S08]  /*11910*/  HMMA.16816.F32.BF16 R52, R24, R28.reuse, R52 ;  /* 0x0000001c1834723c */ /* 0x090ff00000041834 */
[C---:B------:R-:W-:Y:S01]  /*11920*/  HMMA.16816.F32.BF16 R56, R32.reuse, R28, R56 ;  /* 0x0000001c2038723c */ /* 0x040fe20000041838 */
[----:B-----5:R-:W4:Y:S07]  /*11930*/  LDSM.16.MT88.4 R40, [R226+0x2100] ;  /* 0x00210000e228783b */ /* 0x020f2e0000004200 */
[-C--:B------:R-:W-:Y:S04]  /*11940*/  HMMA.16816.F32.BF16 R60, R32, R30.reuse, R60 ;  /* 0x0000001e203c723c */ /* 0x080fe8000004183c */
[--C-:B-1----:R-:W-:Y:S01]  /*11950*/  FFMA.FTZ R23, R211, c[0x0][0x2d0], -R48.reuse ;  /* 0x0000b400d3177a23 */ /* 0x102fe20000010830 */
[----:B------:R-:W-:Y:S01]  /*11960*/  MOV R211, R164 ;  /* 0x000000a400d37202 */ /* 0x000fe20000000f00 */
[----:B------:R-:W-:Y:S02]  /*11970*/  FFMA.FTZ R48, R214, c[0x0][0x2d0], -R48 ;  /* 0x0000b400d6307a23 */ /* 0x000fe40000010830 */
[C---:B------:R-:W-:Y:S01]  /*11980*/  HMMA.16816.F32.BF16 R64, R24.reuse, R30, R64 ;  /* 0x0000001e1840723c */ /* 0x040fe20000041840 */
[----:B------:R1:W-:Y:S01]  /*11990*/  MUFU.EX2 R165, R23 ;  /* 0x0000001700a57308 */ /* 0x0003e20000000800 */
[----:B------:R-:W5:Y:S04]  /*119a0*/  LDL.LU R214, [R1+0x18] ;  /* 0x0000180001d67983 */ /* 0x000f680000300800 */
[----:B------:R-:W4:Y:S02]  /*119b0*/  LDSM.16.MT88.4 R28, [R228+0x2100] ;  /* 0x00210000e41c783b */ /* 0x000f240000004200 */
[-C--:B------:R-:W-:Y:S03]  /*119c0*/  HMMA.16816.F32.BF16 R68, R24, R36.reuse, R68 ;  /* 0x000000241844723c */ /* 0x080fe60000041844 */
[----:B------:R-:W-:Y:S05]  /*119d0*/  MUFU.EX2 R164, R48 ;  /* 0x0000003000a47308 */ /* 0x000fea0000000800 */
[C---:B------:R-:W-:Y:S08]  /*119e0*/  HMMA.16816.F32.BF16 R72, R32.reuse, R36, R72 ;  /* 0x000000242048723c */ /* 0x040ff00000041848 */
[-C--:B------:R-:W-:Y:S04]  /*119f0*/  HMMA.16816.F32.BF16 R76, R32, R38.reuse, R76 ;  /* 0x00000026204c723c */ /* 0x080fe8000004184c */
[--C-:B-1----:R-:W-:Y:S01]  /*11a00*/  FFMA.FTZ R23, R212, c[0x0][0x2d0], -R49.reuse ;  /* 0x0000b400d4177a23 */ /* 0x102fe20000010831 */
[----:B------:R-:W-:Y:S03]  /*11a10*/  MOV R212, R176 ;  /* 0x000000b000d47202 */ /* 0x000fe60000000f00 */
[C---:B------:R-:W-:Y:S01]  /*11a20*/  HMMA.16816.F32.BF16 R80, R24.reuse, R38, R80 ;  /* 0x000000261850723c */ /* 0x040fe20000041850 */
[----:B------:R1:W-:Y:S01]  /*11a30*/  MUFU.EX2 R48, R23 ;  /* 0x0000001700307308 */ /* 0x0003e20000000800 */
[----:B------:R-:W1:Y:S06]  /*11a40*/  LDSM.16.MT88.4 R36, [R227+0x2100] ;  /* 0x00210000e324783b */ /* 0x000e6c0000004200 */
[-C--:B----4-:R-:W-:Y:S08]  /*11a50*/  HMMA.16816.F32.BF16 R84, R24, R40.reuse, R84 ;  /* 0x000000281854723c */ /* 0x090ff00000041854 */
[C---:B------:R-:W-:Y:S08]  /*11a60*/  HMMA.16816.F32.BF16 R88, R32.reuse, R40, R88 ;  /* 0x000000282058723c */ /* 0x040ff00000041858 */
[-C--:B------:R-:W-:Y:S04]  /*11a70*/  HMMA.16816.F32.BF16 R92, R32, R42.reuse, R92 ;  /* 0x0000002a205c723c */ /* 0x080fe8000004185c */
[--C-:B-1----:R-:W-:Y:S04]  /*11a80*/  FFMA.FTZ R23, R213, c[0x0][0x2d0], -R49.reuse ;  /* 0x0000b400d5177a23 */ /* 0x102fe80000010831 */
[C---:B------:R-:W-:Y:S01]  /*11a90*/  HMMA.16816.F32.BF16 R96, R24.reuse, R42, R96 ;  /* 0x0000002a1860723c */ /* 0x040fe20000041860 */
[----:B------:R1:W4:Y:S01]  /*11aa0*/  MUFU.EX2 R46, R23 ;  /* 0x00000017002e7308 */ /* 0x0003220000000800 */
[----:B------:R-:W3:Y:S06]  /*11ab0*/  LDSM.16.MT88.4 R40, [R226+0x1100] ;  /* 0x00110000e228783b */ /* 0x000eec0000004200 */
[-C--:B------:R-:W-:Y:S08]  /*11ac0*/  HMMA.16816.F32.BF16 R100, R24, R28.reuse, R100 ;  /* 0x0000001c1864723c */ /* 0x080ff00000041864 */
[C---:B------:R-:W-:Y:S08]  /*11ad0*/  HMMA.16816.F32.BF16 R104, R32.reuse, R28, R104 ;  /* 0x0000001c2068723c */ /* 0x040ff00000041868 */
[-C--:B------:R-:W-:Y:S04]  /*11ae0*/  HMMA.16816.F32.BF16 R108, R32, R30.reuse, R108 ;  /* 0x0000001e206c723c */ /* 0x080fe8000004186c */
[--C-:B-1----:R-:W-:Y:S01]  /*11af0*/  FFMA.FTZ R23, R217, c[0x0][0x2d0], -R49.reuse ;  /* 0x0000b400d9177a23 */ /* 0x102fe20000010831 */
[----:B----4-:R-:W-:Y:S01]  /*11b00*/  F2FP.BF16.PACK_AB R28, R46, R48 ;  /* 0x000000302e1c723e */ /* 0x010fe200000010ff */
[----:B------:R-:W-:Y:S02]  /*11b10*/  FFMA.FTZ R49, R218, c[0x0][0x2d0], -R49 ;  /* 0x0000b400da317a23 */ /* 0x000fe40000010831 */
[C---:B------:R-:W-:Y:S01]  /*11b20*/  HMMA.16816.F32.BF16 R112, R24.reuse, R30, R112 ;  /* 0x0000001e1870723c */ /* 0x040fe20000041870 */
[----:B------:R1:W-:Y:S07]  /*11b30*/  MUFU.EX2 R47, R23 ;  /* 0x00000017002f7308 */ /* 0x0003ee0000000800 */
[-C--:B------:R-:W-:Y:S03]  /*11b40*/  HMMA.16816.F32.BF16 R116, R24, R36.reuse, R116 ;  /* 0x000000241874723c */ /* 0x080fe60000041874 */
[----:B------:R-:W4:Y:S05]  /*11b50*/  MUFU.EX2 R49, R49 ;  /* 0x0000003100317308 */ /* 0x000f2a0000000800 */
[C---:B------:R-:W-:Y:S08]  /*11b60*/  HMMA.16816.F32.BF16 R120, R32.reuse, R36, R120 ;  /* 0x000000242078723c */ /* 0x040ff00000041878 */
[-C--:B------:R-:W-:Y:S01]  /*11b70*/  HMMA.16816.F32.BF16 R124, R32, R38.reuse, R124 ;  /* 0x00000026207c723c */ /* 0x080fe2000004187c */
[----:B------:R-:W2:Y:S03]  /*11b80*/  LDSM.16.MT88.4 R32, [R228+0x1100] ;  /* 0x00110000e420783b */ /* 0x000ea60000004200 */
[--C-:B-1----:R-:W-:Y:S04]  /*11b90*/  FFMA.FTZ R23, R173, c[0x0][0x2d0], -R50.reuse ;  /* 0x0000b400ad177a23 */ /* 0x102fe80000010832 */
[----:B------:R-:W-:Y:S01]  /*11ba0*/  HMMA.16816.F32.BF16 R128, R24, R38, R128 ;  /* 0x000000261880723c */ /* 0x000fe20000041880 */
[----:B------:R1:W-:Y:S01]  /*11bb0*/  MUFU.EX2 R45, R23 ;  /* 0x00000017002d7308 */ /* 0x0003e20000000800 */
[----:B------:R-:W2:Y:S02]  /*11bc0*/  LDSM.16.MT88.4 R36, [R227+0x1100] ;  /* 0x00110000e324783b */ /* 0x000ea40000004200 */
[----:B----4-:R-:W-:Y:S03]  /*11bd0*/  F2FP.BF16.PACK_AB R30, R49, R47 ;  /* 0x0000002f311e723e */ /* 0x010fe600000010ff */
[----:B------:R-:W-:Y:S02]  /*11be0*/  F2FP.BF16.PACK_AB R24, R192, R193 ;  /* 0x000000c1c018723e */ /* 0x000fe400000010ff */
[----:B------:R-:W-:Y:S03]  /*11bf0*/  F2FP.BF16.PACK_AB R25, R170, R175 ;  /* 0x000000afaa19723e */ /* 0x000fe600000010ff */
[----:B------:R-:W-:Y:S02]  /*11c00*/  F2FP.BF16.PACK_AB R26, R166, R171 ;  /* 0x000000aba61a723e */ /* 0x000fe400000010ff */
[----:B------:R-:W-:Y:S07]  /*11c10*/  F2FP.BF16.PACK_AB R27, R164, R165 ;  /* 0x000000a5a41b723e */ /* 0x000fee00000010ff */
[-C--:B------:R-:W-:Y:S01]  /*11c20*/  HMMA.16816.F32.BF16 R176, R24, R188.reuse, R4 ;  /* 0x000000bc18b0723c */ /* 0x080fe20000041804 */
[----:B------:R-:W4:Y:S02]  /*11c30*/  LDSM.16.MT88.4 R4, [R225+0x2900] ;  /* 0x00290000e104783b */ /* 0x000f240000004200 */
[--C-:B-1----:R-:W-:Y:S04]  /*11c40*/  FFMA.FTZ R23, R172, c[0x0][0x2d0], -R50.reuse ;  /* 0x0000b400ac177a23 */ /* 0x102fe80000010832 */
[----:B------:R1:W1:Y:S02]  /*11c50*/  MUFU.EX2 R44, R23 ;  /* 0x00000017002c7308 */ /* 0x0002640000000800 */
[--C-:B-1----:R-:W-:Y:S03]  /*11c60*/  FFMA.FTZ R23, R174, c[0x0][0x2d0], -R50.reuse ;  /* 0x0000b400ae177a23 */ /* 0x102fe60000010832 */
[----:B------:R-:W-:Y:S01]  /*11c70*/  F2FP.BF16.PACK_AB R29, R44, R45 ;  /* 0x0000002d2c1d723e */ /* 0x000fe200000010ff */
[----:B------:R-:W-:Y:S04]  /*11c80*/  FFMA.FTZ R50, R22, c[0x0][0x2d0], -R50 ;  /* 0x0000b40016327a23 */ /* 0x000fe80000010832 */
[----:B------:R-:W-:Y:S10]  /*11c90*/  MUFU.EX2 R23, R23 ;  /* 0x0000001700177308 */ /* 0x000ff40000000800 */
[----:B------:R-:W1:Y:S02]  /*11ca0*/  MUFU.EX2 R50, R50 ;  /* 0x0000003200327308 */ /* 0x000e640000000800 */
[----:B-1----:R-:W-:Y:S07]  /*11cb0*/  F2FP.BF16.PACK_AB R31, R50, R23 ;  /* 0x00000017321f723e */ /* 0x002fee00000010ff */
[C---:B------:R-:W-:Y:S01]  /*11cc0*/  HMMA.16816.F32.BF16 R180, R28.reuse, R188, R8 ;  /* 0x000000bc1cb4723c */ /* 0x040fe20000041808 */
[----:B------:R-:W1:Y:S07]  /*11cd0*/  LDSM.16.MT88.4 R8, [R226+0x2900] ;  /* 0x00290000e208783b */ /* 0x000e6e0000004200 */
[-C--:B------:R-:W-:Y:S01]  /*11ce0*/  HMMA.16816.F32.BF16 R184, R28, R190.reuse, R12 ;  /* 0x000000be1cb8723c */ /* 0x080fe2000004180c */
[----:B------:R-:W1:Y:S07]  /*11cf0*/  LDSM.16.MT88.4 R12, [R228+0x2900] ;  /* 0x00290000e40c783b */ /* 0x000e6e0000004200 */
[C---:B------:R-:W-:Y:S01]  /*11d00*/  HMMA.16816.F32.BF16 R188, R24.reuse, R190, R16 ;  /* 0x000000be18bc723c */ /* 0x040fe20000041810 */
[----:B------:R-:W1:Y:S07]  /*11d10*/  LDSM.16.MT88.4 R16, [R227+0x2900] ;  /* 0x00290000e310783b */ /* 0x000e6e0000004200 */
[-C--:B---3--:R-:W-:Y:S08]  /*11d20*/  HMMA.16816.F32.BF16 R132, R24, R40.reuse, R132 ;  /* 0x000000281884723c */ /* 0x088ff00000041884 */
[C---:B------:R-:W-:Y:S04]  /*11d30*/  HMMA.16816.F32.BF16 R136, R28.reuse, R40, R136 ;  /* 0x000000281c88723c */ /* 0x040fe80000041888 */
[----:B--2---:R-:W-:Y:S04]  /*11d40*/  FFMA.FTZ R20, R20, R215, R211 ;  /* 0x000000d714147223 */ /* 0x004fe800000100d3 */
[-C--:B------:R-:W-:Y:S04]  /*11d50*/  HMMA.16816.F32.BF16 R140, R28, R42.reuse, R140 ;  /* 0x0000002a1c8c723c */ /* 0x080fe8000004188c */
[----:B------:R-:W-:Y:S04]  /*11d60*/  FADD.FTZ R20, R207, R20 ;  /* 0x00000014cf147221 */ /* 0x000fe80000010000 */
[C---:B------:R-:W-:Y:S04]  /*11d70*/  HMMA.16816.F32.BF16 R144, R24.reuse, R42, R144 ;  /* 0x0000002a1890723c */ /* 0x040fe80000041890 */
[----:B------:R-:W-:Y:S04]  /*11d80*/  FADD.FTZ R20, R209, R20 ;  /* 0x00000014d1147221 */ /* 0x000fe80000010000 */
[-C--:B------:R-:W-:Y:S08]  /*11d90*/  HMMA.16816.F32.BF16 R148, R24, R32.reuse, R148 ;  /* 0x000000201894723c */ /* 0x080ff00000041894 */
[C---:B------:R-:W-:Y:S08]  /*11da0*/  HMMA.16816.F32.BF16 R152, R28.reuse, R32, R152 ;  /* 0x000000201c98723c */ /* 0x040ff00000041898 */
[-C--:B------:R-:W-:Y:S04]  /*11db0*/  HMMA.16816.F32.BF16 R156, R28, R34.reuse, R156 ;  /* 0x000000221c9c723c */ /* 0x080fe8000004189c */
[----:B-----5:R-:W-:Y:S04]  /*11dc0*/  FFMA.FTZ R21, R21, R214, R212 ;  /* 0x000000d615157223 */ /* 0x020fe800000100d4 */
[C---:B------:R-:W-:Y:S08]  /*11dd0*/  HMMA.16816.F32.BF16 R160, R24.reuse, R34, R160 ;  /* 0x0000002218a0723c */ /* 0x040ff000000418a0 */
[-C--:B------:R-:W-:Y:S08]  /*11de0*/  HMMA.16816.F32.BF16 R52, R24, R36.reuse, R52 ;  /* 0x000000241834723c */ /* 0x080ff00000041834 */
[C---:B------:R-:W-:Y:S08]  /*11df0*/  HMMA.16816.F32.BF16 R56, R28.reuse, R36, R56 ;  /* 0x000000241c38723c */ /* 0x040ff00000041838 */
[-C--:B------:R-:W-:Y:S08]  /*11e00*/  HMMA.16816.F32.BF16 R60, R28, R38.reuse, R60 ;  /* 0x000000261c3c723c */ /* 0x080ff0000004183c */
[C---:B------:R-:W-:Y:S08]  /*11e10*/  HMMA.16816.F32.BF16 R64, R24.reuse, R38, R64 ;  /* 0x000000261840723c */ /* 0x040ff00000041840 */
[-C--:B----4-:R-:W-:Y:S08]  /*11e20*/  HMMA.16816.F32.BF16 R68, R24, R4.reuse, R68 ;  /* 0x000000041844723c */ /* 0x090ff00000041844 */
[C---:B------:R-:W-:Y:S07]  /*11e30*/  HMMA.16816.F32.BF16 R72, R28.reuse, R4, R72 ;  /* 0x000000041c48723c */ /* 0x040fee0000041848 */
[----:B------:R-:W-:Y:S01]  /*11e40*/  FFMA.FTZ R4, R2, R216, R251 ;  /* 0x000000d802047223 */ /* 0x000fe200000100fb */
[-C--:B------:R-:W-:Y:S04]  /*11e50*/  HMMA.16816.F32.BF16 R76, R28, R6.reuse, R76 ;  /* 0x000000061c4c723c */ /* 0x080fe8000004184c */
[----:B------:R-:W-:Y:S02]  /*11e60*/  FADD.FTZ R4, R252, R4 ;  /* 0x00000004fc047221 */ /* 0x000fe40000010000 */
[----:B------:R-:W-:Y:S02]  /*11e70*/  FADD.FTZ R2, R208, R21 ;  /* 0x00000015d0027221 */ /* 0x000fe40000010000 */
[C---:B------:R-:W-:Y:S04]  /*11e80*/  HMMA.16816.F32.BF16 R80, R24.reuse, R6, R80 ;  /* 0x000000061850723c */ /* 0x040fe80000041850 */
[----:B------:R-:W-:Y:S02]  /*11e90*/  FADD.FTZ R5, R250, R4 ;  /* 0x00000004fa057221 */ /* 0x000fe40000010000 */
[----:B------:R-:W-:Y:S02]  /*11ea0*/  FFMA.FTZ R4, R0, R206, R245 ;  /* 0x000000ce00047223 */ /* 0x000fe400000100f5 */
[-C--:B-1----:R-:W-:Y:S04]  /*11eb0*/  HMMA.16816.F32.BF16 R84, R24, R8.reuse, R84 ;  /* 0x000000081854723c */ /* 0x082fe80000041854 */
        /* <DEDUP_REMOVED lines=37> */
[----:B------:R-:W-:Y:S01]  /*12110*/  FADD.FTZ R6, R170, R2 ;  /* 0x00000002aa067221 */ /* 0x000fe20000010000 */
[----:B------:R-:W-:Y:S01]  /*12120*/  MOV R170, R3 ;  /* 0x0000000300aa7202 */ /* 0x000fe20000000f00 */
[----:B------:R-:W-:Y:S01]  /*12130*/  FADD.FTZ R2, R45, R4 ;  /* 0x000000042d027221 */ /* 0x000fe20000010000 */
[----:B------:R-:W-:Y:S04]  /*12140*/  HMMA.16816.F32.BF16 R128, R24, R18, R128 ;  /* 0x000000121880723c */ /* 0x000fe80000041880 */
[----:B------:R-:W-:Y:S02]  /*12150*/  FADD.FTZ R4, R46, R0 ;  /* 0x000000002e047221 */ /* 0x000fe40000010000 */
[----:B------:R-:W-:Y:S02]  /*12160*/  FADD.FTZ R0, R171, R5 ;  /* 0x00000005ab007221 */ /* 0x000fe40000010000 */
[----:B------:R-:W-:Y:S01]  /*12170*/  FADD.FTZ R5, R165, R6 ;  /* 0x00000006a5057221 */ /* 0x000fe20000010000 */
[----:B------:R-:W-:Y:S03]  /*12180*/  MOV R165, R168 ;  /* 0x000000a800a57202 */ /* 0x000fe60000000f00 */
[----:B------:R-:W-:Y:S01]  /*12190*/  FADD.FTZ R0, R166, R0 ;  /* 0x00000000a6007221 */ /* 0x000fe20000010000 */
[----:B------:R-:W-:Y:S01]  /*121a0*/  MOV R166, R167 ;  /* 0x000000a700a67202 */ /* 0x000fe20000000f00 */
[----:B------:R-:W-:Y:S01]  /*121b0*/  FADD.FTZ R5, R164, R5 ;  /* 0x00000005a4057221 */ /* 0x000fe20000010000 */
[----:B------:R-:W-:Y:S01]  /*121c0*/  MOV R164, R169 ;  /* 0x000000a900a47202 */ /* 0x000fe20000000f00 */
[----:B------:R-:W-:Y:S01]  /*121d0*/  FADD.FTZ R4, R47, R4 ;  /* 0x000000042f047221 */ /* 0x000fe20000010000 */
[----:B------:R1:W-:Y:S01]  /*121e0*/  STL [R1+0x18], R0 ;  /* 0x0000180001007387 */ /* 0x0003e20000100800 */
[----:B------:R-:W-:Y:S02]  /*121f0*/  FADD.FTZ R2, R44, R2 ;  /* 0x000000022c027221 */ /* 0x000fe40000010000 */
[----:B------:R-:W-:Y:S01]  /*12200*/  FADD.FTZ R4, R49, R4 ;  /* 0x0000000431047221 */ /* 0x000fe20000010000 */
[----:B------:R2:W-:Y:S01]  /*12210*/  STL [R1+0x1c], R5 ;  /* 0x00001c0501007387 */ /* 0x0005e20000100800 */
[----:B------:R-:W-:Y:S03]  /*12220*/  FADD.FTZ R2, R23, R2 ;  /* 0x0000000217027221 */ /* 0x000fe60000010000 */
[----:B------:R2:W-:Y:S01]  /*12230*/  STL [R1+0x20], R4 ;  /* 0x0000200401007387 */ /* 0x0005e20000100800 */
[----:B------:R-:W-:Y:S05]  /*12240*/  FADD.FTZ R2, R50, R2 ;  /* 0x0000000232027221 */ /* 0x000fea0000010000 */
[----:B------:R2:W-:Y:S01]  /*12250*/  STL [R1+0x24], R2 ;  /* 0x0000240201007387 */ /* 0x0005e20000100800 */
[----:B-1----:R-:W-:Y:S04]  /*12260*/  IADD3 R0, R242, -0x1, RZ ;  /* 0xfffffffff2007810 */ /* 0x002fe80007ffe0ff */
[----:B------:R-:W-:Y:S01]  /*12270*/  MOV R242, R0 ;  /* 0x0000000000f27202 */ /* 0x000fe20000000f00 */
[----:B------:R-:W-:-:S05]  /*12280*/  @P0 BRA `(.L_x_1845) ;  /* 0xffffbd8000000947 */ /* 0x000fca000383ffff */
.L_x_1828:
[----:B--2---:R-:W2:Y:S04]  /*12290*/  LDL.LU R0, [R1+0x18] ;  /* 0x0000180001007983 */ /* 0x004ea80000300800 */
        /* <DEDUP_REMOVED lines=184> */
.L_x_1770:
        /* <DEDUP_REMOVED lines=227> */
.L_x_1848:
[----:B-1----:R-:W-:Y:S05]  /*13c50*/  BSYNC B0 ;  /* 0x0000000000007941 */ /* 0x002fea0003800000 */
.L_x_1847:
        /* <DEDUP_REMOVED lines=97> */
.L_x_1850:
[----:B------:R-:W-:Y:S05]  /*14270*/  BSYNC B0 ;  /* 0x0000000000007941 */ /* 0x000fea0003800000 */
.L_x_1849:
        /* <DEDUP_REMOVED lines=97> */
.L_x_1852:
[----:B------:R-:W-:Y:S05]  /*14890*/  BSYNC B0 ;  /* 0x0000000000007941 */ /* 0x000fea0003800000 */
.L_x_1851:
        /* <DEDUP_REMOVED lines=98> */
.L_x_1846:
        /* <DEDUP_REMOVED lines=50> */
.L_x_1853:
        /* <DEDUP_REMOVED lines=10> */
.L_x_2728:


//--------------------- .text._ZN7cutlass13device_kernelIN5flash19enable_sm80_to_sm89INS1_16FlashAttnFwdSm80INS1_25CollectiveMainloopFwdSm80ILi8ELi1ELb1EN4cute5tupleIJNS5_1CILi128EEENS7_ILi96EEES8_EEELi128ENS_10bfloat16_tEfNS_4arch4Sm80ELb0ELb1ELb0ELb1ELb0ELb0ELb1ELb1EEENS1_21CollectiveEpilogueFwdINS6_IJS8_S8_S9_EEENS6_IJNS7_ILi1EEESH_SH_EEESB_SD_Li256ELb1ELb1ELb1ELb0EEENS1_36VarlenDynamicPersistentTileSchedulerILi128ELi96ELi256ELi256ELb1ELb1ELb0ELb1ELb0ELb1EEEEEEEEEvNT_6ParamsE --------------------------
	.section	.text._ZN7cutlass13device_kernelIN5flash19enable_sm80_to_sm89INS1_16FlashAttnFwdSm80INS1_25CollectiveMainloopFwdSm80ILi8ELi1ELb1EN4cute5tupleIJNS5_1CILi128EEENS7_ILi96EEES8_EEELi128ENS_10bfloat16_tEfNS_4arch4Sm80ELb0ELb1ELb0ELb1ELb0ELb0ELb1ELb1EEENS1_21CollectiveEpilogueFwdINS6_IJS8_S8_S9_EEENS6_IJNS7_ILi1EEESH_SH_EEESB_SD_Li256ELb1ELb1ELb1ELb0EEENS1_36VarlenDynamicPersistentTileSchedulerILi128ELi96ELi256ELi256ELb1ELb1ELb0ELb1ELb0ELb1EEEEEEEEEvNT_6ParamsE,"ax",@progbits
	.sectioninfo	@"SHI_REGISTERS=255"
	.align	128
.text._ZN7cutlass13device_kernelIN5flash19enable_sm80_to_sm89INS1_16FlashAttnFwdSm80INS1_25CollectiveMainloopFwdSm80ILi8ELi1ELb1EN4cute5tupleIJNS5_1CILi128EEENS7_ILi96EEES8_EEELi128ENS_10bfloat16_tEfNS_4arch4Sm80ELb0ELb1ELb0ELb1ELb0ELb0ELb1ELb1EEENS1_21CollectiveEpilogueFwdINS6_IJS8_S8_S9_EEENS6_IJNS7_ILi1EEESH_SH_EEESB_SD_Li256ELb1ELb1ELb1ELb0EEENS1_36VarlenDynamicPersistentTileSchedulerILi128ELi96ELi256ELi256ELb1ELb1ELb0ELb1ELb0ELb1EEEEEEEEEvNT_6ParamsE:
        .type           _ZN7cutlass13device_kernelIN5flash19enable_sm80_to_sm89INS1_16FlashAttnFwdSm80INS1_25CollectiveMainloopFwdSm80ILi8ELi1ELb1EN4cute5tupleIJNS5_1CILi128EEENS7_ILi96EEES8_EEELi128ENS_10bfloat16_tEfNS_4arch4Sm80ELb0ELb1ELb0ELb1ELb0ELb0ELb1ELb1EEENS1_21CollectiveEpilogueFwdINS6_IJS8_S8_S9_EEENS6_IJNS7_ILi1EEESH_SH_EEESB_SD_Li256ELb1ELb1ELb1ELb0EEENS1_36VarlenDynamicPersistentTileSchedulerILi128ELi96ELi256ELi256ELb1ELb1ELb0ELb1ELb0ELb1EEEEEEEEEvNT_6ParamsE,@function
        .size           _ZN7cutlass13device_kernelIN5flash19enable_sm80_to_sm89INS1_16FlashAttnFwdSm80INS1_25CollectiveMainloopFwdSm80ILi8ELi1ELb1EN4cute5tupleIJNS5_1CILi128EEENS7_ILi96EEES8_EEELi128ENS_10bfloat16_tEfNS_4arch4Sm80ELb0ELb1ELb0ELb1ELb0ELb0ELb1ELb1EEENS1_21CollectiveEpilogueFwdINS6_IJS8_S8_S9_EEENS6_IJNS7_ILi1EEESH_SH_EEESB_SD_Li256ELb1ELb1ELb1ELb0EEENS1_36VarlenDynamicPersistentTileSchedulerILi128ELi96ELi256ELi256ELb1ELb1ELb0ELb1ELb0ELb1EEEEEEEEEvNT_6ParamsE,(.L_x_2729 - _ZN7cutlass13device_kernelIN5flash19enable_sm80_to_sm89INS1_16FlashAttnFwdSm80INS1_25CollectiveMainloopFwdSm80ILi8ELi1ELb1EN4cute5tupleIJNS5_1CILi128EEENS7_ILi96EEES8_EEELi128ENS_10bfloat16_tEfNS_4arch4Sm80ELb0ELb1ELb0ELb1ELb0ELb0ELb1ELb1EEENS1_21CollectiveEpilogueFwdINS6_IJS8_S8_S9_EEENS6_IJNS7_ILi1EEESH_SH_EEESB_SD_Li256ELb1ELb1ELb1ELb0EEENS1_36VarlenDynamicPersistentTileSchedulerILi128ELi96ELi256ELi256ELb1ELb1ELb0ELb1ELb0ELb1EEEEEEEEEvNT_6ParamsE)
        .other          _ZN7cutlass13device_kernelIN5flash19enable_sm80_to_sm89INS1_16FlashAttnFwdSm80INS1_25CollectiveMainloopFwdSm80ILi8ELi1ELb1EN4cute5tupleIJNS5_1CILi128EEENS7_ILi96EEES8_EEELi128ENS_10bfloat16_tEfNS_4arch4Sm80ELb0ELb1ELb0ELb1ELb0ELb0ELb1ELb1EEENS1_21CollectiveEpilogueFwdINS6_IJS8_S8_S9_EEENS6_IJNS7_ILi1EEESH_SH_EEESB_SD_Li256ELb1ELb1ELb1ELb0EEENS1_36VarlenDynamicPersistentTileSchedulerILi128ELi96ELi256ELi256ELb1ELb1ELb0ELb1ELb0ELb1EEEEEEEEEvNT_6ParamsE,@"STO_CUDA_ENTRY STV_DEFAULT"
_ZN7cutlass13device_kernelIN5flash19enable_sm80_to_sm89INS1_16FlashAttnFwdSm80INS1_25CollectiveMainloopFwdSm80ILi8ELi1ELb1EN4cute5tupleIJNS5_1CILi128EEENS7_ILi96EEES8_EEELi128ENS_10bfloat16_tEfNS_4arch4Sm80ELb0ELb1ELb0ELb1ELb0ELb0ELb1ELb1EEENS1_21CollectiveEpilogueFwdINS6_IJS8_S8_S9_EEENS6_IJNS7_ILi1EEESH_SH_EEESB_SD_Li256ELb1ELb1ELb1ELb0EEENS1_36VarlenDynamicPersistentTileSchedulerILi128ELi96ELi256ELi256ELb1ELb1ELb0ELb1ELb0ELb1EEEEEEEEEvNT_6ParamsE:
        /* <DEDUP_REMOVED lines=55> */
.L_x_1859:
        /* <DEDUP_REMOVED lines=17> */
.L_x_1986:
        /* <DEDUP_REMOVED lines=16> */
.L_x_1987:
[----:B--2---:R-:W-:-:S05]  /*0580*/  IMAD R0, R0, c[0x0][0x538], RZ ;  /* 0x00014e0000007a24 */ /* 0x004fca00078e02ff */
[----:B------:R-:W-:-:S04]  /*0590*/  IADD3 R7, R0, R7, RZ ;  /* 0x0000000700077210 */ /* 0x000fc80007ffe0ff */
[----:B------:R-:W-:-:S13]  /*05a0*/  ISETP.GT.AND P0, PT, R7, UR4, PT ;  /* 0x0000000407007c0c */ /* 0x000fda000bf04270 */
[----:B-1----:R-:W-:Y:S05]  /*05b0*/  @!P0 BRA `(.L_x_1859) ;  /* 0xfffffdb000008947 */ /* 0x002fea000383ffff */
.L_x_1855:
[----:B------:R-:W-:-:S05]  /*05c0*/  IADD3 R11, -R0, R7, RZ ;  /* 0x00000007000b7210 */ /* 0x000fca0007ffe1ff */
[----:B------:R-:W-:-:S05]  /*05d0*/  IMAD R0, R4, c[0x0][0x538], R11 ;  /* 0x00014e0004007a24 */ /* 0x000fca00078e020b */
[----:B------:R-:W-:Y:S01]  /*05e0*/  ISETP.GT.AND P0, PT, R0, UR4, PT ;  /* 0x0000000400007c0c */ /* 0x000fe2000bf04270 */
[----:B------:R-:W-:-:S12]  /*05f0*/  BRA.DIV ~URZ, `(.L_x_1860) ;  /* 0x000153c27f007947 */ /* 0x000fd8000b800000 */
[----:B------:R-:W-:-:S04]  /*0600*/  VOTE.ANY R7, PT, !P0 ;  /* 0x0000000000077806 */ /* 0x000fc800040e0100 */
.L_x_1988:
[----:B------:R-:W1:Y:S02]  /*0610*/  POPC R0, R7 ;  /* 0x0000000700007309 */ /* 0x000e640000000000 */
[----:B-1----:R-:W-:-:S05]  /*0620*/  IADD3 R2, R0, R6, RZ ;  /* 0x0000000600027210 */ /* 0x002fca0007ffe0ff */
[----:B------:R1:W-:Y:S01]  /*0630*/  STL [R1+0x34], R2 ;  /* 0x0000340201007387 */ /* 0x0003e20000100800 */
[----:B------:R-:W-:Y:S05]  /*0640*/  BRA.DIV ~URZ, `(.L_x_1861) ;  /* 0x000153c27f007947 */ /* 0x000fea000b800000 */
[----:B------:R2:W3:Y:S01]  /*0650*/  SHFL.IDX PT, R12, R10, R0, 0x1f ;  /* 0x00001f000a0c7589 */ /* 0x0004e200000e0000 */
[----:B------:R-:W-:-:S03]  /*0660*/  MOV R6, RZ ;  /* 0x000000ff00067202 */ /* 0x000fc60000000f00 */
[----:B------:R2:W4:Y:S04]  /*0670*/  SHFL.IDX PT, R10, R8, R0, 0x1f ;  /* 0x00001f00080a7589 */ /* 0x00052800000e0000 */
.L_x_1989:
[----:B------:R-:W-:Y:S01]  /*0680*/  ISETP.NE.AND P0, PT, R7, RZ, PT ;  /* 0x000000ff0700720c */ /* 0x000fe20003f05270 */
[----:B------:R-:W-:-:S12]  /*0690*/  BSSY B0, `(.L_x_1862) ;  /* 0x0000005000007945 */ /* 0x000fd80003800000 */
[----:B------:R-:W-:Y:S05]  /*06a0*/  @!P0 BRA `(.L_x_1863) ;  /* 0x0000003000008947 */ /* 0x000fea0003800000 */
[----:B------:R-:W-:Y:S01]  /*06b0*/  IADD3 R5, R0, -0x1, RZ ;  /* 0xffffffff00057810 */ /* 0x000fe20007ffe0ff */
[----:B------:R-:W-:Y:S05]  /*06c0*/  BRA.DIV ~URZ, `(.L_x_1864) ;  /* 0x000154227f007947 */ /* 0x000fea000b800000 */
[----:B------:R1:W2:Y:S02]  /*06d0*/  SHFL.IDX PT, R6, R4, R5, 0x1f ;  /* 0x00001f0504067589 */ /* 0x0002a400000e0000 */
.L_x_1863:
[----:B------:R-:W-:Y:S05]  /*06e0*/  BSYNC B0 ;  /* 0x0000000000007941 */ /* 0x000fea0003800000 */
.L_x_1862:
        /* <DEDUP_REMOVED lines=69> */
.L_x_1866:
        /* <DEDUP_REMOVED lines=70> */
.L_x_1867:
[----:B------:R-:W-:Y:S05]  /*0fa0*/  BSYNC B0 ;  /* 0x0000000000007941 */ /* 0x000fea0003800000 */
.L_x_1865:
[----:B------:R-:W-:-:S04]  /*0fb0*/  LOP3.LUT R0, RZ, R0, RZ, 0x33, !PT ;  /* 0x00000000ff007212 */ /* 0x000fc800078e33ff */
[----:B------:R-:W-:-:S05]  /*0fc0*/  IADD3 R0, R0, R12, RZ ;  /* 0x0000000c00007210 */ /* 0x000fca0007ffe0ff */
[----:B------:R2:W-:Y:S01]  /*0fd0*/  STL [R1+0x2c], R0 ;  /* 0x00002c0001007387 */ /* 0x0005e20000100800 */
[----:B------:R-:W-:Y:S05]  /*0fe0*/  BRA `(.L_x_1868) ;  /* 0x0000006000007947 */ /* 0x000fea0003800000 */
.L_x_1856:
[----:B------:R-:W-:Y:S01]  /*0ff0*/  MOV R0, UR4 ;  /* 0x0000000400007c02 */ /* 0x000fe20008000f00 */
[----:B------:R-:W-:Y:S04]  /*1000*/  STL [R1+0x2c], RZ ;  /* 0x00002cff01007387 */ /* 0x000fe80000100800 */
[----:B------:R-:W-:Y:S04]  /*1010*/  STL [R1+0x30], RZ ;  /* 0x000030ff01007387 */ /* 0x000fe80000100800 */
[----:B------:R1:W-:Y:S02]  /*1020*/  STL [R1+0x28], R0 ;  /* 0x0000280001007387 */ /* 0x0003e40000100800 */
[----:B-1----:R-:W-:-:S05]  /*1030*/  MOV R0, c[0x0][0x53c] ;  /* 0x00014f0000007a02 */ /* 0x002fca0000000f00 */
[----:B------:R1:W-:Y:S02]  /*1040*/  STL [R1+0x34], R0 ;  /* 0x0000340001007387 */ /* 0x0003e40000100800 */
.L_x_1868:
        /* <DEDUP_REMOVED lines=8> */
.L_x_1854:
        /* <DEDUP_REMOVED lines=26> */
[----:B------:R-:W-:Y:S02]  /*1270*/  LOP3.LUT R3, R2, 0xfffffff8, RZ, 0xc0, !PT ;  /* 0xfffffff802037812 */ /* 0x000fe400078ec0ff */
[----:B------:R-:W-:Y:S02]  /*1280*/  LOP3.LUT R2, R4, 0x1c0, RZ, 0xc0, !PT ;  /* 0x000001c004027812 */ /* 0x000fe400078ec0ff */
[----:B------:R-:W-:Y:S01]  /*1290*/  LEA.HI R10, R5, R0, RZ, 0x3 ;  /* 0x00000000050a7211 */ /* 0x000fe200078f18ff */
[----:B------:R-:W-:Y:S01]  /*12a0*/  IMAD.IADD R6, R6, 0x1, -R3 ;  /* 0x0000000106067824 */ /* 0x000fe200078e0a03 */
[----:B------:R-:W-:Y:S02]  /*12b0*/  SHF.R.U32.HI R4, RZ, 0x3, R2 ;  /* 0x00000003ff047819 */ /* 0x000fe40000011602 */
[----:B------:R-:W-:Y:S02]  /*12c0*/  LOP3.LUT R3, R2, 0x38, R246, 0xf8, !PT ;  /* 0x0000003802037812 */ /* 0x000fe400078ef8f6 */
[----:B------:R-:W-:-:S02]  /*12d0*/  LOP3.LUT R2, R10, 0xfffffff8, RZ, 0xc0, !PT ;  /* 0xfffffff80a027812 */ /* 0x000fc400078ec0ff */
[----:B------:R-:W-:Y:S02]  /*12e0*/  LOP3.LUT R8, R3, R4, RZ, 0x3c, !PT ;  /* 0x0000000403087212 */ /* 0x000fe400078e3cff */
[----:B------:R-:W-:Y:S01]  /*12f0*/  SHF.R.S32.HI R3, RZ, 0x1f, R11 ;  /* 0x0000001fff037819 */ /* 0x000fe2000001140b */
[----:B------:R-:W-:Y:S01]  /*1300*/  IMAD.IADD R5, R0, 0x1, -R2 ;  /* 0x0000000100057824 */ /* 0x000fe200078e0a02 */
[----:B------:R-:W-:Y:S02]  /*1310*/  LOP3.LUT R2, R11, 0xffffffe0, RZ, 0xc0, !PT ;  /* 0xffffffe00b027812 */ /* 0x000fe400078ec0ff */
[----:B------:R-:W-:Y:S02]  /*1320*/  LOP3.LUT R0, R9, 0x1c0, RZ, 0xc0, !PT ;  /* 0x000001c009007812 */ /* 0x000fe400078ec0ff */
[----:B------:R-:W-:Y:S01]  /*1330*/  LEA.HI R9, R12, R19, RZ, 0x6 ;  /* 0x000000130c097211 */ /* 0x000fe200078f30ff */
[----:B------:R-:W-:Y:S01]  /*1340*/  IMAD.IADD R17, R19, 0x1, -R2 ;  /* 0x0000000113117824 */ /* 0x000fe200078e0a02 */
[----:B------:R-:W-:Y:S01]  /*1350*/  LOP3.LUT R4, R0, 0x8, R14, 0xf8, !PT ;  /* 0x0000000800047812 */ /* 0x000fe200078ef80e */
[----:B------:R-:W-:Y:S01]  /*1360*/  IMAD.MOV.U32 R14, RZ, RZ, 0x20 ;  /* 0x00000020ff0e7424 */ /* 0x000fe200078e00ff */
[----:B------:R-:W-:-:S02]  /*1370*/  SHF.R.U32.HI R2, RZ, 0x3, R0 ;  /* 0x00000003ff027819 */ /* 0x000fc40000011600 */
[----:B------:R-:W-:Y:S02]  /*1380*/  LEA.HI R0, R3, R208, RZ, 0x3 ;  /* 0x000000d003007211 */ /* 0x000fe400078f18ff */
[----:B------:R-:W-:Y:S02]  /*1390*/  SHF.R.S32.HI R3, RZ, 0x1f, R17 ;  /* 0x0000001fff037819 */ /* 0x000fe40000011411 */
[----:B------:R-:W-:Y:S01]  /*13a0*/  LOP3.LUT R12, R4, R2, RZ, 0x3c, !PT ;  /* 0x00000002040c7212 */ /* 0x000fe200078e3cff */
[----:B------:R-:W-:Y:S01]  /*13b0*/  IMAD.SHL.U32 R2, R9, 0x8, RZ ;  /* 0x0000000809027824 */ /* 0x000fe200078e00ff */
[----:B------:R-:W-:Y:S02]  /*13c0*/  LOP3.LUT R0, R0, 0xffffff8, RZ, 0xc0, !PT ;  /* 0x0ffffff800007812 */ /* 0x000fe400078ec0ff */
[----:B------:R-:W-:Y:S02]  /*13d0*/  LEA.HI R9, R3, R17, RZ, 0x2 ;  /* 0x0000001103097211 */ /* 0x000fe400078f10ff */
[----:B------:R-:W-:-:S02]  /*13e0*/  LOP3.LUT R3, R6, 0x1, RZ, 0xc0, !PT ;  /* 0x0000000106037812 */ /* 0x000fc400078ec0ff */
        /* <DEDUP_REMOVED lines=14> */
[----:B------:R-:W-:Y:S01]  /*14d0*/  STL [R1+0x60], R16 ;  /* 0x0000601001007387 */ /* 0x000fe20000100800 */
[----:B------:R-:W-:Y:S01]  /*14e0*/  SHF.R.U32.HI R2, RZ, 0x3, R0 ;  /* 0x00000003ff027819 */ /* 0x000fe20000011600 */
[----:B------:R-:W-:Y:S01]  /*14f0*/  IMAD.SHL.U32 R213, R213, 0x2, RZ ;  /* 0x00000002d5d57824 */ /* 0x000fe200078e00ff */
[----:B------:R-:W-:-:S02]  /*1500*/  LEA.HI R0, R3, R3, RZ, 0x1 ;  /* 0x0000000303007211 */ /* 0x000fc400078f08ff */
[----:B------:R-:W-:Y:S01]  /*1510*/  LOP3.LUT R8, R5, R2, RZ, 0x3c, !PT ;  /* 0x0000000205087212 */ /* 0x000fe200078e3cff */
[----:B------:R-:W-:Y:S01]  /*1520*/  IMAD.MOV.U32 R5, RZ, RZ, 0x10 ;  /* 0x00000010ff057424 */ /* 0x000fe200078e00ff */
[----:B------:R-:W-:Y:S02]  /*1530*/  LOP3.LUT R0, R0, 0x1ffffffe, RZ, 0xc0, !PT ;  /* 0x1ffffffe00007812 */ /* 0x000fe400078ec0ff */
[----:B------:R-:W-:Y:S01]  /*1540*/  LOP3.LUT R2, R4, 0x1c0, RZ, 0xc0, !PT ;  /* 0x000001c004027812 */ /* 0x000fe200078ec0ff */
[----:B------:R-:W-:Y:S01]  /*1550*/  IMAD R4, R208, 0x200, R3 ;  /* 0x00000200d0047824 */ /* 0x000fe200078e0203 */
[----:B------:R-:W-:Y:S01]  /*1560*/  SEL R5, R5, 0xfffffff0, !P4 ;  /* 0xfffffff005057807 */ /* 0x000fe20006000000 */
[----:B------:R-:W-:Y:S01]  /*1570*/  IMAD.IADD R11, R3, 0x1, -R0 ;  /* 0x00000001030b7824 */ /* 0x000fe200078e0a00 */
[----:B------:R-:W-:Y:S01]  /*1580*/  SEL R3, R14, 0xffffffe0, !P3 ;  /* 0xffffffe00e037807 */ /* 0x000fe20005800000 */
[----:B------:R-:W-:Y:S01]  /*1590*/  IMAD R0, R13, 0x200, R12 ;  /* 0x000002000d007824 */ /* 0x000fe200078e020c */
[----:B------:R-:W-:Y:S01]  /*15a0*/  R2P PR, R6, 0x6 ;  /* 0x0000000606007804 */ /* 0x000fe20000000000 */
[----:B------:R-:W-:Y:S01]  /*15b0*/  IMAD.SHL.U32 R6, R10, 0x40, RZ ;  /* 0x000000400a067824 */ /* 0x000fe200078e00ff */
[----:B------:R-:W-:Y:S01]  /*15c0*/  LEA.HI R2, R2, R2, RZ, 0x1d ;  /* 0x0000000202027211 */ /* 0x000fe200078fe8ff */
[----:B------:R-:W-:Y:S01]  /*15d0*/  IMAD.IADD R5, R5, 0x1, R3 ;  /* 0x0000000105057824 */ /* 0x000fe200078e0203 */
[----:B------:R-:W-:-:S02]  /*15e0*/  LOP3.LUT R3, R9, 0x7ffffffc, RZ, 0xc0, !PT ;  /* 0x7ffffffc09037812 */ /* 0x000fc400078ec0ff */
[----:B------:R-:W-:Y:S01]  /*15f0*/  LOP3.LUT P6, RZ, R7, 0x2, RZ, 0xc0, !PT ;  /* 0x0000000207ff7812 */ /* 0x000fe200078cc0ff */
[----:B------:R-:W-:Y:S01]  /*1600*/  IMAD.U32 R10, R4, 0x2, R2 ;  /* 0x00000002040a7824 */ /* 0x000fe200078e0002 */
[----:B------:R-:W-:Y:S01]  /*1610*/  LOP3.LUT R4, R8, 0x7ffffe00, R6, 0xf8, !PT ;  /* 0x7ffffe0008047812 */ /* 0x000fe200078ef806 */
[----:B------:R-:W-:Y:S01]  /*1620*/  IMAD.IADD R3, R17, 0x1, -R3 ;  /* 0x0000000111037824 */ /* 0x000fe200078e0a03 */
[----:B------:R-:W-:Y:S01]  /*1630*/  LEA R189, R0, 0x8100, 0x1 ;  /* 0x0000810000bd7811 */ /* 0x000fe200078e08ff */
[C---:B------:R-:W-:Y:S01]  /*1640*/  IMAD R6, R7.reuse, 0x20, R18 ;  /* 0x0000002007067824 */ /* 0x040fe200078e0212 */
        /* <DEDUP_REMOVED lines=53> */
.L_x_1985:
        /* <DEDUP_REMOVED lines=33> */
.L_x_1869:
[----:B------:R-:W-:-:S04]  /*1bb0*/  ISETP.NE.U32.AND P0, PT, RZ, c[0x0][0x368], PT ;  /* 0x0000da00ff007a0c */ /* 0x000fc80003f05070 */
[----:B------:R-:W-:-:S13]  /*1bc0*/  ISETP.NE.AND.EX P0, PT, RZ, c[0x0][0x36c], PT, P0 ;  /* 0x0000db00ff007a0c */ /* 0x000fda0003f05300 */
[----:B------:R-:W-:Y:S05]  /*1bd0*/  @!P0 BRA `(.L_x_1870) ;  /* 0x0000003000008947 */ /* 0x000fea0003800000 */
[----:B----4-:R-:W-:-:S05]  /*1be0*/  IMAD.WIDE R2, R15, R14, c[0x0][0x368] ;  /* 0x0000da000f027625 */ /* 0x010fca00078e020e */
[----:B-1----:R1:W5:Y:S01]  /*1bf0*/  LDG.E R0, [R2.64] ;  /* 0x0000000802007981 */ /* 0x002362000c1e1900 */
[----:B------:R-:W-:Y:S05]  /*1c00*/  BRA `(.L_x_1871) ;  /* 0x0000005000007947 */ /* 0x000fea0003800000 */
.L_x_1870:
[----:B-1--4-:R-:W-:Y:S01]  /*1c10*/  MOV R0, c[0x0][0x1d0] ;  /* 0x0000740000007a02 */ /* 0x012fe20000000f00 */
[----:B------:R-:W-:Y:S05]  /*1c20*/  @!P4 BRA `(.L_x_1871) ;  /* 0x000000300000c947 */ /* 0x000fea0003800000 */
[----:B------:R-:W2:Y:S04]  /*1c30*/  LDG.E R6, [R2.64] ;  /* 0x0000000802067981 */ /* 0x000ea8000c1e1900 */
[----:B------:R-:W2:Y:S02]  /*1c40*/  LDG.E R0, [R2.64+0x4] ;  /* 0x0000040802007981 */ /* 0x000ea4000c1e1900 */
[----:B--2---:R-:W-:Y:S02]  /*1c50*/  IADD3 R0, -R6, R0, RZ ;  /* 0x0000000006007210 */ /* 0x004fe40007ffe1ff */
.L_x_1871:
        /* <DEDUP_REMOVED lines=30> */
.L_x_1874:
[----:B------:R-:W-:-:S13]  /*1e40*/  ISETP.NE.AND P0, PT, R243, 0x1, PT ;  /* 0x00000001f300780c */ /* 0x000fda0003f05270 */
[----:B------:R-:W-:-:S05]  /*1e50*/  @P0 IMAD.HI.U32 R0, R2, c[0x0][0x330], RZ ;  /* 0x0000cc0002000a27 */ /* 0x000fca00078e00ff */
[----:B------:R-:W-:Y:S02]  /*1e60*/  @P0 SHF.R.U32.HI R2, RZ, c[0x0][0x334], R0 ;  /* 0x0000cd00ff020a19 */ /* 0x000fe40000011600 */
.L_x_1875:
[----:B------:R-:W-:Y:S05]  /*1e70*/  BSYNC B0 ;  /* 0x0000000000007941 */ /* 0x000fea0003800000 */
.L_x_1873:
[----:B------:R-:W-:-:S05]  /*1e80*/  IMAD R2, R2, R243, c[0x0][0x32c] ;  /* 0x0000cb0002027624 */ /* 0x000fca00078e02f3 */
[----:B------:R-:W-:-:S04]  /*1e90*/  IMNMX R3, R3, R2, PT ;  /* 0x0000000203037217 */ /* 0x000fc80003800200 */
.L_x_1872:
        /* <DEDUP_REMOVED lines=25> */
.L_x_1878:
[----:B------:R-:W-:-:S13]  /*2030*/  ISETP.NE.AND P0, PT, R243, 0x1, PT ;  /* 0x00000001f300780c */ /* 0x000fda0003f05270 */
[----:B------:R-:W-:-:S05]  /*2040*/  @P0 IMAD.HI.U32 R3, R0, c[0x0][0x330], RZ ;  /* 0x0000cc0000030a27 */ /* 0x000fca00078e00ff */
[----:B------:R-:W-:Y:S02]  /*2050*/  @P0 SHF.R.U32.HI R0, RZ, c[0x0][0x334], R3 ;  /* 0x0000cd00ff000a19 */ /* 0x000fe40000011603 */
.L_x_1879:
[----:B------:R-:W-:Y:S05]  /*2060*/  BSYNC B0 ;  /* 0x0000000000007941 */ /* 0x000fea0003800000 */
.L_x_1877:
[----:B------:R-:W-:-:S05]  /*2070*/  IMAD R0, R0, c[0x0][0x32c], RZ ;  /* 0x0000cb0000007a24 */ /* 0x000fca00078e02ff */
[----:B------:R-:W-:-:S05]  /*2080*/  IMNMX R2, R2, R0, !PT ;  /* 0x0000000002027217 */ /* 0x000fca0007800200 */
.L_x_1876:
        /* <DEDUP_REMOVED lines=47> */
.L_x_1881:
[----:B------:R-:W-:Y:S05]  /*2380*/  BSYNC B0 ;  /* 0x0000000000007941 */ /* 0x000fea0003800000 */
.L_x_1880:
        /* <DEDUP_REMOVED lines=40> */
[----:B------:R-:W-:-:S04]  /*2610*/  ISETP.NE.U32.AND P3, PT, RZ, c[0x0][0x340], PT ;  /* 0x0000d000ff007a0c */ /* 0x000fc80003f65070 */
[----:B------:R-:W-:Y:S02]  /*2620*/  ISETP.NE.AND.EX P3, PT, RZ, c[0x0][0x344], PT, P3 ;  /* 0x0000d100ff007a0c */ /* 0x000fe40003f65330 */
[----:B--23--:R-:W-:-:S04]  /*2630*/  SHF.R.S32.HI R16, RZ, 0x1f, R3 ;  /* 0x0000001fff107819 */ /* 0x00cfc80000011403 */
[----:B------:R-:W-:-:S07]  /*2640*/  LEA.HI R16, R16, R3, RZ, 0x3 ;  /* 0x0000000310107211 */ /* 0x000fce00078f18ff */
[----:B------:R-:W-:Y:S01]  /*2650*/  @P3 IMAD.WIDE R2, R15, R14, c[0x0][0x340] ;  /* 0x0000d0000f023625 */ /* 0x000fe200078e020e */
[----:B------:R-:W-:-:S04]  /*2660*/  SHF.R.S32.HI R16, RZ, 0x3, R16 ;  /* 0x00000003ff107819 */ /* 0x000fc80000011410 */
[----:B------:R2:W3:Y:S01]  /*2670*/  @P3 LDG.E R9, [R2.64] ;  /* 0x0000000802093981 */ /* 0x0004e2000c1e1900 */
[----:B------:R-:W-:Y:S01]  /*2680*/  SHF.R.S32.HI R247, RZ, 0x1f, R246 ;  /* 0x0000001ffff77819 */ /* 0x000fe200000114f6 */
[----:B------:R-:W-:Y:S01]  /*2690*/  WARPSYNC 0xffffffff ;  /* 0xffffffff00007948 */ /* 0x000fe20003800000 */
[----:B------:R-:W-:Y:S02]  /*26a0*/  IADD3 R0, P0, R16, R13, RZ ;  /* 0x0000000d10007210 */ /* 0x000fe40007f1e0ff */
[----:B------:R-:W-:Y:S02]  /*26b0*/  SHF.R.S32.HI R8, RZ, 0x1f, R15 ;  /* 0x0000001fff087819 */ /* 0x000fe4000001140f */
[----:B------:R-:W-:Y:S01]  /*26c0*/  SHF.R.S32.HI R10, RZ, 0x1f, R12 ;  /* 0x0000001fff0a7819 */ /* 0x000fe2000001140c */
[----:B------:R-:W-:Y:S01]  /*26d0*/  IMAD.WIDE.U32 R4, R0, c[0x0][0x208], R246 ;  /* 0x0000820000047a25 */ /* 0x000fe200078e00f6 */
[----:B------:R-:W-:Y:S02]  /*26e0*/  IADD3 R14, R246, 0x40, RZ ;  /* 0x00000040f60e7810 */ /* 0x000fe40007ffe0ff */
[----:B------:R-:W-:-:S02]  /*26f0*/  IADD3 R150, R212, -0x1, RZ ;  /* 0xffffffffd4967810 */ /* 0x000fc40007ffe0ff */
[----:B--2---:R-:W-:-:S04]  /*2700*/  SHF.R.S32.HI R2, RZ, 0x1f, R13 ;  /* 0x0000001fff027819 */ /* 0x004fc8000001140d */
[----:B------:R-:W-:-:S05]  /*2710*/  LEA.HI.X.SX32 R2, R16, R2, 0x1, P0 ;  /* 0x0000000210027211 */ /* 0x000fca00000f0eff */
[C---:B------:R-:W-:Y:S02]  /*2720*/  IMAD R6, R2.reuse, c[0x0][0x1e0], RZ ;  /* 0x0000780002067a24 */ /* 0x040fe400078e02ff */
[----:B------:R-:W-:Y:S02]  /*2730*/  IMAD R7, R2, c[0x0][0x208], RZ ;  /* 0x0000820002077a24 */ /* 0x000fe400078e02ff */
[----:B------:R-:W-:-:S04]  /*2740*/  IMAD.WIDE.U32 R2, R0, c[0x0][0x1e0], R246 ;  /* 0x0000780000027a25 */ /* 0x000fc800078e00f6 */
[C---:B------:R-:W-:Y:S02]  /*2750*/  IMAD R6, R0.reuse, c[0x0][0x1e4], R6 ;  /* 0x0000790000067a24 */ /* 0x040fe400078e0206 */
[----:B------:R-:W-:-:S03]  /*2760*/  IMAD R0, R0, c[0x0][0x20c], R7 ;  /* 0x0000830000007a24 */ /* 0x000fc600078e0207 */
[----:B------:R-:W-:Y:S01]  /*2770*/  IADD3 R7, R3, R6, RZ ;  /* 0x0000000603077210 */ /* 0x000fe20007ffe0ff */
[----:B------:R-:W-:Y:S01]  /*2780*/  IMAD.MOV.U32 R6, RZ, RZ, R2 ;  /* 0x000000ffff067224 */ /* 0x000fe200078e0002 */
[----:B------:R-:W-:-:S03]  /*2790*/  IADD3 R5, R5, R0, RZ ;  /* 0x0000000005057210 */ /* 0x000fc60007ffe0ff */
[----:B------:R-:W-:-:S04]  /*27a0*/  IMAD.WIDE.U32 R6, R17, c[0x0][0x1e8], R6 ;  /* 0x00007a0011067a25 */ /* 0x000fc800078e0006 */
[----:B------:R-:W-:-:S04]  /*27b0*/  IMAD.WIDE.U32 R4, R17, c[0x0][0x210], R4 ;  /* 0x0000840011047a25 */ /* 0x000fc800078e0004 */
[C---:B------:R-:W-:Y:S02]  /*27c0*/  IMAD R7, R17.reuse, c[0x0][0x1ec], R7 ;  /* 0x00007b0011077a24 */ /* 0x040fe400078e0207 */
[----:B------:R-:W-:Y:S01]  /*27d0*/  IMAD R5, R17, c[0x0][0x214], R5 ;  /* 0x0000850011057a24 */ /* 0x000fe200078e0205 */
[----:B---3--:R-:W-:Y:S02]  /*27e0*/  @P3 SHF.R.S32.HI R3, RZ, 0x1f, R9 ;  /* 0x0000001fff033819 */ /* 0x008fe40000011409 */
[----:B------:R-:W-:Y:S02]  /*27f0*/  @!P3 MOV R3, R8 ;  /* 0x000000080003b202 */ /* 0x000fe40000000f00 */
[----:B------:R-:W-:Y:S01]  /*2800*/  @P3 MOV R2, R9 ;  /* 0x0000000900023202 */ /* 0x000fe20000000f00 */
[----:B------:R-:W-:Y:S01]  /*2810*/  @!P3 IMAD.MOV.U32 R2, RZ, RZ, R15 ;  /* 0x000000ffff02b224 */ /* 0x000fe200078e000f */
[----:B------:R-:W-:Y:S01]  /*2820*/  SEL R0, R3, RZ, !P4 ;  /* 0x000000ff03007207 */ /* 0x000fe20006000000 */
[----:B------:R-:W-:Y:S01]  /*2830*/  IMAD R9, R10, c[0x0][0x178], RZ ;  /* 0x00005e000a097a24 */ /* 0x000fe200078e02ff */
[----:B------:R-:W-:-:S02]  /*2840*/  SEL R8, R8, RZ, !P5 ;  /* 0x000000ff08087207 */ /* 0x000fc40006800000 */
[----:B------:R-:W-:Y:S01]  /*2850*/  SEL R2, R2, RZ, !P4 ;  /* 0x000000ff02027207 */ /* 0x000fe20006000000 */
[C---:B------:R-:W-:Y:S02]  /*2860*/  IMAD R3, R0.reuse, c[0x0][0x1f0], RZ ;  /* 0x00007c0000037a24 */ /* 0x040fe400078e02ff */
        /* <DEDUP_REMOVED lines=9> */
[----:B------:R-:W-:-:S04]  /*2900*/  IMAD.WIDE.U32 R2, R12, c[0x0][0x178], RZ ;  /* 0x00005e000c027a25 */ /* 0x000fc800078e00ff */
[----:B------:R-:W-:Y:S02]  /*2910*/  IMAD.IADD R0, R3, 0x1, R0 ;  /* 0x0000000103007824 */ /* 0x000fe400078e0200 */
[----:B------:R-:W-:Y:S02]  /*2920*/  IMAD.IADD R228, R225, 0x1, R4 ;  /* 0x00000001e1e47824 */ /* 0x000fe400078e0204 */
[----:B------:R-:W2:Y:S01]  /*2930*/  LDL R11, [R1+0x58] ;  /* 0x00005800010b7983 */ /* 0x000ea20000100800 */
[----:B------:R-:W-:Y:S01]  /*2940*/  IMAD.MOV.U32 R3, RZ, RZ, R0 ;  /* 0x000000ffff037224 */ /* 0x000fe200078e0000 */
[----:B------:R-:W-:Y:S01]  /*2950*/  ISETP.GE.AND P6, PT, R246, c[0x0][0x198], PT ;  /* 0x00006600f6007a0c */ /* 0x000fe20003fc6270 */
[----:B------:R-:W-:Y:S01]  /*2960*/  IMAD R6, R8, c[0x0][0x1c0], RZ ;  /* 0x0000700008067a24 */ /* 0x000fe200078e02ff */
[----:B------:R-:W-:Y:S01]  /*2970*/  ISETP.GE.AND P3, PT, R14, c[0x0][0x198], PT ;  /* 0x000066000e007a0c */ /* 0x000fe20003f66270 */
[C---:B------:R-:W-:Y:S01]  /*2980*/  IMAD.WIDE.U32 R2, R17.reuse, c[0x0][0x1b8], R2 ;  /* 0x00006e0011027a25 */ /* 0x040fe200078e0002 */
[----:B------:R-:W-:Y:S01]  /*2990*/  ULDC.64 UR4, c[0x0][0x208] ;  /* 0x0000820000047ab9 */ /* 0x000fe20000000a00 */
[----:B------:R-:W-:Y:S01]  /*29a0*/  BSSY B0, `(.L_x_1883) ;  /* 0x000014e000007945 */ /* 0x000fe20003800000 */
[----:B------:R-:W-:Y:S01]  /*29b0*/  USHF.L.U32 UR7, UR4, 0x6, URZ ;  /* 0x0000000604077899 */ /* 0x000fe2000800063f */
[----:B------:R-:W-:Y:S01]  /*29c0*/  IMAD R3, R17, c[0x0][0x1bc], R3 ;  /* 0x00006f0011037a24 */ /* 0x000fe200078e0203 */
[----:B------:R-:W-:Y:S01]  /*29d0*/  UMOV UR6, 0x6 ;  /* 0x0000000600067882 */ /* 0x000fe20000000000 */
[C---:B------:R-:W-:Y:S01]  /*29e0*/  IMAD R8, R5.reuse, c[0x0][0x1c4], R6 ;  /* 0x0000710005087a24 */ /* 0x040fe200078e0206 */
[----:B------:R-:W-:Y:S01]  /*29f0*/  USHF.L.U64.HI UR5, UR4, UR6, UR5 ;  /* 0x0000000604057299 */ /* 0x000fe20008010205 */
[----:B------:R-:W-:-:S04]  /*2a00*/  IMAD.WIDE.U32 R2, R5, c[0x0][0x1c0], R2 ;  /* 0x0000700005027a25 */ /* 0x000fc800078e0002 */
[----:B------:R-:W-:Y:S02]  /*2a10*/  IMAD.IADD R3, R3, 0x1, R8 ;  /* 0x0000000103037824 */ /* 0x000fe400078e0208 */
[----:B------:R-:W-:Y:S02]  /*2a20*/  IMAD R13, R157, c[0x0][0x2c4], RZ ;  /* 0x0000b1009d0d7a24 */ /* 0x000fe400078e02ff */
[----:B------:R-:W-:Y:S02]  /*2a30*/  IMAD.MOV.U32 R148, RZ, RZ, R226 ;  /* 0x000000ffff947224 */ /* 0x000fe400078e00e2 */
[----:B------:R-:W-:Y:S01]  /*2a40*/  IMAD.MOV.U32 R149, RZ, RZ, R229 ;  /* 0x000000ffff957224 */ /* 0x000fe200078e00e5 */
[----:B------:R-:W-:Y:S01]  /*2a50*/  BAR.SYNC.DEFER_BLOCKING 0x0 ;  /* 0x0000000000007b1d */ /* 0x000fe20000010000 */
[----:B--2---:R-:W-:-:S04]  /*2a60*/  IMAD.IADD R4, R11, 0x1, R244 ;  /* 0x000000010b047824 */ /* 0x004fc800078e02f4 */
[----:B------:R-:W-:-:S04]  /*2a70*/  @P2 IMAD.HI.U32 R7, R4, c[0x0][0x2c8], RZ ;  /* 0x0000b20004072a27 */ /* 0x000fc800078e00ff */
[----:B------:R-:W-:Y:S01]  /*2a80*/  IMAD.MOV.U32 R0, RZ, RZ, R4 ;  /* 0x000000ffff007224 */ /* 0x000fe200078e0004 */
[----:B------:R-:W-:-:S04]  /*2a90*/  @P2 SHF.R.U32.HI R0, RZ, c[0x0][0x2cc], R7 ;  /* 0x0000b300ff002a19 */ /* 0x000fc80000011607 */
[--C-:B------:R-:W-:Y:S01]  /*2aa0*/  SHF.R.S32.HI R7, RZ, 0x1f, R0.reuse ;  /* 0x0000001fff077819 */ /* 0x100fe20000011400 */
[----:B------:R-:W-:Y:S02]  /*2ab0*/  IMAD.MOV R6, RZ, RZ, -R0 ;  /* 0x000000ffff067224 */ /* 0x000fe400078e0a00 */
[----:B------:R-:W-:-:S04]  /*2ac0*/  IMAD.WIDE.U32 R2, R0, c[0x0][0x1b0], R2 ;  /* 0x00006c0000027a25 */ /* 0x000fc800078e0002 */
[----:B------:R-:W-:Y:S02]  /*2ad0*/  IMAD R4, R6, c[0x0][0x2c4], R4 ;  /* 0x0000b10006047a24 */ /* 0x000fe400078e0204 */
[----:B------:R-:W-:-:S04]  /*2ae0*/  IMAD R5, R7, c[0x0][0x1b0], RZ ;  /* 0x00006c0007057a24 */ /* 0x000fc800078e02ff */
[----:B------:R-:W-:Y:S01]  /*2af0*/  IMAD R6, R0, c[0x0][0x1b4], R5 ;  /* 0x00006d0000067a24 */ /* 0x000fe200078e0205 */
[----:B------:R-:W-:-:S03]  /*2b00*/  SHF.R.S32.HI R5, RZ, 0x1f, R4 ;  /* 0x0000001fff057819 */ /* 0x000fc60000011404 */
[----:B------:R-:W-:Y:S02]  /*2b10*/  IMAD.IADD R3, R3, 0x1, R6 ;  /* 0x0000000103037824 */ /* 0x000fe400078e0206 */
[----:B------:R-:W-:-:S04]  /*2b20*/  IMAD R0, R5, c[0x0][0x1a8], RZ ;  /* 0x00006a0005007a24 */ /* 0x000fc800078e02ff */
[C---:B------:R-:W-:Y:S02]  /*2b30*/  IMAD R0, R4.reuse, c[0x0][0x1ac], R0 ;  /* 0x00006b0004007a24 */ /* 0x040fe400078e0200 */
[----:B------:R-:W-:-:S04]  /*2b40*/  IMAD.WIDE.U32 R4, R4, c[0x0][0x1a8], R2 ;  /* 0x00006a0004047a25 */ /* 0x000fc800078e0002 */
[----:B------:R-:W-:Y:S01]  /*2b50*/  IMAD.IADD R0, R5, 0x1, R0 ;  /* 0x0000000105007824 */ /* 0x000fe200078e0200 */
[----:B------:R-:W-:Y:S01]  /*2b60*/  LEA R2, P0, R4, c[0x0][0x160], 0x1 ;  /* 0x0000580004027a11 */ /* 0x000fe200078008ff */
[----:B------:R-:W-:-:S03]  /*2b70*/  IMAD.IADD R3, R16, 0x1, R244 ;  /* 0x0000000110037824 */ /* 0x000fc600078e02f4 */
[----:B------:R-:W-:Y:S01]  /*2b80*/  LEA.HI.X R0, R4, c[0x0][0x164], R0, 0x1, P0 ;  /* 0x0000590004007a11 */ /* 0x000fe200000f0c00 */
[----:B------:R-:W-:Y:S01]  /*2b90*/  SHFL.IDX PT, R8, R2, 0x1, 0x181f ;  /* 0x00381f0002087f89 */ /* 0x000fe200000e0000 */
[CC--:B------:R-:W-:Y:S02]  /*2ba0*/  ISETP.GE.AND P5, PT, R3.reuse, R13.reuse, PT ;  /* 0x0000000d0300720c */ /* 0x0c0fe40003fa6270 */
[----:B------:R-:W-:Y:S01]  /*2bb0*/  IADD3 R7, R3, 0x20, RZ ;  /* 0x0000002003077810 */ /* 0x000fe20007ffe0ff */
[----:B------:R-:W2:Y:S03]  /*2bc0*/  SHFL.IDX PT, R4, R2, RZ, 0x181f ;  /* 0x00181fff02047589 */ /* 0x000ea600000e0000 */
[----:B------:R-:W-:Y:S01]  /*2bd0*/  ISETP.GE.AND P0, PT, R7, R13, PT ;  /* 0x0000000d0700720c */ /* 0x000fe20003f06270 */
        /* <DEDUP_REMOVED lines=31> */
[----:B------:R-:W-:-:S03]  /*2dd0*/  IADD3 R9, R0, R158, -R16 ;  /* 0x0000009e00097210 */ /* 0x000fc60007ffe810 */
[----:B------:R2:W-:Y:S01]  /*2de0*/  @!P5 LDGSTS.E.BYPASS.LTC128B.128 [R213+0x6100], [R4.64], !P3 ;  /* 0x0610000004d5dfae */ /* 0x0005e2000d901d48 */
[----:B-----5:R-:W-:Y:S02]  /*2df0*/  IMAD.MOV.U32 R7, RZ, RZ, 0x20 ;  /* 0x00000020ff077424 */ /* 0x020fe400078e00ff */
[----:B-1----:R-:W-:Y:S01]  /*2e00*/  IMAD R3, R11, c[0x0][0x1e0], RZ ;  /* 0x000078000b037a24 */ /* 0x002fe200078e02ff */
[----:B------:R-:W-:-:S03]  /*2e10*/  @!P0 LEA R2, P4, R246, R10, 0x1 ;  /* 0x0000000af6028211 */ /* 0x000fc600078808ff */
[----:B------:R-:W-:Y:S01]  /*2e20*/  IMAD R6, R150, c[0x0][0x1e4], R3 ;  /* 0x0000790096067a24 */ /* 0x000fe200078e0203 */
[----:B---3--:R-:W-:Y:S02]  /*2e30*/  @!P0 LEA.HI.X R3, R246, R8, R247, 0x1, P4 ;  /* 0x00000008f6038211 */ /* 0x008fe400020f0cf7 */
[----:B------:R-:W-:Y:S01]  /*2e40*/  ISETP.GE.AND P4, PT, R9, 0x1, PT ;  /* 0x000000010900780c */ /* 0x000fe20003f86270 */
[----:B------:R-:W-:Y:S02]  /*2e50*/  IMAD.IADD R6, R13, 0x1, R6 ;  /* 0x000000010d067824 */ /* 0x000fe400078e0206 */
[----:B------:R1:W-:Y:S01]  /*2e60*/  @!P0 LDGSTS.E.BYPASS.LTC128B.128 [R213+0x3100], [R2.64], !P6 ;  /* 0x0310000002d58fae */ /* 0x0003e2000f101d48 */
[----:B------:R-:W-:Y:S01]  /*2e70*/  ISETP.GE.AND P6, PT, R9, 0x21, PT ;  /* 0x000000210900780c */ /* 0x000fe20003fc6270 */
[----:B------:R-:W-:Y:S01]  /*2e80*/  IMAD R6, R6, 0x60, RZ ;  /* 0x0000006006067824 */ /* 0x000fe200078e02ff */
[----:B--2---:R-:W-:Y:S01]  /*2e90*/  @!P0 LEA R4, P5, R14, R10, 0x1 ;  /* 0x0000000a0e048211 */ /* 0x004fe200078a08ff */
[----:B------:R-:W-:-:S03]  /*2ea0*/  IMAD.MOV.U32 R10, RZ, RZ, 0x40 ;  /* 0x00000040ff0a7424 */ /* 0x000fc600078e00ff */
        /* <DEDUP_REMOVED lines=27> */
[----:B------:R-:W-:-:S03]  /*3060*/  ISETP.LT.OR P4, PT, R9, 0x1, P3 ;  /* 0x000000010900780c */ /* 0x000fc60001f81670 */
[----:B------:R1:W-:Y:S01]  /*3070*/  @P6 LDGSTS.E.BYPASS.LTC128B.128 [R213+0xc100], [R6.64+0x80], !P3 ;  /* 0x0c10008006d56fae */ /* 0x0003e2000d901d48 */
[----:B------:R-:W-:-:S03]  /*3080*/  ISETP.GE.AND P6, PT, R246, c[0x0][0x1d4], PT ;  /* 0x00007500f6007a0c */ /* 0x000fc60003fc6270 */
[----:B------:R2:W-:Y:S04]  /*3090*/  @P5 LDGSTS.E.BYPASS.LTC128B.128 [R213+0xa100], [R2.64], !P0 ;  /* 0x0a10000002d55fae */ /* 0x0005e8000c101d48 */
[----:B------:R2:W-:Y:S01]  /*30a0*/  @P5 LDGSTS.E.BYPASS.LTC128B.128 [R213+0xd100], [R2.64+0x80], !P3 ;  /* 0x0d10008002d55fae */ /* 0x0005e2000d901d48 */
[----:B------:R-:W-:-:S03]  /*30b0*/  ISETP.LT.OR P5, PT, R9, 0x1, P6 ;  /* 0x000000010900780c */ /* 0x000fc600037a1670 */
[----:B------:R-:W0:Y:S01]  /*30c0*/  LDGDEPBAR ;  /* 0x00000000000079af */ /* 0x000e220000000000 */
[----:B--2---:R-:W-:Y:S01]  /*30d0*/  IMAD R2, R11, c[0x0][0x208], RZ ;  /* 0x000082000b027a24 */ /* 0x004fe200078e02ff */
[----:B------:R-:W-:-:S04]  /*30e0*/  DEPBAR.LE SB0, 0x1 ;  /* 0x000080400000791a */ /* 0x000fc80000000000 */
[----:B------:R-:W-:Y:S01]  /*30f0*/  BAR.SYNC.DEFER_BLOCKING 0x0 ;  /* 0x0000000000007b1d */ /* 0x000fe20000010000 */
[----:B------:R-:W-:Y:S02]  /*3100*/  IMAD R2, R150, c[0x0][0x20c], R2 ;  /* 0x0000830096027a24 */ /* 0x000fe400078e0202 */
[----:B------:R-:W-:-:S03]  /*3110*/  IMAD.MOV.U32 R3, RZ, RZ, R228 ;  /* 0x000000ffff037224 */ /* 0x000fc600078e00e4 */
        /* <DEDUP_REMOVED lines=12> */
[----:B-1----:R-:W1:Y:S04]  /*31e0*/  LDSM.16.M88.4 R4, [R189+0x800] ;  /* 0x00080000bd04783b */ /* 0x002e680000000200 */
[----:B------:R-:W3:Y:S04]  /*31f0*/  LDSM.16.M88.4 R28, [R189+0x1000] ;  /* 0x00100000bd1c783b */ /* 0x000ee80000000200 */
[----:B------:R-:W-:Y:S04]  /*3200*/  LDSM.16.M88.4 R44, [R205] ;  /* 0x00000000cd2c783b */ /* 0x000fe80000000200 */
[----:B------:R-:W4:Y:S04]  /*3210*/  LDSM.16.M88.4 R36, [R195] ;  /* 0x00000000c324783b */ /* 0x000f280000000200 */
[----:B------:R-:W5:Y:S04]  /*3220*/  LDSM.16.M88.4 R32, [R206] ;  /* 0x00000000ce20783b */ /* 0x000f680000000200 */
[----:B------:R-:W3:Y:S01]  /*3230*/  LDSM.16.M88.4 R40, [R189+0x1800] ;  /* 0x00180000bd28783b */ /* 0x000ee20000000200 */
[C---:B--2---:R-:W-:Y:S08]  /*3240*/  HMMA.16816.F32.BF16 R24, R120.reuse, R12, RZ ;  /* 0x0000000c7818723c */ /* 0x044ff000000418ff */
[C---:B------:R-:W-:Y:S08]  /*3250*/  HMMA.16816.F32.BF16 R20, R120.reuse, R14, RZ ;  /* 0x0000000e7814723c */ /* 0x040ff000000418ff */
[C---:B-1----:R-:W-:Y:S08]  /*3260*/  HMMA.16816.F32.BF16 R16, R120.reuse, R4, RZ ;  /* 0x000000047810723c */ /* 0x042ff000000418ff */
[C---:B------:R-:W-:Y:S08]  /*3270*/  HMMA.16816.F32.BF16 R12, R120.reuse, R6, RZ ;  /* 0x00000006780c723c */ /* 0x040ff000000418ff */
[----:B---3--:R-:W-:Y:S08]  /*3280*/  HMMA.16816.F32.BF16 R4, R120, R28, RZ ;  /* 0x0000001c7804723c */ /* 0x008ff000000418ff */
[C---:B----4-:R-:W-:Y:S08]  /*3290*/  HMMA.16816.F32.BF16 R56, R124.reuse, R36, R24 ;  /* 0x000000247c38723c */ /* 0x050ff00000041818 */
[C---:B------:R-:W-:Y:S01]  /*32a0*/  HMMA.16816.F32.BF16 R52, R124.reuse, R38, R20 ;  /* 0x000000267c34723c */ /* 0x040fe20000041814 */
[----:B------:R-:W1:Y:S04]  /*32b0*/  LDSM.16.M88.4 R36, [R189+0x2000] ;  /* 0x00200000bd24783b */ /* 0x000e680000000200 */
[----:B------:R-:W-:Y:S03]  /*32c0*/  LDSM.16.M88.4 R20, [R203] ;  /* 0x00000000cb14783b */ /* 0x000fe60000000200 */
[C---:B------:R-:W-:Y:S07]  /*32d0*/  HMMA.16816.F32.BF16 R68, R124.reuse, R44, R4 ;  /* 0x0000002c7c44723c */ /* 0x040fee0000041804 */
[----:B------:R-:W-:Y:S01]  /*32e0*/  IMAD.WIDE.U32 R4, R150, c[0x0][0x208], RZ ;  /* 0x0000820096047a25 */ /* 0x000fe200078e00ff */
[----:B-----5:R-:W-:Y:S03]  /*32f0*/  HMMA.16816.F32.BF16 R60, R124, R32, R16 ;  /* 0x000000207c3c723c */ /* 0x020fe60000041810 */
[----:B------:R-:W-:-:S02]  /*3300*/  IMAD.IADD R5, R5, 0x1, R2 ;  /* 0x0000000105057824 */ /* 0x000fc400078e0202 */
[----:B------:R-:W-:Y:S02]  /*3310*/  IMAD.MOV.U32 R2, RZ, RZ, R224 ;  /* 0x000000ffff027224 */ /* 0x000fe400078e00e0 */
[----:B------:R-:W-:Y:S01]  /*3320*/  IMAD R5, R5, 0x60, RZ ;  /* 0x0000006005057824 */ /* 0x000fe200078e02ff */
[----:B------:R-:W-:Y:S01]  /*3330*/  HMMA.16816.F32.BF16 R64, R124, R34, R12 ;  /* 0x000000227c40723c */ /* 0x000fe2000004180c */
[----:B------:R-:W2:Y:S01]  /*3340*/  LDSM.16.M88.4 R32, [R204] ;  /* 0x00000000cc20783b */ /* 0x000ea20000000200 */
[----:B------:R-:W-:-:S04]  /*3350*/  IMAD.WIDE.U32 R2, R4, 0x60, R2 ;  /* 0x0000006004027825 */ /* 0x000fc800078e0002 */
[----:B------:R-:W-:Y:S01]  /*3360*/  IMAD.IADD R3, R3, 0x1, R5 ;  /* 0x0000000103037824 */ /* 0x000fe200078e0205 */
[C---:B------:R-:W-:Y:S01]  /*3370*/  LEA R4, P0, R2.reuse, c[0x0][0x1f8], 0x1 ;  /* 0x00007e0002047a11 */ /* 0x040fe200078008ff */
[----:B------:R-:W-:Y:S01]  /*3380*/  HMMA.16816.F32.BF16 R16, R120, R30, RZ ;  /* 0x0000001e7810723c */ /* 0x000fe200000418ff */
[----:B------:R-:W3:Y:S02]  /*3390*/  LDSM.16.M88.4 R28, [R189+0x2800] ;  /* 0x00280000bd1c783b */ /* 0x000ee40000000200 */
[----:B------:R-:W-:Y:S02]  /*33a0*/  LEA.HI.X R5, R2, c[0x0][0x1fc], R3, 0x1, P0 ;  /* 0x00007f0002057a11 */ /* 0x000fe400000f0c03 */
[----:B------:R-:W-:-:S03]  /*33b0*/  IADD3 R2, P0, R4, UR7, RZ ;  /* 0x0000000704027c10 */ /* 0x000fc6000ff1e0ff */
[----:B------:R-:W-:Y:S01]  /*33c0*/  HMMA.16816.F32.BF16 R12, R120, R40, RZ ;  /* 0x00000028780c723c */ /* 0x000fe200000418ff */
[----:B------:R-:W-:Y:S02]  /*33d0*/  IADD3.X R3, R5, UR5, RZ, P0, !PT ;  /* 0x0000000505037c10 */ /* 0x000fe400087fe4ff */
[----:B------:R-:W-:-:S04]  /*33e0*/  IADD3 R6, P0, R2, UR7, RZ ;  /* 0x0000000702067c10 */ /* 0x000fc8000ff1e0ff */
[----:B------:R-:W-:Y:S01]  /*33f0*/  IADD3.X R7, R3, UR5, RZ, P0, !PT ;  /* 0x0000000503077c10 */ /* 0x000fe200087fe4ff */
[----:B------:R-:W-:Y:S01]  /*3400*/  HMMA.16816.F32.BF16 R24, R120, R42, RZ ;  /* 0x0000002a7818723c */ /* 0x000fe200000418ff */
[----:B------:R-:W4:Y:S01]  /*3410*/  LDSM.16.M88.4 R40, [R202] ;  /* 0x00000000ca28783b */ /* 0x000f220000000200 */
[C---:B------:R-:W-:Y:S02]  /*3420*/  ISETP.LT.OR P0, PT, R9.reuse, 0x21, P6 ;  /* 0x000000210900780c */ /* 0x040fe40003701670 */
[C---:B------:R-:W-:Y:S01]  /*3430*/  ISETP.LT.OR P6, PT, R9.reuse, 0x41, P6 ;  /* 0x000000410900780c */ /* 0x040fe200037c1670 */
[----:B------:R-:W-:Y:S01]  /*3440*/  @!PT LDS RZ, [RZ] ;  /* 0x00000000fffff984 */ /* 0x000fe20000000800 */
[----:B------:R-:W-:Y:S01]  /*3450*/  @!PT LDS RZ, [RZ] ;  /* 0x00000000fffff984 */ /* 0x000fe20000000800 */
[----:B------:R-:W-:Y:S01]  /*3460*/  @!PT LDS RZ, [RZ] ;  /* 0x00000000fffff984 */ /* 0x000fe20000000800 */
[----:B------:R5:W-:Y:S01]  /*3470*/  LDGSTS.E.BYPASS.LTC128B.128 [R213+0x100], [R4.64], !P5 ;  /* 0x0010000004d57fae */ /* 0x000be2000e901d48 */
[C---:B------:R-:W-:Y:S02]  /*3480*/  ISETP.LT.OR P5, PT, R9.reuse, 0x21, P3 ;  /* 0x000000210900780c */ /* 0x040fe40001fa1670 */
[----:B------:R-:W-:Y:S01]  /*3490*/  HMMA.16816.F32.BF16 R76, R124, R46, R16 ;  /* 0x0000002e7c4c723c */ /* 0x000fe20000041810 */
[----:B------:R5:W-:Y:S01]  /*34a0*/  LDGSTS.E.BYPASS.LTC128B.128 [R213+0x3100], [R4.64+0x80], !P4 ;  /* 0x0310008004d57fae */ /* 0x000be2000e101d48 */
[----:B------:R-:W-:-:S05]  /*34b0*/  ISETP.LT.OR P4, PT, R9, 0x41, P3 ;  /* 0x000000410900780c */ /* 0x000fca0001f81670 */
[----:B------:R4:W-:Y:S01]  /*34c0*/  LDGSTS.E.BYPASS.LTC128B.128 [R213+0x1100], [R2.64], !P0 ;  /* 0x0110000002d57fae */ /* 0x0009e2000c101d48 */
[----:B-1----:R-:W-:Y:S01]  /*34d0*/  HMMA.16816.F32.BF16 R16, R120, R36, RZ ;  /* 0x000000247810723c */ /* 0x002fe200000418ff */
[----:B------:R-:W-:Y:S02]  /*34e0*/  ISETP.GT.AND P0, PT, R150, R223, PT ;  /* 0x000000df9600720c */ /* 0x000fe40003f04270 */
[----:B------:R1:W-:Y:S04]  /*34f0*/  LDGSTS.E.BYPASS.LTC128B.128 [R213+0x4100], [R2.64+0x80], !P5 ;  /* 0x0410008002d57fae */ /* 0x0003e8000e901d48 */
[----:B------:R5:W-:Y:S01]  /*3500*/  LDGSTS.E.BYPASS.LTC128B.128 [R213+0x2100], [R6.64], !P6 ;  /* 0x0210000006d57fae */ /* 0x000be2000f101d48 */
[----:B--2---:R-:W-:Y:S03]  /*3510*/  HMMA.16816.F32.BF16 R80, R124, R32, R12 ;  /* 0x000000207c50723c */ /* 0x004fe6000004180c */
[----:B------:R5:W-:Y:S04]  /*3520*/  LDGSTS.E.BYPASS.LTC128B.128 [R213+0x5100], [R6.64+0x80], !P4 ;  /* 0x0510008006d57fae */ /* 0x000be8000e101d48 */
[----:B------:R-:W2:Y:S01]  /*3530*/  LDSM.16.M88.4 R48, [R193] ;  /* 0x00000000c130783b */ /* 0x000ea20000000200 */
[C---:B------:R-:W-:Y:S03]  /*3540*/  HMMA.16816.F32.BF16 R12, R120.reuse, R38, RZ ;  /* 0x00000026780c723c */ /* 0x040fe600000418ff */
[----:B------:R-:W1:Y:S04]  /*3550*/  LDSM.16.M88.4 R44, [R193+0x800] ;  /* 0x00080000c12c783b */ /* 0x000e680000000200 */
[----:B------:R-:W-:Y:S01]  /*3560*/  LDSM.16.M88.4 R100, [R190+0x1800] ;  /* 0x00180000be64783b */ /* 0x000fe20000000200 */
[----:B---3--:R-:W-:Y:S03]  /*3570*/  HMMA.16816.F32.BF16 R8, R120, R28, RZ ;  /* 0x0000001c7808723c */ /* 0x008fe600000418ff */
[----:B------:R-:W-:Y:S04]  /*3580*/  LDSM.16.M88.4 R92, [R190+0x1000] ;  /* 0x00100000be5c783b */ /* 0x000fe80000000200 */
[----:B------:R-:W-:Y:S01]  /*3590*/  LDSM.16.M88.4 R72, [R190+0x800] ;  /* 0x00080000be48783b */ /* 0x000fe20000000200 */
[----:B------:R-:W-:Y:S03]  /*35a0*/  HMMA.16816.F32.BF16 R84, R124, R34, R24 ;  /* 0x000000227c54723c */ /* 0x000fe60000041818 */
[----:B------:R-:W-:Y:S04]  /*35b0*/  LDSM.16.M88.4 R32, [R193+0x1000] ;  /* 0x00100000c120783b */ /* 0x000fe80000000200 */
[----:B------:R-:W-:Y:S01]  /*35c0*/  LDSM.16.M88.4 R24, [R193+0x2000] ;  /* 0x00200000c118783b */ /* 0x000fe20000000200 */
[----:B-----5:R-:W-:Y:S03]  /*35d0*/  HMMA.16816.F32.BF16 R4, R120, R30, RZ ;  /* 0x0000001e7804723c */ /* 0x020fe600000418ff */
[----:B------:R-:W3:Y:S04]  /*35e0*/  LDSM.16.M88.4 R28, [R193+0x1800] ;  /* 0x00180000c11c783b */ /* 0x000ee80000000200 */
[----:B------:R-:W-:Y:S01]  /*35f0*/  LDSM.16.M88.4 R128, [R190+0x2000] ;  /* 0x00200000be80783b */ /* 0x000fe20000000200 */
[C---:B------:R-:W-:Y:S03]  /*3600*/  HMMA.16816.F32.BF16 R36, R124.reuse, R20, R16 ;  /* 0x000000147c24723c */ /* 0x040fe60000041810 */
[----:B------:R-:W5:Y:S04]  /*3610*/  LDSM.16.M88.4 R16, [R193+0x2800] ;  /* 0x00280000c110783b */ /* 0x000f680000000200 */
[----:B------:R-:W-:Y:S01]  /*3620*/  LDSM.16.M88.4 R88, [R189+0x3000] ;  /* 0x00300000bd58783b */ /* 0x000fe20000000200 */
[C---:B------:R-:W-:Y:S03]  /*3630*/  HMMA.16816.F32.BF16 R20, R124.reuse, R22, R12 ;  /* 0x000000167c14723c */ /* 0x040fe6000004180c */
[----:B------:R-:W-:Y:S04]  /*3640*/  LDSM.16.M88.4 R108, [R189+0x4000] ;  /* 0x00400000bd6c783b */ /* 0x000fe80000000200 */
[----:B------:R-:W-:Y:S01]  /*3650*/  LDSM.16.M88.4 R96, [R189+0x3800] ;  /* 0x00380000bd60783b */ /* 0x000fe20000000200 */
[C---:B----4-:R-:W-:Y:S03]  /*3660*/  HMMA.16816.F32.BF16 R12, R124.reuse, R40, R8 ;  /* 0x000000287c0c723c */ /* 0x050fe60000041808 */
[----:B------:R-:W-:Y:S04]  /*3670*/  LDSM.16.M88.4 R116, [R189+0x4800] ;  /* 0x00480000bd74783b */ /* 0x000fe80000000200 */
[----:B------:R-:W-:Y:S01]  /*3680*/  LDSM.16.M88.4 R112, [R201] ;  /* 0x00000000c970783b */ /* 0x000fe20000000200 */
[----:B------:R-:W-:Y:S03]  /*3690*/  HMMA.16816.F32.BF16 R8, R124, R42, R4 ;  /* 0x0000002a7c08723c */ /* 0x000fe60000041804 */
[----:B------:R-:W4:Y:S04]  /*36a0*/  LDSM.16.M88.4 R40, [R190] ;  /* 0x00000000be28783b */ /* 0x000f280000000200 */
[----:B------:R-:W-:Y:S01]  /*36b0*/  LDSM.16.M88.4 R140, [R199] ;  /* 0x00000000c78c783b */ /* 0x000fe20000000200 */
[C---:B--2---:R-:W-:Y:S03]  /*36c0*/  HMMA.16816.F32.BF16 R4, R152.reuse, R48, R56 ;  /* 0x000000309804723c */ /* 0x044fe60000041838 */
[----:B------:R-:W-:Y:S04]  /*36d0*/  LDSM.16.M88.4 R104, [R200] ;  /* 0x00000000c868783b */ /* 0x000fe80000000200 */
[----:B------:R-:W-:Y:S01]  /*36e0*/  LDSM.16.M88.4 R144, [R193+0x3000] ;  /* 0x00300000c190783b */ /* 0x000fe20000000200 */
[C---:B-1----:R-:W-:Y:S03]  /*36f0*/  HMMA.16816.F32.BF16 R56, R152.reuse, R44, R60 ;  /* 0x0000002c9838723c */ /* 0x042fe6000004183c */
[----:B------:R-:W-:Y:S04]  /*3700*/  LDSM.16.M88.4 R132, [R193+0x4800] ;  /* 0x00480000c184783b */ /* 0x000fe80000000200 */
[----:B------:R-:W-:Y:S01]  /*3710*/  LDSM.16.M88.4 R136, [R193+0x5000] ;  /* 0x00500000c188783b */ /* 0x000fe20000000200 */
[C---:B------:R-:W-:Y:S03]  /*3720*/  HMMA.16816.F32.BF16 R60, R152.reuse, R46, R64 ;  /* 0x0000002e983c723c */ /* 0x040fe60000041840 */
[----:B------:R-:W0:Y:S05]  /*3730*/  LDGDEPBAR ;  /* 0x00000000000079af */ /* 0x000e2a0000000000 */
[C---:B---3--:R-:W-:Y:S08]  /*3740*/  HMMA.16816.F32.BF16 R80, R152.reuse, R28, R80 ;  /* 0x0000001c9850723c */ /* 0x048ff00000041850 */
[C---:B------:R-:W-:Y:S08]  /*3750*/  HMMA.16816.F32.BF16 R48, R152.reuse, R50, R52 ;  /* 0x000000329830723c */ /* 0x040ff00000041834 */
[C---:B------:R-:W-:Y:S08]  /*3760*/  HMMA.16816.F32.BF16 R68, R152.reuse, R32, R68 ;  /* 0x000000209844723c */ /* 0x040ff00000041844 */
[C---:B------:R-:W-:Y:S08]  /*3770*/  HMMA.16816.F32.BF16 R76, R152.reuse, R34, R76 ;  /* 0x00000022984c723c */ /* 0x040ff0000004184c */
[C---:B------:R-:W-:Y:S08]  /*3780*/  HMMA.16816.F32.BF16 R84, R152.reuse, R30, R84 ;  /* 0x0000001e9854723c */ /* 0x040ff00000041854 */
[C---:B------:R-:W-:Y:S01]  /*3790*/  HMMA.16816.F32.BF16 R64, R152.reuse, R24, R36 ;  /* 0x000000189840723c */ /* 0x040fe20000041824 */
[----:B------:R-:W1:Y:S07]  /*37a0*/  LDSM.16.M88.4 R36, [R190+0x2800] ;  /* 0x00280000be24783b */ /* 0x000e6e0000000200 */
[C---:B------:R-:W-:Y:S08]  /*37b0*/  HMMA.16816.F32.BF16 R52, R152.reuse, R26, R20 ;  /* 0x0000001a9834723c */ /* 0x040ff00000041814 */
[C---:B-----5:R-:W-:Y:S08]  /*37c0*/  HMMA.16816.F32.BF16 R44, R152.reuse, R16, R12 ;  /* 0x00000010982c723c */ /* 0x060ff0000004180c */
[----:B------:R-:W-:Y:S08]  /*37d0*/  HMMA.16816.F32.BF16 R32, R152, R18, R8 ;  /* 0x000000129820723c */ /* 0x000ff00000041808 */
[C---:B----4-:R-:W-:Y:S08]  /*37e0*/  HMMA.16816.F32.BF16 R28, R164.reuse, R40, R4 ;  /* 0x00000028a41c723c */ /* 0x050ff00000041804 */
[C---:B------:R-:W-:Y:S08]  /*37f0*/  HMMA.16816.F32.BF16 R4, R164.reuse, R100, R80 ;  /* 0x00000064a404723c */ /* 0x040ff00000041850 */
[C---:B------:R-:W-:Y:S08]  /*3800*/  HMMA.16816.F32.BF16 R24, R164.reuse, R42, R48 ;  /* 0x0000002aa418723c */ /* 0x040ff00000041830 */
[C---:B------:R-:W-:Y:S08]  /*3810*/  HMMA.16816.F32.BF16 R12, R164.reuse, R92, R68 ;  /* 0x0000005ca40c723c */ /* 0x040ff00000041844 */
[C---:B------:R-:W-:Y:S01]  /*3820*/  HMMA.16816.F32.BF16 R8, R164.reuse, R94, R76 ;  /* 0x0000005ea408723c */ /* 0x040fe2000004184c */
[----:B------:R-:W-:Y:S07]  /*3830*/  LDSM.16.M88.4 R92, [R189+0x5800] ;  /* 0x00580000bd5c783b */ /* 0x000fee0000000200 */
[C---:B------:R-:W-:Y:S01]  /*3840*/  HMMA.16816.F32.BF16 R80, R164.reuse, R102, R84 ;  /* 0x00000066a450723c */ /* 0x040fe20000041854 */
[----:B------:R-:W2:Y:S07]  /*3850*/  LDSM.16.M88.4 R84, [R189+0x5000] ;  /* 0x00500000bd54783b */ /* 0x000eae0000000200 */
[C---:B------:R-:W-:Y:S08]  /*3860*/  HMMA.16816.F32.BF16 R20, R164.reuse, R72, R56 ;  /* 0x00000048a414723c */ /* 0x040ff00000041838 */
[C---:B------:R-:W-:Y:S08]  /*3870*/  HMMA.16816.F32.BF16 R16, R164.reuse, R74, R60 ;  /* 0x0000004aa410723c */ /* 0x040ff0000004183c */
[C---:B------:R-:W-:Y:S08]  /*3880*/  HMMA.16816.F32.BF16 R76, R164.reuse, R128, R64 ;  /* 0x00000080a44c723c */ /* 0x040ff00000041840 */
[C---:B------:R-:W-:Y:S01]  /*3890*/  HMMA.16816.F32.BF16 R72, R164.reuse, R130, R52 ;  /* 0x00000082a448723c */ /* 0x040fe20000041834 */
[----:B------:R-:W-:Y:S07]  /*38a0*/  LDSM.16.M88.4 R128, [R196] ;  /* 0x00000000c480783b */ /* 0x000fee0000000200 */
[C---:B-1----:R-:W-:Y:S08]  /*38b0*/  HMMA.16816.F32.BF16 R68, R164.reuse, R36, R44 ;  /* 0x00000024a444723c */ /* 0x042ff0000004182c */
[----:B------:R-:W-:Y:S01]  /*38c0*/  HMMA.16816.F32.BF16 R64, R164, R38, R32 ;  /* 0x00000026a440723c */ /* 0x000fe20000041820 */
[----:B------:R-:W1:Y:S04]  /*38d0*/  LDSM.16.M88.4 R36, [R198] ;  /* 0x00000000c624783b */ /* 0x000e680000000200 */
[----:B------:R-:W3:Y:S03]  /*38e0*/  LDSM.16.M88.4 R32, [R197] ;  /* 0x00000000c520783b */ /* 0x000ee60000000200 */
[C---:B------:R-:W-:Y:S08]  /*38f0*/  HMMA.16816.F32.BF16 R60, R168.reuse, R88, R28 ;  /* 0x00000058a83c723c */ /* 0x040ff0000004181c */
[C---:B------:R-:W-:Y:S08]  /*3900*/  HMMA.16816.F32.BF16 R56, R168.reuse, R90, R24 ;  /* 0x0000005aa838723c */ /* 0x040ff00000041818 */
[C---:B------:R-:W-:Y:S08]  /*3910*/  HMMA.16816.F32.BF16 R44, R168.reuse, R108, R12 ;  /* 0x0000006ca82c723c */ /* 0x040ff0000004180c */
[C---:B------:R-:W-:Y:S08]  /*3920*/  HMMA.16816.F32.BF16 R40, R168.reuse, R110, R8 ;  /* 0x0000006ea828723c */ /* 0x040ff00000041808 */
[C---:B------:R-:W-:Y:S08]  /*3930*/  HMMA.16816.F32.BF16 R52, R168.reuse, R96, R20 ;  /* 0x00000060a834723c */ /* 0x040ff00000041814 */
[C---:B------:R-:W-:Y:S08]  /*3940*/  HMMA.16816.F32.BF16 R48, R168.reuse, R98, R16 ;  /* 0x00000062a830723c */ /* 0x040ff00000041810 */
[C---:B------:R-:W-:Y:S08]  /*3950*/  HMMA.16816.F32.BF16 R28, R168.reuse, R116, R4 ;  /* 0x00000074a81c723c */ /* 0x040ff00000041804 */
[C---:B------:R-:W-:Y:S01]  /*3960*/  HMMA.16816.F32.BF16 R24, R168.reuse, R118, R80 ;  /* 0x00000076a818723c */ /* 0x040fe20000041850 */
[----:B------:R-:W4:Y:S04]  /*3970*/  LDSM.16.M88.4 R80, [R193+0x3800] ;  /* 0x00380000c150783b */ /* 0x000f280000000200 */
[----:B------:R-:W5:Y:S03]  /*3980*/  LDSM.16.M88.4 R116, [R193+0x4000] ;  /* 0x00400000c174783b */ /* 0x000f660000000200 */
[C---:B--2---:R-:W-:Y:S08]  /*3990*/  HMMA.16816.F32.BF16 R20, R168.reuse, R84, R76 ;  /* 0x00000054a814723c */ /* 0x044ff0000004184c */
[C---:B------:R-:W-:Y:S01]  /*39a0*/  HMMA.16816.F32.BF16 R16, R168.reuse, R86, R72 ;  /* 0x00000056a810723c */ /* 0x040fe20000041848 */
[----:B------:R-:W-:Y:S07]  /*39b0*/  LDSM.16.M88.4 R84, [R190+0x3000] ;  /* 0x00300000be54783b */ /* 0x000fee0000000200 */
[C---:B------:R-:W-:Y:S08]  /*39c0*/  HMMA.16816.F32.BF16 R12, R168.reuse, R92, R68 ;  /* 0x0000005ca80c723c */ /* 0x040ff00000041844 */
[----:B------:R-:W-:Y:S08]  /*39d0*/  HMMA.16816.F32.BF16 R8, R168, R94, R64 ;  /* 0x0000005ea808723c */ /* 0x000ff00000041840 */
[C---:B------:R-:W-:Y:S01]  /*39e0*/  HMMA.16816.F32.BF16 R4, R172.reuse, R112, R60 ;  /* 0x00000070ac04723c */ /* 0x040fe2000004183c */
[----:B------:R-:W-:Y:S07]  /*39f0*/  LDSM.16.M88.4 R60, [R190+0x3800] ;  /* 0x00380000be3c783b */ /* 0x000fee0000000200 */
[C---:B------:R-:W-:Y:S01]  /*3a00*/  HMMA.16816.F32.BF16 R112, R172.reuse, R114, R56 ;  /* 0x00000072ac70723c */ /* 0x040fe20000041838 */
[----:B------:R-:W-:Y:S07]  /*3a10*/  LDSM.16.M88.4 R56, [R190+0x4000] ;  /* 0x00400000be38783b */ /* 0x000fee0000000200 */
[C---:B------:R-:W-:Y:S08]  /*3a20*/  HMMA.16816.F32.BF16 R100, R172.reuse, R140, R44 ;  /* 0x0000008cac64723c */ /* 0x040ff0000004182c */
[C---:B------:R-:W-:Y:S01]  /*3a30*/  HMMA.16816.F32.BF16 R96, R172.reuse, R142, R40 ;  /* 0x0000008eac60723c */ /* 0x040fe20000041828 */
[----:B------:R-:W2:Y:S07]  /*3a40*/  LDSM.16.M88.4 R140, [R193+0x5800] ;  /* 0x00580000c18c783b */ /* 0x000eae0000000200 */
[C---:B------:R-:W-:Y:S01]  /*3a50*/  HMMA.16816.F32.BF16 R108, R172.reuse, R104, R52 ;  /* 0x00000068ac6c723c */ /* 0x040fe20000041834 */
[----:B------:R-:W2:Y:S07]  /*3a60*/  LDSM.16.M88.4 R52, [R190+0x4800] ;  /* 0x00480000be34783b */ /* 0x000eae0000000200 */
[C---:B------:R-:W-:Y:S08]  /*3a70*/  HMMA.16816.F32.BF16 R104, R172.reuse, R106, R48 ;  /* 0x0000006aac68723c */ /* 0x040ff00000041830 */
[C---:B-1----:R-:W-:Y:S08]  /*3a80*/  HMMA.16816.F32.BF16 R92, R172.reuse, R36, R28 ;  /* 0x00000024ac5c723c */ /* 0x042ff0000004181c */
[C---:B------:R-:W-:Y:S08]  /*3a90*/  HMMA.16816.F32.BF16 R88, R172.reuse, R38, R24 ;  /* 0x00000026ac58723c */ /* 0x040ff00000041818 */
[C---:B---3--:R-:W-:Y:S08]  /*3aa0*/  HMMA.16816.F32.BF16 R76, R172.reuse, R32, R20 ;  /* 0x00000020ac4c723c */ /* 0x048ff00000041814 */
[C---:B------:R-:W-:Y:S08]  /*3ab0*/  HMMA.16816.F32.BF16 R72, R172.reuse, R34, R16 ;  /* 0x00000022ac48723c */ /* 0x040ff00000041810 */
[C---:B------:R-:W-:Y:S08]  /*3ac0*/  HMMA.16816.F32.BF16 R68, R172.reuse, R128, R12 ;  /* 0x00000080ac44723c */ /* 0x040ff0000004180c */
[----:B------:R-:W-:Y:S01]  /*3ad0*/  HMMA.16816.F32.BF16 R64, R172, R130, R8 ;  /* 0x00000082ac40723c */ /* 0x000fe20000041808 */
[----:B------:R-:W1:Y:S07]  /*3ae0*/  LDSM.16.M88.4 R128, [R190+0x5000] ;  /* 0x00500000be80783b */ /* 0x000e6e0000000200 */
[----:B------:R-:W-:Y:S01]  /*3af0*/  HMMA.16816.F32.BF16 R44, R176, R146, R112 ;  /* 0x00000092b02c723c */ /* 0x000fe20000041870 */
[----:B------:R-:W3:Y:S01]  /*3b00*/  LDSM.16.M88.4 R112, [R190+0x5800] ;  /* 0x00580000be70783b */ /* 0x000ee20000000200 */
[----:B------:R-:W-:-:S06]  /*3b10*/  DEPBAR.LE SB0, 0x0 ;  /* 0x000080000000791a */ /* 0x000fcc0000000000 */
        /* <DEDUP_REMOVED lines=8> */
[C---:B------:R-:W-:Y:S08]  /*3ba0*/  HMMA.16816.F32.BF16 R12, R176.reuse, R138, R72 ;  /* 0x0000008ab00c723c */ /* 0x040ff00000041848 */
[C---:B--2---:R-:W-:Y:S08]  /*3bb0*/  HMMA.16816.F32.BF16 R8, R176.reuse, R140, R68 ;  /* 0x0000008cb008723c */ /* 0x044ff00000041844 */
        /* <DEDUP_REMOVED lines=11> */
[C---:B---3--:R-:W-:Y:S08]  /*3c70*/  HMMA.16816.F32.BF16 R72, R180.reuse, R112, R8 ;  /* 0x00000070b448723c */ /* 0x048ff00000041808 */
[----:B------:R-:W-:Y:S01]  /*3c80*/  HMMA.16816.F32.BF16 R60, R180, R114, R4 ;  /* 0x00000072b43c723c */ /* 0x000fe20000041804 */
[----:B------:R-:W-:Y:S06]  /*3c90*/  BAR.SYNC.DEFER_BLOCKING 0x0 ;  /* 0x0000000000007b1d */ /* 0x000fec0000010000 */
[----:B------:R-:W-:Y:S01]  /*3ca0*/  @!UPT UIADD3 URZ, URZ, URZ, URZ ;  /* 0x0000003f3f3ff290 */ /* 0x000fe2000fffe03f */
[----:B------:R-:W-:Y:S11]  /*3cb0*/  @!P0 BRA `(.L_x_1884) ;  /* 0x000001c000008947 */ /* 0x000ff60003800000 */
[----:B------:R-:W-:Y:S01]  /*3cc0*/  IADD3 R2, R212, -0x2, RZ ;  /* 0xfffffffed4027810 */ /* 0x000fe20007ffe0ff */
        /* <DEDUP_REMOVED lines=27> */
.L_x_1884:
[----:B------:R-:W-:Y:S05]  /*3e80*/  BSYNC B0 ;  /* 0x0000000000007941 */ /* 0x000fea0003800000 */
.L_x_1883:
        /* <DEDUP_REMOVED lines=31> */
.L_x_1887:
[----:B------:R-:W-:-:S13]  /*4080*/  ISETP.NE.AND P0, PT, R243, 0x1, PT ;  /* 0x00000001f300780c */ /* 0x000fda0003f05270 */
[----:B------:R-:W-:-:S05]  /*4090*/  @P0 IMAD.HI.U32 R10, R4, c[0x0][0x330], RZ ;  /* 0x0000cc00040a0a27 */ /* 0x000fca00078e00ff */
[----:B------:R-:W-:Y:S02]  /*40a0*/  @P0 SHF.R.U32.HI R4, RZ, c[0x0][0x334], R10 ;  /* 0x0000cd00ff040a19 */ /* 0x000fe4000001160a */
.L_x_1888:
[----:B------:R-:W-:Y:S05]  /*40b0*/  BSYNC B0 ;  /* 0x0000000000007941 */ /* 0x000fea0003800000 */
.L_x_1886:
[----:B------:R-:W-:-:S05]  /*40c0*/  IMAD R4, R4, c[0x0][0x32c], R9 ;  /* 0x0000cb0004047a24 */ /* 0x000fca00078e0209 */
[----:B------:R-:W-:Y:S02]  /*40d0*/  IADD3 R10, R4, c[0x0][0x32c], RZ ;  /* 0x0000cb00040a7a10 */ /* 0x000fe40007ffe0ff */
[----:B------:R-:W-:Y:S02]  /*40e0*/  IMNMX R2, R2, R4, !PT ;  /* 0x0000000402027217 */ /* 0x000fe40007800200 */
[----:B------:R-:W-:Y:S02]  /*40f0*/  IMNMX R3, R3, R10, PT ;  /* 0x0000000a03037217 */ /* 0x000fe40003800200 */
.L_x_1885:
[C---:B------:R-:W-:Y:S02]  /*4100*/  ISETP.GE.AND P0, PT, R0.reuse, 0x9, PT ;  /* 0x000000090000780c */ /* 0x040fe40003f06270 */
[----:B------:R-:W-:Y:S02]  /*4110*/  ISETP.GE.AND P4, PT, R0, 0x2, PT ;  /* 0x000000020000780c */ /* 0x000fe40003f86270 */
[----:B------:R-:W-:Y:S02]  /*4120*/  P2R R29, PR, RZ, 0x1 ;  /* 0x00000001ff1d7803 */ /* 0x000fe40000000000 */
[----:B------:R-:W-:-:S02]  /*4130*/  ISETP.GT.AND P0, PT, R2, 0x8, !P0 ;  /* 0x000000080200780c */ /* 0x000fc40004704270 */
[----:B------:R-:W-:Y:S02]  /*4140*/  P2R R30, PR, RZ, 0x10 ;  /* 0x00000010ff1e7803 */ /* 0x000fe40000000000 */
[C---:B------:R-:W-:Y:S02]  /*4150*/  ISETP.LT.OR P0, PT, R3.reuse, 0x9, P0 ;  /* 0x000000090300780c */ /* 0x040fe40000701670 */
        /* <DEDUP_REMOVED lines=126> */
.L_x_1891:
[----:B------:R-:W-:-:S13]  /*4940*/  ISETP.NE.AND P0, PT, R243, 0x1, PT ;  /* 0x00000001f300780c */ /* 0x000fda0003f05270 */
[----:B------:R-:W-:-:S05]  /*4950*/  @P0 IMAD.HI.U32 R4, R3, c[0x0][0x330], RZ ;  /* 0x0000cc0003040a27 */ /* 0x000fca00078e00ff */
[----:B------:R-:W-:Y:S02]  /*4960*/  @P0 SHF.R.U32.HI R3, RZ, c[0x0][0x334], R4 ;  /* 0x0000cd00ff030a19 */ /* 0x000fe40000011604 */
.L_x_1892:
[----:B------:R-:W-:Y:S05]  /*4970*/  BSYNC B0 ;  /* 0x0000000000007941 */ /* 0x000fea0003800000 */
.L_x_1890:
[----:B------:R-:W-:-:S05]  /*4980*/  IMAD R3, R3, c[0x0][0x32c], R9 ;  /* 0x0000cb0003037a24 */ /* 0x000fca00078e0209 */
[----:B------:R-:W-:Y:S02]  /*4990*/  IADD3 R4, R3, c[0x0][0x32c], RZ ;  /* 0x0000cb0003047a10 */ /* 0x000fe40007ffe0ff */
[----:B------:R-:W-:Y:S02]  /*49a0*/  IMNMX R0, R0, R3, !PT ;  /* 0x0000000300007217 */ /* 0x000fe40007800200 */
[----:B------:R-:W-:Y:S02]  /*49b0*/  IMNMX R2, R2, R4, PT ;  /* 0x0000000402027217 */ /* 0x000fe40003800200 */
.L_x_1889:
        /* <DEDUP_REMOVED lines=50> */
[----:B------:R-:W-:Y:S01]  /*4ce0*/  FMNMX.FTZ R3, R163, R3, !PT ;  /* 0x00000003a3037209 */ /* 0x000fe20007810000 */
[----:B------:R-:W-:Y:S01]  /*4cf0*/  LDSM.16.MT88.4 R20, [R188] ;  /* 0x00000000bc14783b */ /* 0x000fe20000004200 */
[----:B------:R-:W-:-:S02]  /*4d00*/  ISETP.GT.AND P0, PT, R0, 0x21, !P0 ;  /* 0x000000210000780c */ /* 0x000fc40004704270 */
[----:B------:R-:W-:Y:S02]  /*4d10*/  FMNMX.FTZ R3, R184, R3, !PT ;  /* 0x00000003b8037209 */ /* 0x000fe40007810000 */
[----:B------:R-:W-:Y:S02]  /*4d20*/  ISETP.LT.OR P0, PT, R2, 0x22, P0 ;  /* 0x000000220200780c */ /* 0x000fe40000701670 */
[C---:B------:R-:W-:Y:S01]  /*4d30*/  ISETP.GT.AND P6, PT, R0.reuse, 0x51, !P6 ;  /* 0x000000510000780c */ /* 0x040fe200077c4270 */
[----:B------:R-:W1:Y:S01]  /*4d40*/  SHFL.BFLY PT, R5, R3, 0x2, 0x1f ;  /* 0x0c401f0003057f89 */ /* 0x000e6200000e0000 */
[----:B------:R-:W-:Y:S02]  /*4d50*/  FSEL R106, R79, -INF , !P0 ;  /* 0xff8000004f6a7808 */ /* 0x000fe40004000000 */
[----:B------:R-:W-:Y:S02]  /*4d60*/  ISETP.NE.AND P0, PT, R19, RZ, PT ;  /* 0x000000ff1300720c */ /* 0x000fe40003f05270 */
[----:B------:R-:W-:-:S02]  /*4d70*/  ISETP.GT.AND P5, PT, R0, 0x58, !P5 ;  /* 0x000000580000780c */ /* 0x000fc40006fa4270 */
[----:B------:R-:W-:Y:S02]  /*4d80*/  ISETP.GT.AND P0, PT, R0, 0x28, !P0 ;  /* 0x000000280000780c */ /* 0x000fe40004704270 */
[C---:B------:R-:W-:Y:S02]  /*4d90*/  ISETP.LT.OR P6, PT, R2.reuse, 0x52, P6 ;  /* 0x000000520200780c */ /* 0x040fe400037c1670 */
[----:B------:R-:W-:Y:S02]  /*4da0*/  ISETP.LT.OR P0, PT, R2, 0x29, P0 ;  /* 0x000000290200780c */ /* 0x000fe40000701670 */
[----:B------:R-:W-:Y:S02]  /*4db0*/  ISETP.GT.AND P4, PT, R0, 0x59, !P4 ;  /* 0x000000590000780c */ /* 0x000fe40006784270 */
[----:B------:R-:W-:Y:S02]  /*4dc0*/  FSEL R105, R58, -INF , !P0 ;  /* 0xff8000003a697808 */ /* 0x000fe40004000000 */
[----:B------:R-:W-:-:S02]  /*4dd0*/  ISETP.NE.AND P0, PT, R18, RZ, PT ;  /* 0x000000ff1200720c */ /* 0x000fc40003f05270 */
[----:B------:R-:W-:Y:S02]  /*4de0*/  FSEL R157, R75, -INF , !P6 ;  /* 0xff8000004b9d7808 */ /* 0x000fe40007000000 */
[----:B------:R-:W-:Y:S02]  /*4df0*/  ISETP.GT.AND P0, PT, R0, 0x29, !P0 ;  /* 0x000000290000780c */ /* 0x000fe40004704270 */
[C---:B------:R-:W-:Y:S02]  /*4e00*/  ISETP.LT.OR P5, PT, R2.reuse, 0x59, P5 ;  /* 0x000000590200780c */ /* 0x040fe40002fa1670 */
[C---:B------:R-:W-:Y:S02]  /*4e10*/  ISETP.LT.OR P0, PT, R2.reuse, 0x2a, P0 ;  /* 0x0000002a0200780c */ /* 0x040fe40000701670 */
[----:B------:R-:W-:Y:S02]  /*4e20*/  ISETP.LT.OR P4, PT, R2, 0x5a, P4 ;  /* 0x0000005a0200780c */ /* 0x000fe40002781670 */
[----:B------:R-:W-:-:S02]  /*4e30*/  FSEL R107, R59, -INF , !P0 ;  /* 0xff8000003b6b7808 */ /* 0x000fc40004000000 */
[----:B------:R-:W-:Y:S02]  /*4e40*/  ISETP.NE.AND P0, PT, R17, RZ, PT ;  /* 0x000000ff1100720c */ /* 0x000fe40003f05270 */
[----:B------:R-:W-:Y:S02]  /*4e50*/  FSEL R160, R62, -INF , !P5 ;  /* 0xff8000003ea07808 */ /* 0x000fe40006800000 */
[----:B------:R-:W-:Y:S02]  /*4e60*/  ISETP.GT.AND P0, PT, R0, 0x30, !P0 ;  /* 0x000000300000780c */ /* 0x000fe40004704270 */
[----:B------:R-:W-:Y:S02]  /*4e70*/  FSEL R159, R63, -INF , !P4 ;  /* 0xff8000003f9f7808 */ /* 0x000fe40006000000 */
[----:B------:R-:W-:Y:S02]  /*4e80*/  ISETP.LT.OR P0, PT, R2, 0x31, P0 ;  /* 0x000000310200780c */ /* 0x000fe40000701670 */
[----:B------:R-:W-:-:S02]  /*4e90*/  IADD3 R212, R212, -0x2, RZ ;  /* 0xfffffffed4d47810 */ /* 0x000fc40007ffe0ff */
        /* <DEDUP_REMOVED lines=76> */
[----:B------:R-:W-:Y:S02]  /*5360*/  LDSM.16.MT88.4 R24, [R207] ;  /* 0x00000000cf18783b */ /* 0x000fe40000004200 */
[----:B------:R2:W-:Y:S01]  /*5370*/  MUFU.EX2 R242, R0 ;  /* 0x0000000000f27308 */ /* 0x0005e20000000800 */
[----:B-1----:R-:W-:Y:S01]  /*5380*/  FMNMX.FTZ R4, R3, R4, !PT ;  /* 0x0000000403047209 */ /* 0x002fe20007810000 */
[--C-:B------:R-:W-:Y:S02]  /*5390*/  FFMA.FTZ R3, R34, c[0x0][0x2d0], -R2.reuse ;  /* 0x0000b40022037a23 */ /* 0x100fe40000010802 */
[----:B--2---:R-:W-:Y:S01]  /*53a0*/  FFMA.FTZ R0, R28, c[0x0][0x2d0], -R2 ;  /* 0x0000b4001c007a23 */ /* 0x004fe20000010802 */
[----:B------:R-:W-:-:S03]  /*53b0*/  FSETP.NEU.FTZ.AND P0, PT, R4, -INF , PT ;  /* 0xff8000000400780b */ /* 0x000fc60003f1d000 */
[----:B------:R-:W-:Y:S01]  /*53c0*/  MUFU.EX2 R239, R3 ;  /* 0x0000000300ef7308 */ /* 0x000fe20000000800 */
[----:B------:R-:W1:Y:S07]  /*53d0*/  LDSM.16.MT88.4 R28, [R188+0x3000] ;  /* 0x00300000bc1c783b */ /* 0x000e6e0000004200 */
[----:B------:R2:W-:Y:S02]  /*53e0*/  MUFU.EX2 R238, R0 ;  /* 0x0000000000ee7308 */ /* 0x0005e40000000800 */
[----:B--2---:R-:W-:-:S06]  /*53f0*/  FFMA.FTZ R0, R32, c[0x0][0x2d0], -R2 ;  /* 0x0000b40020007a23 */ /* 0x004fcc0000010802 */
[----:B------:R2:W3:Y:S02]  /*5400*/  MUFU.EX2 R241, R0 ;  /* 0x0000000000f17308 */ /* 0x0004e40000000800 */
[----:B--2---:R-:W-:Y:S01]  /*5410*/  FMUL.FTZ R0, R4, c[0x0][0x2d0] ;  /* 0x0000b40004007a20 */ /* 0x004fe20000410000 */
[----:B---3--:R-:W-:-:S04]  /*5420*/  F2FP.BF16.PACK_AB R10, R239, R241 ;  /* 0x000000f1ef0a723e */ /* 0x008fc800000010ff */
[----:B------:R-:W-:-:S05]  /*5430*/  FSEL R0, R0, RZ, P0 ;  /* 0x000000ff00007208 */ /* 0x000fca0000000000 */
[----:B------:R-:W-:-:S04]  /*5440*/  FFMA.FTZ R3, R6, c[0x0][0x2d0], -R0 ;  /* 0x0000b40006037a23 */ /* 0x000fc80000010800 */
[----:B------:R2:W-:Y:S02]  /*5450*/  MUFU.EX2 R235, R3 ;  /* 0x0000000300eb7308 */ /* 0x0005e40000000800 */
[----:B--2---:R-:W-:-:S06]  /*5460*/  FFMA.FTZ R3, R7, c[0x0][0x2d0], -R0 ;  /* 0x0000b40007037a23 */ /* 0x004fcc0000010800 */
[----:B------:R2:W3:Y:S02]  /*5470*/  MUFU.EX2 R7, R3 ;  /* 0x0000000300077308 */ /* 0x0004e40000000800 */
[----:B--2---:R-:W-:Y:S01]  /*5480*/  FFMA.FTZ R3, R8, c[0x0][0x2d0], -R0 ;  /* 0x0000b40008037a23 */ /* 0x004fe20000010800 */
[----:B------:R-:W-:-:S05]  /*5490*/  F2FP.BF16.PACK_AB R8, R238, R242 ;  /* 0x000000f2ee08723e */ /* 0x000fca00000010ff */
[----:B------:R2:W4:Y:S02]  /*54a0*/  MUFU.EX2 R237, R3 ;  /* 0x0000000300ed7308 */ /* 0x0005240000000800 */
[----:B--2---:R-:W-:Y:S01]  /*54b0*/  FFMA.FTZ R3, R9, c[0x0][0x2d0], -R0 ;  /* 0x0000b40009037a23 */ /* 0x004fe20000010800 */
[----:B---3--:R-:W-:Y:S01]  /*54c0*/  F2FP.BF16.PACK_AB R9, R7, R235 ;  /* 0x000000eb0709723e */ /* 0x008fe200000010ff */
[----:B------:R-:W-:-:S04]  /*54d0*/  FADD.FTZ R7, R235, R7 ;  /* 0x00000007eb077221 */ /* 0x000fc80000010000 */
[----:B------:R-:W2:Y:S01]  /*54e0*/  MUFU.EX2 R236, R3 ;  /* 0x0000000300ec7308 */ /* 0x000ea20000000800 */
[----:B----4-:R-:W-:Y:S01]  /*54f0*/  FADD.FTZ R7, R237, R7 ;  /* 0x00000007ed077221 */ /* 0x010fe20000010000 */
[C---:B--2---:R-:W-:Y:S01]  /*5500*/  F2FP.BF16.PACK_AB R11, R236.reuse, R237 ;  /* 0x000000edec0b723e */ /* 0x044fe200000010ff */
[----:B------:R-:W-:Y:S02]  /*5510*/  FFMA.FTZ R3, R35, c[0x0][0x2d0], -R2 ;  /* 0x0000b40023037a23 */ /* 0x000fe40000010802 */
[----:B------:R-:W-:-:S03]  /*5520*/  FADD.FTZ R7, R236, R7 ;  /* 0x00000007ec077221 */ /* 0x000fc60000010000 */
[----:B------:R2:W-:Y:S01]  /*5530*/  MUFU.EX2 R6, R3 ;  /* 0x0000000300067308 */ /* 0x0005e20000000800 */
[C---:B------:R-:W-:Y:S08]  /*5540*/  HMMA.16816.F32.BF16 R44, R8.reuse, R12, RZ ;  /* 0x0000000c082c723c */ /* 0x040ff000000418ff */
[----:B------:R-:W-:Y:S01]  /*5550*/  HMMA.16816.F32.BF16 R36, R8, R14, RZ ;  /* 0x0000000e0824723c */ /* 0x000fe200000418ff */
[----:B------:R-:W3:Y:S01]  /*5560*/  LDSM.16.MT88.4 R12, [R191+0x3000] ;  /* 0x00300000bf0c783b */ /* 0x000ee20000004200 */
[----:B--2---:R-:W-:-:S06]  /*5570*/  FFMA.FTZ R3, R64, c[0x0][0x2d0], -R2 ;  /* 0x0000b40040037a23 */ /* 0x004fcc0000010802 */
[C---:B------:R-:W-:Y:S01]  /*5580*/  HMMA.16816.F32.BF16 R52, R8.reuse, R20, RZ ;  /* 0x000000140834723c */ /* 0x040fe200000418ff */
[----:B------:R2:W4:Y:S07]  /*5590*/  MUFU.EX2 R233, R3 ;  /* 0x0000000300e97308 */ /* 0x00052e0000000800 */
[C---:B------:R-:W-:Y:S01]  /*55a0*/  HMMA.16816.F32.BF16 R60, R8.reuse, R22, RZ ;  /* 0x00000016083c723c */ /* 0x040fe200000418ff */
[----:B------:R-:W5:Y:S07]  /*55b0*/  LDSM.16.MT88.4 R20, [R192+0x3000] ;  /* 0x00300000c014783b */ /* 0x000f6e0000004200 */
[----:B------:R-:W-:Y:S01]  /*55c0*/  HMMA.16816.F32.BF16 R48, R8, R16, RZ ;  /* 0x000000100830723c */ /* 0x000fe200000418ff */
[----:B--2---:R-:W-:-:S04]  /*55d0*/  FFMA.FTZ R3, R65, c[0x0][0x2d0], -R2 ;  /* 0x0000b40041037a23 */ /* 0x004fc80000010802 */
[----:B------:R2:W-:Y:S03]  /*55e0*/  MUFU.EX2 R234, R3 ;  /* 0x0000000300ea7308 */ /* 0x0005e60000000800 */
[C---:B------:R-:W-:Y:S01]  /*55f0*/  HMMA.16816.F32.BF16 R56, R8.reuse, R18, RZ ;  /* 0x000000120838723c */ /* 0x040fe200000418ff */
[----:B------:R-:W4:Y:S07]  /*5600*/  LDSM.16.MT88.4 R16, [R194+0x3000] ;  /* 0x00300000c210783b */ /* 0x000f2e0000004200 */
[----:B-1----:R-:W-:Y:S01]  /*5610*/  HMMA.16816.F32.BF16 R76, R8, R30, RZ ;  /* 0x0000001e084c723c */ /* 0x002fe200000418ff */
[----:B--2---:R-:W-:-:S07]  /*5620*/  FFMA.FTZ R3, R68, c[0x0][0x2d0], -R2 ;  /* 0x0000b40044037a23 */ /* 0x004fce0000010802 */
[C---:B------:R-:W-:Y:S01]  /*5630*/  HMMA.16816.F32.BF16 R68, R8.reuse, R28, RZ ;  /* 0x0000001c0844723c */ /* 0x040fe200000418ff */
[----:B------:R-:W1:Y:S01]  /*5640*/  LDSM.16.MT88.4 R28, [R188+0x800] ;  /* 0x00080000bc1c783b */ /* 0x000e620000004200 */
[----:B------:R2:W1:Y:S06]  /*5650*/  MUFU.EX2 R232, R3 ;  /* 0x0000000300e87308 */ /* 0x00046c0000000800 */
[C---:B---3--:R-:W-:Y:S08]  /*5660*/  HMMA.16816.F32.BF16 R88, R8.reuse, R12, RZ ;  /* 0x0000000c0858723c */ /* 0x048ff000000418ff */
[----:B------:R-:W-:Y:S01]  /*5670*/  HMMA.16816.F32.BF16 R92, R8, R14, RZ ;  /* 0x0000000e085c723c */ /* 0x000fe200000418ff */
[----:B------:R-:W3:Y:S01]  /*5680*/  LDSM.16.MT88.4 R12, [R191+0x800] ;  /* 0x00080000bf0c783b */ /* 0x000ee20000004200 */
[----:B--2---:R-:W-:-:S04]  /*5690*/  FFMA.FTZ R3, R40, c[0x0][0x2d0], -R0 ;  /* 0x0000b40028037a23 */ /* 0x004fc80000010800 */
[----:B------:R2:W-:Y:S02]  /*56a0*/  MUFU.EX2 R231, R3 ;  /* 0x0000000300e77308 */ /* 0x0005e40000000800 */
[C---:B------:R-:W-:Y:S08]  /*56b0*/  HMMA.16816.F32.BF16 R32, R8.reuse, R24, RZ ;  /* 0x000000180820723c */ /* 0x040ff000000418ff */
[----:B------:R-:W-:Y:S01]  /*56c0*/  HMMA.16816.F32.BF16 R64, R8, R26, RZ ;  /* 0x0000001a0840723c */ /* 0x000fe200000418ff */
[----:B------:R-:W1:Y:S01]  /*56d0*/  LDSM.16.MT88.4 R24, [R192+0x800] ;  /* 0x00080000c018783b */ /* 0x000e620000004200 */
[----:B--2---:R-:W-:-:S06]  /*56e0*/  FFMA.FTZ R3, R42, c[0x0][0x2d0], -R0 ;  /* 0x0000b4002a037a23 */ /* 0x004fcc0000010800 */
[C---:B-----5:R-:W-:Y:S01]  /*56f0*/  HMMA.16816.F32.BF16 R80, R8.reuse, R20, RZ ;  /* 0x000000140850723c */ /* 0x060fe200000418ff */
[----:B------:R2:W5:Y:S07]  /*5700*/  MUFU.EX2 R222, R3 ;  /* 0x0000000300de7308 */ /* 0x00056e0000000800 */
[C---:B------:R-:W-:Y:S01]  /*5710*/  HMMA.16816.F32.BF16 R84, R8.reuse, R22, RZ ;  /* 0x000000160854723c */ /* 0x040fe200000418ff */
[----:B------:R-:W3:Y:S07]  /*5720*/  LDSM.16.MT88.4 R20, [R194+0x800] ;  /* 0x00080000c214783b */ /* 0x000eee0000004200 */
[----:B----4-:R-:W-:Y:S01]  /*5730*/  HMMA.16816.F32.BF16 R96, R8, R16, RZ ;  /* 0x000000100860723c */ /* 0x010fe200000418ff */
[----:B--2---:R-:W-:-:S04]  /*5740*/  FFMA.FTZ R3, R41, c[0x0][0x2d0], -R0 ;  /* 0x0000b40029037a23 */ /* 0x004fc80000010800 */
[----:B------:R2:W-:Y:S03]  /*5750*/  MUFU.EX2 R230, R3 ;  /* 0x0000000300e67308 */ /* 0x0005e60000000800 */
[----:B------:R-:W-:Y:S01]  /*5760*/  HMMA.16816.F32.BF16 R100, R8, R18, RZ ;  /* 0x000000120864723c */ /* 0x000fe200000418ff */
[----:B------:R-:W-:Y:S06]  /*5770*/  LDSM.16.MT88.4 R16, [R188+0x3800] ;  /* 0x00380000bc10783b */ /* 0x000fec0000004200 */
[----:B------:R-:W-:-:S02]  /*5780*/  F2FP.BF16.PACK_AB R8, R233, R6 ;  /* 0x00000006e908723e */ /* 0x000fc400000010ff */
[----:B-1----:R-:W-:Y:S02]  /*5790*/  F2FP.BF16.PACK_AB R10, R232, R234 ;  /* 0x000000eae80a723e */ /* 0x002fe400000010ff */
[----:B-----5:R-:W-:Y:S01]  /*57a0*/  F2FP.BF16.PACK_AB R9, R222, R231 ;  /* 0x000000e7de09723e */ /* 0x020fe200000010ff */
        /* <DEDUP_REMOVED lines=19> */
[----:B------:R-:W-:Y:S01]  /*58e0*/  LDSM.16.MT88.4 R32, [R188+0x1000] ;  /* 0x00100000bc20783b */ /* 0x000fe20000004200 */
[----:B-1----:R-:W-:-:S06]  /*58f0*/  FFMA.FTZ R3, R136, c[0x0][0x2d0], -R2 ;  /* 0x0000b40088037a23 */ /* 0x002fcc0000010802 */
[C---:B------:R-:W-:Y:S01]  /*5900*/  HMMA.16816.F32.BF16 R44, R8.reuse, R22, R64 ;  /* 0x00000016082c723c */ /* 0x040fe20000041840 */
[----:B------:R-:W1:Y:S01]  /*5910*/  LDSM.16.MT88.4 R20, [R191+0x1000] ;  /* 0x00100000bf14783b */ /* 0x000e620000004200 */
[----:B------:R3:W1:Y:S06]  /*5920*/  MUFU.EX2 R217, R3 ;  /* 0x0000000300d97308 */ /* 0x00066c0000000800 */
        /* <DEDUP_REMOVED lines=44> */
[----:B--2---:R-:W-:Y:S01]  /*5bf0*/  HMMA.16816.F32.BF16 R48, R8, R20, R64 ;  /* 0x000000140830723c */ /* 0x004fe20000041840 */
[----:B-1----:R-:W-:-:S04]  /*5c00*/  FFMA.FTZ R3, R137, c[0x0][0x2d0], -R0 ;  /* 0x0000b40089037a23 */ /* 0x002fc80000010800 */
[----:B------:R1:W-:Y:S03]  /*5c10*/  MUFU.EX2 R141, R3 ;  /* 0x00000003008d7308 */ /* 0x0003e60000000800 */
[C---:B------:R-:W-:Y:S01]  /*5c20*/  HMMA.16816.F32.BF16 R56, R8.reuse, R22, R76 ;  /* 0x000000160838723c */ /* 0x040fe2000004184c */
[----:B------:R-:W2:Y:S07]  /*5c30*/  LDSM.16.MT88.4 R20, [R191+0x1800] ;  /* 0x00180000bf14783b */ /* 0x000eae0000004200 */
[----:B------:R-:W-:Y:S01]  /*5c40*/  HMMA.16816.F32.BF16 R96, R8, R28, R116 ;  /* 0x0000001c0860723c */ /* 0x000fe20000041874 */
[----:B------:R-:W-:Y:S01]  /*5c50*/  LDSM.16.MT88.4 R116, [R188+0x2800] ;  /* 0x00280000bc74783b */ /* 0x000fe20000004200 */
[----:B-1----:R-:W-:-:S06]  /*5c60*/  FFMA.FTZ R3, R139, c[0x0][0x2d0], -R0 ;  /* 0x0000b4008b037a23 */ /* 0x002fcc0000010800 */
[C---:B------:R-:W-:Y:S01]  /*5c70*/  HMMA.16816.F32.BF16 R104, R8.reuse, R30, R128 ;  /* 0x0000001e0868723c */ /* 0x040fe20000041880 */
[----:B------:R-:W1:Y:S01]  /*5c80*/  LDSM.16.MT88.4 R28, [R188+0x1800] ;  /* 0x00180000bc1c783b */ /* 0x000e620000004200 */
[----:B------:R3:W2:Y:S06]  /*5c90*/  MUFU.EX2 R139, R3 ;  /* 0x00000003008b7308 */ /* 0x0006ac0000000800 */
[C---:B----4-:R-:W-:Y:S08]  /*5ca0*/  HMMA.16816.F32.BF16 R52, R8.reuse, R12, R80 ;  /* 0x0000000c0834723c */ /* 0x050ff00000041850 */
[----:B------:R-:W-:Y:S01]  /*5cb0*/  HMMA.16816.F32.BF16 R60, R8, R14, R84 ;  /* 0x0000000e083c723c */ /* 0x000fe20000041854 */
[----:B------:R-:W4:Y:S01]  /*5cc0*/  LDSM.16.MT88.4 R12, [R194+0x1800] ;  /* 0x00180000c20c783b */ /* 0x000f220000004200 */
[----:B---3--:R-:W-:-:S04]  /*5cd0*/  FFMA.FTZ R3, R138, c[0x0][0x2d0], -R0 ;  /* 0x0000b4008a037a23 */ /* 0x008fc80000010800 */
[----:B------:R3:W-:Y:S02]  /*5ce0*/  MUFU.EX2 R137, R3 ;  /* 0x0000000300897308 */ /* 0x0007e40000000800 */
[----:B------:R-:W-:Y:S01]  /*5cf0*/  HMMA.16816.F32.BF16 R36, R8, R16, R36 ;  /* 0x000000100824723c */ /* 0x000fe20000041824 */
[----:B------:R-:W1:Y:S06]  /*5d00*/  LDSM.16.MT88.4 R16, [R188+0x4800] ;  /* 0x00480000bc10783b */ /* 0x000e6c0000004200 */
[----:B------:R-:W-:Y:S02]  /*5d10*/  F2FP.BF16.PACK_AB R8, R185, R186 ;  /* 0x000000bab908723e */ /* 0x000fe400000010ff */
[----:B-----5:R-:W-:-:S02]  /*5d20*/  F2FP.BF16.PACK_AB R10, R142, R143 ;  /* 0x0000008f8e0a723e */ /* 0x020fc400000010ff */
[----:B--2---:R-:W-:Y:S01]  /*5d30*/  F2FP.BF16.PACK_AB R9, R139, R141 ;  /* 0x0000008d8b09723e */ /* 0x004fe200000010ff */
[----:B---3--:R-:W-:-:S04]  /*5d40*/  FFMA.FTZ R3, R140, c[0x0][0x2d0], -R0 ;  /* 0x0000b4008c037a23 */ /* 0x008fc80000010800 */
        /* <DEDUP_REMOVED lines=8> */
[C---:B-1----:R-:W-:Y:S08]  /*5dd0*/  HMMA.16816.F32.BF16 R112, R8.reuse, R28, R112 ;  /* 0x0000001c0870723c */ /* 0x042ff00000041870 */
[----:B------:R-:W-:Y:S01]  /*5de0*/  HMMA.16816.F32.BF16 R100, R8, R30, R100 ;  /* 0x0000001e0864723c */ /* 0x000fe20000041864 */
[----:B------:R-:W1:Y:S01]  /*5df0*/  LDSM.16.MT88.4 R28, [R192+0x4800] ;  /* 0x00480000c01c783b */ /* 0x000e620000004200 */
[----:B--2---:R-:W-:-:S06]  /*5e00*/  FFMA.FTZ R3, R151, c[0x0][0x2d0], -R2 ;  /* 0x0000b40097037a23 */ /* 0x004fcc0000010802 */
[C---:B------:R-:W-:Y:S01]  /*5e10*/  HMMA.16816.F32.BF16 R92, R8.reuse, R22, R88 ;  /* 0x00000016085c723c */ /* 0x040fe20000041858 */
[----:B------:R-:W2:Y:S01]  /*5e20*/  LDSM.16.MT88.4 R20, [R191+0x4800] ;  /* 0x00480000bf14783b */ /* 0x000ea20000004200 */
[----:B------:R5:W-:Y:S06]  /*5e30*/  MUFU.EX2 R133, R3 ;  /* 0x0000000300857308 */ /* 0x000bec0000000800 */
[C---:B----4-:R-:W-:Y:S08]  /*5e40*/  HMMA.16816.F32.BF16 R84, R8.reuse, R12, R72 ;  /* 0x0000000c0854723c */ /* 0x050ff00000041848 */
[----:B------:R-:W-:Y:S01]  /*5e50*/  HMMA.16816.F32.BF16 R88, R8, R14, R68 ;  /* 0x0000000e0858723c */ /* 0x000fe20000041844 */
[----:B------:R-:W4:Y:S01]  /*5e60*/  LDSM.16.MT88.4 R12, [R194+0x4800] ;  /* 0x00480000c20c783b */ /* 0x000f220000004200 */
[----:B-----5:R-:W-:-:S04]  /*5e70*/  FFMA.FTZ R3, R156, c[0x0][0x2d0], -R2 ;  /* 0x0000b4009c037a23 */ /* 0x020fc80000010802 */
[----:B------:R5:W1:Y:S02]  /*5e80*/  MUFU.EX2 R132, R3 ;  /* 0x0000000300847308 */ /* 0x000a640000000800 */
[C---:B------:R-:W-:Y:S08]  /*5e90*/  HMMA.16816.F32.BF16 R80, R8.reuse, R16, R36 ;  /* 0x000000100850723c */ /* 0x040ff00000041824 */
[----:B------:R-:W-:Y:S01]  /*5ea0*/  HMMA.16816.F32.BF16 R72, R8, R18, R40 ;  /* 0x000000120848723c */ /* 0x000fe20000041828 */
[----:B------:R-:W3:Y:S01]  /*5eb0*/  LDSM.16.MT88.4 R16, [R188+0x2000] ;  /* 0x00200000bc10783b */ /* 0x000ee20000004200 */
[----:B-----5:R-:W-:-:S06]  /*5ec0*/  FFMA.FTZ R3, R145, c[0x0][0x2d0], -R0 ;  /* 0x0000b40091037a23 */ /* 0x020fcc0000010800 */
[C---:B-1----:R-:W-:Y:S01]  /*5ed0*/  HMMA.16816.F32.BF16 R36, R8.reuse, R30, R44 ;  /* 0x0000001e0824723c */ /* 0x042fe2000004182c */
[----:B------:R1:W-:Y:S07]  /*5ee0*/  MUFU.EX2 R131, R3 ;  /* 0x0000000300837308 */ /* 0x0003ee0000000800 */
[C---:B--2---:R-:W-:Y:S08]  /*5ef0*/  HMMA.16816.F32.BF16 R40, R8.reuse, R20, R48 ;  /* 0x000000140828723c */ /* 0x044ff00000041830 */
[----:B------:R-:W-:Y:S01]  /*5f00*/  HMMA.16816.F32.BF16 R104, R8, R26, R104 ;  /* 0x0000001a0868723c */ /* 0x000fe20000041868 */
[----:B------:R-:W-:Y:S01]  /*5f10*/  LDSM.16.MT88.4 R24, [R191+0x2000] ;  /* 0x00200000bf18783b */ /* 0x000fe20000004200 */
[----:B-1----:R-:W-:-:S04]  /*5f20*/  FFMA.FTZ R3, R147, c[0x0][0x2d0], -R0 ;  /* 0x0000b40093037a23 */ /* 0x002fc80000010800 */
[----:B------:R1:W2:Y:S02]  /*5f30*/  MUFU.EX2 R130, R3 ;  /* 0x0000000300827308 */ /* 0x0002a40000000800 */
[C---:B------:R-:W-:Y:S01]  /*5f40*/  HMMA.16816.F32.BF16 R32, R8.reuse, R28, R32 ;  /* 0x0000001c0820723c */ /* 0x040fe20000041820 */
[----:B------:R-:W5:Y:S07]  /*5f50*/  LDSM.16.MT88.4 R28, [R192+0x2000] ;  /* 0x00200000c01c783b */ /* 0x000f6e0000004200 */
[----:B------:R-:W-:Y:S01]  /*5f60*/  HMMA.16816.F32.BF16 R64, R8, R22, R56 ;  /* 0x000000160840723c */ /* 0x000fe20000041838 */
[----:B------:R-:W-:Y:S01]  /*5f70*/  LDSM.16.MT88.4 R20, [R194+0x2000] ;  /* 0x00200000c214783b */ /* 0x000fe20000004200 */
[----:B-1----:R-:W-:-:S06]  /*5f80*/  FFMA.FTZ R3, R146, c[0x0][0x2d0], -R0 ;  /* 0x0000b40092037a23 */ /* 0x002fcc0000010800 */
[C---:B----4-:R-:W-:Y:S01]  /*5f90*/  HMMA.16816.F32.BF16 R48, R8.reuse, R12, R52 ;  /* 0x0000000c0830723c */ /* 0x050fe20000041834 */
[----:B------:R1:W-:Y:S07]  /*5fa0*/  MUFU.EX2 R129, R3 ;  /* 0x0000000300817308 */ /* 0x0003ee0000000800 */
[----:B------:R-:W-:Y:S01]  /*5fb0*/  HMMA.16816.F32.BF16 R44, R8, R14, R60 ;  /* 0x0000000e082c723c */ /* 0x000fe2000004183c */
[----:B------:R-:W4:Y:S06]  /*5fc0*/  LDSM.16.MT88.4 R12, [R188+0x5000] ;  /* 0x00500000bc0c783b */ /* 0x000f2c0000004200 */
        /* <DEDUP_REMOVED lines=13> */
[----:B------:R1:W3:Y:S07]  /*60a0*/  MUFU.EX2 R110, R3 ;  /* 0x00000003006e7308 */ /* 0x0002ee0000000800 */
[C---:B------:R-:W-:Y:S01]  /*60b0*/  HMMA.16816.F32.BF16 R76, R8.reuse, R24, R96 ;  /* 0x00000018084c723c */ /* 0x040fe20000041860 */
[----:B------:R-:W-:Y:S07]  /*60c0*/  LDSM.16.MT88.4 R96, [R188+0x5800] ;  /* 0x00580000bc60783b */ /* 0x000fee0000004200 */
[----:B------:R-:W-:Y:S01]  /*60d0*/  HMMA.16816.F32.BF16 R56, R8, R26, R92 ;  /* 0x0000001a0838723c */ /* 0x000fe2000004185c */
[----:B------:R-:W5:Y:S01]  /*60e0*/  LDSM.16.MT88.4 R24, [R191+0x5000] ;  /* 0x00500000bf18783b */ /* 0x000f620000004200 */
[----:B-1----:R-:W-:-:S02]  /*60f0*/  FFMA.FTZ R3, R163, c[0x0][0x2d0], -R2 ;  /* 0x0000b400a3037a23 */ /* 0x002fc40000010802 */
[----:B------:R-:W-:Y:S02]  /*6100*/  FFMA.FTZ R2, R184, c[0x0][0x2d0], -R2 ;  /* 0x0000b400b8027a23 */ /* 0x000fe40000010802 */
[----:B------:R-:W-:Y:S02]  /*6110*/  MUFU.EX2 R109, R3 ;  /* 0x00000003006d7308 */ /* 0x000fe40000000800 */
[C---:B----4-:R-:W-:Y:S01]  /*6120*/  HMMA.16816.F32.BF16 R92, R8.reuse, R12, R80 ;  /* 0x0000000c085c723c */ /* 0x050fe20000041850 */
[----:B------:R-:W-:Y:S07]  /*6130*/  LDSM.16.MT88.4 R80, [R191+0x2800] ;  /* 0x00280000bf50783b */ /* 0x000fee0000004200 */
[C---:B------:R-:W-:Y:S01]  /*6140*/  HMMA.16816.F32.BF16 R60, R8.reuse, R14, R72 ;  /* 0x0000000e083c723c */ /* 0x040fe20000041848 */
[----:B------:R-:W1:Y:S04]  /*6150*/  LDSM.16.MT88.4 R12, [R194+0x5000] ;  /* 0x00500000c20c783b */ /* 0x000e680000004200 */
[----:B------:R-:W-:Y:S03]  /*6160*/  LDSM.16.MT88.4 R72, [R192+0x2800] ;  /* 0x00280000c048783b */ /* 0x000fe60000004200 */
[C---:B--2---:R-:W-:Y:S01]  /*6170*/  HMMA.16816.F32.BF16 R32, R8.reuse, R16, R32 ;  /* 0x000000100820723c */ /* 0x044fe20000041820 */
[----:B------:R2:W4:Y:S07]  /*6180*/  MUFU.EX2 R17, R2 ;  /* 0x0000000200117308 */ /* 0x00052e0000000800 */
[C---:B------:R-:W-:Y:S08]  /*6190*/  HMMA.16816.F32.BF16 R84, R8.reuse, R20, R84 ;  /* 0x000000140854723c */ /* 0x040ff00000041854 */
[C---:B------:R-:W-:Y:S01]  /*61a0*/  HMMA.16816.F32.BF16 R28, R8.reuse, R30, R104 ;  /* 0x0000001e081c723c */ /* 0x040fe20000041868 */
[--C-:B--2---:R-:W-:Y:S01]  /*61b0*/  FFMA.FTZ R2, R158, c[0x0][0x2d0], -R0.reuse ;  /* 0x0000b4009e027a23 */ /* 0x104fe20000010800 */
[----:B------:R-:W-:Y:S03]  /*61c0*/  LDSM.16.MT88.4 R104, [R192+0x5800] ;  /* 0x00580000c068783b */ /* 0x000fe60000004200 */
[----:B------:R2:W-:Y:S03]  /*61d0*/  MUFU.EX2 R16, R2 ;  /* 0x0000000200107308 */ /* 0x0005e60000000800 */
[C---:B-----5:R-:W-:Y:S08]  /*61e0*/  HMMA.16816.F32.BF16 R40, R8.reuse, R24, R40 ;  /* 0x000000180828723c */ /* 0x060ff00000041828 */
[----:B------:R-:W-:Y:S01]  /*61f0*/  HMMA.16816.F32.BF16 R20, R8, R22, R88 ;  /* 0x000000160814723c */ /* 0x000fe20000041858 */
[----:B------:R-:W-:Y:S01]  /*6200*/  LDSM.16.MT88.4 R88, [R194+0x2800] ;  /* 0x00280000c258783b */ /* 0x000fe20000004200 */
[----:B--2---:R-:W-:-:S06]  /*6210*/  FFMA.FTZ R2, R157, c[0x0][0x2d0], -R0 ;  /* 0x0000b4009d027a23 */ /* 0x004fcc0000010800 */
[C---:B------:R-:W-:Y:S01]  /*6220*/  HMMA.16816.F32.BF16 R36, R8.reuse, R18, R36 ;  /* 0x000000120824723c */ /* 0x040fe20000041824 */
[----:B------:R2:W5:Y:S07]  /*6230*/  MUFU.EX2 R5, R2 ;  /* 0x0000000200057308 */ /* 0x00056e0000000800 */
[C---:B------:R-:W-:Y:S07]  /*6240*/  HMMA.16816.F32.BF16 R24, R8.reuse, R26, R64 ;  /* 0x0000001a0818723c */ /* 0x040fee0000041840 */
[----:B---3--:R-:W-:Y:S01]  /*6250*/  F2FP.BF16.PACK_AB R64, R110, R111 ;  /* 0x0000006f6e40723e */ /* 0x008fe200000010ff */
[C---:B-1----:R-:W-:Y:S01]  /*6260*/  HMMA.16816.F32.BF16 R48, R8.reuse, R12, R48 ;  /* 0x0000000c0830723c */ /* 0x042fe20000041830 */
[--C-:B--2---:R-:W-:Y:S01]  /*6270*/  FFMA.FTZ R2, R160, c[0x0][0x2d0], -R0.reuse ;  /* 0x0000b400a0027a23 */ /* 0x104fe20000010800 */
[----:B----4-:R-:W-:Y:S01]  /*6280*/  F2FP.BF16.PACK_AB R66, R17, R109 ;  /* 0x0000006d1142723e */ /* 0x010fe200000010ff */
[----:B------:R-:W-:Y:S01]  /*6290*/  FFMA.FTZ R0, R159, c[0x0][0x2d0], -R0 ;  /* 0x0000b4009f007a23 */ /* 0x000fe20000010800 */
[----:B-----5:R-:W-:Y:S01]  /*62a0*/  F2FP.BF16.PACK_AB R65, R5, R16 ;  /* 0x000000100541723e */ /* 0x020fe200000010ff */
[----:B------:R-:W-:Y:S03]  /*62b0*/  MUFU.EX2 R3, R2 ;  /* 0x0000000200037308 */ /* 0x000fe60000000800 */
[----:B------:R-:W-:Y:S01]  /*62c0*/  HMMA.16816.F32.BF16 R44, R8, R14, R44 ;  /* 0x0000000e082c723c */ /* 0x000fe2000004182c */
[----:B------:R-:W1:Y:S04]  /*62d0*/  LDSM.16.MT88.4 R8, [R194+0x5800] ;  /* 0x00580000c208783b */ /* 0x000e680000004200 */
        /* <DEDUP_REMOVED lines=25> */
[----:B-1----:R-:W-:Y:S01]  /*6470*/  HMMA.16816.F32.BF16 R60, R64, R8, R48 ;  /* 0x00000008403c723c */ /* 0x002fe20000041830 */
        /* <DEDUP_REMOVED lines=32> */
[----:B------:R1:W-:Y:S03]  /*6680*/  STL [R1], R5 ;  /* 0x0000000501007387 */ /* 0x0003e60000100800 */
        /* <DEDUP_REMOVED lines=21> */
.L_x_1895:
[----:B------:R-:W-:-:S13]  /*67e0*/  ISETP.NE.AND P0, PT, R243, 0x1, PT ;  /* 0x00000001f300780c */ /* 0x000fda0003f05270 */
[----:B------:R-:W-:-:S05]  /*67f0*/  @P0 IMAD.HI.U32 R0, R2, c[0x0][0x330], RZ ;  /* 0x0000cc0002000a27 */ /* 0x000fca00078e00ff */
[----:B------:R-:W-:Y:S02]  /*6800*/  @P0 SHF.R.U32.HI R2, RZ, c[0x0][0x334], R0 ;  /* 0x0000cd00ff020a19 */ /* 0x000fe40000011600 */
.L_x_1896:
[----:B------:R-:W-:Y:S05]  /*6810*/  BSYNC B0 ;  /* 0x0000000000007941 */ /* 0x000fea0003800000 */
.L_x_1894:
[----:B------:R-:W-:-:S05]  /*6820*/  IMAD R2, R2, R243, c[0x0][0x32c] ;  /* 0x0000cb0002027624 */ /* 0x000fca00078e02f3 */
[----:B------:R-:W-:-:S05]  /*6830*/  IMNMX R3, R3, R2, PT ;  /* 0x0000000203037217 */ /* 0x000fca0003800200 */
.L_x_1893:
[----:B-1----:R-:W-:-:S05]  /*6840*/  IMAD.HI R3, R3, 0x2aaaaaab, RZ ;  /* 0x2aaaaaab03037827 */ /* 0x002fca00078e02ff */
        /* <DEDUP_REMOVED lines=9> */
.L_x_1906:
[----:B------:R-:W-:Y:S04]  /*68e0*/  DEPBAR.LE SB0, 0x0 ;  /* 0x000080000000791a */ /* 0x000fe80000000000 */
[----:B------:R-:W-:Y:S01]  /*68f0*/  WARPSYNC 0xffffffff ;  /* 0xffffffff00007948 */ /* 0x000fe20003800000 */
[----:B------:R-:W-:Y:S01]  /*6900*/  BAR.SYNC.DEFER_BLOCKING 0x0 ;  /* 0x0000000000007b1d */ /* 0x000fe20000010000 */
[----:B------:R-:W-:Y:S11]  /*6910*/  ISETP.GT.AND P6, PT, R223, R186, PT ;  /* 0x000000badf00720c */ /* 0x000ff60003fc4270 */
[----:B------:R-:W-:Y:S02]  /*6920*/  @!UPT UIADD3 URZ, URZ, URZ, URZ ;  /* 0x0000003f3f3ff290 */ /* 0x000fe4000fffe03f */
[----:B------:R-:W-:Y:S01]  /*6930*/  @!P6 SHF.R.S32.HI R0, RZ, 0x1f, R186 ;  /* 0x0000001fff00e819 */ /* 0x000fe200000114ba */
[----:B-1----:R-:W-:Y:S02]  /*6940*/  @!P6 IMAD.MOV.U32 R2, RZ, RZ, c[0x0][0x208] ;  /* 0x00008200ff02e624 */ /* 0x002fe400078e00ff */
[----:B------:R-:W-:Y:S02]  /*6950*/  @!P6 IMAD.MOV.U32 R3, RZ, RZ, 0x5 ;  /* 0x00000005ff03e424 */ /* 0x000fe400078e00ff */
[----:B------:R-:W-:Y:S02]  /*6960*/  @!P6 IMAD R0, R0, c[0x0][0x208], RZ ;  /* 0x000082000000ea24 */ /* 0x000fe400078e02ff */
[----:B------:R-:W-:Y:S01]  /*6970*/  @!P6 IMAD.WIDE.U32 R30, R186, c[0x0][0x208], RZ ;  /* 0x00008200ba1eea25 */ /* 0x000fe200078e00ff */
[----:B------:R-:W-:Y:S01]  /*6980*/  @!P6 SHF.L.U64.HI R29, R2, R3, c[0x0][0x20c] ;  /* 0x00008300021de619 */ /* 0x000fe20000010203 */
[----:B------:R-:W1:Y:S02]  /*6990*/  LDSM.16.M88.4 R8, [R189] ;  /* 0x00000000bd08783b */ /* 0x000e640000000200 */
[----:B------:R-:W-:Y:S01]  /*69a0*/  @!P6 IMAD R0, R186, c[0x0][0x20c], R0 ;  /* 0x00008300ba00ea24 */ /* 0x000fe200078e0200 */
[----:B------:R-:W-:Y:S01]  /*69b0*/  ULDC UR4, c[0x0][0x324] ;  /* 0x0000c90000047ab9 */ /* 0x000fe20000000800 */
[----:B------:R-:W-:Y:S01]  /*69c0*/  @!P6 IMAD.SHL.U32 R28, R2, 0x20, RZ ;  /* 0x00000020021ce824 */ /* 0x000fe200078e00ff */
[----:B------:R-:W-:Y:S01]  /*69d0*/  ULOP3.LUT UR4, URZ, UR4, URZ, 0x33, !UPT ;  /* 0x000000043f047292 */ /* 0x000fe2000f8e333f */
[----:B------:R-:W2:Y:S01]  /*69e0*/  LDSM.16.M88.4 R16, [R189+0x800] ;  /* 0x00080000bd10783b */ /* 0x000ea20000000200 */
[----:B------:R-:W-:Y:S02]  /*69f0*/  @!P6 IMAD.IADD R0, R31, 0x1, R0 ;  /* 0x000000011f00e824 */ /* 0x000fe400078e0200 */
[----:B------:R-:W-:Y:S02]  /*6a00*/  @!P6 IMAD.WIDE.U32 R2, R30, 0x60, R28 ;  /* 0x000000601e02e825 */ /* 0x000fe400078e001c */
[----:B------:R-:W3:Y:S02]  /*6a10*/  LDSM.16.M88.4 R24, [R189+0x1000] ;  /* 0x00100000bd18783b */ /* 0x000ee40000000200 */
[----:B------:R-:W-:Y:S01]  /*6a20*/  @!P6 IMAD R46, R0, 0x60, RZ ;  /* 0x00000060002ee824 */ /* 0x000fe200078e02ff */
[-C--:B------:R-:W-:Y:S01]  /*6a30*/  @!P6 IADD3 R31, P4, R224, R2.reuse, RZ ;  /* 0x00000002e01fe210 */ /* 0x080fe20007f9e0ff */
[----:B------:R-:W-:Y:S01]  /*6a40*/  @!P6 IMAD.MOV.U32 R36, RZ, RZ, R224 ;  /* 0x000000ffff24e224 */ /* 0x000fe200078e00e0 */
[----:B------:R-:W4:Y:S01]  /*6a50*/  LDL R214, [R1+0x18] ;  /* 0x0000180001d67983 */ /* 0x000f220000100800 */
[----:B------:R-:W-:Y:S01]  /*6a60*/  @!P6 IMAD.IADD R0, R46, 0x1, R3 ;  /* 0x000000012e00e824 */ /* 0x000fe200078e0203 */
[C---:B------:R-:W-:Y:S01]  /*6a70*/  @!P6 LEA R184, P0, R31.reuse, c[0x0][0x1f8], 0x1 ;  /* 0x00007e001fb8ea11 */ /* 0x040fe200078008ff */
[--C-:B------:R-:W-:Y:S02]  /*6a80*/  @!P6 IMAD.MOV.U32 R37, RZ, RZ, R228.reuse ;  /* 0x000000ffff25e224 */ /* 0x100fe400078e00e4 */
[----:B------:R-:W5:Y:S01]  /*6a90*/  LDSM.16.M88.4 R32, [R189+0x1800] ;  /* 0x00180000bd20783b */ /* 0x000f620000000200 */
[----:B------:R-:W-:Y:S02]  /*6aa0*/  @!P6 IMAD.X R3, R0, 0x1, R228, P4 ;  /* 0x000000010003e824 */ /* 0x000fe400020e06e4 */
[----:B------:R-:W-:Y:S02]  /*6ab0*/  @!P6 IMAD.WIDE.U32 R36, R30, 0x60, R36 ;  /* 0x000000601e24e825 */ /* 0x000fe400078e0024 */
[----:B------:R-:W4:Y:S01]  /*6ac0*/  LDL R212, [R1+0x1c] ;  /* 0x00001c0001d47983 */ /* 0x000f220000100800 */
[----:B------:R-:W-:Y:S01]  /*6ad0*/  @!P6 LEA.HI.X R185, R31, c[0x0][0x1fc], R3, 0x1, P0 ;  /* 0x00007f001fb9ea11 */ /* 0x000fe200000f0c03 */
[----:B------:R-:W-:Y:S01]  /*6ae0*/  @!P6 IMAD.IADD R37, R37, 0x1, R46 ;  /* 0x000000012525e824 */ /* 0x000fe200078e022e */
[-C--:B------:R-:W-:Y:S01]  /*6af0*/  @!P6 IADD3 R39, P0, R28, R2.reuse, RZ ;  /* 0x000000021c27e210 */ /* 0x080fe20007f1e0ff */
[----:B------:R-:W-:Y:S01]  /*6b00*/  @!P6 IMAD.SHL.U32 R47, R36, 0x2, RZ ;  /* 0x00000002242fe824 */ /* 0x000fe200078e00ff */
[----:B------:R-:W3:Y:S01]  /*6b10*/  LDSM.16.M88.4 R40, [R189+0x2000] ;  /* 0x00200000bd28783b */ /* 0x000ee20000000200 */
[----:B------:R-:W-:Y:S04]  /*6b20*/  @!P6 IADD3 R3, P4, R224, 0x40, RZ ;  /* 0x00000040e003e810 */ /* 0x000fe80007f9e0ff */
[----:B------:R-:W4:Y:S01]  /*6b30*/  LDL R187, [R1+0x10] ;  /* 0x0000100001bb7983 */ /* 0x000f220000100800 */
[----:B------:R-:W-:Y:S01]  /*6b40*/  @!P6 IADD3 R45, P5, R3, R2, RZ ;  /* 0x00000002032de210 */ /* 0x000fe20007fbe0ff */
[C---:B------:R-:W-:Y:S02]  /*6b50*/  @!P6 IMAD.X R2, R0.reuse, 0x1, R29, P0 ;  /* 0x000000010002e824 */ /* 0x040fe400000e061d */
[----:B------:R-:W-:Y:S01]  /*6b60*/  @!P6 IMAD.X R38, RZ, RZ, R228, P4 ;  /* 0x000000ffff26e224 */ /* 0x000fe200020e06e4 */
[C---:B-1----:R-:W-:Y:S01]  /*6b70*/  HMMA.16816.F32.BF16 R4, R120.reuse, R8, RZ ;  /* 0x000000087804723c */ /* 0x042fe200000418ff */
[----:B------:R-:W1:Y:S02]  /*6b80*/  LDSM.16.M88.4 R48, [R189+0x2800] ;  /* 0x00280000bd30783b */ /* 0x000e640000000200 */
[C---:B------:R-:W-:Y:S02]  /*6b90*/  @!P6 IADD3 R44, P4, R39.reuse, R3, RZ ;  /* 0x00000003272ce210 */ /* 0x040fe40007f9e0ff */
[----:B------:R-:W-:Y:S01]  /*6ba0*/  @!P6 IADD3 R3, P0, R39, R224, RZ ;  /* 0x000000e02703e210 */ /* 0x000fe20007f1e0ff */
[----:B------:R-:W1:Y:S01]  /*6bb0*/  LDSM.16.M88.4 R128, [R195] ;  /* 0x00000000c380783b */ /* 0x000e620000000200 */
[--C-:B------:R-:W-:Y:S01]  /*6bc0*/  @!P6 IMAD.X R39, R0, 0x1, R38.reuse, P5 ;  /* 0x000000010027e824 */ /* 0x100fe200028e0626 */
[C---:B------:R-:W-:Y:S01]  /*6bd0*/  HMMA.16816.F32.BF16 R8, R120.reuse, R10, RZ ;  /* 0x0000000a7808723c */ /* 0x040fe200000418ff */
[C---:B------:R-:W-:Y:S02]  /*6be0*/  @!P6 LEA R160, P5, R45.reuse, c[0x0][0x1f8], 0x1 ;  /* 0x00007e002da0ea11 */ /* 0x040fe400078a08ff */
[----:B------:R-:W1:Y:S01]  /*6bf0*/  LDSM.16.M88.4 R132, [R206] ;  /* 0x00000000ce84783b */ /* 0x000e620000000200 */
[C---:B------:R-:W-:Y:S01]  /*6c00*/  @!P6 IMAD.X R38, R2.reuse, 0x1, R38, P4 ;  /* 0x000000010226e824 */ /* 0x040fe200020e0626 */
[----:B------:R-:W-:Y:S01]  /*6c10*/  @!P6 LEA.HI.X R161, R45, c[0x0][0x1fc], R39, 0x1, P5 ;  /* 0x00007f002da1ea11 */ /* 0x000fe200028f0c27 */
[----:B------:R-:W-:Y:S01]  /*6c20*/  @!P6 IMAD.X R2, R2, 0x1, R228, P0 ;  /* 0x000000010202e824 */ /* 0x000fe200000e06e4 */
[C---:B------:R-:W-:Y:S01]  /*6c30*/  @!P6 LEA R158, P0, R44.reuse, c[0x0][0x1f8], 0x1 ;  /* 0x00007e002c9eea11 */ /* 0x040fe200078008ff */
[C---:B--2---:R-:W-:Y:S01]  /*6c40*/  HMMA.16816.F32.BF16 R12, R120.reuse, R16, RZ ;  /* 0x00000010780c723c */ /* 0x044fe200000418ff */
[----:B------:R-:W2:Y:S03]  /*6c50*/  LDSM.16.M88.4 R136, [R205] ;  /* 0x00000000cd88783b */ /* 0x000ea60000000200 */
[----:B------:R-:W-:Y:S02]  /*6c60*/  @!P6 LEA.HI.X R159, R44, c[0x0][0x1fc], R38, 0x1, P0 ;  /* 0x00007f002c9fea11 */ /* 0x000fe400000f0c26 */
[----:B------:R-:W1:Y:S01]  /*6c70*/  LDSM.16.M88.4 R140, [R204] ;  /* 0x00000000cc8c783b */ /* 0x000e620000000200 */
[C---:B------:R-:W-:Y:S01]  /*6c80*/  @!P6 LEA R162, P4, R3.reuse, c[0x0][0x1f8], 0x1 ;  /* 0x00007e0003a2ea11 */ /* 0x040fe200078808ff */
[C---:B------:R-:W-:Y:S01]  /*6c90*/  HMMA.16816.F32.BF16 R16, R120.reuse, R18, RZ ;  /* 0x000000127810723c */ /* 0x040fe200000418ff */
[----:B------:R-:W-:Y:S02]  /*6ca0*/  @!P6 ISETP.GE.AND P0, PT, R246, c[0x0][0x1d4], PT ;  /* 0x00007500f600ea0c */ /* 0x000fe40003f06270 */
[----:B------:R-:W1:Y:S01]  /*6cb0*/  LDSM.16.M88.4 R144, [R203] ;  /* 0x00000000cb90783b */ /* 0x000e620000000200 */
[----:B------:R-:W-:Y:S02]  /*6cc0*/  @!P6 LEA.HI.X R163, R3, c[0x0][0x1fc], R2, 0x1, P4 ;  /* 0x00007f0003a3ea11 */ /* 0x000fe400020f0c02 */
[C---:B------:R-:W-:Y:S02]  /*6cd0*/  @!P6 IADD3 R2, P4, R47.reuse, c[0x0][0x1f8], RZ ;  /* 0x00007e002f02ea10 */ /* 0x040fe40007f9e0ff */
[C---:B---3--:R-:W-:Y:S01]  /*6ce0*/  HMMA.16816.F32.BF16 R20, R120.reuse, R24, RZ ;  /* 0x000000187814723c */ /* 0x048fe200000418ff */
[----:B------:R-:W3:Y:S03]  /*6cf0*/  LDSM.16.M88.4 R148, [R202] ;  /* 0x00000000ca94783b */ /* 0x000ee60000000200 */
[----:B------:R-:W-:Y:S04]  /*6d00*/  @!P6 SHF.L.U64.HI R0, R36, 0x1, R37 ;  /* 0x000000012400e819 */ /* 0x000fe80000010225 */
[C---:B------:R-:W-:Y:S01]  /*6d10*/  HMMA.16816.F32.BF16 R24, R120.reuse, R26, RZ ;  /* 0x0000001a7818723c */ /* 0x040fe200000418ff */
[----:B------:R-:W-:Y:S05]  /*6d20*/  @!P6 IADD3.X R3, R0, c[0x0][0x1fc], RZ, P4, !PT ;  /* 0x00007f000003ea10 */ /* 0x000fea00027fe4ff */
[----:B------:R-:W-:Y:S01]  /*6d30*/  @!PT LDS RZ, [RZ] ;  /* 0x00000000fffff984 */ /* 0x000fe20000000800 */
[----:B------:R-:W-:Y:S01]  /*6d40*/  @!PT LDS RZ, [RZ] ;  /* 0x00000000fffff984 */ /* 0x000fe20000000800 */
[----:B------:R-:W-:Y:S01]  /*6d50*/  @!PT LDS RZ, [RZ] ;  /* 0x00000000fffff984 */ /* 0x000fe20000000800 */
[----:B------:R1:W-:Y:S02]  /*6d60*/  @!P6 LDGSTS.E.BYPASS.LTC128B.128 [R213+0x100], [R2.64], !P0 ;  /* 0x0010000002d5efae */ /* 0x0003e4000c101d48 */
[C---:B-----5:R-:W-:Y:S08]  /*6d70*/  HMMA.16816.F32.BF16 R28, R120.reuse, R32, RZ ;  /* 0x00000020781c723c */ /* 0x060ff000000418ff */
[C---:B------:R-:W-:Y:S08]  /*6d80*/  HMMA.16816.F32.BF16 R32, R120.reuse, R34, RZ ;  /* 0x000000227820723c */ /* 0x040ff000000418ff */
[C---:B------:R-:W-:Y:S07]  /*6d90*/  HMMA.16816.F32.BF16 R36, R120.reuse, R40, RZ ;  /* 0x000000287824723c */ /* 0x040fee00000418ff */
[----:B------:R-:W-:Y:S05]  /*6da0*/  @!P6 IADD3 R40, P5, R47, 0x80, RZ ;  /* 0x000000802f28e810 */ /* 0x000fea0007fbe0ff */
[----:B------:R-:W-:Y:S02]  /*6db0*/  @!P6 IADD3 R156, P4, R40, c[0x0][0x1f8], RZ ;  /* 0x00007e00289cea10 */ /* 0x000fe40007f9e0ff */
[C---:B------:R-:W-:Y:S02]  /*6dc0*/  HMMA.16816.F32.BF16 R40, R120.reuse, R42, RZ ;  /* 0x0000002a7828723c */ /* 0x040fe400000418ff */
[----:B------:R-:W-:Y:S05]  /*6dd0*/  @!P6 IADD3.X R157, RZ, c[0x0][0x1fc], R0, P4, P5 ;  /* 0x00007f00ff9dea10 */ /* 0x000fea00027ea400 */
[----:B------:R5:W-:Y:S01]  /*6de0*/  @!P6 LDGSTS.E.BYPASS.LTC128B.128 [R213+0x3100], [R156.64], !P3 ;  /* 0x031000009cd5efae */ /* 0x000be2000d901d48 */
[C---:B-1----:R-:W-:Y:S04]  /*6df0*/  HMMA.16816.F32.BF16 R44, R120.reuse, R48, RZ ;  /* 0x00000030782c723c */ /* 0x042fe800000418ff */
[----:B------:R1:W-:Y:S04]  /*6e00*/  @!P6 LDGSTS.E.BYPASS.LTC128B.128 [R213+0x1100], [R184.64], !P0 ;  /* 0x01100000b8d5efae */ /* 0x0003e8000c101d48 */
[----:B------:R-:W-:Y:S01]  /*6e10*/  HMMA.16816.F32.BF16 R48, R120, R50, RZ ;  /* 0x000000327830723c */ /* 0x000fe200000418ff */
[----:B------:R1:W-:Y:S05]  /*6e20*/  @!P6 LDGSTS.E.BYPASS.LTC128B.128 [R213+0x4100], [R160.64], !P3 ;  /* 0x04100000a0d5efae */ /* 0x0003ea000d901d48 */
[----:B------:R1:W-:Y:S02]  /*6e30*/  @!P6 LDGSTS.E.BYPASS.LTC128B.128 [R213+0x2100], [R162.64], !P0 ;  /* 0x02100000a2d5efae */ /* 0x0003e4000c101d48 */
[C---:B------:R-:W-:Y:S03]  /*6e40*/  HMMA.16816.F32.BF16 R4, R124.reuse, R128, R4 ;  /* 0x000000807c04723c */ /* 0x040fe60000041804 */
[----:B------:R5:W-:Y:S02]  /*6e50*/  @!P6 LDGSTS.E.BYPASS.LTC128B.128 [R213+0x5100], [R158.64], !P3 ;  /* 0x051000009ed5efae */ /* 0x000be4000d901d48 */
[C---:B------:R-:W-:Y:S03]  /*6e60*/  ISETP.GT.AND P6, PT, R186.reuse, R223, PT ;  /* 0x000000dfba00720c */ /* 0x040fe60003fc4270 */
[C---:B------:R-:W-:Y:S01]  /*6e70*/  HMMA.16816.F32.BF16 R8, R124.reuse, R130, R8 ;  /* 0x000000827c08723c */ /* 0x040fe20000041808 */
[----:B------:R-:W-:Y:S05]  /*6e80*/  LDSM.16.M88.4 R128, [R193+0x1000] ;  /* 0x00100000c180783b */ /* 0x000fea0000000200 */
[----:B------:R-:W0:Y:S02]  /*6e90*/  LDGDEPBAR ;  /* 0x00000000000079af */ /* 0x000e240000000000 */
[C---:B------:R-:W-:Y:S04]  /*6ea0*/  HMMA.16816.F32.BF16 R12, R124.reuse, R132, R12 ;  /* 0x000000847c0c723c */ /* 0x040fe8000004180c */
[----:B------:R-:W-:Y:S01]  /*6eb0*/  @P6 IADD3 R0, R186, -0x1, RZ ;  /* 0xffffffffba006810 */ /* 0x000fe20007ffe0ff */
[----:B------:R-:W-:Y:S02]  /*6ec0*/  @P6 IMAD.MOV.U32 R3, RZ, RZ, c[0x0][0x1e0] ;  /* 0x00007800ff036624 */ /* 0x000fe400078e00ff */
[----:B------:R-:W-:Y:S01]  /*6ed0*/  @P6 IMAD.MOV.U32 R108, RZ, RZ, 0x5 ;  /* 0x00000005ff6c6424 */ /* 0x000fe200078e00ff */
[C---:B------:R-:W-:Y:S01]  /*6ee0*/  HMMA.16816.F32.BF16 R16, R124.reuse, R134, R16 ;  /* 0x000000867c10723c */ /* 0x040fe20000041810 */
[----:B-1----:R-:W-:Y:S03]  /*6ef0*/  LDSM.16.M88.4 R160, [R193+0x800] ;  /* 0x00080000c1a0783b */ /* 0x002fe60000000200 */
[----:B------:R-:W-:Y:S02]  /*6f00*/  @P6 SHF.R.S32.HI R2, RZ, 0x1f, R0 ;  /* 0x0000001fff026819 */ /* 0x000fe40000011400 */
[----:B-----5:R-:W1:Y:S02]  /*6f10*/  LDSM.16.M88.4 R156, [R193] ;  /* 0x00000000c19c783b */ /* 0x020e640000000200 */
[C---:B--2---:R-:W-:Y:S03]  /*6f20*/  HMMA.16816.F32.BF16 R20, R124.reuse, R136, R20 ;  /* 0x000000887c14723c */ /* 0x044fe60000041814 */
[----:B------:R-:W2:Y:S01]  /*6f30*/  LDSM.16.M88.4 R132, [R193+0x1800] ;  /* 0x00180000c184783b */ /* 0x000ea20000000200 */
[----:B------:R-:W-:Y:S04]  /*6f40*/  @P6 IMAD R2, R2, c[0x0][0x1e0], RZ ;  /* 0x0000780002026a24 */ /* 0x000fe800078e02ff */
[C---:B------:R-:W-:Y:S01]  /*6f50*/  HMMA.16816.F32.BF16 R24, R124.reuse, R138, R24 ;  /* 0x0000008a7c18723c */ /* 0x040fe20000041818 */
[----:B------:R-:W5:Y:S03]  /*6f60*/  LDSM.16.M88.4 R136, [R193+0x2000] ;  /* 0x00200000c188783b */ /* 0x000f660000000200 */
[C---:B------:R-:W-:Y:S04]  /*6f70*/  @P6 IMAD R2, R0.reuse, c[0x0][0x1e4], R2 ;  /* 0x0000790000026a24 */ /* 0x040fe800078e0202 */
[C---:B------:R-:W-:Y:S08]  /*6f80*/  HMMA.16816.F32.BF16 R28, R124.reuse, R140, R28 ;  /* 0x0000008c7c1c723c */ /* 0x040ff0000004181c */
[C---:B------:R-:W-:Y:S01]  /*6f90*/  HMMA.16816.F32.BF16 R32, R124.reuse, R142, R32 ;  /* 0x0000008e7c20723c */ /* 0x040fe20000041820 */
[----:B------:R-:W2:Y:S07]  /*6fa0*/  LDSM.16.M88.4 R140, [R193+0x2800] ;  /* 0x00280000c18c783b */ /* 0x000eae0000000200 */
[C---:B------:R-:W-:Y:S08]  /*6fb0*/  HMMA.16816.F32.BF16 R36, R124.reuse, R144, R36 ;  /* 0x000000907c24723c */ /* 0x040ff00000041824 */
[C---:B------:R-:W-:Y:S01]  /*6fc0*/  HMMA.16816.F32.BF16 R40, R124.reuse, R146, R40 ;  /* 0x000000927c28723c */ /* 0x040fe20000041828 */
[----:B------:R-:W2:Y:S07]  /*6fd0*/  LDSM.16.M88.4 R144, [R190] ;  /* 0x00000000be90783b */ /* 0x000eae0000000200 */
[C---:B---3--:R-:W-:Y:S08]  /*6fe0*/  HMMA.16816.F32.BF16 R44, R124.reuse, R148, R44 ;  /* 0x000000947c2c723c */ /* 0x048ff0000004182c */
[----:B------:R-:W-:Y:S01]  /*6ff0*/  HMMA.16816.F32.BF16 R48, R124, R150, R48 ;  /* 0x000000967c30723c */ /* 0x000fe20000041830 */
[----:B------:R-:W-:Y:S07]  /*7000*/  LDSM.16.M88.4 R148, [R190+0x1000] ;  /* 0x00100000be94783b */ /* 0x000fee0000000200 */
        /* <DEDUP_REMOVED lines=8> */
[----:B------:R-:W1:Y:S07]  /*7090*/  LDSM.16.M88.4 R128, [R190+0x800] ;  /* 0x00080000be80783b */ /* 0x000e6e0000000200 */
[C---:B--2---:R-:W-:Y:S08]  /*70a0*/  HMMA.16816.F32.BF16 R28, R152.reuse, R132, R28 ;  /* 0x00000084981c723c */ /* 0x044ff0000004181c */
[C---:B------:R-:W-:Y:S01]  /*70b0*/  HMMA.16816.F32.BF16 R32, R152.reuse, R134, R32 ;  /* 0x000000869820723c */ /* 0x040fe20000041820 */
[----:B------:R-:W2:Y:S07]  /*70c0*/  LDSM.16.M88.4 R132, [R190+0x1800] ;  /* 0x00180000be84783b */ /* 0x000eae0000000200 */
[C---:B-----5:R-:W-:Y:S08]  /*70d0*/  HMMA.16816.F32.BF16 R36, R152.reuse, R136, R36 ;  /* 0x000000889824723c */ /* 0x060ff00000041824 */
[C---:B------:R-:W-:Y:S01]  /*70e0*/  HMMA.16816.F32.BF16 R40, R152.reuse, R138, R40 ;  /* 0x0000008a9828723c */ /* 0x040fe20000041828 */
[----:B------:R-:W3:Y:S07]  /*70f0*/  LDSM.16.M88.4 R136, [R190+0x2000] ;  /* 0x00200000be88783b */ /* 0x000eee0000000200 */
[C---:B------:R-:W-:Y:S08]  /*7100*/  HMMA.16816.F32.BF16 R44, R152.reuse, R140, R44 ;  /* 0x0000008c982c723c */ /* 0x040ff0000004182c */
[----:B------:R-:W-:Y:S01]  /*7110*/  HMMA.16816.F32.BF16 R48, R152, R142, R48 ;  /* 0x0000008e9830723c */ /* 0x000fe20000041830 */
[----:B------:R-:W5:Y:S07]  /*7120*/  LDSM.16.M88.4 R140, [R189+0x3800] ;  /* 0x00380000bd8c783b */ /* 0x000f6e0000000200 */
[C---:B------:R-:W-:Y:S08]  /*7130*/  HMMA.16816.F32.BF16 R4, R164.reuse, R144, R4 ;  /* 0x00000090a404723c */ /* 0x040ff00000041804 */
[C---:B------:R-:W-:Y:S01]  /*7140*/  HMMA.16816.F32.BF16 R8, R164.reuse, R146, R8 ;  /* 0x00000092a408723c */ /* 0x040fe20000041808 */
[----:B------:R-:W-:Y:S07]  /*7150*/  LDSM.16.M88.4 R144, [R189+0x4800] ;  /* 0x00480000bd90783b */ /* 0x000fee0000000200 */
[C---:B-1----:R-:W-:Y:S08]  /*7160*/  HMMA.16816.F32.BF16 R12, R164.reuse, R128, R12 ;  /* 0x00000080a40c723c */ /* 0x042ff0000004180c */
[C---:B------:R-:W-:Y:S01]  /*7170*/  HMMA.16816.F32.BF16 R16, R164.reuse, R130, R16 ;  /* 0x00000082a410723c */ /* 0x040fe20000041810 */
[----:B------:R-:W1:Y:S07]  /*7180*/  LDSM.16.M88.4 R128, [R189+0x4000] ;  /* 0x00400000bd80783b */ /* 0x000e6e0000000200 */
[C---:B------:R-:W-:Y:S08]  /*7190*/  HMMA.16816.F32.BF16 R20, R164.reuse, R148, R20 ;  /* 0x00000094a414723c */ /* 0x040ff00000041814 */
[C---:B------:R-:W-:Y:S01]  /*71a0*/  HMMA.16816.F32.BF16 R24, R164.reuse, R150, R24 ;  /* 0x00000096a418723c */ /* 0x040fe20000041818 */
[----:B------:R-:W1:Y:S07]  /*71b0*/  LDSM.16.M88.4 R148, [R189+0x5000] ;  /* 0x00500000bd94783b */ /* 0x000e6e0000000200 */
[C---:B--2---:R-:W-:Y:S08]  /*71c0*/  HMMA.16816.F32.BF16 R28, R164.reuse, R132, R28 ;  /* 0x00000084a41c723c */ /* 0x044ff0000004181c */
[C---:B------:R-:W-:Y:S01]  /*71d0*/  HMMA.16816.F32.BF16 R32, R164.reuse, R134, R32 ;  /* 0x00000086a420723c */ /* 0x040fe20000041820 */
[----:B------:R-:W2:Y:S07]  /*71e0*/  LDSM.16.M88.4 R132, [R189+0x5800] ;  /* 0x00580000bd84783b */ /* 0x000eae0000000200 */
[C---:B---3--:R-:W-:Y:S08]  /*71f0*/  HMMA.16816.F32.BF16 R36, R164.reuse, R136, R36 ;  /* 0x00000088a424723c */ /* 0x048ff00000041824 */
[C---:B------:R-:W-:Y:S01]  /*7200*/  HMMA.16816.F32.BF16 R40, R164.reuse, R138, R40 ;  /* 0x0000008aa428723c */ /* 0x040fe20000041828 */
[----:B------:R-:W3:Y:S07]  /*7210*/  LDSM.16.M88.4 R136, [R201] ;  /* 0x00000000c988783b */ /* 0x000eee0000000200 */
[C---:B------:R-:W-:Y:S08]  /*7220*/  HMMA.16816.F32.BF16 R44, R164.reuse, R156, R44 ;  /* 0x0000009ca42c723c */ /* 0x040ff0000004182c */
[----:B------:R-:W-:Y:S01]  /*7230*/  HMMA.16816.F32.BF16 R48, R164, R158, R48 ;  /* 0x0000009ea430723c */ /* 0x000fe20000041830 */
[----:B------:R-:W2:Y:S07]  /*7240*/  LDSM.16.M88.4 R156, [R200] ;  /* 0x00000000c89c783b */ /* 0x000eae0000000200 */
[C---:B------:R-:W-:Y:S08]  /*7250*/  HMMA.16816.F32.BF16 R4, R168.reuse, R160, R4 ;  /* 0x000000a0a804723c */ /* 0x040ff00000041804 */
[C---:B------:R-:W-:Y:S01]  /*7260*/  HMMA.16816.F32.BF16 R8, R168.reuse, R162, R8 ;  /* 0x000000a2a808723c */ /* 0x040fe20000041808 */
[----:B------:R-:W-:Y:S07]  /*7270*/  LDSM.16.M88.4 R160, [R193+0x5800] ;  /* 0x00580000c1a0783b */ /* 0x000fee0000000200 */
        /* <DEDUP_REMOVED lines=11> */
[----:B------:R-:W-:Y:S07]  /*7330*/  LDSM.16.M88.4 R148, [R193+0x3800] ;  /* 0x00380000c194783b */ /* 0x000fee0000000200 */
[C---:B--2---:R-:W-:Y:S08]  /*7340*/  HMMA.16816.F32.BF16 R44, R168.reuse, R132, R44 ;  /* 0x00000084a82c723c */ /* 0x044ff0000004182c */
[----:B------:R-:W-:Y:S01]  /*7350*/  HMMA.16816.F32.BF16 R48, R168, R134, R48 ;  /* 0x00000086a830723c */ /* 0x000fe20000041830 */
[----:B------:R-:W2:Y:S07]  /*7360*/  LDSM.16.M88.4 R132, [R196] ;  /* 0x00000000c484783b */ /* 0x000eae0000000200 */
[C---:B---3--:R-:W-:Y:S08]  /*7370*/  HMMA.16816.F32.BF16 R4, R172.reuse, R136, R4 ;  /* 0x00000088ac04723c */ /* 0x048ff00000041804 */
[C---:B------:R-:W-:Y:S01]  /*7380*/  HMMA.16816.F32.BF16 R8, R172.reuse, R138, R8 ;  /* 0x0000008aac08723c */ /* 0x040fe20000041808 */
[----:B------:R-:W3:Y:S07]  /*7390*/  LDSM.16.M88.4 R136, [R193+0x3000] ;  /* 0x00300000c188783b */ /* 0x000eee0000000200 */
        /* <DEDUP_REMOVED lines=17> */
[----:B------:R-:W-:Y:S07]  /*74b0*/  LDSM.16.M88.4 R136, [R190+0x4800] ;  /* 0x00480000be88783b */ /* 0x000fee0000000200 */
[C---:B------:R-:W-:Y:S08]  /*74c0*/  HMMA.16816.F32.BF16 R12, R176.reuse, R148, R12 ;  /* 0x00000094b00c723c */ /* 0x040ff0000004180c */
[C---:B------:R-:W-:Y:S08]  /*74d0*/  HMMA.16816.F32.BF16 R16, R176.reuse, R150, R16 ;  /* 0x00000096b010723c */ /* 0x040ff00000041810 */
[C---:B-----5:R-:W-:Y:S07]  /*74e0*/  HMMA.16816.F32.BF16 R20, R176.reuse, R140, R20 ;  /* 0x0000008cb014723c */ /* 0x060fee0000041814 */
[C---:B------:R-:W-:Y:S01]  /*74f0*/  @P6 SHF.L.U64.HI R141, R3.reuse, R108, c[0x0][0x1e4] ;  /* 0x00007900038d6619 */ /* 0x040fe2000001026c */
[C---:B------:R-:W-:Y:S04]  /*7500*/  HMMA.16816.F32.BF16 R24, R176.reuse, R142, R24 ;  /* 0x0000008eb018723c */ /* 0x040fe80000041818 */
[----:B------:R-:W-:Y:S03]  /*7510*/  @P6 IMAD.SHL.U32 R140, R3, 0x20, RZ ;  /* 0x00000020038c6824 */ /* 0x000fe600078e00ff */
[----:B------:R-:W-:Y:S01]  /*7520*/  @P6 IMAD.WIDE.U32 R142, R0, c[0x0][0x1e0], RZ ;  /* 0x00007800008e6a25 */ /* 0x000fe200078e00ff */
[C---:B-1----:R-:W-:Y:S04]  /*7530*/  HMMA.16816.F32.BF16 R28, R176.reuse, R128, R28 ;  /* 0x00000080b01c723c */ /* 0x042fe8000004181c */
[----:B------:R-:W-:Y:S02]  /*7540*/  @P6 IMAD.IADD R0, R143, 0x1, R2 ;  /* 0x000000018f006824 */ /* 0x000fe400078e0202 */
[----:B------:R-:W-:Y:S02]  /*7550*/  @P6 IMAD.WIDE.U32 R2, R142, 0x60, R140 ;  /* 0x000000608e026825 */ /* 0x000fe400078e008c */
[C---:B------:R-:W-:Y:S01]  /*7560*/  HMMA.16816.F32.BF16 R32, R176.reuse, R130, R32 ;  /* 0x00000082b020723c */ /* 0x040fe20000041820 */
[----:B------:R-:W1:Y:S03]  /*7570*/  LDSM.16.M88.4 R128, [R190+0x4000] ;  /* 0x00400000be80783b */ /* 0x000e660000000200 */
[----:B------:R-:W-:Y:S01]  /*7580*/  @P6 IMAD R111, R0, 0x60, RZ ;  /* 0x00000060006f6824 */ /* 0x000fe200078e02ff */
[-C--:B------:R-:W-:Y:S03]  /*7590*/  @P6 IADD3 R108, P4, R226, R2.reuse, RZ ;  /* 0x00000002e26c6210 */ /* 0x080fe60007f9e0ff */
[C---:B------:R-:W-:Y:S04]  /*75a0*/  HMMA.16816.F32.BF16 R36, R176.reuse, R156, R36 ;  /* 0x0000009cb024723c */ /* 0x040fe80000041824 */
[----:B------:R-:W-:Y:S04]  /*75b0*/  @P6 IMAD.IADD R0, R111, 0x1, R3 ;  /* 0x000000016f006824 */ /* 0x000fe800078e0203 */
[C---:B------:R-:W-:Y:S01]  /*75c0*/  HMMA.16816.F32.BF16 R40, R176.reuse, R158, R40 ;  /* 0x0000009eb028723c */ /* 0x040fe20000041828 */
[----:B------:R-:W3:Y:S07]  /*75d0*/  LDL R159, [R1+0x8] ;  /* 0x00000800019f7983 */ /* 0x000eee0000100800 */
[C---:B------:R-:W-:Y:S08]  /*75e0*/  HMMA.16816.F32.BF16 R44, R176.reuse, R160, R44 ;  /* 0x000000a0b02c723c */ /* 0x040ff0000004182c */
[----:B------:R-:W-:Y:S01]  /*75f0*/  HMMA.16816.F32.BF16 R48, R176, R162, R48 ;  /* 0x000000a2b030723c */ /* 0x000fe20000041830 */
[----:B------:R-:W3:Y:S07]  /*7600*/  LDL R162, [R1+0xc] ;  /* 0x00000c0001a27983 */ /* 0x000eee0000100800 */
[C---:B------:R-:W-:Y:S08]  /*7610*/  HMMA.16816.F32.BF16 R4, R180.reuse, R144, R4 ;  /* 0x00000090b404723c */ /* 0x040ff00000041804 */
[C---:B------:R-:W-:Y:S07]  /*7620*/  HMMA.16816.F32.BF16 R8, R180.reuse, R146, R8 ;  /* 0x00000092b408723c */ /* 0x040fee0000041808 */
[----:B------:R-:W-:Y:S01]  /*7630*/  @P6 LEA R146, P0, R108, c[0x0][0x1c8], 0x1 ;  /* 0x000072006c926a11 */ /* 0x000fe200078008ff */
[C---:B--2---:R-:W-:Y:S08]  /*7640*/  HMMA.16816.F32.BF16 R12, R180.reuse, R132, R12 ;  /* 0x00000084b40c723c */ /* 0x044ff0000004180c */
[C---:B------:R-:W-:Y:S01]  /*7650*/  HMMA.16816.F32.BF16 R16, R180.reuse, R134, R16 ;  /* 0x00000086b410723c */ /* 0x040fe20000041810 */
[----:B------:R-:W2:Y:S07]  /*7660*/  LDSM.16.M88.4 R132, [R190+0x5000] ;  /* 0x00500000be84783b */ /* 0x000eae0000000200 */
[C---:B-1----:R-:W-:Y:S07]  /*7670*/  HMMA.16816.F32.BF16 R20, R180.reuse, R128, R20 ;  /* 0x00000080b414723c */ /* 0x042fee0000041814 */
[----:B------:R-:W-:Y:S01]  /*7680*/  @P6 IMAD.MOV.U32 R128, RZ, RZ, R226 ;  /* 0x000000ffff806224 */ /* 0x000fe200078e00e2 */
[C---:B------:R-:W-:Y:S04]  /*7690*/  HMMA.16816.F32.BF16 R24, R180.reuse, R130, R24 ;  /* 0x00000082b418723c */ /* 0x040fe80000041818 */
[--C-:B------:R-:W-:Y:S03]  /*76a0*/  @P6 IMAD.MOV.U32 R129, RZ, RZ, R229.reuse ;  /* 0x000000ffff816224 */ /* 0x100fe600078e00e5 */
[----:B------:R-:W-:Y:S01]  /*76b0*/  @P6 IMAD.X R130, R0, 0x1, R229, P4 ;  /* 0x0000000100826824 */ /* 0x000fe200020e06e5 */
[C---:B------:R-:W-:Y:S04]  /*76c0*/  HMMA.16816.F32.BF16 R28, R180.reuse, R136, R28 ;  /* 0x00000088b41c723c */ /* 0x040fe8000004181c */
[----:B------:R-:W-:Y:S01]  /*76d0*/  @P6 IMAD.WIDE.U32 R128, R142, 0x60, R128 ;  /* 0x000000608e806825 */ /* 0x000fe200078e0080 */
[----:B------:R-:W-:Y:S02]  /*76e0*/  @P6 LEA.HI.X R147, R108, c[0x0][0x1cc], R130, 0x1, P0 ;  /* 0x000073006c936a11 */ /* 0x000fe400000f0c82 */
[----:B------:R-:W-:Y:S01]  /*76f0*/  @P6 IADD3 R3, P4, R226, 0x40, RZ ;  /* 0x00000040e2036810 */ /* 0x000fe20007f9e0ff */
[----:B------:R-:W-:Y:S01]  /*7700*/  @P6 IMAD.IADD R108, R129, 0x1, R111 ;  /* 0x00000001816c6824 */ /* 0x000fe200078e026f */
[-C--:B------:R-:W-:Y:S01]  /*7710*/  @P6 IADD3 R137, P0, R140, R2.reuse, RZ ;  /* 0x000000028c896210 */ /* 0x080fe20007f1e0ff */
[C---:B------:R-:W-:Y:S03]  /*7720*/  HMMA.16816.F32.BF16 R32, R180.reuse, R138, R32 ;  /* 0x0000008ab420723c */ /* 0x040fe60000041820 */
[C---:B------:R-:W-:Y:S01]  /*7730*/  @P6 SHF.L.U64.HI R145, R128.reuse, 0x1, R108 ;  /* 0x0000000180916819 */ /* 0x040fe2000001026c */
[----:B------:R-:W-:Y:S01]  /*7740*/  @P6 IMAD.SHL.U32 R144, R128, 0x2, RZ ;  /* 0x0000000280906824 */ /* 0x000fe200078e00ff */
[----:B------:R-:W-:Y:S01]  /*7750*/  @P6 IADD3 R111, P5, R3, R2, RZ ;  /* 0x00000002036f6210 */ /* 0x000fe20007fbe0ff */
[----:B------:R-:W1:Y:S01]  /*7760*/  LDSM.16.M88.4 R128, [R190+0x5800] ;  /* 0x00580000be80783b */ /* 0x000e620000000200 */
[----:B------:R-:W-:Y:S01]  /*7770*/  @P6 IMAD.X R108, RZ, RZ, R229, P4 ;  /* 0x000000ffff6c6224 */ /* 0x000fe200020e06e5 */
[----:B------:R-:W-:Y:S04]  /*7780*/  DEPBAR.LE SB0, 0x0 ;  /* 0x000080000000791a */ /* 0x000fe80000000000 */
[----:B------:R-:W-:Y:S01]  /*7790*/  BAR.SYNC.DEFER_BLOCKING 0x0 ;  /* 0x0000000000007b1d */ /* 0x000fe20000010000 */
[C---:B------:R-:W-:Y:S01]  /*77a0*/  @P6 IADD3 R136, P4, R137.reuse, R3, RZ ;  /* 0x0000000389886210 */ /* 0x040fe20007f9e0ff */
[C---:B------:R-:W-:Y:S01]  /*77b0*/  @P6 IMAD.X R2, R0.reuse, 0x1, R141, P0 ;  /* 0x0000000100026824 */ /* 0x040fe200000e068d */
[----:B------:R-:W-:Y:S01]  /*77c0*/  @P6 IADD3 R3, P0, R137, R226, RZ ;  /* 0x000000e289036210 */ /* 0x000fe20007f1e0ff */
[--C-:B------:R-:W-:Y:S01]  /*77d0*/  @P6 IMAD.X R0, R0, 0x1, R108.reuse, P5 ;  /* 0x0000000100006824 */ /* 0x100fe200028e066c */
[C---:B--2---:R-:W-:Y:S05]  /*77e0*/  HMMA.16816.F32.BF16 R36, R180.reuse, R132, R36 ;  /* 0x00000084b424723c */ /* 0x044fea0000041824 */
[C---:B------:R-:W-:Y:S01]  /*77f0*/  @P6 IMAD.X R108, R2.reuse, 0x1, R108, P4 ;  /* 0x00000001026c6824 */ /* 0x040fe200020e066c */
[----:B------:R-:W-:Y:S01]  /*7800*/  @P6 LEA R140, P4, R3, c[0x0][0x1c8], 0x1 ;  /* 0x00007200038c6a11 */ /* 0x000fe200078808ff */
[----:B------:R-:W-:Y:S01]  /*7810*/  @P6 IMAD.X R2, R2, 0x1, R229, P0 ;  /* 0x0000000102026824 */ /* 0x000fe200000e06e5 */
[C---:B------:R-:W-:Y:S01]  /*7820*/  @P6 LEA R138, P0, R136.reuse, c[0x0][0x1c8], 0x1 ;  /* 0x00007200888a6a11 */ /* 0x040fe200078008ff */
[C---:B------:R-:W-:Y:S03]  /*7830*/  HMMA.16816.F32.BF16 R40, R180.reuse, R134, R40 ;  /* 0x00000086b428723c */ /* 0x040fe60000041828 */
[----:B------:R-:W-:Y:S02]  /*7840*/  @P6 LEA.HI.X R139, R136, c[0x0][0x1cc], R108, 0x1, P0 ;  /* 0x00007300888b6a11 */ /* 0x000fe400000f0c6c */
[----:B------:R-:W-:Y:S02]  /*7850*/  @P6 ISETP.GE.AND P0, PT, R246, c[0x0][0x1d4], PT ;  /* 0x00007500f6006a0c */ /* 0x000fe40003f06270 */
[----:B------:R-:W-:Y:S02]  /*7860*/  @P6 LEA R142, P5, R111, c[0x0][0x1c8], 0x1 ;  /* 0x000072006f8e6a11 */ /* 0x000fe400078a08ff */
[----:B------:R-:W-:Y:S03]  /*7870*/  @P6 LEA.HI.X R141, R3, c[0x0][0x1cc], R2, 0x1, P4 ;  /* 0x00007300038d6a11 */ /* 0x000fe600020f0c02 */
[----:B------:R-:W-:Y:S02]  /*7880*/  @P6 IADD3 R132, P4, R144, c[0x0][0x1c8], RZ ;  /* 0x0000720090846a10 */ /* 0x000fe40007f9e0ff */
[----:B------:R-:W-:Y:S01]  /*7890*/  @P6 LEA.HI.X R143, R111, c[0x0][0x1cc], R0, 0x1, P5 ;  /* 0x000073006f8f6a11 */ /* 0x000fe200028f0c00 */
[----:B----4-:R-:W-:Y:S01]  /*78a0*/  IMAD.IADD R111, R212, 0x1, R214 ;  /* 0x00000001d46f7824 */ /* 0x010fe200078e02d6 */
[----:B------:R-:W-:Y:S02]  /*78b0*/  @P6 IADD3 R2, P5, R144, 0x80, RZ ;  /* 0x0000008090026810 */ /* 0x000fe40007fbe0ff */
[----:B------:R-:W-:Y:S01]  /*78c0*/  @P6 IADD3.X R133, R145, c[0x0][0x1cc], RZ, P4, !PT ;  /* 0x0000730091856a10 */ /* 0x000fe200027fe4ff */
[----:B------:R-:W-:Y:S01]  /*78d0*/  @P2 IMAD.HI.U32 R0, R111, c[0x0][0x2c8], RZ ;  /* 0x0000b2006f002a27 */ /* 0x000fe200078e00ff */
[----:B------:R-:W-:Y:S01]  /*78e0*/  @P6 IADD3 R2, P4, R2, c[0x0][0x1c8], RZ ;  /* 0x0000720002026a10 */ /* 0x000fe20007f9e0ff */
[C---:B-1----:R-:W-:Y:S02]  /*78f0*/  HMMA.16816.F32.BF16 R44, R180.reuse, R128, R44 ;  /* 0x00000080b42c723c */ /* 0x042fe4000004182c */
[----:B------:R-:W-:Y:S01]  /*7900*/  @!PT LDS RZ, [RZ] ;  /* 0x00000000fffff984 */ /* 0x000fe20000000800 */
[----:B------:R-:W-:Y:S01]  /*7910*/  @!PT LDS RZ, [RZ] ;  /* 0x00000000fffff984 */ /* 0x000fe20000000800 */
[----:B------:R-:W-:Y:S01]  /*7920*/  @!PT LDS RZ, [RZ] ;  /* 0x00000000fffff984 */ /* 0x000fe20000000800 */
[----:B------:R1:W-:Y:S01]  /*7930*/  @P6 LDGSTS.E.BYPASS.LTC128B.128 [R213+0x8100], [R132.64], !P0 ;  /* 0x0810000084d56fae */ /* 0x0003e2000c101d48 */
[----:B------:R-:W-:Y:S02]  /*7940*/  @P6 IADD3.X R3, RZ, c[0x0][0x1cc], R145, P4, P5 ;  /* 0x00007300ff036a10 */ /* 0x000fe400027ea491 */
[----:B------:R-:W-:Y:S03]  /*7950*/  @P2 SHF.R.U32.HI R111, RZ, c[0x0][0x2cc], R0 ;  /* 0x0000b300ff6f2a19 */ /* 0x000fe60000011600 */
[----:B------:R2:W-:Y:S01]  /*7960*/  @P6 LDGSTS.E.BYPASS.LTC128B.128 [R213+0xb100], [R2.64], !P3 ;  /* 0x0b10000002d56fae */ /* 0x0005e2000d901d48 */
[----:B------:R-:W-:Y:S04]  /*7970*/  HMMA.16816.F32.BF16 R48, R180, R130, R48 ;  /* 0x00000082b430723c */ /* 0x000fe80000041830 */
[----:B------:R1:W-:Y:S05]  /*7980*/  @P6 LDGSTS.E.BYPASS.LTC128B.128 [R213+0x9100], [R146.64], !P0 ;  /* 0x0910000092d56fae */ /* 0x0003ea000c101d48 */
[----:B------:R1:W-:Y:S05]  /*7990*/  @P6 LDGSTS.E.BYPASS.LTC128B.128 [R213+0xc100], [R142.64], !P3 ;  /* 0x0c1000008ed56fae */ /* 0x0003ea000d901d48 */
[----:B------:R1:W-:Y:S05]  /*79a0*/  @P6 LDGSTS.E.BYPASS.LTC128B.128 [R213+0xa100], [R140.64], !P0 ;  /* 0x0a1000008cd56fae */ /* 0x0003ea000c101d48 */
[----:B------:R1:W-:Y:S05]  /*79b0*/  @P6 LDGSTS.E.BYPASS.LTC128B.128 [R213+0xd100], [R138.64], !P3 ;  /* 0x0d1000008ad56fae */ /* 0x0003ea000d901d48 */
[----:B------:R-:W4:Y:S01]  /*79c0*/  SHFL.IDX PT, R108, R111, RZ, 0x1c1f ;  /* 0x001c1fff6f6c7589 */ /* 0x000f2200000e0000 */
[----:B--2---:R-:W-:Y:S04]  /*79d0*/  IMAD R3, R186, -0x60, RZ ;  /* 0xffffffa0ba037824 */ /* 0x004fe800078e02ff */
[----:B------:R-:W0:Y:S01]  /*79e0*/  LDGDEPBAR ;  /* 0x00000000000079af */ /* 0x000e220000000000 */
[----:B------:R-:W-:Y:S04]  /*79f0*/  IADD3 R0, -R187, 0x1, R3 ;  /* 0x00000001bb007810 */ /* 0x000fe80007ffe103 */
[----:B---3--:R-:W-:Y:S04]  /*7a00*/  IADD3 R0, -R159, R0, R162 ;  /* 0x000000009f007210 */ /* 0x008fe80007ffe1a2 */
[C---:B------:R-:W-:Y:S02]  /*7a10*/  IADD3 R129, R0.reuse, c[0x0][0x328], RZ ;  /* 0x0000ca0000817a10 */ /* 0x040fe40007ffe0ff */
[----:B------:R-:W-:Y:S03]  /*7a20*/  IADD3 R128, R0, UR4, RZ ;  /* 0x0000000400807c10 */ /* 0x000fe6000fffe0ff */
[----:B----4-:R-:W-:Y:S02]  /*7a30*/  IMAD.IADD R2, R129, 0x1, R108 ;  /* 0x0000000181027824 */ /* 0x010fe400078e026c */
[----:B------:R-:W-:Y:S01]  /*7a40*/  IMAD.IADD R0, R108, 0x1, R128 ;  /* 0x000000016c007824 */ /* 0x000fe200078e0280 */
[----:B------:R-:W-:-:S05]  /*7a50*/  @!P1 BRA `(.L_x_1898) ;  /* 0x0000018000009947 */ /* 0x000fca0003800000 */
[----:B-1----:R-:W-:Y:S01]  /*7a60*/  IADD3 R108, -R159, R162, R108 ;  /* 0x000000a29f6c7210 */ /* 0x002fe20007ffe16c */
        /* <DEDUP_REMOVED lines=12> */
.L_x_1900:
[----:B------:R-:W-:Y:S04]  /*7b30*/  MOV R130, c[0x0][0x32c] ;  /* 0x0000cb0000827a02 */ /* 0x000fe80000000f00 */
[----:B------:R-:W-:Y:S11]  /*7b40*/  ISETP.NE.AND P0, PT, R130, 0x1, PT ;  /* 0x000000018200780c */ /* 0x000ff60003f05270 */
[----:B------:R-:W-:Y:S02]  /*7b50*/  @!UPT UIADD3 URZ, URZ, URZ, URZ ;  /* 0x0000003f3f3ff290 */ /* 0x000fe4000fffe03f */
[----:B------:R-:W-:Y:S05]  /*7b60*/  @P0 IMAD.HI.U32 R130, R108, c[0x0][0x330], RZ ;  /* 0x0000cc006c820a27 */ /* 0x000fea00078e00ff */
[----:B------:R-:W-:Y:S02]  /*7b70*/  @P0 SHF.R.U32.HI R108, RZ, c[0x0][0x334], R130 ;  /* 0x0000cd00ff6c0a19 */ /* 0x000fe40000011682 */
.L_x_1901:
[----:B------:R-:W-:Y:S05]  /*7b80*/  BSYNC B0 ;  /* 0x0000000000007941 */ /* 0x000fea0003800000 */
.L_x_1899:
[----:B------:R-:W-:Y:S04]  /*7b90*/  IMAD.IADD R130, R3, 0x1, -R187 ;  /* 0x0000000103827824 */ /* 0x000fe800078e0abb */
[----:B------:R-:W-:Y:S05]  /*7ba0*/  IMAD R108, R108, c[0x0][0x32c], R130 ;  /* 0x0000cb006c6c7a24 */ /* 0x000fea00078e0282 */
[----:B------:R-:W-:Y:S02]  /*7bb0*/  IADD3 R130, R108, c[0x0][0x32c], RZ ;  /* 0x0000cb006c827a10 */ /* 0x000fe40007ffe0ff */
[----:B------:R-:W-:Y:S02]  /*7bc0*/  IMNMX R0, R0, R108, !PT ;  /* 0x0000006c00007217 */ /* 0x000fe40007800200 */
[----:B------:R-:W-:Y:S02]  /*7bd0*/  IMNMX R2, R2, R130, PT ;  /* 0x0000008202027217 */ /* 0x000fe40003800200 */
.L_x_1898:
[C---:B-1----:R-:W-:Y:S02]  /*7be0*/  ISETP.GE.AND P0, PT, R3.reuse, 0x2, PT ;  /* 0x000000020300780c */ /* 0x042fe40003f06270 */
[C---:B------:R-:W-:Y:S02]  /*7bf0*/  ISETP.GE.AND P4, PT, R3.reuse, 0x1, PT ;  /* 0x000000010300780c */ /* 0x040fe40003f86270 */
        /* <DEDUP_REMOVED lines=10> */
[----:B------:R-:W-:Y:S01]  /*7ca0*/  ISETP.LT.OR P0, PT, R2, 0x9, P0 ;  /* 0x000000090200780c */ /* 0x000fe20000701670 */
[----:B------:R-:W1:Y:S01]  /*7cb0*/  SHFL.IDX PT, R4, R111, 0x1, 0x1c1f ;  /* 0x003c1f006f047f89 */ /* 0x000e6200000e0000 */
[C---:B------:R-:W-:Y:S02]  /*7cc0*/  ISETP.GE.AND P4, PT, R3.reuse, 0xa, PT ;  /* 0x0000000a0300780c */ /* 0x040fe40003f86270 */
        /* <DEDUP_REMOVED lines=98> */
[----:B------:R-:W-:Y:S04]  /*82f0*/  ISETP.LT.OR P0, PT, R2, 0x59, P0 ;  /* 0x000000590200780c */ /* 0x000fe80000701670 */
        /* <DEDUP_REMOVED lines=20> */
.L_x_1904:
[----:B------:R-:W-:Y:S04]  /*8440*/  MOV R5, c[0x0][0x32c] ;  /* 0x0000cb0000057a02 */ /* 0x000fe80000000f00 */
[----:B------:R-:W-:Y:S11]  /*8450*/  ISETP.NE.AND P0, PT, R5, 0x1, PT ;  /* 0x000000010500780c */ /* 0x000ff60003f05270 */
[----:B------:R-:W-:Y:S02]  /*8460*/  @!UPT UIADD3 URZ, URZ, URZ, URZ ;  /* 0x0000003f3f3ff290 */ /* 0x000fe4000fffe03f */
[----:B------:R-:W-:Y:S05]  /*8470*/  @P0 IMAD.HI.U32 R5, R4, c[0x0][0x330], RZ ;  /* 0x0000cc0004050a27 */ /* 0x000fea00078e00ff */
[----:B------:R-:W-:Y:S02]  /*8480*/  @P0 SHF.R.U32.HI R4, RZ, c[0x0][0x334], R5 ;  /* 0x0000cd00ff040a19 */ /* 0x000fe40000011605 */
.L_x_1905:
[----:B------:R-:W-:Y:S05]  /*8490*/  BSYNC B0 ;  /* 0x0000000000007941 */ /* 0x000fea0003800000 */
.L_x_1903:
[----:B------:R-:W-:Y:S04]  /*84a0*/  IMAD.IADD R3, R3, 0x1, -R187 ;  /* 0x0000000103037824 */ /* 0x000fe800078e0abb */
[----:B------:R-:W-:Y:S05]  /*84b0*/  IMAD R3, R4, c[0x0][0x32c], R3 ;  /* 0x0000cb0004037a24 */ /* 0x000fea00078e0203 */
[----:B------:R-:W-:Y:S02]  /*84c0*/  IADD3 R4, R3, c[0x0][0x32c], RZ ;  /* 0x0000cb0003047a10 */ /* 0x000fe40007ffe0ff */
[----:B------:R-:W-:Y:S02]  /*84d0*/  IMNMX R0, R0, R3, !PT ;  /* 0x0000000300007217 */ /* 0x000fe40007800200 */
[----:B------:R-:W-:Y:S02]  /*84e0*/  IMNMX R2, R2, R4, PT ;  /* 0x0000000402027217 */ /* 0x000fe40003800200 */
.L_x_1902:
        /* <DEDUP_REMOVED lines=87> */
[----:B------:R-:W-:Y:S02]  /*8a60*/  ISETP.GT.AND P0, PT, R0, 0x30, !P0 ;  /* 0x000000300000780c */ /* 0x000fe40004704270 */
[C---:B------:R-:W-:Y:S02]  /*8a70*/  ISETP.LT.OR P6, PT, R2.reuse, 0x52, P6 ;  /* 0x000000520200780c */ /* 0x040fe400037c1670 */
[----:B------:R-:W-:Y:S02]  /*8a80*/  ISETP.LT.OR P0, PT, R2, 0x31, P0 ;  /* 0x000000310200780c */ /* 0x000fe40000701670 */
[----:B------:R-:W-:Y:S02]  /*8a90*/  ISETP.GT.AND P5, PT, R0, 0x58, !P5 ;  /* 0x000000580000780c */ /* 0x000fe40006fa4270 */
[----:B------:R-:W-:Y:S02]  /*8aa0*/  FSEL R142, R30, -INF , !P0 ;  /* 0xff8000001e8e7808 */ /* 0x000fe40004000000 */
[----:B------:R-:W-:Y:S02]  /*8ab0*/  ISETP.NE.AND P0, PT, R25, RZ, PT ;  /* 0x000000ff1900720c */ /* 0x000fe40003f05270 */
[----:B------:R-:W-:Y:S02]  /*8ac0*/  FMNMX.FTZ R4, R142, R4, !PT ;  /* 0x000000048e047209 */ /* 0x000fe40007810000 */
[----:B------:R-:W-:Y:S02]  /*8ad0*/  ISETP.GT.AND P0, PT, R0, 0x31, !P0 ;  /* 0x000000310000780c */ /* 0x000fe40004704270 */
[----:B------:R-:W-:Y:S02]  /*8ae0*/  FSEL R217, R47, -INF , !P6 ;  /* 0xff8000002fd97808 */ /* 0x000fe40007000000 */
[----:B------:R-:W-:Y:S02]  /*8af0*/  ISETP.LT.OR P0, PT, R2, 0x32, P0 ;  /* 0x000000320200780c */ /* 0x000fe40000701670 */
[----:B-1----:R-:W-:Y:S02]  /*8b00*/  FMNMX.FTZ R3, R3, R5, !PT ;  /* 0x0000000503037209 */ /* 0x002fe40007810000 */
        /* <DEDUP_REMOVED lines=12> */
[C---:B------:R-:W-:Y:S02]  /*8bd0*/  ISETP.LT.OR P0, PT, R2.reuse, 0x3a, P0 ;  /* 0x0000003a0200780c */ /* 0x040fe40000701670 */
[----:B------:R-:W-:Y:S02]  /*8be0*/  ISETP.LT.OR P4, PT, R2, 0x5a, P4 ;  /* 0x0000005a0200780c */ /* 0x000fe40002781670 */
[----:B------:R-:W-:Y:S02]  /*8bf0*/  FSEL R159, R35, -INF , !P0 ;  /* 0xff800000239f7808 */ /* 0x000fe40004000000 */
[----:B------:R-:W-:Y:S02]  /*8c00*/  ISETP.NE.AND P0, PT, R20, RZ, PT ;  /* 0x000000ff1400720c */ /* 0x000fe40003f05270 */
[----:B------:R-:W-:Y:S01]  /*8c10*/  FMNMX.FTZ R4, R159, R4, !PT ;  /* 0x000000049f047209 */ /* 0x000fe20007810000 */
[----:B------:R-:W-:Y:S01]  /*8c20*/  LDSM.16.MT88.4 R20, [R192] ;  /* 0x00000000c014783b */ /* 0x000fe20000004200 */
        /* <DEDUP_REMOVED lines=9> */
[----:B------:R-:W-:Y:S01]  /*8cc0*/  ISETP.NE.AND P0, PT, R16, RZ, PT ;  /* 0x000000ff1000720c */ /* 0x000fe20003f05270 */
[----:B------:R-:W-:Y:S01]  /*8cd0*/  LDSM.16.MT88.4 R36, [R207] ;  /* 0x00000000cf24783b */ /* 0x000fe20000004200 */
[----:B------:R-:W-:Y:S02]  /*8ce0*/  FMNMX.FTZ R4, R163, R4, !PT ;  /* 0x00000004a3047209 */ /* 0x000fe40007810000 */
[----:B------:R-:W-:Y:S04]  /*8cf0*/  ISETP.GT.AND P0, PT, R0, 0x48, !P0 ;  /* 0x000000480000780c */ /* 0x000fe80004704270 */
        /* <DEDUP_REMOVED lines=8> */
[----:B------:R-:W-:Y:S01]  /*8d80*/  FMNMX.FTZ R4, R187, R4, !PT ;  /* 0x00000004bb047209 */ /* 0x000fe20007810000 */
[----:B------:R-:W-:Y:S01]  /*8d90*/  LDSM.16.MT88.4 R12, [R188] ;  /* 0x00000000bc0c783b */ /* 0x000fe20000004200 */
[----:B------:R-:W-:Y:S04]  /*8da0*/  ISETP.GT.AND P0, PT, R0, 0x50, !P0 ;  /* 0x000000500000780c */ /* 0x000fe80004704270 */
[----:B------:R-:W-:Y:S04]  /*8db0*/  ISETP.LT.OR P0, PT, R2, 0x51, P0 ;  /* 0x000000510200780c */ /* 0x000fe80000701670 */
[----:B------:R-:W-:Y:S02]  /*8dc0*/  FSEL R216, R46, -INF , !P0 ;  /* 0xff8000002ed87808 */ /* 0x000fe40004000000 */
[----:B------:R-:W-:Y:S02]  /*8dd0*/  LDSM.16.MT88.4 R44, [R188+0x3000] ;  /* 0x00300000bc2c783b */ /* 0x000fe40000004200 */
[----:B------:R-:W-:Y:S04]  /*8de0*/  FMNMX.FTZ R0, R216, R4, !PT ;  /* 0x00000004d8007209 */ /* 0x000fe80007810000 */
[----:B------:R-:W-:Y:S02]  /*8df0*/  FMNMX.FTZ R0, R217, R0, !PT ;  /* 0x00000000d9007209 */ /* 0x000fe40007810000 */
[----:B------:R-:W1:Y:S02]  /*8e00*/  SHFL.BFLY PT, R4, R3, 0x1, 0x1f ;  /* 0x0c201f0003047f89 */ /* 0x000e6400000e0000 */
[----:B------:R-:W-:Y:S04]  /*8e10*/  FMNMX.FTZ R0, R218, R0, !PT ;  /* 0x00000000da007209 */ /* 0x000fe80007810000 */
[----:B------:R-:W-:Y:S05]  /*8e20*/  FMNMX.FTZ R0, R111, R0, !PT ;  /* 0x000000006f007209 */ /* 0x000fea0007810000 */
[----:B------:R-:W2:Y:S01]  /*8e30*/  SHFL.BFLY PT, R2, R0, 0x2, 0x1f ;  /* 0x0c401f0000027f89 */ /* 0x000ea200000e0000 */
[----:B-1----:R-:W-:Y:S04]  /*8e40*/  FMNMX.FTZ R108, R3, R4, !PT ;  /* 0x00000004036c7209 */ /* 0x002fe80007810000 */
[C---:B------:R-:W-:Y:S01]  /*8e50*/  FSETP.NEU.FTZ.AND P0, PT, R108.reuse, -INF , PT ;  /* 0xff8000006c00780b */ /* 0x040fe20003f1d000 */
[----:B------:R-:W-:Y:S05]  /*8e60*/  FMUL.FTZ R3, R108, c[0x0][0x2d0] ;  /* 0x0000b4006c037a20 */ /* 0x000fea0000410000 */
[----:B------:R-:W-:Y:S02]  /*8e70*/  FSEL R132, R3, RZ, P0 ;  /* 0x000000ff03847208 */ /* 0x000fe40000000000 */
[----:B--2---:R-:W-:Y:S03]  /*8e80*/  FMNMX.FTZ R2, R0, R2, !PT ;  /* 0x0000000200027209 */ /* 0x004fe60007810000 */
[--C-:B------:R-:W-:Y:S02]  /*8e90*/  FFMA.FTZ R0, R130, c[0x0][0x2d0], -R132.reuse ;  /* 0x0000b40082007a23 */ /* 0x100fe40000010884 */
[----:B------:R-:W1:Y:S01]  /*8ea0*/  SHFL.BFLY PT, R3, R2, 0x1, 0x1f ;  /* 0x0c201f0002037f89 */ /* 0x000e6200000e0000 */
[--C-:B------:R-:W-:Y:S01]  /*8eb0*/  FFMA.FTZ R4, R9, c[0x0][0x2d0], -R132.reuse ;  /* 0x0000b40009047a23 */ /* 0x100fe20000010884 */
[----:B------:R2:W-:Y:S01]  /*8ec0*/  MUFU.EX2 R252, R0 ;  /* 0x0000000000fc7308 */ /* 0x0005e20000000800 */
[--C-:B------:R-:W-:Y:S02]  /*8ed0*/  FFMA.FTZ R40, R146, c[0x0][0x2d0], -R132.reuse ;  /* 0x0000b40092287a23 */ /* 0x100fe40000010884 */
[--C-:B------:R-:W-:Y:S07]  /*8ee0*/  FFMA.FTZ R48, R148, c[0x0][0x2d0], -R132.reuse ;  /* 0x0000b40094307a23 */ /* 0x100fee0000010884 */
[----:B------:R3:W-:Y:S10]  /*8ef0*/  MUFU.EX2 R28, R4 ;  /* 0x00000004001c7308 */ /* 0x0007f40000000800 */
[----:B------:R-:W-:Y:S01]  /*8f00*/  MUFU.EX2 R244, R40 ;  /* 0x0000002800f47308 */ /* 0x000fe20000000800 */
[----:B-1----:R-:W-:Y:S01]  /*8f10*/  FMNMX.FTZ R3, R2, R3, !PT ;  /* 0x0000000302037209 */ /* 0x002fe20007810000 */
[--C-:B--2---:R-:W-:Y:S08]  /*8f20*/  FFMA.FTZ R0, R133, c[0x0][0x2d0], -R132.reuse ;  /* 0x0000b40085007a23 */ /* 0x104ff00000010884 */
[----:B------:R1:W2:Y:S01]  /*8f30*/  MUFU.EX2 R133, R0 ;  /* 0x0000000000857308 */ /* 0x0002a20000000800 */
[----:B---3--:R-:W-:Y:S09]  /*8f40*/  FMUL.FTZ R4, R3, c[0x0][0x2d0] ;  /* 0x0000b40003047a20 */ /* 0x008ff20000410000 */
[----:B------:R-:W-:Y:S01]  /*8f50*/  MUFU.EX2 R242, R48 ;  /* 0x0000003000f27308 */ /* 0x000fe20000000800 */
[----:B-1----:R-:W-:Y:S01]  /*8f60*/  FFMA.FTZ R0, R131, c[0x0][0x2d0], -R132 ;  /* 0x0000b40083007a23 */ /* 0x002fe20000010884 */
[----:B--2---:R-:W-:Y:S08]  /*8f70*/  F2FP.BF16.PACK_AB R128, R133, R252 ;  /* 0x000000fc8580723e */ /* 0x004ff000000010ff */
[----:B------:R1:W-:Y:S02]  /*8f80*/  MUFU.EX2 R29, R0 ;  /* 0x00000000001d7308 */ /* 0x0003e40000000800 */
[----:B-1----:R-:W-:Y:S02]  /*8f90*/  FSEL R0, R108, RZ, P0 ;  /* 0x000000ff6c007208 */ /* 0x002fe40000000000 */
[----:B------:R-:W-:Y:S03]  /*8fa0*/  FSETP.NEU.FTZ.AND P0, PT, R3, -INF , PT ;  /* 0xff8000000300780b */ /* 0x000fe60003f1d000 */
[----:B------:R-:W-:Y:S01]  /*8fb0*/  FADD.FTZ R0, -R0, R109 ;  /* 0x0000006d00007221 */ /* 0x000fe20000010100 */
[----:B------:R-:W-:Y:S03]  /*8fc0*/  FSEL R109, R4, RZ, P0 ;  /* 0x000000ff046d7208 */ /* 0x000fe60000000000 */
[----:B------:R-:W-:Y:S02]  /*8fd0*/  FMUL.FTZ R0, R0, c[0x0][0x2d0] ;  /* 0x0000b40000007a20 */ /* 0x000fe40000410000 */
[--C-:B------:R-:W-:Y:S02]  /*8fe0*/  FFMA.FTZ R4, R6, c[0x0][0x2d0], -R109.reuse ;  /* 0x0000b40006047a23 */ /* 0x100fe4000001086d */
[----:B------:R1:W2:Y:S10]  /*8ff0*/  MUFU.EX2 R2, R0 ;  /* 0x0000000000027308 */ /* 0x0002b40000000800 */
[----:B------:R3:W-:Y:S01]  /*9000*/  MUFU.EX2 R251, R4 ;  /* 0x0000000400fb7308 */ /* 0x0007e20000000800 */
[--C-:B-1----:R-:W-:Y:S02]  /*9010*/  FFMA.FTZ R0, R8, c[0x0][0x2d0], -R109.reuse ;  /* 0x0000b40008007a23 */ /* 0x102fe4000001086d */
[C---:B--2---:R-:W-:Y:S07]  /*9020*/  FMUL.FTZ R5, R2.reuse, R113 ;  /* 0x0000007102057220 */ /* 0x044fee0000410000 */
[----:B------:R1:W2:Y:S01]  /*9030*/  MUFU.EX2 R250, R0 ;  /* 0x0000000000fa7308 */ /* 0x0002a20000000800 */
[C---:B------:R-:W-:Y:S02]  /*9040*/  FMUL.FTZ R8, R2.reuse, R116 ;  /* 0x0000007402087220 */ /* 0x040fe40000410000 */
[C---:B------:R-:W-:Y:S02]  /*9050*/  FMUL.FTZ R9, R2.reuse, R117 ;  /* 0x0000007502097220 */ /* 0x040fe40000410000 */
[C---:B------:R-:W-:Y:S02]  /*9060*/  FMUL.FTZ R16, R2.reuse, R72 ;  /* 0x0000004802107220 */ /* 0x040fe40000410000 */
[--C-:B---3--:R-:W-:Y:S02]  /*9070*/  FFMA.FTZ R4, R11, c[0x0][0x2d0], -R109.reuse ;  /* 0x0000b4000b047a23 */ /* 0x108fe4000001086d */
[C---:B------:R-:W-:Y:S02]  /*9080*/  FMUL.FTZ R17, R2.reuse, R73 ;  /* 0x0000004902117220 */ /* 0x040fe40000410000 */
[----:B------:R3:W-:Y:S01]  /*9090*/  MUFU.EX2 R248, R4 ;  /* 0x0000000400f87308 */ /* 0x0007e20000000800 */
[C---:B------:R-:W-:Y:S02]  /*90a0*/  FMUL.FTZ R24, R2.reuse, R80 ;  /* 0x0000005002187220 */ /* 0x040fe40000410000 */
[C---:B------:R-:W-:Y:S02]  /*90b0*/  FMUL.FTZ R25, R2.reuse, R81 ;  /* 0x0000005102197220 */ /* 0x040fe40000410000 */
[C---:B------:R-:W-:Y:S02]  /*90c0*/  FMUL.FTZ R32, R2.reuse, R88 ;  /* 0x0000005802207220 */ /* 0x040fe40000410000 */
[C---:B------:R-:W-:Y:S02]  /*90d0*/  FMUL.FTZ R33, R2.reuse, R89 ;  /* 0x0000005902217220 */ /* 0x040fe40000410000 */
[C---:B------:R-:W-:Y:S02]  /*90e0*/  FMUL.FTZ R40, R2.reuse, R96 ;  /* 0x0000006002287220 */ /* 0x040fe40000410000 */
[----:B------:R-:W-:Y:S02]  /*90f0*/  FMUL.FTZ R41, R2, R97 ;  /* 0x0000006102297220 */ /* 0x000fe40000410000 */
[----:B-1----:R-:W-:Y:S01]  /*9100*/  FFMA.FTZ R0, R7, c[0x0][0x2d0], -R109 ;  /* 0x0000b40007007a23 */ /* 0x002fe2000001086d */
[----:B--2---:R-:W-:Y:S01]  /*9110*/  F2FP.BF16.PACK_AB R129, R250, R251 ;  /* 0x000000fbfa81723e */ /* 0x004fe200000010ff */
[C---:B------:R-:W-:Y:S02]  /*9120*/  FMUL.FTZ R48, R2.reuse, R104 ;  /* 0x0000006802307220 */ /* 0x040fe40000410000 */
[----:B------:R1:W2:Y:S01]  /*9130*/  MUFU.EX2 R249, R0 ;  /* 0x0000000000f97308 */ /* 0x0002a20000000800 */
[C---:B------:R-:W-:Y:S01]  /*9140*/  FMUL.FTZ R49, R2.reuse, R105 ;  /* 0x0000006902317220 */ /* 0x040fe20000410000 */
[----:B------:R-:W4:Y:S01]  /*9150*/  LDL.LU R104, [R1] ;  /* 0x0000000001687983 */ /* 0x000f220000300800 */
[C---:B------:R-:W-:Y:S02]  /*9160*/  FMUL.FTZ R52, R2.reuse, R52 ;  /* 0x0000003402347220 */ /* 0x040fe40000410000 */
[C---:B------:R-:W-:Y:S02]  /*9170*/  FMUL.FTZ R53, R2.reuse, R53 ;  /* 0x0000003502357220 */ /* 0x040fe40000410000 */
[C---:B---3--:R-:W-:Y:S02]  /*9180*/  FMUL.FTZ R4, R2.reuse, R112 ;  /* 0x0000007002047220 */ /* 0x048fe40000410000 */
[----:B------:R-:W-:Y:S02]  /*9190*/  IMAD.MOV.U32 R112, RZ, RZ, R28 ;  /* 0x000000ffff707224 */ /* 0x000fe400078e001c */
[C---:B------:R-:W-:Y:S02]  /*91a0*/  FMUL.FTZ R56, R2.reuse, R56 ;  /* 0x0000003802387220 */ /* 0x040fe40000410000 */
[C---:B------:R-:W-:Y:S02]  /*91b0*/  FMUL.FTZ R57, R2.reuse, R57 ;  /* 0x0000003902397220 */ /* 0x040fe40000410000 */
[C---:B------:R-:W-:Y:S02]  /*91c0*/  FMUL.FTZ R60, R2.reuse, R60 ;  /* 0x0000003c023c7220 */ /* 0x040fe40000410000 */
[C---:B------:R-:W-:Y:S02]  /*91d0*/  FMUL.FTZ R61, R2.reuse, R61 ;  /* 0x0000003d023d7220 */ /* 0x040fe40000410000 */
[C---:B------:R-:W-:Y:S02]  /*91e0*/  FMUL.FTZ R64, R2.reuse, R64 ;  /* 0x0000004002407220 */ /* 0x040fe40000410000 */
[----:B------:R-:W-:Y:S01]  /*91f0*/  FMUL.FTZ R65, R2, R65 ;  /* 0x0000004102417220 */ /* 0x000fe20000410000 */
[----:B-1----:R-:W-:Y:S02]  /*9200*/  FSEL R0, R3, RZ, P0 ;  /* 0x000000ff03007208 */ /* 0x002fe40000000000 */
[----:B--2---:R-:W-:Y:S03]  /*9210*/  F2FP.BF16.PACK_AB R131, R248, R249 ;  /* 0x000000f9f883723e */ /* 0x004fe600000010ff */
[----:B------:R-:W-:Y:S02]  /*9220*/  FADD.FTZ R0, -R0, R110 ;  /* 0x0000006e00007221 */ /* 0x000fe40000010100 */
[----:B------:R-:W-:Y:S02]  /*9230*/  IMAD.MOV.U32 R110, RZ, RZ, R29 ;  /* 0x000000ffff6e7224 */ /* 0x000fe400078e001d */
[----:B------:R-:W-:Y:S03]  /*9240*/  FMUL.FTZ R0, R0, c[0x0][0x2d0] ;  /* 0x0000b40000007a20 */ /* 0x000fe60000410000 */
[----:B------:R-:W-:Y:S02]  /*9250*/  F2FP.BF16.PACK_AB R130, R28, R110 ;  /* 0x0000006e1c82723e */ /* 0x000fe400000010ff */
[----:B------:R-:W1:Y:S01]  /*9260*/  LDSM.16.MT88.4 R28, [R191] ;  /* 0x00000000bf1c783b */ /* 0x000e620000004200 */
[----:B------:R-:W2:Y:S02]  /*9270*/  MUFU.EX2 R0, R0 ;  /* 0x0000000000007308 */ /* 0x000ea40000000800 */
[C---:B--2---:R-:W-:Y:S02]  /*9280*/  FMUL.FTZ R6, R0.reuse, R114 ;  /* 0x0000007200067220 */ /* 0x044fe40000410000 */
[C---:B------:R-:W-:Y:S02]  /*9290*/  FMUL.FTZ R7, R0.reuse, R115 ;  /* 0x0000007300077220 */ /* 0x040fe40000410000 */
[C---:B------:R-:W-:Y:S02]  /*92a0*/  FMUL.FTZ R10, R0.reuse, R118 ;  /* 0x00000076000a7220 */ /* 0x040fe40000410000 */
[C---:B------:R-:W-:Y:S02]  /*92b0*/  FMUL.FTZ R11, R0.reuse, R119 ;  /* 0x00000077000b7220 */ /* 0x040fe40000410000 */
[----:B------:R-:W-:Y:S01]  /*92c0*/  LDSM.16.MT88.4 R116, [R188+0x2800] ;  /* 0x00280000bc74783b */ /* 0x000fe20000004200 */
[C---:B------:R-:W-:Y:S05]  /*92d0*/  HMMA.16816.F32.BF16 R4, R128.reuse, R12, R4 ;  /* 0x0000000c8004723c */ /* 0x040fea0000041804 */
        /* <DEDUP_REMOVED lines=10> */
[----:B------:R-:W2:Y:S01]  /*9380*/  LDSM.16.MT88.4 R68, [R192+0x3000] ;  /* 0x00300000c044783b */ /* 0x000ea20000004200 */
        /* <DEDUP_REMOVED lines=8> */
[C---:B------:R-:W-:Y:S01]  /*9410*/  FMUL.FTZ R43, R0.reuse, R99 ;  /* 0x00000063002b7220 */ /* 0x040fe20000410000 */
[----:B------:R-:W-:Y:S01]  /*9420*/  LDSM.16.MT88.4 R88, [R194+0x800] ;  /* 0x00080000c258783b */ /* 0x000fe20000004200 */
[C---:B------:R-:W-:Y:S04]  /*9430*/  FMUL.FTZ R22, R0.reuse, R78 ;  /* 0x0000004e00167220 */ /* 0x040fe80000410000 */
[C---:B------:R-:W-:Y:S02]  /*9440*/  FMUL.FTZ R23, R0.reuse, R79 ;  /* 0x0000004f00177220 */ /* 0x040fe40000410000 */
[C---:B------:R-:W-:Y:S01]  /*9450*/  FMUL.FTZ R50, R0.reuse, R106 ;  /* 0x0000006a00327220 */ /* 0x040fe20000410000 */
[----:B------:R-:W3:Y:S01]  /*9460*/  LDSM.16.MT88.4 R76, [R194+0x3000] ;  /* 0x00300000c24c783b */ /* 0x000ee20000004200 */
[C---:B------:R-:W-:Y:S02]  /*9470*/  FMUL.FTZ R51, R0.reuse, R107 ;  /* 0x0000006b00337220 */ /* 0x040fe40000410000 */
[C---:B------:R-:W-:Y:S01]  /*9480*/  FMUL.FTZ R54, R0.reuse, R54 ;  /* 0x0000003600367220 */ /* 0x040fe20000410000 */
[C---:B-1----:R-:W-:Y:S03]  /*9490*/  HMMA.16816.F32.BF16 R20, R128.reuse, R28, R20 ;  /* 0x0000001c8014723c */ /* 0x042fe60000041814 */
[C---:B------:R-:W-:Y:S01]  /*94a0*/  FMUL.FTZ R55, R0.reuse, R55 ;  /* 0x0000003700377220 */ /* 0x040fe20000410000 */
[----:B------:R-:W-:Y:S01]  /*94b0*/  LDSM.16.MT88.4 R96, [R194+0x2800] ;  /* 0x00280000c260783b */ /* 0x000fe20000004200 */
        /* <DEDUP_REMOVED lines=11> */
[C---:B------:R-:W-:Y:S02]  /*9570*/  FMUL.FTZ R66, R0.reuse, R66 ;  /* 0x0000004200427220 */ /* 0x040fe40000410000 */
[----:B------:R-:W-:Y:S02]  /*9580*/  FMUL.FTZ R67, R0, R67 ;  /* 0x0000004300437220 */ /* 0x000fe40000410000 */
[--C-:B------:R-:W-:Y:S01]  /*9590*/  FFMA.FTZ R36, R145, c[0x0][0x2d0], -R132.reuse ;  /* 0x0000b40091247a23 */ /* 0x100fe20000010884 */
[C---:B------:R-:W-:Y:S03]  /*95a0*/  HMMA.16816.F32.BF16 R32, R128.reuse, R38, R32 ;  /* 0x000000268020723c */ /* 0x040fe60000041820 */
[----:B------:R1:W-:Y:S01]  /*95b0*/  MUFU.EX2 R245, R36 ;  /* 0x0000002400f57308 */ /* 0x0003e20000000800 */
[----:B------:R-:W-:Y:S03]  /*95c0*/  FMUL.FTZ R37, R2, R93 ;  /* 0x0000005d02257220 */ /* 0x000fe60000410000 */
[C---:B------:R-:W-:Y:S02]  /*95d0*/  FMUL.FTZ R38, R0.reuse, R94 ;  /* 0x0000005e00267220 */ /* 0x040fe40000410000 */
[----:B------:R-:W-:Y:S03]  /*95e0*/  FMUL.FTZ R39, R0, R95 ;  /* 0x0000005f00277220 */ /* 0x000fe60000410000 */
[C---:B-1----:R-:W-:Y:S02]  /*95f0*/  FMUL.FTZ R36, R2.reuse, R92 ;  /* 0x0000005c02247220 */ /* 0x042fe40000410000 */
[----:B------:R-:W-:Y:S05]  /*9600*/  LDSM.16.MT88.4 R92, [R194+0x4800] ;  /* 0x00480000c25c783b */ /* 0x000fea0000004200 */
[C---:B------:R-:W-:Y:S07]  /*9610*/  HMMA.16816.F32.BF16 R36, R128.reuse, R44, R36 ;  /* 0x0000002c8024723c */ /* 0x040fee0000041824 */
[--C-:B------:R-:W-:Y:S01]  /*9620*/  FFMA.FTZ R44, R147, c[0x0][0x2d0], -R132.reuse ;  /* 0x0000b400932c7a23 */ /* 0x100fe20000010884 */
[C---:B------:R-:W-:Y:S03]  /*9630*/  HMMA.16816.F32.BF16 R40, R128.reuse, R46, R40 ;  /* 0x0000002e8028723c */ /* 0x040fe60000041828 */
[----:B------:R1:W5:Y:S01]  /*9640*/  MUFU.EX2 R243, R44 ;  /* 0x0000002c00f37308 */ /* 0x0003620000000800 */
[----:B------:R-:W-:Y:S03]  /*9650*/  FMUL.FTZ R45, R2, R101 ;  /* 0x00000065022d7220 */ /* 0x000fe60000410000 */
[C---:B------:R-:W-:Y:S02]  /*9660*/  FMUL.FTZ R46, R0.reuse, R102 ;  /* 0x00000066002e7220 */ /* 0x040fe40000410000 */
[----:B------:R-:W-:Y:S03]  /*9670*/  FMUL.FTZ R47, R0, R103 ;  /* 0x00000067002f7220 */ /* 0x000fe60000410000 */
[----:B-1----:R-:W-:Y:S02]  /*9680*/  FMUL.FTZ R44, R2, R100 ;  /* 0x00000064022c7220 */ /* 0x002fe40000410000 */
[----:B------:R-:W-:Y:S05]  /*9690*/  LDSM.16.MT88.4 R100, [R188+0x5800] ;  /* 0x00580000bc64783b */ /* 0x000fea0000004200 */
[C---:B--2---:R-:W-:Y:S07]  /*96a0*/  HMMA.16816.F32.BF16 R44, R128.reuse, R68, R44 ;  /* 0x00000044802c723c */ /* 0x044fee000004182c */
[--C-:B------:R-:W-:Y:S01]  /*96b0*/  FFMA.FTZ R68, R140, c[0x0][0x2d0], -R109.reuse ;  /* 0x0000b4008c447a23 */ /* 0x100fe2000001086d */
[C---:B------:R-:W-:Y:S03]  /*96c0*/  HMMA.16816.F32.BF16 R48, R128.reuse, R70, R48 ;  /* 0x000000468030723c */ /* 0x040fe60000041830 */
[----:B------:R1:W-:Y:S04]  /*96d0*/  MUFU.EX2 R241, R68 ;  /* 0x0000004400f17308 */ /* 0x0003e80000000800 */
[----:B-----5:R-:W-:Y:S01]  /*96e0*/  F2FP.BF16.PACK_AB R70, R242, R243 ;  /* 0x000000f3f246723e */ /* 0x020fe200000010ff */
[C---:B------:R-:W-:Y:S08]  /*96f0*/  HMMA.16816.F32.BF16 R52, R128.reuse, R72, R52 ;  /* 0x000000488034723c */ /* 0x040ff00000041834 */
[C---:B------:R-:W-:Y:S01]  /*9700*/  HMMA.16816.F32.BF16 R56, R128.reuse, R74, R56 ;  /* 0x0000004a8038723c */ /* 0x040fe20000041838 */
[----:B------:R-:W2:Y:S07]  /*9710*/  LDSM.16.MT88.4 R72, [R192+0x800] ;  /* 0x00080000c048783b */ /* 0x000eae0000004200 */
[C---:B---3--:R-:W-:Y:S04]  /*9720*/  HMMA.16816.F32.BF16 R60, R128.reuse, R76, R60 ;  /* 0x0000004c803c723c */ /* 0x048fe8000004183c */
[--C-:B-1----:R-:W-:Y:S04]  /*9730*/  FFMA.FTZ R68, R139, c[0x0][0x2d0], -R109.reuse ;  /* 0x0000b4008b447a23 */ /* 0x102fe8000001086d */
[----:B------:R-:W-:Y:S01]  /*9740*/  HMMA.16816.F32.BF16 R64, R128, R78, R64 ;  /* 0x0000004e8040723c */ /* 0x000fe20000041840 */
[----:B------:R1:W3:Y:S01]  /*9750*/  MUFU.EX2 R240, R68 ;  /* 0x0000004400f07308 */ /* 0x0002e20000000800 */
[----:B------:R-:W5:Y:S02]  /*9760*/  LDSM.16.MT88.4 R76, [R188+0x3800] ;  /* 0x00380000bc4c783b */ /* 0x000f640000004200 */
[--C-:B-1----:R-:W-:Y:S01]  /*9770*/  FFMA.FTZ R68, R138, c[0x0][0x2d0], -R109.reuse ;  /* 0x0000b4008a447a23 */ /* 0x102fe2000001086d */
[----:B---3--:R-:W-:Y:S06]  /*9780*/  F2FP.BF16.PACK_AB R69, R240, R241 ;  /* 0x000000f1f045723e */ /* 0x008fec00000010ff */
[----:B------:R1:W-:Y:S02]  /*9790*/  MUFU.EX2 R239, R68 ;  /* 0x0000004400ef7308 */ /* 0x0003e40000000800 */
[--C-:B-1----:R-:W-:Y:S08]  /*97a0*/  FFMA.FTZ R68, R137, c[0x0][0x2d0], -R109.reuse ;  /* 0x0000b40089447a23 */ /* 0x102ff0000001086d */
[----:B------:R1:W3:Y:S02]  /*97b0*/  MUFU.EX2 R238, R68 ;  /* 0x0000004400ee7308 */ /* 0x0002e40000000800 */
[----:B-1----:R-:W-:Y:S02]  /*97c0*/  F2FP.BF16.PACK_AB R68, R244, R245 ;  /* 0x000000f5f444723e */ /* 0x002fe400000010ff */
[----:B---3--:R-:W-:Y:S07]  /*97d0*/  F2FP.BF16.PACK_AB R71, R238, R239 ;  /* 0x000000efee47723e */ /* 0x008fee00000010ff */
[C---:B------:R-:W-:Y:S07]  /*97e0*/  HMMA.16816.F32.BF16 R4, R68.reuse, R80, R4 ;  /* 0x000000504404723c */ /* 0x040fee0000041804 */
[--C-:B------:R-:W-:Y:S01]  /*97f0*/  FFMA.FTZ R80, R149, c[0x0][0x2d0], -R132.reuse ;  /* 0x0000b40095507a23 */ /* 0x100fe20000010884 */
[C---:B------:R-:W-:Y:S03]  /*9800*/  HMMA.16816.F32.BF16 R8, R68.reuse, R82, R8 ;  /* 0x000000524408723c */ /* 0x040fe60000041808 */
[----:B------:R1:W-:Y:S05]  /*9810*/  MUFU.EX2 R236, R80 ;  /* 0x0000005000ec7308 */ /* 0x0003ea0000000800 */
[C---:B--2---:R-:W-:Y:S08]  /*9820*/  HMMA.16816.F32.BF16 R12, R68.reuse, R72, R12 ;  /* 0x00000048440c723c */ /* 0x044ff0000004180c */
[C---:B------:R-:W-:Y:S01]  /*9830*/  HMMA.16816.F32.BF16 R16, R68.reuse, R74, R16 ;  /* 0x0000004a4410723c */ /* 0x040fe20000041810 */
[----:B------:R-:W2:Y:S07]  /*9840*/  LDSM.16.MT88.4 R72, [R192+0x3800] ;  /* 0x00380000c048783b */ /* 0x000eae0000004200 */
[C---:B------:R-:W-:Y:S04]  /*9850*/  HMMA.16816.F32.BF16 R20, R68.reuse, R84, R20 ;  /* 0x000000544414723c */ /* 0x040fe80000041814 */
[--C-:B-1----:R-:W-:Y:S03]  /*9860*/  FFMA.FTZ R80, R150, c[0x0][0x2d0], -R132.reuse ;  /* 0x0000b40096507a23 */ /* 0x102fe60000010884 */
[--C-:B------:R-:W-:Y:S01]  /*9870*/  FFMA.FTZ R84, R151, c[0x0][0x2d0], -R132.reuse ;  /* 0x0000b40097547a23 */ /* 0x100fe20000010884 */
[C---:B------:R-:W-:Y:S01]  /*9880*/  HMMA.16816.F32.BF16 R24, R68.reuse, R86, R24 ;  /* 0x000000564418723c */ /* 0x040fe20000041818 */
[----:B------:R1:W3:Y:S07]  /*9890*/  MUFU.EX2 R237, R80 ;  /* 0x0000005000ed7308 */ /* 0x0002ee0000000800 */
[C---:B------:R-:W-:Y:S03]  /*98a0*/  HMMA.16816.F32.BF16 R28, R68.reuse, R88, R28 ;  /* 0x00000058441c723c */ /* 0x040fe6000004181c */
[----:B------:R2:W-:Y:S04]  /*98b0*/  MUFU.EX2 R235, R84 ;  /* 0x0000005400eb7308 */ /* 0x0005e80000000800 */
[--C-:B------:R-:W-:Y:S01]  /*98c0*/  FFMA.FTZ R88, R157, c[0x0][0x2d0], -R132.reuse ;  /* 0x0000b4009d587a23 */ /* 0x100fe20000010884 */
[C---:B------:R-:W-:Y:S05]  /*98d0*/  HMMA.16816.F32.BF16 R32, R68.reuse, R90, R32 ;  /* 0x0000005a4420723c */ /* 0x040fea0000041820 */
[----:B------:R3:W-:Y:S03]  /*98e0*/  MUFU.EX2 R157, R88 ;  /* 0x00000058009d7308 */ /* 0x0007e60000000800 */
[C---:B-----5:R-:W-:Y:S01]  /*98f0*/  HMMA.16816.F32.BF16 R36, R68.reuse, R76, R36 ;  /* 0x0000004c4424723c */ /* 0x060fe20000041824 */
[----:B-1----:R-:W1:Y:S06]  /*9900*/  LDSM.16.MT88.4 R80, [R191+0x3800] ;  /* 0x00380000bf50783b */ /* 0x002e6c0000004200 */
[--C-:B------:R-:W-:Y:S01]  /*9910*/  FFMA.FTZ R76, R136, c[0x0][0x2d0], -R109.reuse ;  /* 0x0000b400884c7a23 */ /* 0x100fe2000001086d */
[C---:B------:R-:W-:Y:S03]  /*9920*/  HMMA.16816.F32.BF16 R40, R68.reuse, R78, R40 ;  /* 0x0000004e4428723c */ /* 0x040fe60000041828 */
[----:B------:R5:W-:Y:S01]  /*9930*/  MUFU.EX2 R233, R76 ;  /* 0x0000004c00e97308 */ /* 0x000be20000000800 */
[--C-:B--2---:R-:W-:Y:S04]  /*9940*/  FFMA.FTZ R84, R156, c[0x0][0x2d0], -R132.reuse ;  /* 0x0000b4009c547a23 */ /* 0x104fe80000010884 */
[C---:B------:R-:W-:Y:S05]  /*9950*/  HMMA.16816.F32.BF16 R44, R68.reuse, R72, R44 ;  /* 0x00000048442c723c */ /* 0x040fea000004182c */
[----:B------:R2:W2:Y:S01]  /*9960*/  MUFU.EX2 R234, R84 ;  /* 0x0000005400ea7308 */ /* 0x0004a20000000800 */
[----:B---3--:R-:W-:Y:S01]  /*9970*/  LDSM.16.MT88.4 R88, [R194+0x4000] ;  /* 0x00400000c258783b */ /* 0x008fe20000004200 */
[--C-:B------:R-:W-:Y:S01]  /*9980*/  FFMA.FTZ R72, R134, c[0x0][0x2d0], -R109.reuse ;  /* 0x0000b40086487a23 */ /* 0x100fe2000001086d */
[C---:B------:R-:W-:Y:S07]  /*9990*/  HMMA.16816.F32.BF16 R48, R68.reuse, R74, R48 ;  /* 0x0000004a4430723c */ /* 0x040fee0000041830 */
[----:B------:R3:W-:Y:S01]  /*99a0*/  MUFU.EX2 R231, R72 ;  /* 0x0000004800e77308 */ /* 0x0007e20000000800 */
[--C-:B-----5:R-:W-:Y:S01]  /*99b0*/  FFMA.FTZ R76, R135, c[0x0][0x2d0], -R109.reuse ;  /* 0x0000b400874c7a23 */ /* 0x120fe2000001086d */
[C---:B-1----:R-:W-:Y:S08]  /*99c0*/  HMMA.16816.F32.BF16 R52, R68.reuse, R80, R52 ;  /* 0x000000504434723c */ /* 0x042ff00000041834 */
[----:B------:R1:W5:Y:S01]  /*99d0*/  MUFU.EX2 R232, R76 ;  /* 0x0000004c00e87308 */ /* 0x0003620000000800 */
[----:B--2---:R-:W2:Y:S01]  /*99e0*/  LDSM.16.MT88.4 R84, [R194+0x3800] ;  /* 0x00380000c254783b */ /* 0x004ea20000004200 */
[C---:B------:R-:W-:Y:S07]  /*99f0*/  HMMA.16816.F32.BF16 R56, R68.reuse, R82, R56 ;  /* 0x000000524438723c */ /* 0x040fee0000041838 */
[----:B------:R-:W-:Y:S08]  /*9a00*/  LDSM.16.MT88.4 R80, [R191+0x1000] ;  /* 0x00100000bf50783b */ /* 0x000ff00000004200 */
[----:B---3--:R-:W3:Y:S01]  /*9a10*/  LDSM.16.MT88.4 R72, [R188+0x1000] ;  /* 0x00100000bc48783b */ /* 0x008ee20000004200 */
[--C-:B-1----:R-:W-:Y:S04]  /*9a20*/  FFMA.FTZ R76, R141, c[0x0][0x2d0], -R109.reuse ;  /* 0x0000b4008d4c7a23 */ /* 0x102fe8000001086d */
[----:B------:R1:W1:Y:S01]  /*9a30*/  MUFU.EX2 R230, R76 ;  /* 0x0000004c00e67308 */ /* 0x0002620000000800 */
[C---:B--2---:R-:W-:Y:S08]  /*9a40*/  HMMA.16816.F32.BF16 R60, R68.reuse, R84, R60 ;  /* 0x00000054443c723c */ /* 0x044ff0000004183c */
[----:B------:R-:W-:Y:S01]  /*9a50*/  HMMA.16816.F32.BF16 R64, R68, R86, R64 ;  /* 0x000000564440723c */ /* 0x000fe20000041840 */
[----:B-1----:R-:W1:Y:S06]  /*9a60*/  LDSM.16.MT88.4 R76, [R192+0x1000] ;  /* 0x00100000c04c783b */ /* 0x002e6c0000004200 */
[----:B------:R-:W-:Y:S02]  /*9a70*/  F2FP.BF16.PACK_AB R68, R237, R236 ;  /* 0x000000eced44723e */ /* 0x000fe400000010ff */
[----:B------:R-:W-:Y:S01]  /*9a80*/  F2FP.BF16.PACK_AB R70, R234, R235 ;  /* 0x000000ebea46723e */ /* 0x000fe200000010ff */
[----:B------:R-:W2:Y:S02]  /*9a90*/  LDSM.16.MT88.4 R84, [R194+0x1000] ;  /* 0x00100000c254783b */ /* 0x000ea40000004200 */
[----:B-----5:R-:W-:Y:S02]  /*9aa0*/  F2FP.BF16.PACK_AB R69, R232, R233 ;  /* 0x000000e9e845723e */ /* 0x020fe400000010ff */
[----:B------:R-:W-:Y:S07]  /*9ab0*/  F2FP.BF16.PACK_AB R71, R230, R231 ;  /* 0x000000e7e647723e */ /* 0x000fee00000010ff */
[C---:B---3--:R-:W-:Y:S07]  /*9ac0*/  HMMA.16816.F32.BF16 R4, R68.reuse, R72, R4 ;  /* 0x000000484404723c */ /* 0x048fee0000041804 */
[----:B------:R-:W-:Y:S01]  /*9ad0*/  FFMA.FTZ R72, R158, c[0x0][0x2d0], -R132 ;  /* 0x0000b4009e487a23 */ /* 0x000fe20000010884 */
[C---:B------:R-:W-:Y:S03]  /*9ae0*/  HMMA.16816.F32.BF16 R8, R68.reuse, R74, R8 ;  /* 0x0000004a4408723c */ /* 0x040fe60000041808 */
[----:B------:R3:W5:Y:S01]  /*9af0*/  MUFU.EX2 R156, R72 ;  /* 0x00000048009c7308 */ /* 0x0007620000000800 */
[----:B------:R-:W-:Y:S04]  /*9b00*/  IMAD.MOV.U32 R158, RZ, RZ, R112 ;  /* 0x000000ffff9e7224 */ /* 0x000fe800078e0070 */
[C---:B-1----:R-:W-:Y:S07]  /*9b10*/  HMMA.16816.F32.BF16 R12, R68.reuse, R76, R12 ;  /* 0x0000004c440c723c */ /* 0x042fee000004180c */
[----:B------:R-:W-:Y:S01]  /*9b20*/  FFMA.FTZ R76, R160, c[0x0][0x2d0], -R132 ;  /* 0x0000b400a04c7a23 */ /* 0x000fe20000010884 */
[C---:B------:R-:W-:Y:S03]  /*9b30*/  HMMA.16816.F32.BF16 R16, R68.reuse, R78, R16 ;  /* 0x0000004e4410723c */ /* 0x040fe60000041810 */
[----:B------:R1:W-:Y:S01]  /*9b40*/  MUFU.EX2 R151, R76 ;  /* 0x0000004c00977308 */ /* 0x0003e20000000800 */
[----:B------:R-:W-:Y:S01]  /*9b50*/  IMAD.MOV.U32 R160, RZ, RZ, R110 ;  /* 0x000000ffffa07224 */ /* 0x000fe200078e006e */
[----:B---3--:R-:W3:Y:S03]  /*9b60*/  LDSM.16.MT88.4 R72, [R188+0x4000] ;  /* 0x00400000bc48783b */ /* 0x008ee60000004200 */
[C---:B------:R-:W-:Y:S07]  /*9b70*/  HMMA.16816.F32.BF16 R20, R68.reuse, R80, R20 ;  /* 0x000000504414723c */ /* 0x040fee0000041814 */
[----:B------:R-:W-:Y:S01]  /*9b80*/  FFMA.FTZ R80, R142, c[0x0][0x2d0], -R109 ;  /* 0x0000b4008e507a23 */ /* 0x000fe2000001086d */
[C---:B------:R-:W-:Y:S03]  /*9b90*/  HMMA.16816.F32.BF16 R24, R68.reuse, R82, R24 ;  /* 0x000000524418723c */ /* 0x040fe60000041818 */
[----:B------:R4:W-:Y:S05]  /*9ba0*/  MUFU.EX2 R149, R80 ;  /* 0x0000005000957308 */ /* 0x0009ea0000000800 */
[C---:B--2---:R-:W-:Y:S04]  /*9bb0*/  HMMA.16816.F32.BF16 R28, R68.reuse, R84, R28 ;  /* 0x00000054441c723c */ /* 0x044fe8000004181c */
[--C-:B-1----:R-:W-:Y:S02]  /*9bc0*/  FFMA.FTZ R76, R161, c[0x0][0x2d0], -R132.reuse ;  /* 0x0000b400a14c7a23 */ /* 0x102fe40000010884 */
[----:B------:R-:W-:Y:S02]  /*9bd0*/  IMAD.MOV.U32 R161, RZ, RZ, R133 ;  /* 0x000000ffffa17224 */ /* 0x000fe400078e0085 */
[C---:B------:R-:W-:Y:S01]  /*9be0*/  HMMA.16816.F32.BF16 R32, R68.reuse, R86, R32 ;  /* 0x000000564420723c */ /* 0x040fe20000041820 */
[----:B------:R1:W2:Y:S03]  /*9bf0*/  MUFU.EX2 R150, R76 ;  /* 0x0000004c00967308 */ /* 0x0002a60000000800 */
[--C-:B------:R-:W-:Y:S07]  /*9c00*/  FFMA.FTZ R84, R143, c[0x0][0x2d0], -R109.reuse ;  /* 0x0000b4008f547a23 */ /* 0x100fee000001086d */
[----:B------:R2:W2:Y:S01]  /*9c10*/  MUFU.EX2 R148, R84 ;  /* 0x0000005400947308 */ /* 0x0004a20000000800 */
[----:B----4-:R-:W-:Y:S01]  /*9c20*/  LDSM.16.MT88.4 R80, [R191+0x4000] ;  /* 0x00400000bf50783b */ /* 0x010fe20000004200 */
[C---:B---3--:R-:W-:Y:S07]  /*9c30*/  HMMA.16816.F32.BF16 R36, R68.reuse, R72, R36 ;  /* 0x000000484424723c */ /* 0x048fee0000041824 */
[--C-:B------:R-:W-:Y:S01]  /*9c40*/  FFMA.FTZ R72, R159, c[0x0][0x2d0], -R109.reuse ;  /* 0x0000b4009f487a23 */ /* 0x100fe2000001086d */
[C---:B------:R-:W-:Y:S01]  /*9c50*/  HMMA.16816.F32.BF16 R40, R68.reuse, R74, R40 ;  /* 0x0000004a4428723c */ /* 0x040fe20000041828 */
[----:B------:R-:W3:Y:S02]  /*9c60*/  LDL.LU R159, [R1+0x4] ;  /* 0x00000400019f7983 */ /* 0x000ee40000300800 */
[----:B------:R4:W-:Y:S02]  /*9c70*/  MUFU.EX2 R146, R72 ;  /* 0x0000004800927308 */ /* 0x0009e40000000800 */
[----:B-1----:R-:W1:Y:S01]  /*9c80*/  LDSM.16.MT88.4 R76, [R192+0x4000] ;  /* 0x00400000c04c783b */ /* 0x002e620000004200 */
[--C-:B--2---:R-:W-:Y:S07]  /*9c90*/  FFMA.FTZ R84, R144, c[0x0][0x2d0], -R109.reuse ;  /* 0x0000b40090547a23 */ /* 0x104fee000001086d */
[----:B------:R2:W1:Y:S01]  /*9ca0*/  MUFU.EX2 R147, R84 ;  /* 0x0000005400937308 */ /* 0x0004620000000800 */
[----:B----4-:R-:W-:Y:S08]  /*9cb0*/  LDSM.16.MT88.4 R72, [R192+0x1800] ;  /* 0x00180000c048783b */ /* 0x010ff00000004200 */
[----:B--2---:R-:W2:Y:S01]  /*9cc0*/  LDSM.16.MT88.4 R84, [R188+0x1800] ;  /* 0x00180000bc54783b */ /* 0x004ea20000004200 */
[C---:B-1----:R-:W-:Y:S08]  /*9cd0*/  HMMA.16816.F32.BF16 R44, R68.reuse, R76, R44 ;  /* 0x0000004c442c723c */ /* 0x042ff0000004182c */
[C---:B------:R-:W-:Y:S01]  /*9ce0*/  HMMA.16816.F32.BF16 R48, R68.reuse, R78, R48 ;  /* 0x0000004e4430723c */ /* 0x040fe20000041830 */
[----:B------:R-:W1:Y:S07]  /*9cf0*/  LDSM.16.MT88.4 R76, [R191+0x1800] ;  /* 0x00180000bf4c783b */ /* 0x000e6e0000004200 */
[C---:B------:R-:W-:Y:S07]  /*9d00*/  HMMA.16816.F32.BF16 R52, R68.reuse, R80, R52 ;  /* 0x000000504434723c */ /* 0x040fee0000041834 */
[--C-:B------:R-:W-:Y:S01]  /*9d10*/  FFMA.FTZ R80, R185, c[0x0][0x2d0], -R132.reuse ;  /* 0x0000b400b9507a23 */ /* 0x100fe20000010884 */
[C---:B------:R-:W-:Y:S03]  /*9d20*/  HMMA.16816.F32.BF16 R56, R68.reuse, R82, R56 ;  /* 0x000000524438723c */ /* 0x040fe60000041838 */
[----:B------:R4:W-:Y:S05]  /*9d30*/  MUFU.EX2 R145, R80 ;  /* 0x0000005000917308 */ /* 0x0009ea0000000800 */
[C---:B------:R-:W-:Y:S08]  /*9d40*/  HMMA.16816.F32.BF16 R60, R68.reuse, R88, R60 ;  /* 0x00000058443c723c */ /* 0x040ff0000004183c */
[----:B------:R-:W-:Y:S01]  /*9d50*/  HMMA.16816.F32.BF16 R64, R68, R90, R64 ;  /* 0x0000005a4440723c */ /* 0x000fe20000041840 */
[----:B------:R-:W-:Y:S06]  /*9d60*/  LDSM.16.MT88.4 R88, [R191+0x4800] ;  /* 0x00480000bf58783b */ /* 0x000fec0000004200 */
[----:B-----5:R-:W-:Y:S02]  /*9d70*/  F2FP.BF16.PACK_AB R68, R156, R157 ;  /* 0x0000009d9c44723e */ /* 0x020fe400000010ff */
[----:B------:R-:W-:Y:S01]  /*9d80*/  F2FP.BF16.PACK_AB R70, R150, R151 ;  /* 0x000000979646723e */ /* 0x000fe200000010ff */
[----:B----4-:R-:W4:Y:S02]  /*9d90*/  LDSM.16.MT88.4 R80, [R194+0x1800] ;  /* 0x00180000c250783b */ /* 0x010f240000004200 */
[----:B------:R-:W-:Y:S02]  /*9da0*/  F2FP.BF16.PACK_AB R69, R148, R149 ;  /* 0x000000959445723e */ /* 0x000fe400000010ff */
[----:B------:R-:W-:Y:S07]  /*9db0*/  F2FP.BF16.PACK_AB R71, R146, R147 ;  /* 0x000000939247723e */ /* 0x000fee00000010ff */
[C---:B--2---:R-:W-:Y:S07]  /*9dc0*/  HMMA.16816.F32.BF16 R4, R68.reuse, R84, R4 ;  /* 0x000000544404723c */ /* 0x044fee0000041804 */
[--C-:B------:R-:W-:Y:S01]  /*9dd0*/  FFMA.FTZ R84, R212, c[0x0][0x2d0], -R132.reuse ;  /* 0x0000b400d4547a23 */ /* 0x100fe20000010884 */
[C---:B------:R-:W-:Y:S03]  /*9de0*/  HMMA.16816.F32.BF16 R8, R68.reuse, R86, R8 ;  /* 0x000000564408723c */ /* 0x040fe60000041808 */
[----:B------:R2:W5:Y:S01]  /*9df0*/  MUFU.EX2 R144, R84 ;  /* 0x0000005400907308 */ /* 0x0005620000000800 */
[----:B------:R-:W-:Y:S04]  /*9e00*/  IADD3 R212, R186, -0x1, RZ ;  /* 0xffffffffbad47810 */ /* 0x000fe80007ffe0ff */
[C---:B------:R-:W-:Y:S07]  /*9e10*/  HMMA.16816.F32.BF16 R12, R68.reuse, R72, R12 ;  /* 0x00000048440c723c */ /* 0x040fee000004180c */
[--C-:B------:R-:W-:Y:S01]  /*9e20*/  FFMA.FTZ R72, R214, c[0x0][0x2d0], -R132.reuse ;  /* 0x0000b400d6487a23 */ /* 0x100fe20000010884 */
[C---:B------:R-:W-:Y:S03]  /*9e30*/  HMMA.16816.F32.BF16 R16, R68.reuse, R74, R16 ;  /* 0x0000004a4410723c */ /* 0x040fe60000041810 */
[----:B------:R5:W-:Y:S05]  /*9e40*/  MUFU.EX2 R143, R72 ;  /* 0x00000048008f7308 */ /* 0x000bea0000000800 */
[C---:B-1----:R-:W-:Y:S01]  /*9e50*/  HMMA.16816.F32.BF16 R20, R68.reuse, R76, R20 ;  /* 0x0000004c4414723c */ /* 0x042fe20000041814 */
[----:B--2---:R-:W1:Y:S06]  /*9e60*/  LDSM.16.MT88.4 R84, [R188+0x4800] ;  /* 0x00480000bc54783b */ /* 0x004e6c0000004200 */
[--C-:B------:R-:W-:Y:S01]  /*9e70*/  FFMA.FTZ R76, R162, c[0x0][0x2d0], -R109.reuse ;  /* 0x0000b400a24c7a23 */ /* 0x100fe2000001086d */
[C---:B------:R-:W-:Y:S03]  /*9e80*/  HMMA.16816.F32.BF16 R24, R68.reuse, R78, R24 ;  /* 0x0000004e4418723c */ /* 0x040fe60000041818 */
[----:B------:R2:W-:Y:S05]  /*9e90*/  MUFU.EX2 R141, R76 ;  /* 0x0000004c008d7308 */ /* 0x0005ea0000000800 */
[C---:B----4-:R-:W-:Y:S04]  /*9ea0*/  HMMA.16816.F32.BF16 R28, R68.reuse, R80, R28 ;  /* 0x00000050441c723c */ /* 0x050fe8000004181c */
[--C-:B-----5:R-:W-:Y:S03]  /*9eb0*/  FFMA.FTZ R72, R215, c[0x0][0x2d0], -R132.reuse ;  /* 0x0000b400d7487a23 */ /* 0x120fe60000010884 */
[--C-:B------:R-:W-:Y:S01]  /*9ec0*/  FFMA.FTZ R80, R187, c[0x0][0x2d0], -R109.reuse ;  /* 0x0000b400bb507a23 */ /* 0x100fe2000001086d */
[C---:B------:R-:W-:Y:S01]  /*9ed0*/  HMMA.16816.F32.BF16 R32, R68.reuse, R82, R32 ;  /* 0x000000524420723c */ /* 0x040fe20000041820 */
[----:B------:R4:W5:Y:S10]  /*9ee0*/  MUFU.EX2 R142, R72 ;  /* 0x00000048008e7308 */ /* 0x0009740000000800 */
[----:B------:R5:W-:Y:S01]  /*9ef0*/  MUFU.EX2 R138, R80 ;  /* 0x00000050008a7308 */ /* 0x000be20000000800 */
[--C-:B--2---:R-:W-:Y:S01]  /*9f00*/  FFMA.FTZ R76, R163, c[0x0][0x2d0], -R109.reuse ;  /* 0x0000b400a34c7a23 */ /* 0x104fe2000001086d */
[C---:B-1----:R-:W-:Y:S08]  /*9f10*/  HMMA.16816.F32.BF16 R36, R68.reuse, R84, R36 ;  /* 0x000000544424723c */ /* 0x042ff00000041824 */
[----:B------:R1:W2:Y:S01]  /*9f20*/  MUFU.EX2 R140, R76 ;  /* 0x0000004c008c7308 */ /* 0x0002a20000000800 */
[----:B----4-:R-:W4:Y:S01]  /*9f30*/  LDSM.16.MT88.4 R72, [R192+0x4800] ;  /* 0x00480000c048783b */ /* 0x010f220000004200 */
[C---:B------:R-:W-:Y:S07]  /*9f40*/  HMMA.16816.F32.BF16 R40, R68.reuse, R86, R40 ;  /* 0x000000564428723c */ /* 0x040fee0000041828 */
[----:B------:R-:W-:Y:S08]  /*9f50*/  LDSM.16.MT88.4 R84, [R194+0x2000] ;  /* 0x00200000c254783b */ /* 0x000ff00000004200 */
[----:B-----5:R-:W-:Y:S01]  /*9f60*/  LDSM.16.MT88.4 R80, [R192+0x2000] ;  /* 0x00200000c050783b */ /* 0x020fe20000004200 */
[--C-:B-1----:R-:W-:Y:S04]  /*9f70*/  FFMA.FTZ R76, R184, c[0x0][0x2d0], -R109.reuse ;  /* 0x0000b400b84c7a23 */ /* 0x102fe8000001086d */
[----:B------:R1:W5:Y:S01]  /*9f80*/  MUFU.EX2 R139, R76 ;  /* 0x0000004c008b7308 */ /* 0x0003620000000800 */
[C---:B----4-:R-:W-:Y:S08]  /*9f90*/  HMMA.16816.F32.BF16 R44, R68.reuse, R72, R44 ;  /* 0x00000048442c723c */ /* 0x050ff0000004182c */
[C---:B------:R-:W-:Y:S01]  /*9fa0*/  HMMA.16816.F32.BF16 R48, R68.reuse, R74, R48 ;  /* 0x0000004a4430723c */ /* 0x040fe20000041830 */
[----:B-1----:R-:W1:Y:S07]  /*9fb0*/  LDSM.16.MT88.4 R76, [R188+0x2000] ;  /* 0x00200000bc4c783b */ /* 0x002e6e0000004200 */
[C---:B------:R-:W-:Y:S01]  /*9fc0*/  HMMA.16816.F32.BF16 R52, R68.reuse, R88, R52 ;  /* 0x000000584434723c */ /* 0x040fe20000041834 */
[----:B------:R-:W4:Y:S07]  /*9fd0*/  LDSM.16.MT88.4 R72, [R191+0x2000] ;  /* 0x00200000bf48783b */ /* 0x000f2e0000004200 */
[C---:B------:R-:W-:Y:S01]  /*9fe0*/  HMMA.16816.F32.BF16 R56, R68.reuse, R90, R56 ;  /* 0x0000005a4438723c */ /* 0x040fe20000041838 */
[----:B------:R-:W-:Y:S07]  /*9ff0*/  LDSM.16.MT88.4 R88, [R191+0x5000] ;  /* 0x00500000bf58783b */ /* 0x000fee0000004200 */
[C---:B------:R-:W-:Y:S07]  /*a000*/  HMMA.16816.F32.BF16 R60, R68.reuse, R92, R60 ;  /* 0x0000005c443c723c */ /* 0x040fee000004183c */
[--C-:B------:R-:W-:Y:S01]  /*a010*/  FFMA.FTZ R92, R217, c[0x0][0x2d0], -R109.reuse ;  /* 0x0000b400d95c7a23 */ /* 0x100fe2000001086d */
[----:B------:R-:W-:Y:S07]  /*a020*/  HMMA.16816.F32.BF16 R64, R68, R94, R64 ;  /* 0x0000005e4440723c */ /* 0x000fee0000041840 */
[----:B------:R-:W-:Y:S02]  /*a030*/  F2FP.BF16.PACK_AB R68, R144, R145 ;  /* 0x000000919044723e */ /* 0x000fe400000010ff */
[----:B------:R-:W-:Y:S03]  /*a040*/  F2FP.BF16.PACK_AB R70, R142, R143 ;  /* 0x0000008f8e46723e */ /* 0x000fe600000010ff */
[----:B--2---:R-:W-:Y:S02]  /*a050*/  F2FP.BF16.PACK_AB R69, R140, R141 ;  /* 0x0000008d8c45723e */ /* 0x004fe400000010ff */
[----:B-----5:R-:W-:Y:S07]  /*a060*/  F2FP.BF16.PACK_AB R71, R138, R139 ;  /* 0x0000008b8a47723e */ /* 0x020fee00000010ff */
[C---:B-1----:R-:W-:Y:S07]  /*a070*/  HMMA.16816.F32.BF16 R4, R68.reuse, R76, R4 ;  /* 0x0000004c4404723c */ /* 0x042fee0000041804 */
[--C-:B------:R-:W-:Y:S01]  /*a080*/  FFMA.FTZ R76, R219, c[0x0][0x2d0], -R132.reuse ;  /* 0x0000b400db4c7a23 */ /* 0x100fe20000010884 */
[C---:B------:R-:W-:Y:S03]  /*a090*/  HMMA.16816.F32.BF16 R8, R68.reuse, R78, R8 ;  /* 0x0000004e4408723c */ /* 0x040fe60000041808 */
[----:B------:R1:W-:Y:S05]  /*a0a0*/  MUFU.EX2 R137, R76 ;  /* 0x0000004c00897308 */ /* 0x0003ea0000000800 */
[C---:B------:R-:W-:Y:S07]  /*a0b0*/  HMMA.16816.F32.BF16 R12, R68.reuse, R80, R12 ;  /* 0x00000050440c723c */ /* 0x040fee000004180c */
[--C-:B------:R-:W-:Y:S01]  /*a0c0*/  FFMA.FTZ R80, R221, c[0x0][0x2d0], -R132.reuse ;  /* 0x0000b400dd507a23 */ /* 0x100fe20000010884 */
[C---:B------:R-:W-:Y:S03]  /*a0d0*/  HMMA.16816.F32.BF16 R16, R68.reuse, R82, R16 ;  /* 0x000000524410723c */ /* 0x040fe60000041810 */
[----:B------:R2:W-:Y:S05]  /*a0e0*/  MUFU.EX2 R135, R80 ;  /* 0x0000005000877308 */ /* 0x0005ea0000000800 */
[C---:B----4-:R-:W-:Y:S04]  /*a0f0*/  HMMA.16816.F32.BF16 R20, R68.reuse, R72, R20 ;  /* 0x000000484414723c */ /* 0x050fe80000041814 */
[--C-:B-1----:R-:W-:Y:S02]  /*a100*/  FFMA.FTZ R76, R220, c[0x0][0x2d0], -R132.reuse ;  /* 0x0000b400dc4c7a23 */ /* 0x102fe40000010884 */
[----:B------:R-:W-:Y:S02]  /*a110*/  FFMA.FTZ R132, R222, c[0x0][0x2d0], -R132 ;  /* 0x0000b400de847a23 */ /* 0x000fe40000010884 */
[C---:B------:R-:W-:Y:S01]  /*a120*/  HMMA.16816.F32.BF16 R24, R68.reuse, R74, R24 ;  /* 0x0000004a4418723c */ /* 0x040fe20000041818 */
[----:B------:R1:W4:Y:S03]  /*a130*/  MUFU.EX2 R136, R76 ;  /* 0x0000004c00887308 */ /* 0x0003260000000800 */
[--C-:B------:R-:W-:Y:S04]  /*a140*/  FFMA.FTZ R72, R216, c[0x0][0x2d0], -R109.reuse ;  /* 0x0000b400d8487a23 */ /* 0x100fe8000001086d */
[C---:B------:R-:W-:Y:S01]  /*a150*/  HMMA.16816.F32.BF16 R28, R68.reuse, R84, R28 ;  /* 0x00000054441c723c */ /* 0x040fe2000004181c */
[----:B--2---:R-:W-:Y:S02]  /*a160*/  LDSM.16.MT88.4 R80, [R192+0x5000] ;  /* 0x00500000c050783b */ /* 0x004fe40000004200 */
[----:B------:R2:W-:Y:S04]  /*a170*/  MUFU.EX2 R133, R72 ;  /* 0x0000004800857308 */ /* 0x0005e80000000800 */
[--C-:B------:R-:W-:Y:S01]  /*a180*/  FFMA.FTZ R84, R218, c[0x0][0x2d0], -R109.reuse ;  /* 0x0000b400da547a23 */ /* 0x100fe2000001086d */
[C---:B------:R-:W-:Y:S04]  /*a190*/  HMMA.16816.F32.BF16 R32, R68.reuse, R86, R32 ;  /* 0x000000564420723c */ /* 0x040fe80000041820 */
[----:B------:R-:W-:Y:S01]  /*a1a0*/  FFMA.FTZ R109, R111, c[0x0][0x2d0], -R109 ;  /* 0x0000b4006f6d7a23 */ /* 0x000fe2000001086d */
[----:B------:R5:W-:Y:S01]  /*a1b0*/  MUFU.EX2 R110, R84 ;  /* 0x00000054006e7308 */ /* 0x000be20000000800 */
[----:B-1----:R-:W1:Y:S01]  /*a1c0*/  LDSM.16.MT88.4 R76, [R188+0x5000] ;  /* 0x00500000bc4c783b */ /* 0x002e620000004200 */
[----:B----4-:R-:W-:Y:S08]  /*a1d0*/  F2FP.BF16.PACK_AB R128, R136, R137 ;  /* 0x000000898880723e */ /* 0x010ff000000010ff */
[----:B------:R-:W4:Y:S01]  /*a1e0*/  MUFU.EX2 R134, R132 ;  /* 0x0000008400867308 */ /* 0x000f220000000800 */
[----:B--2---:R-:W2:Y:S09]  /*a1f0*/  LDSM.16.MT88.4 R72, [R194+0x5000] ;  /* 0x00500000c248783b */ /* 0x004eb20000004200 */
[----:B------:R3:W3:Y:S01]  /*a200*/  MUFU.EX2 R132, R92 ;  /* 0x0000005c00847308 */ /* 0x0006e20000000800 */
[----:B-----5:R-:W5:Y:S09]  /*a210*/  LDSM.16.MT88.4 R84, [R192+0x2800] ;  /* 0x00280000c054783b */ /* 0x020f720000004200 */
[----:B------:R-:W2:Y:S01]  /*a220*/  MUFU.EX2 R109, R109 ;  /* 0x0000006d006d7308 */ /* 0x000ea20000000800 */
[----:B----4-:R-:W-:Y:S01]  /*a230*/  F2FP.BF16.PACK_AB R130, R134, R135 ;  /* 0x000000878682723e */ /* 0x010fe200000010ff */
[C---:B-1----:R-:W-:Y:S01]  /*a240*/  HMMA.16816.F32.BF16 R36, R68.reuse, R76, R36 ;  /* 0x0000004c4424723c */ /* 0x042fe20000041824 */
[----:B---3--:R-:W1:Y:S02]  /*a250*/  LDSM.16.MT88.4 R92, [R191+0x2800] ;  /* 0x00280000bf5c783b */ /* 0x008e640000004200 */
[----:B------:R-:W-:Y:S05]  /*a260*/  F2FP.BF16.PACK_AB R129, R132, R133 ;  /* 0x000000858481723e */ /* 0x000fea00000010ff */
[C---:B------:R-:W-:Y:S04]  /*a270*/  HMMA.16816.F32.BF16 R40, R68.reuse, R78, R40 ;  /* 0x0000004e4428723c */ /* 0x040fe80000041828 */
[----:B--2---:R-:W-:Y:S04]  /*a280*/  F2FP.BF16.PACK_AB R131, R109, R110 ;  /* 0x0000006e6d83723e */ /* 0x004fe800000010ff */
[C---:B------:R-:W-:Y:S08]  /*a290*/  HMMA.16816.F32.BF16 R44, R68.reuse, R80, R44 ;  /* 0x00000050442c723c */ /* 0x040ff0000004182c */
[C---:B------:R-:W-:Y:S08]  /*a2a0*/  HMMA.16816.F32.BF16 R48, R68.reuse, R82, R48 ;  /* 0x000000524430723c */ /* 0x040ff00000041830 */
[C---:B------:R-:W-:Y:S08]  /*a2b0*/  HMMA.16816.F32.BF16 R52, R68.reuse, R88, R52 ;  /* 0x000000584434723c */ /* 0x040ff00000041834 */
[C---:B------:R-:W-:Y:S08]  /*a2c0*/  HMMA.16816.F32.BF16 R56, R68.reuse, R90, R56 ;  /* 0x0000005a4438723c */ /* 0x040ff00000041838 */
[C---:B------:R-:W-:Y:S08]  /*a2d0*/  HMMA.16816.F32.BF16 R60, R68.reuse, R72, R60 ;  /* 0x00000048443c723c */ /* 0x040ff0000004183c */
[----:B------:R-:W-:Y:S08]  /*a2e0*/  HMMA.16816.F32.BF16 R64, R68, R74, R64 ;  /* 0x0000004a4440723c */ /* 0x000ff00000041840 */
[C---:B------:R-:W-:Y:S07]  /*a2f0*/  HMMA.16816.F32.BF16 R112, R128.reuse, R116, R4 ;  /* 0x000000748070723c */ /* 0x040fee0000041804 */
[----:B------:R-:W-:Y:S01]  /*a300*/  FFMA.FTZ R4, R2, R104, R252 ;  /* 0x0000006802047223 */ /* 0x000fe200000100fc */
[C---:B------:R-:W-:Y:S01]  /*a310*/  HMMA.16816.F32.BF16 R116, R128.reuse, R118, R8 ;  /* 0x000000768074723c */ /* 0x040fe20000041808 */
[----:B------:R-:W2:Y:S03]  /*a320*/  LDSM.16.MT88.4 R104, [R192+0x5800] ;  /* 0x00580000c068783b */ /* 0x000ea60000004200 */
[----:B------:R-:W-:Y:S02]  /*a330*/  FFMA.FTZ R2, R0, R159, R251 ;  /* 0x0000009f00027223 */ /* 0x000fe400000100fb */
[----:B------:R-:W-:Y:S02]  /*a340*/  FADD.FTZ R0, R161, R4 ;  /* 0x00000004a1007221 */ /* 0x000fe40000010000 */
[C---:B-----5:R-:W-:Y:S01]  /*a350*/  HMMA.16816.F32.BF16 R68, R128.reuse, R84, R12 ;  /* 0x000000548044723c */ /* 0x060fe2000004180c */
[----:B------:R-:W3:Y:S03]  /*a360*/  LDL R12, [R1+0x14] ;  /* 0x00001400010c7983 */ /* 0x000ee60000100800 */
[----:B------:R-:W-:Y:S01]  /*a370*/  FADD.FTZ R2, R250, R2 ;  /* 0x00000002fa027221 */ /* 0x000fe20000010000 */
[----:B------:R-:W4:Y:S01]  /*a380*/  LDSM.16.MT88.4 R4, [R191+0x5800] ;  /* 0x00580000bf04783b */ /* 0x000f220000004200 */
[----:B------:R-:W-:Y:S02]  /*a390*/  FADD.FTZ R0, R160, R0 ;  /* 0x00000000a0007221 */ /* 0x000fe40000010000 */
[C---:B------:R-:W-:Y:S04]  /*a3a0*/  HMMA.16816.F32.BF16 R72, R128.reuse, R86, R16 ;  /* 0x000000568048723c */ /* 0x040fe80000041810 */
[----:B------:R-:W-:Y:S01]  /*a3b0*/  FADD.FTZ R2, R249, R2 ;  /* 0x00000002f9027221 */ /* 0x000fe20000010000 */
[----:B------:R-:W5:Y:S01]  /*a3c0*/  LDSM.16.MT88.4 R8, [R194+0x5800] ;  /* 0x00580000c208783b */ /* 0x000f620000004200 */
[----:B------:R-:W-:Y:S02]  /*a3d0*/  FADD.FTZ R0, R158, R0 ;  /* 0x000000009e007221 */ /* 0x000fe40000010000 */
[C---:B-1----:R-:W-:Y:S04]  /*a3e0*/  HMMA.16816.F32.BF16 R76, R128.reuse, R92, R20 ;  /* 0x0000005c804c723c */ /* 0x042fe80000041814 */
        /* <DEDUP_REMOVED lines=30> */
[C---:B----4-:R-:W-:Y:S03]  /*a5d0*/  HMMA.16816.F32.BF16 R52, R128.reuse, R4, R52 ;  /* 0x000000048034723c */ /* 0x050fe60000041834 */
[----:B------:R-:W-:Y:S02]  /*a5e0*/  FADD.FTZ R0, R150, R0 ;  /* 0x0000000096007221 */ /* 0x000fe40000010000 */
[----:B------:R-:W-:Y:S02]  /*a5f0*/  FADD.FTZ R2, R146, R2 ;  /* 0x0000000292027221 */ /* 0x000fe40000010000 */
[----:B------:R-:W-:Y:S01]  /*a600*/  FADD.FTZ R0, R145, R0 ;  /* 0x0000000091007221 */ /* 0x000fe20000010000 */
[C---:B------:R-:W-:Y:S04]  /*a610*/  HMMA.16816.F32.BF16 R56, R128.reuse, R6, R56 ;  /* 0x000000068038723c */ /* 0x040fe80000041838 */
[----:B------:R-:W-:Y:S02]  /*a620*/  FADD.FTZ R2, R141, R2 ;  /* 0x000000028d027221 */ /* 0x000fe40000010000 */
[----:B------:R-:W-:Y:S02]  /*a630*/  FADD.FTZ R0, R144, R0 ;  /* 0x0000000090007221 */ /* 0x000fe40000010000 */
[----:B------:R-:W-:Y:S01]  /*a640*/  FADD.FTZ R2, R140, R2 ;  /* 0x000000028c027221 */ /* 0x000fe20000010000 */
[C---:B-----5:R-:W-:Y:S03]  /*a650*/  HMMA.16816.F32.BF16 R60, R128.reuse, R8, R60 ;  /* 0x00000008803c723c */ /* 0x060fe6000004183c */
        /* <DEDUP_REMOVED lines=13> */
[--C-:B------:R-:W-:Y:S01]  /*a730*/  IMAD.MOV.U32 R4, RZ, RZ, R3.reuse ;  /* 0x000000ffff047224 */ /* 0x100fe200078e0003 */
[----:B------:R1:W-:Y:S01]  /*a740*/  STL [R1], R2 ;  /* 0x0000000201007387 */ /* 0x0003e20000100800 */
[----:B------:R-:W-:Y:S02]  /*a750*/  IMAD.MOV.U32 R109, RZ, RZ, R108 ;  /* 0x000000ffff6d7224 */ /* 0x000fe400078e006c */
[----:B------:R-:W-:Y:S01]  /*a760*/  IMAD.MOV.U32 R110, RZ, RZ, R3 ;  /* 0x000000ffff6e7224 */ /* 0x000fe200078e0003 */
[----:B------:R1:W-:Y:S01]  /*a770*/  STL [R1+0x4], R0 ;  /* 0x0000040001007387 */ /* 0x0003e20000100800 */
[----:B---3--:R-:W-:Y:S01]  /*a780*/  ISETP.GT.AND P0, PT, R186, R12, PT ;  /* 0x0000000cba00720c */ /* 0x008fe20003f04270 */
[----:B------:R-:W-:Y:S11]  /*a790*/  IMAD.MOV.U32 R186, RZ, RZ, R212 ;  /* 0x000000ffffba7224 */ /* 0x000ff600078e00d4 */
[----:B------:R-:W-:Y:S01]  /*a7a0*/  @!UPT UIADD3 URZ, URZ, URZ, URZ ;  /* 0x0000003f3f3ff290 */ /* 0x000fe2000fffe03f */
[----:B-1----:R-:W-:-:S05]  /*a7b0*/  @P0 BRA `(.L_x_1906) ;  /* 0xffffc12000000947 */ /* 0x002fca000383ffff */
.L_x_1897:
[----:B------:R-:W2:Y:S04]  /*a7c0*/  LDL R0, [R1+0x18] ;  /* 0x0000180001007983 */ /* 0x000ea80000100800 */
[----:B------:R-:W3:Y:S04]  /*a7d0*/  LDL R3, [R1+0x8] ;  /* 0x0000080001037983 */ /* 0x000ee80000100800 */
[----:B-1----:R-:W4:Y:S01]  /*a7e0*/  LDL R2, [R1+0xc] ;  /* 0x00000c0001027983 */ /* 0x002f220000100800 */
        /* <DEDUP_REMOVED lines=18> */
.L_x_1909:
[----:B------:R-:W-:-:S04]  /*a910*/  MOV R3, c[0x0][0x32c] ;  /* 0x0000cb0000037a02 */ /* 0x000fc80000000f00 */
[----:B------:R-:W-:-:S13]  /*a920*/  ISETP.NE.AND P0, PT, R3, 0x1, PT ;  /* 0x000000010300780c */ /* 0x000fda0003f05270 */
[----:B------:R-:W-:-:S05]  /*a930*/  @P0 IMAD.HI.U32 R3, R0, c[0x0][0x330], RZ ;  /* 0x0000cc0000030a27 */ /* 0x000fca00078e00ff */
[----:B------:R-:W-:Y:S02]  /*a940*/  @P0 SHF.R.U32.HI R0, RZ, c[0x0][0x334], R3 ;  /* 0x0000cd00ff000a19 */ /* 0x000fe40000011603 */
.L_x_1910:
[----:B------:R-:W-:Y:S05]  /*a950*/  BSYNC B0 ;  /* 0x0000000000007941 */ /* 0x000fea0003800000 */
.L_x_1908:
[----:B------:R-:W-:-:S05]  /*a960*/  IMAD R0, R0, c[0x0][0x32c], RZ ;  /* 0x0000cb0000007a24 */ /* 0x000fca00078e02ff */
[----:B------:R-:W-:-:S04]  /*a970*/  IMNMX R2, R2, R0, !PT ;  /* 0x0000000002027217 */ /* 0x000fc80007800200 */
.L_x_1907:
[----:B------:R-:W-:-:S05]  /*a980*/  IADD3 R2, R2, 0x5f, RZ ;  /* 0x0000005f02027810 */ /* 0x000fca0007ffe0ff */
        /* <DEDUP_REMOVED lines=9> */
.L_x_1912:
[----:B------:R-:W-:Y:S04]  /*aa20*/  DEPBAR.LE SB0, 0x0 ;  /* 0x000080000000791a */ /* 0x000fe80000000000 */
[----:B------:R-:W-:Y:S01]  /*aa30*/  WARPSYNC 0xffffffff ;  /* 0xffffffff00007948 */ /* 0x000fe20003800000 */
[----:B------:R-:W-:Y:S01]  /*aa40*/  BAR.SYNC.DEFER_BLOCKING 0x0 ;  /* 0x0000000000007b1d */ /* 0x000fe20000010000 */
[----:B------:R-:W-:Y:S02]  /*aa50*/  ISETP.GT.AND P6, PT, R223, R214, PT ;  /* 0x000000d6df00720c */ /* 0x000fe40003fc4270 */
[C---:B------:R-:W-:Y:S11]  /*aa60*/  IADD3 R212, R214.reuse, -0x1, RZ ;  /* 0xffffffffd6d47810 */ /* 0x040ff60007ffe0ff */
[----:B-1----:R-:W-:Y:S01]  /*aa70*/  @!P6 SHF.R.S32.HI R0, RZ, 0x1f, R214 ;  /* 0x0000001fff00e819 */ /* 0x002fe200000114d6 */
[----:B------:R-:W-:Y:S01]  /*aa80*/  @!P6 IMAD.WIDE.U32 R20, R214, c[0x0][0x208], RZ ;  /* 0x00008200d614ea25 */ /* 0x000fe200078e00ff */
[----:B------:R-:W-:Y:S02]  /*aa90*/  @!P6 MOV R2, c[0x0][0x208] ;  /* 0x000082000002ea02 */ /* 0x000fe40000000f00 */
[----:B------:R-:W-:Y:S01]  /*aaa0*/  @!P6 MOV R3, 0x5 ;  /* 0x000000050003e802 */ /* 0x000fe20000000f00 */
        /* <DEDUP_REMOVED lines=9> */
[----:B------:R-:W2:Y:S01]  /*ab40*/  LDSM.16.M88.4 R16, [R189+0x800] ;  /* 0x00080000bd10783b */ /* 0x000ea20000000200 */
[----:B------:R-:W-:Y:S01]  /*ab50*/  @!P6 IMAD R22, R0, 0x60, RZ ;  /* 0x000000600016e824 */ /* 0x000fe200078e02ff */
[----:B------:R-:W-:Y:S01]  /*ab60*/  @!P6 IADD3 R21, P4, R224, R2, RZ ;  /* 0x00000002e015e210 */ /* 0x000fe20007f9e0ff */
[----:B------:R-:W-:Y:S03]  /*ab70*/  @!P6 IMAD.WIDE.U32 R30, R20, 0x60, R30 ;  /* 0x00000060141ee825 */ /* 0x000fe600078e001e */
[----:B------:R-:W-:Y:S02]  /*ab80*/  @!P6 IADD3 R0, R22, R3, RZ ;  /* 0x000000031600e210 */ /* 0x000fe40007ffe0ff */
[----:B------:R-:W3:Y:S01]  /*ab90*/  LDSM.16.M88.4 R24, [R189+0x1000] ;  /* 0x00100000bd18783b */ /* 0x000ee20000000200 */
[C---:B------:R-:W-:Y:S02]  /*aba0*/  @!P6 LEA R160, P0, R21.reuse, c[0x0][0x1f8], 0x1 ;  /* 0x00007e0015a0ea11 */ /* 0x040fe400078008ff */
[----:B------:R-:W-:Y:S02]  /*abb0*/  @!P6 IADD3.X R3, R0, R228, RZ, P4, !PT ;  /* 0x000000e40003e210 */ /* 0x000fe400027fe4ff */
[----:B------:R-:W-:Y:S02]  /*abc0*/  @!P6 IADD3 R28, P4, R28, R2, RZ ;  /* 0x000000021c1ce210 */ /* 0x000fe40007f9e0ff */
[----:B------:R-:W-:Y:S01]  /*abd0*/  @!P6 LEA.HI.X R161, R21, c[0x0][0x1fc], R3, 0x1, P0 ;  /* 0x00007f0015a1ea11 */ /* 0x000fe200000f0c03 */
[----:B------:R-:W4:Y:S01]  /*abe0*/  LDL.LU R222, [R1] ;  /* 0x0000000001de7983 */ /* 0x000f220000300800 */
[----:B------:R-:W-:Y:S02]  /*abf0*/  @!P6 IADD3 R36, P0, R224, 0x40, RZ ;  /* 0x00000040e024e810 */ /* 0x000fe40007f1e0ff */
[----:B------:R-:W-:Y:S01]  /*ac00*/  @!P6 IADD3 R3, R31, R22, RZ ;  /* 0x000000161f03e210 */ /* 0x000fe20007ffe0ff */
[----:B------:R-:W5:Y:S01]  /*ac10*/  LDSM.16.M88.4 R32, [R189+0x1800] ;  /* 0x00180000bd20783b */ /* 0x000f620000000200 */
[----:B------:R-:W-:Y:S02]  /*ac20*/  @!P6 IADD3 R37, P5, R36, R2, RZ ;  /* 0x000000022425e210 */ /* 0x000fe40007fbe0ff */
[----:B------:R-:W-:Y:S02]  /*ac30*/  @!P6 SHF.L.U64.HI R108, R30, 0x1, R3 ;  /* 0x000000011e6ce819 */ /* 0x000fe40000010203 */
[----:B------:R-:W-:Y:S02]  /*ac40*/  @!P6 IADD3.X R3, RZ, R228, RZ, P0, !PT ;  /* 0x000000e4ff03e210 */ /* 0x000fe400007fe4ff */
[----:B------:R-:W-:Y:S01]  /*ac50*/  @!P6 IADD3 R38, P0, R28, R36, RZ ;  /* 0x000000241c26e210 */ /* 0x000fe20007f1e0ff */
[----:B------:R-:W4:Y:S01]  /*ac60*/  LDL.LU R221, [R1+0x4] ;  /* 0x0000040001dd7983 */ /* 0x000f220000300800 */
[----:B------:R-:W-:Y:S02]  /*ac70*/  @!P6 IADD3.X R2, R0, R29, RZ, P4, !PT ;  /* 0x0000001d0002e210 */ /* 0x000fe400027fe4ff */
[----:B------:R-:W-:Y:S01]  /*ac80*/  @!P6 IADD3 R36, P4, R28, R224, RZ ;  /* 0x000000e01c24e210 */ /* 0x000fe20007f9e0ff */
[C---:B-1----:R-:W-:Y:S01]  /*ac90*/  HMMA.16816.F32.BF16 R4, R120.reuse, R8, RZ ;  /* 0x000000087804723c */ /* 0x042fe200000418ff */
[----:B------:R-:W1:Y:S02]  /*aca0*/  LDSM.16.M88.4 R40, [R189+0x2000] ;  /* 0x00200000bd28783b */ /* 0x000e640000000200 */
[-C--:B------:R-:W-:Y:S02]  /*acb0*/  @!P6 IADD3.X R0, R0, R3.reuse, RZ, P5, !PT ;  /* 0x000000030000e210 */ /* 0x080fe40002ffe4ff */
[----:B------:R-:W-:Y:S02]  /*acc0*/  @!P6 IADD3.X R3, R2, R3, RZ, P0, !PT ;  /* 0x000000030203e210 */ /* 0x000fe400007fe4ff */
[----:B------:R-:W-:Y:S01]  /*acd0*/  @!P6 LEA R46, P0, R36, c[0x0][0x1f8], 0x1 ;  /* 0x00007e00242eea11 */ /* 0x000fe200078008ff */
[C---:B------:R-:W-:Y:S01]  /*ace0*/  HMMA.16816.F32.BF16 R8, R120.reuse, R10, RZ ;  /* 0x0000000a7808723c */ /* 0x040fe200000418ff */
[----:B------:R-:W-:Y:S01]  /*acf0*/  @!P6 IADD3.X R2, R2, R228, RZ, P4, !PT ;  /* 0x000000e40202e210 */ /* 0x000fe200027fe4ff */
[----:B------:R-:W1:Y:S02]  /*ad00*/  LDSM.16.M88.4 R48, [R189+0x2800] ;  /* 0x00280000bd30783b */ /* 0x000e640000000200 */
[----:B------:R-:W-:Y:S02]  /*ad10*/  @!P6 LEA R156, P4, R38, c[0x0][0x1f8], 0x1 ;  /* 0x00007e00269cea11 */ /* 0x000fe400078808ff */
[----:B------:R-:W-:Y:S02]  /*ad20*/  @!P6 LEA.HI.X R47, R36, c[0x0][0x1fc], R2, 0x1, P0 ;  /* 0x00007f00242fea11 */ /* 0x000fe400000f0c02 */
[C---:B--2---:R-:W-:Y:S01]  /*ad30*/  HMMA.16816.F32.BF16 R12, R120.reuse, R16, RZ ;  /* 0x00000010780c723c */ /* 0x044fe200000418ff */
[----:B------:R-:W-:Y:S01]  /*ad40*/  @!P6 ISETP.GE.AND P0, PT, R246, c[0x0][0x1d4], PT ;  /* 0x00007500f600ea0c */ /* 0x000fe20003f06270 */
[----:B------:R-:W2:Y:S02]  /*ad50*/  LDSM.16.M88.4 R128, [R195] ;  /* 0x00000000c380783b */ /* 0x000ea40000000200 */
[----:B------:R-:W-:Y:S02]  /*ad60*/  @!P6 SHF.L.U32 R39, R30, 0x1, RZ ;  /* 0x000000011e27e819 */ /* 0x000fe400000006ff */
[----:B------:R-:W-:Y:S02]  /*ad70*/  @!P6 LEA R158, P5, R37, c[0x0][0x1f8], 0x1 ;  /* 0x00007e00259eea11 */ /* 0x000fe400078a08ff */
[C---:B------:R-:W-:Y:S01]  /*ad80*/  HMMA.16816.F32.BF16 R16, R120.reuse, R18, RZ ;  /* 0x000000127810723c */ /* 0x040fe200000418ff */
[----:B------:R-:W-:Y:S01]  /*ad90*/  @!P6 LEA.HI.X R157, R38, c[0x0][0x1fc], R3, 0x1, P4 ;  /* 0x00007f00269dea11 */ /* 0x000fe200020f0c03 */
[----:B------:R-:W2:Y:S02]  /*ada0*/  LDSM.16.M88.4 R132, [R206] ;  /* 0x00000000ce84783b */ /* 0x000ea40000000200 */
[----:B------:R-:W-:Y:S02]  /*adb0*/  @!P6 IADD3 R44, P4, R39, c[0x0][0x1f8], RZ ;  /* 0x00007e00272cea10 */ /* 0x000fe40007f9e0ff */
[----:B------:R-:W-:Y:S02]  /*adc0*/  @!P6 LEA.HI.X R159, R37, c[0x0][0x1fc], R0, 0x1, P5 ;  /* 0x00007f00259fea11 */ /* 0x000fe400028f0c00 */
[C---:B---3--:R-:W-:Y:S01]  /*add0*/  HMMA.16816.F32.BF16 R20, R120.reuse, R24, RZ ;  /* 0x000000187814723c */ /* 0x048fe200000418ff */
[----:B------:R-:W-:Y:S01]  /*ade0*/  @!P6 IADD3.X R45, R108, c[0x0][0x1fc], RZ, P4, !PT ;  /* 0x00007f006c2dea10 */ /* 0x000fe200027fe4ff */
[----:B------:R-:W3:Y:S02]  /*adf0*/  LDSM.16.M88.4 R136, [R205] ;  /* 0x00000000cd88783b */ /* 0x000ee40000000200 */
[----:B------:R-:W-:Y:S04]  /*ae00*/  @!P6 IADD3 R2, P5, R39, 0x80, RZ ;  /* 0x000000802702e810 */ /* 0x000fe80007fbe0ff */
[C---:B------:R-:W-:Y:S01]  /*ae10*/  HMMA.16816.F32.BF16 R24, R120.reuse, R26, RZ ;  /* 0x0000001a7818723c */ /* 0x040fe200000418ff */
[----:B------:R-:W-:Y:S01]  /*ae20*/  @!P6 IADD3 R2, P4, R2, c[0x0][0x1f8], RZ ;  /* 0x00007e000202ea10 */ /* 0x000fe20007f9e0ff */
[----:B------:R-:W2:Y:S03]  /*ae30*/  LDSM.16.M88.4 R140, [R204] ;  /* 0x00000000cc8c783b */ /* 0x000ea60000000200 */
[----:B------:R-:W-:Y:S03]  /*ae40*/  @!P6 IADD3.X R3, RZ, c[0x0][0x1fc], R108, P4, P5 ;  /* 0x00007f00ff03ea10 */ /* 0x000fe600027ea46c */
[C---:B-----5:R-:W-:Y:S02]  /*ae50*/  HMMA.16816.F32.BF16 R28, R120.reuse, R32, RZ ;  /* 0x00000020781c723c */ /* 0x060fe400000418ff */
[----:B------:R-:W5:Y:S06]  /*ae60*/  LDSM.16.M88.4 R144, [R203] ;  /* 0x00000000cb90783b */ /* 0x000f6c0000000200 */
[C---:B------:R-:W-:Y:S02]  /*ae70*/  HMMA.16816.F32.BF16 R32, R120.reuse, R34, RZ ;  /* 0x000000227820723c */ /* 0x040fe400000418ff */
[----:B------:R-:W2:Y:S06]  /*ae80*/  LDSM.16.M88.4 R148, [R202] ;  /* 0x00000000ca94783b */ /* 0x000eac0000000200 */
[C---:B-1----:R-:W-:Y:S02]  /*ae90*/  HMMA.16816.F32.BF16 R36, R120.reuse, R40, RZ ;  /* 0x000000287824723c */ /* 0x042fe400000418ff */
[----:B------:R-:W-:Y:S01]  /*aea0*/  @!PT LDS RZ, [RZ] ;  /* 0x00000000fffff984 */ /* 0x000fe20000000800 */
[----:B------:R-:W-:Y:S01]  /*aeb0*/  @!PT LDS RZ, [RZ] ;  /* 0x00000000fffff984 */ /* 0x000fe20000000800 */
[----:B------:R-:W-:Y:S01]  /*aec0*/  @!PT LDS RZ, [RZ] ;  /* 0x00000000fffff984 */ /* 0x000fe20000000800 */
[----:B------:R1:W-:Y:S06]  /*aed0*/  @!P6 LDGSTS.E.BYPASS.LTC128B.128 [R213+0x100], [R44.64], !P0 ;  /* 0x001000002cd5efae */ /* 0x0003ec000c101d48 */
[C---:B------:R-:W-:Y:S02]  /*aee0*/  HMMA.16816.F32.BF16 R40, R120.reuse, R42, RZ ;  /* 0x0000002a7828723c */ /* 0x040fe400000418ff */
[----:B------:R1:W-:Y:S08]  /*aef0*/  @!P6 LDGSTS.E.BYPASS.LTC128B.128 [R213+0x3100], [R2.64], !P3 ;  /* 0x0310000002d5efae */ /* 0x0003f0000d901d48 */
[----:B------:R1:W-:Y:S08]  /*af00*/  @!P6 LDGSTS.E.BYPASS.LTC128B.128 [R213+0x1100], [R160.64], !P0 ;  /* 0x01100000a0d5efae */ /* 0x0003f0000c101d48 */
[----:B------:R2:W-:Y:S08]  /*af10*/  @!P6 LDGSTS.E.BYPASS.LTC128B.128 [R213+0x4100], [R158.64], !P3 ;  /* 0x041000009ed5efae */ /* 0x0005f0000d901d48 */
[----:B------:R2:W-:Y:S08]  /*af20*/  @!P6 LDGSTS.E.BYPASS.LTC128B.128 [R213+0x2100], [R46.64], !P0 ;  /* 0x021000002ed5efae */ /* 0x0005f0000c101d48 */
[----:B------:R3:W-:Y:S01]  /*af30*/  @!P6 LDGSTS.E.BYPASS.LTC128B.128 [R213+0x5100], [R156.64], !P3 ;  /* 0x051000009cd5efae */ /* 0x0007e2000d901d48 */
[----:B------:R-:W-:Y:S07]  /*af40*/  ISETP.GT.AND P6, PT, R214, R223, PT ;  /* 0x000000dfd600720c */ /* 0x000fee0003fc4270 */
[----:B-1----:R-:W-:Y:S06]  /*af50*/  LDSM.16.M88.4 R160, [R193+0x800] ;  /* 0x00080000c1a0783b */ /* 0x002fec0000000200 */
[----:B------:R-:W-:Y:S02]  /*af60*/  @P6 SHF.R.S32.HI R111, RZ, 0x1f, R212 ;  /* 0x0000001fff6f6819 */ /* 0x000fe400000114d4 */
[----:B------:R-:W0:Y:S01]  /*af70*/  LDGDEPBAR ;  /* 0x00000000000079af */ /* 0x000e220000000000 */
[C---:B--2---:R-:W-:Y:S07]  /*af80*/  HMMA.16816.F32.BF16 R44, R120.reuse, R48, RZ ;  /* 0x00000030782c723c */ /* 0x044fee00000418ff */
[----:B------:R-:W-:Y:S01]  /*af90*/  LDSM.16.M88.4 R184, [R190+0x3000] ;  /* 0x00300000beb8783b */ /* 0x000fe20000000200 */
[----:B------:R-:W-:Y:S07]  /*afa0*/  HMMA.16816.F32.BF16 R48, R120, R50, RZ ;  /* 0x000000327830723c */ /* 0x000fee00000418ff */
[----:B---3--:R-:W1:Y:S01]  /*afb0*/  LDSM.16.M88.4 R156, [R193] ;  /* 0x00000000c19c783b */ /* 0x008e620000000200 */
        /* <DEDUP_REMOVED lines=8> */
[----:B------:R-:W1:Y:S07]  /*b040*/  LDSM.16.M88.4 R136, [R193+0x2000] ;  /* 0x00200000c188783b */ /* 0x000e6e0000000200 */
[C---:B------:R-:W-:Y:S08]  /*b050*/  HMMA.16816.F32.BF16 R28, R124.reuse, R140, R28 ;  /* 0x0000008c7c1c723c */ /* 0x040ff0000004181c */
[C---:B------:R-:W-:Y:S01]  /*b060*/  HMMA.16816.F32.BF16 R32, R124.reuse, R142, R32 ;  /* 0x0000008e7c20723c */ /* 0x040fe20000041820 */
[----:B------:R-:W2:Y:S07]  /*b070*/  LDSM.16.M88.4 R140, [R193+0x2800] ;  /* 0x00280000c18c783b */ /* 0x000eae0000000200 */
[C---:B-----5:R-:W-:Y:S08]  /*b080*/  HMMA.16816.F32.BF16 R36, R124.reuse, R144, R36 ;  /* 0x000000907c24723c */ /* 0x060ff00000041824 */
[C---:B------:R-:W-:Y:S01]  /*b090*/  HMMA.16816.F32.BF16 R40, R124.reuse, R146, R40 ;  /* 0x000000927c28723c */ /* 0x040fe20000041828 */
[----:B------:R-:W5:Y:S07]  /*b0a0*/  LDSM.16.M88.4 R144, [R190] ;  /* 0x00000000be90783b */ /* 0x000f6e0000000200 */
[C---:B------:R-:W-:Y:S08]  /*b0b0*/  HMMA.16816.F32.BF16 R44, R124.reuse, R148, R44 ;  /* 0x000000947c2c723c */ /* 0x040ff0000004182c */
[----:B------:R-:W-:Y:S01]  /*b0c0*/  HMMA.16816.F32.BF16 R48, R124, R150, R48 ;  /* 0x000000967c30723c */ /* 0x000fe20000041830 */
[----:B------:R-:W3:Y:S07]  /*b0d0*/  LDSM.16.M88.4 R148, [R190+0x800] ;  /* 0x00080000be94783b */ /* 0x000eee0000000200 */
[C---:B-1----:R-:W-:Y:S08]  /*b0e0*/  HMMA.16816.F32.BF16 R4, R152.reuse, R156, R4 ;  /* 0x0000009c9804723c */ /* 0x042ff00000041804 */
[C---:B------:R-:W-:Y:S01]  /*b0f0*/  HMMA.16816.F32.BF16 R8, R152.reuse, R158, R8 ;  /* 0x0000009e9808723c */ /* 0x040fe20000041808 */
[----:B------:R-:W-:Y:S07]  /*b100*/  LDSM.16.M88.4 R156, [R190+0x2000] ;  /* 0x00200000be9c783b */ /* 0x000fee0000000200 */
[C---:B------:R-:W-:Y:S08]  /*b110*/  HMMA.16816.F32.BF16 R12, R152.reuse, R160, R12 ;  /* 0x000000a0980c723c */ /* 0x040ff0000004180c */
[C---:B------:R-:W-:Y:S01]  /*b120*/  HMMA.16816.F32.BF16 R16, R152.reuse, R162, R16 ;  /* 0x000000a29810723c */ /* 0x040fe20000041810 */
[----:B------:R-:W-:Y:S07]  /*b130*/  LDSM.16.M88.4 R160, [R190+0x2800] ;  /* 0x00280000bea0783b */ /* 0x000fee0000000200 */
[C---:B--2---:R-:W-:Y:S08]  /*b140*/  HMMA.16816.F32.BF16 R20, R152.reuse, R128, R20 ;  /* 0x000000809814723c */ /* 0x044ff00000041814 */
[C---:B------:R-:W-:Y:S01]  /*b150*/  HMMA.16816.F32.BF16 R24, R152.reuse, R130, R24 ;  /* 0x000000829818723c */ /* 0x040fe20000041818 */
[----:B------:R-:W1:Y:S07]  /*b160*/  LDSM.16.M88.4 R128, [R190+0x1000] ;  /* 0x00100000be80783b */ /* 0x000e6e0000000200 */
[C---:B---3--:R-:W-:Y:S08]  /*b170*/  HMMA.16816.F32.BF16 R28, R152.reuse, R132, R28 ;  /* 0x00000084981c723c */ /* 0x048ff0000004181c */
[C---:B------:R-:W-:Y:S01]  /*b180*/  HMMA.16816.F32.BF16 R32, R152.reuse, R134, R32 ;  /* 0x000000869820723c */ /* 0x040fe20000041820 */
[----:B------:R-:W2:Y:S07]  /*b190*/  LDSM.16.M88.4 R132, [R190+0x1800] ;  /* 0x00180000be84783b */ /* 0x000eae0000000200 */
[C---:B------:R-:W-:Y:S08]  /*b1a0*/  HMMA.16816.F32.BF16 R36, R152.reuse, R136, R36 ;  /* 0x000000889824723c */ /* 0x040ff00000041824 */
[C---:B------:R-:W-:Y:S01]  /*b1b0*/  HMMA.16816.F32.BF16 R40, R152.reuse, R138, R40 ;  /* 0x0000008a9828723c */ /* 0x040fe20000041828 */
[----:B------:R-:W3:Y:S07]  /*b1c0*/  LDSM.16.M88.4 R136, [R189+0x3000] ;  /* 0x00300000bd88783b */ /* 0x000eee0000000200 */
[C---:B------:R-:W-:Y:S08]  /*b1d0*/  HMMA.16816.F32.BF16 R44, R152.reuse, R140, R44 ;  /* 0x0000008c982c723c */ /* 0x040ff0000004182c */
[----:B------:R-:W-:Y:S01]  /*b1e0*/  HMMA.16816.F32.BF16 R48, R152, R142, R48 ;  /* 0x0000008e9830723c */ /* 0x000fe20000041830 */
[----:B------:R-:W2:Y:S07]  /*b1f0*/  LDSM.16.M88.4 R140, [R189+0x3800] ;  /* 0x00380000bd8c783b */ /* 0x000eae0000000200 */
[C---:B-----5:R-:W-:Y:S08]  /*b200*/  HMMA.16816.F32.BF16 R4, R164.reuse, R144, R4 ;  /* 0x00000090a404723c */ /* 0x060ff00000041804 */
[C---:B------:R-:W-:Y:S01]  /*b210*/  HMMA.16816.F32.BF16 R8, R164.reuse, R146, R8 ;  /* 0x00000092a408723c */ /* 0x040fe20000041808 */
[----:B------:R-:W5:Y:S07]  /*b220*/  LDSM.16.M88.4 R144, [R189+0x4000] ;  /* 0x00400000bd90783b */ /* 0x000f6e0000000200 */
        /* <DEDUP_REMOVED lines=13> */
[----:B------:R-:W-:Y:S01]  /*b300*/  HMMA.16816.F32.BF16 R48, R164, R162, R48 ;  /* 0x000000a2a430723c */ /* 0x000fe20000041830 */
[----:B------:R-:W-:Y:S07]  /*b310*/  LDSM.16.M88.4 R160, [R193+0x5000] ;  /* 0x00500000c1a0783b */ /* 0x000fee0000000200 */
[C---:B---3--:R-:W-:Y:S08]  /*b320*/  HMMA.16816.F32.BF16 R4, R168.reuse, R136, R4 ;  /* 0x00000088a804723c */ /* 0x048ff00000041804 */
[C---:B------:R-:W-:Y:S01]  /*b330*/  HMMA.16816.F32.BF16 R8, R168.reuse, R138, R8 ;  /* 0x0000008aa808723c */ /* 0x040fe20000041808 */
[----:B------:R-:W3:Y:S07]  /*b340*/  LDSM.16.M88.4 R136, [R200] ;  /* 0x00000000c888783b */ /* 0x000eee0000000200 */
[C---:B------:R-:W-:Y:S08]  /*b350*/  HMMA.16816.F32.BF16 R12, R168.reuse, R140, R12 ;  /* 0x0000008ca80c723c */ /* 0x040ff0000004180c */
[C---:B------:R-:W-:Y:S01]  /*b360*/  HMMA.16816.F32.BF16 R16, R168.reuse, R142, R16 ;  /* 0x0000008ea810723c */ /* 0x040fe20000041810 */
[----:B------:R-:W2:Y:S07]  /*b370*/  LDSM.16.M88.4 R140, [R199] ;  /* 0x00000000c78c783b */ /* 0x000eae0000000200 */
[C---:B-----5:R-:W-:Y:S08]  /*b380*/  HMMA.16816.F32.BF16 R20, R168.reuse, R144, R20 ;  /* 0x00000090a814723c */ /* 0x060ff00000041814 */
[C---:B------:R-:W-:Y:S01]  /*b390*/  HMMA.16816.F32.BF16 R24, R168.reuse, R146, R24 ;  /* 0x00000092a818723c */ /* 0x040fe20000041818 */
[----:B------:R-:W5:Y:S07]  /*b3a0*/  LDSM.16.M88.4 R144, [R198] ;  /* 0x00000000c690783b */ /* 0x000f6e0000000200 */
[C---:B------:R-:W-:Y:S08]  /*b3b0*/  HMMA.16816.F32.BF16 R28, R168.reuse, R148, R28 ;  /* 0x00000094a81c723c */ /* 0x040ff0000004181c */
[C---:B------:R-:W-:Y:S01]  /*b3c0*/  HMMA.16816.F32.BF16 R32, R168.reuse, R150, R32 ;  /* 0x00000096a820723c */ /* 0x040fe20000041820 */
[----:B------:R-:W-:Y:S07]  /*b3d0*/  LDSM.16.M88.4 R148, [R193+0x3000] ;  /* 0x00300000c194783b */ /* 0x000fee0000000200 */
[C---:B-1----:R-:W-:Y:S08]  /*b3e0*/  HMMA.16816.F32.BF16 R36, R168.reuse, R128, R36 ;  /* 0x00000080a824723c */ /* 0x042ff00000041824 */
[C---:B------:R-:W-:Y:S01]  /*b3f0*/  HMMA.16816.F32.BF16 R40, R168.reuse, R130, R40 ;  /* 0x00000082a828723c */ /* 0x040fe20000041828 */
[----:B------:R-:W1:Y:S07]  /*b400*/  LDSM.16.M88.4 R128, [R197] ;  /* 0x00000000c580783b */ /* 0x000e6e0000000200 */
[C---:B--2---:R-:W-:Y:S08]  /*b410*/  HMMA.16816.F32.BF16 R44, R168.reuse, R132, R44 ;  /* 0x00000084a82c723c */ /* 0x044ff0000004182c */
[----:B------:R-:W-:Y:S01]  /*b420*/  HMMA.16816.F32.BF16 R48, R168, R134, R48 ;  /* 0x00000086a830723c */ /* 0x000fe20000041830 */
[----:B------:R-:W2:Y:S07]  /*b430*/  LDSM.16.M88.4 R132, [R196] ;  /* 0x00000000c484783b */ /* 0x000eae0000000200 */
[C---:B------:R-:W-:Y:S08]  /*b440*/  HMMA.16816.F32.BF16 R4, R172.reuse, R156, R4 ;  /* 0x0000009cac04723c */ /* 0x040ff00000041804 */
[C---:B------:R-:W-:Y:S01]  /*b450*/  HMMA.16816.F32.BF16 R8, R172.reuse, R158, R8 ;  /* 0x0000009eac08723c */ /* 0x040fe20000041808 */
[----:B------:R-:W-:Y:S07]  /*b460*/  LDSM.16.M88.4 R156, [R193+0x4800] ;  /* 0x00480000c19c783b */ /* 0x000fee0000000200 */
[C---:B---3--:R-:W-:Y:S08]  /*b470*/  HMMA.16816.F32.BF16 R12, R172.reuse, R136, R12 ;  /* 0x00000088ac0c723c */ /* 0x048ff0000004180c */
[C---:B------:R-:W-:Y:S01]  /*b480*/  HMMA.16816.F32.BF16 R16, R172.reuse, R138, R16 ;  /* 0x0000008aac10723c */ /* 0x040fe20000041810 */
[----:B------:R-:W3:Y:S07]  /*b490*/  LDSM.16.M88.4 R136, [R193+0x3800] ;  /* 0x00380000c188783b */ /* 0x000eee0000000200 */
[C---:B------:R-:W-:Y:S08]  /*b4a0*/  HMMA.16816.F32.BF16 R20, R172.reuse, R140, R20 ;  /* 0x0000008cac14723c */ /* 0x040ff00000041814 */
[C---:B------:R-:W-:Y:S01]  /*b4b0*/  HMMA.16816.F32.BF16 R24, R172.reuse, R142, R24 ;  /* 0x0000008eac18723c */ /* 0x040fe20000041818 */
[----:B------:R-:W3:Y:S07]  /*b4c0*/  LDSM.16.M88.4 R140, [R193+0x4000] ;  /* 0x00400000c18c783b */ /* 0x000eee0000000200 */
[C---:B-----5:R-:W-:Y:S08]  /*b4d0*/  HMMA.16816.F32.BF16 R28, R172.reuse, R144, R28 ;  /* 0x00000090ac1c723c */ /* 0x060ff0000004181c */
[C---:B------:R-:W-:Y:S01]  /*b4e0*/  HMMA.16816.F32.BF16 R32, R172.reuse, R146, R32 ;  /* 0x00000092ac20723c */ /* 0x040fe20000041820 */
[----:B------:R-:W5:Y:S07]  /*b4f0*/  LDSM.16.M88.4 R144, [R193+0x5800] ;  /* 0x00580000c190783b */ /* 0x000f6e0000000200 */
[C---:B-1----:R-:W-:Y:S08]  /*b500*/  HMMA.16816.F32.BF16 R36, R172.reuse, R128, R36 ;  /* 0x00000080ac24723c */ /* 0x042ff00000041824 */
[C---:B------:R-:W-:Y:S01]  /*b510*/  HMMA.16816.F32.BF16 R40, R172.reuse, R130, R40 ;  /* 0x00000082ac28723c */ /* 0x040fe20000041828 */
[----:B------:R-:W1:Y:S07]  /*b520*/  LDSM.16.M88.4 R128, [R190+0x3800] ;  /* 0x00380000be80783b */ /* 0x000e6e0000000200 */
[C---:B--2---:R-:W-:Y:S08]  /*b530*/  HMMA.16816.F32.BF16 R44, R172.reuse, R132, R44 ;  /* 0x00000084ac2c723c */ /* 0x044ff0000004182c */
[----:B------:R-:W-:Y:S01]  /*b540*/  HMMA.16816.F32.BF16 R48, R172, R134, R48 ;  /* 0x00000086ac30723c */ /* 0x000fe20000041830 */
[----:B------:R-:W2:Y:S07]  /*b550*/  LDSM.16.M88.4 R132, [R190+0x4000] ;  /* 0x00400000be84783b */ /* 0x000eae0000000200 */
[C---:B------:R-:W-:Y:S08]  /*b560*/  HMMA.16816.F32.BF16 R4, R176.reuse, R148, R4 ;  /* 0x00000094b004723c */ /* 0x040ff00000041804 */
[C---:B------:R-:W-:Y:S08]  /*b570*/  HMMA.16816.F32.BF16 R8, R176.reuse, R150, R8 ;  /* 0x00000096b008723c */ /* 0x040ff00000041808 */
[C---:B---3--:R-:W-:Y:S08]  /*b580*/  HMMA.16816.F32.BF16 R12, R176.reuse, R136, R12 ;  /* 0x00000088b00c723c */ /* 0x048ff0000004180c */
[C---:B------:R-:W-:Y:S01]  /*b590*/  HMMA.16816.F32.BF16 R16, R176.reuse, R138, R16 ;  /* 0x0000008ab010723c */ /* 0x040fe20000041810 */
[----:B------:R-:W3:Y:S07]  /*b5a0*/  LDSM.16.M88.4 R136, [R190+0x4800] ;  /* 0x00480000be88783b */ /* 0x000eee0000000200 */
[C---:B------:R-:W-:Y:S08]  /*b5b0*/  HMMA.16816.F32.BF16 R20, R176.reuse, R140, R20 ;  /* 0x0000008cb014723c */ /* 0x040ff00000041814 */
[C---:B------:R-:W-:Y:S08]  /*b5c0*/  HMMA.16816.F32.BF16 R24, R176.reuse, R142, R24 ;  /* 0x0000008eb018723c */ /* 0x040ff00000041818 */
[C---:B------:R-:W-:Y:S08]  /*b5d0*/  HMMA.16816.F32.BF16 R28, R176.reuse, R156, R28 ;  /* 0x0000009cb01c723c */ /* 0x040ff0000004181c */
[C---:B------:R-:W-:Y:S08]  /*b5e0*/  HMMA.16816.F32.BF16 R32, R176.reuse, R158, R32 ;  /* 0x0000009eb020723c */ /* 0x040ff00000041820 */
[C---:B------:R-:W-:Y:S08]  /*b5f0*/  HMMA.16816.F32.BF16 R36, R176.reuse, R160, R36 ;  /* 0x000000a0b024723c */ /* 0x040ff00000041824 */
[C---:B------:R-:W-:Y:S08]  /*b600*/  HMMA.16816.F32.BF16 R40, R176.reuse, R162, R40 ;  /* 0x000000a2b028723c */ /* 0x040ff00000041828 */
[C---:B-----5:R-:W-:Y:S08]  /*b610*/  HMMA.16816.F32.BF16 R44, R176.reuse, R144, R44 ;  /* 0x00000090b02c723c */ /* 0x060ff0000004182c */
[----:B------:R-:W-:Y:S08]  /*b620*/  HMMA.16816.F32.BF16 R48, R176, R146, R48 ;  /* 0x00000092b030723c */ /* 0x000ff00000041830 */
[C---:B------:R-:W-:Y:S08]  /*b630*/  HMMA.16816.F32.BF16 R4, R180.reuse, R184, R4 ;  /* 0x000000b8b404723c */ /* 0x040ff00000041804 */
[C---:B------:R-:W-:Y:S08]  /*b640*/  HMMA.16816.F32.BF16 R8, R180.reuse, R186, R8 ;  /* 0x000000bab408723c */ /* 0x040ff00000041808 */
[C---:B-1----:R-:W-:Y:S08]  /*b650*/  HMMA.16816.F32.BF16 R12, R180.reuse, R128, R12 ;  /* 0x00000080b40c723c */ /* 0x042ff0000004180c */
[C---:B------:R-:W-:Y:S01]  /*b660*/  HMMA.16816.F32.BF16 R16, R180.reuse, R130, R16 ;  /* 0x00000082b410723c */ /* 0x040fe20000041810 */
[----:B------:R-:W1:Y:S03]  /*b670*/  LDSM.16.M88.4 R128, [R190+0x5000] ;  /* 0x00500000be80783b */ /* 0x000e660000000200 */
        /* <DEDUP_REMOVED lines=9> */
[C---:B---3--:R-:W-:Y:S01]  /*b710*/  HMMA.16816.F32.BF16 R28, R180.reuse, R136, R28 ;  /* 0x00000088b41c723c */ /* 0x048fe2000004181c */
[----:B------:R-:W-:Y:S04]  /*b720*/  BAR.SYNC.DEFER_BLOCKING 0x0 ;  /* 0x0000000000007b1d */ /* 0x000fe80000010000 */
[----:B------:R-:W-:Y:S02]  /*b730*/  FMNMX.FTZ R0, R9, R0, !PT ;  /* 0x0000000009007209 */ /* 0x000fe40007810000 */
[----:B------:R-:W-:Y:S01]  /*b740*/  FMNMX.FTZ R2, R10, R2, !PT ;  /* 0x000000020a027209 */ /* 0x000fe20007810000 */
[C---:B------:R-:W-:Y:S04]  /*b750*/  HMMA.16816.F32.BF16 R32, R180.reuse, R138, R32 ;  /* 0x0000008ab420723c */ /* 0x040fe80000041820 */
[----:B------:R-:W-:Y:S01]  /*b760*/  FMNMX.FTZ R0, R12, R0, !PT ;  /* 0x000000000c007209 */ /* 0x000fe20007810000 */
[----:B------:R-:W-:Y:S01]  /*b770*/  @P6 IMAD.WIDE.U32 R136, R212, c[0x0][0x1e0], RZ ;  /* 0x00007800d4886a25 */ /* 0x000fe200078e00ff */
[----:B------:R-:W-:Y:S02]  /*b780*/  FMNMX.FTZ R2, R11, R2, !PT ;  /* 0x000000020b027209 */ /* 0x000fe40007810000 */
[----:B------:R-:W-:Y:S01]  /*b790*/  FMNMX.FTZ R0, R13, R0, !PT ;  /* 0x000000000d007209 */ /* 0x000fe20007810000 */
[C---:B-1----:R-:W-:Y:S03]  /*b7a0*/  HMMA.16816.F32.BF16 R36, R180.reuse, R128, R36 ;  /* 0x00000080b424723c */ /* 0x042fe60000041824 */
[----:B------:R-:W-:Y:S02]  /*b7b0*/  FMNMX.FTZ R2, R14, R2, !PT ;  /* 0x000000020e027209 */ /* 0x000fe40007810000 */
[----:B------:R-:W-:Y:S02]  /*b7c0*/  FMNMX.FTZ R0, R16, R0, !PT ;  /* 0x0000000010007209 */ /* 0x000fe40007810000 */
[----:B------:R-:W-:Y:S01]  /*b7d0*/  FMNMX.FTZ R2, R15, R2, !PT ;  /* 0x000000020f027209 */ /* 0x000fe20007810000 */
[C---:B------:R-:W-:Y:S01]  /*b7e0*/  HMMA.16816.F32.BF16 R40, R180.reuse, R130, R40 ;  /* 0x00000082b428723c */ /* 0x040fe20000041828 */
[----:B------:R-:W-:Y:S03]  /*b7f0*/  @P6 MOV R128, c[0x0][0x1e0] ;  /* 0x0000780000806a02 */ /* 0x000fe60000000f00 */
        /* <DEDUP_REMOVED lines=38> */
[----:B------:R-:W-:Y:S02]  /*ba60*/  FMNMX.FTZ R0, R51, R0, !PT ;  /* 0x0000000033007209 */ /* 0x000fe40007810000 */
[----:B------:R-:W-:Y:S05]  /*ba70*/  @P6 MOV R131, R229 ;  /* 0x000000e500836202 */ /* 0x000fea0000000f00 */
[----:B------:R-:W2:Y:S01]  /*ba80*/  SHFL.BFLY PT, R2, R0, 0x2, 0x1f ;  /* 0x0c401f0000027f89 */ /* 0x000ea200000e0000 */
[----:B------:R-:W-:Y:S01]  /*ba90*/  @P6 IMAD.WIDE.U32 R130, R136, 0x60, R130 ;  /* 0x0000006088826825 */ /* 0x000fe200078e0082 */
[----:B-1----:R-:W-:Y:S06]  /*baa0*/  FMNMX.FTZ R3, R3, R108, !PT ;  /* 0x0000006c03037209 */ /* 0x002fec0007810000 */
[----:B------:R-:W1:Y:S01]  /*bab0*/  SHFL.BFLY PT, R108, R3, 0x1, 0x1f ;  /* 0x0c201f00036c7f89 */ /* 0x000e6200000e0000 */
[----:B--2---:R-:W-:Y:S07]  /*bac0*/  FMNMX.FTZ R0, R0, R2, !PT ;  /* 0x0000000200007209 */ /* 0x004fee0007810000 */
[----:B------:R-:W2:Y:S01]  /*bad0*/  SHFL.BFLY PT, R2, R0, 0x1, 0x1f ;  /* 0x0c201f0000027f89 */ /* 0x000ea200000e0000 */
[----:B-1----:R-:W-:Y:S05]  /*bae0*/  FMNMX.FTZ R108, R3, R108, !PT ;  /* 0x0000006c036c7209 */ /* 0x002fea0007810000 */
[----:B------:R-:W-:Y:S01]  /*baf0*/  FMUL.FTZ R140, R108, c[0x0][0x2d0] ;  /* 0x0000b4006c8c7a20 */ /* 0x000fe20000410000 */
[----:B--2---:R-:W-:Y:S01]  /*bb00*/  FMNMX.FTZ R3, R0, R2, !PT ;  /* 0x0000000200037209 */ /* 0x004fe20007810000 */
[----:B------:R-:W-:Y:S01]  /*bb10*/  FADD.FTZ R0, -R108, R109 ;  /* 0x0000006d6c007221 */ /* 0x000fe20000010100 */
[----:B------:R-:W-:Y:S01]  /*bb20*/  @P6 MOV R2, 0x5 ;  /* 0x0000000500026802 */ /* 0x000fe20000000f00 */
[----:B------:R-:W-:Y:S02]  /*bb30*/  @P6 IMAD R109, R111, c[0x0][0x1e0], RZ ;  /* 0x000078006f6d6a24 */ /* 0x000fe400078e02ff */
[----:B------:R-:W-:Y:S01]  /*bb40*/  FMUL.FTZ R0, R0, c[0x0][0x2d0] ;  /* 0x0000b40000007a20 */ /* 0x000fe20000410000 */
[----:B------:R-:W-:Y:S01]  /*bb50*/  @P6 SHF.L.U64.HI R129, R128, R2, c[0x0][0x1e4] ;  /* 0x0000790080816619 */ /* 0x000fe20000010202 */
[----:B------:R-:W-:Y:S01]  /*bb60*/  @P6 IMAD R109, R212, c[0x0][0x1e4], R109 ;  /* 0x00007900d46d6a24 */ /* 0x000fe200078e026d */
[----:B------:R-:W-:Y:S01]  /*bb70*/  @P6 SHF.L.U32 R128, R128, 0x5, RZ ;  /* 0x0000000580806819 */ /* 0x000fe200000006ff */
[----:B------:R1:W2:Y:S01]  /*bb80*/  MUFU.EX2 R2, R0 ;  /* 0x0000000000027308 */ /* 0x0002a20000000800 */
[--C-:B------:R-:W-:Y:S02]  /*bb90*/  FFMA.FTZ R5, R5, c[0x0][0x2d0], -R140.reuse ;  /* 0x0000b40005057a23 */ /* 0x100fe4000001088c */
[----:B------:R-:W-:Y:S01]  /*bba0*/  @P6 IADD3 R109, R137, R109, RZ ;  /* 0x0000006d896d6210 */ /* 0x000fe20007ffe0ff */
[--C-:B------:R-:W-:Y:S02]  /*bbb0*/  FFMA.FTZ R9, R9, c[0x0][0x2d0], -R140.reuse ;  /* 0x0000b40009097a23 */ /* 0x100fe4000001088c */
[--C-:B------:R-:W-:Y:S02]  /*bbc0*/  FFMA.FTZ R12, R12, c[0x0][0x2d0], -R140.reuse ;  /* 0x0000b4000c0c7a23 */ /* 0x100fe4000001088c */
[----:B------:R-:W-:Y:S02]  /*bbd0*/  @P6 IMAD R133, R109, 0x60, RZ ;  /* 0x000000606d856824 */ /* 0x000fe400078e02ff */
[----:B------:R3:W-:Y:S01]  /*bbe0*/  MUFU.EX2 R218, R5 ;  /* 0x0000000500da7308 */ /* 0x0007e20000000800 */
[--C-:B------:R-:W-:Y:S02]  /*bbf0*/  FFMA.FTZ R13, R13, c[0x0][0x2d0], -R140.reuse ;  /* 0x0000b4000d0d7a23 */ /* 0x100fe4000001088c */
[--C-:B------:R-:W-:Y:S02]  /*bc00*/  FFMA.FTZ R21, R21, c[0x0][0x2d0], -R140.reuse ;  /* 0x0000b40015157a23 */ /* 0x100fe4000001088c */
[----:B------:R-:W-:Y:S05]  /*bc10*/  FFMA.FTZ R29, R29, c[0x0][0x2d0], -R140 ;  /* 0x0000b4001d1d7a23 */ /* 0x000fea000001088c */
[----:B------:R-:W-:Y:S01]  /*bc20*/  MUFU.EX2 R216, R9 ;  /* 0x0000000900d87308 */ /* 0x000fe20000000800 */
[----:B-1----:R-:W-:Y:S02]  /*bc30*/  FADD.FTZ R0, -R3, R110 ;  /* 0x0000006e03007221 */ /* 0x002fe40000010100 */
[----:B------:R-:W-:Y:S04]  /*bc40*/  @P6 IMAD.WIDE.U32 R110, R136, 0x60, R128 ;  /* 0x00000060886e6825 */ /* 0x000fe800078e0080 */
[----:B------:R-:W-:Y:S01]  /*bc50*/  FMUL.FTZ R0, R0, c[0x0][0x2d0] ;  /* 0x0000b40000007a20 */ /* 0x000fe20000410000 */
[----:B------:R-:W-:Y:S01]  /*bc60*/  @P6 IADD3 R109, R133, R111, RZ ;  /* 0x0000006f856d6210 */ /* 0x000fe20007ffe0ff */
[----:B------:R-:W-:Y:S01]  /*bc70*/  FFMA.FTZ R111, R4, c[0x0][0x2d0], -R140 ;  /* 0x0000b400046f7a23 */ /* 0x000fe2000001088c */
[----:B------:R-:W-:Y:S01]  /*bc80*/  @P6 IADD3 R132, P4, R226, R110, RZ ;  /* 0x0000006ee2846210 */ /* 0x000fe20007f9e0ff */
[----:B------:R1:W-:Y:S01]  /*bc90*/  MUFU.EX2 R215, R12 ;  /* 0x0000000c00d77308 */ /* 0x0003e20000000800 */
[----:B--2---:R-:W-:Y:S02]  /*bca0*/  FMUL.FTZ R68, R2, R68 ;  /* 0x0000004402447220 */ /* 0x004fe40000410000 */
[----:B------:R-:W-:Y:S01]  /*bcb0*/  @P6 LEA R134, P0, R132, c[0x0][0x1c8], 0x1 ;  /* 0x0000720084866a11 */ /* 0x000fe200078008ff */
[C---:B------:R-:W-:Y:S01]  /*bcc0*/  FMUL.FTZ R69, R2.reuse, R69 ;  /* 0x0000004502457220 */ /* 0x040fe20000410000 */
[----:B------:R-:W-:Y:S01]  /*bcd0*/  @P6 IADD3.X R4, R109, R229, RZ, P4, !PT ;  /* 0x000000e56d046210 */ /* 0x000fe200027fe4ff */
[----:B------:R-:W-:Y:S01]  /*bce0*/  FMUL.FTZ R72, R2, R72 ;  /* 0x0000004802487220 */ /* 0x000fe20000410000 */
[----:B------:R-:W-:Y:S01]  /*bcf0*/  @P6 IADD3 R128, P4, R128, R110, RZ ;  /* 0x0000006e80806210 */ /* 0x000fe20007f9e0ff */
[----:B------:R-:W-:Y:S01]  /*bd00*/  FMUL.FTZ R73, R2, R73 ;  /* 0x0000004902497220 */ /* 0x000fe20000410000 */
[----:B------:R-:W-:Y:S01]  /*bd10*/  @P6 LEA.HI.X R135, R132, c[0x0][0x1cc], R4, 0x1, P0 ;  /* 0x0000730084876a11 */ /* 0x000fe200000f0c04 */
[----:B------:R2:W-:Y:S01]  /*bd20*/  MUFU.EX2 R219, R111 ;  /* 0x0000006f00db7308 */ /* 0x0005e20000000800 */
[----:B------:R-:W-:Y:S01]  /*bd30*/  @P6 IADD3 R4, R131, R133, RZ ;  /* 0x0000008583046210 */ /* 0x000fe20007ffe0ff */
[C---:B------:R-:W-:Y:S01]  /*bd40*/  FMUL.FTZ R76, R2.reuse, R76 ;  /* 0x0000004c024c7220 */ /* 0x040fe20000410000 */
[----:B---3--:R-:W-:Y:S01]  /*bd50*/  @P6 IADD3.X R5, R109, R129, RZ, P4, !PT ;  /* 0x000000816d056210 */ /* 0x008fe200027fe4ff */
[----:B------:R-:W-:Y:S01]  /*bd60*/  FMUL.FTZ R77, R2, R77 ;  /* 0x0000004d024d7220 */ /* 0x000fe20000410000 */
[----:B------:R-:W-:Y:S01]  /*bd70*/  @P6 SHF.L.U64.HI R136, R130, 0x1, R4 ;  /* 0x0000000182886819 */ /* 0x000fe20000010204 */
[----:B------:R-:W-:Y:S01]  /*bd80*/  FMUL.FTZ R80, R2, R80 ;  /* 0x0000005002507220 */ /* 0x000fe20000410000 */
[----:B------:R-:W-:Y:S01]  /*bd90*/  @P6 SHF.L.U32 R133, R130, 0x1, RZ ;  /* 0x0000000182856819 */ /* 0x000fe200000006ff */
[C---:B------:R-:W-:Y:S02]  /*bda0*/  FMUL.FTZ R81, R2.reuse, R81 ;  /* 0x0000005102517220 */ /* 0x040fe40000410000 */
[----:B------:R-:W3:Y:S01]  /*bdb0*/  MUFU.EX2 R0, R0 ;  /* 0x0000000000007308 */ /* 0x000ee20000000800 */
[C---:B------:R-:W-:Y:S02]  /*bdc0*/  FMUL.FTZ R84, R2.reuse, R84 ;  /* 0x0000005402547220 */ /* 0x040fe40000410000 */
[----:B------:R-:W-:Y:S02]  /*bdd0*/  FMUL.FTZ R85, R2, R85 ;  /* 0x0000005502557220 */ /* 0x000fe40000410000 */
[--C-:B-1----:R-:W-:Y:S02]  /*bde0*/  FFMA.FTZ R12, R16, c[0x0][0x2d0], -R140.reuse ;  /* 0x0000b400100c7a23 */ /* 0x102fe4000001088c */
[C---:B------:R-:W-:Y:S02]  /*bdf0*/  FMUL.FTZ R88, R2.reuse, R88 ;  /* 0x0000005802587220 */ /* 0x040fe40000410000 */
[C---:B------:R-:W-:Y:S01]  /*be00*/  FMUL.FTZ R89, R2.reuse, R89 ;  /* 0x0000005902597220 */ /* 0x040fe20000410000 */
[----:B------:R-:W-:Y:S01]  /*be10*/  MUFU.EX2 R186, R12 ;  /* 0x0000000c00ba7308 */ /* 0x000fe20000000800 */
[C---:B------:R-:W-:Y:S02]  /*be20*/  FMUL.FTZ R92, R2.reuse, R92 ;  /* 0x0000005c025c7220 */ /* 0x040fe40000410000 */
[----:B------:R-:W-:Y:S01]  /*be30*/  FMUL.FTZ R93, R2, R93 ;  /* 0x0000005d025d7220 */ /* 0x000fe20000410000 */
[----:B--2---:R-:W-:Y:S01]  /*be40*/  @P6 IADD3 R111, P0, R226, 0x40, RZ ;  /* 0x00000040e26f6810 */ /* 0x004fe20007f1e0ff */
[C---:B------:R-:W-:Y:S02]  /*be50*/  FMUL.FTZ R96, R2.reuse, R96 ;  /* 0x0000006002607220 */ /* 0x040fe40000410000 */
[----:B------:R-:W-:Y:S01]  /*be60*/  FMUL.FTZ R97, R2, R97 ;  /* 0x0000006102617220 */ /* 0x000fe20000410000 */
[----:B------:R-:W-:Y:S01]  /*be70*/  @P6 IADD3 R131, P5, R111, R110, RZ ;  /* 0x0000006e6f836210 */ /* 0x000fe20007fbe0ff */
[----:B------:R-:W-:Y:S01]  /*be80*/  FFMA.FTZ R110, R8, c[0x0][0x2d0], -R140 ;  /* 0x0000b400086e7a23 */ /* 0x000fe2000001088c */
[----:B------:R-:W-:Y:S01]  /*be90*/  @P6 IADD3.X R4, RZ, R229, RZ, P0, !PT ;  /* 0x000000e5ff046210 */ /* 0x000fe200007fe4ff */
[----:B------:R-:W-:Y:S01]  /*bea0*/  FMUL.FTZ R100, R2, R100 ;  /* 0x0000006402647220 */ /* 0x000fe20000410000 */
[C---:B------:R-:W-:Y:S01]  /*beb0*/  @P6 IADD3 R132, P0, R128.reuse, R111, RZ ;  /* 0x0000006f80846210 */ /* 0x040fe20007f1e0ff */
[----:B------:R1:W2:Y:S01]  /*bec0*/  MUFU.EX2 R217, R110 ;  /* 0x0000006e00d97308 */ /* 0x0002a20000000800 */
[----:B------:R-:W-:Y:S01]  /*bed0*/  @P6 IADD3 R111, P4, R128, R226, RZ ;  /* 0x000000e2806f6210 */ /* 0x000fe20007f9e0ff */
[C---:B---3--:R-:W-:Y:S01]  /*bee0*/  FMUL.FTZ R70, R0.reuse, R70 ;  /* 0x0000004600467220 */ /* 0x048fe20000410000 */
[-C--:B------:R-:W-:Y:S01]  /*bef0*/  @P6 IADD3.X R8, R109, R4.reuse, RZ, P5, !PT ;  /* 0x000000046d086210 */ /* 0x080fe20002ffe4ff */
[----:B------:R-:W-:Y:S01]  /*bf00*/  FMUL.FTZ R109, R3, c[0x0][0x2d0] ;  /* 0x0000b400036d7a20 */ /* 0x000fe20000410000 */
[----:B------:R-:W-:Y:S01]  /*bf10*/  @P6 IADD3.X R4, R5, R4, RZ, P0, !PT ;  /* 0x0000000405046210 */ /* 0x000fe200007fe4ff */
[----:B------:R-:W-:Y:S01]  /*bf20*/  FMUL.FTZ R71, R0, R71 ;  /* 0x0000004700477220 */ /* 0x000fe20000410000 */
[----:B------:R-:W-:Y:S01]  /*bf30*/  @P6 LEA R128, P0, R111, c[0x0][0x1c8], 0x1 ;  /* 0x000072006f806a11 */ /* 0x000fe200078008ff */
[--C-:B------:R-:W-:Y:S01]  /*bf40*/  FFMA.FTZ R6, R6, c[0x0][0x2d0], -R109.reuse ;  /* 0x0000b40006067a23 */ /* 0x100fe2000001086d */
[----:B------:R-:W-:Y:S01]  /*bf50*/  @P6 IADD3.X R5, R5, R229, RZ, P4, !PT ;  /* 0x000000e505056210 */ /* 0x000fe200027fe4ff */
[----:B------:R-:W-:Y:S01]  /*bf60*/  FFMA.FTZ R7, R7, c[0x0][0x2d0], -R109 ;  /* 0x0000b40007077a23 */ /* 0x000fe2000001086d */
[----:B------:R-:W-:Y:S01]  /*bf70*/  @P6 LEA R130, P5, R131, c[0x0][0x1c8], 0x1 ;  /* 0x0000720083826a11 */ /* 0x000fe200078a08ff */
[----:B------:R3:W-:Y:S01]  /*bf80*/  MUFU.EX2 R147, R6 ;  /* 0x0000000600937308 */ /* 0x0007e20000000800 */
[----:B------:R-:W-:Y:S01]  /*bf90*/  @P6 LEA.HI.X R129, R111, c[0x0][0x1cc], R5, 0x1, P0 ;  /* 0x000073006f816a11 */ /* 0x000fe200000f0c05 */
[----:B------:R-:W-:Y:S01]  /*bfa0*/  FMUL.FTZ R74, R0, R74 ;  /* 0x0000004a004a7220 */ /* 0x000fe20000410000 */
[----:B------:R-:W-:Y:S01]  /*bfb0*/  @P6 ISETP.GE.AND P0, PT, R246, c[0x0][0x1d4], PT ;  /* 0x00007500f6006a0c */ /* 0x000fe20003f06270 */
[C---:B------:R-:W-:Y:S01]  /*bfc0*/  FMUL.FTZ R75, R0.reuse, R75 ;  /* 0x0000004b004b7220 */ /* 0x040fe20000410000 */
[----:B------:R-:W-:Y:S01]  /*bfd0*/  @P6 LEA.HI.X R131, R131, c[0x0][0x1cc], R8, 0x1, P5 ;  /* 0x0000730083836a11 */ /* 0x000fe200028f0c08 */
[C---:B------:R-:W-:Y:S02]  /*bfe0*/  FMUL.FTZ R78, R0.reuse, R78 ;  /* 0x0000004e004e7220 */ /* 0x040fe40000410000 */
[C---:B------:R-:W-:Y:S02]  /*bff0*/  FMUL.FTZ R79, R0.reuse, R79 ;  /* 0x0000004f004f7220 */ /* 0x040fe40000410000 */
[----:B------:R5:W4:Y:S01]  /*c000*/  MUFU.EX2 R148, R7 ;  /* 0x0000000700947308 */ /* 0x000b220000000800 */
[----:B------:R-:W-:Y:S01]  /*c010*/  FMUL.FTZ R82, R0, R82 ;  /* 0x0000005200527220 */ /* 0x000fe20000410000 */
[----:B-1----:R-:W-:Y:S01]  /*c020*/  @P6 LEA R110, P4, R132, c[0x0][0x1c8], 0x1 ;  /* 0x00007200846e6a11 */ /* 0x002fe200078808ff */
[----:B------:R-:W-:Y:S02]  /*c030*/  FMUL.FTZ R83, R0, R83 ;  /* 0x0000005300537220 */ /* 0x000fe40000410000 */
[----:B------:R-:W-:Y:S01]  /*c040*/  FFMA.FTZ R12, R17, c[0x0][0x2d0], -R140 ;  /* 0x0000b400110c7a23 */ /* 0x000fe2000001088c */
[----:B------:R-:W-:Y:S01]  /*c050*/  @P6 LEA.HI.X R111, R132, c[0x0][0x1cc], R4, 0x1, P4 ;  /* 0x00007300846f6a11 */ /* 0x000fe200020f0c04 */
[C---:B------:R-:W-:Y:S01]  /*c060*/  FMUL.FTZ R86, R0.reuse, R86 ;  /* 0x0000005600567220 */ /* 0x040fe20000410000 */
[C---:B------:R-:W-:Y:S01]  /*c070*/  @P6 IADD3 R8, P4, R133.reuse, c[0x0][0x1c8], RZ ;  /* 0x0000720085086a10 */ /* 0x040fe20007f9e0ff */
[----:B------:R-:W-:Y:S01]  /*c080*/  FMUL.FTZ R87, R0, R87 ;  /* 0x0000005700577220 */ /* 0x000fe20000410000 */
[----:B------:R-:W-:Y:S01]  /*c090*/  @P6 IADD3 R4, P5, R133, 0x80, RZ ;  /* 0x0000008085046810 */ /* 0x000fe20007fbe0ff */
[----:B------:R1:W1:Y:S01]  /*c0a0*/  MUFU.EX2 R185, R12 ;  /* 0x0000000c00b97308 */ /* 0x0002620000000800 */
[----:B------:R-:W-:Y:S01]  /*c0b0*/  @P6 IADD3.X R9, R136, c[0x0][0x1cc], RZ, P4, !PT ;  /* 0x0000730088096a10 */ /* 0x000fe200027fe4ff */
[----:B------:R-:W-:Y:S01]  /*c0c0*/  FMUL.FTZ R90, R0, R90 ;  /* 0x0000005a005a7220 */ /* 0x000fe20000410000 */
[----:B------:R-:W-:Y:S01]  /*c0d0*/  @P6 IADD3 R4, P4, R4, c[0x0][0x1c8], RZ ;  /* 0x0000720004046a10 */ /* 0x000fe20007f9e0ff */
[----:B---3--:R-:W-:Y:S01]  /*c0e0*/  FMUL.FTZ R6, R0, R114 ;  /* 0x0000007200067220 */ /* 0x008fe20000410000 */
[----:B--2---:R-:W-:Y:S01]  /*c0f0*/  F2FP.BF16.PACK_AB R114, R216, R217 ;  /* 0x000000d9d872723e */ /* 0x004fe200000010ff */
[----:B------:R2:W-:Y:S01]  /*c100*/  @P6 LDGSTS.E.BYPASS.LTC128B.128 [R213+0x8100], [R8.64], !P0 ;  /* 0x0810000008d56fae */ /* 0x0005e2000c101d48 */
[----:B------:R-:W-:Y:S01]  /*c110*/  @P6 IADD3.X R5, RZ, c[0x0][0x1cc], R136, P4, P5 ;  /* 0x00007300ff056a10 */ /* 0x000fe200027ea488 */
[C---:B------:R-:W-:Y:S02]  /*c120*/  FMUL.FTZ R91, R0.reuse, R91 ;  /* 0x0000005b005b7220 */ /* 0x040fe40000410000 */
[C---:B------:R-:W-:Y:S01]  /*c130*/  FMUL.FTZ R94, R0.reuse, R94 ;  /* 0x0000005e005e7220 */ /* 0x040fe20000410000 */
[----:B------:R-:W-:Y:S01]  /*c140*/  MUFU.EX2 R187, R13 ;  /* 0x0000000d00bb7308 */ /* 0x000fe20000000800 */
[C---:B------:R-:W-:Y:S02]  /*c150*/  FMUL.FTZ R95, R0.reuse, R95 ;  /* 0x0000005f005f7220 */ /* 0x040fe40000410000 */
[----:B------:R3:W-:Y:S01]  /*c160*/  @P6 LDGSTS.E.BYPASS.LTC128B.128 [R213+0xb100], [R4.64], !P3 ;  /* 0x0b10000004d56fae */ /* 0x0007e2000d901d48 */
[C---:B-----5:R-:W-:Y:S02]  /*c170*/  FMUL.FTZ R7, R0.reuse, R115 ;  /* 0x0000007300077220 */ /* 0x060fe40000410000 */
[C---:B------:R-:W-:Y:S02]  /*c180*/  FMUL.FTZ R98, R0.reuse, R98 ;  /* 0x0000006200627220 */ /* 0x040fe40000410000 */
[----:B------:R-:W-:Y:S02]  /*c190*/  FMUL.FTZ R99, R0, R99 ;  /* 0x0000006300637220 */ /* 0x000fe40000410000 */
[----:B------:R-:W-:Y:S01]  /*c1a0*/  FMUL.FTZ R101, R2, R101 ;  /* 0x0000006502657220 */ /* 0x000fe20000410000 */
[----:B------:R5:W-:Y:S01]  /*c1b0*/  @P6 LDGSTS.E.BYPASS.LTC128B.128 [R213+0x9100], [R134.64], !P0 ;  /* 0x0910000086d56fae */ /* 0x000be2000c101d48 */
[----:B------:R-:W-:Y:S01]  /*c1c0*/  FMUL.FTZ R102, R0, R102 ;  /* 0x0000006600667220 */ /* 0x000fe20000410000 */
[----:B------:R-:W-:Y:S01]  /*c1d0*/  MUFU.EX2 R184, R21 ;  /* 0x0000001500b87308 */ /* 0x000fe20000000800 */
[--C-:B-1----:R-:W-:Y:S02]  /*c1e0*/  FFMA.FTZ R12, R18, c[0x0][0x2d0], -R109.reuse ;  /* 0x0000b400120c7a23 */ /* 0x102fe4000001086d */
[----:B------:R-:W-:Y:S02]  /*c1f0*/  FMUL.FTZ R103, R0, R103 ;  /* 0x0000006700677220 */ /* 0x000fe40000410000 */
[C---:B------:R-:W-:Y:S01]  /*c200*/  FMUL.FTZ R104, R2.reuse, R104 ;  /* 0x0000006802687220 */ /* 0x040fe20000410000 */
[----:B------:R1:W-:Y:S01]  /*c210*/  @P6 LDGSTS.E.BYPASS.LTC128B.128 [R213+0xc100], [R130.64], !P3 ;  /* 0x0c10000082d56fae */ /* 0x0003e2000d901d48 */
[C---:B------:R-:W-:Y:S02]  /*c220*/  FMUL.FTZ R105, R2.reuse, R105 ;  /* 0x0000006902697220 */ /* 0x040fe40000410000 */
[C---:B--2---:R-:W-:Y:S01]  /*c230*/  FMUL.FTZ R8, R2.reuse, R116 ;  /* 0x0000007402087220 */ /* 0x044fe20000410000 */
[----:B------:R2:W-:Y:S01]  /*c240*/  MUFU.EX2 R142, R12 ;  /* 0x0000000c008e7308 */ /* 0x0005e20000000800 */
[----:B------:R-:W-:Y:S02]  /*c250*/  FMUL.FTZ R9, R2, R117 ;  /* 0x0000007502097220 */ /* 0x000fe40000410000 */
[C---:B------:R-:W-:Y:S01]  /*c260*/  FMUL.FTZ R106, R0.reuse, R106 ;  /* 0x0000006a006a7220 */ /* 0x040fe20000410000 */
[----:B------:R1:W-:Y:S01]  /*c270*/  @P6 LDGSTS.E.BYPASS.LTC128B.128 [R213+0xa100], [R128.64], !P0 ;  /* 0x0a10000080d56fae */ /* 0x0003e2000c101d48 */
[----:B------:R-:W-:Y:S01]  /*c280*/  FMUL.FTZ R107, R0, R107 ;  /* 0x0000006b006b7220 */ /* 0x000fe20000410000 */
[----:B------:R-:W-:Y:S01]  /*c290*/  ISETP.GT.AND P0, PT, R214, R220, PT ;  /* 0x000000dcd600720c */ /* 0x000fe20003f04270 */
[--C-:B---3--:R-:W-:Y:S01]  /*c2a0*/  FFMA.FTZ R4, R10, c[0x0][0x2d0], -R109.reuse ;  /* 0x0000b4000a047a23 */ /* 0x108fe2000001086d */
[----:B------:R-:W-:Y:S01]  /*c2b0*/  MOV R214, R212 ;  /* 0x000000d400d67202 */ /* 0x000fe20000000f00 */
[----:B------:R-:W-:Y:S01]  /*c2c0*/  FMUL.FTZ R5, R2, R113 ;  /* 0x0000007102057220 */ /* 0x000fe20000410000 */
[----:B----4-:R-:W-:Y:S01]  /*c2d0*/  F2FP.BF16.PACK_AB R113, R148, R147 ;  /* 0x000000939471723e */ /* 0x010fe200000010ff */
[----:B------:R3:W-:Y:S01]  /*c2e0*/  MUFU.EX2 R146, R4 ;  /* 0x0000000400927308 */ /* 0x0007e20000000800 */
[----:B------:R4:W-:Y:S01]  /*c2f0*/  @P6 LDGSTS.E.BYPASS.LTC128B.128 [R213+0xd100], [R110.64], !P3 ;  /* 0x0d1000006ed56fae */ /* 0x0009e2000d901d48 */
[----:B------:R-:W-:Y:S02]  /*c300*/  FMUL.FTZ R10, R0, R118 ;  /* 0x00000076000a7220 */ /* 0x000fe40000410000 */
[C---:B------:R-:W-:Y:S02]  /*c310*/  FMUL.FTZ R52, R2.reuse, R52 ;  /* 0x0000003402347220 */ /* 0x040fe40000410000 */
[----:B------:R-:W-:Y:S02]  /*c320*/  FMUL.FTZ R53, R2, R53 ;  /* 0x0000003502357220 */ /* 0x000fe40000410000 */
[C---:B------:R-:W-:Y:S01]  /*c330*/  FMUL.FTZ R54, R0.reuse, R54 ;  /* 0x0000003600367220 */ /* 0x040fe20000410000 */
[----:B-----5:R-:W-:Y:S01]  /*c340*/  LDSM.16.MT88.4 R132, [R192] ;  /* 0x00000000c084783b */ /* 0x020fe20000004200 */
[----:B------:R-:W-:Y:S01]  /*c350*/  FMUL.FTZ R55, R0, R55 ;  /* 0x0000003700377220 */ /* 0x000fe20000410000 */
[----:B------:R-:W-:Y:S01]  /*c360*/  MUFU.EX2 R159, R29 ;  /* 0x0000001d009f7308 */ /* 0x000fe20000000800 */
[--C-:B------:R-:W-:Y:S02]  /*c370*/  FFMA.FTZ R14, R14, c[0x0][0x2d0], -R109.reuse ;  /* 0x0000b4000e0e7a23 */ /* 0x100fe4000001086d */
[--C-:B--2---:R-:W-:Y:S02]  /*c380*/  FFMA.FTZ R12, R19, c[0x0][0x2d0], -R109.reuse ;  /* 0x0000b400130c7a23 */ /* 0x104fe4000001086d */
[--C-:B------:R-:W-:Y:S01]  /*c390*/  FFMA.FTZ R15, R15, c[0x0][0x2d0], -R109.reuse ;  /* 0x0000b4000f0f7a23 */ /* 0x100fe2000001086d */
[----:B------:R-:W-:Y:S01]  /*c3a0*/  LDSM.16.MT88.4 R136, [R191] ;  /* 0x00000000bf88783b */ /* 0x000fe20000004200 */
[C---:B------:R-:W-:Y:S02]  /*c3b0*/  FMUL.FTZ R56, R2.reuse, R56 ;  /* 0x0000003802387220 */ /* 0x040fe40000410000 */
[----:B------:R-:W-:Y:S01]  /*c3c0*/  FMUL.FTZ R57, R2, R57 ;  /* 0x0000003902397220 */ /* 0x000fe20000410000 */
[----:B------:R2:W-:Y:S01]  /*c3d0*/  MUFU.EX2 R144, R14 ;  /* 0x0000000e00907308 */ /* 0x0005e20000000800 */
[C---:B------:R-:W-:Y:S02]  /*c3e0*/  FMUL.FTZ R58, R0.reuse, R58 ;  /* 0x0000003a003a7220 */ /* 0x040fe40000410000 */
[--C-:B---3--:R-:W-:Y:S01]  /*c3f0*/  FFMA.FTZ R4, R11, c[0x0][0x2d0], -R109.reuse ;  /* 0x0000b4000b047a23 */ /* 0x108fe2000001086d */
[----:B-1----:R-:W1:Y:S01]  /*c400*/  LDSM.16.MT88.4 R128, [R188] ;  /* 0x00000000bc80783b */ /* 0x002e620000004200 */
[C---:B------:R-:W-:Y:S02]  /*c410*/  FMUL.FTZ R11, R0.reuse, R119 ;  /* 0x00000077000b7220 */ /* 0x040fe40000410000 */
[----:B------:R-:W-:Y:S02]  /*c420*/  FMUL.FTZ R59, R0, R59 ;  /* 0x0000003b003b7220 */ /* 0x000fe40000410000 */
[C---:B------:R-:W-:Y:S01]  /*c430*/  FMUL.FTZ R60, R2.reuse, R60 ;  /* 0x0000003c023c7220 */ /* 0x040fe20000410000 */
[----:B------:R-:W3:Y:S01]  /*c440*/  MUFU.EX2 R145, R4 ;  /* 0x0000000400917308 */ /* 0x000ee20000000800 */
[----:B------:R-:W-:Y:S01]  /*c450*/  FMUL.FTZ R61, R2, R61 ;  /* 0x0000003d023d7220 */ /* 0x000fe20000410000 */
[----:B------:R-:W5:Y:S01]  /*c460*/  LDSM.16.MT88.4 R116, [R207] ;  /* 0x00000000cf74783b */ /* 0x000f620000004200 */
[C---:B------:R-:W-:Y:S02]  /*c470*/  FMUL.FTZ R62, R0.reuse, R62 ;  /* 0x0000003e003e7220 */ /* 0x040fe40000410000 */
[----:B------:R-:W-:Y:S02]  /*c480*/  FMUL.FTZ R63, R0, R63 ;  /* 0x0000003f003f7220 */ /* 0x000fe40000410000 */
[C---:B------:R-:W-:Y:S02]  /*c490*/  FMUL.FTZ R64, R2.reuse, R64 ;  /* 0x0000004002407220 */ /* 0x040fe40000410000 */
[----:B------:R-:W-:Y:S01]  /*c4a0*/  FMUL.FTZ R65, R2, R65 ;  /* 0x0000004102417220 */ /* 0x000fe20000410000 */
[----:B------:R-:W1:Y:S01]  /*c4b0*/  MUFU.EX2 R143, R15 ;  /* 0x0000000f008f7308 */ /* 0x000e620000000800 */
[----:B------:R-:W-:Y:S01]  /*c4c0*/  LDSM.16.MT88.4 R16, [R192+0x800] ;  /* 0x00080000c010783b */ /* 0x000fe20000004200 */
[C---:B------:R-:W-:Y:S02]  /*c4d0*/  FMUL.FTZ R66, R0.reuse, R66 ;  /* 0x0000004200427220 */ /* 0x040fe40000410000 */
[----:B------:R-:W-:Y:S01]  /*c4e0*/  FMUL.FTZ R67, R0, R67 ;  /* 0x0000004300437220 */ /* 0x000fe20000410000 */
[----:B--2---:R-:W-:Y:S01]  /*c4f0*/  F2FP.BF16.PACK_AB R14, R185, R186 ;  /* 0x000000bab90e723e */ /* 0x004fe200000010ff */
[--C-:B------:R-:W-:Y:S02]  /*c500*/  FFMA.FTZ R22, R22, c[0x0][0x2d0], -R109.reuse ;  /* 0x0000b40016167a23 */ /* 0x100fe4000001086d */
[--C-:B------:R-:W-:Y:S01]  /*c510*/  FFMA.FTZ R23, R23, c[0x0][0x2d0], -R109.reuse ;  /* 0x0000b40017177a23 */ /* 0x100fe2000001086d */
[----:B------:R-:W0:Y:S01]  /*c520*/  LDGDEPBAR ;  /* 0x00000000000079af */ /* 0x000e220000000000 */
[----:B------:R2:W2:Y:S01]  /*c530*/  MUFU.EX2 R141, R12 ;  /* 0x0000000c008d7308 */ /* 0x0004a20000000800 */
[--C-:B------:R-:W-:Y:S02]  /*c540*/  FFMA.FTZ R31, R31, c[0x0][0x2d0], -R109.reuse ;  /* 0x0000b4001f1f7a23 */ /* 0x100fe4000001086d */
[----:B------:R-:W-:Y:S01]  /*c550*/  FFMA.FTZ R35, R35, c[0x0][0x2d0], -R109 ;  /* 0x0000b40023237a23 */ /* 0x000fe2000001086d */
[----:B---3--:R-:W-:Y:S01]  /*c560*/  F2FP.BF16.PACK_AB R115, R145, R146 ;  /* 0x000000929173723e */ /* 0x008fe200000010ff */
[----:B------:R-:W-:Y:S01]  /*c570*/  FMUL.FTZ R4, R2, R112 ;  /* 0x0000007002047220 */ /* 0x000fe20000410000 */
[----:B------:R-:W-:Y:S01]  /*c580*/  F2FP.BF16.PACK_AB R112, R218, R219 ;  /* 0x000000dbda70723e */ /* 0x000fe200000010ff */
[----:B------:R-:W-:Y:S02]  /*c590*/  FFMA.FTZ R2, R2, R222, R219 ;  /* 0x000000de02027223 */ /* 0x000fe400000100db */
[----:B------:R-:W-:Y:S02]  /*c5a0*/  FFMA.FTZ R0, R0, R221, R147 ;  /* 0x000000dd00007223 */ /* 0x000fe40000010093 */
[----:B------:R-:W-:Y:S02]  /*c5b0*/  FADD.FTZ R2, R218, R2 ;  /* 0x00000002da027221 */ /* 0x000fe40000010000 */
[----:B------:R-:W-:Y:S01]  /*c5c0*/  FADD.FTZ R0, R148, R0 ;  /* 0x0000000094007221 */ /* 0x000fe20000010000 */
[C---:B-1----:R-:W-:Y:S05]  /*c5d0*/  HMMA.16816.F32.BF16 R4, R112.reuse, R128, R4 ;  /* 0x000000807004723c */ /* 0x042fea0000041804 */
[----:B------:R-:W-:Y:S01]  /*c5e0*/  F2FP.BF16.PACK_AB R13, R143, R144 ;  /* 0x000000908f0d723e */ /* 0x000fe200000010ff */
[----:B------:R-:W-:Y:S02]  /*c5f0*/  FADD.FTZ R2, R217, R2 ;  /* 0x00000002d9027221 */ /* 0x000fe40000010000 */
[C---:B------:R-:W-:Y:S01]  /*c600*/  HMMA.16816.F32.BF16 R8, R112.reuse, R130, R8 ;  /* 0x000000827008723c */ /* 0x040fe20000041808 */
[----:B------:R-:W1:Y:S03]  /*c610*/  LDSM.16.MT88.4 R128, [R188+0x3000] ;  /* 0x00300000bc80783b */ /* 0x000e660000004200 */
[----:B--2---:R-:W-:Y:S01]  /*c620*/  F2FP.BF16.PACK_AB R12, R187, R215 ;  /* 0x000000d7bb0c723e */ /* 0x004fe200000010ff */
[----:B------:R-:W-:Y:S01]  /*c630*/  FADD.FTZ R2, R216, R2 ;  /* 0x00000002d8027221 */ /* 0x000fe20000010000 */
[----:B------:R-:W-:Y:S01]  /*c640*/  F2FP.BF16.PACK_AB R15, R141, R142 ;  /* 0x0000008e8d0f723e */ /* 0x000fe200000010ff */
[----:B------:R-:W-:Y:S01]  /*c650*/  FADD.FTZ R0, R146, R0 ;  /* 0x0000000092007221 */ /* 0x000fe20000010000 */
        /* <DEDUP_REMOVED lines=10> */
[C---:B------:R-:W-:Y:S01]  /*c700*/  HMMA.16816.F32.BF16 R80, R112.reuse, R138, R80 ;  /* 0x0000008a7050723c */ /* 0x040fe20000041850 */
[----:B------:R-:W3:Y:S03]  /*c710*/  MUFU.EX2 R138, R22 ;  /* 0x00000016008a7308 */ /* 0x000ee60000000800 */
[----:B------:R-:W-:Y:S02]  /*c720*/  FADD.FTZ R2, R185, R2 ;  /* 0x00000002b9027221 */ /* 0x000fe40000010000 */
[----:B------:R-:W-:Y:S02]  /*c730*/  FADD.FTZ R0, R142, R0 ;  /* 0x000000008e007221 */ /* 0x000fe40000010000 */
[C---:B-----5:R-:W-:Y:S03]  /*c740*/  HMMA.16816.F32.BF16 R84, R112.reuse, R116, R84 ;  /* 0x000000747054723c */ /* 0x060fe60000041854 */
[----:B------:R-:W5:Y:S01]  /*c750*/  MUFU.EX2 R139, R23 ;  /* 0x00000017008b7308 */ /* 0x000f620000000800 */
[----:B------:R-:W-:Y:S04]  /*c760*/  FADD.FTZ R0, R141, R0 ;  /* 0x000000008d007221 */ /* 0x000fe80000010000 */
[C---:B------:R-:W-:Y:S01]  /*c770*/  HMMA.16816.F32.BF16 R88, R112.reuse, R118, R88 ;  /* 0x000000767058723c */ /* 0x040fe20000041858 */
[----:B------:R-:W4:Y:S07]  /*c780*/  LDSM.16.MT88.4 R116, [R191+0x3000] ;  /* 0x00300000bf74783b */ /* 0x000f2e0000004200 */
[C---:B-1----:R-:W-:Y:S04]  /*c790*/  HMMA.16816.F32.BF16 R92, R112.reuse, R128, R92 ;  /* 0x00000080705c723c */ /* 0x042fe8000004185c */
[----:B---3--:R-:W-:Y:S04]  /*c7a0*/  FADD.FTZ R0, R138, R0 ;  /* 0x000000008a007221 */ /* 0x008fe80000010000 */
[C---:B------:R-:W-:Y:S01]  /*c7b0*/  HMMA.16816.F32.BF16 R96, R112.reuse, R130, R96 ;  /* 0x000000827060723c */ /* 0x040fe20000041860 */
[----:B------:R-:W1:Y:S03]  /*c7c0*/  LDSM.16.MT88.4 R128, [R194+0x3000] ;  /* 0x00300000c280783b */ /* 0x000e660000004200 */
[----:B-----5:R-:W-:Y:S04]  /*c7d0*/  FADD.FTZ R0, R139, R0 ;  /* 0x000000008b007221 */ /* 0x020fe80000010000 */
[C---:B--2---:R-:W-:Y:S08]  /*c7e0*/  HMMA.16816.F32.BF16 R100, R112.reuse, R132, R100 ;  /* 0x000000847064723c */ /* 0x044ff00000041864 */
[C---:B------:R-:W-:Y:S01]  /*c7f0*/  HMMA.16816.F32.BF16 R104, R112.reuse, R134, R104 ;  /* 0x000000867068723c */ /* 0x040fe20000041868 */
[----:B------:R-:W2:Y:S07]  /*c800*/  LDSM.16.MT88.4 R132, [R188+0x800] ;  /* 0x00080000bc84783b */ /* 0x000eae0000004200 */
[C---:B----4-:R-:W-:Y:S08]  /*c810*/  HMMA.16816.F32.BF16 R52, R112.reuse, R116, R52 ;  /* 0x000000747034723c */ /* 0x050ff00000041834 */
[C---:B------:R-:W-:Y:S01]  /*c820*/  HMMA.16816.F32.BF16 R56, R112.reuse, R118, R56 ;  /* 0x000000767038723c */ /* 0x040fe20000041838 */
[----:B------:R-:W3:Y:S07]  /*c830*/  LDSM.16.MT88.4 R116, [R191+0x800] ;  /* 0x00080000bf74783b */ /* 0x000eee0000004200 */
[C---:B-1----:R-:W-:Y:S08]  /*c840*/  HMMA.16816.F32.BF16 R60, R112.reuse, R128, R60 ;  /* 0x00000080703c723c */ /* 0x042ff0000004183c */
[----:B------:R-:W-:Y:S01]  /*c850*/  HMMA.16816.F32.BF16 R64, R112, R130, R64 ;  /* 0x000000827040723c */ /* 0x000fe20000041840 */
[----:B------:R-:W1:Y:S07]  /*c860*/  LDSM.16.MT88.4 R112, [R194+0x800] ;  /* 0x00080000c270783b */ /* 0x000e6e0000004200 */
[C---:B--2---:R-:W-:Y:S01]  /*c870*/  HMMA.16816.F32.BF16 R4, R12.reuse, R132, R4 ;  /* 0x000000840c04723c */ /* 0x044fe20000041804 */
[----:B------:R-:W2:Y:S01]  /*c880*/  LDSM.16.MT88.4 R128, [R188+0x3800] ;  /* 0x00380000bc80783b */ /* 0x000ea20000004200 */
[----:B------:R-:W-:Y:S06]  /*c890*/  MUFU.EX2 R132, R35 ;  /* 0x0000002300847308 */ /* 0x000fec0000000800 */
[C---:B------:R-:W-:Y:S04]  /*c8a0*/  HMMA.16816.F32.BF16 R8, R12.reuse, R134, R8 ;  /* 0x000000860c08723c */ /* 0x040fe80000041808 */
[----:B------:R-:W-:Y:S04]  /*c8b0*/  MUFU.EX2 R134, R31 ;  /* 0x0000001f00867308 */ /* 0x000fe80000000800 */
[C---:B------:R-:W-:Y:S07]  /*c8c0*/  HMMA.16816.F32.BF16 R68, R12.reuse, R16, R68 ;  /* 0x000000100c44723c */ /* 0x040fee0000041844 */
[--C-:B------:R-:W-:Y:S01]  /*c8d0*/  FFMA.FTZ R16, R20, c[0x0][0x2d0], -R140.reuse ;  /* 0x0000b40014107a23 */ /* 0x100fe2000001088c */
[C---:B------:R-:W-:Y:S03]  /*c8e0*/  HMMA.16816.F32.BF16 R72, R12.reuse, R18, R72 ;  /* 0x000000120c48723c */ /* 0x040fe60000041848 */
[----:B------:R4:W5:Y:S01]  /*c8f0*/  MUFU.EX2 R163, R16 ;  /* 0x0000001000a37308 */ /* 0x0009620000000800 */
[--C-:B------:R-:W-:Y:S02]  /*c900*/  FFMA.FTZ R20, R24, c[0x0][0x2d0], -R140.reuse ;  /* 0x0000b40018147a23 */ /* 0x100fe4000001088c */
[----:B------:R-:W-:Y:S02]  /*c910*/  FFMA.FTZ R24, R28, c[0x0][0x2d0], -R140 ;  /* 0x0000b4001c187a23 */ /* 0x000fe4000001088c */
[C---:B---3--:R-:W-:Y:S05]  /*c920*/  HMMA.16816.F32.BF16 R76, R12.reuse, R116, R76 ;  /* 0x000000740c4c723c */ /* 0x048fea000004184c */
[----:B------:R3:W2:Y:S03]  /*c930*/  MUFU.EX2 R162, R20 ;  /* 0x0000001400a27308 */ /* 0x0006a60000000800 */
[C---:B------:R-:W-:Y:S01]  /*c940*/  HMMA.16816.F32.BF16 R80, R12.reuse, R118, R80 ;  /* 0x000000760c50723c */ /* 0x040fe20000041850 */
[----:B------:R-:W-:Y:S06]  /*c950*/  LDSM.16.MT88.4 R116, [R191+0x3800] ;  /* 0x00380000bf74783b */ /* 0x000fec0000004200 */
[----:B------:R-:W-:Y:S01]  /*c960*/  MUFU.EX2 R160, R24 ;  /* 0x0000001800a07308 */ /* 0x000fe20000000800 */
[C---:B-1----:R-:W-:Y:S01]  /*c970*/  HMMA.16816.F32.BF16 R84, R12.reuse, R112, R84 ;  /* 0x000000700c54723c */ /* 0x042fe20000041854 */
[----:B----4-:R-:W1:Y:S03]  /*c980*/  LDSM.16.MT88.4 R16, [R192+0x3800] ;  /* 0x00380000c010783b */ /* 0x010e660000004200 */
[----:B-----5:R-:W-:Y:S04]  /*c990*/  FADD.FTZ R2, R163, R2 ;  /* 0x00000002a3027221 */ /* 0x020fe80000010000 */
[C---:B------:R-:W-:Y:S01]  /*c9a0*/  HMMA.16816.F32.BF16 R88, R12.reuse, R114, R88 ;  /* 0x000000720c58723c */ /* 0x040fe20000041858 */
[----:B------:R-:W4:Y:S03]  /*c9b0*/  LDSM.16.MT88.4 R112, [R194+0x3800] ;  /* 0x00380000c270783b */ /* 0x000f260000004200 */
[----:B------:R-:W-:Y:S02]  /*c9c0*/  FADD.FTZ R2, R184, R2 ;  /* 0x00000002b8027221 */ /* 0x000fe40000010000 */
[----:B---3--:R-:W-:Y:S02]  /*c9d0*/  FFMA.FTZ R20, R25, c[0x0][0x2d0], -R140 ;  /* 0x0000b40019147a23 */ /* 0x008fe4000001088c */
[C---:B--2---:R-:W-:Y:S02]  /*c9e0*/  HMMA.16816.F32.BF16 R92, R12.reuse, R128, R92 ;  /* 0x000000800c5c723c */ /* 0x044fe4000004185c */
[----:B------:R2:W3:Y:S02]  /*c9f0*/  MUFU.EX2 R161, R20 ;  /* 0x0000001400a17308 */ /* 0x0004e40000000800 */
[----:B------:R-:W-:Y:S04]  /*ca00*/  FADD.FTZ R2, R162, R2 ;  /* 0x00000002a2027221 */ /* 0x000fe80000010000 */
[C---:B------:R-:W-:Y:S01]  /*ca10*/  HMMA.16816.F32.BF16 R96, R12.reuse, R130, R96 ;  /* 0x000000820c60723c */ /* 0x040fe20000041860 */
[----:B------:R-:W-:Y:S03]  /*ca20*/  LDSM.16.MT88.4 R128, [R191+0x4000] ;  /* 0x00400000bf80783b */ /* 0x000fe60000004200 */
[--C-:B--2---:R-:W-:Y:S04]  /*ca30*/  FFMA.FTZ R20, R26, c[0x0][0x2d0], -R109.reuse ;  /* 0x0000b4001a147a23 */ /* 0x104fe8000001086d */
[C---:B-1----:R-:W-:Y:S01]  /*ca40*/  HMMA.16816.F32.BF16 R100, R12.reuse, R16, R100 ;  /* 0x000000100c64723c */ /* 0x042fe20000041864 */
[----:B------:R-:W1:Y:S03]  /*ca50*/  MUFU.EX2 R137, R20 ;  /* 0x0000001400897308 */ /* 0x000e660000000800 */
[----:B---3--:R-:W-:Y:S03]  /*ca60*/  FADD.FTZ R2, R161, R2 ;  /* 0x00000002a1027221 */ /* 0x008fe60000010000 */
[--C-:B------:R-:W-:Y:S01]  /*ca70*/  FFMA.FTZ R16, R27, c[0x0][0x2d0], -R109.reuse ;  /* 0x0000b4001b107a23 */ /* 0x100fe2000001086d */
[C---:B------:R-:W-:Y:S01]  /*ca80*/  HMMA.16816.F32.BF16 R104, R12.reuse, R18, R104 ;  /* 0x000000120c68723c */ /* 0x040fe20000041868 */
[----:B------:R-:W-:Y:S03]  /*ca90*/  LDSM.16.MT88.4 R24, [R191+0x1000] ;  /* 0x00100000bf18783b */ /* 0x000fe60000004200 */
[----:B------:R-:W-:Y:S01]  /*caa0*/  FADD.FTZ R2, R160, R2 ;  /* 0x00000002a0027221 */ /* 0x000fe20000010000 */
[----:B------:R-:W2:Y:S03]  /*cab0*/  MUFU.EX2 R136, R16 ;  /* 0x0000001000887308 */ /* 0x000ea60000000800 */
[C---:B------:R-:W-:Y:S04]  /*cac0*/  HMMA.16816.F32.BF16 R52, R12.reuse, R116, R52 ;  /* 0x000000740c34723c */ /* 0x040fe80000041834 */
[----:B------:R-:W-:Y:S04]  /*cad0*/  FADD.FTZ R2, R159, R2 ;  /* 0x000000029f027221 */ /* 0x000fe80000010000 */
[C---:B------:R-:W-:Y:S01]  /*cae0*/  HMMA.16816.F32.BF16 R56, R12.reuse, R118, R56 ;  /* 0x000000760c38723c */ /* 0x040fe20000041838 */
[----:B------:R-:W-:Y:S03]  /*caf0*/  LDSM.16.MT88.4 R116, [R192+0x4000] ;  /* 0x00400000c074783b */ /* 0x000fe60000004200 */
[----:B-1----:R-:W-:Y:S04]  /*cb00*/  FADD.FTZ R0, R137, R0 ;  /* 0x0000000089007221 */ /* 0x002fe80000010000 */
[C---:B----4-:R-:W-:Y:S01]  /*cb10*/  HMMA.16816.F32.BF16 R60, R12.reuse, R112, R60 ;  /* 0x000000700c3c723c */ /* 0x050fe2000004183c */
[----:B------:R-:W1:Y:S03]  /*cb20*/  LDSM.16.MT88.4 R20, [R188+0x1000] ;  /* 0x00100000bc14783b */ /* 0x000e660000004200 */
[----:B--2---:R-:W-:Y:S04]  /*cb30*/  FADD.FTZ R0, R136, R0 ;  /* 0x0000000088007221 */ /* 0x004fe80000010000 */
[----:B------:R-:W-:Y:S01]  /*cb40*/  HMMA.16816.F32.BF16 R64, R12, R114, R64 ;  /* 0x000000720c40723c */ /* 0x000fe20000041840 */
[----:B------:R-:W2:Y:S06]  /*cb50*/  LDSM.16.MT88.4 R16, [R192+0x1000] ;  /* 0x00100000c010783b */ /* 0x000eac0000004200 */
[----:B------:R-:W-:Y:S02]  /*cb60*/  F2FP.BF16.PACK_AB R12, R184, R163 ;  /* 0x000000a3b80c723e */ /* 0x000fe400000010ff */
[----:B------:R-:W-:Y:S01]  /*cb70*/  F2FP.BF16.PACK_AB R14, R161, R162 ;  /* 0x000000a2a10e723e */ /* 0x000fe200000010ff */
[----:B------:R-:W3:Y:S02]  /*cb80*/  LDSM.16.MT88.4 R112, [R194+0x1000] ;  /* 0x00100000c270783b */ /* 0x000ee40000004200 */
[----:B------:R-:W-:Y:S02]  /*cb90*/  F2FP.BF16.PACK_AB R13, R139, R138 ;  /* 0x0000008a8b0d723e */ /* 0x000fe400000010ff */
[----:B------:R-:W-:Y:S07]  /*cba0*/  F2FP.BF16.PACK_AB R15, R136, R137 ;  /* 0x00000089880f723e */ /* 0x000fee00000010ff */
[C---:B-1----:R-:W-:Y:S07]  /*cbb0*/  HMMA.16816.F32.BF16 R4, R12.reuse, R20, R4 ;  /* 0x000000140c04723c */ /* 0x042fee0000041804 */
[--C-:B------:R-:W-:Y:S01]  /*cbc0*/  FFMA.FTZ R20, R32, c[0x0][0x2d0], -R140.reuse ;  /* 0x0000b40020147a23 */ /* 0x100fe2000001088c */
[C---:B------:R-:W-:Y:S03]  /*cbd0*/  HMMA.16816.F32.BF16 R8, R12.reuse, R22, R8 ;  /* 0x000000160c08723c */ /* 0x040fe60000041808 */
[----:B------:R1:W4:Y:S05]  /*cbe0*/  MUFU.EX2 R158, R20 ;  /* 0x00000014009e7308 */ /* 0x00032a0000000800 */
[C---:B--2---:R-:W-:Y:S07]  /*cbf0*/  HMMA.16816.F32.BF16 R68, R12.reuse, R16, R68 ;  /* 0x000000100c44723c */ /* 0x044fee0000041844 */
[--C-:B------:R-:W-:Y:S01]  /*cc00*/  FFMA.FTZ R16, R30, c[0x0][0x2d0], -R109.reuse ;  /* 0x0000b4001e107a23 */ /* 0x100fe2000001086d */
[C---:B------:R-:W-:Y:S01]  /*cc10*/  HMMA.16816.F32.BF16 R72, R12.reuse, R18, R72 ;  /* 0x000000120c48723c */ /* 0x040fe20000041848 */
[----:B------:R-:W-:Y:S02]  /*cc20*/  LDSM.16.MT88.4 R28, [R192+0x1800] ;  /* 0x00180000c01c783b */ /* 0x000fe40000004200 */
[----:B------:R-:W2:Y:S05]  /*cc30*/  MUFU.EX2 R135, R16 ;  /* 0x0000001000877308 */ /* 0x000eaa0000000800 */
[C---:B------:R-:W-:Y:S04]  /*cc40*/  HMMA.16816.F32.BF16 R76, R12.reuse, R24, R76 ;  /* 0x000000180c4c723c */ /* 0x040fe8000004184c */
[----:B-1----:R-:W-:Y:S02]  /*cc50*/  FFMA.FTZ R20, R33, c[0x0][0x2d0], -R140 ;  /* 0x0000b40021147a23 */ /* 0x002fe4000001088c */
[----:B----4-:R-:W-:Y:S02]  /*cc60*/  FADD.FTZ R2, R158, R2 ;  /* 0x000000029e027221 */ /* 0x010fe40000010000 */
[C---:B------:R-:W-:Y:S01]  /*cc70*/  HMMA.16816.F32.BF16 R80, R12.reuse, R26, R80 ;  /* 0x0000001a0c50723c */ /* 0x040fe20000041850 */
[----:B------:R1:W4:Y:S03]  /*cc80*/  MUFU.EX2 R157, R20 ;  /* 0x00000014009d7308 */ /* 0x0003260000000800 */
[--C-:B------:R-:W-:Y:S02]  /*cc90*/  FFMA.FTZ R24, R34, c[0x0][0x2d0], -R109.reuse ;  /* 0x0000b40022187a23 */ /* 0x100fe4000001086d */
[----:B------:R-:W-:Y:S02]  /*cca0*/  LDSM.16.MT88.4 R32, [R191+0x1800] ;  /* 0x00180000bf20783b */ /* 0x000fe40000004200 */
[C---:B---3--:R-:W-:Y:S03]  /*ccb0*/  HMMA.16816.F32.BF16 R84, R12.reuse, R112, R84 ;  /* 0x000000700c54723c */ /* 0x048fe60000041854 */
[----:B------:R3:W5:Y:S01]  /*ccc0*/  MUFU.EX2 R133, R24 ;  /* 0x0000001800857308 */ /* 0x0007620000000800 */
[----:B--2---:R-:W-:Y:S02]  /*ccd0*/  FADD.FTZ R0, R135, R0 ;  /* 0x0000000087007221 */ /* 0x004fe40000010000 */
[----:B------:R-:W-:Y:S02]  /*cce0*/  LDSM.16.MT88.4 R16, [R194+0x4000] ;  /* 0x00400000c210783b */ /* 0x000fe40000004200 */
[C---:B------:R-:W-:Y:S04]  /*ccf0*/  HMMA.16816.F32.BF16 R88, R12.reuse, R114, R88 ;  /* 0x000000720c58723c */ /* 0x040fe80000041858 */
[----:B------:R-:W-:Y:S02]  /*cd00*/  FADD.FTZ R0, R134, R0 ;  /* 0x0000000086007221 */ /* 0x000fe40000010000 */
[----:B-1----:R-:W1:Y:S01]  /*cd10*/  LDSM.16.MT88.4 R20, [R188+0x4000] ;  /* 0x00400000bc14783b */ /* 0x002e620000004200 */
[----:B----4-:R-:W-:Y:S07]  /*cd20*/  FADD.FTZ R2, R157, R2 ;  /* 0x000000029d027221 */ /* 0x010fee0000010000 */
[----:B---3--:R-:W2:Y:S01]  /*cd30*/  LDSM.16.MT88.4 R24, [R188+0x1800] ;  /* 0x00180000bc18783b */ /* 0x008ea20000004200 */
[----:B-----5:R-:W-:Y:S04]  /*cd40*/  FADD.FTZ R0, R133, R0 ;  /* 0x0000000085007221 */ /* 0x020fe80000010000 */
[----:B------:R-:W-:Y:S01]  /*cd50*/  FADD.FTZ R0, R132, R0 ;  /* 0x0000000084007221 */ /* 0x000fe20000010000 */
[C---:B-1----:R-:W-:Y:S08]  /*cd60*/  HMMA.16816.F32.BF16 R92, R12.reuse, R20, R92 ;  /* 0x000000140c5c723c */ /* 0x042ff0000004185c */
[C---:B------:R-:W-:Y:S01]  /*cd70*/  HMMA.16816.F32.BF16 R96, R12.reuse, R22, R96 ;  /* 0x000000160c60723c */ /* 0x040fe20000041860 */
[----:B------:R-:W-:Y:S07]  /*cd80*/  LDSM.16.MT88.4 R20, [R188+0x4800] ;  /* 0x00480000bc14783b */ /* 0x000fee0000004200 */
[C---:B------:R-:W-:Y:S08]  /*cd90*/  HMMA.16816.F32.BF16 R100, R12.reuse, R116, R100 ;  /* 0x000000740c64723c */ /* 0x040ff00000041864 */
[C---:B------:R-:W-:Y:S01]  /*cda0*/  HMMA.16816.F32.BF16 R104, R12.reuse, R118, R104 ;  /* 0x000000760c68723c */ /* 0x040fe20000041868 */
[----:B------:R-:W-:Y:S07]  /*cdb0*/  LDSM.16.MT88.4 R116, [R188+0x2800] ;  /* 0x00280000bc74783b */ /* 0x000fee0000004200 */
[C---:B------:R-:W-:Y:S08]  /*cdc0*/  HMMA.16816.F32.BF16 R52, R12.reuse, R128, R52 ;  /* 0x000000800c34723c */ /* 0x040ff00000041834 */
[C---:B------:R-:W-:Y:S08]  /*cdd0*/  HMMA.16816.F32.BF16 R56, R12.reuse, R130, R56 ;  /* 0x000000820c38723c */ /* 0x040ff00000041838 */
[C---:B------:R-:W-:Y:S08]  /*cde0*/  HMMA.16816.F32.BF16 R60, R12.reuse, R16, R60 ;  /* 0x000000100c3c723c */ /* 0x040ff0000004183c */
[----:B------:R-:W-:Y:S01]  /*cdf0*/  HMMA.16816.F32.BF16 R64, R12, R18, R64 ;  /* 0x000000120c40723c */ /* 0x000fe20000041840 */
[----:B------:R-:W1:Y:S06]  /*ce00*/  LDSM.16.MT88.4 R16, [R194+0x1800] ;  /* 0x00180000c210783b */ /* 0x000e6c0000004200 */
[----:B------:R-:W-:Y:S02]  /*ce10*/  F2FP.BF16.PACK_AB R12, R159, R160 ;  /* 0x000000a09f0c723e */ /* 0x000fe400000010ff */
[----:B------:R-:W-:Y:S03]  /*ce20*/  F2FP.BF16.PACK_AB R14, R157, R158 ;  /* 0x0000009e9d0e723e */ /* 0x000fe600000010ff */
[----:B------:R-:W-:Y:S02]  /*ce30*/  F2FP.BF16.PACK_AB R13, R134, R135 ;  /* 0x00000087860d723e */ /* 0x000fe400000010ff */
[----:B------:R-:W-:Y:S07]  /*ce40*/  F2FP.BF16.PACK_AB R15, R132, R133 ;  /* 0x00000085840f723e */ /* 0x000fee00000010ff */
[C---:B--2---:R-:W-:Y:S07]  /*ce50*/  HMMA.16816.F32.BF16 R4, R12.reuse, R24, R4 ;  /* 0x000000180c04723c */ /* 0x044fee0000041804 */
        /* <DEDUP_REMOVED lines=8> */
[----:B--2---:R-:W2:Y:S03]  /*cee0*/  LDSM.16.MT88.4 R24, [R192+0x4800] ;  /* 0x00480000c018783b */ /* 0x004ea60000004200 */
[----:B---3--:R-:W-:Y:S03]  /*cef0*/  FADD.FTZ R2, R156, R2 ;  /* 0x000000029c027221 */ /* 0x008fe60000010000 */
[--C-:B------:R-:W-:Y:S01]  /*cf00*/  FFMA.FTZ R32, R38, c[0x0][0x2d0], -R109.reuse ;  /* 0x0000b40026207a23 */ /* 0x100fe2000001086d */
[C---:B------:R-:W-:Y:S03]  /*cf10*/  HMMA.16816.F32.BF16 R80, R12.reuse, R34, R80 ;  /* 0x000000220c50723c */ /* 0x040fe60000041850 */
[----:B------:R3:W3:Y:S05]  /*cf20*/  MUFU.EX2 R129, R32 ;  /* 0x0000002000817308 */ /* 0x0006ea0000000800 */
[C---:B-1----:R-:W-:Y:S04]  /*cf30*/  HMMA.16816.F32.BF16 R84, R12.reuse, R16, R84 ;  /* 0x000000100c54723c */ /* 0x042fe80000041854 */
[----:B----4-:R-:W-:Y:S02]  /*cf40*/  FFMA.FTZ R28, R40, c[0x0][0x2d0], -R140 ;  /* 0x0000b400281c7a23 */ /* 0x010fe4000001088c */
[----:B-----5:R-:W-:Y:S02]  /*cf50*/  FADD.FTZ R2, R151, R2 ;  /* 0x0000000297027221 */ /* 0x020fe40000010000 */
[C---:B------:R-:W-:Y:S01]  /*cf60*/  HMMA.16816.F32.BF16 R88, R12.reuse, R18, R88 ;  /* 0x000000120c58723c */ /* 0x040fe20000041858 */
[----:B------:R-:W1:Y:S03]  /*cf70*/  MUFU.EX2 R150, R28 ;  /* 0x0000001c00967308 */ /* 0x000e660000000800 */
[--C-:B------:R-:W-:Y:S04]  /*cf80*/  FFMA.FTZ R16, R41, c[0x0][0x2d0], -R140.reuse ;  /* 0x0000b40029107a23 */ /* 0x100fe8000001088c */
[C---:B------:R-:W-:Y:S03]  /*cf90*/  HMMA.16816.F32.BF16 R92, R12.reuse, R20, R92 ;  /* 0x000000140c5c723c */ /* 0x040fe6000004185c */
[----:B------:R4:W5:Y:S01]  /*cfa0*/  MUFU.EX2 R149, R16 ;  /* 0x0000001000957308 */ /* 0x0009620000000800 */
[----:B---3--:R-:W-:Y:S02]  /*cfb0*/  FFMA.FTZ R32, R45, c[0x0][0x2d0], -R140 ;  /* 0x0000b4002d207a23 */ /* 0x008fe4000001088c */
[----:B------:R-:W-:Y:S02]  /*cfc0*/  FADD.FTZ R0, R129, R0 ;  /* 0x0000000081007221 */ /* 0x000fe40000010000 */
[C---:B------:R-:W-:Y:S04]  /*cfd0*/  HMMA.16816.F32.BF16 R96, R12.reuse, R22, R96 ;  /* 0x000000160c60723c */ /* 0x040fe80000041860 */
[--C-:B------:R-:W-:Y:S01]  /*cfe0*/  FFMA.FTZ R20, R39, c[0x0][0x2d0], -R109.reuse ;  /* 0x0000b40027147a23 */ /* 0x100fe2000001086d */
[----:B------:R3:W-:Y:S01]  /*cff0*/  MUFU.EX2 R130, R32 ;  /* 0x0000002000827308 */ /* 0x0007e20000000800 */
[----:B------:R-:W-:Y:S02]  /*d000*/  LDSM.16.MT88.4 R36, [R191+0x2800] ;  /* 0x00280000bf24783b */ /* 0x000fe40000004200 */
[C---:B--2---:R-:W-:Y:S04]  /*d010*/  HMMA.16816.F32.BF16 R100, R12.reuse, R24, R100 ;  /* 0x000000180c64723c */ /* 0x044fe80000041864 */
[----:B-1----:R-:W-:Y:S02]  /*d020*/  FADD.FTZ R2, R150, R2 ;  /* 0x0000000296027221 */ /* 0x002fe40000010000 */
[----:B------:R-:W1:Y:S01]  /*d030*/  LDSM.16.MT88.4 R28, [R191+0x4800] ;  /* 0x00480000bf1c783b */ /* 0x000e620000004200 */
[----:B------:R2:W2:Y:S01]  /*d040*/  MUFU.EX2 R128, R20 ;  /* 0x0000001400807308 */ /* 0x0004a20000000800 */
[C---:B------:R-:W-:Y:S04]  /*d050*/  HMMA.16816.F32.BF16 R104, R12.reuse, R26, R104 ;  /* 0x0000001a0c68723c */ /* 0x040fe80000041868 */
[--C-:B------:R-:W-:Y:S02]  /*d060*/  FFMA.FTZ R24, R43, c[0x0][0x2d0], -R109.reuse ;  /* 0x0000b4002b187a23 */ /* 0x100fe4000001086d */
[----:B----4-:R-:W4:Y:S01]  /*d070*/  LDSM.16.MT88.4 R16, [R194+0x4800] ;  /* 0x00480000c210783b */ /* 0x010f220000004200 */
[----:B-----5:R-:W-:Y:S02]  /*d080*/  FADD.FTZ R2, R149, R2 ;  /* 0x0000000295027221 */ /* 0x020fe40000010000 */
[----:B------:R5:W-:Y:S05]  /*d090*/  MUFU.EX2 R110, R24 ;  /* 0x00000018006e7308 */ /* 0x000bea0000000800 */
[----:B---3--:R-:W-:Y:S01]  /*d0a0*/  LDSM.16.MT88.4 R32, [R194+0x5000] ;  /* 0x00500000c220783b */ /* 0x008fe20000004200 */
[--C-:B--2---:R-:W-:Y:S02]  /*d0b0*/  FFMA.FTZ R20, R42, c[0x0][0x2d0], -R109.reuse ;  /* 0x0000b4002a147a23 */ /* 0x104fe4000001086d */
[----:B------:R-:W-:Y:S02]  /*d0c0*/  FADD.FTZ R0, R128, R0 ;  /* 0x0000000080007221 */ /* 0x000fe40000010000 */
[----:B------:R-:W2:Y:S03]  /*d0d0*/  MUFU.EX2 R111, R20 ;  /* 0x00000014006f7308 */ /* 0x000ea60000000800 */
[----:B-----5:R-:W-:Y:S01]  /*d0e0*/  LDSM.16.MT88.4 R24, [R192+0x2000] ;  /* 0x00200000c018783b */ /* 0x020fe20000004200 */
[C---:B-1----:R-:W-:Y:S08]  /*d0f0*/  HMMA.16816.F32.BF16 R52, R12.reuse, R28, R52 ;  /* 0x0000001c0c34723c */ /* 0x042ff00000041834 */
[C---:B------:R-:W-:Y:S01]  /*d100*/  HMMA.16816.F32.BF16 R56, R12.reuse, R30, R56 ;  /* 0x0000001e0c38723c */ /* 0x040fe20000041838 */
[----:B------:R-:W-:Y:S03]  /*d110*/  LDSM.16.MT88.4 R28, [R191+0x2000] ;  /* 0x00200000bf1c783b */ /* 0x000fe60000004200 */
[----:B--2---:R-:W-:Y:S04]  /*d120*/  FADD.FTZ R0, R111, R0 ;  /* 0x000000006f007221 */ /* 0x004fe80000010000 */
[C---:B----4-:R-:W-:Y:S01]  /*d130*/  HMMA.16816.F32.BF16 R60, R12.reuse, R16, R60 ;  /* 0x000000100c3c723c */ /* 0x050fe2000004183c */
[----:B------:R-:W1:Y:S03]  /*d140*/  LDSM.16.MT88.4 R20, [R188+0x2000] ;  /* 0x00200000bc14783b */ /* 0x000e660000004200 */
[----:B------:R-:W-:Y:S04]  /*d150*/  FADD.FTZ R0, R110, R0 ;  /* 0x000000006e007221 */ /* 0x000fe80000010000 */
[----:B------:R-:W-:Y:S01]  /*d160*/  HMMA.16816.F32.BF16 R64, R12, R18, R64 ;  /* 0x000000120c40723c */ /* 0x000fe20000041840 */
[----:B------:R-:W2:Y:S06]  /*d170*/  LDSM.16.MT88.4 R16, [R194+0x2000] ;  /* 0x00200000c210783b */ /* 0x000eac0000004200 */
[----:B------:R-:W-:Y:S02]  /*d180*/  F2FP.BF16.PACK_AB R12, R151, R156 ;  /* 0x0000009c970c723e */ /* 0x000fe400000010ff */
[----:B------:R-:W-:Y:S03]  /*d190*/  F2FP.BF16.PACK_AB R14, R149, R150 ;  /* 0x00000096950e723e */ /* 0x000fe600000010ff */
[----:B------:R-:W-:Y:S02]  /*d1a0*/  F2FP.BF16.PACK_AB R13, R128, R129 ;  /* 0x00000081800d723e */ /* 0x000fe400000010ff */
[----:B------:R-:W-:Y:S02]  /*d1b0*/  F2FP.BF16.PACK_AB R15, R110, R111 ;  /* 0x0000006f6e0f723e */ /* 0x000fe400000010ff */
[----:B------:R-:W-:Y:S05]  /*d1c0*/  MOV R110, R3 ;  /* 0x00000003006e7202 */ /* 0x000fea0000000f00 */
[C---:B-1----:R-:W-:Y:S07]  /*d1d0*/  HMMA.16816.F32.BF16 R4, R12.reuse, R20, R4 ;  /* 0x000000140c04723c */ /* 0x042fee0000041804 */
[--C-:B------:R-:W-:Y:S01]  /*d1e0*/  FFMA.FTZ R20, R44, c[0x0][0x2d0], -R140.reuse ;  /* 0x0000b4002c147a23 */ /* 0x100fe2000001088c */
[C---:B------:R-:W-:Y:S03]  /*d1f0*/  HMMA.16816.F32.BF16 R8, R12.reuse, R22, R8 ;  /* 0x000000160c08723c */ /* 0x040fe60000041808 */
[----:B------:R1:W3:Y:S05]  /*d200*/  MUFU.EX2 R131, R20 ;  /* 0x0000001400837308 */ /* 0x0002ea0000000800 */
[C---:B------:R-:W-:Y:S07]  /*d210*/  HMMA.16816.F32.BF16 R68, R12.reuse, R24, R68 ;  /* 0x000000180c44723c */ /* 0x040fee0000041844 */
[--C-:B------:R-:W-:Y:S01]  /*d220*/  FFMA.FTZ R24, R48, c[0x0][0x2d0], -R140.reuse ;  /* 0x0000b40030187a23 */ /* 0x100fe2000001088c */
[C---:B------:R-:W-:Y:S03]  /*d230*/  HMMA.16816.F32.BF16 R72, R12.reuse, R26, R72 ;  /* 0x0000001a0c48723c */ /* 0x040fe60000041848 */
[----:B------:R4:W-:Y:S05]  /*d240*/  MUFU.EX2 R45, R24 ;  /* 0x00000018002d7308 */ /* 0x0009ea0000000800 */
[C---:B------:R-:W-:Y:S01]  /*d250*/  HMMA.16816.F32.BF16 R76, R12.reuse, R28, R76 ;  /* 0x0000001c0c4c723c */ /* 0x040fe2000004184c */
[----:B-1----:R-:W1:Y:S06]  /*d260*/  LDSM.16.MT88.4 R20, [R188+0x5000] ;  /* 0x00500000bc14783b */ /* 0x002e6c0000004200 */
[--C-:B------:R-:W-:Y:S01]  /*d270*/  FFMA.FTZ R28, R46, c[0x0][0x2d0], -R109.reuse ;  /* 0x0000b4002e1c7a23 */ /* 0x100fe2000001086d */
[C---:B------:R-:W-:Y:S03]  /*d280*/  HMMA.16816.F32.BF16 R80, R12.reuse, R30, R80 ;  /* 0x0000001e0c50723c */ /* 0x040fe60000041850 */
[----:B------:R5:W-:Y:S05]  /*d290*/  MUFU.EX2 R43, R28 ;  /* 0x0000001c002b7308 */ /* 0x000bea0000000800 */
[C---:B--2---:R-:W-:Y:S04]  /*d2a0*/  HMMA.16816.F32.BF16 R84, R12.reuse, R16, R84 ;  /* 0x000000100c54723c */ /* 0x044fe80000041854 */
[----:B----4-:R-:W-:Y:S03]  /*d2b0*/  FFMA.FTZ R24, R49, c[0x0][0x2d0], -R140 ;  /* 0x0000b40031187a23 */ /* 0x010fe6000001088c */
[--C-:B------:R-:W-:Y:S01]  /*d2c0*/  FFMA.FTZ R16, R47, c[0x0][0x2d0], -R109.reuse ;  /* 0x0000b4002f107a23 */ /* 0x100fe2000001086d */
[C---:B------:R-:W-:Y:S01]  /*d2d0*/  HMMA.16816.F32.BF16 R88, R12.reuse, R18, R88 ;  /* 0x000000120c58723c */ /* 0x040fe20000041858 */
[----:B------:R2:W4:Y:S01]  /*d2e0*/  MUFU.EX2 R44, R24 ;  /* 0x00000018002c7308 */ /* 0x0005220000000800 */
[----:B-----5:R-:W-:Y:S09]  /*d2f0*/  LDSM.16.MT88.4 R28, [R191+0x5000] ;  /* 0x00500000bf1c783b */ /* 0x020ff20000004200 */
[----:B------:R5:W3:Y:S01]  /*d300*/  MUFU.EX2 R42, R16 ;  /* 0x00000010002a7308 */ /* 0x000ae20000000800 */
[C---:B-1----:R-:W-:Y:S01]  /*d310*/  HMMA.16816.F32.BF16 R92, R12.reuse, R20, R92 ;  /* 0x000000140c5c723c */ /* 0x042fe2000004185c */
[----:B--2---:R-:W1:Y:S07]  /*d320*/  LDSM.16.MT88.4 R24, [R192+0x5000] ;  /* 0x00500000c018783b */ /* 0x004e6e0000004200 */
[C---:B------:R-:W-:Y:S01]  /*d330*/  HMMA.16816.F32.BF16 R96, R12.reuse, R22, R96 ;  /* 0x000000160c60723c */ /* 0x040fe20000041860 */
[----:B------:R-:W-:Y:S03]  /*d340*/  LDSM.16.MT88.4 R20, [R194+0x2800] ;  /* 0x00280000c214783b */ /* 0x000fe60000004200 */
[--C-:B-----5:R-:W-:Y:S02]  /*d350*/  FFMA.FTZ R16, R50, c[0x0][0x2d0], -R109.reuse ;  /* 0x0000b40032107a23 */ /* 0x120fe4000001086d */
[----:B------:R-:W-:Y:S02]  /*d360*/  FFMA.FTZ R109, R51, c[0x0][0x2d0], -R109 ;  /* 0x0000b400336d7a23 */ /* 0x000fe4000001086d */
[----:B------:R2:W-:Y:S10]  /*d370*/  MUFU.EX2 R41, R16 ;  /* 0x0000001000297308 */ /* 0x0005f40000000800 */
[----:B------:R5:W3:Y:S01]  /*d380*/  MUFU.EX2 R40, R109 ;  /* 0x0000006d00287308 */ /* 0x000ae20000000800 */
[----:B--2---:R-:W2:Y:S01]  /*d390*/  LDSM.16.MT88.4 R16, [R192+0x2800] ;  /* 0x00280000c010783b */ /* 0x004ea20000004200 */
[C---:B-1----:R-:W-:Y:S08]  /*d3a0*/  HMMA.16816.F32.BF16 R100, R12.reuse, R24, R100 ;  /* 0x000000180c64723c */ /* 0x042ff00000041864 */
[C---:B------:R-:W-:Y:S01]  /*d3b0*/  HMMA.16816.F32.BF16 R104, R12.reuse, R26, R104 ;  /* 0x0000001a0c68723c */ /* 0x040fe20000041868 */
[----:B------:R-:W1:Y:S03]  /*d3c0*/  LDSM.16.MT88.4 R24, [R188+0x5800] ;  /* 0x00580000bc18783b */ /* 0x000e660000004200 */
[----:B-----5:R-:W-:Y:S04]  /*d3d0*/  MOV R109, R108 ;  /* 0x0000006c006d7202 */ /* 0x020fe80000000f00 */
[C---:B------:R-:W-:Y:S08]  /*d3e0*/  HMMA.16816.F32.BF16 R52, R12.reuse, R28, R52 ;  /* 0x0000001c0c34723c */ /* 0x040ff00000041834 */
[C---:B------:R-:W-:Y:S08]  /*d3f0*/  HMMA.16816.F32.BF16 R56, R12.reuse, R30, R56 ;  /* 0x0000001e0c38723c */ /* 0x040ff00000041838 */
[C---:B------:R-:W-:Y:S08]  /*d400*/  HMMA.16816.F32.BF16 R60, R12.reuse, R32, R60 ;  /* 0x000000200c3c723c */ /* 0x040ff0000004183c */
[----:B------:R-:W-:Y:S07]  /*d410*/  HMMA.16816.F32.BF16 R64, R12, R34, R64 ;  /* 0x000000220c40723c */ /* 0x000fee0000041840 */
[----:B---3--:R-:W-:Y:S02]  /*d420*/  F2FP.BF16.PACK_AB R12, R130, R131 ;  /* 0x00000083820c723e */ /* 0x008fe400000010ff */
[----:B----4-:R-:W-:Y:S03]  /*d430*/  F2FP.BF16.PACK_AB R14, R44, R45 ;  /* 0x0000002d2c0e723e */ /* 0x010fe600000010ff */
[----:B------:R-:W-:Y:S02]  /*d440*/  F2FP.BF16.PACK_AB R13, R42, R43 ;  /* 0x0000002b2a0d723e */ /* 0x000fe400000010ff */
[----:B------:R-:W-:Y:S07]  /*d450*/  F2FP.BF16.PACK_AB R15, R40, R41 ;  /* 0x00000029280f723e */ /* 0x000fee00000010ff */
[C---:B------:R-:W-:Y:S01]  /*d460*/  HMMA.16816.F32.BF16 R112, R12.reuse, R116, R4 ;  /* 0x000000740c70723c */ /* 0x040fe20000041804 */
[----:B------:R-:W3:Y:S07]  /*d470*/  LDSM.16.MT88.4 R4, [R192+0x5800] ;  /* 0x00580000c004783b */ /* 0x000eee0000004200 */
[C---:B------:R-:W-:Y:S01]  /*d480*/  HMMA.16816.F32.BF16 R116, R12.reuse, R118, R8 ;  /* 0x000000760c74723c */ /* 0x040fe20000041808 */
[----:B------:R-:W4:Y:S07]  /*d490*/  LDSM.16.MT88.4 R8, [R191+0x5800] ;  /* 0x00580000bf08783b */ /* 0x000f2e0000004200 */
[C---:B--2---:R-:W-:Y:S08]  /*d4a0*/  HMMA.16816.F32.BF16 R68, R12.reuse, R16, R68 ;  /* 0x000000100c44723c */ /* 0x044ff00000041844 */
[C---:B------:R-:W-:Y:S01]  /*d4b0*/  HMMA.16816.F32.BF16 R72, R12.reuse, R18, R72 ;  /* 0x000000120c48723c */ /* 0x040fe20000041848 */
[----:B------:R-:W2:Y:S07]  /*d4c0*/  LDSM.16.MT88.4 R16, [R194+0x5800] ;  /* 0x00580000c210783b */ /* 0x000eae0000004200 */
[C---:B------:R-:W-:Y:S08]  /*d4d0*/  HMMA.16816.F32.BF16 R76, R12.reuse, R36, R76 ;  /* 0x000000240c4c723c */ /* 0x040ff0000004184c */
[C---:B------:R-:W-:Y:S08]  /*d4e0*/  HMMA.16816.F32.BF16 R80, R12.reuse, R38, R80 ;  /* 0x000000260c50723c */ /* 0x040ff00000041850 */
[C---:B------:R-:W-:Y:S08]  /*d4f0*/  HMMA.16816.F32.BF16 R84, R12.reuse, R20, R84 ;  /* 0x000000140c54723c */ /* 0x040ff00000041854 */
[C---:B------:R-:W-:Y:S08]  /*d500*/  HMMA.16816.F32.BF16 R88, R12.reuse, R22, R88 ;  /* 0x000000160c58723c */ /* 0x040ff00000041858 */
[C---:B-1----:R-:W-:Y:S08]  /*d510*/  HMMA.16816.F32.BF16 R92, R12.reuse, R24, R92 ;  /* 0x000000180c5c723c */ /* 0x042ff0000004185c */
[C---:B------:R-:W-:Y:S08]  /*d520*/  HMMA.16816.F32.BF16 R96, R12.reuse, R26, R96 ;  /* 0x0000001a0c60723c */ /* 0x040ff00000041860 */
[C---:B---3--:R-:W-:Y:S07]  /*d530*/  HMMA.16816.F32.BF16 R100, R12.reuse, R4, R100 ;  /* 0x000000040c64723c */ /* 0x048fee0000041864 */
[----:B------:R-:W-:Y:S01]  /*d540*/  FADD.FTZ R4, R131, R2 ;  /* 0x0000000283047221 */ /* 0x000fe20000010000 */
[C---:B------:R-:W-:Y:S04]  /*d550*/  HMMA.16816.F32.BF16 R104, R12.reuse, R6, R104 ;  /* 0x000000060c68723c */ /* 0x040fe80000041868 */
[----:B------:R-:W-:Y:S02]  /*d560*/  FADD.FTZ R2, R43, R0 ;  /* 0x000000002b027221 */ /* 0x000fe40000010000 */
[----:B------:R-:W-:Y:S02]  /*d570*/  FADD.FTZ R0, R130, R4 ;  /* 0x0000000482007221 */ /* 0x000fe40000010000 */
[C---:B----4-:R-:W-:Y:S04]  /*d580*/  HMMA.16816.F32.BF16 R52, R12.reuse, R8, R52 ;  /* 0x000000080c34723c */ /* 0x050fe80000041834 */
[----:B------:R-:W-:Y:S02]  /*d590*/  FADD.FTZ R4, R42, R2 ;  /* 0x000000022a047221 */ /* 0x000fe40000010000 */
[----:B------:R-:W-:Y:S02]  /*d5a0*/  FADD.FTZ R2, R45, R0 ;  /* 0x000000002d027221 */ /* 0x000fe40000010000 */
[C---:B------:R-:W-:Y:S04]  /*d5b0*/  HMMA.16816.F32.BF16 R56, R12.reuse, R10, R56 ;  /* 0x0000000a0c38723c */ /* 0x040fe80000041838 */
[----:B------:R-:W-:Y:S02]  /*d5c0*/  FADD.FTZ R2, R44, R2 ;  /* 0x000000022c027221 */ /* 0x000fe40000010000 */
[----:B------:R-:W-:Y:S01]  /*d5d0*/  FADD.FTZ R0, R41, R4 ;  /* 0x0000000429007221 */ /* 0x000fe20000010000 */
[----:B------:R-:W-:Y:S01]  /*d5e0*/  MOV R4, R3 ;  /* 0x0000000300047202 */ /* 0x000fe20000000f00 */
[C---:B--2---:R-:W-:Y:S01]  /*d5f0*/  HMMA.16816.F32.BF16 R60, R12.reuse, R16, R60 ;  /* 0x000000100c3c723c */ /* 0x044fe2000004183c */
[----:B------:R1:W-:Y:S03]  /*d600*/  STL [R1], R2 ;  /* 0x0000000201007387 */ /* 0x0003e60000100800 */
[----:B------:R-:W-:Y:S04]  /*d610*/  FADD.FTZ R0, R40, R0 ;  /* 0x0000000028007221 */ /* 0x000fe80000010000 */
[----:B------:R-:W-:Y:S01]  /*d620*/  HMMA.16816.F32.BF16 R64, R12, R18, R64 ;  /* 0x000000120c40723c */ /* 0x000fe20000041840 */
[----:B------:R1:W-:Y:S01]  /*d630*/  STL [R1+0x4], R0 ;  /* 0x0000040001007387 */ /* 0x0003e20000100800 */
[----:B------:R-:W-:-:S06]  /*d640*/  @P0 BRA `(.L_x_1912) ;  /* 0xffffd3d000000947 */ /* 0x000fcc000383ffff */
.L_x_1911:
[----:B------:R-:W-:-:S13]  /*d650*/  ISETP.GE.AND P0, PT, R212, R223, PT ;  /* 0x000000dfd400720c */ /* 0x000fda0003f06270 */
[----:B------:R-:W-:Y:S05]  /*d660*/  @!P0 BRA `(.L_x_1913) ;  /* 0x00003e5000008947 */ /* 0x000fea0003800000 */
[----:B------:R-:W-:Y:S02]  /*d670*/  MOV R110, R4 ;  /* 0x00000004006e7202 */ /* 0x000fe40000000f00 */
[----:B------:R-:W-:Y:S02]  /*d680*/  MOV R109, R108 ;  /* 0x0000006c006d7202 */ /* 0x000fe40000000f00 */
.L_x_1922:
[----:B------:R-:W-:Y:S04]  /*d690*/  DEPBAR.LE SB0, 0x0 ;  /* 0x000080000000791a */ /* 0x000fe80000000000 */
[----:B------:R-:W-:Y:S01]  /*d6a0*/  WARPSYNC 0xffffffff ;  /* 0xffffffff00007948 */ /* 0x000fe20003800000 */
[----:B------:R-:W-:Y:S01]  /*d6b0*/  BAR.SYNC.DEFER_BLOCKING 0x0 ;  /* 0x0000000000007b1d */ /* 0x000fe20000010000 */
[----:B-1----:R-:W-:Y:S01]  /*d6c0*/  SHF.R.S32.HI R0, RZ, 0x1f, R212 ;  /* 0x0000001fff007819 */ /* 0x002fe200000114d4 */
[----:B------:R-:W-:Y:S01]  /*d6d0*/  IMAD.MOV.U32 R214, RZ, RZ, 0x5 ;  /* 0x00000005ffd67424 */ /* 0x000fe200078e00ff */
[----:B------:R-:W-:Y:S01]  /*d6e0*/  IADD3 R36, P0, R224, 0x40, RZ ;  /* 0x00000040e0247810 */ /* 0x000fe20007f1e0ff */
[----:B------:R-:W-:Y:S02]  /*d6f0*/  IMAD.MOV.U32 R3, RZ, RZ, c[0x0][0x208] ;  /* 0x00008200ff037624 */ /* 0x000fe400078e00ff */
[----:B------:R-:W-:Y:S02]  /*d700*/  IMAD R0, R0, c[0x0][0x208], RZ ;  /* 0x0000820000007a24 */ /* 0x000fe400078e02ff */
[C---:B------:R-:W-:Y:S04]  /*d710*/  IMAD.WIDE.U32 R20, R212.reuse, c[0x0][0x208], RZ ;  /* 0x00008200d4147a25 */ /* 0x040fe800078e00ff */
[----:B------:R-:W-:Y:S02]  /*d720*/  IMAD R0, R212, c[0x0][0x20c], R0 ;  /* 0x00008300d4007a24 */ /* 0x000fe400078e0200 */
[C---:B--2---:R-:W-:Y:S01]  /*d730*/  IMAD.SHL.U32 R2, R3.reuse, 0x20, RZ ;  /* 0x0000002003027824 */ /* 0x044fe200078e00ff */
[----:B------:R-:W-:Y:S01]  /*d740*/  SHF.L.U64.HI R3, R3, R214, c[0x0][0x20c] ;  /* 0x0000830003037619 */ /* 0x000fe200000102d6 */
[----:B------:R-:W-:Y:S02]  /*d750*/  IMAD.IADD R0, R21, 0x1, R0 ;  /* 0x0000000115007824 */ /* 0x000fe400078e0200 */
[----:B------:R-:W-:Y:S02]  /*d760*/  IMAD.MOV.U32 R28, RZ, RZ, R224 ;  /* 0x000000ffff1c7224 */ /* 0x000fe400078e00e0 */
[----:B------:R-:W-:Y:S02]  /*d770*/  IMAD.MOV.U32 R29, RZ, RZ, R228 ;  /* 0x000000ffff1d7224 */ /* 0x000fe400078e00e4 */
[C---:B------:R-:W-:Y:S01]  /*d780*/  IMAD.WIDE.U32 R30, R20.reuse, 0x60, R2 ;  /* 0x00000060141e7825 */ /* 0x040fe200078e0002 */
[----:B------:R-:W1:Y:S01]  /*d790*/  LDSM.16.M88.4 R8, [R189] ;  /* 0x00000000bd08783b */ /* 0x000e620000000200 */
[----:B------:R-:W-:Y:S02]  /*d7a0*/  ULDC UR4, c[0x0][0x324] ;  /* 0x0000c90000047ab9 */ /* 0x000fe40000000800 */
[----:B------:R-:W-:Y:S01]  /*d7b0*/  IMAD.WIDE.U32 R28, R20, 0x60, R28 ;  /* 0x00000060141c7825 */ /* 0x000fe200078e001c */
[-C--:B------:R-:W-:Y:S01]  /*d7c0*/  IADD3 R44, P6, R224, R30.reuse, RZ ;  /* 0x0000001ee02c7210 */ /* 0x080fe20007fde0ff */
[----:B------:R-:W-:Y:S01]  /*d7d0*/  ULOP3.LUT UR4, URZ, UR4, URZ, 0x33, !UPT ;  /* 0x000000043f047292 */ /* 0x000fe2000f8e333f */
[----:B------:R-:W2:Y:S01]  /*d7e0*/  LDSM.16.M88.4 R16, [R189+0x800] ;  /* 0x00080000bd10783b */ /* 0x000ea20000000200 */
[-C--:B------:R-:W-:Y:S01]  /*d7f0*/  IADD3 R39, P5, R36, R30.reuse, RZ ;  /* 0x0000001e24277210 */ /* 0x080fe20007fbe0ff */
[----:B------:R-:W-:Y:S01]  /*d800*/  IMAD.SHL.U32 R45, R28, 0x2, RZ ;  /* 0x000000021c2d7824 */ /* 0x000fe200078e00ff */
[----:B------:R-:W-:Y:S01]  /*d810*/  IADD3 R38, P4, R2, R30, RZ ;  /* 0x0000001e02267210 */ /* 0x000fe20007f9e0ff */
[----:B------:R-:W-:Y:S01]  /*d820*/  IMAD.X R37, RZ, RZ, R228, P0 ;  /* 0x000000ffff257224 */ /* 0x000fe200000e06e4 */
[----:B------:R-:W3:Y:S01]  /*d830*/  LDSM.16.M88.4 R24, [R189+0x1000] ;  /* 0x00100000bd18783b */ /* 0x000ee20000000200 */
[----:B------:R-:W-:Y:S01]  /*d840*/  IMAD R0, R0, 0x60, RZ ;  /* 0x0000006000007824 */ /* 0x000fe200078e02ff */
[----:B------:R-:W-:Y:S03]  /*d850*/  IADD3 R46, P0, R38, R36, RZ ;  /* 0x00000024262e7210 */ /* 0x000fe60007f1e0ff */
[----:B------:R-:W4:Y:S01]  /*d860*/  LDL R219, [R1+0x18] ;  /* 0x0000180001db7983 */ /* 0x000f220000100800 */
[----:B------:R-:W-:Y:S02]  /*d870*/  IMAD.IADD R2, R29, 0x1, R0 ;  /* 0x000000011d027824 */ /* 0x000fe400078e0200 */
[----:B------:R-:W-:Y:S02]  /*d880*/  IMAD.IADD R0, R0, 0x1, R31 ;  /* 0x0000000100007824 */ /* 0x000fe400078e021f */
[----:B------:R-:W5:Y:S01]  /*d890*/  LDSM.16.M88.4 R32, [R189+0x1800] ;  /* 0x00180000bd20783b */ /* 0x000f620000000200 */
[----:B------:R-:W-:Y:S01]  /*d8a0*/  SHF.L.U64.HI R47, R28, 0x1, R2 ;  /* 0x000000011c2f7819 */ /* 0x000fe20000010202 */
[----:B------:R-:W-:Y:S01]  /*d8b0*/  IMAD.X R2, R0, 0x1, R3, P4 ;  /* 0x0000000100027824 */ /* 0x000fe200020e0603 */
[----:B------:R-:W-:Y:S01]  /*d8c0*/  IADD3 R3, P4, R38, R224, RZ ;  /* 0x000000e026037210 */ /* 0x000fe20007f9e0ff */
[----:B------:R-:W-:Y:S01]  /*d8d0*/  IMAD.X R38, R0, 0x1, R228, P6 ;  /* 0x0000000100267824 */ /* 0x000fe200030e06e4 */
[----:B------:R-:W4:Y:S01]  /*d8e0*/  LDL R218, [R1+0x1c] ;  /* 0x00001c0001da7983 */ /* 0x000f220000100800 */
[----:B------:R-:W-:Y:S01]  /*d8f0*/  LEA R160, P6, R44, c[0x0][0x1f8], 0x1 ;  /* 0x00007e002ca07a11 */ /* 0x000fe200078c08ff */
[--C-:B------:R-:W-:Y:S01]  /*d900*/  IMAD.X R0, R0, 0x1, R37.reuse, P5 ;  /* 0x0000000100007824 */ /* 0x100fe200028e0625 */
[C---:B------:R-:W-:Y:S01]  /*d910*/  LEA R158, P5, R39.reuse, c[0x0][0x1f8], 0x1 ;  /* 0x00007e00279e7a11 */ /* 0x040fe200078a08ff */
[----:B------:R-:W-:Y:S01]  /*d920*/  IMAD.X R108, R2, 0x1, R37, P0 ;  /* 0x00000001026c7824 */ /* 0x000fe200000e0625 */
[----:B------:R-:W3:Y:S01]  /*d930*/  LDSM.16.M88.4 R40, [R189+0x2000] ;  /* 0x00200000bd28783b */ /* 0x000ee20000000200 */
[----:B------:R-:W-:Y:S01]  /*d940*/  LEA.HI.X R161, R44, c[0x0][0x1fc], R38, 0x1, P6 ;  /* 0x00007f002ca17a11 */ /* 0x000fe200030f0c26 */
[----:B------:R-:W-:Y:S01]  /*d950*/  IMAD.X R36, R2, 0x1, R228, P4 ;  /* 0x0000000102247824 */ /* 0x000fe200020e06e4 */
[----:B------:R-:W-:Y:S02]  /*d960*/  LEA.HI.X R159, R39, c[0x0][0x1fc], R0, 0x1, P5 ;  /* 0x00007f00279f7a11 */ /* 0x000fe400028f0c00 */
[----:B------:R-:W4:Y:S01]  /*d970*/  LDL R215, [R1+0x10] ;  /* 0x0000100001d77983 */ /* 0x000f220000100800 */
[----:B------:R-:W-:Y:S02]  /*d980*/  IADD3 R44, P5, R45, c[0x0][0x1f8], RZ ;  /* 0x00007e002d2c7a10 */ /* 0x000fe40007fbe0ff */
[C---:B------:R-:W-:Y:S01]  /*d990*/  LEA R162, P4, R3.reuse, c[0x0][0x1f8], 0x1 ;  /* 0x00007e0003a27a11 */ /* 0x040fe200078808ff */
[C---:B-1----:R-:W-:Y:S01]  /*d9a0*/  HMMA.16816.F32.BF16 R4, R120.reuse, R8, RZ ;  /* 0x000000087804723c */ /* 0x042fe200000418ff */
[----:B------:R-:W1:Y:S02]  /*d9b0*/  LDSM.16.M88.4 R48, [R189+0x2800] ;  /* 0x00280000bd30783b */ /* 0x000e640000000200 */
[----:B------:R-:W-:Y:S02]  /*d9c0*/  LEA.HI.X R163, R3, c[0x0][0x1fc], R36, 0x1, P4 ;  /* 0x00007f0003a37a11 */ /* 0x000fe400020f0c24 */
[----:B------:R-:W-:Y:S01]  /*d9d0*/  LEA R156, P4, R46, c[0x0][0x1f8], 0x1 ;  /* 0x00007e002e9c7a11 */ /* 0x000fe200078808ff */
[----:B------:R-:W4:Y:S01]  /*d9e0*/  LDL R217, [R1+0xc] ;  /* 0x00000c0001d97983 */ /* 0x000f220000100800 */
[----:B------:R-:W-:Y:S01]  /*d9f0*/  ISETP.GE.AND P0, PT, R246, c[0x0][0x1d4], PT ;  /* 0x00007500f6007a0c */ /* 0x000fe20003f06270 */
[C---:B------:R-:W-:Y:S01]  /*da00*/  HMMA.16816.F32.BF16 R8, R120.reuse, R10, RZ ;  /* 0x0000000a7808723c */ /* 0x040fe200000418ff */
[----:B------:R-:W-:Y:S02]  /*da10*/  LEA.HI.X R157, R46, c[0x0][0x1fc], R108, 0x1, P4 ;  /* 0x00007f002e9d7a11 */ /* 0x000fe400020f0c6c */
[----:B------:R-:W1:Y:S01]  /*da20*/  LDSM.16.M88.4 R128, [R195] ;  /* 0x00000000c380783b */ /* 0x000e620000000200 */
[----:B------:R-:W-:Y:S02]  /*da30*/  IADD3 R2, P6, R45, 0x80, RZ ;  /* 0x000000802d027810 */ /* 0x000fe40007fde0ff */
[----:B------:R-:W-:Y:S02]  /*da40*/  IADD3.X R45, R47, c[0x0][0x1fc], RZ, P5, !PT ;  /* 0x00007f002f2d7a10 */ /* 0x000fe40002ffe4ff */
[C---:B--2---:R-:W-:Y:S01]  /*da50*/  HMMA.16816.F32.BF16 R12, R120.reuse, R16, RZ ;  /* 0x00000010780c723c */ /* 0x044fe200000418ff */
[----:B------:R-:W2:Y:S03]  /*da60*/  LDL R216, [R1+0x8] ;  /* 0x0000080001d87983 */ /* 0x000ea60000100800 */
[----:B------:R-:W-:Y:S02]  /*da70*/  IADD3 R2, P5, R2, c[0x0][0x1f8], RZ ;  /* 0x00007e0002027a10 */ /* 0x000fe40007fbe0ff */
[----:B------:R-:W1:Y:S02]  /*da80*/  LDSM.16.M88.4 R132, [R206] ;  /* 0x00000000ce84783b */ /* 0x000e640000000200 */
[C---:B------:R-:W-:Y:S01]  /*da90*/  HMMA.16816.F32.BF16 R16, R120.reuse, R18, RZ ;  /* 0x000000127810723c */ /* 0x040fe200000418ff */
[----:B------:R-:W-:Y:S02]  /*daa0*/  IADD3.X R3, RZ, c[0x0][0x1fc], R47, P5, P6 ;  /* 0x00007f00ff037a10 */ /* 0x000fe40002fec42f */
[----:B------:R-:W1:Y:S01]  /*dab0*/  LDSM.16.M88.4 R136, [R205] ;  /* 0x00000000cd88783b */ /* 0x000e620000000200 */
[C---:B------:R-:W-:Y:S04]  /*dac0*/  ISETP.GT.AND P6, PT, R212.reuse, R223, PT ;  /* 0x000000dfd400720c */ /* 0x040fe80003fc4270 */
[C---:B---3--:R-:W-:Y:S01]  /*dad0*/  HMMA.16816.F32.BF16 R20, R120.reuse, R24, RZ ;  /* 0x000000187814723c */ /* 0x048fe200000418ff */
[----:B------:R-:W3:Y:S05]  /*dae0*/  LDSM.16.M88.4 R140, [R204] ;  /* 0x00000000cc8c783b */ /* 0x000eea0000000200 */
[----:B------:R-:W1:Y:S02]  /*daf0*/  LDSM.16.M88.4 R144, [R203] ;  /* 0x00000000cb90783b */ /* 0x000e640000000200 */
[C---:B------:R-:W-:Y:S01]  /*db00*/  HMMA.16816.F32.BF16 R24, R120.reuse, R26, RZ ;  /* 0x0000001a7818723c */ /* 0x040fe200000418ff */
[----:B------:R-:W-:Y:S02]  /*db10*/  @P6 IMAD.MOV.U32 R111, RZ, RZ, c[0x0][0x1e0] ;  /* 0x00007800ff6f6624 */ /* 0x000fe400078e00ff */
[----:B------:R-:W3:Y:S01]  /*db20*/  LDSM.16.M88.4 R148, [R202] ;  /* 0x00000000ca94783b */ /* 0x000ee20000000200 */
[----:B------:R-:W-:Y:S04]  /*db30*/  @P6 IADD3 R0, R212, -0x1, RZ ;  /* 0xffffffffd4006810 */ /* 0x000fe80007ffe0ff */
[C---:B-----5:R-:W-:Y:S01]  /*db40*/  HMMA.16816.F32.BF16 R28, R120.reuse, R32, RZ ;  /* 0x00000020781c723c */ /* 0x060fe200000418ff */
[----:B------:R-:W-:Y:S01]  /*db50*/  @!PT LDS RZ, [RZ] ;  /* 0x00000000fffff984 */ /* 0x000fe20000000800 */
[----:B------:R-:W-:Y:S01]  /*db60*/  @!PT LDS RZ, [RZ] ;  /* 0x00000000fffff984 */ /* 0x000fe20000000800 */
[----:B------:R-:W-:Y:S01]  /*db70*/  @!PT LDS RZ, [RZ] ;  /* 0x00000000fffff984 */ /* 0x000fe20000000800 */
[----:B------:R1:W-:Y:S05]  /*db80*/  LDGSTS.E.BYPASS.LTC128B.128 [R213+0x100], [R44.64], !P0 ;  /* 0x001000002cd57fae */ /* 0x0003ea000c101d48 */
[----:B------:R5:W-:Y:S02]  /*db90*/  LDGSTS.E.BYPASS.LTC128B.128 [R213+0x3100], [R2.64], !P3 ;  /* 0x0310000002d57fae */ /* 0x000be4000d901d48 */
[C---:B------:R-:W-:Y:S03]  /*dba0*/  HMMA.16816.F32.BF16 R32, R120.reuse, R34, RZ ;  /* 0x000000227820723c */ /* 0x040fe600000418ff */
[----:B------:R3:W-:Y:S05]  /*dbb0*/  LDGSTS.E.BYPASS.LTC128B.128 [R213+0x1100], [R160.64], !P0 ;  /* 0x01100000a0d57fae */ /* 0x0007ea000c101d48 */
[C---:B------:R-:W-:Y:S01]  /*dbc0*/  HMMA.16816.F32.BF16 R36, R120.reuse, R40, RZ ;  /* 0x000000287824723c */ /* 0x040fe200000418ff */
[----:B------:R3:W-:Y:S05]  /*dbd0*/  LDGSTS.E.BYPASS.LTC128B.128 [R213+0x4100], [R158.64], !P3 ;  /* 0x041000009ed57fae */ /* 0x0007ea000d901d48 */
[----:B------:R3:W-:Y:S02]  /*dbe0*/  LDGSTS.E.BYPASS.LTC128B.128 [R213+0x2100], [R162.64], !P0 ;  /* 0x02100000a2d57fae */ /* 0x0007e4000c101d48 */
[C---:B------:R-:W-:Y:S03]  /*dbf0*/  HMMA.16816.F32.BF16 R40, R120.reuse, R42, RZ ;  /* 0x0000002a7828723c */ /* 0x040fe600000418ff */
[----:B------:R3:W-:Y:S05]  /*dc00*/  LDGSTS.E.BYPASS.LTC128B.128 [R213+0x5100], [R156.64], !P3 ;  /* 0x051000009cd57fae */ /* 0x0007ea000d901d48 */
[C---:B-1----:R-:W-:Y:S01]  /*dc10*/  HMMA.16816.F32.BF16 R44, R120.reuse, R48, RZ ;  /* 0x00000030782c723c */ /* 0x042fe200000418ff */
[----:B------:R-:W-:Y:S03]  /*dc20*/  LDSM.16.M88.4 R184, [R193+0x1000] ;  /* 0x00100000c1b8783b */ /* 0x000fe60000000200 */
[C---:B-----5:R-:W-:Y:S02]  /*dc30*/  @P6 SHF.L.U64.HI R3, R111.reuse, R214, c[0x0][0x1e4] ;  /* 0x000079006f036619 */ /* 0x060fe400000102d6 */
[----:B------:R-:W0:Y:S01]  /*dc40*/  LDGDEPBAR ;  /* 0x00000000000079af */ /* 0x000e220000000000 */
[----:B------:R-:W-:Y:S01]  /*dc50*/  @P6 SHF.R.S32.HI R2, RZ, 0x1f, R0 ;  /* 0x0000001fff026819 */ /* 0x000fe20000011400 */
[----:B------:R-:W-:Y:S04]  /*dc60*/  HMMA.16816.F32.BF16 R48, R120, R50, RZ ;  /* 0x000000327830723c */ /* 0x000fe800000418ff */
[----:B------:R-:W-:Y:S04]  /*dc70*/  @P6 IMAD R2, R2, c[0x0][0x1e0], RZ ;  /* 0x0000780002026a24 */ /* 0x000fe800078e02ff */
[C---:B------:R-:W-:Y:S01]  /*dc80*/  HMMA.16816.F32.BF16 R4, R124.reuse, R128, R4 ;  /* 0x000000807c04723c */ /* 0x040fe20000041804 */
[----:B---3--:R-:W-:Y:S04]  /*dc90*/  LDSM.16.M88.4 R160, [R193+0x800] ;  /* 0x00080000c1a0783b */ /* 0x008fe80000000200 */
[----:B------:R-:W-:Y:S01]  /*dca0*/  @P6 IMAD R108, R0, c[0x0][0x1e4], R2 ;  /* 0x00007900006c6a24 */ /* 0x000fe200078e0202 */
[----:B------:R-:W1:Y:S01]  /*dcb0*/  LDSM.16.M88.4 R156, [R193] ;  /* 0x00000000c19c783b */ /* 0x000e620000000200 */
[----:B------:R-:W-:Y:S01]  /*dcc0*/  @P6 IMAD.SHL.U32 R2, R111, 0x20, RZ ;  /* 0x000000206f026824 */ /* 0x000fe200078e00ff */
[C---:B------:R-:W-:Y:S03]  /*dcd0*/  HMMA.16816.F32.BF16 R8, R124.reuse, R130, R8 ;  /* 0x000000827c08723c */ /* 0x040fe60000041808 */
[----:B------:R-:W3:Y:S01]  /*dce0*/  LDSM.16.M88.4 R128, [R193+0x1800] ;  /* 0x00180000c180783b */ /* 0x000ee20000000200 */
[----:B------:R-:W-:Y:S04]  /*dcf0*/  @P6 IADD3 R111, P4, R226, 0x40, RZ ;  /* 0x00000040e26f6810 */ /* 0x000fe80007f9e0ff */
        /* <DEDUP_REMOVED lines=8> */
[----:B------:R-:W3:Y:S07]  /*dd80*/  LDSM.16.M88.4 R140, [R190] ;  /* 0x00000000be8c783b */ /* 0x000eee0000000200 */
[C---:B------:R-:W-:Y:S08]  /*dd90*/  HMMA.16816.F32.BF16 R36, R124.reuse, R144, R36 ;  /* 0x000000907c24723c */ /* 0x040ff00000041824 */
[C---:B------:R-:W-:Y:S01]  /*dda0*/  HMMA.16816.F32.BF16 R40, R124.reuse, R146, R40 ;  /* 0x000000927c28723c */ /* 0x040fe20000041828 */
[----:B------:R-:W3:Y:S07]  /*ddb0*/  LDSM.16.M88.4 R144, [R190+0x800] ;  /* 0x00080000be90783b */ /* 0x000eee0000000200 */
[C---:B------:R-:W-:Y:S08]  /*ddc0*/  HMMA.16816.F32.BF16 R44, R124.reuse, R148, R44 ;  /* 0x000000947c2c723c */ /* 0x040ff0000004182c */
[----:B------:R-:W-:Y:S01]  /*ddd0*/  HMMA.16816.F32.BF16 R48, R124, R150, R48 ;  /* 0x000000967c30723c */ /* 0x000fe20000041830 */
[----:B------:R-:W2:Y:S07]  /*dde0*/  LDSM.16.M88.4 R148, [R190+0x1000] ;  /* 0x00100000be94783b */ /* 0x000eae0000000200 */
        /* <DEDUP_REMOVED lines=20> */
[----:B------:R-:W3:Y:S07]  /*df30*/  LDSM.16.M88.4 R140, [R189+0x4000] ;  /* 0x00400000bd8c783b */ /* 0x000eee0000000200 */
[C---:B------:R-:W-:Y:S08]  /*df40*/  HMMA.16816.F32.BF16 R12, R164.reuse, R144, R12 ;  /* 0x00000090a40c723c */ /* 0x040ff0000004180c */
[C---:B------:R-:W-:Y:S01]  /*df50*/  HMMA.16816.F32.BF16 R16, R164.reuse, R146, R16 ;  /* 0x00000092a410723c */ /* 0x040fe20000041810 */
[----:B------:R-:W3:Y:S07]  /*df60*/  LDSM.16.M88.4 R144, [R189+0x4800] ;  /* 0x00480000bd90783b */ /* 0x000eee0000000200 */
[C---:B--2---:R-:W-:Y:S08]  /*df70*/  HMMA.16816.F32.BF16 R20, R164.reuse, R148, R20 ;  /* 0x00000094a414723c */ /* 0x044ff00000041814 */
[C---:B------:R-:W-:Y:S01]  /*df80*/  HMMA.16816.F32.BF16 R24, R164.reuse, R150, R24 ;  /* 0x00000096a418723c */ /* 0x040fe20000041818 */
[----:B------:R-:W-:Y:S07]  /*df90*/  LDSM.16.M88.4 R148, [R201] ;  /* 0x00000000c994783b */ /* 0x000fee0000000200 */
[C---:B-1----:R-:W-:Y:S08]  /*dfa0*/  HMMA.16816.F32.BF16 R28, R164.reuse, R128, R28 ;  /* 0x00000080a41c723c */ /* 0x042ff0000004181c */
[C---:B------:R-:W-:Y:S01]  /*dfb0*/  HMMA.16816.F32.BF16 R32, R164.reuse, R130, R32 ;  /* 0x00000082a420723c */ /* 0x040fe20000041820 */
[----:B------:R-:W1:Y:S07]  /*dfc0*/  LDSM.16.M88.4 R128, [R189+0x5000] ;  /* 0x00500000bd80783b */ /* 0x000e6e0000000200 */
[C---:B------:R-:W-:Y:S08]  /*dfd0*/  HMMA.16816.F32.BF16 R36, R164.reuse, R156, R36 ;  /* 0x0000009ca424723c */ /* 0x040ff00000041824 */
[C---:B------:R-:W-:Y:S01]  /*dfe0*/  HMMA.16816.F32.BF16 R40, R164.reuse, R158, R40 ;  /* 0x0000009ea428723c */ /* 0x040fe20000041828 */
[----:B------:R-:W-:Y:S07]  /*dff0*/  LDSM.16.M88.4 R156, [R193+0x4800] ;  /* 0x00480000c19c783b */ /* 0x000fee0000000200 */
[C---:B------:R-:W-:Y:S08]  /*e000*/  HMMA.16816.F32.BF16 R44, R164.reuse, R160, R44 ;  /* 0x000000a0a42c723c */ /* 0x040ff0000004182c */
[----:B------:R-:W-:Y:S01]  /*e010*/  HMMA.16816.F32.BF16 R48, R164, R162, R48 ;  /* 0x000000a2a430723c */ /* 0x000fe20000041830 */
[----:B------:R-:W-:Y:S07]  /*e020*/  LDSM.16.M88.4 R160, [R193+0x5000] ;  /* 0x00500000c1a0783b */ /* 0x000fee0000000200 */
[C---:B---3--:R-:W-:Y:S08]  /*e030*/  HMMA.16816.F32.BF16 R4, R168.reuse, R132, R4 ;  /* 0x00000084a804723c */ /* 0x048ff00000041804 */
[C---:B------:R-:W-:Y:S01]  /*e040*/  HMMA.16816.F32.BF16 R8, R168.reuse, R134, R8 ;  /* 0x00000086a808723c */ /* 0x040fe20000041808 */
[----:B------:R-:W2:Y:S07]  /*e050*/  LDSM.16.M88.4 R132, [R189+0x5800] ;  /* 0x00580000bd84783b */ /* 0x000eae0000000200 */
[C---:B-----5:R-:W-:Y:S08]  /*e060*/  HMMA.16816.F32.BF16 R12, R168.reuse, R136, R12 ;  /* 0x00000088a80c723c */ /* 0x060ff0000004180c */
[C---:B------:R-:W-:Y:S01]  /*e070*/  HMMA.16816.F32.BF16 R16, R168.reuse, R138, R16 ;  /* 0x0000008aa810723c */ /* 0x040fe20000041810 */
[----:B------:R-:W3:Y:S07]  /*e080*/  LDSM.16.M88.4 R136, [R200] ;  /* 0x00000000c888783b */ /* 0x000eee0000000200 */
[C---:B------:R-:W-:Y:S08]  /*e090*/  HMMA.16816.F32.BF16 R20, R168.reuse, R140, R20 ;  /* 0x0000008ca814723c */ /* 0x040ff00000041814 */
[C---:B------:R-:W-:Y:S01]  /*e0a0*/  HMMA.16816.F32.BF16 R24, R168.reuse, R142, R24 ;  /* 0x0000008ea818723c */ /* 0x040fe20000041818 */
[----:B------:R-:W5:Y:S07]  /*e0b0*/  LDSM.16.M88.4 R140, [R199] ;  /* 0x00000000c78c783b */ /* 0x000f6e0000000200 */
[C---:B------:R-:W-:Y:S08]  /*e0c0*/  HMMA.16816.F32.BF16 R28, R168.reuse, R144, R28 ;  /* 0x00000090a81c723c */ /* 0x040ff0000004181c */
[C---:B------:R-:W-:Y:S01]  /*e0d0*/  HMMA.16816.F32.BF16 R32, R168.reuse, R146, R32 ;  /* 0x00000092a820723c */ /* 0x040fe20000041820 */
[----:B------:R-:W3:Y:S07]  /*e0e0*/  LDSM.16.M88.4 R144, [R198] ;  /* 0x00000000c690783b */ /* 0x000eee0000000200 */
        /* <DEDUP_REMOVED lines=27> */
[C---:B-----5:R-:W-:Y:S07]  /*e2a0*/  HMMA.16816.F32.BF16 R12, R176.reuse, R140, R12 ;  /* 0x0000008cb00c723c */ /* 0x060fee000004180c */
[----:B------:R-:W-:Y:S01]  /*e2b0*/  @P6 IMAD.WIDE.U32 R140, R0, c[0x0][0x1e0], RZ ;  /* 0x00007800008c6a25 */ /* 0x000fe200078e00ff */
[C---:B------:R-:W-:Y:S04]  /*e2c0*/  HMMA.16816.F32.BF16 R16, R176.reuse, R142, R16 ;  /* 0x0000008eb010723c */ /* 0x040fe80000041810 */
[----:B------:R-:W-:Y:S03]  /*e2d0*/  @P6 IMAD.IADD R0, R141, 0x1, R108 ;  /* 0x000000018d006824 */ /* 0x000fe600078e026c */
[----:B------:R-:W-:Y:S01]  /*e2e0*/  @P6 IMAD.X R143, RZ, RZ, R229, P4 ;  /* 0x000000ffff8f6224 */ /* 0x000fe200020e06e5 */
[C---:B------:R-:W-:Y:S08]  /*e2f0*/  HMMA.16816.F32.BF16 R20, R176.reuse, R148, R20 ;  /* 0x00000094b014723c */ /* 0x040ff00000041814 */
[C---:B------:R-:W-:Y:S08]  /*e300*/  HMMA.16816.F32.BF16 R24, R176.reuse, R150, R24 ;  /* 0x00000096b018723c */ /* 0x040ff00000041818 */
[C---:B------:R-:W-:Y:S08]  /*e310*/  HMMA.16816.F32.BF16 R28, R176.reuse, R156, R28 ;  /* 0x0000009cb01c723c */ /* 0x040ff0000004181c */
[C---:B------:R-:W-:Y:S08]  /*e320*/  HMMA.16816.F32.BF16 R32, R176.reuse, R158, R32 ;  /* 0x0000009eb020723c */ /* 0x040ff00000041820 */
[C---:B------:R-:W-:Y:S08]  /*e330*/  HMMA.16816.F32.BF16 R36, R176.reuse, R160, R36 ;  /* 0x000000a0b024723c */ /* 0x040ff00000041824 */
[C---:B------:R-:W-:Y:S08]  /*e340*/  HMMA.16816.F32.BF16 R40, R176.reuse, R162, R40 ;  /* 0x000000a2b028723c */ /* 0x040ff00000041828 */
[C---:B----4-:R-:W-:Y:S07]  /*e350*/  HMMA.16816.F32.BF16 R44, R176.reuse, R144, R44 ;  /* 0x00000090b02c723c */ /* 0x050fee000004182c */
[----:B------:R-:W-:Y:S01]  /*e360*/  @P6 IMAD R145, R0, 0x60, RZ ;  /* 0x0000006000916824 */ /* 0x000fe200078e02ff */
[----:B------:R-:W-:Y:S08]  /*e370*/  HMMA.16816.F32.BF16 R48, R176, R146, R48 ;  /* 0x00000092b030723c */ /* 0x000ff00000041830 */
[C---:B------:R-:W-:Y:S08]  /*e380*/  HMMA.16816.F32.BF16 R4, R180.reuse, R184, R4 ;  /* 0x000000b8b404723c */ /* 0x040ff00000041804 */
[C---:B------:R-:W-:Y:S08]  /*e390*/  HMMA.16816.F32.BF16 R8, R180.reuse, R186, R8 ;  /* 0x000000bab408723c */ /* 0x040ff00000041808 */
[C---:B-1----:R-:W-:Y:S08]  /*e3a0*/  HMMA.16816.F32.BF16 R12, R180.reuse, R128, R12 ;  /* 0x00000080b40c723c */ /* 0x042ff0000004180c */
[C---:B------:R-:W-:Y:S01]  /*e3b0*/  HMMA.16816.F32.BF16 R16, R180.reuse, R130, R16 ;  /* 0x00000082b410723c */ /* 0x040fe20000041810 */
[----:B------:R-:W1:Y:S07]  /*e3c0*/  LDSM.16.M88.4 R128, [R190+0x5000] ;  /* 0x00500000be80783b */ /* 0x000e6e0000000200 */
[C---:B--2---:R-:W-:Y:S07]  /*e3d0*/  HMMA.16816.F32.BF16 R20, R180.reuse, R132, R20 ;  /* 0x00000084b414723c */ /* 0x044fee0000041814 */
[----:B------:R-:W-:Y:S01]  /*e3e0*/  @P6 IMAD.WIDE.U32 R132, R140, 0x60, R2 ;  /* 0x000000608c846825 */ /* 0x000fe200078e0002 */
[C---:B------:R-:W-:Y:S04]  /*e3f0*/  HMMA.16816.F32.BF16 R24, R180.reuse, R134, R24 ;  /* 0x00000086b418723c */ /* 0x040fe80000041818 */
[-C--:B------:R-:W-:Y:S01]  /*e400*/  @P6 IADD3 R142, P5, R2, R132.reuse, RZ ;  /* 0x00000084028e6210 */ /* 0x080fe20007fbe0ff */
[----:B------:R-:W-:Y:S01]  /*e410*/  @P6 IMAD.IADD R0, R145, 0x1, R133 ;  /* 0x0000000191006824 */ /* 0x000fe200078e0285 */
[-C--:B------:R-:W-:Y:S01]  /*e420*/  @P6 IADD3 R141, P4, R226, R132.reuse, RZ ;  /* 0x00000084e28d6210 */ /* 0x080fe20007f9e0ff */
[----:B------:R-:W-:Y:S01]  /*e430*/  @P6 IMAD.MOV.U32 R2, RZ, RZ, R226 ;  /* 0x000000ffff026224 */ /* 0x000fe200078e00e2 */
[C---:B---3--:R-:W-:Y:S04]  /*e440*/  HMMA.16816.F32.BF16 R28, R180.reuse, R136, R28 ;  /* 0x00000088b41c723c */ /* 0x048fe8000004181c */
[C---:B------:R-:W-:Y:S01]  /*e450*/  @P6 IMAD.X R144, R0.reuse, 0x1, R3, P5 ;  /* 0x0000000100906824 */ /* 0x040fe200028e0603 */
[----:B------:R-:W-:Y:S01]  /*e460*/  @P6 IADD3 R108, P5, R111, R132, RZ ;  /* 0x000000846f6c6210 */ /* 0x000fe20007fbe0ff */
[--C-:B------:R-:W-:Y:S01]  /*e470*/  @P6 IMAD.MOV.U32 R3, RZ, RZ, R229.reuse ;  /* 0x000000ffff036224 */ /* 0x100fe200078e00e5 */
[----:B------:R-:W2:Y:S01]  /*e480*/  LDSM.16.M88.4 R132, [R190+0x5800] ;  /* 0x00580000be84783b */ /* 0x000ea20000000200 */
[----:B------:R-:W-:Y:S04]  /*e490*/  DEPBAR.LE SB0, 0x0 ;  /* 0x000080000000791a */ /* 0x000fe80000000000 */
[----:B------:R-:W-:Y:S01]  /*e4a0*/  BAR.SYNC.DEFER_BLOCKING 0x0 ;  /* 0x0000000000007b1d */ /* 0x000fe20000010000 */
[C---:B------:R-:W-:Y:S01]  /*e4b0*/  @P6 IMAD.X R136, R0.reuse, 0x1, R229, P4 ;  /* 0x0000000100886824 */ /* 0x040fe200020e06e5 */
[C---:B------:R-:W-:Y:S01]  /*e4c0*/  @P6 LEA R146, P4, R141.reuse, c[0x0][0x1c8], 0x1 ;  /* 0x000072008d926a11 */ /* 0x040fe200078808ff */
[C---:B------:R-:W-:Y:S05]  /*e4d0*/  HMMA.16816.F32.BF16 R32, R180.reuse, R138, R32 ;  /* 0x0000008ab420723c */ /* 0x040fea0000041820 */
[----:B------:R-:W-:Y:S01]  /*e4e0*/  @P6 IMAD.X R0, R0, 0x1, R143, P5 ;  /* 0x0000000100006824 */ /* 0x000fe200028e068f */
[----:B------:R-:W-:Y:S01]  /*e4f0*/  @P6 LEA R148, P5, R108, c[0x0][0x1c8], 0x1 ;  /* 0x000072006c946a11 */ /* 0x000fe200078a08ff */
[----:B------:R-:W-:Y:S01]  /*e500*/  @P6 IMAD.WIDE.U32 R2, R140, 0x60, R2 ;  /* 0x000000608c026825 */ /* 0x000fe200078e0002 */
[----:B------:R-:W-:Y:S01]  /*e510*/  @P6 LEA.HI.X R147, R141, c[0x0][0x1cc], R136, 0x1, P4 ;  /* 0x000073008d936a11 */ /* 0x000fe200020f0c88 */
[C---:B-1----:R-:W-:Y:S03]  /*e520*/  HMMA.16816.F32.BF16 R36, R180.reuse, R128, R36 ;  /* 0x00000080b424723c */ /* 0x042fe60000041824 */
[----:B------:R-:W-:Y:S01]  /*e530*/  @P6 LEA.HI.X R149, R108, c[0x0][0x1cc], R0, 0x1, P5 ;  /* 0x000073006c956a11 */ /* 0x000fe200028f0c00 */
[----:B------:R-:W-:Y:S01]  /*e540*/  @P6 IMAD.IADD R136, R3, 0x1, R145 ;  /* 0x0000000103886824 */ /* 0x000fe200078e0291 */
[----:B------:R-:W-:Y:S01]  /*e550*/  @P6 IADD3 R108, P5, R142, R111, RZ ;  /* 0x0000006f8e6c6210 */ /* 0x000fe20007fbe0ff */
[----:B------:R-:W-:Y:S01]  /*e560*/  @P6 IMAD.SHL.U32 R3, R2, 0x2, RZ ;  /* 0x0000000202036824 */ /* 0x000fe200078e00ff */
[----:B------:R-:W-:Y:S01]  /*e570*/  @P6 IADD3 R0, P4, R142, R226, RZ ;  /* 0x000000e28e006210 */ /* 0x000fe20007f9e0ff */
[C---:B------:R-:W-:Y:S04]  /*e580*/  HMMA.16816.F32.BF16 R40, R180.reuse, R130, R40 ;  /* 0x00000082b428723c */ /* 0x040fe80000041828 */
[----:B------:R-:W-:Y:S01]  /*e590*/  @P6 IMAD.X R137, R144, 0x1, R143, P5 ;  /* 0x0000000190896824 */ /* 0x000fe200028e068f */
[----:B------:R-:W-:Y:S01]  /*e5a0*/  @P6 LEA R140, P5, R0, c[0x0][0x1c8], 0x1 ;  /* 0x00007200008c6a11 */ /* 0x000fe200078a08ff */
[----:B------:R-:W-:Y:S01]  /*e5b0*/  @P6 IMAD.X R111, R144, 0x1, R229, P4 ;  /* 0x00000001906f6824 */ /* 0x000fe200020e06e5 */
[----:B------:R-:W-:Y:S02]  /*e5c0*/  @P6 LEA R138, P4, R108, c[0x0][0x1c8], 0x1 ;  /* 0x000072006c8a6a11 */ /* 0x000fe400078808ff */
[----:B------:R-:W-:Y:S03]  /*e5d0*/  @P6 SHF.L.U64.HI R136, R2, 0x1, R136 ;  /* 0x0000000102886819 */ /* 0x000fe60000010288 */
[----:B------:R-:W-:Y:S02]  /*e5e0*/  @P6 LEA.HI.X R139, R108, c[0x0][0x1cc], R137, 0x1, P4 ;  /* 0x000073006c8b6a11 */ /* 0x000fe400020f0c89 */
[C---:B------:R-:W-:Y:S01]  /*e5f0*/  @P6 IADD3 R128, P4, R3.reuse, c[0x0][0x1c8], RZ ;  /* 0x0000720003806a10 */ /* 0x040fe20007f9e0ff */
[C---:B--2---:R-:W-:Y:S03]  /*e600*/  HMMA.16816.F32.BF16 R44, R180.reuse, R132, R44 ;  /* 0x00000084b42c723c */ /* 0x044fe6000004182c */
[----:B------:R-:W-:Y:S01]  /*e610*/  @P6 LEA.HI.X R141, R0, c[0x0][0x1cc], R111, 0x1, P5 ;  /* 0x00007300008d6a11 */ /* 0x000fe200028f0c6f */
[----:B------:R-:W-:Y:S01]  /*e620*/  IMAD.IADD R111, R218, 0x1, R219 ;  /* 0x00000001da6f7824 */ /* 0x000fe200078e02db */
[----:B------:R-:W-:Y:S02]  /*e630*/  @P6 IADD3 R3, P5, R3, 0x80, RZ ;  /* 0x0000008003036810 */ /* 0x000fe40007fbe0ff */
[----:B------:R-:W-:Y:S01]  /*e640*/  @P6 IADD3.X R129, R136, c[0x0][0x1cc], RZ, P4, !PT ;  /* 0x0000730088816a10 */ /* 0x000fe200027fe4ff */
[----:B------:R-:W-:Y:S01]  /*e650*/  @P2 IMAD.HI.U32 R0, R111, c[0x0][0x2c8], RZ ;  /* 0x0000b2006f002a27 */ /* 0x000fe200078e00ff */
[----:B------:R-:W-:Y:S01]  /*e660*/  @P6 IADD3 R2, P4, R3, c[0x0][0x1c8], RZ ;  /* 0x0000720003026a10 */ /* 0x000fe20007f9e0ff */
[----:B------:R-:W-:Y:S02]  /*e670*/  HMMA.16816.F32.BF16 R48, R180, R134, R48 ;  /* 0x00000086b430723c */ /* 0x000fe40000041830 */
[----:B------:R-:W-:Y:S01]  /*e680*/  @!PT LDS RZ, [RZ] ;  /* 0x00000000fffff984 */ /* 0x000fe20000000800 */
[----:B------:R-:W-:Y:S01]  /*e690*/  @!PT LDS RZ, [RZ] ;  /* 0x00000000fffff984 */ /* 0x000fe20000000800 */
[----:B------:R-:W-:Y:S01]  /*e6a0*/  @!PT LDS RZ, [RZ] ;  /* 0x00000000fffff984 */ /* 0x000fe20000000800 */
[----:B------:R1:W-:Y:S01]  /*e6b0*/  @P6 LDGSTS.E.BYPASS.LTC128B.128 [R213+0x8100], [R128.64], !P0 ;  /* 0x0810000080d56fae */ /* 0x0003e2000c101d48 */
[----:B------:R-:W-:Y:S02]  /*e6c0*/  @P6 IADD3.X R3, RZ, c[0x0][0x1cc], R136, P4, P5 ;  /* 0x00007300ff036a10 */ /* 0x000fe400027ea488 */
[----:B------:R-:W-:Y:S03]  /*e6d0*/  @P2 SHF.R.U32.HI R111, RZ, c[0x0][0x2cc], R0 ;  /* 0x0000b300ff6f2a19 */ /* 0x000fe60000011600 */
[----:B------:R2:W-:Y:S05]  /*e6e0*/  @P6 LDGSTS.E.BYPASS.LTC128B.128 [R213+0xb100], [R2.64], !P3 ;  /* 0x0b10000002d56fae */ /* 0x0005ea000d901d48 */
        /* <DEDUP_REMOVED lines=8> */
[----:B------:R-:W-:Y:S04]  /*e770*/  IADD3 R0, -R216, R0, R217 ;  /* 0x00000000d8007210 */ /* 0x000fe80007ffe1d9 */
[C---:B-1----:R-:W-:Y:S02]  /*e780*/  IADD3 R129, R0.reuse, c[0x0][0x328], RZ ;  /* 0x0000ca0000817a10 */ /* 0x042fe40007ffe0ff */
[----:B------:R-:W-:Y:S03]  /*e790*/  IADD3 R128, R0, UR4, RZ ;  /* 0x0000000400807c10 */ /* 0x000fe6000fffe0ff */
[----:B----4-:R-:W-:Y:S02]  /*e7a0*/  IMAD.IADD R2, R129, 0x1, R108 ;  /* 0x0000000181027824 */ /* 0x010fe400078e026c */
[----:B------:R-:W-:Y:S01]  /*e7b0*/  IMAD.IADD R0, R108, 0x1, R128 ;  /* 0x000000016c007824 */ /* 0x000fe200078e0280 */
        /* <DEDUP_REMOVED lines=14> */
.L_x_1916:
[----:B------:R-:W-:Y:S04]  /*e8a0*/  MOV R130, c[0x0][0x32c] ;  /* 0x0000cb0000827a02 */ /* 0x000fe80000000f00 */
[----:B------:R-:W-:Y:S11]  /*e8b0*/  ISETP.NE.AND P0, PT, R130, 0x1, PT ;  /* 0x000000018200780c */ /* 0x000ff60003f05270 */
[----:B------:R-:W-:Y:S02]  /*e8c0*/  @!UPT UIADD3 URZ, URZ, URZ, URZ ;  /* 0x0000003f3f3ff290 */ /* 0x000fe4000fffe03f */
[----:B------:R-:W-:Y:S05]  /*e8d0*/  @P0 IMAD.HI.U32 R130, R108, c[0x0][0x330], RZ ;  /* 0x0000cc006c820a27 */ /* 0x000fea00078e00ff */
[----:B------:R-:W-:Y:S02]  /*e8e0*/  @P0 SHF.R.U32.HI R108, RZ, c[0x0][0x334], R130 ;  /* 0x0000cd00ff6c0a19 */ /* 0x000fe40000011682 */
.L_x_1917:
[----:B------:R-:W-:Y:S05]  /*e8f0*/  BSYNC B0 ;  /* 0x0000000000007941 */ /* 0x000fea0003800000 */
.L_x_1915:
[----:B------:R-:W-:Y:S04]  /*e900*/  IMAD.IADD R130, R3, 0x1, -R215 ;  /* 0x0000000103827824 */ /* 0x000fe800078e0ad7 */
[----:B------:R-:W-:Y:S05]  /*e910*/  IMAD R108, R108, c[0x0][0x32c], R130 ;  /* 0x0000cb006c6c7a24 */ /* 0x000fea00078e0282 */
[----:B------:R-:W-:Y:S02]  /*e920*/  IADD3 R130, R108, c[0x0][0x32c], RZ ;  /* 0x0000cb006c827a10 */ /* 0x000fe40007ffe0ff */
[----:B------:R-:W-:Y:S02]  /*e930*/  IMNMX R0, R0, R108, !PT ;  /* 0x0000006c00007217 */ /* 0x000fe40007800200 */
[----:B------:R-:W-:Y:S02]  /*e940*/  IMNMX R2, R2, R130, PT ;  /* 0x0000008202027217 */ /* 0x000fe40003800200 */
.L_x_1914:
[C---:B---3--:R-:W-:Y:S02]  /*e950*/  ISETP.GE.AND P0, PT, R3.reuse, 0x2, PT ;  /* 0x000000020300780c */ /* 0x048fe40003f06270 */
        /* <DEDUP_REMOVED lines=133> */
.L_x_1920:
[----:B------:R-:W-:Y:S04]  /*f1b0*/  MOV R5, c[0x0][0x32c] ;  /* 0x0000cb0000057a02 */ /* 0x000fe80000000f00 */
[----:B------:R-:W-:Y:S11]  /*f1c0*/  ISETP.NE.AND P0, PT, R5, 0x1, PT ;  /* 0x000000010500780c */ /* 0x000ff60003f05270 */
[----:B------:R-:W-:Y:S02]  /*f1d0*/  @!UPT UIADD3 URZ, URZ, URZ, URZ ;  /* 0x0000003f3f3ff290 */ /* 0x000fe4000fffe03f */
[----:B------:R-:W-:Y:S05]  /*f1e0*/  @P0 IMAD.HI.U32 R5, R4, c[0x0][0x330], RZ ;  /* 0x0000cc0004050a27 */ /* 0x000fea00078e00ff */
[----:B------:R-:W-:Y:S02]  /*f1f0*/  @P0 SHF.R.U32.HI R4, RZ, c[0x0][0x334], R5 ;  /* 0x0000cd00ff040a19 */ /* 0x000fe40000011605 */
.L_x_1921:
[----:B------:R-:W-:Y:S05]  /*f200*/  BSYNC B0 ;  /* 0x0000000000007941 */ /* 0x000fea0003800000 */
.L_x_1919:
[----:B------:R-:W-:Y:S04]  /*f210*/  IMAD.IADD R3, R3, 0x1, -R215 ;  /* 0x0000000103037824 */ /* 0x000fe800078e0ad7 */
[----:B------:R-:W-:Y:S05]  /*f220*/  IMAD R3, R4, c[0x0][0x32c], R3 ;  /* 0x0000cb0004037a24 */ /* 0x000fea00078e0203 */
[----:B------:R-:W-:Y:S02]  /*f230*/  IADD3 R4, R3, c[0x0][0x32c], RZ ;  /* 0x0000cb0003047a10 */ /* 0x000fe40007ffe0ff */
[----:B------:R-:W-:Y:S02]  /*f240*/  IMNMX R0, R0, R3, !PT ;  /* 0x0000000300007217 */ /* 0x000fe40007800200 */
[----:B------:R-:W-:Y:S02]  /*f250*/  IMNMX R2, R2, R4, PT ;  /* 0x0000000402027217 */ /* 0x000fe40003800200 */
.L_x_1918:
[----:B------:R-:W-:Y:S01]  /*f260*/  ISETP.NE.AND P0, PT, R143, RZ, PT ;  /* 0x000000ff8f00720c */ /* 0x000fe20003f05270 */
[----:B------:R-:W2:Y:S01]  /*f270*/  LDL.LU R241, [R1] ;  /* 0x0000000001f17983 */ /* 0x000ea20000300800 */
        /* <DEDUP_REMOVED lines=89> */
[----:B------:R-:W-:Y:S02]  /*f810*/  ISETP.LT.OR P0, PT, R2, 0x31, P0 ;  /* 0x000000310200780c */ /* 0x000fe40000701670 */
[----:B------:R-:W-:Y:S02]  /*f820*/  ISETP.GT.AND P4, PT, R0, 0x59, !P4 ;  /* 0x000000590000780c */ /* 0x000fe40006784270 */
[----:B------:R-:W-:Y:S02]  /*f830*/  FSEL R48, R30, -INF , !P0 ;  /* 0xff8000001e307808 */ /* 0x000fe40004000000 */
[----:B------:R-:W-:Y:S02]  /*f840*/  ISETP.NE.AND P0, PT, R25, RZ, PT ;  /* 0x000000ff1900720c */ /* 0x000fe40003f05270 */
[----:B------:R-:W-:Y:S02]  /*f850*/  FMNMX.FTZ R4, R48, R4, !PT ;  /* 0x0000000430047209 */ /* 0x000fe40007810000 */
[----:B------:R-:W-:Y:S02]  /*f860*/  ISETP.GT.AND P0, PT, R0, 0x31, !P0 ;  /* 0x000000310000780c */ /* 0x000fe40004704270 */
[C---:B------:R-:W-:Y:S02]  /*f870*/  ISETP.LT.OR P6, PT, R2.reuse, 0x52, P6 ;  /* 0x000000520200780c */ /* 0x040fe400037c1670 */
[----:B------:R-:W-:Y:S02]  /*f880*/  ISETP.LT.OR P0, PT, R2, 0x32, P0 ;  /* 0x000000320200780c */ /* 0x000fe40000701670 */
[----:B------:R-:W-:Y:S02]  /*f890*/  FSEL R136, R47, -INF , !P6 ;  /* 0xff8000002f887808 */ /* 0x000fe40007000000 */
[----:B------:R-:W-:Y:S02]  /*f8a0*/  FSEL R49, R31, -INF , !P0 ;  /* 0xff8000001f317808 */ /* 0x000fe40004000000 */
[----:B------:R-:W-:Y:S01]  /*f8b0*/  ISETP.NE.AND P0, PT, R24, RZ, PT ;  /* 0x000000ff1800720c */ /* 0x000fe20003f05270 */
[----:B------:R-:W-:Y:S01]  /*f8c0*/  LDSM.16.MT88.4 R28, [R191] ;  /* 0x00000000bf1c783b */ /* 0x000fe20000004200 */
[----:B------:R-:W-:Y:S02]  /*f8d0*/  FMNMX.FTZ R4, R49, R4, !PT ;  /* 0x0000000431047209 */ /* 0x000fe40007810000 */
[----:B------:R-:W-:Y:S02]  /*f8e0*/  ISETP.GT.AND P0, PT, R0, 0x38, !P0 ;  /* 0x000000380000780c */ /* 0x000fe40004704270 */
[C---:B------:R-:W-:Y:S02]  /*f8f0*/  ISETP.LT.OR P5, PT, R2.reuse, 0x59, P5 ;  /* 0x000000590200780c */ /* 0x040fe40002fa1670 */
[C---:B------:R-:W-:Y:S01]  /*f900*/  ISETP.LT.OR P0, PT, R2.reuse, 0x39, P0 ;  /* 0x000000390200780c */ /* 0x040fe20000701670 */
[----:B------:R-:W-:Y:S01]  /*f910*/  LDSM.16.MT88.4 R24, [R192] ;  /* 0x00000000c018783b */ /* 0x000fe20000004200 */
[----:B------:R-:W-:Y:S02]  /*f920*/  ISETP.LT.OR P4, PT, R2, 0x5a, P4 ;  /* 0x0000005a0200780c */ /* 0x000fe40002781670 */
        /* <DEDUP_REMOVED lines=30> */
[----:B------:R-:W-:Y:S02]  /*fb10*/  ISETP.GT.AND P0, PT, R0, 0x50, !P0 ;  /* 0x000000500000780c */ /* 0x000fe40004704270 */
[----:B------:R-:W-:Y:S02]  /*fb20*/  FSEL R12, R51, -INF , !P4 ;  /* 0xff800000330c7808 */ /* 0x000fe40006000000 */
[----:B------:R-:W-:Y:S04]  /*fb30*/  ISETP.LT.OR P0, PT, R2, 0x51, P0 ;  /* 0x000000510200780c */ /* 0x000fe80000701670 */
[----:B------:R-:W-:Y:S04]  /*fb40*/  FSEL R46, R46, -INF , !P0 ;  /* 0xff8000002e2e7808 */ /* 0x000fe80004000000 */
[----:B------:R-:W-:Y:S04]  /*fb50*/  FMNMX.FTZ R0, R46, R4, !PT ;  /* 0x000000042e007209 */ /* 0x000fe80007810000 */
[----:B------:R-:W-:Y:S04]  /*fb60*/  FMNMX.FTZ R0, R136, R0, !PT ;  /* 0x0000000088007209 */ /* 0x000fe80007810000 */
[----:B------:R-:W-:Y:S02]  /*fb70*/  FMNMX.FTZ R0, R50, R0, !PT ;  /* 0x0000000032007209 */ /* 0x000fe40007810000 */
[----:B-1----:R-:W-:Y:S02]  /*fb80*/  FMNMX.FTZ R3, R3, R5, !PT ;  /* 0x0000000503037209 */ /* 0x002fe40007810000 */
[----:B------:R-:W-:Y:S03]  /*fb90*/  FMNMX.FTZ R0, R12, R0, !PT ;  /* 0x000000000c007209 */ /* 0x000fe60007810000 */
[----:B------:R-:W1:Y:S08]  /*fba0*/  SHFL.BFLY PT, R4, R3, 0x1, 0x1f ;  /* 0x0c201f0003047f89 */ /* 0x000e7000000e0000 */
[----:B------:R-:W4:Y:S01]  /*fbb0*/  SHFL.BFLY PT, R2, R0, 0x2, 0x1f ;  /* 0x0c401f0000027f89 */ /* 0x000f2200000e0000 */
[----:B-1----:R-:W-:Y:S04]  /*fbc0*/  FMNMX.FTZ R108, R3, R4, !PT ;  /* 0x00000004036c7209 */ /* 0x002fe80007810000 */
[C---:B------:R-:W-:Y:S01]  /*fbd0*/  FSETP.NEU.FTZ.AND P0, PT, R108.reuse, -INF , PT ;  /* 0xff8000006c00780b */ /* 0x040fe20003f1d000 */
[----:B------:R-:W-:Y:S01]  /*fbe0*/  FMUL.FTZ R3, R108, c[0x0][0x2d0] ;  /* 0x0000b4006c037a20 */ /* 0x000fe20000410000 */
[----:B----4-:R-:W-:Y:S04]  /*fbf0*/  FMNMX.FTZ R2, R0, R2, !PT ;  /* 0x0000000200027209 */ /* 0x010fe80007810000 */
[----:B------:R-:W-:Y:S02]  /*fc00*/  FSEL R13, R3, RZ, P0 ;  /* 0x000000ff030d7208 */ /* 0x000fe40000000000 */
[----:B------:R-:W1:Y:S03]  /*fc10*/  SHFL.BFLY PT, R3, R2, 0x1, 0x1f ;  /* 0x0c201f0002037f89 */ /* 0x000e6600000e0000 */
[--C-:B------:R-:W-:Y:S02]  /*fc20*/  FFMA.FTZ R15, R145, c[0x0][0x2d0], -R13.reuse ;  /* 0x0000b400910f7a23 */ /* 0x100fe4000001080d */
[--C-:B------:R-:W-:Y:S02]  /*fc30*/  FFMA.FTZ R0, R130, c[0x0][0x2d0], -R13.reuse ;  /* 0x0000b40082007a23 */ /* 0x100fe4000001080d */
[----:B------:R4:W-:Y:S01]  /*fc40*/  MUFU.EX2 R231, R15 ;  /* 0x0000000f00e77308 */ /* 0x0009e20000000800 */
[--C-:B------:R-:W-:Y:S09]  /*fc50*/  FFMA.FTZ R4, R9, c[0x0][0x2d0], -R13.reuse ;  /* 0x0000b40009047a23 */ /* 0x100ff2000001080d */
[----:B------:R5:W-:Y:S01]  /*fc60*/  MUFU.EX2 R236, R0 ;  /* 0x0000000000ec7308 */ /* 0x000be20000000800 */
[----:B-1----:R-:W-:Y:S09]  /*fc70*/  FMNMX.FTZ R3, R2, R3, !PT ;  /* 0x0000000302037209 */ /* 0x002ff20007810000 */
[----:B------:R1:W-:Y:S01]  /*fc80*/  MUFU.EX2 R237, R4 ;  /* 0x0000000400ed7308 */ /* 0x0003e20000000800 */
[--C-:B----4-:R-:W-:Y:S09]  /*fc90*/  FFMA.FTZ R15, R146, c[0x0][0x2d0], -R13.reuse ;  /* 0x0000b400920f7a23 */ /* 0x110ff2000001080d */
[----:B------:R4:W-:Y:S01]  /*fca0*/  MUFU.EX2 R230, R15 ;  /* 0x0000000f00e67308 */ /* 0x0009e20000000800 */
[--C-:B-----5:R-:W-:Y:S09]  /*fcb0*/  FFMA.FTZ R0, R132, c[0x0][0x2d0], -R13.reuse ;  /* 0x0000b40084007a23 */ /* 0x120ff2000001080d */
[----:B------:R5:W2:Y:S01]  /*fcc0*/  MUFU.EX2 R239, R0 ;  /* 0x0000000000ef7308 */ /* 0x000aa20000000800 */
[----:B-1----:R-:W-:Y:S02]  /*fcd0*/  FMUL.FTZ R4, R3, c[0x0][0x2d0] ;  /* 0x0000b40003047a20 */ /* 0x002fe40000410000 */
[--C-:B----4-:R-:W-:Y:S07]  /*fce0*/  FFMA.FTZ R15, R147, c[0x0][0x2d0], -R13.reuse ;  /* 0x0000b400930f7a23 */ /* 0x110fee000001080d */
[----:B------:R1:W-:Y:S01]  /*fcf0*/  MUFU.EX2 R222, R15 ;  /* 0x0000000f00de7308 */ /* 0x0003e20000000800 */
[--C-:B-----5:R-:W-:Y:S01]  /*fd00*/  FFMA.FTZ R0, R131, c[0x0][0x2d0], -R13.reuse ;  /* 0x0000b40083007a23 */ /* 0x120fe2000001080d */
[----:B--2---:R-:W-:Y:S08]  /*fd10*/  F2FP.BF16.PACK_AB R16, R239, R236 ;  /* 0x000000ecef10723e */ /* 0x004ff000000010ff */
[----:B------:R2:W4:Y:S01]  /*fd20*/  MUFU.EX2 R238, R0 ;  /* 0x0000000000ee7308 */ /* 0x0005220000000800 */
[----:B-1----:R-:W-:Y:S09]  /*fd30*/  FFMA.FTZ R15, R148, c[0x0][0x2d0], -R13 ;  /* 0x0000b400940f7a23 */ /* 0x002ff2000001080d */
[----:B------:R1:W-:Y:S01]  /*fd40*/  MUFU.EX2 R221, R15 ;  /* 0x0000000f00dd7308 */ /* 0x0003e20000000800 */
[----:B--2---:R-:W-:Y:S02]  /*fd50*/  FSEL R0, R108, RZ, P0 ;  /* 0x000000ff6c007208 */ /* 0x004fe40000000000 */
[----:B------:R-:W-:Y:S02]  /*fd60*/  FSETP.NEU.FTZ.AND P0, PT, R3, -INF , PT ;  /* 0xff8000000300780b */ /* 0x000fe40003f1d000 */
[----:B----4-:R-:W-:Y:S01]  /*fd70*/  F2FP.BF16.PACK_AB R18, R237, R238 ;  /* 0x000000eeed12723e */ /* 0x010fe200000010ff */
[----:B------:R-:W-:Y:S01]  /*fd80*/  FADD.FTZ R0, -R0, R109 ;  /* 0x0000006d00007221 */ /* 0x000fe20000010100 */
[----:B------:R-:W-:Y:S03]  /*fd90*/  FSEL R14, R4, RZ, P0 ;  /* 0x000000ff040e7208 */ /* 0x000fe60000000000 */
[----:B------:R-:W-:Y:S02]  /*fda0*/  FMUL.FTZ R0, R0, c[0x0][0x2d0] ;  /* 0x0000b40000007a20 */ /* 0x000fe40000410000 */
[--C-:B------:R-:W-:Y:S02]  /*fdb0*/  FFMA.FTZ R4, R6, c[0x0][0x2d0], -R14.reuse ;  /* 0x0000b40006047a23 */ /* 0x100fe4000001080e */
[----:B------:R2:W4:Y:S01]  /*fdc0*/  MUFU.EX2 R2, R0 ;  /* 0x0000000000027308 */ /* 0x0005220000000800 */
[--C-:B-1----:R-:W-:Y:S09]  /*fdd0*/  FFMA.FTZ R15, R32, c[0x0][0x2d0], -R14.reuse ;  /* 0x0000b400200f7a23 */ /* 0x102ff2000001080e */
[----:B------:R1:W-:Y:S10]  /*fde0*/  MUFU.EX2 R220, R15 ;  /* 0x0000000f00dc7308 */ /* 0x0003f40000000800 */
[----:B------:R5:W-:Y:S01]  /*fdf0*/  MUFU.EX2 R235, R4 ;  /* 0x0000000400eb7308 */ /* 0x000be20000000800 */
[--C-:B--2---:R-:W-:Y:S02]  /*fe00*/  FFMA.FTZ R0, R8, c[0x0][0x2d0], -R14.reuse ;  /* 0x0000b40008007a23 */ /* 0x104fe4000001080e */
[C---:B----4-:R-:W-:Y:S02]  /*fe10*/  FMUL.FTZ R5, R2.reuse, R113 ;  /* 0x0000007102057220 */ /* 0x050fe40000410000 */
[C---:B------:R-:W-:Y:S05]  /*fe20*/  FMUL.FTZ R8, R2.reuse, R116 ;  /* 0x0000007402087220 */ /* 0x040fea0000410000 */
[----:B------:R-:W2:Y:S01]  /*fe30*/  MUFU.EX2 R234, R0 ;  /* 0x0000000000ea7308 */ /* 0x000ea20000000800 */
[C---:B------:R-:W-:Y:S02]  /*fe40*/  FMUL.FTZ R9, R2.reuse, R117 ;  /* 0x0000007502097220 */ /* 0x040fe40000410000 */
[C---:B------:R-:W-:Y:S02]  /*fe50*/  FMUL.FTZ R68, R2.reuse, R68 ;  /* 0x0000004402447220 */ /* 0x040fe40000410000 */
[--C-:B-1----:R-:W-:Y:S02]  /*fe60*/  FFMA.FTZ R15, R33, c[0x0][0x2d0], -R14.reuse ;  /* 0x0000b400210f7a23 */ /* 0x102fe4000001080e */
[C---:B------:R-:W-:Y:S01]  /*fe70*/  FMUL.FTZ R69, R2.reuse, R69 ;  /* 0x0000004502457220 */ /* 0x040fe20000410000 */
[----:B------:R-:W-:Y:S01]  /*fe80*/  LDSM.16.MT88.4 R32, [R191+0x800] ;  /* 0x00080000bf20783b */ /* 0x000fe20000004200 */
[C---:B------:R-:W-:Y:S01]  /*fe90*/  FMUL.FTZ R72, R2.reuse, R72 ;  /* 0x0000004802487220 */ /* 0x040fe20000410000 */
[----:B------:R1:W-:Y:S01]  /*fea0*/  MUFU.EX2 R219, R15 ;  /* 0x0000000f00db7308 */ /* 0x0003e20000000800 */
[C---:B------:R-:W-:Y:S02]  /*feb0*/  FMUL.FTZ R73, R2.reuse, R73 ;  /* 0x0000004902497220 */ /* 0x040fe40000410000 */
[C---:B------:R-:W-:Y:S02]  /*fec0*/  FMUL.FTZ R76, R2.reuse, R76 ;  /* 0x0000004c024c7220 */ /* 0x040fe40000410000 */
[--C-:B-----5:R-:W-:Y:S02]  /*fed0*/  FFMA.FTZ R4, R11, c[0x0][0x2d0], -R14.reuse ;  /* 0x0000b4000b047a23 */ /* 0x120fe4000001080e */
[C---:B------:R-:W-:Y:S02]  /*fee0*/  FMUL.FTZ R77, R2.reuse, R77 ;  /* 0x0000004d024d7220 */ /* 0x040fe40000410000 */
[C---:B------:R-:W-:Y:S01]  /*fef0*/  FMUL.FTZ R80, R2.reuse, R80 ;  /* 0x0000005002507220 */ /* 0x040fe20000410000 */
[----:B------:R4:W-:Y:S01]  /*ff00*/  MUFU.EX2 R232, R4 ;  /* 0x0000000400e87308 */ /* 0x0009e20000000800 */
[C---:B------:R-:W-:Y:S02]  /*ff10*/  FMUL.FTZ R81, R2.reuse, R81 ;  /* 0x0000005102517220 */ /* 0x040fe40000410000 */
[----:B------:R-:W-:Y:S01]  /*ff20*/  FMUL.FTZ R84, R2, R84 ;  /* 0x0000005402547220 */ /* 0x000fe20000410000 */
[----:B--2---:R-:W-:Y:S01]  /*ff30*/  F2FP.BF16.PACK_AB R17, R234, R235 ;  /* 0x000000ebea11723e */ /* 0x004fe200000010ff */
[--C-:B------:R-:W-:Y:S02]  /*ff40*/  FFMA.FTZ R0, R7, c[0x0][0x2d0], -R14.reuse ;  /* 0x0000b40007007a23 */ /* 0x100fe4000001080e */
[C---:B------:R-:W-:Y:S02]  /*ff50*/  FMUL.FTZ R85, R2.reuse, R85 ;  /* 0x0000005502557220 */ /* 0x040fe40000410000 */
[C---:B------:R-:W-:Y:S01]  /*ff60*/  FMUL.FTZ R88, R2.reuse, R88 ;  /* 0x0000005802587220 */ /* 0x040fe20000410000 */
[----:B------:R2:W5:Y:S01]  /*ff70*/  MUFU.EX2 R233, R0 ;  /* 0x0000000000e97308 */ /* 0x0005620000000800 */
[C---:B------:R-:W-:Y:S02]  /*ff80*/  FMUL.FTZ R89, R2.reuse, R89 ;  /* 0x0000005902597220 */ /* 0x040fe40000410000 */
[----:B------:R-:W-:Y:S02]  /*ff90*/  FMUL.FTZ R92, R2, R92 ;  /* 0x0000005c025c7220 */ /* 0x000fe40000410000 */
[----:B-1----:R-:W-:Y:S02]  /*ffa0*/  FFMA.FTZ R15, R36, c[0x0][0x2d0], -R14 ;  /* 0x0000b400240f7a23 */ /* 0x002fe4000001080e */
[C---:B------:R-:W-:Y:S02]  /*ffb0*/  FMUL.FTZ R93, R2.reuse, R93 ;  /* 0x0000005d025d7220 */ /* 0x040fe40000410000 */
[C---:B------:R-:W-:Y:S01]  /*ffc0*/  FMUL.FTZ R96, R2.reuse, R96 ;  /* 0x0000006002607220 */ /* 0x040fe20000410000 */
[----:B------:R1:W-:Y:S01]  /*ffd0*/  MUFU.EX2 R218, R15 ;  /* 0x0000000f00da7308 */ /* 0x0003e20000000800 */
[C---:B------:R-:W-:Y:S02]  /*ffe0*/  FMUL.FTZ R97, R2.reuse, R97 ;  /* 0x0000006102617220 */ /* 0x040fe40000410000 */
[C---:B------:R-:W-:Y:S02]  /*fff0*/  FMUL.FTZ R100, R2.reuse, R100 ;  /* 0x0000006402647220 */ /* 0x040fe40000410000 */
[C---:B----4-:R-:W-:Y:S02]  /*10000*/  FMUL.FTZ R4, R2.reuse, R112 ;  /* 0x0000007002047220 */ /* 0x050fe40000410000 */
[C---:B------:R-:W-:Y:S02]  /*10010*/  FMUL.FTZ R101, R2.reuse, R101 ;  /* 0x0000006502657220 */ /* 0x040fe40000410000 */
[C---:B------:R-:W-:Y:S02]  /*10020*/  FMUL.FTZ R104, R2.reuse, R104 ;  /* 0x0000006802687220 */ /* 0x040fe40000410000 */
[C---:B------:R-:W-:Y:S02]  /*10030*/  FMUL.FTZ R105, R2.reuse, R105 ;  /* 0x0000006902697220 */ /* 0x040fe40000410000 */
[C---:B------:R-:W-:Y:S01]  /*10040*/  FMUL.FTZ R52, R2.reuse, R52 ;  /* 0x0000003402347220 */ /* 0x040fe20000410000 */
[----:B--2---:R-:W-:Y:S01]  /*10050*/  FSEL R0, R3, RZ, P0 ;  /* 0x000000ff03007208 */ /* 0x004fe20000000000 */
[----:B------:R-:W-:Y:S01]  /*10060*/  FMUL.FTZ R53, R2, R53 ;  /* 0x0000003502357220 */ /* 0x000fe20000410000 */
[----:B-----5:R-:W-:Y:S01]  /*10070*/  F2FP.BF16.PACK_AB R19, R232, R233 ;  /* 0x000000e9e813723e */ /* 0x020fe200000010ff */
[----:B------:R-:W-:Y:S01]  /*10080*/  FMUL.FTZ R56, R2, R56 ;  /* 0x0000003802387220 */ /* 0x000fe20000410000 */
[----:B------:R-:W-:Y:S01]  /*10090*/  ISETP.GT.AND P0, PT, R212, R223, PT ;  /* 0x000000dfd400720c */ /* 0x000fe20003f04270 */
[----:B------:R-:W-:Y:S02]  /*100a0*/  FADD.FTZ R0, -R0, R110 ;  /* 0x0000006e00007221 */ /* 0x000fe40000010100 */
[----:B------:R-:W-:Y:S02]  /*100b0*/  FMUL.FTZ R57, R2, R57 ;  /* 0x0000003902397220 */ /* 0x000fe40000410000 */
[----:B------:R-:W-:Y:S02]  /*100c0*/  FMUL.FTZ R0, R0, c[0x0][0x2d0] ;  /* 0x0000b40000007a20 */ /* 0x000fe40000410000 */
[--C-:B-1----:R-:W-:Y:S02]  /*100d0*/  FFMA.FTZ R15, R37, c[0x0][0x2d0], -R14.reuse ;  /* 0x0000b400250f7a23 */ /* 0x102fe4000001080e */
[----:B------:R-:W-:Y:S01]  /*100e0*/  LDSM.16.MT88.4 R36, [R194+0x800] ;  /* 0x00080000c224783b */ /* 0x000fe20000004200 */
[C---:B------:R-:W-:Y:S01]  /*100f0*/  FMUL.FTZ R60, R2.reuse, R60 ;  /* 0x0000003c023c7220 */ /* 0x040fe20000410000 */
[----:B------:R1:W-:Y:S01]  /*10100*/  MUFU.EX2 R217, R15 ;  /* 0x0000000f00d97308 */ /* 0x0003e20000000800 */
[C---:B------:R-:W-:Y:S02]  /*10110*/  FMUL.FTZ R61, R2.reuse, R61 ;  /* 0x0000003d023d7220 */ /* 0x040fe40000410000 */
[C---:B------:R-:W-:Y:S02]  /*10120*/  FMUL.FTZ R64, R2.reuse, R64 ;  /* 0x0000004002407220 */ /* 0x040fe40000410000 */
[----:B------:R-:W-:Y:S05]  /*10130*/  FMUL.FTZ R65, R2, R65 ;  /* 0x0000004102417220 */ /* 0x000fea0000410000 */
[----:B------:R-:W2:Y:S01]  /*10140*/  MUFU.EX2 R0, R0 ;  /* 0x0000000000007308 */ /* 0x000ea20000000800 */
[--C-:B-1----:R-:W-:Y:S09]  /*10150*/  FFMA.FTZ R15, R149, c[0x0][0x2d0], -R13.reuse ;  /* 0x0000b400950f7a23 */ /* 0x102ff2000001080d */
[----:B------:R1:W-:Y:S01]  /*10160*/  MUFU.EX2 R215, R15 ;  /* 0x0000000f00d77308 */ /* 0x0003e20000000800 */
[C---:B--2---:R-:W-:Y:S02]  /*10170*/  FMUL.FTZ R6, R0.reuse, R114 ;  /* 0x0000007200067220 */ /* 0x044fe40000410000 */
[C---:B------:R-:W-:Y:S02]  /*10180*/  FMUL.FTZ R7, R0.reuse, R115 ;  /* 0x0000007300077220 */ /* 0x040fe40000410000 */
[C---:B------:R-:W-:Y:S02]  /*10190*/  FMUL.FTZ R10, R0.reuse, R118 ;  /* 0x00000076000a7220 */ /* 0x040fe40000410000 */
[C---:B------:R-:W-:Y:S02]  /*101a0*/  FMUL.FTZ R11, R0.reuse, R119 ;  /* 0x00000077000b7220 */ /* 0x040fe40000410000 */
[----:B------:R-:W-:Y:S01]  /*101b0*/  LDSM.16.MT88.4 R116, [R188+0x2800] ;  /* 0x00280000bc74783b */ /* 0x000fe20000004200 */
[C---:B------:R-:W-:Y:S05]  /*101c0*/  HMMA.16816.F32.BF16 R4, R16.reuse, R20, R4 ;  /* 0x000000141004723c */ /* 0x040fea0000041804 */
[C---:B------:R-:W-:Y:S02]  /*101d0*/  FMUL.FTZ R70, R0.reuse, R70 ;  /* 0x0000004600467220 */ /* 0x040fe40000410000 */
[----:B------:R-:W-:Y:S01]  /*101e0*/  FMUL.FTZ R71, R0, R71 ;  /* 0x0000004700477220 */ /* 0x000fe20000410000 */
[C---:B------:R-:W-:Y:S01]  /*101f0*/  HMMA.16816.F32.BF16 R8, R16.reuse, R22, R8 ;  /* 0x000000161008723c */ /* 0x040fe20000041808 */
[----:B------:R-:W2:Y:S03]  /*10200*/  LDSM.16.MT88.4 R20, [R207] ;  /* 0x00000000cf14783b */ /* 0x000ea60000004200 */
[--C-:B-1----:R-:W-:Y:S02]  /*10210*/  FFMA.FTZ R15, R150, c[0x0][0x2d0], -R13.reuse ;  /* 0x0000b400960f7a23 */ /* 0x102fe4000001080d */
[C---:B------:R-:W-:Y:S02]  /*10220*/  FMUL.FTZ R74, R0.reuse, R74 ;  /* 0x0000004a004a7220 */ /* 0x040fe40000410000 */
[C---:B------:R-:W-:Y:S01]  /*10230*/  HMMA.16816.F32.BF16 R68, R16.reuse, R24, R68 ;  /* 0x000000181044723c */ /* 0x040fe20000041844 */
[----:B------:R1:W4:Y:S03]  /*10240*/  MUFU.EX2 R216, R15 ;  /* 0x0000000f00d87308 */ /* 0x0003260000000800 */
[C---:B------:R-:W-:Y:S02]  /*10250*/  FMUL.FTZ R75, R0.reuse, R75 ;  /* 0x0000004b004b7220 */ /* 0x040fe40000410000 */
[C---:B------:R-:W-:Y:S02]  /*10260*/  FMUL.FTZ R78, R0.reuse, R78 ;  /* 0x0000004e004e7220 */ /* 0x040fe40000410000 */
[C---:B------:R-:W-:Y:S03]  /*10270*/  FMUL.FTZ R79, R0.reuse, R79 ;  /* 0x0000004f004f7220 */ /* 0x040fe60000410000 */
[C---:B------:R-:W-:Y:S01]  /*10280*/  HMMA.16816.F32.BF16 R72, R16.reuse, R26, R72 ;  /* 0x0000001a1048723c */ /* 0x040fe20000041848 */
[----:B------:R-:W5:Y:S02]  /*10290*/  LDSM.16.MT88.4 R24, [R188+0x3000] ;  /* 0x00300000bc18783b */ /* 0x000f640000004200 */
[C---:B------:R-:W-:Y:S02]  /*102a0*/  FMUL.FTZ R82, R0.reuse, R82 ;  /* 0x0000005200527220 */ /* 0x040fe40000410000 */
[C---:B------:R-:W-:Y:S02]  /*102b0*/  FMUL.FTZ R83, R0.reuse, R83 ;  /* 0x0000005300537220 */ /* 0x040fe40000410000 */
[C---:B------:R-:W-:Y:S01]  /*102c0*/  FMUL.FTZ R86, R0.reuse, R86 ;  /* 0x0000005600567220 */ /* 0x040fe20000410000 */
[C---:B------:R-:W-:Y:S04]  /*102d0*/  HMMA.16816.F32.BF16 R76, R16.reuse, R28, R76 ;  /* 0x0000001c104c723c */ /* 0x040fe8000004184c */
[C---:B------:R-:W-:Y:S02]  /*102e0*/  FMUL.FTZ R87, R0.reuse, R87 ;  /* 0x0000005700577220 */ /* 0x040fe40000410000 */
[--C-:B-1----:R-:W-:Y:S02]  /*102f0*/  FFMA.FTZ R15, R151, c[0x0][0x2d0], -R13.reuse ;  /* 0x0000b400970f7a23 */ /* 0x102fe4000001080d */
[C---:B------:R-:W-:Y:S01]  /*10300*/  HMMA.16816.F32.BF16 R80, R16.reuse, R30, R80 ;  /* 0x0000001e1050723c */ /* 0x040fe20000041850 */
[----:B------:R-:W1:Y:S01]  /*10310*/  LDSM.16.MT88.4 R28, [R192+0x3000] ;  /* 0x00300000c01c783b */ /* 0x000e620000004200 */
[----:B------:R3:W-:Y:S02]  /*10320*/  MUFU.EX2 R151, R15 ;  /* 0x0000000f00977308 */ /* 0x0007e40000000800 */
[C---:B------:R-:W-:Y:S02]  /*10330*/  FMUL.FTZ R90, R0.reuse, R90 ;  /* 0x0000005a005a7220 */ /* 0x040fe40000410000 */
[C---:B------:R-:W-:Y:S02]  /*10340*/  FMUL.FTZ R91, R0.reuse, R91 ;  /* 0x0000005b005b7220 */ /* 0x040fe40000410000 */
[C---:B--2---:R-:W-:Y:S04]  /*10350*/  HMMA.16816.F32.BF16 R84, R16.reuse, R20, R84 ;  /* 0x000000141054723c */ /* 0x044fe80000041854 */
[C---:B------:R-:W-:Y:S02]  /*10360*/  FMUL.FTZ R94, R0.reuse, R94 ;  /* 0x0000005e005e7220 */ /* 0x040fe40000410000 */
[C---:B------:R-:W-:Y:S02]  /*10370*/  FMUL.FTZ R95, R0.reuse, R95 ;  /* 0x0000005f005f7220 */ /* 0x040fe40000410000 */
[C---:B------:R-:W-:Y:S01]  /*10380*/  HMMA.16816.F32.BF16 R88, R16.reuse, R22, R88 ;  /* 0x000000161058723c */ /* 0x040fe20000041858 */
[----:B------:R-:W2:Y:S03]  /*10390*/  LDSM.16.MT88.4 R20, [R191+0x3000] ;  /* 0x00300000bf14783b */ /* 0x000ea60000004200 */
[C---:B------:R-:W-:Y:S02]  /*103a0*/  FMUL.FTZ R98, R0.reuse, R98 ;  /* 0x0000006200627220 */ /* 0x040fe40000410000 */
[C---:B------:R-:W-:Y:S02]  /*103b0*/  FMUL.FTZ R99, R0.reuse, R99 ;  /* 0x0000006300637220 */ /* 0x040fe40000410000 */
[----:B------:R-:W-:Y:S01]  /*103c0*/  FMUL.FTZ R102, R0, R102 ;  /* 0x0000006600667220 */ /* 0x000fe20000410000 */
[C---:B-----5:R-:W-:Y:S03]  /*103d0*/  HMMA.16816.F32.BF16 R92, R16.reuse, R24, R92 ;  /* 0x00000018105c723c */ /* 0x060fe6000004185c */
[--C-:B---3--:R-:W-:Y:S02]  /*103e0*/  FFMA.FTZ R15, R156, c[0x0][0x2d0], -R13.reuse ;  /* 0x0000b4009c0f7a23 */ /* 0x108fe4000001080d */
[C---:B------:R-:W-:Y:S02]  /*103f0*/  FMUL.FTZ R103, R0.reuse, R103 ;  /* 0x0000006700677220 */ /* 0x040fe40000410000 */
[----:B------:R3:W5:Y:S01]  /*10400*/  MUFU.EX2 R150, R15 ;  /* 0x0000000f00967308 */ /* 0x0007620000000800 */
[C---:B------:R-:W-:Y:S01]  /*10410*/  HMMA.16816.F32.BF16 R96, R16.reuse, R26, R96 ;  /* 0x0000001a1060723c */ /* 0x040fe20000041860 */
[----:B------:R-:W4:Y:S03]  /*10420*/  LDSM.16.MT88.4 R24, [R194+0x3000] ;  /* 0x00300000c218783b */ /* 0x000f260000004200 */
[C---:B------:R-:W-:Y:S02]  /*10430*/  FMUL.FTZ R106, R0.reuse, R106 ;  /* 0x0000006a006a7220 */ /* 0x040fe40000410000 */
[C---:B------:R-:W-:Y:S02]  /*10440*/  FMUL.FTZ R107, R0.reuse, R107 ;  /* 0x0000006b006b7220 */ /* 0x040fe40000410000 */
[C---:B-1----:R-:W-:Y:S04]  /*10450*/  HMMA.16816.F32.BF16 R100, R16.reuse, R28, R100 ;  /* 0x0000001c1064723c */ /* 0x042fe80000041864 */
[C---:B------:R-:W-:Y:S02]  /*10460*/  FMUL.FTZ R54, R0.reuse, R54 ;  /* 0x0000003600367220 */ /* 0x040fe40000410000 */
[C---:B------:R-:W-:Y:S02]  /*10470*/  FMUL.FTZ R55, R0.reuse, R55 ;  /* 0x0000003700377220 */ /* 0x040fe40000410000 */
[C---:B------:R-:W-:Y:S01]  /*10480*/  HMMA.16816.F32.BF16 R104, R16.reuse, R30, R104 ;  /* 0x0000001e1068723c */ /* 0x040fe20000041868 */
[----:B------:R-:W1:Y:S03]  /*10490*/  LDSM.16.MT88.4 R28, [R188+0x800] ;  /* 0x00080000bc1c783b */ /* 0x000e660000004200 */
[C---:B------:R-:W-:Y:S02]  /*104a0*/  FMUL.FTZ R58, R0.reuse, R58 ;  /* 0x0000003a003a7220 */ /* 0x040fe40000410000 */
[----:B------:R-:W-:Y:S02]  /*104b0*/  FMUL.FTZ R59, R0, R59 ;  /* 0x0000003b003b7220 */ /* 0x000fe40000410000 */
[C---:B--2---:R-:W-:Y:S04]  /*104c0*/  HMMA.16816.F32.BF16 R52, R16.reuse, R20, R52 ;  /* 0x000000141034723c */ /* 0x044fe80000041834 */
[--C-:B---3--:R-:W-:Y:S02]  /*104d0*/  FFMA.FTZ R15, R40, c[0x0][0x2d0], -R14.reuse ;  /* 0x0000b400280f7a23 */ /* 0x108fe4000001080e */
[C---:B------:R-:W-:Y:S02]  /*104e0*/  FMUL.FTZ R62, R0.reuse, R62 ;  /* 0x0000003e003e7220 */ /* 0x040fe40000410000 */
[C---:B------:R-:W-:Y:S01]  /*104f0*/  HMMA.16816.F32.BF16 R56, R16.reuse, R22, R56 ;  /* 0x000000161038723c */ /* 0x040fe20000041838 */
[----:B------:R2:W-:Y:S01]  /*10500*/  MUFU.EX2 R149, R15 ;  /* 0x0000000f00957308 */ /* 0x0005e20000000800 */
[----:B------:R-:W3:Y:S02]  /*10510*/  LDSM.16.MT88.4 R20, [R192+0x800] ;  /* 0x00080000c014783b */ /* 0x000ee40000004200 */
[C---:B------:R-:W-:Y:S02]  /*10520*/  FMUL.FTZ R63, R0.reuse, R63 ;  /* 0x0000003f003f7220 */ /* 0x040fe40000410000 */
[C---:B------:R-:W-:Y:S02]  /*10530*/  FMUL.FTZ R66, R0.reuse, R66 ;  /* 0x0000004200427220 */ /* 0x040fe40000410000 */
[----:B------:R-:W-:Y:S03]  /*10540*/  FMUL.FTZ R67, R0, R67 ;  /* 0x0000004300437220 */ /* 0x000fe60000410000 */
[C---:B----4-:R-:W-:Y:S08]  /*10550*/  HMMA.16816.F32.BF16 R60, R16.reuse, R24, R60 ;  /* 0x00000018103c723c */ /* 0x050ff0000004183c */
[----:B------:R-:W-:Y:S01]  /*10560*/  HMMA.16816.F32.BF16 R64, R16, R26, R64 ;  /* 0x0000001a1040723c */ /* 0x000fe20000041840 */
[----:B------:R-:W4:Y:S03]  /*10570*/  LDSM.16.MT88.4 R24, [R188+0x3800] ;  /* 0x00380000bc18783b */ /* 0x000f260000004200 */
[--C-:B--2---:R-:W-:Y:S03]  /*10580*/  FFMA.FTZ R15, R41, c[0x0][0x2d0], -R14.reuse ;  /* 0x0000b400290f7a23 */ /* 0x104fe6000001080e */
[----:B------:R-:W-:Y:S02]  /*10590*/  F2FP.BF16.PACK_AB R16, R230, R231 ;  /* 0x000000e7e610723e */ /* 0x000fe400000010ff */
[----:B------:R-:W-:Y:S01]  /*105a0*/  F2FP.BF16.PACK_AB R18, R221, R222 ;  /* 0x000000dedd12723e */ /* 0x000fe200000010ff */
[----:B------:R2:W2:Y:S01]  /*105b0*/  MUFU.EX2 R148, R15 ;  /* 0x0000000f00947308 */ /* 0x0004a20000000800 */
[----:B------:R-:W-:Y:S01]  /*105c0*/  LDSM.16.MT88.4 R40, [R194+0x4800] ;  /* 0x00480000c228783b */ /* 0x000fe20000004200 */
[----:B------:R-:W-:Y:S02]  /*105d0*/  F2FP.BF16.PACK_AB R17, R219, R220 ;  /* 0x000000dcdb11723e */ /* 0x000fe400000010ff */
[----:B------:R-:W-:Y:S07]  /*105e0*/  F2FP.BF16.PACK_AB R19, R217, R218 ;  /* 0x000000dad913723e */ /* 0x000fee00000010ff */
[C---:B-1----:R-:W-:Y:S08]  /*105f0*/  HMMA.16816.F32.BF16 R4, R16.reuse, R28, R4 ;  /* 0x0000001c1004723c */ /* 0x042ff00000041804 */
[C---:B------:R-:W-:Y:S01]  /*10600*/  HMMA.16816.F32.BF16 R8, R16.reuse, R30, R8 ;  /* 0x0000001e1008723c */ /* 0x040fe20000041808 */
[----:B------:R-:W-:Y:S03]  /*10610*/  LDSM.16.MT88.4 R28, [R191+0x3800] ;  /* 0x00380000bf1c783b */ /* 0x000fe60000004200 */
[--C-:B--2---:R-:W-:Y:S04]  /*10620*/  FFMA.FTZ R15, R44, c[0x0][0x2d0], -R14.reuse ;  /* 0x0000b4002c0f7a23 */ /* 0x104fe8000001080e */
[C---:B---3--:R-:W-:Y:S01]  /*10630*/  HMMA.16816.F32.BF16 R68, R16.reuse, R20, R68 ;  /* 0x000000141044723c */ /* 0x048fe20000041844 */
[----:B------:R1:W-:Y:S07]  /*10640*/  MUFU.EX2 R147, R15 ;  /* 0x0000000f00937308 */ /* 0x0003ee0000000800 */
[C---:B------:R-:W-:Y:S01]  /*10650*/  HMMA.16816.F32.BF16 R72, R16.reuse, R22, R72 ;  /* 0x000000161048723c */ /* 0x040fe20000041848 */
[----:B------:R-:W2:Y:S07]  /*10660*/  LDSM.16.MT88.4 R20, [R192+0x3800] ;  /* 0x00380000c014783b */ /* 0x000eae0000004200 */
[C---:B------:R-:W-:Y:S08]  /*10670*/  HMMA.16816.F32.BF16 R76, R16.reuse, R32, R76 ;  /* 0x00000020104c723c */ /* 0x040ff0000004184c */
[C---:B------:R-:W-:Y:S01]  /*10680*/  HMMA.16816.F32.BF16 R80, R16.reuse, R34, R80 ;  /* 0x000000221050723c */ /* 0x040fe20000041850 */
[----:B------:R-:W3:Y:S03]  /*10690*/  LDSM.16.MT88.4 R32, [R194+0x3800] ;  /* 0x00380000c220783b */ /* 0x000ee60000004200 */
[--C-:B-1----:R-:W-:Y:S04]  /*106a0*/  FFMA.FTZ R15, R45, c[0x0][0x2d0], -R14.reuse ;  /* 0x0000b4002d0f7a23 */ /* 0x102fe8000001080e */
[C---:B------:R-:W-:Y:S01]  /*106b0*/  HMMA.16816.F32.BF16 R84, R16.reuse, R36, R84 ;  /* 0x000000241054723c */ /* 0x040fe20000041854 */
[----:B------:R1:W1:Y:S07]  /*106c0*/  MUFU.EX2 R146, R15 ;  /* 0x0000000f00927308 */ /* 0x00026e0000000800 */
[C---:B------:R-:W-:Y:S01]  /*106d0*/  HMMA.16816.F32.BF16 R88, R16.reuse, R38, R88 ;  /* 0x000000261058723c */ /* 0x040fe20000041858 */
[----:B------:R-:W-:Y:S07]  /*106e0*/  LDSM.16.MT88.4 R36, [R194+0x4000] ;  /* 0x00400000c224783b */ /* 0x000fee0000004200 */
[C---:B----4-:R-:W-:Y:S08]  /*106f0*/  HMMA.16816.F32.BF16 R92, R16.reuse, R24, R92 ;  /* 0x00000018105c723c */ /* 0x050ff0000004185c */
[C---:B------:R-:W-:Y:S01]  /*10700*/  HMMA.16816.F32.BF16 R96, R16.reuse, R26, R96 ;  /* 0x0000001a1060723c */ /* 0x040fe20000041860 */
[----:B------:R-:W-:Y:S03]  /*10710*/  LDSM.16.MT88.4 R24, [R192+0x1000] ;  /* 0x00100000c018783b */ /* 0x000fe60000004200 */
[--C-:B-1----:R-:W-:Y:S04]  /*10720*/  FFMA.FTZ R15, R157, c[0x0][0x2d0], -R13.reuse ;  /* 0x0000b4009d0f7a23 */ /* 0x102fe8000001080d */
[C---:B--2---:R-:W-:Y:S01]  /*10730*/  HMMA.16816.F32.BF16 R100, R16.reuse, R20, R100 ;  /* 0x000000141064723c */ /* 0x044fe20000041864 */
[----:B------:R1:W-:Y:S07]  /*10740*/  MUFU.EX2 R145, R15 ;  /* 0x0000000f00917308 */ /* 0x0003ee0000000800 */
[C---:B------:R-:W-:Y:S01]  /*10750*/  HMMA.16816.F32.BF16 R104, R16.reuse, R22, R104 ;  /* 0x000000161068723c */ /* 0x040fe20000041868 */
[----:B------:R-:W2:Y:S07]  /*10760*/  LDSM.16.MT88.4 R20, [R188+0x1000] ;  /* 0x00100000bc14783b */ /* 0x000eae0000004200 */
[C---:B------:R-:W-:Y:S08]  /*10770*/  HMMA.16816.F32.BF16 R52, R16.reuse, R28, R52 ;  /* 0x0000001c1034723c */ /* 0x040ff00000041834 */
[C---:B------:R-:W-:Y:S01]  /*10780*/  HMMA.16816.F32.BF16 R56, R16.reuse, R30, R56 ;  /* 0x0000001e1038723c */ /* 0x040fe20000041838 */
[----:B------:R-:W4:Y:S03]  /*10790*/  LDSM.16.MT88.4 R28, [R191+0x1000] ;  /* 0x00100000bf1c783b */ /* 0x000f260000004200 */
[--C-:B-1----:R-:W-:Y:S04]  /*107a0*/  FFMA.FTZ R15, R158, c[0x0][0x2d0], -R13.reuse ;  /* 0x0000b4009e0f7a23 */ /* 0x102fe8000001080d */
[C---:B---3--:R-:W-:Y:S01]  /*107b0*/  HMMA.16816.F32.BF16 R60, R16.reuse, R32, R60 ;  /* 0x00000020103c723c */ /* 0x048fe2000004183c */
[----:B------:R1:W3:Y:S07]  /*107c0*/  MUFU.EX2 R144, R15 ;  /* 0x0000000f00907308 */ /* 0x0002ee0000000800 */
[----:B------:R-:W-:Y:S01]  /*107d0*/  HMMA.16816.F32.BF16 R64, R16, R34, R64 ;  /* 0x000000221040723c */ /* 0x000fe20000041840 */
[----:B------:R-:W3:Y:S06]  /*107e0*/  LDSM.16.MT88.4 R32, [R194+0x1000] ;  /* 0x00100000c220783b */ /* 0x000eec0000004200 */
[----:B------:R-:W-:Y:S02]  /*107f0*/  F2FP.BF16.PACK_AB R16, R216, R215 ;  /* 0x000000d7d810723e */ /* 0x000fe400000010ff */
[----:B-----5:R-:W-:Y:S03]  /*10800*/  F2FP.BF16.PACK_AB R18, R150, R151 ;  /* 0x000000979612723e */ /* 0x020fe600000010ff */
[----:B------:R-:W-:Y:S02]  /*10810*/  F2FP.BF16.PACK_AB R17, R148, R149 ;  /* 0x000000959411723e */ /* 0x000fe400000010ff */
[----:B------:R-:W-:Y:S01]  /*10820*/  F2FP.BF16.PACK_AB R19, R146, R147 ;  /* 0x000000939213723e */ /* 0x000fe200000010ff */
[--C-:B-1----:R-:W-:Y:S06]  /*10830*/  FFMA.FTZ R15, R159, c[0x0][0x2d0], -R13.reuse ;  /* 0x0000b4009f0f7a23 */ /* 0x102fec000001080d */
[C---:B--2---:R-:W-:Y:S01]  /*10840*/  HMMA.16816.F32.BF16 R4, R16.reuse, R20, R4 ;  /* 0x000000141004723c */ /* 0x044fe20000041804 */
[----:B------:R1:W-:Y:S07]  /*10850*/  MUFU.EX2 R143, R15 ;  /* 0x0000000f008f7308 */ /* 0x0003ee0000000800 */
[C---:B------:R-:W-:Y:S01]  /*10860*/  HMMA.16816.F32.BF16 R8, R16.reuse, R22, R8 ;  /* 0x000000161008723c */ /* 0x040fe20000041808 */
[----:B------:R-:W2:Y:S07]  /*10870*/  LDSM.16.MT88.4 R20, [R188+0x4000] ;  /* 0x00400000bc14783b */ /* 0x000eae0000004200 */
[C---:B------:R-:W-:Y:S08]  /*10880*/  HMMA.16816.F32.BF16 R68, R16.reuse, R24, R68 ;  /* 0x000000181044723c */ /* 0x040ff00000041844 */
[C---:B------:R-:W-:Y:S01]  /*10890*/  HMMA.16816.F32.BF16 R72, R16.reuse, R26, R72 ;  /* 0x0000001a1048723c */ /* 0x040fe20000041848 */
[----:B------:R-:W5:Y:S03]  /*108a0*/  LDSM.16.MT88.4 R24, [R192+0x4000] ;  /* 0x00400000c018783b */ /* 0x000f660000004200 */
[--C-:B-1----:R-:W-:Y:S04]  /*108b0*/  FFMA.FTZ R15, R160, c[0x0][0x2d0], -R13.reuse ;  /* 0x0000b400a00f7a23 */ /* 0x102fe8000001080d */
[C---:B----4-:R-:W-:Y:S01]  /*108c0*/  HMMA.16816.F32.BF16 R76, R16.reuse, R28, R76 ;  /* 0x0000001c104c723c */ /* 0x050fe2000004184c */
[----:B------:R1:W4:Y:S07]  /*108d0*/  MUFU.EX2 R142, R15 ;  /* 0x0000000f008e7308 */ /* 0x00032e0000000800 */
[C---:B------:R-:W-:Y:S01]  /*108e0*/  HMMA.16816.F32.BF16 R80, R16.reuse, R30, R80 ;  /* 0x0000001e1050723c */ /* 0x040fe20000041850 */
[----:B------:R-:W4:Y:S07]  /*108f0*/  LDSM.16.MT88.4 R28, [R191+0x4000] ;  /* 0x00400000bf1c783b */ /* 0x000f2e0000004200 */
[C---:B---3--:R-:W-:Y:S08]  /*10900*/  HMMA.16816.F32.BF16 R84, R16.reuse, R32, R84 ;  /* 0x000000201054723c */ /* 0x048ff00000041854 */
[C---:B------:R-:W-:Y:S01]  /*10910*/  HMMA.16816.F32.BF16 R88, R16.reuse, R34, R88 ;  /* 0x000000221058723c */ /* 0x040fe20000041858 */
[----:B------:R-:W3:Y:S03]  /*10920*/  LDSM.16.MT88.4 R32, [R188+0x1800] ;  /* 0x00180000bc20783b */ /* 0x000ee60000004200 */
[--C-:B-1----:R-:W-:Y:S04]  /*10930*/  FFMA.FTZ R15, R48, c[0x0][0x2d0], -R14.reuse ;  /* 0x0000b400300f7a23 */ /* 0x102fe8000001080e */
[C---:B--2---:R-:W-:Y:S01]  /*10940*/  HMMA.16816.F32.BF16 R92, R16.reuse, R20, R92 ;  /* 0x00000014105c723c */ /* 0x044fe2000004185c */
[----:B------:R1:W-:Y:S07]  /*10950*/  MUFU.EX2 R141, R15 ;  /* 0x0000000f008d7308 */ /* 0x0003ee0000000800 */
[C---:B------:R-:W-:Y:S01]  /*10960*/  HMMA.16816.F32.BF16 R96, R16.reuse, R22, R96 ;  /* 0x000000161060723c */ /* 0x040fe20000041860 */
[----:B------:R-:W2:Y:S07]  /*10970*/  LDSM.16.MT88.4 R20, [R192+0x1800] ;  /* 0x00180000c014783b */ /* 0x000eae0000004200 */
[C---:B-----5:R-:W-:Y:S08]  /*10980*/  HMMA.16816.F32.BF16 R100, R16.reuse, R24, R100 ;  /* 0x000000181064723c */ /* 0x060ff00000041864 */
[C---:B------:R-:W-:Y:S01]  /*10990*/  HMMA.16816.F32.BF16 R104, R16.reuse, R26, R104 ;  /* 0x0000001a1068723c */ /* 0x040fe20000041868 */
[----:B------:R-:W5:Y:S03]  /*109a0*/  LDSM.16.MT88.4 R24, [R191+0x1800] ;  /* 0x00180000bf18783b */ /* 0x000f660000004200 */
        /* <DEDUP_REMOVED lines=11> */
[----:B------:R-:W-:Y:S03]  /*10a60*/  F2FP.BF16.PACK_AB R18, R142, R143 ;  /* 0x0000008f8e12723e */ /* 0x000fe600000010ff */
[----:B----4-:R-:W-:Y:S01]  /*10a70*/  F2FP.BF16.PACK_AB R17, R140, R141 ;  /* 0x0000008d8c11723e */ /* 0x010fe200000010ff */
[--C-:B-1----:R-:W-:Y:S05]  /*10a80*/  FFMA.FTZ R15, R128, c[0x0][0x2d0], -R14.reuse ;  /* 0x0000b400800f7a23 */ /* 0x102fea000001080e */
[----:B------:R1:W4:Y:S02]  /*10a90*/  MUFU.EX2 R138, R15 ;  /* 0x0000000f008a7308 */ /* 0x0003240000000800 */
[--C-:B-1----:R-:W-:Y:S01]  /*10aa0*/  FFMA.FTZ R15, R161, c[0x0][0x2d0], -R13.reuse ;  /* 0x0000b400a10f7a23 */ /* 0x102fe2000001080d */
[----:B----4-:R-:W-:Y:S07]  /*10ab0*/  F2FP.BF16.PACK_AB R19, R138, R139 ;  /* 0x0000008b8a13723e */ /* 0x010fee00000010ff */
[----:B------:R1:W-:Y:S01]  /*10ac0*/  MUFU.EX2 R137, R15 ;  /* 0x0000000f00897308 */ /* 0x0003e20000000800 */
[C---:B---3--:R-:W-:Y:S08]  /*10ad0*/  HMMA.16816.F32.BF16 R4, R16.reuse, R32, R4 ;  /* 0x000000201004723c */ /* 0x048ff00000041804 */
        /* <DEDUP_REMOVED lines=14> */
[----:B------:R-:W2:Y:S06]  /*10bc0*/  LDSM.16.MT88.4 R28, [R192+0x2000] ;  /* 0x00200000c01c783b */ /* 0x000eac0000004200 */
[C---:B---3--:R-:W-:Y:S08]  /*10bd0*/  HMMA.16816.F32.BF16 R92, R16.reuse, R32, R92 ;  /* 0x00000020105c723c */ /* 0x048ff0000004185c */
[C---:B------:R-:W-:Y:S01]  /*10be0*/  HMMA.16816.F32.BF16 R96, R16.reuse, R34, R96 ;  /* 0x000000221060723c */ /* 0x040fe20000041860 */
[----:B------:R-:W-:Y:S07]  /*10bf0*/  LDSM.16.MT88.4 R32, [R194+0x2000] ;  /* 0x00200000c220783b */ /* 0x000fee0000004200 */
[C---:B----4-:R-:W-:Y:S04]  /*10c00*/  HMMA.16816.F32.BF16 R100, R16.reuse, R20, R100 ;  /* 0x000000141064723c */ /* 0x050fe80000041864 */
[--C-:B-1----:R-:W-:Y:S04]  /*10c10*/  FFMA.FTZ R15, R184, c[0x0][0x2d0], -R13.reuse ;  /* 0x0000b400b80f7a23 */ /* 0x102fe8000001080d */
[C---:B------:R-:W-:Y:S01]  /*10c20*/  HMMA.16816.F32.BF16 R104, R16.reuse, R22, R104 ;  /* 0x000000161068723c */ /* 0x040fe20000041868 */
[----:B------:R1:W3:Y:S01]  /*10c30*/  MUFU.EX2 R130, R15 ;  /* 0x0000000f00827308 */ /* 0x0002e20000000800 */
[----:B------:R-:W4:Y:S06]  /*10c40*/  LDSM.16.MT88.4 R20, [R191+0x2000] ;  /* 0x00200000bf14783b */ /* 0x000f2c0000004200 */
        /* <DEDUP_REMOVED lines=8> */
[----:B--2---:R-:W-:Y:S02]  /*10cd0*/  F2FP.BF16.PACK_AB R16, R132, R137 ;  /* 0x000000898410723e */ /* 0x004fe400000010ff */
[----:B---3--:R-:W-:Y:S03]  /*10ce0*/  F2FP.BF16.PACK_AB R18, R130, R131 ;  /* 0x000000838212723e */ /* 0x008fe600000010ff */
        /* <DEDUP_REMOVED lines=10> */
[C---:B-----5:R-:W-:Y:S08]  /*10d90*/  HMMA.16816.F32.BF16 R4, R16.reuse, R24, R4 ;  /* 0x000000181004723c */ /* 0x060ff00000041804 */
[C---:B------:R-:W-:Y:S01]  /*10da0*/  HMMA.16816.F32.BF16 R8, R16.reuse, R26, R8 ;  /* 0x0000001a1008723c */ /* 0x040fe20000041808 */
[----:B------:R-:W2:Y:S07]  /*10db0*/  LDSM.16.MT88.4 R24, [R188+0x5000] ;  /* 0x00500000bc18783b */ /* 0x000eae0000004200 */
[C---:B------:R-:W-:Y:S04]  /*10dc0*/  HMMA.16816.F32.BF16 R68, R16.reuse, R28, R68 ;  /* 0x0000001c1044723c */ /* 0x040fe80000041844 */
[--C-:B-1----:R-:W-:Y:S04]  /*10dd0*/  FFMA.FTZ R15, R186, c[0x0][0x2d0], -R13.reuse ;  /* 0x0000b400ba0f7a23 */ /* 0x102fe8000001080d */
        /* <DEDUP_REMOVED lines=8> */
[----:B------:R-:W-:Y:S02]  /*10e60*/  FFMA.FTZ R13, R214, c[0x0][0x2d0], -R13 ;  /* 0x0000b400d60d7a23 */ /* 0x000fe4000001080d */
[C---:B------:R-:W-:Y:S01]  /*10e70*/  HMMA.16816.F32.BF16 R88, R16.reuse, R34, R88 ;  /* 0x000000221058723c */ /* 0x040fe20000041858 */
[----:B------:R-:W1:Y:S01]  /*10e80*/  LDSM.16.MT88.4 R32, [R192+0x2800] ;  /* 0x00280000c020783b */ /* 0x000e620000004200 */
[----:B------:R3:W-:Y:S06]  /*10e90*/  MUFU.EX2 R48, R13 ;  /* 0x0000000d00307308 */ /* 0x0007ec0000000800 */
[C---:B--2---:R-:W-:Y:S04]  /*10ea0*/  HMMA.16816.F32.BF16 R92, R16.reuse, R24, R92 ;  /* 0x00000018105c723c */ /* 0x044fe8000004185c */
[----:B------:R-:W-:Y:S04]  /*10eb0*/  MUFU.EX2 R49, R15 ;  /* 0x0000000f00317308 */ /* 0x000fe80000000800 */
[C---:B------:R-:W-:Y:S01]  /*10ec0*/  HMMA.16816.F32.BF16 R96, R16.reuse, R26, R96 ;  /* 0x0000001a1060723c */ /* 0x040fe20000041860 */
[----:B------:R-:W2:Y:S07]  /*10ed0*/  LDSM.16.MT88.4 R24, [R194+0x2800] ;  /* 0x00280000c218783b */ /* 0x000eae0000004200 */
[C---:B-----5:R-:W-:Y:S04]  /*10ee0*/  HMMA.16816.F32.BF16 R100, R16.reuse, R28, R100 ;  /* 0x0000001c1064723c */ /* 0x060fe80000041864 */
[--C-:B---3--:R-:W-:Y:S04]  /*10ef0*/  FFMA.FTZ R13, R46, c[0x0][0x2d0], -R14.reuse ;  /* 0x0000b4002e0d7a23 */ /* 0x108fe8000001080e */
[C---:B------:R-:W-:Y:S01]  /*10f00*/  HMMA.16816.F32.BF16 R104, R16.reuse, R30, R104 ;  /* 0x0000001e1068723c */ /* 0x040fe20000041868 */
[----:B------:R3:W-:Y:S07]  /*10f10*/  MUFU.EX2 R47, R13 ;  /* 0x0000000d002f7308 */ /* 0x0007ee0000000800 */
[C---:B------:R-:W-:Y:S08]  /*10f20*/  HMMA.16816.F32.BF16 R52, R16.reuse, R36, R52 ;  /* 0x000000241034723c */ /* 0x040ff00000041834 */
[C---:B------:R-:W-:Y:S08]  /*10f30*/  HMMA.16816.F32.BF16 R56, R16.reuse, R38, R56 ;  /* 0x000000261038723c */ /* 0x040ff00000041838 */
[C---:B----4-:R-:W-:Y:S04]  /*10f40*/  HMMA.16816.F32.BF16 R60, R16.reuse, R20, R60 ;  /* 0x00000014103c723c */ /* 0x050fe8000004183c */
[--C-:B---3--:R-:W-:Y:S04]  /*10f50*/  FFMA.FTZ R13, R136, c[0x0][0x2d0], -R14.reuse ;  /* 0x0000b400880d7a23 */ /* 0x108fe8000001080e */
[----:B------:R-:W-:Y:S01]  /*10f60*/  HMMA.16816.F32.BF16 R64, R16, R22, R64 ;  /* 0x000000161040723c */ /* 0x000fe20000041840 */
[----:B------:R3:W4:Y:S01]  /*10f70*/  MUFU.EX2 R46, R13 ;  /* 0x0000000d002e7308 */ /* 0x0007220000000800 */
[----:B------:R-:W5:Y:S02]  /*10f80*/  LDSM.16.MT88.4 R16, [R188+0x5800] ;  /* 0x00580000bc10783b */ /* 0x000f640000004200 */
[--C-:B---3--:R-:W-:Y:S02]  /*10f90*/  FFMA.FTZ R13, R50, c[0x0][0x2d0], -R14.reuse ;  /* 0x0000b400320d7a23 */ /* 0x108fe4000001080e */
[----:B------:R-:W-:Y:S01]  /*10fa0*/  FFMA.FTZ R14, R12, c[0x0][0x2d0], -R14 ;  /* 0x0000b4000c0e7a23 */ /* 0x000fe2000001080e */
[----:B------:R-:W-:Y:S04]  /*10fb0*/  F2FP.BF16.PACK_AB R12, R51, R109 ;  /* 0x0000006d330c723e */ /* 0x000fe800000010ff */
[----:B------:R4:W-:Y:S10]  /*10fc0*/  MUFU.EX2 R45, R13 ;  /* 0x0000000d002d7308 */ /* 0x0009f40000000800 */
[----:B------:R3:W1:Y:S01]  /*10fd0*/  MUFU.EX2 R44, R14 ;  /* 0x0000000e002c7308 */ /* 0x0006620000000800 */
[----:B----4-:R-:W-:Y:S02]  /*10fe0*/  F2FP.BF16.PACK_AB R13, R46, R47 ;  /* 0x0000002f2e0d723e */ /* 0x010fe400000010ff */
[----:B---3--:R-:W-:Y:S02]  /*10ff0*/  F2FP.BF16.PACK_AB R14, R48, R49 ;  /* 0x00000031300e723e */ /* 0x008fe400000010ff */
[----:B-1----:R-:W-:Y:S07]  /*11000*/  F2FP.BF16.PACK_AB R15, R44, R45 ;  /* 0x0000002d2c0f723e */ /* 0x002fee00000010ff */
[C---:B------:R-:W-:Y:S01]  /*11010*/  HMMA.16816.F32.BF16 R112, R12.reuse, R116, R4 ;  /* 0x000000740c70723c */ /* 0x040fe20000041804 */
[----:B------:R-:W1:Y:S07]  /*11020*/  LDSM.16.MT88.4 R4, [R192+0x5800] ;  /* 0x00580000c004783b */ /* 0x000e6e0000004200 */
[C---:B------:R-:W-:Y:S07]  /*11030*/  HMMA.16816.F32.BF16 R116, R12.reuse, R118, R8 ;  /* 0x000000760c74723c */ /* 0x040fee0000041808 */
[----:B------:R-:W-:Y:S01]  /*11040*/  FFMA.FTZ R8, R2, R241, R236 ;  /* 0x000000f102087223 */ /* 0x000fe200000100ec */
[C---:B------:R-:W-:Y:S04]  /*11050*/  HMMA.16816.F32.BF16 R68, R12.reuse, R32, R68 ;  /* 0x000000200c44723c */ /* 0x040fe80000041844 */
[----:B------:R-:W-:Y:S02]  /*11060*/  FFMA.FTZ R2, R0, R240, R235 ;  /* 0x000000f000027223 */ /* 0x000fe400000100eb */
        /* <DEDUP_REMOVED lines=13> */
[C---:B--2---:R-:W-:Y:S04]  /*11140*/  HMMA.16816.F32.BF16 R84, R12.reuse, R24, R84 ;  /* 0x000000180c54723c */ /* 0x044fe80000041854 */
[----:B------:R-:W-:Y:S02]  /*11150*/  FADD.FTZ R2, R219, R2 ;  /* 0x00000002db027221 */ /* 0x000fe40000010000 */
[----:B------:R-:W-:Y:S02]  /*11160*/  FADD.FTZ R0, R222, R0 ;  /* 0x00000000de007221 */ /* 0x000fe40000010000 */
[----:B------:R-:W-:Y:S01]  /*11170*/  FADD.FTZ R2, R218, R2 ;  /* 0x00000002da027221 */ /* 0x000fe20000010000 */
[C---:B------:R-:W-:Y:S03]  /*11180*/  HMMA.16816.F32.BF16 R88, R12.reuse, R26, R88 ;  /* 0x0000001a0c58723c */ /* 0x040fe60000041858 */
[----:B------:R-:W-:Y:S02]  /*11190*/  FADD.FTZ R0, R221, R0 ;  /* 0x00000000dd007221 */ /* 0x000fe40000010000 */
[----:B------:R-:W-:Y:S02]  /*111a0*/  FADD.FTZ R2, R217, R2 ;  /* 0x00000002d9027221 */ /* 0x000fe40000010000 */
[----:B------:R-:W-:Y:S01]  /*111b0*/  FADD.FTZ R0, R215, R0 ;  /* 0x00000000d7007221 */ /* 0x000fe20000010000 */
[C---:B-----5:R-:W-:Y:S04]  /*111c0*/  HMMA.16816.F32.BF16 R92, R12.reuse, R16, R92 ;  /* 0x000000100c5c723c */ /* 0x060fe8000004185c */
[----:B------:R-:W-:Y:S02]  /*111d0*/  FADD.FTZ R2, R149, R2 ;  /* 0x0000000295027221 */ /* 0x000fe40000010000 */
[----:B------:R-:W-:Y:S02]  /*111e0*/  FADD.FTZ R0, R216, R0 ;  /* 0x00000000d8007221 */ /* 0x000fe40000010000 */
[----:B------:R-:W-:Y:S01]  /*111f0*/  FADD.FTZ R2, R148, R2 ;  /* 0x0000000294027221 */ /* 0x000fe20000010000 */
[C---:B------:R-:W-:Y:S01]  /*11200*/  HMMA.16816.F32.BF16 R96, R12.reuse, R18, R96 ;  /* 0x000000120c60723c */ /* 0x040fe20000041860 */
[----:B------:R-:W2:Y:S02]  /*11210*/  LDSM.16.MT88.4 R16, [R194+0x5800] ;  /* 0x00580000c210783b */ /* 0x000ea40000004200 */
        /* <DEDUP_REMOVED lines=11> */
[C---:B---3--:R-:W-:Y:S04]  /*112d0*/  HMMA.16816.F32.BF16 R52, R12.reuse, R8, R52 ;  /* 0x000000080c34723c */ /* 0x048fe80000041834 */
        /* <DEDUP_REMOVED lines=24> */
[----:B------:R1:W-:Y:S01]  /*11460*/  STL [R1], R4 ;  /* 0x0000000401007387 */ /* 0x0003e20000100800 */
[----:B------:R-:W-:Y:S02]  /*11470*/  IMAD.MOV.U32 R109, RZ, RZ, R108 ;  /* 0x000000ffff6d7224 */ /* 0x000fe400078e006c */
[--C-:B------:R-:W-:Y:S01]  /*11480*/  IMAD.MOV.U32 R110, RZ, RZ, R3.reuse ;  /* 0x000000ffff6e7224 */ /* 0x100fe200078e0003 */
[----:B------:R2:W-:Y:S01]  /*11490*/  STL [R1+0x4], R2 ;  /* 0x0000040201007387 */ /* 0x0005e20000100800 */
[----:B-1----:R-:W-:Y:S01]  /*114a0*/  IMAD.MOV.U32 R4, RZ, RZ, R3 ;  /* 0x000000ffff047224 */ /* 0x002fe200078e0003 */
[----:B------:R-:W-:-:S05]  /*114b0*/  @P0 BRA `(.L_x_1922) ;  /* 0xffffc1d000000947 */ /* 0x000fca000383ffff */
.L_x_1913:
[----:B------:R-:W-:Y:S02]  /*114c0*/  MOV R8, 0x1f ;  /* 0x0000001f00087802 */ /* 0x000fe40000000f00 */
[----:B------:R-:W-:Y:S01]  /*114d0*/  MOV R7, 0xffffffff ;  /* 0xffffffff00077802 */ /* 0x000fe20000000f00 */
[----:B------:R-:W-:Y:S05]  /*114e0*/  BRA.DIV ~URZ, `(.L_x_1923) ;  /* 0x000046627f007947 */ /* 0x000fea000b800000 */
[----:B-12---:R-:W2:Y:S04]  /*114f0*/  LDL R2, [R1] ;  /* 0x0000000001027983 */ /* 0x006ea80000100800 */
[----:B--2---:R1:W2:Y:S02]  /*11500*/  SHFL.BFLY PT, R0, R2, 0x2, 0x1f ;  /* 0x0c401f0002007f89 */ /* 0x0042a400000e0000 */
.L_x_1990:
[----:B-1----:R-:W3:Y:S02]  /*11510*/  LDL.LU R2, [R1] ;  /* 0x0000000001027983 */ /* 0x002ee40000300800 */
        /* <DEDUP_REMOVED lines=8> */
.L_x_1991:
        /* <DEDUP_REMOVED lines=85> */
.L_x_1882:
        /* <DEDUP_REMOVED lines=19> */
.L_x_1926:
[----:B---3--:R-:W-:Y:S05]  /*11c20*/  BSYNC B0 ;  /* 0x0000000000007941 */ /* 0x008fea0003800000 */
.L_x_1925:
[----:B------:R-:W-:Y:S01]  /*11c30*/  PRMT R0, R0, 0x9910, RZ ;  /* 0x0000991000007816 */ /* 0x000fe200000000ff */
[----:B------:R-:W-:Y:S01]  /*11c40*/  BSSY B1, `(.L_x_1927) ;  /* 0x00002a3000017945 */ /* 0x000fe20003800000 */
[----:B-----5:R-:W-:Y:S01]  /*11c50*/  IMAD.MOV.U32 R62, RZ, RZ, R6 ;  /* 0x000000ffff3e7224 */ /* 0x020fe200078e0006 */
[----:B------:R-:W-:Y:S02]  /*11c60*/  SHF.R.S32.HI R28, RZ, 0x1f, R246 ;  /* 0x0000001fff1c7819 */ /* 0x000fe400000114f6 */
[----:B------:R-:W-:Y:S02]  /*11c70*/  ISETP.NE.AND P0, PT, R0, RZ, PT ;  /* 0x000000ff0000720c */ /* 0x000fe40003f05270 */
[----:B------:R-:W-:-:S04]  /*11c80*/  IADD3 R0, R246, 0x40, RZ ;  /* 0x00000040f6007810 */ /* 0x000fc80007ffe0ff */
        /* <DEDUP_REMOVED lines=97> */
.L_x_1929:
        /* <DEDUP_REMOVED lines=118> */
.L_x_1992:
[----:B------:R-:W-:Y:S05]  /*12a00*/  BRA.DIV ~URZ, `(.L_x_1932) ;  /* 0x000033227f007947 */ /* 0x000fea000b800000 */
[----:B------:R3:W4:Y:S02]  /*12a10*/  SHFL.IDX PT, R2, R10, RZ, 0x181f ;  /* 0x00181fff0a027589 */ /* 0x00072400000e0000 */
.L_x_1993:
[----:B------:R-:W-:Y:S01]  /*12a20*/  ISETP.GE.AND P0, PT, R4, R6, PT ;  /* 0x000000060400720c */ /* 0x000fe20003f06270 */
[----:B------:R-:W-:-:S12]  /*12a30*/  BSSY B0, `(.L_x_1933) ;  /* 0x000000a000007945 */ /* 0x000fd80003800000 */
[----:B------:R-:W-:Y:S05]  /*12a40*/  @P0 BRA `(.L_x_1934) ;  /* 0x0000008000000947 */ /* 0x000fea0003800000 */
[----:B------:R-:W-:Y:S02]  /*12a50*/  ISETP.GE.AND P3, PT, R246, c[0x0][0x3c8], PT ;  /* 0x0000f200f6007a0c */ /* 0x000fe40003f66270 */
[----:B------:R-:W-:-:S11]  /*12a60*/  ISETP.GE.AND P2, PT, R0, c[0x0][0x3c8], PT ;  /* 0x0000f20000007a0c */ /* 0x000fd60003f46270 */
[-C--:B----4-:R-:W-:Y:S02]  /*12a70*/  @!P3 LEA R8, P1, R246, R2.reuse, 0x1 ;  /* 0x00000002f608b211 */ /* 0x090fe400078208ff */
[----:B------:R-:W-:Y:S02]  /*12a80*/  @!P2 LEA R2, P0, R0, R2, 0x1 ;  /* 0x000000020002a211 */ /* 0x000fe400078008ff */
[-C--:B--2---:R-:W-:Y:S02]  /*12a90*/  @!P3 LEA.HI.X R9, R246, R11.reuse, R28, 0x1, P1 ;  /* 0x0000000bf609b211 */ /* 0x084fe400008f0c1c */
[----:B------:R-:W-:-:S03]  /*12aa0*/  @!P2 LEA.HI.X R3, R0, R11, R29, 0x1, P0 ;  /* 0x0000000b0003a211 */ /* 0x000fc600000f0c1d */
[----:B------:R2:W-:Y:S04]  /*12ab0*/  @!P3 ST.E.128 [R8.64], R16 ;  /* 0x000000100800b985 */ /* 0x0005e8000c101d08 */
[----:B------:R2:W-:Y:S02]  /*12ac0*/  @!P2 ST.E.128 [R2.64], R12 ;  /* 0x0000000c0200a985 */ /* 0x0005e4000c101d08 */
.L_x_1934:
[----:B------:R-:W-:Y:S05]  /*12ad0*/  BSYNC B0 ;  /* 0x0000000000007941 */ /* 0x000fea0003800000 */
.L_x_1933:
[----:B------:R-:W-:Y:S05]  /*12ae0*/  BRA.DIV ~URZ, `(.L_x_1935) ;  /* 0x000032b27f007947 */ /* 0x000fea000b800000 */
[----:B--2---:R2:W1:Y:S04]  /*12af0*/  SHFL.IDX PT, R11, R7, 0x1, 0x181f ;  /* 0x00381f00070b7f89 */ /* 0x00446800000e0000 */
[----:B----4-:R2:W4:Y:S02]  /*12b00*/  SHFL.IDX PT, R2, R10, 0x1, 0x181f ;  /* 0x00381f000a027f89 */ /* 0x01052400000e0000 */
.L_x_1994:
        /* <DEDUP_REMOVED lines=8> */
[-C--:B-1----:R-:W-:Y:S02]  /*12b90*/  @!P1 LEA.HI.X R9, R246, R11.reuse, R28, 0x1, P3 ;  /* 0x0000000bf6099211 */ /* 0x082fe400018f0c1c */
[----:B------:R-:W-:-:S03]  /*12ba0*/  @!P0 LEA.HI.X R3, R0, R11, R29, 0x1, P2 ;  /* 0x0000000b00038211 */ /* 0x000fc600010f0c1d */
[----:B------:R1:W-:Y:S04]  /*12bb0*/  @!P1 ST.E.128 [R8.64], R24 ;  /* 0x0000001808009985 */ /* 0x0003e8000c101d08 */
[----:B------:R1:W-:Y:S02]  /*12bc0*/  @!P0 ST.E.128 [R2.64], R20 ;  /* 0x0000001402008985 */ /* 0x0003e4000c101d08 */
.L_x_1937:
[----:B------:R-:W-:Y:S05]  /*12bd0*/  BSYNC B0 ;  /* 0x0000000000007941 */ /* 0x000fea0003800000 */
.L_x_1936:
[----:B------:R-:W-:Y:S05]  /*12be0*/  BRA.DIV ~URZ, `(.L_x_1938) ;  /* 0x000032827f007947 */ /* 0x000fea000b800000 */
[----:B-1----:R1:W2:Y:S02]  /*12bf0*/  SHFL.IDX PT, R11, R7, 0x2, 0x181f ;  /* 0x00581f00070b7f89 */ /* 0x0022a400000e0000 */
.L_x_1995:
[----:B------:R-:W-:Y:S05]  /*12c00*/  BRA.DIV ~URZ, `(.L_x_1939) ;  /* 0x000032d27f007947 */ /* 0x000fea000b800000 */
[----:B----4-:R4:W1:Y:S02]  /*12c10*/  SHFL.IDX PT, R2, R10, 0x2, 0x181f ;  /* 0x00581f000a027f89 */ /* 0x01086400000e0000 */
.L_x_1996:
        /* <DEDUP_REMOVED lines=10> */
[----:B------:R1:W-:Y:S04]  /*12cc0*/  @!P1 ST.E.128 [R8.64], R36 ;  /* 0x0000002408009985 */ /* 0x0003e8000c101d08 */
[----:B------:R1:W-:Y:S02]  /*12cd0*/  @!P0 ST.E.128 [R2.64], R32 ;  /* 0x0000002002008985 */ /* 0x0003e4000c101d08 */
.L_x_1941:
[----:B------:R-:W-:Y:S05]  /*12ce0*/  BSYNC B0 ;  /* 0x0000000000007941 */ /* 0x000fea0003800000 */
.L_x_1940:
[----:B------:R-:W-:Y:S05]  /*12cf0*/  BRA.DIV ~URZ, `(.L_x_1942) ;  /* 0x000032527f007947 */ /* 0x000fea000b800000 */
[----:B-12---:R-:W1:Y:S04]  /*12d00*/  SHFL.IDX PT, R7, R7, 0x3, 0x181f ;  /* 0x00781f0007077f89 */ /* 0x006e6800000e0000 */
[----:B------:R2:W3:Y:S02]  /*12d10*/  SHFL.IDX PT, R5, R10, 0x3, 0x181f ;  /* 0x00781f000a057f89 */ /* 0x0004e400000e0000 */
.L_x_1997:
[----:B------:R-:W-:-:S04]  /*12d20*/  IADD3 R2, R4, 0x60, RZ ;  /* 0x0000006004027810 */ /* 0x000fc80007ffe0ff */
[----:B------:R-:W-:-:S13]  /*12d30*/  ISETP.GE.AND P0, PT, R2, R6, PT ;  /* 0x000000060200720c */ /* 0x000fda0003f06270 */
[----:B------:R-:W-:Y:S05]  /*12d40*/  @P0 BRA `(.L_x_1943) ;  /* 0x0000192000000947 */ /* 0x000fea0003800000 */
[----:B------:R-:W-:-:S13]  /*12d50*/  ISETP.GE.AND P0, PT, R246, c[0x0][0x3c8], PT ;  /* 0x0000f200f6007a0c */ /* 0x000fda0003f06270 */
        /* <DEDUP_REMOVED lines=9> */
.L_x_1930:
        /* <DEDUP_REMOVED lines=34> */
.L_x_1998:
[----:B------:R-:W-:Y:S05]  /*13010*/  BRA.DIV ~URZ, `(.L_x_1945) ;  /* 0x000030627f007947 */ /* 0x000fea000b800000 */
[----:B------:R4:W1:Y:S02]  /*13020*/  SHFL.IDX PT, R0, R29, RZ, 0x1c1f ;  /* 0x001c1fff1d007589 */ /* 0x00086400000e0000 */
.L_x_1999:
        /* <DEDUP_REMOVED lines=98> */
.L_x_1947:
[----:B------:R-:W-:Y:S05]  /*13650*/  BSYNC B0 ;  /* 0x0000000000007941 */ /* 0x000fea0003800000 */
.L_x_1946:
[----:B------:R-:W-:Y:S05]  /*13660*/  BRA.DIV ~URZ, `(.L_x_1948) ;  /* 0x00002a827f007947 */ /* 0x000fea000b800000 */
[----:B---3--:R1:W3:Y:S04]  /*13670*/  SHFL.IDX PT, R4, R28, 0x1, 0x1c1f ;  /* 0x003c1f001c047f89 */ /* 0x0082e800000e0000 */
[----:B------:R1:W2:Y:S02]  /*13680*/  SHFL.IDX PT, R0, R29, 0x1, 0x1c1f ;  /* 0x003c1f001d007f89 */ /* 0x0002a400000e0000 */
.L_x_2000:
        /* <DEDUP_REMOVED lines=69> */
.L_x_1928:
        /* <DEDUP_REMOVED lines=20> */
.L_x_1949:
        /* <DEDUP_REMOVED lines=58> */
.L_x_1951:
[----:B------:R-:W-:Y:S05]  /*13fc0*/  BSYNC B0 ;  /* 0x0000000000007941 */ /* 0x000fea0003800000 */
.L_x_1950:
        /* <DEDUP_REMOVED lines=44> */
.L_x_2001:
[----:B------:R-:W-:Y:S05]  /*14290*/  BRA.DIV ~URZ, `(.L_x_1953) ;  /* 0x00001f927f007947 */ /* 0x000fea000b800000 */
[----:B------:R3:W4:Y:S02]  /*142a0*/  SHFL.IDX PT, R2, R10, RZ, 0x181f ;  /* 0x00181fff0a027589 */ /* 0x00072400000e0000 */
.L_x_2002:
[----:B------:R-:W-:Y:S01]  /*142b0*/  IMAD R7, R19, c[0x0][0x4e8], RZ ;  /* 0x00013a0013077a24 */ /* 0x000fe200078e02ff */
[----:B------:R-:W-:Y:S04]  /*142c0*/  BSSY B0, `(.L_x_1954) ;  /* 0x000000b000007945 */ /* 0x000fe80003800000 */
[----:B------:R-:W-:-:S13]  /*142d0*/  ISETP.GE.AND P0, PT, R8, R7, PT ;  /* 0x000000070800720c */ /* 0x000fda0003f06270 */
[----:B------:R-:W-:Y:S05]  /*142e0*/  @P0 BRA `(.L_x_1955) ;  /* 0x0000008000000947 */ /* 0x000fea0003800000 */
[----:B------:R-:W-:Y:S02]  /*142f0*/  ISETP.GE.AND P1, PT, R246, c[0x0][0x3c8], PT ;  /* 0x0000f200f6007a0c */ /* 0x000fe40003f26270 */
[----:B------:R-:W-:-:S11]  /*14300*/  ISETP.GE.AND P0, PT, R0, c[0x0][0x3c8], PT ;  /* 0x0000f20000007a0c */ /* 0x000fd60003f06270 */
[-C--:B----4-:R-:W-:Y:S02]  /*14310*/  @!P1 LEA R4, P3, R246, R2.reuse, 0x1 ;  /* 0x00000002f6049211 */ /* 0x090fe400078608ff */
[----:B------:R-:W-:Y:S02]  /*14320*/  @!P0 LEA R2, P2, R0, R2, 0x1 ;  /* 0x0000000200028211 */ /* 0x000fe400078408ff */
[-C--:B--2---:R-:W-:Y:S02]  /*14330*/  @!P1 LEA.HI.X R5, R246, R11.reuse, R28, 0x1, P3 ;  /* 0x0000000bf6059211 */ /* 0x084fe400018f0c1c */
[----:B------:R-:W-:-:S03]  /*14340*/  @!P0 LEA.HI.X R3, R0, R11, R29, 0x1, P2 ;  /* 0x0000000b00038211 */ /* 0x000fc600010f0c1d */
[----:B------:R2:W-:Y:S04]  /*14350*/  @!P1 ST.E.128 [R4.64], RZ ;  /* 0x000000ff04009985 */ /* 0x0005e8000c101d08 */
[----:B------:R2:W-:Y:S02]  /*14360*/  @!P0 ST.E.128 [R2.64], RZ ;  /* 0x000000ff02008985 */ /* 0x0005e4000c101d08 */
.L_x_1955:
[----:B------:R-:W-:Y:S05]  /*14370*/  BSYNC B0 ;  /* 0x0000000000007941 */ /* 0x000fea0003800000 */
.L_x_1954:
[----:B------:R-:W-:Y:S05]  /*14380*/  BRA.DIV ~URZ, `(.L_x_1956) ;  /* 0x00001f127f007947 */ /* 0x000fea000b800000 */
[----:B--2---:R2:W1:Y:S04]  /*14390*/  SHFL.IDX PT, R11, R6, 0x1, 0x181f ;  /* 0x00381f00060b7f89 */ /* 0x00446800000e0000 */
[----:B----4-:R2:W4:Y:S02]  /*143a0*/  SHFL.IDX PT, R2, R10, 0x1, 0x181f ;  /* 0x00381f000a027f89 */ /* 0x01052400000e0000 */
.L_x_2003:
        /* <DEDUP_REMOVED lines=10> */
[----:B------:R1:W-:Y:S04]  /*14450*/  @!P1 ST.E.128 [R4.64], RZ ;  /* 0x000000ff04009985 */ /* 0x0003e8000c101d08 */
[----:B------:R1:W-:Y:S02]  /*14460*/  @!P0 ST.E.128 [R2.64], RZ ;  /* 0x000000ff02008985 */ /* 0x0003e4000c101d08 */
.L_x_1958:
[----:B------:R-:W-:Y:S05]  /*14470*/  BSYNC B0 ;  /* 0x0000000000007941 */ /* 0x000fea0003800000 */
.L_x_1957:
[----:B------:R-:W-:Y:S05]  /*14480*/  BRA.DIV ~URZ, `(.L_x_1959) ;  /* 0x00001ee27f007947 */ /* 0x000fea000b800000 */
[----:B-1----:R1:W2:Y:S02]  /*14490*/  SHFL.IDX PT, R11, R6, 0x2, 0x181f ;  /* 0x00581f00060b7f89 */ /* 0x0022a400000e0000 */
.L_x_2004:
[----:B------:R-:W-:Y:S05]  /*144a0*/  BRA.DIV ~URZ, `(.L_x_1960) ;  /* 0x00001f327f007947 */ /* 0x000fea000b800000 */
[----:B----4-:R4:W1:Y:S02]  /*144b0*/  SHFL.IDX PT, R2, R10, 0x2, 0x181f ;  /* 0x00581f000a027f89 */ /* 0x01086400000e0000 */
.L_x_2005:
        /* <DEDUP_REMOVED lines=12> */
.L_x_1962:
[----:B------:R-:W-:Y:S05]  /*14580*/  BSYNC B0 ;  /* 0x0000000000007941 */ /* 0x000fea0003800000 */
.L_x_1961:
[----:B------:R-:W-:Y:S05]  /*14590*/  BRA.DIV ~URZ, `(.L_x_1963) ;  /* 0x00001eb27f007947 */ /* 0x000fea000b800000 */
[----:B-12---:R-:W1:Y:S04]  /*145a0*/  SHFL.IDX PT, R6, R6, 0x3, 0x181f ;  /* 0x00781f0006067f89 */ /* 0x006e6800000e0000 */
[----:B------:R2:W3:Y:S02]  /*145b0*/  SHFL.IDX PT, R2, R10, 0x3, 0x181f ;  /* 0x00781f000a027f89 */ /* 0x0004e400000e0000 */
.L_x_2006:
[----:B------:R-:W-:-:S04]  /*145c0*/  IADD3 R8, R8, 0x60, RZ ;  /* 0x0000006008087810 */ /* 0x000fc80007ffe0ff */
[----:B------:R-:W-:-:S13]  /*145d0*/  ISETP.GE.AND P0, PT, R8, R7, PT ;  /* 0x000000070800720c */ /* 0x000fda0003f06270 */
[----:B------:R-:W-:Y:S05]  /*145e0*/  @P0 BRA `(.L_x_1943) ;  /* 0x0000008000000947 */ /* 0x000fea0003800000 */
[----:B------:R-:W-:Y:S02]  /*145f0*/  ISETP.GE.AND P1, PT, R246, c[0x0][0x3c8], PT ;  /* 0x0000f200f6007a0c */ /* 0x000fe40003f26270 */
[----:B------:R-:W-:-:S11]  /*14600*/  ISETP.GE.AND P0, PT, R0, c[0x0][0x3c8], PT ;  /* 0x0000f20000007a0c */ /* 0x000fd60003f06270 */
[-C--:B---3--:R-:W-:Y:S02]  /*14610*/  @!P1 LEA R4, P3, R246, R2.reuse, 0x1 ;  /* 0x00000002f6049211 */ /* 0x088fe400078608ff */
[----:B------:R-:W-:Y:S02]  /*14620*/  @!P0 LEA R2, P2, R0, R2, 0x1 ;  /* 0x0000000200028211 */ /* 0x000fe400078408ff */
[-C--:B-1----:R-:W-:Y:S02]  /*14630*/  @!P1 LEA.HI.X R5, R246, R6.reuse, R28, 0x1, P3 ;  /* 0x00000006f6059211 */ /* 0x082fe400018f0c1c */
[----:B------:R-:W-:-:S03]  /*14640*/  @!P0 LEA.HI.X R3, R0, R6, R29, 0x1, P2 ;  /* 0x0000000600038211 */ /* 0x000fc600010f0c1d */
[----:B------:R1:W-:Y:S04]  /*14650*/  @!P1 ST.E.128 [R4.64], RZ ;  /* 0x000000ff04009985 */ /* 0x0003e8000c101d08 */
[----:B------:R1:W-:Y:S02]  /*14660*/  @!P0 ST.E.128 [R2.64], RZ ;  /* 0x000000ff02008985 */ /* 0x0003e4000c101d08 */
.L_x_1943:
[----:B------:R-:W-:Y:S05]  /*14670*/  BSYNC B1 ;  /* 0x0000000000017941 */ /* 0x000fea0003800000 */
.L_x_1927:
        /* <DEDUP_REMOVED lines=15> */
.L_x_2007:
[----:B------:R-:W-:Y:S05]  /*14770*/  BRA.DIV ~URZ, `(.L_x_1966) ;  /* 0x00001e127f007947 */ /* 0x000fea000b800000 */
[----:B------:R3:W4:Y:S02]  /*14780*/  SHFL.IDX PT, R8, R62, 0x1, 0x1f ;  /* 0x00201f003e087f89 */ /* 0x00072400000e0000 */
.L_x_2008:
        /* <DEDUP_REMOVED lines=19> */
.L_x_2009:
        /* <DEDUP_REMOVED lines=16> */
.L_x_2010:
[----:B---3--:R-:W-:Y:S01]  /*149c0*/  IMAD R0, R0, c[0x0][0x538], RZ ;  /* 0x00014e0000007a24 */ /* 0x008fe200078e02ff */
[----:B------:R-:W-:Y:S04]  /*149d0*/  BSSY B1, `(.L_x_1969) ;  /* 0x00000ce000017945 */ /* 0x000fe80003800000 */
[----:B----4-:R-:W-:-:S04]  /*149e0*/  IADD3 R8, R0, R8, RZ ;  /* 0x0000000800087210 */ /* 0x010fc80007ffe0ff */
[----:B--2---:R-:W-:-:S13]  /*149f0*/  ISETP.GT.AND P6, PT, R8, R10, PT ;  /* 0x0000000a0800720c */ /* 0x004fda0003fc4270 */
[----:B------:R-:W-:Y:S05]  /*14a00*/  @P6 BRA `(.L_x_1970) ;  /* 0x0000025000006947 */ /* 0x000fea0003800000 */
.L_x_1974:
        /* <DEDUP_REMOVED lines=17> */
.L_x_2011:
        /* <DEDUP_REMOVED lines=16> */
.L_x_2012:
[----:B--2---:R-:W-:-:S05]  /*14c20*/  IMAD R0, R0, c[0x0][0x538], RZ ;  /* 0x00014e0000007a24 */ /* 0x004fca00078e02ff */
[----:B------:R-:W-:-:S04]  /*14c30*/  IADD3 R8, R0, R8, RZ ;  /* 0x0000000800087210 */ /* 0x000fc80007ffe0ff */
[----:B------:R-:W-:-:S13]  /*14c40*/  ISETP.GT.AND P6, PT, R8, R10, PT ;  /* 0x0000000a0800720c */ /* 0x000fda0003fc4270 */
[----:B-1----:R-:W-:Y:S05]  /*14c50*/  @!P6 BRA `(.L_x_1974) ;  /* 0xfffffdb00000e947 */ /* 0x002fea000383ffff */
.L_x_1970:
[----:B------:R-:W-:-:S05]  /*14c60*/  IADD3 R8, -R0, R8, RZ ;  /* 0x0000000800087210 */ /* 0x000fca0007ffe1ff */
[----:B------:R-:W-:-:S05]  /*14c70*/  IMAD R0, R4, c[0x0][0x538], R8 ;  /* 0x00014e0004007a24 */ /* 0x000fca00078e0208 */
[----:B------:R-:W-:Y:S01]  /*14c80*/  ISETP.GT.AND P0, PT, R0, R10, PT ;  /* 0x0000000a0000720c */ /* 0x000fe20003f04270 */
[----:B------:R-:W-:-:S12]  /*14c90*/  BRA.DIV ~URZ, `(.L_x_1975) ;  /* 0x00001d527f007947 */ /* 0x000fd8000b800000 */
[----:B------:R-:W-:-:S03]  /*14ca0*/  VOTE.ANY R12, PT, !P0 ;  /* 0x00000000000c7806 */ /* 0x000fc600040e0100 */
.L_x_2013:
[----:B------:R-:W2:Y:S01]  /*14cb0*/  LDL.LU R2, [R1+0x34] ;  /* 0x0000340001027983 */ /* 0x000ea20000300800 */
[----:B------:R-:W2:Y:S02]  /*14cc0*/  POPC R0, R12 ;  /* 0x0000000c00007309 */ /* 0x000ea40000000000 */
[----:B--2---:R-:W-:-:S05]  /*14cd0*/  IADD3 R2, R0, R2, RZ ;  /* 0x0000000200027210 */ /* 0x004fca0007ffe0ff */
[----:B------:R2:W-:Y:S01]  /*14ce0*/  STL [R1+0x34], R2 ;  /* 0x0000340201007387 */ /* 0x0005e20000100800 */
[----:B------:R-:W-:Y:S05]  /*14cf0*/  BRA.DIV ~URZ, `(.L_x_1976) ;  /* 0x00001d427f007947 */ /* 0x000fea000b800000 */
[----:B------:R3:W4:Y:S04]  /*14d00*/  SHFL.IDX PT, R11, R6, R0, 0x1f ;  /* 0x00001f00060b7589 */ /* 0x00072800000e0000 */
[----:B------:R3:W1:Y:S02]  /*14d10*/  SHFL.IDX PT, R7, R7, R0, 0x1f ;  /* 0x00001f0007077589 */ /* 0x00066400000e0000 */
.L_x_2014:
[----:B------:R-:W-:Y:S01]  /*14d20*/  ISETP.NE.AND P0, PT, R12, RZ, PT ;  /* 0x000000ff0c00720c */ /* 0x000fe20003f05270 */
[----:B------:R-:W-:-:S12]  /*14d30*/  BSSY B0, `(.L_x_1977) ;  /* 0x0000005000007945 */ /* 0x000fd80003800000 */
[----:B------:R-:W-:Y:S05]  /*14d40*/  @!P0 BRA `(.L_x_1978) ;  /* 0x0000003000008947 */ /* 0x000fea0003800000 */
[----:B---3--:R-:W-:Y:S01]  /*14d50*/  IADD3 R0, R0, -0x1, RZ ;  /* 0xffffffff00007810 */ /* 0x008fe20007ffe0ff */
[----:B------:R-:W-:Y:S05]  /*14d60*/  BRA.DIV ~URZ, `(.L_x_1979) ;  /* 0x00001da27f007947 */ /* 0x000fea000b800000 */
[----:B------:R3:W2:Y:S02]  /*14d70*/  SHFL.IDX PT, R13, R4, R0, 0x1f ;  /* 0x00001f00040d7589 */ /* 0x0006a400000e0000 */
.L_x_1978:
[----:B------:R-:W-:Y:S05]  /*14d80*/  BSYNC B0 ;  /* 0x0000000000007941 */ /* 0x000fea0003800000 */
.L_x_1977:
        /* <DEDUP_REMOVED lines=68> */
.L_x_1981:
        /* <DEDUP_REMOVED lines=68> */
.L_x_1982:
[----:B------:R-:W-:Y:S05]  /*15610*/  BSYNC B0 ;  /* 0x0000000000007941 */ /* 0x000fea0003800000 */
.L_x_1980:
[----:B------:R-:W-:-:S04]  /*15620*/  LOP3.LUT R2, RZ, R2, RZ, 0x33, !PT ;  /* 0x00000002ff027212 */ /* 0x000fc800078e33ff */
[----:B-1----:R-:W-:-:S05]  /*15630*/  IADD3 R0, R2, R11, RZ ;  /* 0x0000000b02007210 */ /* 0x002fca0007ffe0ff */
[----:B------:R1:W-:Y:S01]  /*15640*/  STL [R1+0x2c], R0 ;  /* 0x00002c0001007387 */ /* 0x0003e20000100800 */
[----:B------:R-:W-:Y:S05]  /*15650*/  BRA `(.L_x_1983) ;  /* 0x0000005000007947 */ /* 0x000fea0003800000 */
.L_x_1971:
[----:B------:R-:W-:Y:S01]  /*15660*/  MOV R0, c[0x0][0x53c] ;  /* 0x00014f0000007a02 */ /* 0x000fe20000000f00 */
[----:B------:R2:W-:Y:S04]  /*15670*/  STL [R1+0x28], R10 ;  /* 0x0000280a01007387 */ /* 0x0005e80000100800 */
[----:B------:R2:W-:Y:S04]  /*15680*/  STL [R1+0x2c], RZ ;  /* 0x00002cff01007387 */ /* 0x0005e80000100800 */
[----:B------:R2:W-:Y:S04]  /*15690*/  STL [R1+0x30], RZ ;  /* 0x000030ff01007387 */ /* 0x0005e80000100800 */
[----:B------:R2:W-:Y:S02]  /*156a0*/  STL [R1+0x34], R0 ;  /* 0x0000340001007387 */ /* 0x0005e40000100800 */
.L_x_1983:
[----:B------:R-:W-:Y:S05]  /*156b0*/  BSYNC B1 ;  /* 0x0000000000017941 */ /* 0x000fea0003800000 */
.L_x_1969:
        /* <DEDUP_REMOVED lines=9> */
.L_x_1964:
[----:B--2---:R-:W2:Y:S02]  /*15750*/  LDL R0, [R1+0x34] ;  /* 0x0000340001007983 */ /* 0x004ea40000100800 */
[----:B--2---:R-:W-:-:S13]  /*15760*/  ISETP.GE.AND P0, PT, R0, c[0x0][0x53c], PT ;  /* 0x00014f0000007a0c */ /* 0x004fda0003f06270 */
[----:B-1--4-:R-:W-:Y:S01]  /*15770*/  @P0 CALL.REL.NOINC `(.L_x_1984) ;  /* 0x0000001000000944 */ /* 0x012fe20003c00000 */
[----:B------:R-:W-:Y:S05]  /*15780*/  BRA `(.L_x_1985) ;  /* 0xfffec21000007947 */ /* 0x000fea000383ffff */
.L_x_1984:
[----:B------:R-:W-:Y:S05]  /*15790*/  EXIT ;  /* 0x000000000000794d */ /* 0x000fea0003800000 */
.L_x_1857:
[----:B------:R-:W-:Y:S01]  /*157a0*/  IMAD.MOV.U32 R0, RZ, RZ, R5 ;  /* 0x000000ffff007224 */ /* 0x000fe200078e0005 */
[----:B------:R-:W-:Y:S02]  /*157b0*/  MOV R2, 0x1 ;  /* 0x0000000100027802 */ /* 0x000fe40000000f00 */
[----:B------:R-:W-:Y:S02]  /*157c0*/  MOV R3, 0x157e0 ;  /* 0x000157e000037802 */ /* 0x000fe40000000f00 */
[----:B------:R-:W-:Y:S05]  /*157d0*/  CALL.REL.NOINC `($__internal_40_$__cuda_sm70_shflsync_up_p) ;  /* 0x0000144000007944 */ /* 0x000fea0003c00000 */
[----:B------:R-:W-:Y:S01]  /*157e0*/  MOV R0, R4 ;  /* 0x0000000400007202 */ /* 0x000fe20000000f00 */
[----:B------:R-:W-:Y:S05]  /*157f0*/  BRA `(.L_x_1986) ;  /* 0xfffeac8000007947 */ /* 0x000fea000383ffff */
.L_x_1858:
[----:B------:R-:W-:Y:S01]  /*15800*/  IMAD.MOV.U32 R0, RZ, RZ, R5 ;  /* 0x000000ffff007224 */ /* 0x000fe200078e0005 */
[----:B------:R-:W-:Y:S02]  /*15810*/  MOV R2, 0x2 ;  /* 0x0000000200027802 */ /* 0x000fe40000000f00 */
[----:B------:R-:W-:Y:S02]  /*15820*/  MOV R3, 0x15840 ;  /* 0x0001584000037802 */ /* 0x000fe40000000f00 */
[----:B------:R-:W-:Y:S05]  /*15830*/  CALL.REL.NOINC `($__internal_40_$__cuda_sm70_shflsync_up_p) ;  /* 0x000013e000007944 */ /* 0x000fea0003c00000 */
[----:B------:R-:W-:Y:S01]  /*15840*/  SEL R0, R4, RZ, P4 ;  /* 0x000000ff04007207 */ /* 0x000fe20002000000 */
[----:B------:R-:W-:Y:S01]  /*15850*/  IMAD.MOV.U32 R2, RZ, RZ, 0x4 ;  /* 0x00000004ff027424 */ /* 0x000fe200078e00ff */
[----:B------:R-:W-:-:S03]  /*15860*/  MOV R3, 0x15890 ;  /* 0x0001589000037802 */ /* 0x000fc60000000f00 */
[----:B------:R-:W-:Y:S02]  /*15870*/  IMAD.IADD R0, R5, 0x1, R0 ;  /* 0x0000000105007824 */ /* 0x000fe400078e0200 */
        /* <DEDUP_REMOVED lines=13> */
[----:B------:R-:W-:Y:S02]  /*15950*/  MOV R3, 0x1f ;  /* 0x0000001f00037802 */ /* 0x000fe40000000f00 */
[----:B------:R-:W-:Y:S01]  /*15960*/  MOV R2, 0x159a0 ;  /* 0x000159a000027802 */ /* 0x000fe20000000f00 */
[----:B------:R-:W-:-:S04]  /*15970*/  IMAD.IADD R4, R0, 0x1, R4 ;  /* 0x0000000100047824 */ /* 0x000fc800078e0204 */
[----:B------:R-:W-:Y:S02]  /*15980*/  IMAD.MOV.U32 R9, RZ, RZ, R4 ;  /* 0x000000ffff097224 */ /* 0x000fe400078e0004 */
[----:B------:R-:W-:Y:S05]  /*15990*/  CALL.REL.NOINC `($__internal_39_$__cuda_sm70_shflsync_idx_p) ;  /* 0x0000123000007944 */ /* 0x000fea0003c00000 */
[----:B------:R-:W-:Y:S01]  /*159a0*/  MOV R0, R5 ;  /* 0x0000000500007202 */ /* 0x000fe20000000f00 */
[----:B------:R-:W-:Y:S05]  /*159b0*/  BRA `(.L_x_1987) ;  /* 0xfffeabc000007947 */ /* 0x000fea000383ffff */
.L_x_1860:
[----:B------:R-:W-:Y:S02]  /*159c0*/  SEL R0, RZ, 0x1, P0 ;  /* 0x00000001ff007807 */ /* 0x000fe40000000000 */
[----:B------:R-:W-:Y:S02]  /*159d0*/  MOV R2, 0x159f0 ;  /* 0x000159f000027802 */ /* 0x000fe40000000f00 */
[----:B------:R-:W-:Y:S05]  /*159e0*/  CALL.REL.NOINC `($__internal_41_$__cuda_sm70_votesync_ballot) ;  /* 0x000012a000007944 */ /* 0x000fea0003c00000 */
[----:B------:R-:W-:Y:S01]  /*159f0*/  MOV R7, R0 ;  /* 0x0000000000077202 */ /* 0x000fe20000000f00 */
[----:B------:R-:W-:Y:S05]  /*15a00*/  BRA `(.L_x_1988) ;  /* 0xfffeac0000007947 */ /* 0x000fea000383ffff */
.L_x_1861:
[----:B------:R-:W-:Y:S01]  /*15a10*/  IMAD.MOV.U32 R9, RZ, RZ, R10 ;  /* 0x000000ffff097224 */ /* 0x000fe200078e000a */
[----:B------:R-:W-:Y:S01]  /*15a20*/  MOV R5, R0 ;  /* 0x0000000000057202 */ /* 0x000fe20000000f00 */
[----:B------:R-:W-:Y:S01]  /*15a30*/  IMAD.MOV.U32 R3, RZ, RZ, 0x1f ;  /* 0x0000001fff037424 */ /* 0x000fe200078e00ff */
[----:B-1----:R-:W-:Y:S02]  /*15a40*/  MOV R2, 0x15a60 ;  /* 0x00015a6000027802 */ /* 0x002fe40000000f00 */
[----:B------:R-:W-:Y:S05]  /*15a50*/  CALL.REL.NOINC `($__internal_39_$__cuda_sm70_shflsync_idx_p) ;  /* 0x0000117000007944 */ /* 0x000fea0003c00000 */
[----:B------:R-:W-:Y:S01]  /*15a60*/  IMAD.MOV.U32 R12, RZ, RZ, R5 ;  /* 0x000000ffff0c7224 */ /* 0x000fe200078e0005 */
[----:B------:R-:W-:Y:S01]  /*15a70*/  MOV R9, R8 ;  /* 0x0000000800097202 */ /* 0x000fe20000000f00 */
[----:B------:R-:W-:Y:S01]  /*15a80*/  IMAD.MOV.U32 R6, RZ, RZ, RZ ;  /* 0x000000ffff067224 */ /* 0x000fe200078e00ff */
[----:B------:R-:W-:Y:S01]  /*15a90*/  MOV R5, R0 ;  /* 0x0000000000057202 */ /* 0x000fe20000000f00 */
[----:B------:R-:W-:Y:S01]  /*15aa0*/  IMAD.MOV.U32 R3, RZ, RZ, 0x1f ;  /* 0x0000001fff037424 */ /* 0x000fe200078e00ff */
[----:B------:R-:W-:-:S02]  /*15ab0*/  MOV R2, 0x15ad0 ;  /* 0x00015ad000027802 */ /* 0x000fc40000000f00 */
[----:B------:R-:W-:Y:S05]  /*15ac0*/  CALL.REL.NOINC `($__internal_39_$__cuda_sm70_shflsync_idx_p) ;  /* 0x0000110000007944 */ /* 0x000fea0003c00000 */
[----:B------:R-:W-:Y:S01]  /*15ad0*/  MOV R10, R5 ;  /* 0x00000005000a7202 */ /* 0x000fe20000000f00 */
[----:B------:R-:W-:Y:S05]  /*15ae0*/  BRA `(.L_x_1989) ;  /* 0xfffeab9000007947 */ /* 0x000fea000383ffff */
.L_x_1864:
[----:B------:R-:W-:Y:S01]  /*15af0*/  IMAD.MOV.U32 R9, RZ, RZ, R4 ;  /* 0x000000ffff097224 */ /* 0x000fe200078e0004 */
[----:B------:R-:W-:-:S02]  /*15b00*/  MOV R3, 0x1f ;  /* 0x0000001f00037802 */ /* 0x000fc40000000f00 */
[----:B-1----:R-:W-:Y:S02]  /*15b10*/  MOV R2, 0x15b30 ;  /* 0x00015b3000027802 */ /* 0x002fe40000000f00 */
[----:B--234-:R-:W-:Y:S05]  /*15b20*/  CALL.REL.NOINC `($__internal_39_$__cuda_sm70_shflsync_idx_p) ;  /* 0x000010a000007944 */ /* 0x01cfea0003c00000 */
[----:B------:R-:W-:Y:S01]  /*15b30*/  MOV R6, R5 ;  /* 0x0000000500067202 */ /* 0x000fe20000000f00 */
[----:B------:R-:W-:Y:S05]  /*15b40*/  BRA `(.L_x_1863) ;  /* 0xfffeab9000007947 */ /* 0x000fea000383ffff */
.L_x_1923:
[----:B-12---:R1:W5:Y:S01]  /*15b50*/  LDL R2, [R1] ;  /* 0x0000000001027983 */ /* 0x0063620000100800 */
[----:B------:R-:W-:Y:S02]  /*15b60*/  MOV R6, 0x2 ;  /* 0x0000000200067802 */ /* 0x000fe40000000f00 */
[----:B------:R-:W-:Y:S02]  /*15b70*/  MOV R3, 0x15b90 ;  /* 0x00015b9000037802 */ /* 0x000fe40000000f00 */
[----:B-1---5:R-:W-:Y:S05]  /*15b80*/  CALL.REL.NOINC `($__internal_38_$__cuda_sm70_shflsync_bfly_p) ;  /* 0x00000ff000007944 */ /* 0x022fea0003c00000 */
[----:B------:R-:W-:Y:S01]  /*15b90*/  MOV R0, R6 ;  /* 0x0000000600007202 */ /* 0x000fe20000000f00 */
[----:B------:R-:W-:Y:S05]  /*15ba0*/  BRA `(.L_x_1990) ;  /* 0xffffb96000007947 */ /* 0x000fea000383ffff */
.L_x_1924:
[----:B------:R-:W-:Y:S01]  /*15bb0*/  IMAD.MOV.U32 R2, RZ, RZ, R0 ;  /* 0x000000ffff027224 */ /* 0x000fe200078e0000 */
[----:B------:R-:W-:Y:S02]  /*15bc0*/  MOV R6, 0x1 ;  /* 0x0000000100067802 */ /* 0x000fe40000000f00 */
[----:B------:R-:W-:Y:S02]  /*15bd0*/  MOV R3, 0x15bf0 ;  /* 0x00015bf000037802 */ /* 0x000fe40000000f00 */
[----:B------:R-:W-:Y:S05]  /*15be0*/  CALL.REL.NOINC `($__internal_38_$__cuda_sm70_shflsync_bfly_p) ;  /* 0x00000f9000007944 */ /* 0x000fea0003c00000 */
[----:B------:R1:W5:Y:S01]  /*15bf0*/  LDL R2, [R1+0x4] ;  /* 0x0000040001027983 */ /* 0x0003620000100800 */
[----:B------:R-:W-:Y:S01]  /*15c00*/  FADD.FTZ R0, R0, R6 ;  /* 0x0000000600007221 */ /* 0x000fe20000010000 */
[----:B------:R-:W-:-:S02]  /*15c10*/  MOV R6, 0x2 ;  /* 0x0000000200067802 */ /* 0x000fc40000000f00 */
[----:B------:R-:W-:Y:S02]  /*15c20*/  MOV R3, 0x15c40 ;  /* 0x00015c4000037802 */ /* 0x000fe40000000f00 */
[----:B-1---5:R-:W-:Y:S05]  /*15c30*/  CALL.REL.NOINC `($__internal_38_$__cuda_sm70_shflsync_bfly_p) ;  /* 0x00000f4000007944 */ /* 0x022fea0003c00000 */
[----:B------:R-:W2:Y:S01]  /*15c40*/  LDL.LU R2, [R1+0x4] ;  /* 0x0000040001027983 */ /* 0x000ea20000300800 */
[----:B------:R-:W-:Y:S01]  /*15c50*/  MOV R3, 0x15ca0 ;  /* 0x00015ca000037802 */ /* 0x000fe20000000f00 */
[----:B--2---:R-:W-:Y:S01]  /*15c60*/  FADD.FTZ R5, R2, R6 ;  /* 0x0000000602057221 */ /* 0x004fe20000010000 */
[----:B------:R-:W-:-:S04]  /*15c70*/  MOV R6, 0x1 ;  /* 0x0000000100067802 */ /* 0x000fc80000000f00 */
[----:B------:R-:W-:Y:S02]  /*15c80*/  MOV R2, R5 ;  /* 0x0000000500027202 */ /* 0x000fe40000000f00 */
[----:B------:R-:W-:Y:S05]  /*15c90*/  CALL.REL.NOINC `($__internal_38_$__cuda_sm70_shflsync_bfly_p) ;  /* 0x00000ee000007944 */ /* 0x000fea0003c00000 */
[----:B------:R-:W-:Y:S01]  /*15ca0*/  MOV R3, R6 ;  /* 0x0000000600037202 */ /* 0x000fe20000000f00 */
[----:B------:R-:W-:Y:S05]  /*15cb0*/  BRA `(.L_x_1991) ;  /* 0xffffb8e000007947 */ /* 0x000fea000383ffff */
.L_x_1931:
[----:B-1234-:R-:W-:Y:S01]  /*15cc0*/  IMAD.MOV.U32 R9, RZ, RZ, R7 ;  /* 0x000000ffff097224 */ /* 0x01efe200078e0007 */
[----:B------:R-:W-:Y:S01]  /*15cd0*/  MOV R5, RZ ;  /* 0x000000ff00057202 */ /* 0x000fe20000000f00 */
[----:B------:R-:W-:Y:S01]  /*15ce0*/  IMAD.MOV.U32 R3, RZ, RZ, 0x181f ;  /* 0x0000181fff037424 */ /* 0x000fe200078e00ff */
[----:B------:R-:W-:Y:S02]  /*15cf0*/  MOV R2, 0x15d10 ;  /* 0x00015d1000027802 */ /* 0x000fe40000000f00 */
[----:B------:R-:W-:Y:S05]  /*15d00*/  CALL.REL.NOINC `($__internal_39_$__cuda_sm70_shflsync_idx_p) ;  /* 0x00000ec000007944 */ /* 0x000fea0003c00000 */
[----:B------:R-:W-:Y:S01]  /*15d10*/  MOV R11, R5 ;  /* 0x00000005000b7202 */ /* 0x000fe20000000f00 */
[----:B------:R-:W-:Y:S05]  /*15d20*/  BRA `(.L_x_1992) ;  /* 0xffffccd000007947 */ /* 0x000fea000383ffff */
.L_x_1932:
[----:B------:R-:W-:Y:S01]  /*15d30*/  IMAD.MOV.U32 R9, RZ, RZ, R10 ;  /* 0x000000ffff097224 */ /* 0x000fe200078e000a */
[----:B------:R-:W-:Y:S01]  /*15d40*/  MOV R5, RZ ;  /* 0x000000ff00057202 */ /* 0x000fe20000000f00 */
[----:B------:R-:W-:Y:S01]  /*15d50*/  IMAD.MOV.U32 R3, RZ, RZ, 0x181f ;  /* 0x0000181fff037424 */ /* 0x000fe200078e00ff */
[----:B------:R-:W-:Y:S02]  /*15d60*/  MOV R2, 0x15d80 ;  /* 0x00015d8000027802 */ /* 0x000fe40000000f00 */
[----:B-12---:R-:W-:Y:S05]  /*15d70*/  CALL.REL.NOINC `($__internal_39_$__cuda_sm70_shflsync_idx_p) ;  /* 0x00000e5000007944 */ /* 0x006fea0003c00000 */
[----:B------:R-:W-:Y:S01]  /*15d80*/  MOV R2, R5 ;  /* 0x0000000500027202 */ /* 0x000fe20000000f00 */
[----:B------:R-:W-:Y:S05]  /*15d90*/  BRA `(.L_x_1993) ;  /* 0xffffcc8000007947 */ /* 0x000fea000383ffff */
.L_x_1935:
[----:B--2---:R-:W-:Y:S01]  /*15da0*/  IMAD.MOV.U32 R9, RZ, RZ, R7 ;  /* 0x000000ffff097224 */ /* 0x004fe200078e0007 */
[----:B------:R-:W-:Y:S01]  /*15db0*/  MOV R5, 0x1 ;  /* 0x0000000100057802 */ /* 0x000fe20000000f00 */
[----:B------:R-:W-:Y:S01]  /*15dc0*/  IMAD.MOV.U32 R3, RZ, RZ, 0x181f ;  /* 0x0000181fff037424 */ /* 0x000fe200078e00ff */
[----:B----4-:R-:W-:-:S02]  /*15dd0*/  MOV R2, 0x15df0 ;  /* 0x00015df000027802 */ /* 0x010fc40000000f00 */
[----:B-1-3--:R-:W-:Y:S05]  /*15de0*/  CALL.REL.NOINC `($__internal_39_$__cuda_sm70_shflsync_idx_p) ;  /* 0x00000de000007944 */ /* 0x00afea0003c00000 */
[----:B------:R-:W-:Y:S01]  /*15df0*/  IMAD.MOV.U32 R11, RZ, RZ, R5 ;  /* 0x000000ffff0b7224 */ /* 0x000fe200078e0005 */
[----:B------:R-:W-:Y:S01]  /*15e00*/  MOV R5, 0x1 ;  /* 0x0000000100057802 */ /* 0x000fe20000000f00 */
[----:B------:R-:W-:Y:S01]  /*15e10*/  IMAD.MOV.U32 R9, RZ, RZ, R10 ;  /* 0x000000ffff097224 */ /* 0x000fe200078e000a */
[----:B------:R-:W-:-:S02]  /*15e20*/  MOV R3, 0x181f ;  /* 0x0000181f00037802 */ /* 0x000fc40000000f00 */
[----:B------:R-:W-:Y:S02]  /*15e30*/  MOV R2, 0x15e50 ;  /* 0x00015e5000027802 */ /* 0x000fe40000000f00 */
[----:B------:R-:W-:Y:S05]  /*15e40*/  CALL.REL.NOINC `($__internal_39_$__cuda_sm70_shflsync_idx_p) ;  /* 0x00000d8000007944 */ /* 0x000fea0003c00000 */
[----:B------:R-:W-:Y:S01]  /*15e50*/  MOV R2, R5 ;  /* 0x0000000500027202 */ /* 0x000fe20000000f00 */
[----:B------:R-:W-:Y:S05]  /*15e60*/  BRA `(.L_x_1994) ;  /* 0xffffcca000007947 */ /* 0x000fea000383ffff */
.L_x_1938:
[----:B-1----:R-:W-:Y:S01]  /*15e70*/  IMAD.MOV.U32 R9, RZ, RZ, R7 ;  /* 0x000000ffff097224 */ /* 0x002fe200078e0007 */
[----:B------:R-:W-:Y:S01]  /*15e80*/  MOV R5, 0x2 ;  /* 0x0000000200057802 */ /* 0x000fe20000000f00 */
[----:B------:R-:W-:Y:S01]  /*15e90*/  IMAD.MOV.U32 R3, RZ, RZ, 0x181f ;  /* 0x0000181fff037424 */ /* 0x000fe200078e00ff */
[----:B----4-:R-:W-:Y:S02]  /*15ea0*/  MOV R2, 0x15ec0 ;  /* 0x00015ec000027802 */ /* 0x010fe40000000f00 */
[----:B--23--:R-:W-:Y:S05]  /*15eb0*/  CALL.REL.NOINC `($__internal_39_$__cuda_sm70_shflsync_idx_p) ;  /* 0x00000d1000007944 */ /* 0x00cfea0003c00000 */
[----:B------:R-:W-:Y:S01]  /*15ec0*/  MOV R11, R5 ;  /* 0x00000005000b7202 */ /* 0x000fe20000000f00 */
[----:B------:R-:W-:Y:S05]  /*15ed0*/  BRA `(.L_x_1995) ;  /* 0xffffcd2000007947 */ /* 0x000fea000383ffff */
.L_x_1939:
[----:B------:R-:W-:Y:S01]  /*15ee0*/  IMAD.MOV.U32 R9, RZ, RZ, R10 ;  /* 0x000000ffff097224 */ /* 0x000fe200078e000a */
[----:B------:R-:W-:Y:S01]  /*15ef0*/  MOV R5, 0x2 ;  /* 0x0000000200057802 */ /* 0x000fe20000000f00 */
[----:B------:R-:W-:Y:S01]  /*15f00*/  IMAD.MOV.U32 R3, RZ, RZ, 0x181f ;  /* 0x0000181fff037424 */ /* 0x000fe200078e00ff */
[----:B----4-:R-:W-:Y:S02]  /*15f10*/  MOV R2, 0x15f30 ;  /* 0x00015f3000027802 */ /* 0x010fe40000000f00 */
[----:B-123--:R-:W-:Y:S05]  /*15f20*/  CALL.REL.NOINC `($__internal_39_$__cuda_sm70_shflsync_idx_p) ;  /* 0x00000ca000007944 */ /* 0x00efea0003c00000 */
[----:B------:R-:W-:Y:S01]  /*15f30*/  MOV R2, R5 ;  /* 0x0000000500027202 */ /* 0x000fe20000000f00 */
[----:B------:R-:W-:Y:S05]  /*15f40*/  BRA `(.L_x_1996) ;  /* 0xffffccd000007947 */ /* 0x000fea000383ffff */
.L_x_1942:
[----:B-1----:R-:W-:Y:S01]  /*15f50*/  IMAD.MOV.U32 R9, RZ, RZ, R7 ;  /* 0x000000ffff097224 */ /* 0x002fe200078e0007 */
[----:B------:R-:W-:Y:S01]  /*15f60*/  MOV R5, 0x3 ;  /* 0x0000000300057802 */ /* 0x000fe20000000f00 */
[----:B------:R-:W-:Y:S01]  /*15f70*/  IMAD.MOV.U32 R3, RZ, RZ, 0x181f ;  /* 0x0000181fff037424 */ /* 0x000fe200078e00ff */
[----:B------:R-:W-:-:S02]  /*15f80*/  MOV R2, 0x15fa0 ;  /* 0x00015fa000027802 */ /* 0x000fc40000000f00 */
[----:B--234-:R-:W-:Y:S05]  /*15f90*/  CALL.REL.NOINC `($__internal_39_$__cuda_sm70_shflsync_idx_p) ;  /* 0x00000c3000007944 */ /* 0x01cfea0003c00000 */
[----:B------:R-:W-:Y:S01]  /*15fa0*/  IMAD.MOV.U32 R7, RZ, RZ, R5 ;  /* 0x000000ffff077224 */ /* 0x000fe200078e0005 */
[----:B------:R-:W-:Y:S01]  /*15fb0*/  MOV R5, 0x3 ;  /* 0x0000000300057802 */ /* 0x000fe20000000f00 */
[----:B------:R-:W-:Y:S01]  /*15fc0*/  IMAD.MOV.U32 R9, RZ, RZ, R10 ;  /* 0x000000ffff097224 */ /* 0x000fe200078e000a */
[----:B------:R-:W-:-:S02]  /*15fd0*/  MOV R3, 0x181f ;  /* 0x0000181f00037802 */ /* 0x000fc40000000f00 */
[----:B------:R-:W-:Y:S02]  /*15fe0*/  MOV R2, 0x16000 ;  /* 0x0001600000027802 */ /* 0x000fe40000000f00 */
[----:B------:R-:W-:Y:S05]  /*15ff0*/  CALL.REL.NOINC `($__internal_39_$__cuda_sm70_shflsync_idx_p) ;  /* 0x00000bd000007944 */ /* 0x000fea0003c00000 */
[----:B------:R-:W-:Y:S05]  /*16000*/  BRA `(.L_x_1997) ;  /* 0xffffcd1000007947 */ /* 0x000fea000383ffff */
.L_x_1944:
[----:B------:R-:W-:Y:S01]  /*16010*/  IMAD.MOV.U32 R9, RZ, RZ, R28 ;  /* 0x000000ffff097224 */ /* 0x000fe200078e001c */
[----:B------:R-:W-:Y:S01]  /*16020*/  MOV R5, RZ ;  /* 0x000000ff00057202 */ /* 0x000fe20000000f00 */
[----:B------:R-:W-:Y:S01]  /*16030*/  IMAD.MOV.U32 R3, RZ, RZ, 0x1c1f ;  /* 0x00001c1fff037424 */ /* 0x000fe200078e00ff */
[----:B------:R-:W-:Y:S02]  /*16040*/  MOV R2, 0x16060 ;  /* 0x0001606000027802 */ /* 0x000fe40000000f00 */
[----:B-1----:R-:W-:Y:S05]  /*16050*/  CALL.REL.NOINC `($__internal_39_$__cuda_sm70_shflsync_idx_p) ;  /* 0x00000b7000007944 */ /* 0x002fea0003c00000 */
[----:B------:R-:W-:Y:S01]  /*16060*/  MOV R4, R5 ;  /* 0x0000000500047202 */ /* 0x000fe20000000f00 */
[----:B------:R-:W-:Y:S05]  /*16070*/  BRA `(.L_x_1998) ;  /* 0xffffcf9000007947 */ /* 0x000fea000383ffff */
.L_x_1945:
[----:B------:R-:W-:Y:S01]  /*16080*/  IMAD.MOV.U32 R9, RZ, RZ, R29 ;  /* 0x000000ffff097224 */ /* 0x000fe200078e001d */
[----:B------:R-:W-:Y:S01]  /*16090*/  MOV R5, RZ ;  /* 0x000000ff00057202 */ /* 0x000fe20000000f00 */
[----:B------:R-:W-:Y:S01]  /*160a0*/  IMAD.MOV.U32 R3, RZ, RZ, 0x1c1f ;  /* 0x00001c1fff037424 */ /* 0x000fe200078e00ff */
[----:B------:R-:W-:Y:S02]  /*160b0*/  MOV R2, 0x160d0 ;  /* 0x000160d000027802 */ /* 0x000fe40000000f00 */
[----:B-123--:R-:W-:Y:S05]  /*160c0*/  CALL.REL.NOINC `($__internal_39_$__cuda_sm70_shflsync_idx_p) ;  /* 0x00000b0000007944 */ /* 0x00efea0003c00000 */
[----:B------:R-:W-:Y:S01]  /*160d0*/  MOV R0, R5 ;  /* 0x0000000500007202 */ /* 0x000fe20000000f00 */
[----:B------:R-:W-:Y:S05]  /*160e0*/  BRA `(.L_x_1999) ;  /* 0xffffcf4000007947 */ /* 0x000fea000383ffff */
.L_x_1948:
[----:B------:R-:W-:Y:S01]  /*160f0*/  IMAD.MOV.U32 R9, RZ, RZ, R28 ;  /* 0x000000ffff097224 */ /* 0x000fe200078e001c */
[----:B------:R-:W-:Y:S01]  /*16100*/  MOV R5, 0x1 ;  /* 0x0000000100057802 */ /* 0x000fe20000000f00 */
[----:B---3--:R-:W-:Y:S01]  /*16110*/  IMAD.MOV.U32 R3, RZ, RZ, 0x1c1f ;  /* 0x00001c1fff037424 */ /* 0x008fe200078e00ff */
[----:B------:R-:W-:-:S02]  /*16120*/  MOV R2, 0x16140 ;  /* 0x0001614000027802 */ /* 0x000fc40000000f00 */
[----:B--2-4-:R-:W-:Y:S05]  /*16130*/  CALL.REL.NOINC `($__internal_39_$__cuda_sm70_shflsync_idx_p) ;  /* 0x00000a9000007944 */ /* 0x014fea0003c00000 */
        /* <DEDUP_REMOVED lines=8> */
.L_x_1952:
[----:B------:R-:W-:Y:S01]  /*161c0*/  IMAD.MOV.U32 R9, RZ, RZ, R6 ;  /* 0x000000ffff097224 */ /* 0x000fe200078e0006 */
[----:B------:R-:W-:Y:S01]  /*161d0*/  MOV R5, RZ ;  /* 0x000000ff00057202 */ /* 0x000fe20000000f00 */
[----:B------:R-:W-:Y:S01]  /*161e0*/  IMAD.MOV.U32 R3, RZ, RZ, 0x181f ;  /* 0x0000181fff037424 */ /* 0x000fe200078e00ff */
[----:B------:R-:W-:Y:S02]  /*161f0*/  MOV R2, 0x16210 ;  /* 0x0001621000027802 */ /* 0x000fe40000000f00 */
[----:B------:R-:W-:Y:S05]  /*16200*/  CALL.REL.NOINC `($__internal_39_$__cuda_sm70_shflsync_idx_p) ;  /* 0x000009c000007944 */ /* 0x000fea0003c00000 */
[----:B------:R-:W-:Y:S01]  /*16210*/  MOV R11, R5 ;  /* 0x00000005000b7202 */ /* 0x000fe20000000f00 */
[----:B------:R-:W-:Y:S05]  /*16220*/  BRA `(.L_x_2001) ;  /* 0xffffe06000007947 */ /* 0x000fea000383ffff */
.L_x_1953:
[----:B------:R-:W-:Y:S01]  /*16230*/  IMAD.MOV.U32 R9, RZ, RZ, R10 ;  /* 0x000000ffff097224 */ /* 0x000fe200078e000a */
[----:B------:R-:W-:Y:S01]  /*16240*/  MOV R5, RZ ;  /* 0x000000ff00057202 */ /* 0x000fe20000000f00 */
[----:B------:R-:W-:Y:S01]  /*16250*/  IMAD.MOV.U32 R3, RZ, RZ, 0x181f ;  /* 0x0000181fff037424 */ /* 0x000fe200078e00ff */
[----:B------:R-:W-:Y:S02]  /*16260*/  MOV R2, 0x16280 ;  /* 0x0001628000027802 */ /* 0x000fe40000000f00 */
[----:B-12---:R-:W-:Y:S05]  /*16270*/  CALL.REL.NOINC `($__internal_39_$__cuda_sm70_shflsync_idx_p) ;  /* 0x0000095000007944 */ /* 0x006fea0003c00000 */
[----:B------:R-:W-:Y:S01]  /*16280*/  MOV R2, R5 ;  /* 0x0000000500027202 */ /* 0x000fe20000000f00 */
[----:B------:R-:W-:Y:S05]  /*16290*/  BRA `(.L_x_2002) ;  /* 0xffffe01000007947 */ /* 0x000fea000383ffff */
.L_x_1956:
[----:B------:R-:W-:Y:S01]  /*162a0*/  IMAD.MOV.U32 R9, RZ, RZ, R6 ;  /* 0x000000ffff097224 */ /* 0x000fe200078e0006 */
[----:B--2---:R-:W-:Y:S01]  /*162b0*/  MOV R5, 0x1 ;  /* 0x0000000100057802 */ /* 0x004fe20000000f00 */
        /* <DEDUP_REMOVED lines=11> */
.L_x_1959:
[----:B------:R-:W-:Y:S01]  /*16370*/  IMAD.MOV.U32 R9, RZ, RZ, R6 ;  /* 0x000000ffff097224 */ /* 0x000fe200078e0006 */
[----:B-1----:R-:W-:Y:S01]  /*16380*/  MOV R5, 0x2 ;  /* 0x0000000200057802 */ /* 0x002fe20000000f00 */
[----:B------:R-:W-:Y:S01]  /*16390*/  IMAD.MOV.U32 R3, RZ, RZ, 0x181f ;  /* 0x0000181fff037424 */ /* 0x000fe200078e00ff */
[----:B----4-:R-:W-:Y:S02]  /*163a0*/  MOV R2, 0x163c0 ;  /* 0x000163c000027802 */ /* 0x010fe40000000f00 */
[----:B--23--:R-:W-:Y:S05]  /*163b0*/  CALL.REL.NOINC `($__internal_39_$__cuda_sm70_shflsync_idx_p) ;  /* 0x0000081000007944 */ /* 0x00cfea0003c00000 */
[----:B------:R-:W-:Y:S01]  /*163c0*/  MOV R11, R5 ;  /* 0x00000005000b7202 */ /* 0x000fe20000000f00 */
[----:B------:R-:W-:Y:S05]  /*163d0*/  BRA `(.L_x_2004) ;  /* 0xffffe0c000007947 */ /* 0x000fea000383ffff */
.L_x_1960:
[----:B------:R-:W-:Y:S01]  /*163e0*/  IMAD.MOV.U32 R9, RZ, RZ, R10 ;  /* 0x000000ffff097224 */ /* 0x000fe200078e000a */
[----:B------:R-:W-:Y:S01]  /*163f0*/  MOV R5, 0x2 ;  /* 0x0000000200057802 */ /* 0x000fe20000000f00 */
[----:B------:R-:W-:Y:S01]  /*16400*/  IMAD.MOV.U32 R3, RZ, RZ, 0x181f ;  /* 0x0000181fff037424 */ /* 0x000fe200078e00ff */
[----:B----4-:R-:W-:Y:S02]  /*16410*/  MOV R2, 0x16430 ;  /* 0x0001643000027802 */ /* 0x010fe40000000f00 */
[----:B-123--:R-:W-:Y:S05]  /*16420*/  CALL.REL.NOINC `($__internal_39_$__cuda_sm70_shflsync_idx_p) ;  /* 0x000007a000007944 */ /* 0x00efea0003c00000 */
[----:B------:R-:W-:Y:S01]  /*16430*/  MOV R2, R5 ;  /* 0x0000000500027202 */ /* 0x000fe20000000f00 */
[----:B------:R-:W-:Y:S05]  /*16440*/  BRA `(.L_x_2005) ;  /* 0xffffe07000007947 */ /* 0x000fea000383ffff */
.L_x_1963:
[----:B------:R-:W-:Y:S01]  /*16450*/  IMAD.MOV.U32 R9, RZ, RZ, R6 ;  /* 0x000000ffff097224 */ /* 0x000fe200078e0006 */
[----:B-1----:R-:W-:Y:S01]  /*16460*/  MOV R5, 0x3 ;  /* 0x0000000300057802 */ /* 0x002fe20000000f00 */
        /* <DEDUP_REMOVED lines=11> */
.L_x_1965:
[----:B------:R-:W-:Y:S01]  /*16520*/  IMAD.MOV.U32 R9, RZ, RZ, R62 ;  /* 0x000000ffff097224 */ /* 0x000fe200078e003e */
[----:B------:R-:W-:Y:S01]  /*16530*/  MOV R5, RZ ;  /* 0x000000ff00057202 */ /* 0x000fe20000000f00 */
[----:B------:R-:W-:Y:S01]  /*16540*/  IMAD.MOV.U32 R3, RZ, RZ, 0x1f ;  /* 0x0000001fff037424 */ /* 0x000fe200078e00ff */
[----:B------:R-:W-:Y:S02]  /*16550*/  MOV R2, 0x16570 ;  /* 0x0001657000027802 */ /* 0x000fe40000000f00 */
[----:B----4-:R-:W-:Y:S05]  /*16560*/  CALL.REL.NOINC `($__internal_39_$__cuda_sm70_shflsync_idx_p) ;  /* 0x0000066000007944 */ /* 0x010fea0003c00000 */
[----:B------:R-:W-:Y:S01]  /*16570*/  MOV R10, R5 ;  /* 0x00000005000a7202 */ /* 0x000fe20000000f00 */
[----:B------:R-:W-:Y:S05]  /*16580*/  BRA `(.L_x_2007) ;  /* 0xffffe1e000007947 */ /* 0x000fea000383ffff */
.L_x_1966:
[----:B------:R-:W-:Y:S01]  /*16590*/  IMAD.MOV.U32 R9, RZ, RZ, R62 ;  /* 0x000000ffff097224 */ /* 0x000fe200078e003e */
[----:B------:R-:W-:Y:S01]  /*165a0*/  MOV R5, 0x1 ;  /* 0x0000000100057802 */ /* 0x000fe20000000f00 */
[----:B------:R-:W-:Y:S01]  /*165b0*/  IMAD.MOV.U32 R3, RZ, RZ, 0x1f ;  /* 0x0000001fff037424 */ /* 0x000fe200078e00ff */
[----:B------:R-:W-:Y:S02]  /*165c0*/  MOV R2, 0x165e0 ;  /* 0x000165e000027802 */ /* 0x000fe40000000f00 */
[----:B-12---:R-:W-:Y:S05]  /*165d0*/  CALL.REL.NOINC `($__internal_39_$__cuda_sm70_shflsync_idx_p) ;  /* 0x000005f000007944 */ /* 0x006fea0003c00000 */
[----:B------:R-:W-:Y:S01]  /*165e0*/  MOV R8, R5 ;  /* 0x0000000500087202 */ /* 0x000fe20000000f00 */
[----:B------:R-:W-:Y:S05]  /*165f0*/  BRA `(.L_x_2008) ;  /* 0xffffe19000007947 */ /* 0x000fea000383ffff */
.L_x_1967:
[----:B------:R-:W-:Y:S02]  /*16600*/  MOV R2, 0x1 ;  /* 0x0000000100027802 */ /* 0x000fe40000000f00 */
[----:B------:R-:W-:-:S02]  /*16610*/  MOV R3, 0x16630 ;  /* 0x0001663000037802 */ /* 0x000fc40000000f00 */
[----:B-1234-:R-:W-:Y:S05]  /*16620*/  CALL.REL.NOINC `($__internal_40_$__cuda_sm70_shflsync_up_p) ;  /* 0x000005f000007944 */ /* 0x01efea0003c00000 */
[----:B------:R-:W-:Y:S05]  /*16630*/  BRA `(.L_x_2009) ;  /* 0xffffe28000007947 */ /* 0x000fea000383ffff */
.L_x_1968:
[----:B------:R-:W-:Y:S02]  /*16640*/  MOV R2, 0x2 ;  /* 0x0000000200027802 */ /* 0x000fe40000000f00 */
[----:B------:R-:W-:-:S02]  /*16650*/  MOV R3, 0x16670 ;  /* 0x0001667000037802 */ /* 0x000fc40000000f00 */
[----:B--2-4-:R-:W-:Y:S05]  /*16660*/  CALL.REL.NOINC `($__internal_40_$__cuda_sm70_shflsync_up_p) ;  /* 0x000005b000007944 */ /* 0x014fea0003c00000 */
[----:B------:R-:W-:Y:S01]  /*16670*/  SEL R3, R4, RZ, P1 ;  /* 0x000000ff04037207 */ /* 0x000fe20000800000 */
[----:B------:R-:W-:-:S04]  /*16680*/  IMAD.MOV.U32 R2, RZ, RZ, 0x4 ;  /* 0x00000004ff027424 */ /* 0x000fc800078e00ff */
[----:B------:R-:W-:Y:S01]  /*16690*/  IMAD.IADD R0, R0, 0x1, R3 ;  /* 0x0000000100007824 */ /* 0x000fe200078e0203 */
        /* <DEDUP_REMOVED lines=21> */
.L_x_1972:
[----:B------:R-:W-:Y:S02]  /*167f0*/  MOV R2, 0x1 ;  /* 0x0000000100027802 */ /* 0x000fe40000000f00 */
[----:B------:R-:W-:Y:S02]  /*16800*/  MOV R3, 0x16820 ;  /* 0x0001682000037802 */ /* 0x000fe40000000f00 */
[----:B------:R-:W-:Y:S05]  /*16810*/  CALL.REL.NOINC `($__internal_40_$__cuda_sm70_shflsync_up_p) ;  /* 0x0000040000007944 */ /* 0x000fea0003c00000 */
[----:B------:R-:W-:Y:S01]  /*16820*/  MOV R2, R4 ;  /* 0x0000000400027202 */ /* 0x000fe20000000f00 */
[----:B------:R-:W-:Y:S05]  /*16830*/  BRA `(.L_x_2011) ;  /* 0xffffe2e000007947 */ /* 0x000fea000383ffff */
.L_x_1973:
        /* <DEDUP_REMOVED lines=27> */
.L_x_1975:
[----:B------:R-:W-:Y:S02]  /*169f0*/  SEL R0, RZ, 0x1, P0 ;  /* 0x00000001ff007807 */ /* 0x000fe40000000000 */
[----:B------:R-:W-:Y:S02]  /*16a00*/  MOV R2, 0x16a20 ;  /* 0x00016a2000027802 */ /* 0x000fe40000000f00 */
[----:B-1----:R-:W-:Y:S05]  /*16a10*/  CALL.REL.NOINC `($__internal_41_$__cuda_sm70_votesync_ballot) ;  /* 0x0000027000007944 */ /* 0x002fea0003c00000 */
[----:B------:R-:W-:Y:S01]  /*16a20*/  MOV R12, R0 ;  /* 0x00000000000c7202 */ /* 0x000fe20000000f00 */
[----:B------:R-:W-:Y:S05]  /*16a30*/  BRA `(.L_x_2013) ;  /* 0xffffe27000007947 */ /* 0x000fea000383ffff */
.L_x_1976:
[----:B------:R-:W-:Y:S01]  /*16a40*/  IMAD.MOV.U32 R9, RZ, RZ, R6 ;  /* 0x000000ffff097224 */ /* 0x000fe200078e0006 */
[----:B------:R-:W-:Y:S01]  /*16a50*/  MOV R5, R0 ;  /* 0x0000000000057202 */ /* 0x000fe20000000f00 */
[----:B------:R-:W-:Y:S01]  /*16a60*/  IMAD.MOV.U32 R3, RZ, RZ, 0x1f ;  /* 0x0000001fff037424 */ /* 0x000fe200078e00ff */
[----:B--2---:R-:W-:Y:S02]  /*16a70*/  MOV R2, 0x16a90 ;  /* 0x00016a9000027802 */ /* 0x004fe40000000f00 */
[----:B-1----:R-:W-:Y:S05]  /*16a80*/  CALL.REL.NOINC `($__internal_39_$__cuda_sm70_shflsync_idx_p) ;  /* 0x0000014000007944 */ /* 0x002fea0003c00000 */
[----:B------:R-:W-:Y:S01]  /*16a90*/  IMAD.MOV.U32 R11, RZ, RZ, R5 ;  /* 0x000000ffff0b7224 */ /* 0x000fe200078e0005 */
[----:B------:R-:W-:Y:S01]  /*16aa0*/  MOV R5, R0 ;  /* 0x0000000000057202 */ /* 0x000fe20000000f00 */
[----:B------:R-:W-:Y:S01]  /*16ab0*/  IMAD.MOV.U32 R9, RZ, RZ, R7 ;  /* 0x000000ffff097224 */ /* 0x000fe200078e0007 */
[----:B------:R-:W-:-:S02]  /*16ac0*/  MOV R3, 0x1f ;  /* 0x0000001f00037802 */ /* 0x000fc40000000f00 */
[----:B------:R-:W-:Y:S02]  /*16ad0*/  MOV R2, 0x16af0 ;  /* 0x00016af000027802 */ /* 0x000fe40000000f00 */
[----:B------:R-:W-:Y:S05]  /*16ae0*/  CALL.REL.NOINC `($__internal_39_$__cuda_sm70_shflsync_idx_p) ;  /* 0x000000e000007944 */ /* 0x000fea0003c00000 */
[----:B------:R-:W-:Y:S01]  /*16af0*/  MOV R7, R5 ;  /* 0x0000000500077202 */ /* 0x000fe20000000f00 */
[----:B------:R-:W-:Y:S05]  /*16b00*/  BRA `(.L_x_2014) ;  /* 0xffffe21000007947 */ /* 0x000fea000383ffff */
.L_x_1979:
[----:B------:R-:W-:Y:S01]  /*16b10*/  IMAD.MOV.U32 R9, RZ, RZ, R4 ;  /* 0x000000ffff097224 */ /* 0x000fe200078e0004 */
[----:B------:R-:W-:Y:S01]  /*16b20*/  MOV R5, R0 ;  /* 0x0000000000057202 */ /* 0x000fe20000000f00 */
[----:B------:R-:W-:Y:S01]  /*16b30*/  IMAD.MOV.U32 R3, RZ, RZ, 0x1f ;  /* 0x0000001fff037424 */ /* 0x000fe200078e00ff */
[----:B--2---:R-:W-:Y:S02]  /*16b40*/  MOV R2, 0x16b60 ;  /* 0x00016b6000027802 */ /* 0x004fe40000000f00 */
[----:B-1--4-:R-:W-:Y:S05]  /*16b50*/  CALL.REL.NOINC `($__internal_39_$__cuda_sm70_shflsync_idx_p) ;  /* 0x0000007000007944 */ /* 0x012fea0003c00000 */
[----:B------:R-:W-:Y:S01]  /*16b60*/  MOV R13, R5 ;  /* 0x00000005000d7202 */ /* 0x000fe20000000f00 */
[----:B------:R-:W-:Y:S05]  /*16b70*/  BRA `(.L_x_1978) ;  /* 0xffffe20000007947 */ /* 0x000fea000383ffff */
        .weak           $__internal_38_$__cuda_sm70_shflsync_bfly_p
        .type           $__internal_38_$__cuda_sm70_shflsync_bfly_p,@function
        .size           $__internal_38_$__cuda_sm70_shflsync_bfly_p,($__internal_39_$__cuda_sm70_shflsync_idx_p - $__internal_38_$__cuda_sm70_shflsync_bfly_p)
$__internal_38_$__cuda_sm70_shflsync_bfly_p:
[----:B------:R-:W-:Y:S04]  /*16b80*/  WARPSYNC R7 ;  /* 0x0000000700007348 */ /* 0x000fe80003800000 */
[----:B------:R1:W2:Y:S02]  /*16b90*/  SHFL.BFLY PT, R6, R2, R6, R8 ;  /* 0x0c00000602067389 */ /* 0x0002a400000e0008 */
[----:B-1----:R-:W-:-:S02]  /*16ba0*/  MOV R2, R3 ;  /* 0x0000000300027202 */ /* 0x002fc40000000f00 */
[----:B------:R-:W-:-:S04]  /*16bb0*/  MOV R3, 0x0 ;  /* 0x0000000000037802 */ /* 0x000fc80000000f00 */
[----:B--2---:R-:W-:Y:S05]  /*16bc0*/  RET.REL.NODEC R2 `(_ZN7cutlass13device_kernelIN5flash19enable_sm80_to_sm89INS1_16FlashAttnFwdSm80INS1_25CollectiveMainloopFwdSm80ILi8ELi1ELb1EN4cute5tupleIJNS5_1CILi128EEENS7_ILi96EEES8_EEELi128ENS_10bfloat16_tEfNS_4arch4Sm80ELb0ELb1ELb0ELb1ELb0ELb0ELb1ELb1EEENS1_21CollectiveEpilogueFwdINS6_IJS8_S8_S9_EEENS6_IJNS7_ILi1EEESH_SH_EEESB_SD_Li256ELb1ELb1ELb1ELb0EEENS1_36VarlenDynamicPersistentTileSchedulerILi128ELi96ELi256ELi256ELb1ELb1ELb0ELb1ELb0ELb1EEEEEEEEEvNT_6ParamsE) ;  /* 0xfffe943002007950 */ /* 0x004fea0003c3ffff */
        .weak           $__internal_39_$__cuda_sm70_shflsync_idx_p
        .type           $__internal_39_$__cuda_sm70_shflsync_idx_p,@function
        .size           $__internal_39_$__cuda_sm70_shflsync_idx_p,($__internal_40_$__cuda_sm70_shflsync_up_p - $__internal_39_$__cuda_sm70_shflsync_idx_p)
$__internal_39_$__cuda_sm70_shflsync_idx_p:
[----:B------:R-:W-:-:S04]  /*16bd0*/  MOV R63, 0xffffffff ;  /* 0xffffffff003f7802 */ /* 0x000fc80000000f00 */
[----:B------:R-:W-:Y:S04]  /*16be0*/  WARPSYNC R63 ;  /* 0x0000003f00007348 */ /* 0x000fe80003800000 */
[----:B------:R1:W2:Y:S02]  /*16bf0*/  SHFL.IDX PT, R5, R9, R5, R3 ;  /* 0x0000000509057389 */ /* 0x0002a400000e0003 */
[----:B-1----:R-:W-:-:S04]  /*16c00*/  MOV R3, 0x0 ;  /* 0x0000000000037802 */ /* 0x002fc80000000f00 */
[----:B--2---:R-:W-:Y:S05]  /*16c10*/  RET.REL.NODEC R2 `(_ZN7cutlass13device_kernelIN5flash19enable_sm80_to_sm89INS1_16FlashAttnFwdSm80INS1_25CollectiveMainloopFwdSm80ILi8ELi1ELb1EN4cute5tupleIJNS5_1CILi128EEENS7_ILi96EEES8_EEELi128ENS_10bfloat16_tEfNS_4arch4Sm80ELb0ELb1ELb0ELb1ELb0ELb0ELb1ELb1EEENS1_21CollectiveEpilogueFwdINS6_IJS8_S8_S9_EEENS6_IJNS7_ILi1EEESH_SH_EEESB_SD_Li256ELb1ELb1ELb1ELb0EEENS1_36VarlenDynamicPersistentTileSchedulerILi128ELi96ELi256ELi256ELb1ELb1ELb0ELb1ELb0ELb1EEEEEEEEEvNT_6ParamsE) ;  /* 0xfffe93e002007950 */ /* 0x004fea0003c3ffff */
        .weak           $__internal_40_$__cuda_sm70_shflsync_up_p
        .type           $__internal_40_$__cuda_sm70_shflsync_up_p,@function
        .size           $__internal_40_$__cuda_sm70_shflsync_up_p,($__internal_41_$__cuda_sm70_votesync_ballot - $__internal_40_$__cuda_sm70_shflsync_up_p)
$__internal_40_$__cuda_sm70_shflsync_up_p:
[----:B------:R-:W-:Y:S02]  /*16c20*/  IMAD.MOV.U32 R4, RZ, RZ, RZ ;  /* 0x000000ffff047224 */ /* 0x000fe400078e00ff */
[----:B------:R-:W-:-:S04]  /*16c30*/  IMAD.MOV.U32 R9, RZ, RZ, -0x1 ;  /* 0xffffffffff097424 */ /* 0x000fc800078e00ff */
[----:B------:R-:W-:Y:S04]  /*16c40*/  WARPSYNC R9 ;  /* 0x0000000900007348 */ /* 0x000fe80003800000 */
[----:B------:R1:W2:Y:S02]  /*16c50*/  SHFL.UP PT, R4, R0, R2, R4 ;  /* 0x0400000200047389 */ /* 0x0002a400000e0004 */
[----:B-1----:R-:W-:Y:S02]  /*16c60*/  MOV R2, R3 ;  /* 0x0000000300027202 */ /* 0x002fe40000000f00 */
[----:B------:R-:W-:-:S04]  /*16c70*/  MOV R3, 0x0 ;  /* 0x0000000000037802 */ /* 0x000fc80000000f00 */
[----:B--2---:R-:W-:Y:S05]  /*16c80*/  RET.REL.NODEC R2 `(_ZN7cutlass13device_kernelIN5flash19enable_sm80_to_sm89INS1_16FlashAttnFwdSm80INS1_25CollectiveMainloopFwdSm80ILi8ELi1ELb1EN4cute5tupleIJNS5_1CILi128EEENS7_ILi96EEES8_EEELi128ENS_10bfloat16_tEfNS_4arch4Sm80ELb0ELb1ELb0ELb1ELb0ELb0ELb1ELb1EEENS1_21CollectiveEpilogueFwdINS6_IJS8_S8_S9_EEENS6_IJNS7_ILi1EEESH_SH_EEESB_SD_Li256ELb1ELb1ELb1ELb0EEENS1_36VarlenDynamicPersistentTileSchedulerILi128ELi96ELi256ELi256ELb1ELb1ELb0ELb1ELb0ELb1EEEEEEEEEvNT_6ParamsE) ;  /* 0xfffe937002007950 */ /* 0x004fea0003c3ffff */
        .weak           $__internal_41_$__cuda_sm70_votesync_ballot
        .type           $__internal_41_$__cuda_sm70_votesync_ballot,@function
        .size           $__internal_41_$__cuda_sm70_votesync_ballot,(.L_x_2729 - $__internal_41_$__cuda_sm70_votesync_ballot)
$__internal_41_$__cuda_sm70_votesync_ballot:
[----:B------:R-:W-:Y:S01]  /*16c90*/  ISETP.NE.U32.AND P0, PT, R0, 0x1, PT ;  /* 0x000000010000780c */ /* 0x000fe20003f05070 */
[----:B------:R-:W-:-:S04]  /*16ca0*/  IMAD.MOV.U32 R3, RZ, RZ, -0x1 ;  /* 0xffffffffff037424 */ /* 0x000fc800078e00ff */
[----:B------:R-:W-:Y:S08]  /*16cb0*/  WARPSYNC R3 ;  /* 0x0000000300007348 */ /* 0x000ff00003800000 */
[----:B------:R-:W-:-:S04]  /*16cc0*/  VOTE.ANY R0, PT, !P0 ;  /* 0x0000000000007806 */ /* 0x000fc800040e0100 */
[----:B------:R-:W-:Y:S01]  /*16cd0*/  LOP3.LUT R0, R0, R3, RZ, 0xc0, !PT ;  /* 0x0000000300007212 */ /* 0x000fe200078ec0ff */
[----:B------:R-:W-:-:S04]  /*16ce0*/  IMAD.MOV.U32 R3, RZ, RZ, 0x0 ;  /* 0x00000000ff037424 */ /* 0x000fc800078e00ff */
[----:B------:R-:W-:Y:S05]  /*16cf0*/  RET.REL.NODEC R2 `(_ZN7cutlass13device_kernelIN5flash19enable_sm80_to_sm89INS1_16FlashAttnFwdSm80INS1_25CollectiveMainloopFwdSm80ILi8ELi1ELb1EN4cute5tupleIJNS5_1CILi128EEENS7_ILi96EEES8_EEELi128ENS_10bfloat16_tEfNS_4arch4Sm80ELb0ELb1ELb0ELb1ELb0ELb0ELb1ELb1EEENS1_21CollectiveEpilogueFwdINS6_IJS8_S8_S9_EEENS6_IJNS7_ILi1EEESH_SH_EEESB_SD_Li256ELb1ELb1ELb1ELb0EEENS1_36VarlenDynamicPersistentTileSchedulerILi128ELi96ELi256ELi256ELb1ELb1ELb0ELb1ELb0ELb1EEEEEEEEEvNT_6ParamsE) ;  /* 0xfffe930002007950 */ /* 0x000fea0003c3ffff */
.L_x_2015:
        /* <DEDUP_REMOVED lines=16> */
.L_x_2729:


//--------------------- .text._ZN7cutlass13device_kernelIN5flash19enable_sm80_to_sm89INS1_16FlashAttnFwdSm80INS1_25CollectiveMainloopFwdSm80ILi8ELi1ELb1EN4cute5tupleIJNS5_1CILi128EEENS7_ILi96EEES8_EEELi128ENS_10bfloat16_tEfNS_4arch4Sm80ELb0ELb1ELb0ELb1ELb0ELb1ELb1ELb1EEENS1_21CollectiveEpilogueFwdINS6_IJS8_S8_S9_EEENS6_IJNS7_ILi1EEESH_SH_EEESB_SD_Li256ELb1ELb1ELb1ELb0EEENS1_36VarlenDynamicPersistentTileSchedulerILi128ELi96ELi256ELi256ELb1ELb1ELb0ELb1ELb0ELb1EEEEEEEEEvNT_6ParamsE --------------------------
	.section	.text._ZN7cutlass13device_kernelIN5flash19enable_sm80_to_sm89INS1_16FlashAttnFwdSm80INS1_25CollectiveMainloopFwdSm80ILi8ELi1ELb1EN4cute5tupleIJNS5_1CILi128EEENS7_ILi96EEES8_EEELi128ENS_10bfloat16_tEfNS_4arch4Sm80ELb0ELb1ELb0ELb1ELb0ELb1ELb1ELb1EEENS1_21CollectiveEpilogueFwdINS6_IJS8_S8_S9_EEENS6_IJNS7_ILi1EEESH_SH_EEESB_SD_Li256ELb1ELb1ELb1ELb0EEENS1_36VarlenDynamicPersistentTileSchedulerILi128ELi96ELi256ELi256ELb1ELb1ELb0ELb1ELb0ELb1EEEEEEEEEvNT_6ParamsE,"ax",@progbits
	.sectioninfo	@"SHI_REGISTERS=255"
	.align	128
.text._ZN7cutlass13device_kernelIN5flash19enable_sm80_to_sm89INS1_16FlashAttnFwdSm80INS1_25CollectiveMainloopFwdSm80ILi8ELi1ELb1EN4cute5tupleIJNS5_1CILi128EEENS7_ILi96EEES8_EEELi128ENS_10bfloat16_tEfNS_4arch4Sm80ELb0ELb1ELb0ELb1ELb0ELb1ELb1ELb1EEENS1_21CollectiveEpilogueFwdINS6_IJS8_S8_S9_EEENS6_IJNS7_ILi1EEESH_SH_EEESB_SD_Li256ELb1ELb1ELb1ELb0EEENS1_36VarlenDynamicPersistentTileSchedulerILi128ELi96ELi256ELi256ELb1ELb1ELb0ELb1ELb0ELb1EEEEEEEEEvNT_6ParamsE:
        .type           _ZN7cutlass13device_kernelIN5flash19enable_sm80_to_sm89INS1_16FlashAttnFwdSm80INS1_25CollectiveMainloopFwdSm80ILi8ELi1ELb1EN4cute5tupleIJNS5_1CILi128EEENS7_ILi96EEES8_EEELi128ENS_10bfloat16_tEfNS_4arch4Sm80ELb0ELb1ELb0ELb1ELb0ELb1ELb1ELb1EEENS1_21CollectiveEpilogueFwdINS6_IJS8_S8_S9_EEENS6_IJNS7_ILi1EEESH_SH_EEESB_SD_Li256ELb1ELb1ELb1ELb0EEENS1_36VarlenDynamicPersistentTileSchedulerILi128ELi96ELi256ELi256ELb1ELb1ELb0ELb1ELb0ELb1EEEEEEEEEvNT_6ParamsE,@function
        .size           _ZN7cutlass13device_kernelIN5flash19enable_sm80_to_sm89INS1_16FlashAttnFwdSm80INS1_25CollectiveMainloopFwdSm80ILi8ELi1ELb1EN4cute5tupleIJNS5_1CILi128EEENS7_ILi96EEES8_EEELi128ENS_10bfloat16_tEfNS_4arch4Sm80ELb0ELb1ELb0ELb1ELb0ELb1ELb1ELb1EEENS1_21CollectiveEpilogueFwdINS6_IJS8_S8_S9_EEENS6_IJNS7_ILi1EEESH_SH_EEESB_SD_Li256ELb1ELb1ELb1ELb0EEENS1_36VarlenDynamicPersistentTileSchedulerILi128ELi96ELi256ELi256ELb1ELb1ELb0ELb1ELb0ELb1EEEEEEEEEvNT_6ParamsE,(.L_x_2734 - _ZN7cutlass13device_kernelIN5flash19enable_sm80_to_sm89INS1_16FlashAttnFwdSm80INS1_25CollectiveMainloopFwdSm80ILi8ELi1ELb1EN4cute5tupleIJNS5_1CILi128EEENS7_ILi96EEES8_EEELi128ENS_10bfloat16_tEfNS_4arch4Sm80ELb0ELb1ELb0ELb1ELb0ELb1ELb1ELb1EEENS1_21CollectiveEpilogueFwdINS6_IJS8_S8_S9_EEENS6_IJNS7_ILi1EEESH_SH_EEESB_SD_Li256ELb1ELb1ELb1ELb0EEENS1_36VarlenDynamicPersistentTileSchedulerILi128ELi96ELi256ELi256ELb1ELb1ELb0ELb1ELb0ELb1EEEEEEEEEvNT_6ParamsE)
        .other          _ZN7cutlass13device_kernelIN5flash19enable_sm80_to_sm89INS1_16FlashAttnFwdSm80INS1_25CollectiveMainloopFwdSm80ILi8ELi1ELb1EN4cute5tupleIJNS5_1CILi128EEENS7_ILi96EEES8_EEELi128ENS_10bfloat16_tEfNS_4arch4Sm80ELb0ELb1ELb0ELb1ELb0ELb1ELb1ELb1EEENS1_21CollectiveEpilogueFwdINS6_IJS8_S8_S9_EEENS6_IJNS7_ILi1EEESH_SH_EEESB_SD_Li256ELb1ELb1ELb1ELb0EEENS1_36VarlenDynamicPersistentTileSchedulerILi128ELi96ELi256ELi256ELb1ELb1ELb0ELb1ELb0ELb1EEEEEEEEEvNT_6ParamsE,@"STO_CUDA_ENTRY STV_DEFAULT"
_ZN7cutlass13device_kernelIN5flash19enable_sm80_to_sm89INS1_16FlashAttnFwdSm80INS1_25CollectiveMainloopFwdSm80ILi8ELi1ELb1EN4cute5tupleIJNS5_1CILi128EEENS7_ILi96EEES8_EEELi128ENS_10bfloat16_tEfNS_4arch4Sm80ELb0ELb1ELb0ELb1ELb0ELb1ELb1ELb1EEENS1_21CollectiveEpilogueFwdINS6_IJS8_S8_S9_EEENS6_IJNS7_ILi1EEESH_SH_EEESB_SD_Li256ELb1ELb1ELb1ELb0EEENS1_36VarlenDynamicPersistentTileSchedulerILi128ELi96ELi256ELi256ELb1ELb1ELb0ELb1ELb0ELb1EEEEEEEEEvNT_6ParamsE:
        /* <DEDUP_REMOVED lines=55> */
.L_x_2021:
        /* <DEDUP_REMOVED lines=16> */
.L_x_2230:
        /* <DEDUP_REMOVED lines=16> */
.L_x_2231:
[----:B--2---:R-:W-:-:S05]  /*0570*/  IMAD R67, R67, c[0x0][0x538], RZ ;  /* 0x00014e0043437a24 */ /* 0x004fca00078e02ff */
[----:B------:R-:W-:-:S04]  /*0580*/  IADD3 R10, R67, R10, RZ ;  /* 0x0000000a430a7210 */ /* 0x000fc80007ffe0ff */
[----:B------:R-:W-:-:S13]  /*0590*/  ISETP.GT.AND P0, PT, R10, UR4, PT ;  /* 0x000000040a007c0c */ /* 0x000fda000bf04270 */
[----:B-1----:R-:W-:Y:S05]  /*05a0*/  @!P0 BRA `(.L_x_2021) ;  /* 0xfffffdc000008947 */ /* 0x002fea000383ffff */
.L_x_2017:
[----:B------:R-:W-:-:S05]  /*05b0*/  IADD3 R208, -R67, R10, RZ ;  /* 0x0000000a43d07210 */ /* 0x000fca0007ffe1ff */
[----:B------:R-:W-:-:S05]  /*05c0*/  IMAD R3, R4, c[0x0][0x538], R208 ;  /* 0x00014e0004037a24 */ /* 0x000fca00078e02d0 */
[----:B------:R-:W-:Y:S01]  /*05d0*/  ISETP.GT.AND P0, PT, R3, UR4, PT ;  /* 0x0000000403007c0c */ /* 0x000fe2000bf04270 */
[----:B------:R-:W-:-:S12]  /*05e0*/  BRA.DIV ~URZ, `(.L_x_2022) ;  /* 0x0001f6a27f007947 */ /* 0x000fd8000b800000 */
[----:B------:R-:W-:-:S04]  /*05f0*/  VOTE.ANY R6, PT, !P0 ;  /* 0x0000000000067806 */ /* 0x000fc800040e0100 */
.L_x_2232:
[----:B------:R-:W1:Y:S02]  /*0600*/  POPC R3, R6 ;  /* 0x0000000600037309 */ /* 0x000e640000000000 */
[----:B-1----:R-:W-:Y:S01]  /*0610*/  IADD3 R211, R3, R211, RZ ;  /* 0x000000d303d37210 */ /* 0x002fe20007ffe0ff */
[----:B------:R-:W-:Y:S05]  /*0620*/  BRA.DIV ~URZ, `(.L_x_2023) ;  /* 0x0001f6a27f007947 */ /* 0x000fea000b800000 */
[----:B------:R1:W2:Y:S01]  /*0630*/  SHFL.IDX PT, R7, R7, R3, 0x1f ;  /* 0x00001f0307077589 */ /* 0x0002a200000e0000 */
[----:B------:R-:W-:-:S03]  /*0640*/  MOV R8, RZ ;  /* 0x000000ff00087202 */ /* 0x000fc60000000f00 */
[----:B------:R1:W3:Y:S04]  /*0650*/  SHFL.IDX PT, R5, R5, R3, 0x1f ;  /* 0x00001f0305057589 */ /* 0x0002e800000e0000 */
.L_x_2233:
[----:B------:R-:W-:Y:S01]  /*0660*/  ISETP.NE.AND P0, PT, R6, RZ, PT ;  /* 0x000000ff0600720c */ /* 0x000fe20003f05270 */
[----:B------:R-:W-:-:S12]  /*0670*/  BSSY B0, `(.L_x_2024) ;  /* 0x0000005000007945 */ /* 0x000fd80003800000 */
[----:B------:R-:W-:Y:S05]  /*0680*/  @!P0 BRA `(.L_x_2025) ;  /* 0x0000003000008947 */ /* 0x000fea0003800000 */
[----:B-1----:R-:W-:Y:S01]  /*0690*/  IADD3 R3, R3, -0x1, RZ ;  /* 0xffffffff03037810 */ /* 0x002fe20007ffe0ff */
[----:B------:R-:W-:Y:S05]  /*06a0*/  BRA.DIV ~URZ, `(.L_x_2026) ;  /* 0x0001f7027f007947 */ /* 0x000fea000b800000 */
[----:B------:R1:W4:Y:S02]  /*06b0*/  SHFL.IDX PT, R8, R4, R3, 0x1f ;  /* 0x00001f0304087589 */ /* 0x00032400000e0000 */
.L_x_2025:
[----:B------:R-:W-:Y:S05]  /*06c0*/  BSYNC B0 ;  /* 0x0000000000007941 */ /* 0x000fea0003800000 */
.L_x_2024:
[----:B---3--:R-:W-:Y:S01]  /*06d0*/  ISETP.NE.AND P0, PT, R5, 0x1, PT ;  /* 0x000000010500780c */ /* 0x008fe20003f05270 */
[----:B----4-:R-:W-:Y:S01]  /*06e0*/  IMAD R208, R8, c[0x0][0x538], R208 ;  /* 0x00014e0008d07a24 */ /* 0x010fe200078e02d0 */
[----:B------:R-:W-:Y:S04]  /*06f0*/  BSSY B0, `(.L_x_2027) ;  /* 0x0000078000007945 */ /* 0x000fe80003800000 */
[----:B------:R-:W-:-:S07]  /*0700*/  IADD3 R8, -R208, UR4, RZ ;  /* 0x00000004d0087c10 */ /* 0x000fce000fffe1ff */
[----:B------:R-:W-:Y:S05]  /*0710*/  @!P0 BRA `(.L_x_2028) ;  /* 0x0000037000008947 */ /* 0x000fea0003800000 */
[----:B--2---:R-:W-:Y:S02]  /*0720*/  IABS R9, R7 ;  /* 0x0000000700097213 */ /* 0x004fe40000000000 */
[----:B------:R-:W-:Y:S02]  /*0730*/  IABS R10, R5 ;  /* 0x00000005000a7213 */ /* 0x000fe40000000000 */
[----:B------:R-:W2:Y:S01]  /*0740*/  I2F.RP R12, R9 ;  /* 0x00000009000c7306 */ /* 0x000ea20000209400 */
[----:B-1----:R-:W-:Y:S02]  /*0750*/  IABS R4, R8 ;  /* 0x0000000800047213 */ /* 0x002fe40000000000 */
[----:B------:R-:W-:-:S05]  /*0760*/  IABS R3, R7 ;  /* 0x0000000700037213 */ /* 0x000fca0000000000 */
[----:B------:R-:W1:Y:S01]  /*0770*/  I2F.RP R11, R10 ;  /* 0x0000000a000b7306 */ /* 0x000e620000209400 */
[----:B------:R-:W-:-:S07]  /*0780*/  IMAD.MOV R3, RZ, RZ, -R3 ;  /* 0x000000ffff037224 */ /* 0x000fce00078e0a03 */
[----:B--2---:R-:W2:Y:S08]  /*0790*/  MUFU.RCP R12, R12 ;  /* 0x0000000c000c7308 */ /* 0x004eb00000001000 */
[----:B-1----:R-:W-:Y:S01]  /*07a0*/  MUFU.RCP R11, R11 ;  /* 0x0000000b000b7308 */ /* 0x002fe20000001000 */
[----:B--2---:R-:W-:-:S07]  /*07b0*/  IADD3 R12, R12, 0xffffffe, RZ ;  /* 0x0ffffffe0c0c7810 */ /* 0x004fce0007ffe0ff */
[----:B------:R-:W1:Y:S02]  /*07c0*/  F2I.FTZ.U32.TRUNC.NTZ R13, R12 ;  /* 0x0000000c000d7305 */ /* 0x000e64000021f000 */
[----:B-1----:R-:W-:Y:S02]  /*07d0*/  IMAD.MOV R6, RZ, RZ, -R13 ;  /* 0x000000ffff067224 */ /* 0x002fe400078e0a0d */
[----:B------:R-:W-:Y:S02]  /*07e0*/  IMAD.MOV.U32 R12, RZ, RZ, RZ ;  /* 0x000000ffff0c7224 */ /* 0x000fe400078e00ff */
[----:B------:R-:W-:-:S04]  /*07f0*/  IMAD R6, R6, R9, RZ ;  /* 0x0000000906067224 */ /* 0x000fc800078e02ff */
[----:B------:R-:W-:Y:S01]  /*0800*/  IMAD.HI.U32 R6, R13, R6, R12 ;  /* 0x000000060d067227 */ /* 0x000fe200078e000c */
[----:B------:R-:W-:-:S04]  /*0810*/  IADD3 R12, R11, 0xffffffe, RZ ;  /* 0x0ffffffe0b0c7810 */ /* 0x000fc80007ffe0ff */
[----:B------:R1:W2:Y:S01]  /*0820*/  F2I.FTZ.U32.TRUNC.NTZ R13, R12 ;  /* 0x0000000c000d7305 */ /* 0x0002a2000021f000 */
[----:B------:R-:W-:-:S04]  /*0830*/  IMAD.HI.U32 R6, R6, R4, RZ ;  /* 0x0000000406067227 */ /* 0x000fc800078e00ff */
[----:B------:R-:W-:-:S05]  /*0840*/  IMAD R3, R6, R3, R4 ;  /* 0x0000000306037224 */ /* 0x000fca00078e0204 */
[----:B------:R-:W-:Y:S01]  /*0850*/  ISETP.GT.U32.AND P0, PT, R9, R3, PT ;  /* 0x000000030900720c */ /* 0x000fe20003f04070 */
[----:B-1----:R-:W-:-:S12]  /*0860*/  IMAD.MOV.U32 R12, RZ, RZ, RZ ;  /* 0x000000ffff0c7224 */ /* 0x002fd800078e00ff */
[----:B------:R-:W-:Y:S01]  /*0870*/  @!P0 IMAD.IADD R3, R3, 0x1, -R9 ;  /* 0x0000000103038824 */ /* 0x000fe200078e0a09 */
[----:B------:R-:W-:Y:S02]  /*0880*/  @!P0 IADD3 R6, R6, 0x1, RZ ;  /* 0x0000000106068810 */ /* 0x000fe40007ffe0ff */
[----:B------:R-:W-:Y:S02]  /*0890*/  ISETP.NE.AND P0, PT, R7, RZ, PT ;  /* 0x000000ff0700720c */ /* 0x000fe40003f05270 */
[----:B------:R-:W-:Y:S01]  /*08a0*/  ISETP.GE.U32.AND P2, PT, R3, R9, PT ;  /* 0x000000090300720c */ /* 0x000fe20003f46070 */
[----:B--2---:R-:W-:Y:S01]  /*08b0*/  IMAD.MOV R9, RZ, RZ, -R13 ;  /* 0x000000ffff097224 */ /* 0x004fe200078e0a0d */
[----:B------:R-:W-:-:S03]  /*08c0*/  LOP3.LUT R3, R8, R7, RZ, 0x3c, !PT ;  /* 0x0000000708037212 */ /* 0x000fc600078e3cff */
[----:B------:R-:W-:Y:S01]  /*08d0*/  IMAD R9, R9, R10, RZ ;  /* 0x0000000a09097224 */ /* 0x000fe200078e02ff */
[----:B------:R-:W-:Y:S02]  /*08e0*/  ISETP.GE.AND P1, PT, R3, RZ, PT ;  /* 0x000000ff0300720c */ /* 0x000fe40003f26270 */
[----:B------:R-:W-:Y:S01]  /*08f0*/  IABS R3, R5 ;  /* 0x0000000500037213 */ /* 0x000fe20000000000 */
[----:B------:R-:W-:-:S04]  /*0900*/  IMAD.HI.U32 R9, R13, R9, R12 ;  /* 0x000000090d097227 */ /* 0x000fc800078e000c */
[----:B------:R-:W-:Y:S01]  /*0910*/  @P2 IADD3 R6, R6, 0x1, RZ ;  /* 0x0000000106062810 */ /* 0x000fe20007ffe0ff */
[----:B------:R-:W-:-:S05]  /*0920*/  IMAD.MOV R3, RZ, RZ, -R3 ;  /* 0x000000ffff037224 */ /* 0x000fca00078e0a03 */
[----:B------:R-:W-:Y:S01]  /*0930*/  @!P1 IMAD.MOV R6, RZ, RZ, -R6 ;  /* 0x000000ffff069224 */ /* 0x000fe200078e0a06 */
[----:B------:R-:W-:-:S04]  /*0940*/  @!P0 LOP3.LUT R6, RZ, R7, RZ, 0x33, !PT ;  /* 0x00000007ff068212 */ /* 0x000fc800078e33ff */
[----:B------:R-:W-:-:S05]  /*0950*/  IABS R4, R6 ;  /* 0x0000000600047213 */ /* 0x000fca0000000000 */
[----:B------:R-:W-:-:S04]  /*0960*/  IMAD.HI.U32 R9, R9, R4, RZ ;  /* 0x0000000409097227 */ /* 0x000fc800078e00ff */
[----:B------:R-:W-:Y:S02]  /*0970*/  IMAD R3, R9, R3, R4 ;  /* 0x0000000309037224 */ /* 0x000fe400078e0204 */
[----:B------:R-:W-:-:S03]  /*0980*/  IMAD.MOV R4, RZ, RZ, -R6 ;  /* 0x000000ffff047224 */ /* 0x000fc600078e0a06 */
[----:B------:R-:W-:Y:S01]  /*0990*/  ISETP.GT.U32.AND P0, PT, R10, R3, PT ;  /* 0x000000030a00720c */ /* 0x000fe20003f04070 */
[----:B------:R-:W-:-:S12]  /*09a0*/  IMAD R4, R7, R4, R8 ;  /* 0x0000000407047224 */ /* 0x000fd800078e0208 */
        /* <DEDUP_REMOVED lines=14> */
.L_x_2028:
[----:B-1----:R-:W-:-:S04]  /*0a90*/  IMAD.MOV.U32 R3, RZ, RZ, 0x4 ;  /* 0x00000004ff037424 */ /* 0x002fc800078e00ff */
[----:B------:R-:W-:-:S05]  /*0aa0*/  IMAD.WIDE R4, R211, R3, c[0x0][0x590] ;  /* 0x00016400d3047625 */ /* 0x000fca00078e0203 */
[----:B------:R1:W3:Y:S02]  /*0ab0*/  LDG.E R6, [R4.64] ;  /* 0x0000000804067981 */ /* 0x0002e4000c1e1900 */
[----:B-1----:R-:W-:Y:S01]  /*0ac0*/  IABS R4, R8 ;  /* 0x0000000800047213 */ /* 0x002fe20000000000 */
[----:B--23--:R-:W-:-:S05]  /*0ad0*/  IMAD R5, R6, R7, RZ ;  /* 0x0000000706057224 */ /* 0x00cfca00078e02ff */
[-C--:B------:R-:W-:Y:S02]  /*0ae0*/  IABS R10, R5.reuse ;  /* 0x00000005000a7213 */ /* 0x080fe40000000000 */
[----:B------:R-:W-:Y:S02]  /*0af0*/  IABS R3, R5 ;  /* 0x0000000500037213 */ /* 0x000fe40000000000 */
[----:B------:R-:W1:Y:S03]  /*0b00*/  I2F.RP R12, R10 ;  /* 0x0000000a000c7306 */ /* 0x000e660000209400 */
[----:B------:R-:W-:-:S05]  /*0b10*/  IMAD.MOV R3, RZ, RZ, -R3 ;  /* 0x000000ffff037224 */ /* 0x000fca00078e0a03 */
        /* <DEDUP_REMOVED lines=17> */
[----:B------:R-:W-:-:S04]  /*0c30*/  IMAD.MOV.U32 R10, RZ, RZ, R9 ;  /* 0x000000ffff0a7224 */ /* 0x000fc800078e0009 */
[----:B------:R-:W-:Y:S01]  /*0c40*/  @!P1 IMAD.MOV R10, RZ, RZ, -R10 ;  /* 0x000000ffff0a9224 */ /* 0x000fe200078e0a0a */
[----:B------:R-:W-:-:S05]  /*0c50*/  @!P0 LOP3.LUT R10, RZ, R5, RZ, 0x33, !PT ;  /* 0x00000005ff0a8212 */ /* 0x000fca00078e33ff */
[----:B------:R-:W-:Y:S01]  /*0c60*/  IMAD R3, R6, R10, RZ ;  /* 0x0000000a06037224 */ /* 0x000fe200078e02ff */
[----:B------:R-:W-:-:S04]  /*0c70*/  IADD3 R10, -R10, RZ, RZ ;  /* 0x000000ff0a0a7210 */ /* 0x000fc80007ffe1ff */
[----:B------:R-:W-:Y:S01]  /*0c80*/  IADD3 R4, -R3, c[0x0][0x538], RZ ;  /* 0x00014e0003047a10 */ /* 0x000fe20007ffe1ff */
[----:B------:R-:W-:Y:S02]  /*0c90*/  IMAD R5, R5, R10, R8 ;  /* 0x0000000a05057224 */ /* 0x000fe400078e0208 */
[----:B------:R-:W-:Y:S01]  /*0ca0*/  IMAD.MOV.U32 R10, RZ, RZ, RZ ;  /* 0x000000ffff0a7224 */ /* 0x000fe200078e00ff */
[----:B------:R-:W-:Y:S02]  /*0cb0*/  IMNMX R6, R6, R4, PT ;  /* 0x0000000406067217 */ /* 0x000fe40003800200 */
[----:B------:R-:W-:Y:S02]  /*0cc0*/  IABS R8, R5 ;  /* 0x0000000500087213 */ /* 0x000fe40000000000 */
[----:B------:R-:W-:Y:S01]  /*0cd0*/  IABS R9, R6 ;  /* 0x0000000600097213 */ /* 0x000fe20000000000 */
[----:B------:R-:W-:Y:S01]  /*0ce0*/  IMAD.MOV R210, RZ, RZ, -R6 ;  /* 0x000000ffffd27224 */ /* 0x000fe200078e0a06 */
[----:B------:R-:W-:-:S02]  /*0cf0*/  IADD3 R3, R3, 0x1000000, R5 ;  /* 0x0100000003037810 */ /* 0x000fc40007ffe005 */
[----:B------:R-:W1:Y:S08]  /*0d00*/  I2F.RP R11, R9 ;  /* 0x00000009000b7306 */ /* 0x000e700000209400 */
[----:B-1----:R-:W1:Y:S02]  /*0d10*/  MUFU.RCP R11, R11 ;  /* 0x0000000b000b7308 */ /* 0x002e640000001000 */
[----:B-1----:R-:W-:-:S06]  /*0d20*/  IADD3 R11, R11, 0xffffffe, RZ ;  /* 0x0ffffffe0b0b7810 */ /* 0x002fcc0007ffe0ff */
[----:B------:R-:W1:Y:S02]  /*0d30*/  F2I.FTZ.U32.TRUNC.NTZ R11, R11 ;  /* 0x0000000b000b7305 */ /* 0x000e64000021f000 */
[----:B-1----:R-:W-:-:S04]  /*0d40*/  IMAD.MOV R4, RZ, RZ, -R11 ;  /* 0x000000ffff047224 */ /* 0x002fc800078e0a0b */
[----:B------:R-:W-:Y:S01]  /*0d50*/  IMAD R12, R4, R9, RZ ;  /* 0x00000009040c7224 */ /* 0x000fe200078e02ff */
[----:B------:R-:W-:-:S03]  /*0d60*/  IABS R4, R6 ;  /* 0x0000000600047213 */ /* 0x000fc60000000000 */
        /* <DEDUP_REMOVED lines=14> */
[----:B------:R-:W-:Y:S02]  /*0e50*/  IMAD R210, R12, R210, R3 ;  /* 0x000000d20cd27224 */ /* 0x000fe400078e0203 */
[----:B------:R-:W-:Y:S02]  /*0e60*/  IMAD.MOV.U32 R4, RZ, RZ, R12 ;  /* 0x000000ffff047224 */ /* 0x000fe400078e000c */
.L_x_2029:
[----:B------:R-:W-:Y:S05]  /*0e70*/  BSYNC B0 ;  /* 0x0000000000007941 */ /* 0x000fea0003800000 */
.L_x_2027:
[----:B------:R-:W-:-:S04]  /*0e80*/  LOP3.LUT R4, RZ, R4, RZ, 0x33, !PT ;  /* 0x00000004ff047212 */ /* 0x000fc800078e33ff */
[----:B------:R-:W-:Y:S01]  /*0e90*/  IADD3 R209, R4, R7, RZ ;  /* 0x0000000704d17210 */ /* 0x000fe20007ffe0ff */
[----:B------:R-:W-:Y:S05]  /*0ea0*/  BRA `(.L_x_2030) ;  /* 0x0000004000007947 */ /* 0x000fea0003800000 */
.L_x_2018:
[----:B------:R-:W-:Y:S01]  /*0eb0*/  IMAD.MOV.U32 R209, RZ, RZ, RZ ;  /* 0x000000ffffd17224 */ /* 0x000fe200078e00ff */
[----:B------:R-:W-:Y:S01]  /*0ec0*/  MOV R210, RZ ;  /* 0x000000ff00d27202 */ /* 0x000fe20000000f00 */
[----:B------:R-:W-:Y:S01]  /*0ed0*/  IMAD.U32 R208, RZ, RZ, UR4 ;  /* 0x00000004ffd07e24 */ /* 0x000fe2000f8e00ff */
[----:B------:R-:W-:Y:S02]  /*0ee0*/  MOV R211, c[0x0][0x53c] ;  /* 0x00014f0000d37a02 */ /* 0x000fe40000000f00 */
.L_x_2030:
[----:B------:R-:W-:Y:S01]  /*0ef0*/  ISETP.NE.AND P0, PT, R2, RZ, PT ;  /* 0x000000ff0200720c */ /* 0x000fe20003f05270 */
[----:B------:R-:W-:-:S12]  /*0f00*/  WARPSYNC 0xffffffff ;  /* 0xffffffff00007948 */ /* 0x000fd80003800000 */
[----:B------:R1:W-:Y:S04]  /*0f10*/  @!P0 STS.128 [0xe100], R208 ;  /* 0x00e100d0ff008388 */ /* 0x0003e80000000c00 */
[----:B------:R-:W-:Y:S06]  /*0f20*/  BAR.ARV 0x5, 0x100 ;  /* 0x0144000000007b1d */ /* 0x000fec0000002000 */
.L_x_2016:
[----:B-1----:R-:W-:-:S13]  /*0f30*/  ISETP.GE.AND P0, PT, R211, c[0x0][0x53c], PT ;  /* 0x00014f00d3007a0c */ /* 0x002fda0003f06270 */
[----:B------:R-:W-:Y:S05]  /*0f40*/  @P0 EXIT ;  /* 0x000000000000094d */ /* 0x000fea0003800000 */
[----:B------:R-:W-:-:S04]  /*0f50*/  SHF.R.S32.HI R9, RZ, 0x1f, R0 ;  /* 0x0000001fff097819 */ /* 0x000fc80000011400 */
[CC--:B------:R-:W-:Y:S02]  /*0f60*/  LEA.HI R5, R9.reuse, R0.reuse, RZ, 0x4 ;  /* 0x0000000009057211 */ /* 0x0c0fe400078f20ff */
[CC--:B------:R-:W-:Y:S02]  /*0f70*/  LEA.HI R3, R9.reuse, R0.reuse, RZ, 0x2 ;  /* 0x0000000009037211 */ /* 0x0c0fe400078f10ff */
[CC--:B------:R-:W-:Y:S02]  /*0f80*/  LEA.HI R10, R9.reuse, R0.reuse, RZ, 0x3 ;  /* 0x00000000090a7211 */ /* 0x0c0fe400078f18ff */
[CC--:B------:R-:W-:Y:S02]  /*0f90*/  LEA.HI R6, R9.reuse, R0.reuse, RZ, 0x6 ;  /* 0x0000000009067211 */ /* 0x0c0fe400078f30ff */
[----:B------:R-:W-:Y:S02]  /*0fa0*/  LEA.HI R9, R9, R0, RZ, 0x5 ;  /* 0x0000000009097211 */ /* 0x000fe400078f28ff */
[--C-:B------:R-:W-:Y:S01]  /*0fb0*/  SHF.R.S32.HI R2, RZ, 0x2, R3.reuse ;  /* 0x00000002ff027819 */ /* 0x100fe20000011403 */
[----:B------:R-:W-:Y:S01]  /*0fc0*/  IMAD.SHL.U32 R6, R6, 0x8, RZ ;  /* 0x0000000806067824 */ /* 0x000fe200078e00ff */
[----:B------:R-:W-:-:S02]  /*0fd0*/  SHF.R.S32.HI R7, RZ, 0x1f, R3 ;  /* 0x0000001fff077819 */ /* 0x000fc40000011403 */
[----:B------:R-:W-:Y:S02]  /*0fe0*/  LOP3.LUT R8, R9, 0xffffffe0, RZ, 0xc0, !PT ;  /* 0xffffffe009087812 */ /* 0x000fe400078ec0ff */
[----:B------:R-:W-:Y:S02]  /*0ff0*/  SHF.R.S32.HI R12, RZ, 0x3, R10 ;  /* 0x00000003ff0c7819 */ /* 0x000fe4000001140a */
[----:B------:R-:W-:Y:S01]  /*1000*/  LOP3.LUT R4, R10, 0xfffffff8, RZ, 0xc0, !PT ;  /* 0xfffffff80a047812 */ /* 0x000fe200078ec0ff */
[----:B------:R-:W-:Y:S01]  /*1010*/  IMAD.IADD R8, R0, 0x1, -R8 ;  /* 0x0000000100087824 */ /* 0x000fe200078e0a08 */
[----:B------:R-:W-:Y:S01]  /*1020*/  LOP3.LUT R11, R5, 0xfffffff0, RZ, 0xc0, !PT ;  /* 0xfffffff0050b7812 */ /* 0x000fe200078ec0ff */
[----:B------:R-:W-:Y:S01]  /*1030*/  IMAD.SHL.U32 R12, R12, 0x40, RZ ;  /* 0x000000400c0c7824 */ /* 0x000fe200078e00ff */
[----:B------:R-:W-:Y:S01]  /*1040*/  LEA.HI R7, R7, R2, RZ, 0x3 ;  /* 0x0000000207077211 */ /* 0x000fe200078f18ff */
[C---:B------:R-:W-:Y:S01]  /*1050*/  IMAD.IADD R4, R0.reuse, 0x1, -R4 ;  /* 0x0000000100047824 */ /* 0x040fe200078e0a04 */
[----:B------:R-:W-:Y:S01]  /*1060*/  SHF.R.S32.HI R217, RZ, 0x1f, R8 ;  /* 0x0000001fffd97819 */ /* 0x000fe20000011408 */
[----:B------:R-:W-:Y:S01]  /*1070*/  IMAD.IADD R11, R0, 0x1, -R11 ;  /* 0x00000001000b7824 */ /* 0x000fe200078e0a0b */
[----:B------:R-:W-:Y:S01]  /*1080*/  LOP3.LUT R7, R7, 0xfffffff8, RZ, 0xc0, !PT ;  /* 0xfffffff807077812 */ /* 0x000fe200078ec0ff */
[----:B------:R-:W-:Y:S01]  /*1090*/  IMAD.SHL.U32 R116, R4, 0x8, RZ ;  /* 0x0000000804747824 */ /* 0x000fe200078e00ff */
[----:B------:R-:W-:Y:S01]  /*10a0*/  LOP3.LUT R12, R12, 0x1c0, RZ, 0xc0, !PT ;  /* 0x000001c00c0c7812 */ /* 0x000fe200078ec0ff */
[----:B------:R-:W-:Y:S01]  /*10b0*/  IMAD.SHL.U32 R4, R4, 0x40, RZ ;  /* 0x0000004004047824 */ /* 0x000fe200078e00ff */
[----:B------:R-:W-:Y:S01]  /*10c0*/  LEA.HI R217, R217, R8, RZ, 0x2 ;  /* 0x00000008d9d97211 */ /* 0x000fe200078f10ff */
[----:B------:R-:W-:Y:S01]  /*10d0*/  IMAD.IADD R7, R2, 0x1, -R7 ;  /* 0x0000000102077824 */ /* 0x000fe200078e0a07 */
[----:B------:R-:W-:-:S02]  /*10e0*/  SHF.R.S32.HI R2, RZ, 0x1f, R11 ;  /* 0x0000001fff027819 */ /* 0x000fc4000001140b */
[----:B------:R-:W-:Y:S02]  /*10f0*/  LOP3.LUT R3, R3, 0xfffffffc, RZ, 0xc0, !PT ;  /* 0xfffffffc03037812 */ /* 0x000fe400078ec0ff */
[----:B------:R-:W-:Y:S02]  /*1100*/  SHF.R.S32.HI R193, RZ, 0x5, R9 ;  /* 0x00000005ffc17819 */ /* 0x000fe40000011409 */
[----:B------:R-:W-:Y:S01]  /*1110*/  SHF.R.U32.HI R219, RZ, 0x3, R12 ;  /* 0x00000003ffdb7819 */ /* 0x000fe2000001160c */
[----:B------:R-:W-:Y:S01]  /*1120*/  IMAD.IADD R3, R0, 0x1, -R3 ;  /* 0x0000000100037824 */ /* 0x000fe200078e0a03 */
[----:B------:R-:W-:Y:S02]  /*1130*/  LOP3.LUT R12, R12, 0x38, R116, 0xf8, !PT ;  /* 0x000000380c0c7812 */ /* 0x000fe400078ef874 */
[----:B------:R-:W-:Y:S02]  /*1140*/  SHF.R.S32.HI R9, RZ, 0x1f, R9 ;  /* 0x0000001fff097819 */ /* 0x000fe40000011409 */
[----:B------:R-:W-:-:S02]  /*1150*/  SHF.R.S32.HI R13, RZ, 0x4, R5 ;  /* 0x00000004ff0d7819 */ /* 0x000fc40000011405 */
[----:B------:R-:W-:Y:S02]  /*1160*/  LEA.HI R2, R2, R11, RZ, 0x3 ;  /* 0x0000000b02027211 */ /* 0x000fe400078f18ff */
[----:B------:R-:W-:Y:S02]  /*1170*/  SHF.R.S32.HI R218, RZ, 0x2, R217 ;  /* 0x00000002ffda7819 */ /* 0x000fe400000114d9 */
[----:B------:R-:W-:Y:S02]  /*1180*/  LOP3.LUT R217, R217, 0x7ffffffc, RZ, 0xc0, !PT ;  /* 0x7ffffffcd9d97812 */ /* 0x000fe400078ec0ff */
[----:B------:R-:W-:Y:S02]  /*1190*/  LOP3.LUT R219, R12, R219, RZ, 0x3c, !PT ;  /* 0x000000db0cdb7212 */ /* 0x000fe400078e3cff */
[----:B------:R-:W-:Y:S01]  /*11a0*/  LEA.HI R9, R9, R193, RZ, 0x3 ;  /* 0x000000c109097211 */ /* 0x000fe200078f18ff */
[----:B------:R-:W-:Y:S01]  /*11b0*/  IMAD.IADD R217, R8, 0x1, -R217 ;  /* 0x0000000108d97824 */ /* 0x000fe200078e0ad9 */
[----:B------:R-:W-:-:S02]  /*11c0*/  LOP3.LUT R6, R6, 0xfffffe00, RZ, 0xc0, !PT ;  /* 0xfffffe0006067812 */ /* 0x000fc400078ec0ff */
[----:B------:R-:W-:Y:S01]  /*11d0*/  LEA.HI R5, R5, R13, RZ, 0x1 ;  /* 0x0000000d05057211 */ /* 0x000fe200078f08ff */
[----:B------:R-:W-:Y:S01]  /*11e0*/  IMAD.SHL.U32 R217, R217, 0x2, RZ ;  /* 0x00000002d9d97824 */ /* 0x000fe200078e00ff */
[----:B------:R-:W-:Y:S02]  /*11f0*/  LOP3.LUT R0, R2, 0xfffffff8, RZ, 0xc0, !PT ;  /* 0xfffffff802007812 */ /* 0x000fe400078ec0ff */
[----:B------:R-:W-:Y:S02]  /*1200*/  LOP3.LUT R9, R9, 0xffffff8, RZ, 0xc0, !PT ;  /* 0x0ffffff809097812 */ /* 0x000fe400078ec0ff */
[----:B------:R-:W-:Y:S01]  /*1210*/  LOP3.LUT R219, R219, R6, RZ, 0xfc, !PT ;  /* 0x00000006dbdb7212 */ /* 0x000fe200078efcff */
[----:B------:R-:W-:Y:S01]  /*1220*/  IMAD.IADD R0, R11, 0x1, -R0 ;  /* 0x000000010b007824 */ /* 0x000fe200078e0a00 */
[----:B------:R-:W-:Y:S01]  /*1230*/  LOP3.LUT R8, R7, 0x1, RZ, 0xc0, !PT ;  /* 0x0000000107087812 */ /* 0x000fe200078ec0ff */
[----:B------:R-:W-:Y:S01]  /*1240*/  IMAD.IADD R9, R193, 0x1, -R9 ;  /* 0x00000001c1097824 */ /* 0x000fe200078e0a09 */
[C---:B------:R-:W-:Y:S01]  /*1250*/  R2P PR, R7.reuse, 0x6 ;  /* 0x0000000607007804 */ /* 0x040fe20000000000 */
[----:B------:R-:W-:Y:S01]  /*1260*/  IMAD.SHL.U32 R7, R7, 0x40, RZ ;  /* 0x0000004007077824 */ /* 0x000fe200078e00ff */
[----:B------:R-:W-:Y:S01]  /*1270*/  LOP3.LUT R5, R5, 0xfffffffe, RZ, 0xc0, !PT ;  /* 0xfffffffe05057812 */ /* 0x000fe200078ec0ff */
[----:B------:R-:W-:Y:S01]  /*1280*/  IMAD.SHL.U32 R193, R193, 0x400, RZ ;  /* 0x00000400c1c17824 */ /* 0x000fe200078e00ff */
[----:B------:R-:W-:Y:S01]  /*1290*/  LEA.HI R6, R3, R3, RZ, 0x1 ;  /* 0x0000000303067211 */ /* 0x000fe200078f08ff */
[----:B------:R-:W-:Y:S01]  /*12a0*/  IMAD R218, R9, 0x10, R218 ;  /* 0x0000001009da7824 */ /* 0x000fe200078e02da */
[----:B------:R-:W-:Y:S01]  /*12b0*/  ISETP.NE.U32.AND P0, PT, R8, 0x1, PT ;  /* 0x000000010800780c */ /* 0x000fe20003f05070 */
[----:B------:R-:W-:Y:S01]  /*12c0*/  IMAD.IADD R5, R13, 0x1, -R5 ;  /* 0x000000010d057824 */ /* 0x000fe200078e0a05 */
[----:B------:R-:W-:Y:S01]  /*12d0*/  LOP3.LUT R6, R6, 0x1ffffffe, RZ, 0xc0, !PT ;  /* 0x1ffffffe06067812 */ /* 0x000fe200078ec0ff */
[----:B------:R-:W-:Y:S01]  /*12e0*/  IMAD.SHL.U32 R8, R0, 0x40, RZ ;  /* 0x0000004000087824 */ /* 0x000fe200078e00ff */
[----:B------:R-:W-:Y:S01]  /*12f0*/  LOP3.LUT R7, R7, 0x1c0, RZ, 0xc0, !PT ;  /* 0x000001c007077812 */ /* 0x000fe200078ec0ff */
[----:B------:R-:W-:Y:S01]  /*1300*/  IMAD.SHL.U32 R9, R5, 0x8, RZ ;  /* 0x0000000805097824 */ /* 0x000fe200078e00ff */
[----:B------:R-:W-:Y:S01]  /*1310*/  LOP3.LUT R4, R4, 0x1c0, RZ, 0xc0, !PT ;  /* 0x000001c004047812 */ /* 0x000fe200078ec0ff */
[----:B------:R-:W-:Y:S01]  /*1320*/  IMAD.IADD R6, R3, 0x1, -R6 ;  /* 0x0000000103067824 */ /* 0x000fe200078e0a06 */
[----:B------:R-:W-:Y:S01]  /*1330*/  LEA.HI R7, R7, R7, RZ, 0x1d ;  /* 0x0000000707077211 */ /* 0x000fe200078fe8ff */
[----:B------:R-:W-:Y:S01]  /*1340*/  IMAD R3, R3, 0x2, R193 ;  /* 0x0000000203037824 */ /* 0x000fe200078e02c1 */
[----:B------:R-:W-:Y:S01]  /*1350*/  LOP3.LUT R8, R8, 0x1c0, RZ, 0xc0, !PT ;  /* 0x000001c008087812 */ /* 0x000fe200078ec0ff */
[----:B------:R-:W-:Y:S01]  /*1360*/  IMAD R218, R6, 0x8, R218 ;  /* 0x0000000806da7824 */ /* 0x000fe200078e02da */
[----:B------:R-:W-:Y:S01]  /*1370*/  LOP3.LUT R10, R4, 0x8, R10, 0xf8, !PT ;  /* 0x00000008040a7812 */ /* 0x000fe200078ef80a */
[----:B------:R-:W-:Y:S01]  /*1380*/  IMAD.IADD R3, R3, 0x1, R7 ;  /* 0x0000000103037824 */ /* 0x000fe200078e0207 */
[----:B------:R-:W-:Y:S01]  /*1390*/  SHF.R.U32.HI R4, RZ, 0x3, R4 ;  /* 0x00000003ff047819 */ /* 0x000fe20000011604 */
[----:B------:R-:W-:Y:S01]  /*13a0*/  IMAD.SHL.U32 R6, R2, 0x40, RZ ;  /* 0x0000004002067824 */ /* 0x000fe200078e00ff */
[----:B------:R-:W-:Y:S01]  /*13b0*/  LOP3.LUT R9, R8, 0x8, R9, 0xf8, !PT ;  /* 0x0000000808097812 */ /* 0x000fe200078ef809 */
[----:B------:R-:W-:Y:S01]  /*13c0*/  IMAD.SHL.U32 R221, R3, 0x2, RZ ;  /* 0x0000000203dd7824 */ /* 0x000fe200078e00ff */
[----:B------:R-:W-:Y:S01]  /*13d0*/  SHF.R.U32.HI R8, RZ, 0x3, R8 ;  /* 0x00000003ff087819 */ /* 0x000fe20000011608 */
[----:B------:R-:W-:Y:S01]  /*13e0*/  IMAD.MOV.U32 R2, RZ, RZ, 0x20 ;  /* 0x00000020ff027424 */ /* 0x000fe200078e00ff */
[----:B------:R-:W-:Y:S01]  /*13f0*/  LOP3.LUT R4, R10, R4, RZ, 0x3c, !PT ;  /* 0x000000040a047212 */ /* 0x000fe200078e3cff */
[----:B------:R-:W-:Y:S01]  /*1400*/  IMAD.SHL.U32 R219, R219, 0x2, RZ ;  /* 0x00000002dbdb7824 */ /* 0x000fe200078e00ff */
[----:B------:R-:W-:-:S02]  /*1410*/  LOP3.LUT R3, R9, R8, RZ, 0x3c, !PT ;  /* 0x0000000809037212 */ /* 0x000fc400078e3cff */
[C---:B------:R-:W-:Y:S02]  /*1420*/  LOP3.LUT P4, RZ, R0.reuse, 0x2, RZ, 0xc0, !PT ;  /* 0x0000000200ff7812 */ /* 0x040fe4000788c0ff */
[----:B------:R-:W-:Y:S01]  /*1430*/  LOP3.LUT P3, RZ, R0, 0x4, RZ, 0xc0, !PT ;  /* 0x0000000400ff7812 */ /* 0x000fe2000786c0ff */
[----:B------:R-:W-:Y:S01]  /*1440*/  IMAD R0, R5, 0x200, R4 ;  /* 0x0000020005007824 */ /* 0x000fe200078e0204 */
[----:B------:R-:W-:Y:S01]  /*1450*/  IADD3 R5, R221, 0x80, RZ ;  /* 0x00000080dd057810 */ /* 0x000fe20007ffe0ff */
[----:B------:R-:W-:Y:S01]  /*1460*/  IMAD.MOV.U32 R4, RZ, RZ, 0x40 ;  /* 0x00000040ff047424 */ /* 0x000fe200078e00ff */
[----:B------:R-:W-:Y:S02]  /*1470*/  LOP3.LUT R3, R3, 0xfffffe00, R6, 0xf8, !PT ;  /* 0xfffffe0003037812 */ /* 0x000fe400078ef806 */
[----:B------:R-:W-:Y:S02]  /*1480*/  IADD3 R216, R221, 0x70, RZ ;  /* 0x00000070ddd87810 */ /* 0x000fe40007ffe0ff */
[----:B------:R-:W-:Y:S01]  /*1490*/  SEL R224, R2, 0xffffffe0, !P1 ;  /* 0xffffffe002e07807 */ /* 0x000fe20004800000 */
[----:B------:R-:W-:Y:S01]  /*14a0*/  IMAD.IADD R193, R3, 0x1, R193 ;  /* 0x0000000103c17824 */ /* 0x000fe200078e02c1 */
[----:B------:R-:W-:-:S02]  /*14b0*/  @P0 IADD3 R216, R5, 0x10, RZ ;  /* 0x0000001005d80810 */ /* 0x000fc40007ffe0ff */
[----:B------:R-:W-:Y:S01]  /*14c0*/  SEL R2, R2, 0xffffffe0, !P4 ;  /* 0xffffffe002027807 */ /* 0x000fe20006000000 */
[----:B------:R-:W-:Y:S01]  /*14d0*/  IMAD.IADD R222, R221, 0x1, R224 ;  /* 0x00000001ddde7824 */ /* 0x000fe200078e02e0 */
[----:B------:R-:W-:Y:S01]  /*14e0*/  LEA R191, R3, 0x100, 0x1 ;  /* 0x0000010003bf7811 */ /* 0x000fe200078e08ff */
[----:B------:R-:W-:Y:S01]  /*14f0*/  IMAD.IADD R224, R224, 0x1, R216 ;  /* 0x00000001e0e07824 */ /* 0x000fe200078e02d8 */
[----:B------:R-:W-:Y:S02]  /*1500*/  SEL R226, R4, 0xffffffc0, !P2 ;  /* 0xffffffc004e27807 */ /* 0x000fe40005000000 */
[----:B------:R-:W-:Y:S01]  /*1510*/  LEA R192, R0, 0x8100, 0x1 ;  /* 0x0000810000c07811 */ /* 0x000fe200078e08ff */
[----:B------:R-:W-:Y:S01]  /*1520*/  IMAD.IADD R190, R2, 0x1, R191 ;  /* 0x0000000102be7824 */ /* 0x000fe200078e02bf */
[----:B------:R-:W-:Y:S01]  /*1530*/  SEL R0, R4, 0xffffffc0, !P3 ;  /* 0xffffffc004007807 */ /* 0x000fe20005800000 */
[----:B------:R-:W-:Y:S01]  /*1540*/  IMAD.IADD R221, R221, 0x1, R226 ;  /* 0x00000001dddd7824 */ /* 0x000fe200078e02e2 */
[----:B------:R-:W-:Y:S01]  /*1550*/  LEA R193, R193, 0x100, 0x1 ;  /* 0x00000100c1c17811 */ /* 0x000fe200078e08ff */
[----:B------:R-:W-:-:S02]  /*1560*/  IMAD.IADD R225, R226, 0x1, R222 ;  /* 0x00000001e2e17824 */ /* 0x000fc400078e02de */
[----:B------:R-:W-:Y:S02]  /*1570*/  IMAD.IADD R223, R226, 0x1, R216 ;  /* 0x00000001e2df7824 */ /* 0x000fe400078e02d8 */
[----:B------:R-:W-:Y:S02]  /*1580*/  IMAD.IADD R226, R224, 0x1, R226 ;  /* 0x00000001e0e27824 */ /* 0x000fe400078e02e2 */
[C---:B------:R-:W-:Y:S02]  /*1590*/  IMAD.IADD R189, R0.reuse, 0x1, R191 ;  /* 0x0000000100bd7824 */ /* 0x040fe400078e02bf */
[----:B------:R-:W-:Y:S02]  /*15a0*/  IMAD.IADD R188, R0, 0x1, R190 ;  /* 0x0000000100bc7824 */ /* 0x000fe400078e02be */
.L_x_2229:
[----:B------:R-:W-:Y:S01]  /*15b0*/  ISETP.NE.U32.AND P0, PT, RZ, c[0x0][0x370], PT ;  /* 0x0000dc00ff007a0c */ /* 0x000fe20003f05070 */
[----:B------:R-:W-:Y:S01]  /*15c0*/  IMAD.MOV.U32 R3, RZ, RZ, 0x4 ;  /* 0x00000004ff037424 */ /* 0x000fe200078e00ff */
[----:B------:R-:W-:Y:S01]  /*15d0*/  ISETP.NE.U32.AND P1, PT, RZ, c[0x0][0x360], PT ;  /* 0x0000d800ff007a0c */ /* 0x000fe20003f25070 */
[----:B------:R-:W-:Y:S01]  /*15e0*/  CS2R R82, SRZ ;  /* 0x0000000000527805 */ /* 0x000fe2000001ff00 */
[----:B------:R-:W-:Y:S01]  /*15f0*/  ISETP.NE.AND.EX P2, PT, RZ, c[0x0][0x374], PT, P0 ;  /* 0x0000dd00ff007a0c */ /* 0x000fe20003f45300 */
[----:B------:R-:W-:Y:S01]  /*1600*/  IMAD.MOV.U32 R80, RZ, RZ, RZ ;  /* 0x000000ffff507224 */ /* 0x000fe200078e00ff */
[----:B------:R-:W-:Y:S01]  /*1610*/  ISETP.NE.AND.EX P0, PT, RZ, c[0x0][0x364], PT, P1 ;  /* 0x0000d900ff007a0c */ /* 0x000fe20003f05310 */
[----:B------:R-:W-:Y:S01]  /*1620*/  IMAD.MOV.U32 R94, RZ, RZ, RZ ;  /* 0x000000ffff5e7224 */ /* 0x000fe200078e00ff */
[----:B------:R-:W-:Y:S01]  /*1630*/  ISETP.NE.U32.AND P1, PT, RZ, c[0x0][0x348], PT ;  /* 0x0000d200ff007a0c */ /* 0x000fe20003f25070 */
[----:B------:R-:W-:Y:S01]  /*1640*/  IMAD.WIDE R6, R211, R3, c[0x0][0x348] ;  /* 0x0000d200d3067625 */ /* 0x000fe200078e0203 */
[----:B------:R-:W-:-:S02]  /*1650*/  ISETP.NE.U32.AND P4, PT, RZ, c[0x0][0x350], PT ;  /* 0x0000d400ff007a0c */ /* 0x000fc40003f85070 */
[----:B------:R-:W-:Y:S01]  /*1660*/  ISETP.NE.U32.AND P3, PT, RZ, c[0x0][0x358], PT ;  /* 0x0000d600ff007a0c */ /* 0x000fe20003f65070 */
[CC--:B------:R-:W-:Y:S01]  /*1670*/  IMAD.WIDE R8, R211.reuse, R3.reuse, c[0x0][0x350] ;  /* 0x0000d400d3087625 */ /* 0x0c0fe200078e0203 */
[----:B------:R-:W-:Y:S02]  /*1680*/  ISETP.NE.AND.EX P1, PT, RZ, c[0x0][0x34c], PT, P1 ;  /* 0x0000d300ff007a0c */ /* 0x000fe40003f25310 */
[----:B------:R-:W-:Y:S01]  /*1690*/  ISETP.NE.AND.EX P4, PT, RZ, c[0x0][0x354], PT, P4 ;  /* 0x0000d500ff007a0c */ /* 0x000fe20003f85340 */
[----:B------:R-:W-:Y:S01]  /*16a0*/  @P2 IMAD.WIDE R12, R211, R3, c[0x0][0x370] ;  /* 0x0000dc00d30c2625 */ /* 0x000fe200078e0203 */
[----:B------:R-:W-:-:S03]  /*16b0*/  ISETP.NE.AND.EX P3, PT, RZ, c[0x0][0x35c], PT, P3 ;  /* 0x0000d700ff007a0c */ /* 0x000fc60003f65330 */
[CC--:B------:R-:W-:Y:S01]  /*16c0*/  @P0 IMAD.WIDE R10, R211.reuse, R3.reuse, c[0x0][0x360] ;  /* 0x0000d800d30a0625 */ /* 0x0c0fe200078e0203 */
[----:B------:R1:W5:Y:S03]  /*16d0*/  @P2 LDG.E R83, [R12.64] ;  /* 0x000000080c532981 */ /* 0x000366000c1e1900 */
[----:B------:R-:W-:Y:S01]  /*16e0*/  IMAD.WIDE R4, R211, R3, c[0x0][0x358] ;  /* 0x0000d600d3047625 */ /* 0x000fe200078e0203 */
[----:B------:R1:W5:Y:S04]  /*16f0*/  @P0 LDG.E R229, [R10.64] ;  /* 0x000000080ae50981 */ /* 0x000368000c1e1900 */
[----:B------:R1:W5:Y:S04]  /*1700*/  @P1 LDG.E R80, [R6.64] ;  /* 0x0000000806501981 */ /* 0x000368000c1e1900 */
        /* <DEDUP_REMOVED lines=10> */
.L_x_2031:
[----:B------:R-:W-:-:S04]  /*17b0*/  ISETP.NE.U32.AND P0, PT, RZ, c[0x0][0x368], PT ;  /* 0x0000da00ff007a0c */ /* 0x000fc80003f05070 */
[----:B------:R-:W-:-:S13]  /*17c0*/  ISETP.NE.AND.EX P0, PT, RZ, c[0x0][0x36c], PT, P0 ;  /* 0x0000db00ff007a0c */ /* 0x000fda0003f05300 */
[----:B------:R-:W-:Y:S05]  /*17d0*/  @!P0 BRA `(.L_x_2032) ;  /* 0x0000003000008947 */ /* 0x000fea0003800000 */
[----:B-1----:R-:W-:-:S06]  /*17e0*/  IMAD.WIDE R6, R211, R3, c[0x0][0x368] ;  /* 0x0000da00d3067625 */ /* 0x002fcc00078e0203 */
[----:B------:R1:W5:Y:S01]  /*17f0*/  LDG.E R6, [R6.64] ;  /* 0x0000000806067981 */ /* 0x000362000c1e1900 */
[----:B------:R-:W-:Y:S05]  /*1800*/  BRA `(.L_x_2033) ;  /* 0x0000005000007947 */ /* 0x000fea0003800000 */
.L_x_2032:
[----:B-1----:R-:W-:Y:S01]  /*1810*/  MOV R6, c[0x0][0x1d0] ;  /* 0x0000740000067a02 */ /* 0x002fe20000000f00 */
[----:B------:R-:W-:Y:S05]  /*1820*/  @!P4 BRA `(.L_x_2033) ;  /* 0x000000300000c947 */ /* 0x000fea0003800000 */
[----:B------:R1:W2:Y:S04]  /*1830*/  LDG.E R6, [R8.64] ;  /* 0x0000000808067981 */ /* 0x0002a8000c1e1900 */
[----:B-1----:R-:W2:Y:S02]  /*1840*/  LDG.E R8, [R8.64+0x4] ;  /* 0x0000040808087981 */ /* 0x002ea4000c1e1900 */
[----:B--2---:R-:W-:Y:S02]  /*1850*/  IADD3 R6, -R6, R8, RZ ;  /* 0x0000000806067210 */ /* 0x004fe40007ffe1ff */
.L_x_2033:
[----:B------:R2:W3:Y:S01]  /*1860*/  @P3 LDG.E R2, [R4.64] ;  /* 0x0000000804023981 */ /* 0x0004e2000c1e1900 */
[----:B------:R-:W-:-:S04]  /*1870*/  ISETP.NE.U32.AND P0, PT, RZ, c[0x0][0x378], PT ;  /* 0x0000de00ff007a0c */ /* 0x000fc80003f05070 */
[----:B------:R-:W-:Y:S01]  /*1880*/  ISETP.NE.AND.EX P0, PT, RZ, c[0x0][0x37c], PT, P0 ;  /* 0x0000df00ff007a0c */ /* 0x000fe20003f05300 */
[----:B--2---:R2:W3:Y:S01]  /*1890*/  @P3 LDG.E R4, [R4.64+0x4] ;  /* 0x0000040804043981 */ /* 0x0044e2000c1e1900 */
[----:B-----5:R-:W-:-:S11]  /*18a0*/  IMAD.MOV.U32 R65, RZ, RZ, R6 ;  /* 0x000000ffff417224 */ /* 0x020fd600078e0006 */
[----:B------:R-:W-:-:S05]  /*18b0*/  @P0 IMAD.WIDE R8, R211, R3, c[0x0][0x378] ;  /* 0x0000de00d3080625 */ /* 0x000fca00078e0203 */
[----:B------:R4:W5:Y:S01]  /*18c0*/  @P0 LDG.E R65, [R8.64] ;  /* 0x0000000808410981 */ /* 0x000962000c1e1900 */
[----:B------:R-:W-:Y:S01]  /*18d0*/  IMAD.MOV.U32 R228, RZ, RZ, c[0x0][0x2c4] ;  /* 0x0000b100ffe47624 */ /* 0x000fe200078e00ff */
[----:B------:R-:W-:Y:S01]  /*18e0*/  LOP3.LUT R230, R230, 0xfff7ffff, RZ, 0xc0, !PT ;  /* 0xfff7ffffe6e67812 */ /* 0x000fe200078ec0ff */
[----:B------:R-:W-:Y:S02]  /*18f0*/  IMAD.SHL.U32 R209, R209, 0x80, RZ ;  /* 0x00000080d1d17824 */ /* 0x000fe400078e00ff */
[----:B------:R-:W-:Y:S01]  /*1900*/  IMAD.MOV.U32 R0, RZ, RZ, c[0x0][0x228] ;  /* 0x00008a00ff007624 */ /* 0x000fe200078e00ff */
[----:B------:R-:W-:Y:S01]  /*1910*/  ISETP.NE.AND P2, PT, R228, 0x1, PT ;  /* 0x00000001e400780c */ /* 0x000fe20003f45270 */
[----:B------:R-:W-:Y:S01]  /*1920*/  IMAD.MOV.U32 R232, RZ, RZ, c[0x0][0x32c] ;  /* 0x0000cb00ffe87624 */ /* 0x000fe200078e00ff */
[----:B-1----:R-:W-:-:S04]  /*1930*/  IADD3 R7, R209, 0x7f, RZ ;  /* 0x0000007fd1077810 */ /* 0x002fc80007ffe0ff */
[----:B------:R-:W-:-:S07]  /*1940*/  ISETP.GE.AND P1, PT, R232, 0x1, PT ;  /* 0x00000001e800780c */ /* 0x000fce0003f26270 */
[----:B--2---:R-:W-:Y:S01]  /*1950*/  @P2 IMAD.HI.U32 R5, R7, c[0x0][0x2c8], RZ ;  /* 0x0000b20007052a27 */ /* 0x004fe200078e00ff */
[----:B------:R-:W-:-:S04]  /*1960*/  @P2 LOP3.LUT R230, R230, 0x80000, RZ, 0xfc, !PT ;  /* 0x00080000e6e62812 */ /* 0x000fc800078efcff */
[----:B------:R-:W-:Y:S02]  /*1970*/  @P2 SHF.R.U32.HI R7, RZ, c[0x0][0x2cc], R5 ;  /* 0x0000b300ff072a19 */ /* 0x000fe40000011605 */
[----:B------:R-:W-:-:S04]  /*1980*/  LOP3.LUT R230, R230, 0xffefffff, RZ, 0xc0, !PT ;  /* 0xffefffffe6e67812 */ /* 0x000fc800078ec0ff */
[----:B------:R-:W-:Y:S01]  /*1990*/  @P1 LOP3.LUT R230, R230, 0x100000, RZ, 0xfc, !PT ;  /* 0x00100000e6e61812 */ /* 0x000fe200078efcff */
[----:B---3--:R-:W-:Y:S02]  /*19a0*/  @P3 IMAD.IADD R0, R4, 0x1, -R2 ;  /* 0x0000000104003824 */ /* 0x008fe400078e0a02 */
[----:B------:R-:W-:-:S04]  /*19b0*/  IMAD.IADD R4, R6, 0x1, -R83 ;  /* 0x0000000106047824 */ /* 0x000fc800078e0a53 */
[----:B------:R-:W-:-:S05]  /*19c0*/  IMAD.IADD R231, R4, 0x1, R0 ;  /* 0x0000000104e77824 */ /* 0x000fca00078e0200 */
[C---:B------:R-:W-:Y:S02]  /*19d0*/  IADD3 R2, R231.reuse, 0x5f, RZ ;  /* 0x0000005fe7027810 */ /* 0x040fe40007ffe0ff */
[----:B------:R-:W-:-:S03]  /*19e0*/  IADD3 R5, R231, 0x1, -R229 ;  /* 0x00000001e7057810 */ /* 0x000fc60007ffe8e5 */
[----:B------:R-:W-:-:S04]  /*19f0*/  IMAD.HI R2, R2, 0x2aaaaaab, RZ ;  /* 0x2aaaaaab02027827 */ /* 0x000fc800078e02ff */
[----:B------:R-:W-:Y:S01]  /*1a00*/  IMAD.IADD R5, R5, 0x1, R7 ;  /* 0x0000000105057824 */ /* 0x000fe200078e0207 */
[----:B------:R-:W-:-:S04]  /*1a10*/  SHF.R.U32.HI R85, RZ, 0x1f, R2 ;  /* 0x0000001fff557819 */ /* 0x000fc80000011602 */
[----:B------:R-:W-:Y:S02]  /*1a20*/  LEA.HI.SX32 R85, R2, R85, 0x1c ;  /* 0x0000005502557211 */ /* 0x000fe400078fe2ff */
[----:B------:R-:W-:Y:S01]  /*1a30*/  IADD3 R7, R5, c[0x0][0x328], RZ ;  /* 0x0000ca0005077a10 */ /* 0x000fe20007ffe0ff */
[----:B------:R-:W-:Y:S05]  /*1a40*/  @!P1 BRA `(.L_x_2034) ;  /* 0x0000010000009947 */ /* 0x000fea0003800000 */
[C---:B----4-:R-:W-:Y:S01]  /*1a50*/  ISETP.GT.AND P0, PT, R5.reuse, RZ, PT ;  /* 0x000000ff0500720c */ /* 0x050fe20003f04270 */
        /* <DEDUP_REMOVED lines=9> */
.L_x_2036:
[----:B------:R-:W-:-:S13]  /*1af0*/  ISETP.NE.AND P0, PT, R232, 0x1, PT ;  /* 0x00000001e800780c */ /* 0x000fda0003f05270 */
[----:B------:R-:W-:-:S05]  /*1b00*/  @P0 IMAD.HI.U32 R5, R2, c[0x0][0x330], RZ ;  /* 0x0000cc0002050a27 */ /* 0x000fca00078e00ff */
[----:B------:R-:W-:Y:S02]  /*1b10*/  @P0 SHF.R.U32.HI R2, RZ, c[0x0][0x334], R5 ;  /* 0x0000cd00ff020a19 */ /* 0x000fe40000011605 */
.L_x_2037:
[----:B------:R-:W-:Y:S05]  /*1b20*/  BSYNC B0 ;  /* 0x0000000000007941 */ /* 0x000fea0003800000 */
.L_x_2035:
[----:B------:R-:W-:-:S05]  /*1b30*/  IMAD R2, R2, R232, c[0x0][0x32c] ;  /* 0x0000cb0002027624 */ /* 0x000fca00078e02e8 */
[----:B------:R-:W-:-:S04]  /*1b40*/  IMNMX R7, R7, R2, PT ;  /* 0x0000000207077217 */ /* 0x000fc80003800200 */
.L_x_2034:
[----:B----4-:R-:W-:Y:S01]  /*1b50*/  IADD3 R5, R7, 0x5f, RZ ;  /* 0x0000005f07057810 */ /* 0x010fe20007ffe0ff */
        /* <DEDUP_REMOVED lines=20> */
.L_x_2040:
[----:B------:R-:W-:-:S13]  /*1ca0*/  ISETP.NE.AND P0, PT, R232, 0x1, PT ;  /* 0x00000001e800780c */ /* 0x000fda0003f05270 */
[----:B------:R-:W-:-:S05]  /*1cb0*/  @P0 IMAD.HI.U32 R5, R7, c[0x0][0x330], RZ ;  /* 0x0000cc0007050a27 */ /* 0x000fca00078e00ff */
[----:B------:R-:W-:Y:S02]  /*1cc0*/  @P0 SHF.R.U32.HI R7, RZ, c[0x0][0x334], R5 ;  /* 0x0000cd00ff070a19 */ /* 0x000fe40000011605 */
.L_x_2041:
[----:B------:R-:W-:Y:S05]  /*1cd0*/  BSYNC B0 ;  /* 0x0000000000007941 */ /* 0x000fea0003800000 */
.L_x_2039:
[----:B------:R-:W-:-:S05]  /*1ce0*/  IMAD R7, R7, c[0x0][0x32c], RZ ;  /* 0x0000cb0007077a24 */ /* 0x000fca00078e02ff */
[----:B------:R-:W-:-:S05]  /*1cf0*/  IMNMX R8, R8, R7, !PT ;  /* 0x0000000708087217 */ /* 0x000fca0007800200 */
.L_x_2038:
[----:B------:R-:W-:Y:S01]  /*1d00*/  IMAD.HI R5, R8, 0x2aaaaaab, RZ ;  /* 0x2aaaaaab08057827 */ /* 0x000fe200078e02ff */
[C---:B------:R-:W-:Y:S01]  /*1d10*/  LOP3.LUT R7, R210.reuse, 0xff000000, RZ, 0xc0, !PT ;  /* 0xff000000d2077812 */ /* 0x040fe200078ec0ff */
[----:B------:R-:W-:Y:S01]  /*1d20*/  BSSY B0, `(.L_x_2042) ;  /* 0x0000029000007945 */ /* 0x000fe20003800000 */
[----:B------:R-:W-:Y:S02]  /*1d30*/  LOP3.LUT R233, R210, 0xff0000, RZ, 0xc0, !PT ;  /* 0x00ff0000d2e97812 */ /* 0x000fe400078ec0ff */
[----:B------:R-:W-:Y:S02]  /*1d40*/  SHF.R.U32.HI R8, RZ, 0x1f, R5 ;  /* 0x0000001fff087819 */ /* 0x000fe40000011605 */
[----:B------:R-:W-:Y:S02]  /*1d50*/  SHF.R.U32.HI R7, RZ, 0x8, R7 ;  /* 0x00000008ff077819 */ /* 0x000fe40000011607 */
[----:B------:R-:W-:Y:S01]  /*1d60*/  LEA.HI.SX32 R8, R5, R8, 0x1c ;  /* 0x0000000805087211 */ /* 0x000fe200078fe2ff */
[----:B------:R-:W-:Y:S01]  /*1d70*/  IMAD.MOV.U32 R5, RZ, RZ, RZ ;  /* 0x000000ffff057224 */ /* 0x000fe200078e00ff */
[----:B------:R-:W-:-:S02]  /*1d80*/  LEA.HI R233, R233, R7, RZ, 0x10 ;  /* 0x00000007e9e97211 */ /* 0x000fc400078f80ff */
[----:B------:R-:W-:Y:S02]  /*1d90*/  IMNMX R8, RZ, R8, !PT ;  /* 0x00000008ff087217 */ /* 0x000fe40007800200 */
[----:B------:R-:W-:Y:S02]  /*1da0*/  SHF.R.U32.HI R210, RZ, 0x10, R233 ;  /* 0x00000010ffd27819 */ /* 0x000fe400000116e9 */
[----:B------:R-:W-:Y:S02]  /*1db0*/  ISETP.GT.AND P0, PT, R2, R8, PT ;  /* 0x000000080200720c */ /* 0x000fe40003f04270 */
[C---:B------:R-:W-:Y:S02]  /*1dc0*/  ISETP.NE.AND P1, PT, R210.reuse, RZ, PT ;  /* 0x000000ffd200720c */ /* 0x040fe40003f25270 */
[----:B------:R-:W-:Y:S02]  /*1dd0*/  LOP3.LUT R233, R233, 0xff, RZ, 0xc0, !PT ;  /* 0x000000ffe9e97812 */ /* 0x000fe400078ec0ff */
[----:B------:R-:W-:-:S07]  /*1de0*/  SEL R102, R210, c[0x0][0x338], P1 ;  /* 0x0000ce00d2667a07 */ /* 0x000fce0000800000 */
[----:B------:R-:W-:Y:S05]  /*1df0*/  @!P0 BRA `(.L_x_2043) ;  /* 0x000001b000008947 */ /* 0x000fea0003800000 */
[-C--:B------:R-:W-:Y:S02]  /*1e00*/  IABS R10, R102.reuse ;  /* 0x00000066000a7213 */ /* 0x080fe40000000000 */
[----:B------:R-:W-:Y:S02]  /*1e10*/  IADD3 R11, R102, -0x1, R2 ;  /* 0xffffffff660b7810 */ /* 0x000fe40007ffe002 */
[----:B------:R-:W1:Y:S01]  /*1e20*/  I2F.RP R12, R10 ;  /* 0x0000000a000c7306 */ /* 0x000e620000209400 */
[----:B------:R-:W-:Y:S02]  /*1e30*/  IABS R5, R102 ;  /* 0x0000006600057213 */ /* 0x000fe40000000000 */
[----:B------:R-:W-:-:S03]  /*1e40*/  IMAD.IADD R11, R11, 0x1, -R8 ;  /* 0x000000010b0b7824 */ /* 0x000fc600078e0a08 */
[----:B------:R-:W-:Y:S02]  /*1e50*/  IMAD.MOV R5, RZ, RZ, -R5 ;  /* 0x000000ffff057224 */ /* 0x000fe400078e0a05 */
[----:B------:R-:W-:Y:S02]  /*1e60*/  IABS R7, R11 ;  /* 0x0000000b00077213 */ /* 0x000fe40000000000 */
[----:B------:R-:W-:-:S04]  /*1e70*/  LOP3.LUT R11, R11, R102, RZ, 0x3c, !PT ;  /* 0x000000660b0b7212 */ /* 0x000fc800078e3cff */
        /* <DEDUP_REMOVED lines=19> */
.L_x_2043:
[----:B------:R-:W-:Y:S05]  /*1fb0*/  BSYNC B0 ;  /* 0x0000000000007941 */ /* 0x000fea0003800000 */
.L_x_2042:
[----:B------:R-:W-:Y:S01]  /*1fc0*/  IMAD R8, R233, R5, R8 ;  /* 0x00000005e9087224 */ /* 0x000fe200078e0208 */
[----:B------:R-:W1:Y:S01]  /*1fd0*/  S2R R79, SR_TID.X ;  /* 0x00000000004f7919 */ /* 0x000e620000002100 */
[----:B------:R-:W-:Y:S02]  /*1fe0*/  SHF.R.S32.HI R117, RZ, 0x1f, R116 ;  /* 0x0000001fff757819 */ /* 0x000fe40000011474 */
[----:B------:R-:W-:Y:S01]  /*1ff0*/  IMAD.IADD R5, R8, 0x1, R5 ;  /* 0x0000000108057824 */ /* 0x000fe200078e0205 */
[----:B------:R-:W-:Y:S01]  /*2000*/  IADD3 R63, R116, 0x40, RZ ;  /* 0x00000040743f7810 */ /* 0x000fe20007ffe0ff */
[----:B------:R-:W-:-:S03]  /*2010*/  IMAD R8, R8, 0x60, -R4 ;  /* 0x0000006008087824 */ /* 0x000fc600078e0a04 */
[----:B------:R-:W-:Y:S02]  /*2020*/  IMNMX R5, R2, R5, PT ;  /* 0x0000000502057217 */ /* 0x000fe40003800200 */
[----:B------:R-:W-:-:S03]  /*2030*/  IMNMX R8, RZ, R8, !PT ;  /* 0x00000008ff087217 */ /* 0x000fc60007800200 */
[----:B------:R-:W-:-:S05]  /*2040*/  IMAD R5, R5, 0x60, -R4 ;  /* 0x0000006005057824 */ /* 0x000fca00078e0a04 */
[----:B------:R-:W-:-:S04]  /*2050*/  IMNMX R5, R5, R0, PT ;  /* 0x0000000005057217 */ /* 0x000fc80003800200 */
[----:B------:R-:W-:Y:S01]  /*2060*/  ISETP.GT.AND P0, PT, R5, R8, PT ;  /* 0x000000080500720c */ /* 0x000fe20003f04270 */
[----:B------:R-:W-:Y:S01]  /*2070*/  IMAD.WIDE.U32 R8, R8, -0x55555555, RZ ;  /* 0xaaaaaaab08087825 */ /* 0x000fe200078e00ff */
[----:B-1----:R-:W-:-:S04]  /*2080*/  SHF.R.S32.HI R78, RZ, 0x1f, R79 ;  /* 0x0000001fff4e7819 */ /* 0x002fc8000001144f */
[CC--:B------:R-:W-:Y:S02]  /*2090*/  LEA.HI R77, R78.reuse, R79.reuse, RZ, 0x3 ;  /* 0x0000004f4e4d7211 */ /* 0x0c0fe400078f18ff */
[----:B------:R-:W-:Y:S02]  /*20a0*/  SHF.R.U32.HI R101, RZ, 0x6, R9 ;  /* 0x00000006ff657819 */ /* 0x000fe40000011609 */
[----:B------:R-:W-:Y:S02]  /*20b0*/  LOP3.LUT R64, R77, 0xfffffff8, RZ, 0xc0, !PT ;  /* 0xfffffff84d407812 */ /* 0x000fe400078ec0ff */
[----:B------:R-:W-:Y:S01]  /*20c0*/  SHF.R.S32.HI R77, RZ, 0x3, R77 ;  /* 0x00000003ff4d7819 */ /* 0x000fe2000001144d */
[----:B------:R-:W-:Y:S01]  /*20d0*/  IMAD.MOV.U32 R4, RZ, RZ, R101 ;  /* 0x000000ffff047224 */ /* 0x000fe200078e0065 */
[----:B------:R-:W-:Y:S01]  /*20e0*/  @P0 IADD3 R5, R5, 0x5f, RZ ;  /* 0x0000005f05050810 */ /* 0x000fe20007ffe0ff */
[----:B------:R-:W-:Y:S01]  /*20f0*/  IMAD.IADD R64, R79, 0x1, -R64 ;  /* 0x000000014f407824 */ /* 0x000fe200078e0a40 */
[----:B------:R-:W-:Y:S01]  /*2100*/  LEA.HI R68, R78, R79, RZ, 0x6 ;  /* 0x0000004f4e447211 */ /* 0x000fe200078f30ff */
[C---:B------:R-:W-:Y:S01]  /*2110*/  IMAD.SHL.U32 R76, R77.reuse, 0x40, RZ ;  /* 0x000000404d4c7824 */ /* 0x040fe200078e00ff */
[----:B------:R-:W-:Y:S01]  /*2120*/  IADD3 R74, R77, 0x20, RZ ;  /* 0x000000204d4a7810 */ /* 0x000fe20007ffe0ff */
[----:B------:R-:W-:Y:S01]  /*2130*/  @P0 IMAD.HI R5, R5, 0x2aaaaaab, RZ ;  /* 0x2aaaaaab05050827 */ /* 0x000fe200078e02ff */
[----:B------:R-:W-:-:S02]  /*2140*/  IADD3 R71, R77, 0x40, RZ ;  /* 0x000000404d477810 */ /* 0x000fc40007ffe0ff */
[----:B------:R-:W-:Y:S01]  /*2150*/  LOP3.LUT R76, R76, 0x1c0, RZ, 0xc0, !PT ;  /* 0x000001c04c4c7812 */ /* 0x000fe200078ec0ff */
[----:B------:R-:W-:Y:S01]  /*2160*/  IMAD.SHL.U32 R68, R68, 0x8, RZ ;  /* 0x0000000844447824 */ /* 0x000fe200078e00ff */
[----:B------:R-:W-:Y:S01]  /*2170*/  @P0 SHF.R.U32.HI R2, RZ, 0x1f, R5 ;  /* 0x0000001fff020819 */ /* 0x000fe20000011605 */
[----:B------:R-:W-:Y:S01]  /*2180*/  IMAD.SHL.U32 R73, R74, 0x40, RZ ;  /* 0x000000404a497824 */ /* 0x000fe200078e00ff */
[----:B------:R-:W-:Y:S01]  /*2190*/  SHF.R.S32.HI R67, RZ, 0x1f, R74 ;  /* 0x0000001fff437819 */ /* 0x000fe2000001144a */
[----:B------:R-:W-:Y:S01]  /*21a0*/  IMAD.SHL.U32 R70, R71, 0x40, RZ ;  /* 0x0000004047467824 */ /* 0x000fe200078e00ff */
[----:B------:R-:W-:Y:S01]  /*21b0*/  @P0 LEA.HI.SX32 R4, R5, R2, 0x1c ;  /* 0x0000000205040211 */ /* 0x000fe200078fe2ff */
[----:B------:R-:W-:Y:S01]  /*21c0*/  IMAD.SHL.U32 R12, R64, 0x4, RZ ;  /* 0x00000004400c7824 */ /* 0x000fe200078e00ff */
[----:B------:R-:W-:Y:S02]  /*21d0*/  SHF.R.S32.HI R66, RZ, 0x1f, R71 ;  /* 0x0000001fff427819 */ /* 0x000fe40000011447 */
[----:B------:R-:W-:-:S02]  /*21e0*/  ISETP.GT.AND P0, PT, R4, R101, PT ;  /* 0x000000650400720c */ /* 0x000fc40003f04270 */
[----:B------:R-:W-:Y:S02]  /*21f0*/  SHF.R.U32.HI R75, RZ, 0x3, R76 ;  /* 0x00000003ff4b7819 */ /* 0x000fe4000001164c */
[----:B------:R-:W-:Y:S02]  /*2200*/  LOP3.LUT R234, R76, 0x38, R116, 0xf8, !PT ;  /* 0x000000384cea7812 */ /* 0x000fe400078ef874 */
[----:B------:R-:W-:Y:S02]  /*2210*/  LEA.HI R67, R67, R74, RZ, 0x3 ;  /* 0x0000004a43437211 */ /* 0x000fe400078f18ff */
[----:B------:R-:W-:Y:S02]  /*2220*/  LEA.HI R66, R66, R71, RZ, 0x3 ;  /* 0x0000004742427211 */ /* 0x000fe400078f18ff */
[----:B------:R-:W-:Y:S01]  /*2230*/  LOP3.LUT R68, R68, 0xfffffe00, RZ, 0xc0, !PT ;  /* 0xfffffe0044447812 */ /* 0x000fe200078ec0ff */
[----:B------:R-:W-:Y:S01]  /*2240*/  IMAD.SHL.U32 R67, R67, 0x40, RZ ;  /* 0x0000004043437824 */ /* 0x000fe200078e00ff */
[----:B------:R-:W-:Y:S01]  /*2250*/  LOP3.LUT R234, R234, R75, RZ, 0x3c, !PT ;  /* 0x0000004beaea7212 */ /* 0x000fe200078e3cff */
[----:B------:R-:W-:Y:S01]  /*2260*/  IMAD.SHL.U32 R66, R66, 0x40, RZ ;  /* 0x0000004042427824 */ /* 0x000fe200078e00ff */
[----:B------:R-:W-:-:S02]  /*2270*/  LOP3.LUT R73, R73, 0x1c0, RZ, 0xc0, !PT ;  /* 0x000001c049497812 */ /* 0x000fc400078ec0ff */
[----:B------:R-:W-:Y:S01]  /*2280*/  LOP3.LUT R70, R70, 0x1c0, RZ, 0xc0, !PT ;  /* 0x000001c046467812 */ /* 0x000fe200078ec0ff */
[----:B------:R-:W-:Y:S01]  /*2290*/  IMAD.IADD R234, R68, 0x1, R234 ;  /* 0x0000000144ea7824 */ /* 0x000fe200078e02ea */
[----:B------:R-:W-:Y:S02]  /*22a0*/  SHF.R.S32.HI R81, RZ, 0x1f, R77 ;  /* 0x0000001fff517819 */ /* 0x000fe4000001144d */
[----:B------:R-:W-:Y:S01]  /*22b0*/  SHF.R.S32.HI R13, RZ, 0x1f, R12 ;  /* 0x0000001fff0d7819 */ /* 0x000fe2000001140c */
[----:B------:R-:W-:Y:S01]  /*22c0*/  IMAD.SHL.U32 R234, R234, 0x2, RZ ;  /* 0x00000002eaea7824 */ /* 0x000fe200078e00ff */
[----:B------:R-:W-:Y:S02]  /*22d0*/  IADD3 R10, R12, 0x20, RZ ;  /* 0x000000200c0a7810 */ /* 0x000fe40007ffe0ff */
[----:B------:R-:W-:Y:S02]  /*22e0*/  SHF.R.U32.HI R72, RZ, 0x3, R73 ;  /* 0x00000003ff487819 */ /* 0x000fe40000011649 */
[----:B------:R-:W-:-:S02]  /*22f0*/  SHF.R.U32.HI R69, RZ, 0x3, R70 ;  /* 0x00000003ff457819 */ /* 0x000fc40000011646 */
[----:B------:R-:W-:Y:S02]  /*2300*/  LOP3.LUT R67, R67, 0xfffffe00, RZ, 0xc0, !PT ;  /* 0xfffffe0043437812 */ /* 0x000fe400078ec0ff */
[----:B------:R-:W-:Y:S01]  /*2310*/  LOP3.LUT R66, R66, 0xfffffe00, RZ, 0xc0, !PT ;  /* 0xfffffe0042427812 */ /* 0x000fe200078ec0ff */
[----:B------:R-:W-:Y:S05]  /*2320*/  @!P0 BRA `(.L_x_2044) ;  /* 0x0000527000008947 */ /* 0x000fea0003800000 */
[----:B------:R-:W-:Y:S01]  /*2330*/  IADD3 R95, P0, R77, R94, RZ ;  /* 0x0000005e4d5f7210 */ /* 0x000fe20007f1e0ff */
[----:B------:R-:W-:Y:S01]  /*2340*/  IMAD.MOV.U32 R158, RZ, RZ, 0x60 ;  /* 0x00000060ff9e7424 */ /* 0x000fe200078e00ff */
[----:B------:R-:W-:Y:S02]  /*2350*/  IADD3 R32, R4, -0x1, RZ ;  /* 0xffffffff04207810 */ /* 0x000fe40007ffe0ff */
[----:B------:R-:W-:Y:S01]  /*2360*/  LEA.HI.X.SX32 R94, R94, R81, 0x1, P0 ;  /* 0x000000515e5e7211 */ /* 0x000fe200000f0eff */
[----:B------:R-:W-:Y:S01]  /*2370*/  IMAD.WIDE.U32 R8, R95, c[0x0][0x238], R116 ;  /* 0x00008e005f087a25 */ /* 0x000fe200078e0074 */
[----:B------:R-:W-:Y:S02]  /*2380*/  IADD3 R93, -R77, R0, RZ ;  /* 0x000000004d5d7210 */ /* 0x000fe40007ffe1ff */
[----:B------:R-:W-:Y:S01]  /*2390*/  SEL R142, R211, RZ, !P3 ;  /* 0x000000ffd38e7207 */ /* 0x000fe20005800000 */
[----:B------:R-:W-:Y:S01]  /*23a0*/  IMAD R2, R94, c[0x0][0x238], RZ ;  /* 0x00008e005e027a24 */ /* 0x000fe200078e02ff */
[----:B------:R-:W-:Y:S01]  /*23b0*/  SHF.R.S32.HI R7, RZ, 0x1f, R32 ;  /* 0x0000001fff077819 */ /* 0x000fe20000011420 */
[----:B------:R-:W-:Y:S01]  /*23c0*/  IMAD R5, R32, -0x60, R93 ;  /* 0xffffffa020057824 */ /* 0x000fe200078e025d */
[----:B------:R-:W-:Y:S01]  /*23d0*/  ISETP.GE.AND P2, PT, R116, c[0x0][0x1d4], PT ;  /* 0x0000750074007a0c */ /* 0x000fe20003f46270 */
[----:B------:R-:W-:Y:S01]  /*23e0*/  IMAD R2, R95, c[0x0][0x23c], R2 ;  /* 0x00008f005f027a24 */ /* 0x000fe200078e0202 */
[----:B------:R-:W-:Y:S01]  /*23f0*/  ISETP.GE.AND P6, PT, R63, c[0x0][0x1d4], PT ;  /* 0x000075003f007a0c */ /* 0x000fe20003fc6270 */
[C---:B------:R-:W-:Y:S01]  /*2400*/  IMAD R104, R158.reuse, c[0x0][0x23c], RZ ;  /* 0x00008f009e687a24 */ /* 0x040fe200078e02ff */
[----:B------:R-:W-:Y:S01]  /*2410*/  ISETP.GE.AND P0, PT, R5, 0x1, PT ;  /* 0x000000010500780c */ /* 0x000fe20003f06270 */
[----:B------:R-:W-:Y:S01]  /*2420*/  IMAD.WIDE.U32 R170, R158, c[0x0][0x238], RZ ;  /* 0x00008e009eaa7a25 */ /* 0x000fe200078e00ff */
[----:B------:R-:W-:-:S02]  /*2430*/  IADD3 R9, R9, R2, RZ ;  /* 0x0000000209097210 */ /* 0x000fc40007ffe0ff */
[----:B------:R-:W-:Y:S01]  /*2440*/  SHF.R.S32.HI R2, RZ, 0x1f, R211 ;  /* 0x0000001fff027819 */ /* 0x000fe200000114d3 */
[----:B------:R-:W-:Y:S01]  /*2450*/  IMAD.IADD R104, R171, 0x1, R104 ;  /* 0x00000001ab687824 */ /* 0x000fe200078e0268 */
[----:B------:R-:W-:Y:S01]  /*2460*/  MOV R122, 0x5 ;  /* 0x00000005007a7802 */ /* 0x000fe20000000f00 */
[C---:B------:R-:W-:Y:S01]  /*2470*/  IMAD.WIDE.U32 R144, R227.reuse, c[0x0][0x240], R8 ;  /* 0x00009000e3907a25 */ /* 0x040fe200078e0008 */
[----:B------:R-:W-:Y:S02]  /*2480*/  SEL R90, R2, RZ, !P3 ;  /* 0x000000ff025a7207 */ /* 0x000fe40005800000 */
[----:B------:R-:W-:Y:S01]  /*2490*/  IADD3 R89, R6, R82, RZ ;  /* 0x0000005206597210 */ /* 0x000fe20007ffe0ff */
[----:B------:R-:W-:Y:S02]  /*24a0*/  IMAD R145, R227, c[0x0][0x244], R145 ;  /* 0x00009100e3917a24 */ /* 0x000fe400078e0291 */
[C---:B------:R-:W-:Y:S02]  /*24b0*/  IMAD R148, R81.reuse, c[0x0][0x280], RZ ;  /* 0x0000a00051947a24 */ /* 0x040fe400078e02ff */
[----:B------:R-:W-:Y:S01]  /*24c0*/  IMAD R146, R81, c[0x0][0x290], RZ ;  /* 0x0000a40051927a24 */ /* 0x000fe200078e02ff */
[----:B-----5:R-:W-:Y:S01]  /*24d0*/  SHF.R.S32.HI R96, RZ, 0x1f, R65 ;  /* 0x0000001fff607819 */ /* 0x020fe20000011441 */
[----:B------:R-:W-:-:S02]  /*24e0*/  IMAD R166, R90, c[0x0][0x248], RZ ;  /* 0x000092005aa67a24 */ /* 0x000fc400078e02ff */
[----:B------:R-:W-:-:S04]  /*24f0*/  IMAD.WIDE.U32 R152, R77, c[0x0][0x280], R12 ;  /* 0x0000a0004d987a25 */ /* 0x000fc800078e000c */
[----:B------:R-:W-:-:S04]  /*2500*/  IMAD.WIDE.U32 R150, R77, c[0x0][0x290], R12 ;  /* 0x0000a4004d967a25 */ /* 0x000fc800078e000c */
[----:B------:R-:W-:Y:S01]  /*2510*/  IMAD R111, R81, c[0x0][0x1e0], RZ ;  /* 0x00007800516f7a24 */ /* 0x000fe200078e02ff */
[----:B------:R-:W-:Y:S01]  /*2520*/  MOV R118, c[0x0][0x290] ;  /* 0x0000a40000767a02 */ /* 0x000fe20000000f00 */
[C---:B------:R-:W-:Y:S01]  /*2530*/  IMAD R166, R142.reuse, c[0x0][0x24c], R166 ;  /* 0x000093008ea67a24 */ /* 0x040fe200078e02a6 */
[----:B------:R-:W-:Y:S01]  /*2540*/  MOV R103, c[0x0][0x27c] ;  /* 0x00009f0000677a02 */ /* 0x000fe20000000f00 */
[----:B------:R-:W-:Y:S01]  /*2550*/  IMAD.WIDE.U32 R144, R142, c[0x0][0x248], R144 ;  /* 0x000092008e907a25 */ /* 0x000fe200078e0090 */
[----:B------:R-:W-:-:S03]  /*2560*/  P2R R138, PR, RZ, 0x4 ;  /* 0x00000004ff8a7803 */ /* 0x000fc60000000000 */
[----:B------:R-:W-:Y:S01]  /*2570*/  IMAD R4, R104, R32, RZ ;  /* 0x0000002068047224 */ /* 0x000fe200078e02ff */
[----:B------:R-:W-:Y:S01]  /*2580*/  IADD3 R167, R145, R166, RZ ;  /* 0x000000a691a77210 */ /* 0x000fe20007ffe0ff */
[----:B------:R-:W-:Y:S02]  /*2590*/  IMAD.MOV.U32 R166, RZ, RZ, R144 ;  /* 0x000000ffffa67224 */ /* 0x000fe400078e0090 */
[-C--:B------:R-:W-:Y:S02]  /*25a0*/  IMAD R4, R7, R170.reuse, R4 ;  /* 0x000000aa07047224 */ /* 0x080fe400078e0204 */
[----:B------:R-:W-:-:S04]  /*25b0*/  IMAD.WIDE.U32 R14, R32, R170, R166 ;  /* 0x000000aa200e7225 */ /* 0x000fc800078e00a6 */
[----:B------:R-:W-:Y:S01]  /*25c0*/  IMAD.MOV.U32 R7, RZ, RZ, c[0x0][0x238] ;  /* 0x00008e00ff077624 */ /* 0x000fe200078e00ff */
[----:B------:R-:W-:Y:S02]  /*25d0*/  IADD3 R4, R15, R4, RZ ;  /* 0x000000040f047210 */ /* 0x000fe40007ffe0ff */
[C---:B------:R-:W-:Y:S01]  /*25e0*/  @P0 LEA R8, P1, R14.reuse, c[0x0][0x220], 0x1 ;  /* 0x000088000e080a11 */ /* 0x040fe200078208ff */
[C---:B------:R-:W-:Y:S01]  /*25f0*/  IMAD.SHL.U32 R110, R7.reuse, 0x20, RZ ;  /* 0x00000020076e7824 */ /* 0x040fe200078e00ff */
[----:B------:R-:W-:Y:S02]  /*2600*/  SHF.L.U64.HI R109, R7, R122, c[0x0][0x23c] ;  /* 0x00008f00076d7619 */ /* 0x000fe4000001027a */
        /* <DEDUP_REMOVED lines=11> */
[----:B------:R-:W-:-:S03]  /*26c0*/  ISETP.GT.AND P0, PT, R5, 0x40, PT ;  /* 0x000000400500780c */ /* 0x000fc60003f04270 */
[----:B------:R1:W-:Y:S04]  /*26d0*/  @P1 LDGSTS.E.BYPASS.LTC128B.128 [R219+0x9100], [R16.64], !P2 ;  /* 0x0910000010db1fae */ /* 0x0003e8000d101d48 */
[----:B------:R1:W-:Y:S06]  /*26e0*/  @P1 LDGSTS.E.BYPASS.LTC128B.128 [R219+0xc100], [R16.64+0x80], !P6 ;  /* 0x0c10008010db1fae */ /* 0x0003ec000f101d48 */
[----:B------:R-:W-:Y:S01]  /*26f0*/  @P0 IMAD.MOV.U32 R8, RZ, RZ, c[0x0][0x23c] ;  /* 0x00008f00ff080624 */ /* 0x000fe200078e00ff */
[----:B------:R-:W-:-:S04]  /*2700*/  @P0 LEA R5, P1, R7, R14, 0x6 ;  /* 0x0000000e07050211 */ /* 0x000fc800078230ff */
[----:B------:R-:W-:Y:S02]  /*2710*/  @P0 LEA.HI.X R8, R7, R4, R8, 0x6, P1 ;  /* 0x0000000407080211 */ /* 0x000fe400008f3408 */
[----:B------:R-:W-:-:S04]  /*2720*/  @P0 LEA R4, P1, R5, c[0x0][0x220], 0x1 ;  /* 0x0000880005040a11 */ /* 0x000fc800078208ff */
[----:B------:R-:W-:Y:S02]  /*2730*/  @P0 LEA.HI.X R5, R5, c[0x0][0x224], R8, 0x1, P1 ;  /* 0x0000890005050a11 */ /* 0x000fe400008f0c08 */
[----:B------:R-:W-:Y:S02]  /*2740*/  ISETP.NE.U32.AND P1, PT, RZ, c[0x0][0x340], PT ;  /* 0x0000d000ff007a0c */ /* 0x000fe40003f25070 */
[----:B------:R-:W-:Y:S01]  /*2750*/  SHF.R.S32.HI R88, RZ, 0x1f, R89 ;  /* 0x0000001fff587819 */ /* 0x000fe20000011459 */
[C---:B------:R-:W-:Y:S01]  /*2760*/  IMAD R148, R77.reuse, c[0x0][0x284], R148 ;  /* 0x0000a1004d947a24 */ /* 0x040fe200078e0294 */
[----:B------:R-:W-:Y:S01]  /*2770*/  ISETP.NE.AND.EX P1, PT, RZ, c[0x0][0x344], PT, P1 ;  /* 0x0000d100ff007a0c */ /* 0x000fe20003f25310 */
[----:B------:R-:W-:Y:S01]  /*2780*/  IMAD R146, R77, c[0x0][0x294], R146 ;  /* 0x0000a5004d927a24 */ /* 0x000fe200078e0292 */
[----:B------:R2:W-:Y:S11]  /*2790*/  @P0 LDGSTS.E.BYPASS.LTC128B.128 [R219+0xa100], [R4.64], !P2 ;  /* 0x0a10000004db0fae */ /* 0x0005f6000d101d48 */
[----:B------:R-:W-:-:S04]  /*27a0*/  @P1 IMAD.WIDE R8, R211, R3, c[0x0][0x340] ;  /* 0x0000d000d3081625 */ /* 0x000fc800078e0203 */
[----:B------:R-:W-:Y:S01]  /*27b0*/  IMAD R6, R88, c[0x0][0x1e0], RZ ;  /* 0x0000780058067a24 */ /* 0x000fe200078e02ff */
[----:B------:R3:W4:Y:S01]  /*27c0*/  @P1 LDG.E R3, [R8.64] ;  /* 0x0000000808031981 */ /* 0x000722000c1e1900 */
[----:B------:R-:W-:Y:S01]  /*27d0*/  IMAD.WIDE.U32 R14, R77, c[0x0][0x280], R116 ;  /* 0x0000a0004d0e7a25 */ /* 0x000fe200078e0074 */
[----:B------:R-:W-:Y:S02]  /*27e0*/  IADD3 R153, R153, R148, RZ ;  /* 0x0000009499997210 */ /* 0x000fe40007ffe0ff */
[----:B------:R2:W-:Y:S01]  /*27f0*/  @P0 LDGSTS.E.BYPASS.LTC128B.128 [R219+0xd100], [R4.64+0x80], !P6 ;  /* 0x0d10008004db0fae */ /* 0x0005e2000f101d48 */
[----:B------:R-:W-:Y:S01]  /*2800*/  IMAD R6, R89, c[0x0][0x1e4], R6 ;  /* 0x0000790059067a24 */ /* 0x000fe200078e0206 */
[----:B------:R-:W-:Y:S01]  /*2810*/  IADD3 R149, R148, R15, RZ ;  /* 0x0000000f94957210 */ /* 0x000fe20007ffe0ff */
[----:B------:R-:W-:Y:S01]  /*2820*/  IMAD.IADD R151, R151, 0x1, R146 ;  /* 0x0000000197977824 */ /* 0x000fe200078e0292 */
[----:B------:R-:W0:Y:S01]  /*2830*/  LDGDEPBAR ;  /* 0x00000000000079af */ /* 0x000e220000000000 */
[C---:B------:R-:W-:Y:S01]  /*2840*/  IMAD R97, R96.reuse, c[0x0][0x280], RZ ;  /* 0x0000a00060617a24 */ /* 0x040fe200078e02ff */
[----:B------:R-:W-:Y:S01]  /*2850*/  WARPSYNC 0xffffffff ;  /* 0xffffffff00007948 */ /* 0x000fe20003800000 */
[----:B------:R-:W-:Y:S01]  /*2860*/  IMAD R96, R96, c[0x0][0x290], RZ ;  /* 0x0000a40060607a24 */ /* 0x000fe200078e02ff */
[C---:B------:R-:W-:Y:S01]  /*2870*/  SHF.L.U64.HI R107, R118.reuse, R122, c[0x0][0x294] ;  /* 0x0000a500766b7619 */ /* 0x040fe2000001027a */
[----:B------:R-:W-:Y:S01]  /*2880*/  IMAD.WIDE.U32 R168, R77, c[0x0][0x1e0], RZ ;  /* 0x000078004da87a25 */ /* 0x000fe200078e00ff */
[----:B------:R-:W-:-:S03]  /*2890*/  SHF.L.U32 R108, R118, 0x5, RZ ;  /* 0x00000005766c7819 */ /* 0x000fc600000006ff */
[----:B------:R-:W-:Y:S02]  /*28a0*/  IMAD R111, R77, c[0x0][0x1e4], R111 ;  /* 0x000079004d6f7a24 */ /* 0x000fe400078e026f */
[----:B------:R-:W-:Y:S02]  /*28b0*/  IMAD.MOV.U32 R148, RZ, RZ, R14 ;  /* 0x000000ffff947224 */ /* 0x000fe400078e000e */
[C---:B------:R-:W-:Y:S02]  /*28c0*/  IMAD R97, R65.reuse, c[0x0][0x284], R97 ;  /* 0x0000a10041617a24 */ /* 0x040fe400078e0261 */
[----:B------:R-:W-:Y:S02]  /*28d0*/  IMAD R96, R65, c[0x0][0x294], R96 ;  /* 0x0000a50041607a24 */ /* 0x000fe400078e0260 */
[----:B---3--:R-:W-:-:S04]  /*28e0*/  IMAD.WIDE.U32 R8, R89, c[0x0][0x1e0], RZ ;  /* 0x0000780059087a25 */ /* 0x008fc800078e00ff */
[----:B------:R-:W-:Y:S01]  /*28f0*/  IMAD.IADD R7, R9, 0x1, R6 ;  /* 0x0000000109077824 */ /* 0x000fe200078e0206 */
[----:B------:R-:W-:Y:S01]  /*2900*/  MOV R6, R8 ;  /* 0x0000000800067202 */ /* 0x000fe20000000f00 */
[----:B------:R-:W-:Y:S01]  /*2910*/  IMAD.WIDE.U32 R8, R77, c[0x0][0x290], R116 ;  /* 0x0000a4004d087a25 */ /* 0x000fe200078e0074 */
[----:B--2---:R-:W-:-:S03]  /*2920*/  SHF.L.U32 R4, R103, 0x1, RZ ;  /* 0x0000000167047819 */ /* 0x004fc600000006ff */
[C---:B------:R-:W-:Y:S01]  /*2930*/  IMAD.WIDE.U32 R6, R227.reuse, c[0x0][0x1e8], R6 ;  /* 0x00007a00e3067a25 */ /* 0x040fe200078e0006 */
[----:B------:R-:W-:Y:S02]  /*2940*/  IADD3 R147, R146, R9, RZ ;  /* 0x0000000992937210 */ /* 0x000fe40007ffe0ff */
[----:B------:R-:W-:Y:S01]  /*2950*/  MOV R146, R8 ;  /* 0x0000000800927202 */ /* 0x000fe20000000f00 */
[----:B------:R-:W-:Y:S01]  /*2960*/  IMAD R155, R227, c[0x0][0x1ec], R7 ;  /* 0x00007b00e39b7a24 */ /* 0x000fe200078e0207 */
[----:B------:R-:W-:Y:S01]  /*2970*/  MOV R154, R6 ;  /* 0x00000006009a7202 */ /* 0x000fe20000000f00 */
[----:B------:R-:W-:-:S04]  /*2980*/  IMAD.WIDE.U32 R152, R65, c[0x0][0x280], R152 ;  /* 0x0000a00041987a25 */ /* 0x000fc800078e0098 */
[----:B------:R-:W-:Y:S01]  /*2990*/  IMAD.WIDE.U32 R150, R65, c[0x0][0x290], R150 ;  /* 0x0000a40041967a25 */ /* 0x000fe200078e0096 */
[----:B------:R-:W-:-:S03]  /*29a0*/  IADD3 R99, R153, R97, RZ ;  /* 0x0000006199637210 */ /* 0x000fc60007ffe0ff */
[----:B------:R-:W-:Y:S01]  /*29b0*/  IMAD.MOV.U32 R114, RZ, RZ, c[0x0][0x280] ;  /* 0x0000a000ff727624 */ /* 0x000fe200078e00ff */
[----:B------:R-:W-:Y:S01]  /*29c0*/  IADD3 R98, R151, R96, RZ ;  /* 0x0000006097627210 */ /* 0x000fe20007ffe0ff */
[----:B------:R-:W-:Y:S02]  /*29d0*/  IMAD.IADD R111, R169, 0x1, R111 ;  /* 0x00000001a96f7824 */ /* 0x000fe400078e026f */
[----:B------:R-:W-:Y:S01]  /*29e0*/  IMAD.WIDE.U32 R146, R65, c[0x0][0x290], R146 ;  /* 0x0000a40041927a25 */ /* 0x000fe200078e0092 */
[----:B------:R-:W-:-:S03]  /*29f0*/  SHF.L.U64.HI R105, R114, R122, c[0x0][0x284] ;  /* 0x0000a10072697619 */ /* 0x000fc6000001027a */
[----:B------:R-:W-:Y:S01]  /*2a00*/  IMAD.WIDE.U32 R148, R65, c[0x0][0x280], R148 ;  /* 0x0000a00041947a25 */ /* 0x000fe200078e0094 */
[----:B------:R-:W-:-:S03]  /*2a10*/  IADD3 R96, R96, R147, RZ ;  /* 0x0000009360607210 */ /* 0x000fc60007ffe0ff */
[----:B------:R-:W-:Y:S02]  /*2a20*/  IMAD.SHL.U32 R106, R114, 0x20, RZ ;  /* 0x00000020726a7824 */ /* 0x000fe400078e00ff */
[----:B------:R-:W-:Y:S01]  /*2a30*/  IMAD.IADD R97, R97, 0x1, R149 ;  /* 0x0000000161617824 */ /* 0x000fe200078e0295 */
[--C-:B----4-:R-:W-:Y:S01]  /*2a40*/  @P1 SHF.R.S32.HI R7, RZ, 0x1f, R3.reuse ;  /* 0x0000001fff071819 */ /* 0x110fe20000011403 */
[----:B------:R-:W-:Y:S01]  /*2a50*/  @P1 IMAD.MOV.U32 R6, RZ, RZ, R3 ;  /* 0x000000ffff061224 */ /* 0x000fe200078e0003 */
[----:B------:R-:W-:Y:S02]  /*2a60*/  @!P1 MOV R7, R2 ;  /* 0x0000000200079202 */ /* 0x000fe40000000f00 */
[----:B------:R-:W-:Y:S02]  /*2a70*/  @!P1 MOV R6, R211 ;  /* 0x000000d300069202 */ /* 0x000fe40000000f00 */
[----:B------:R-:W-:Y:S02]  /*2a80*/  SEL R87, R7, RZ, !P4 ;  /* 0x000000ff07577207 */ /* 0x000fe40006000000 */
[----:B------:R-:W-:-:S03]  /*2a90*/  SEL R140, R6, RZ, !P4 ;  /* 0x000000ff068c7207 */ /* 0x000fc60006000000 */
[----:B------:R-:W-:Y:S02]  /*2aa0*/  IMAD R100, R87, c[0x0][0x1f0], RZ ;  /* 0x00007c0057647a24 */ /* 0x000fe400078e02ff */
[----:B------:R-:W-:-:S04]  /*2ab0*/  IMAD.WIDE.U32 R154, R140, c[0x0][0x1f0], R154 ;  /* 0x00007c008c9a7a25 */ /* 0x000fc800078e009a */
[----:B------:R-:W-:Y:S01]  /*2ac0*/  IMAD R100, R140, c[0x0][0x1f4], R100 ;  /* 0x00007d008c647a24 */ /* 0x000fe200078e0264 */
[----:B------:R-:W-:-:S04]  /*2ad0*/  IADD3 R92, P1, P0, R154, R168, R116 ;  /* 0x000000a89a5c7210 */ /* 0x000fc8000783e074 */
[----:B------:R-:W-:-:S04]  /*2ae0*/  IADD3 R100, R155, R100, RZ ;  /* 0x000000649b647210 */ /* 0x000fc80007ffe0ff */
[----:B------:R-:W-:Y:S02]  /*2af0*/  IADD3.X R91, R100, R111, R117, P1, P0 ;  /* 0x0000006f645b7210 */ /* 0x000fe40000fe0475 */
[----:B-1----:R-:W-:Y:S01]  /*2b00*/  ISETP.GE.AND P0, PT, R116, c[0x0][0x27c], PT ;  /* 0x00009f0074007a0c */ /* 0x002fe20003f06270 */
[----:B------:R-:W-:Y:S01]  /*2b10*/  BAR.SYNC.DEFER_BLOCKING 0x0 ;  /* 0x0000000000007b1d */ /* 0x000fe20000010000 */
[C---:B------:R-:W-:Y:S01]  /*2b20*/  IMAD.WIDE.U32 R6, R227.reuse, c[0x0][0x260], R116 ;  /* 0x00009800e3067a25 */ /* 0x040fe200078e0074 */
[----:B------:R-:W-:Y:S02]  /*2b30*/  SHF.R.S32.HI R120, RZ, 0x1f, R74 ;  /* 0x0000001fff787819 */ /* 0x000fe4000001144a */
[----:B------:R-:W-:Y:S01]  /*2b40*/  SEL R2, RZ, c[0x0][0x27c], !P0 ;  /* 0x00009f00ff027a07 */ /* 0x000fe20004000000 */
[----:B------:R-:W-:Y:S01]  /*2b50*/  IMAD R90, R90, c[0x0][0x268], RZ ;  /* 0x00009a005a5a7a24 */ /* 0x000fe200078e02ff */
[----:B------:R-:W-:Y:S01]  /*2b60*/  SHF.R.S32.HI R121, RZ, 0x1f, R71 ;  /* 0x0000001fff797819 */ /* 0x000fe20000011447 */
[C---:B------:R-:W-:Y:S01]  /*2b70*/  IMAD R7, R227.reuse, c[0x0][0x264], R7 ;  /* 0x00009900e3077a24 */ /* 0x040fe200078e0207 */
[----:B------:R-:W-:Y:S01]  /*2b80*/  ULDC.U8 UR4, c[0x0][0x298] ;  /* 0x0000a60000047ab9 */ /* 0x000fe20000000000 */
[----:B------:R-:W-:Y:S01]  /*2b90*/  IMAD.IADD R2, R116, 0x1, R2 ;  /* 0x0000000174027824 */ /* 0x000fe200078e0202 */
[----:B------:R-:W-:Y:S01]  /*2ba0*/  MOV R112, 0x6 ;  /* 0x0000000600707802 */ /* 0x000fe20000000f00 */
[----:B------:R-:W-:Y:S01]  /*2bb0*/  IMAD.WIDE.U32 R8, R227, c[0x0][0x210], R116 ;  /* 0x00008400e3087a25 */ /* 0x000fe200078e0074 */
[----:B------:R-:W-:-:S02]  /*2bc0*/  @P0 IADD3 R4, -R4, c[0x0][0x1d4], RZ ;  /* 0x0000750004040a10 */ /* 0x000fc40007ffe1ff */
[----:B------:R-:W-:Y:S01]  /*2bd0*/  SHF.R.S32.HI R136, RZ, 0x1f, R2 ;  /* 0x0000001fff887819 */ /* 0x000fe20000011402 */
[C---:B------:R-:W-:Y:S01]  /*2be0*/  IMAD R90, R142.reuse, c[0x0][0x26c], R90 ;  /* 0x00009b008e5a7a24 */ /* 0x040fe200078e025a */
[----:B------:R-:W-:Y:S01]  /*2bf0*/  SHF.R.S32.HI R3, RZ, 0x1f, R4 ;  /* 0x0000001fff037819 */ /* 0x000fe20000011404 */
[----:B------:R-:W-:Y:S01]  /*2c00*/  IMAD.WIDE.U32 R142, R142, c[0x0][0x268], R6 ;  /* 0x00009a008e8e7a25 */ /* 0x000fe200078e0006 */
[C---:B------:R-:W-:Y:S02]  /*2c10*/  LEA.HI R5, R136.reuse, R2, RZ, 0x6 ;  /* 0x0000000288057211 */ /* 0x040fe400078f30ff */
[----:B------:R-:W-:Y:S01]  /*2c20*/  LEA.HI R3, R3, R4, RZ, 0x4 ;  /* 0x0000000403037211 */ /* 0x000fe200078f20ff */
[----:B------:R-:W-:Y:S01]  /*2c30*/  IMAD R87, R87, c[0x0][0x218], RZ ;  /* 0x0000860057577a24 */ /* 0x000fe200078e02ff */
[----:B------:R-:W-:Y:S01]  /*2c40*/  LEA.HI R136, R136, R2, RZ, 0x3 ;  /* 0x0000000288887211 */ /* 0x000fe200078f18ff */
[----:B------:R-:W-:Y:S01]  /*2c50*/  IMAD R9, R227, c[0x0][0x214], R9 ;  /* 0x00008500e3097a24 */ /* 0x000fe200078e0209 */
[----:B------:R-:W-:Y:S01]  /*2c60*/  SHF.R.S32.HI R3, RZ, 0x4, R3 ;  /* 0x00000004ff037819 */ /* 0x000fe20000011403 */
[----:B------:R-:W-:Y:S01]  /*2c70*/  IMAD R120, R120, c[0x0][0x1e0], RZ ;  /* 0x0000780078787a24 */ /* 0x000fe200078e02ff */
[----:B------:R-:W-:Y:S01]  /*2c80*/  SHF.R.S32.HI R5, RZ, 0x6, R5 ;  /* 0x00000006ff057819 */ /* 0x000fe20000011405 */
[----:B------:R-:W-:Y:S01]  /*2c90*/  IMAD.MOV.U32 R123, RZ, RZ, c[0x0][0x1e0] ;  /* 0x00007800ff7b7624 */ /* 0x000fe200078e00ff */
[----:B------:R-:W-:Y:S01]  /*2ca0*/  LEA.HI.SX32 R3, R136, R3, 0x1d ;  /* 0x0000000388037211 */ /* 0x000fe200078feaff */
[----:B------:R-:W-:Y:S01]  /*2cb0*/  IMAD R121, R121, c[0x0][0x1e0], RZ ;  /* 0x0000780079797a24 */ /* 0x000fe200078e02ff */
[----:B------:R-:W-:Y:S01]  /*2cc0*/  LOP3.LUT R132, R73, 0x38, R136, 0xf8, !PT ;  /* 0x0000003849847812 */ /* 0x000fe200078ef888 */
[C---:B------:R-:W-:Y:S01]  /*2cd0*/  IMAD R4, R5.reuse, 0x1800, R67 ;  /* 0x0000180005047824 */ /* 0x040fe200078e0243 */
[----:B------:R-:W-:Y:S01]  /*2ce0*/  SHF.R.S32.HI R2, RZ, 0x1f, R3 ;  /* 0x0000001fff027819 */ /* 0x000fe20000011403 */
[----:B------:R-:W-:Y:S01]  /*2cf0*/  IMAD R6, R5, 0x1800, R68 ;  /* 0x0000180005067824 */ /* 0x000fe200078e0244 */
[----:B------:R-:W-:Y:S01]  /*2d00*/  SHF.L.U32 R135, R3, 0x3, RZ ;  /* 0x0000000303877819 */ /* 0x000fe200000006ff */
[----:B------:R-:W-:Y:S01]  /*2d10*/  IMAD R5, R5, 0x1800, R66 ;  /* 0x0000180005057824 */ /* 0x000fe200078e0242 */
[----:B------:R-:W-:Y:S01]  /*2d20*/  LEA.HI R2, R2, R3, RZ, 0x3 ;  /* 0x0000000302027211 */ /* 0x000fe200078f18ff */
[----:B------:R-:W-:Y:S01]  /*2d30*/  IMAD R87, R140, c[0x0][0x21c], R87 ;  /* 0x000087008c577a24 */ /* 0x000fe200078e0257 */
[----:B------:R-:W-:Y:S01]  /*2d40*/  LOP3.LUT R132, R132, R72, RZ, 0x3c, !PT ;  /* 0x0000004884847212 */ /* 0x000fe200078e3cff */
[----:B------:R-:W-:Y:S01]  /*2d50*/  IMAD.WIDE.U32 R140, R140, c[0x0][0x218], R8 ;  /* 0x000086008c8c7a25 */ /* 0x000fe200078e0008 */
[----:B------:R-:W-:-:S02]  /*2d60*/  SHF.R.S32.HI R2, RZ, 0x3, R2 ;  /* 0x00000003ff027819 */ /* 0x000fc40000011402 */
[----:B------:R-:W-:Y:S01]  /*2d70*/  LOP3.LUT R130, R70, 0x38, R136, 0xf8, !PT ;  /* 0x0000003846827812 */ /* 0x000fe200078ef888 */
[----:B------:R-:W-:Y:S01]  /*2d80*/  IMAD.IADD R132, R4, 0x1, R132 ;  /* 0x0000000104847824 */ /* 0x000fe200078e0284 */
[----:B------:R-:W-:Y:S01]  /*2d90*/  LOP3.LUT R129, R70, 0x38, R135, 0xf8, !PT ;  /* 0x0000003846817812 */ /* 0x000fe200078ef887 */
[----:B------:R-:W-:Y:S01]  /*2da0*/  IMAD R4, R2, 0x1800, R68 ;  /* 0x0000180002047824 */ /* 0x000fe200078e0244 */
[----:B------:R-:W-:Y:S01]  /*2db0*/  LOP3.LUT R134, R76, 0x38, R136, 0xf8, !PT ;  /* 0x000000384c867812 */ /* 0x000fe200078ef888 */
[----:B------:R-:W-:Y:S01]  /*2dc0*/  IMAD R3, R2, 0x1800, R67 ;  /* 0x0000180002037824 */ /* 0x000fe200078e0243 */
[--C-:B------:R-:W-:Y:S01]  /*2dd0*/  LOP3.LUT R133, R76, 0x38, R135.reuse, 0xf8, !PT ;  /* 0x000000384c857812 */ /* 0x100fe200078ef887 */
[----:B------:R-:W-:Y:S01]  /*2de0*/  IMAD R2, R2, 0x1800, R66 ;  /* 0x0000180002027824 */ /* 0x000fe200078e0242 */
[----:B------:R-:W-:Y:S01]  /*2df0*/  LOP3.LUT R131, R73, 0x38, R135, 0xf8, !PT ;  /* 0x0000003849837812 */ /* 0x000fe200078ef887 */
[----:B------:R-:W-:Y:S01]  /*2e00*/  IMAD R124, R158, c[0x0][0x294], RZ ;  /* 0x0000a5009e7c7a24 */ /* 0x000fe200078e02ff */
[-C--:B------:R-:W-:Y:S01]  /*2e10*/  LOP3.LUT R130, R130, R69.reuse, RZ, 0x3c, !PT ;  /* 0x0000004582827212 */ /* 0x080fe200078e3cff */
[C---:B------:R-:W-:Y:S01]  /*2e20*/  IMAD R125, R158.reuse, c[0x0][0x284], RZ ;  /* 0x0000a1009e7d7a24 */ /* 0x040fe200078e02ff */
[----:B------:R-:W-:Y:S01]  /*2e30*/  LOP3.LUT R129, R129, R69, RZ, 0x3c, !PT ;  /* 0x0000004581817212 */ /* 0x000fe200078e3cff */
[----:B------:R-:W-:Y:S01]  /*2e40*/  IMAD R126, R158, c[0x0][0x1e4], RZ ;  /* 0x000079009e7e7a24 */ /* 0x000fe200078e02ff */
[-C--:B------:R-:W-:Y:S01]  /*2e50*/  LOP3.LUT R134, R134, R75.reuse, RZ, 0x3c, !PT ;  /* 0x0000004b86867212 */ /* 0x080fe200078e3cff */
[----:B------:R-:W-:Y:S01]  /*2e60*/  IMAD.IADD R130, R5, 0x1, R130 ;  /* 0x0000000105827824 */ /* 0x000fe200078e0282 */
[----:B------:R-:W-:Y:S01]  /*2e70*/  LOP3.LUT R133, R133, R75, RZ, 0x3c, !PT ;  /* 0x0000004b85857212 */ /* 0x000fe200078e3cff */
[----:B------:R-:W-:Y:S01]  /*2e80*/  IMAD.IADD R129, R2, 0x1, R129 ;  /* 0x0000000102817824 */ /* 0x000fe200078e0281 */
[----:B------:R-:W-:Y:S01]  /*2e90*/  LOP3.LUT R131, R131, R72, RZ, 0x3c, !PT ;  /* 0x0000004883837212 */ /* 0x000fe200078e3cff */
[----:B------:R-:W-:Y:S01]  /*2ea0*/  IMAD.WIDE.U32 R164, R74, c[0x0][0x1e0], RZ ;  /* 0x000078004aa47a25 */ /* 0x000fe200078e00ff */
[----:B------:R-:W-:-:S02]  /*2eb0*/  IADD3 R89, P0, R77, R89, RZ ;  /* 0x000000594d597210 */ /* 0x000fc40007f1e0ff */
[----:B------:R-:W-:Y:S01]  /*2ec0*/  IADD3 R131, R3, R131, RZ ;  /* 0x0000008303837210 */ /* 0x000fe20007ffe0ff */
[----:B------:R-:W-:Y:S01]  /*2ed0*/  IMAD R120, R74, c[0x0][0x1e4], R120 ;  /* 0x000079004a787a24 */ /* 0x000fe200078e0278 */
[----:B------:R-:W-:Y:S01]  /*2ee0*/  IADD3.X R88, R81, R88, RZ, P0, !PT ;  /* 0x0000005851587210 */ /* 0x000fe200007fe4ff */
[----:B------:R-:W-:Y:S01]  /*2ef0*/  IMAD.IADD R134, R6, 0x1, R134 ;  /* 0x0000000106867824 */ /* 0x000fe200078e0286 */
[----:B------:R-:W-:Y:S01]  /*2f00*/  ISETP.NE.AND P0, PT, RZ, UR4, PT ;  /* 0x00000004ff007c0c */ /* 0x000fe2000bf05270 */
[----:B------:R-:W-:Y:S01]  /*2f10*/  IMAD.IADD R133, R4, 0x1, R133 ;  /* 0x0000000104857824 */ /* 0x000fe200078e0285 */
[----:B------:R-:W-:Y:S01]  /*2f20*/  LOP3.LUT R136, R136, 0xfffffff8, RZ, 0xc0, !PT ;  /* 0xfffffff888887812 */ /* 0x000fe200078ec0ff */
[----:B------:R-:W-:Y:S01]  /*2f30*/  IMAD.WIDE.U32 R158, R158, c[0x0][0x280], RZ ;  /* 0x0000a0009e9e7a25 */ /* 0x000fe200078e00ff */
[C---:B------:R-:W-:Y:S02]  /*2f40*/  SHF.L.U64.HI R122, R123.reuse, R122, c[0x0][0x1e4] ;  /* 0x000079007b7a7619 */ /* 0x040fe4000001027a */
[----:B------:R-:W-:Y:S01]  /*2f50*/  SHF.L.U32 R113, R123, 0x6, RZ ;  /* 0x000000067b717819 */ /* 0x000fe200000006ff */
[----:B------:R-:W-:Y:S01]  /*2f60*/  IMAD.WIDE.U32 R162, R71, c[0x0][0x1e0], RZ ;  /* 0x0000780047a27a25 */ /* 0x000fe200078e00ff */
[----:B------:R-:W-:-:S02]  /*2f70*/  ISETP.GE.AND P1, PT, R103, 0x1, PT ;  /* 0x000000016700780c */ /* 0x000fc40003f26270 */
[----:B------:R-:W-:Y:S01]  /*2f80*/  ISETP.GE.AND P4, PT, R116, c[0x0][0x1d4], PT ;  /* 0x0000750074007a0c */ /* 0x000fe20003f86270 */
[----:B------:R-:W-:Y:S01]  /*2f90*/  IMAD.WIDE.U32 R160, R118, 0x60, RZ ;  /* 0x0000006076a07825 */ /* 0x000fe200078e00ff */
[----:B------:R-:W-:Y:S02]  /*2fa0*/  P2R R137, PR, RZ, 0x1 ;  /* 0x00000001ff897803 */ /* 0x000fe40000000000 */
[----:B------:R-:W-:Y:S01]  /*2fb0*/  IADD3 R120, R165, R120, RZ ;  /* 0x00000078a5787210 */ /* 0x000fe20007ffe0ff */
[----:B------:R-:W-:Y:S01]  /*2fc0*/  IMAD.WIDE.U32 R156, R123, 0x60, RZ ;  /* 0x000000607b9c7825 */ /* 0x000fe200078e00ff */
[----:B------:R-:W-:Y:S02]  /*2fd0*/  IADD3 R87, R141, R87, RZ ;  /* 0x000000578d577210 */ /* 0x000fe40007ffe0ff */
        /* <DEDUP_REMOVED lines=20> */
.L_x_2079:
        /* <DEDUP_REMOVED lines=10> */
[C---:B------:R-:W-:Y:S02]  /*31c0*/  IADD3.X R4, R91.reuse, R172, R122, P1, P0 ;  /* 0x000000ac5b047210 */ /* 0x040fe40000fe047a */
[C---:B------:R-:W-:Y:S04]  /*31d0*/  IADD3 R3, P1, P0, R92.reuse, R174, R113 ;  /* 0x000000ae5c037210 */ /* 0x040fe8000783e071 */
        /* <DEDUP_REMOVED lines=51> */
.L_x_2049:
[----:B------:R-:W-:Y:S05]  /*3510*/  BSYNC B0 ;  /* 0x0000000000007941 */ /* 0x000fea0003800000 */
.L_x_2048:
[----:B------:R-:W-:Y:S01]  /*3520*/  ISETP.GE.AND P3, PT, R74, R139, PT ;  /* 0x0000008b4a00720c */ /* 0x000fe20003f66270 */
[----:B-----5:R-:W-:Y:S01]  /*3530*/  IMAD.MOV.U32 R5, RZ, RZ, R30 ;  /* 0x000000ffff057224 */ /* 0x020fe200078e001e */
[----:B-1----:R-:W-:Y:S01]  /*3540*/  MOV R3, R26 ;  /* 0x0000001a00037202 */ /* 0x002fe20000000f00 */
[----:B------:R-:W-:Y:S01]  /*3550*/  IMAD.MOV.U32 R4, RZ, RZ, R31 ;  /* 0x000000ffff047224 */ /* 0x000fe200078e001f */
[----:B------:R-:W-:Y:S01]  /*3560*/  BSSY B0, `(.L_x_2050) ;  /* 0x0000022000007945 */ /* 0x000fe20003800000 */
[----:B------:R-:W-:Y:S01]  /*3570*/  IMAD.MOV.U32 R2, RZ, RZ, R27 ;  /* 0x000000ffff027224 */ /* 0x000fe200078e001b */
[----:B------:R-:W-:Y:S01]  /*3580*/  CS2R R24, SRZ ;  /* 0x0000000000187805 */ /* 0x000fe2000001ff00 */
[----:B------:R-:W-:Y:S01]  /*3590*/  IMAD.MOV.U32 R6, RZ, RZ, R52 ;  /* 0x000000ffff067224 */ /* 0x000fe200078e0034 */
[----:B------:R-:W-:Y:S01]  /*35a0*/  PRMT R15, R4, 0x5410, R5 ;  /* 0x00005410040f7816 */ /* 0x000fe20000000005 */
[----:B------:R-:W-:Y:S01]  /*35b0*/  IMAD.MOV.U32 R4, RZ, RZ, R34 ;  /* 0x000000ffff047224 */ /* 0x000fe200078e0022 */
[----:B------:R-:W-:Y:S01]  /*35c0*/  PRMT R2, R2, 0x5410, R3 ;  /* 0x0000541002027816 */ /* 0x000fe20000000003 */
[----:B------:R-:W-:Y:S01]  /*35d0*/  CS2R R46, SRZ ;  /* 0x00000000002e7805 */ /* 0x000fe2000001ff00 */
        /* <DEDUP_REMOVED lines=26> */
.L_x_2051:
[----:B------:R-:W-:Y:S05]  /*3780*/  BSYNC B0 ;  /* 0x0000000000007941 */ /* 0x000fea0003800000 */
.L_x_2050:
        /* <DEDUP_REMOVED lines=37> */
.L_x_2053:
[----:B------:R-:W-:Y:S05]  /*39e0*/  BSYNC B0 ;  /* 0x0000000000007941 */ /* 0x000fea0003800000 */
.L_x_2052:
        /* <DEDUP_REMOVED lines=22> */
[----:B------:R-:W-:Y:S02]  /*3b50*/  @!P0 PRMT R29, R28, 0x5432, R29 ;  /* 0x000054321c1d8816 */ /* 0x000fe4000000001d */
[----:B------:R-:W-:Y:S02]  /*3b60*/  @!P0 PRMT R5, R2, 0x5432, R5 ;  /* 0x0000543202058816 */ /* 0x000fe40000000005 */
[----:B------:R-:W-:Y:S01]  /*3b70*/  @!P0 SHF.R.U32.HI R3, RZ, 0x10, R27 ;  /* 0x00000010ff038819 */ /* 0x000fe2000001161b */
[----:B------:R-:W-:Y:S01]  /*3b80*/  @!P0 IMAD.U32 R27, R29, 0x10000, RZ ;  /* 0x000100001d1b8824 */ /* 0x000fe200078e00ff */
[----:B------:R-:W-:Y:S02]  /*3b90*/  @!P0 PRMT R36, R28, 0x5410, R4 ;  /* 0x000054101c248816 */ /* 0x000fe40000000004 */
[----:B------:R-:W-:Y:S01]  /*3ba0*/  @!P0 PRMT R4, R2, 0x5410, R3 ;  /* 0x0000541002048816 */ /* 0x000fe20000000003 */
[----:B------:R-:W-:Y:S01]  /*3bb0*/  @!P0 IMAD.U32 R3, R5, 0x10000, RZ ;  /* 0x0001000005038824 */ /* 0x000fe200078e00ff */
[----:B------:R-:W-:Y:S01]  /*3bc0*/  @!P0 LOP3.LUT R29, R29, 0xffff0000, RZ, 0xc0, !PT ;  /* 0xffff00001d1d8812 */ /* 0x000fe200078ec0ff */
[C---:B------:R-:W-:Y:S01]  /*3bd0*/  @!P0 IMAD.U32 R34, R36.reuse, 0x10000, RZ ;  /* 0x0001000024228824 */ /* 0x040fe200078e00ff */
        /* <DEDUP_REMOVED lines=37> */
.L_x_2057:
[----:B------:R-:W-:Y:S05]  /*3e30*/  BSYNC B0 ;  /* 0x0000000000007941 */ /* 0x000fea0003800000 */
.L_x_2056:
        /* <DEDUP_REMOVED lines=55> */
.L_x_2055:
[----:B------:R-:W-:Y:S05]  /*41b0*/  BSYNC B1 ;  /* 0x0000000000017941 */ /* 0x000fea0003800000 */
.L_x_2054:
        /* <DEDUP_REMOVED lines=56> */
.L_x_2061:
[----:B------:R-:W-:Y:S05]  /*4540*/  BSYNC B0 ;  /* 0x0000000000007941 */ /* 0x000fea0003800000 */
.L_x_2060:
        /* <DEDUP_REMOVED lines=55> */
.L_x_2059:
[----:B------:R-:W-:Y:S05]  /*48c0*/  BSYNC B1 ;  /* 0x0000000000017941 */ /* 0x000fea0003800000 */
.L_x_2058:
        /* <DEDUP_REMOVED lines=10> */
[----:B------:R-:W-:Y:S02]  /*4970*/  @!P0 PRMT R2, R7, 0x5432, R2 ;  /* 0x0000543207028816 */ /* 0x000fe40000000002 */
[----:B------:R-:W-:Y:S01]  /*4980*/  @!P0 SHF.R.U32.HI R3, RZ, 0x10, R21 ;  /* 0x00000010ff038819 */ /* 0x000fe20000011615 */
[C---:B------:R-:W-:Y:S01]  /*4990*/  @!P0 IMAD.U32 R14, R4.reuse, 0x10000, RZ ;  /* 0x00010000040e8824 */ /* 0x040fe200078e00ff */
        /* <DEDUP_REMOVED lines=42> */
.L_x_2064:
[----:B------:R-:W-:Y:S05]  /*4c40*/  BSYNC B0 ;  /* 0x0000000000007941 */ /* 0x000fea0003800000 */
.L_x_2063:
        /* <DEDUP_REMOVED lines=56> */
.L_x_2047:
        /* <DEDUP_REMOVED lines=9> */
[----:B------:R-:W-:Y:S08]  /*5060*/  BSSY B0, `(.L_x_2065) ;  /* 0x00000ba000007945 */ /* 0x000ff00003800000 */
        /* <DEDUP_REMOVED lines=21> */
[-C--:B------:R-:W-:Y:S03]  /*51c0*/  ISETP.GE.AND P0, PT, R77, R139.reuse, PT ;  /* 0x0000008b4d00720c */ /* 0x080fe60003f06270 */
[----:B------:R4:W3:Y:S01]  /*51d0*/  @!P1 LDG.E.128 R48, [R4.64] ;  /* 0x0000000804309981 */ /* 0x0008e2000c1e1d00 */
[----:B------:R-:W-:Y:S01]  /*51e0*/  ISETP.GE.OR P0, PT, R116, c[0x0][0x27c], P0 ;  /* 0x00009f0074007a0c */ /* 0x000fe20000706670 */
[----:B-1----:R-:W-:Y:S06]  /*51f0*/  CS2R R16, SRZ ;  /* 0x0000000000107805 */ /* 0x002fec000001ff00 */
[----:B------:R1:W3:Y:S06]  /*5200*/  @!P1 LDG.E.128 R16, [R2.64] ;  /* 0x0000000802109981 */ /* 0x0002ec000c1e1d00 */
[----:B------:R-:W-:Y:S01]  /*5210*/  @!P0 IADD3 R38, P1, R148, R38, RZ ;  /* 0x0000002694268210 */ /* 0x000fe20007f3e0ff */
[----:B----4-:R-:W-:Y:S04]  /*5220*/  CS2R R4, SRZ ;  /* 0x0000000000047805 */ /* 0x010fe8000001ff00 */
[----:B------:R-:W-:Y:S01]  /*5230*/  @!P0 IMAD.X R29, R29, 0x1, R97, P1 ;  /* 0x000000011d1d8824 */ /* 0x000fe200008e0661 */
[C---:B-1----:R-:W-:Y:S04]  /*5240*/  @!P0 LEA R2, P1, R38.reuse, c[0x0][0x270], 0x1 ;  /* 0x00009c0026028a11 */ /* 0x042fe800078208ff */
[----:B------:R-:W-:Y:S02]  /*5250*/  @!P0 LEA.HI.X R3, R38, c[0x0][0x274], R29, 0x1, P1 ;  /* 0x00009d0026038a11 */ /* 0x000fe400008f0c1d */
[----:B------:R-:W-:Y:S01]  /*5260*/  @!P0 IADD3 R36, P1, R146, R36, RZ ;  /* 0x0000002492248210 */ /* 0x000fe20007f3e0ff */
[----:B------:R-:W-:Y:S04]  /*5270*/  CS2R R38, SRZ ;  /* 0x0000000000267805 */ /* 0x000fe8000001ff00 */
[----:B------:R-:W-:Y:S01]  /*5280*/  @!P0 IMAD.X R7, R7, 0x1, R96, P1 ;  /* 0x0000000107078824 */ /* 0x000fe200008e0660 */
[C---:B------:R-:W-:Y:S04]  /*5290*/  @!P0 LEA R8, P1, R36.reuse, c[0x0][0x288], 0x1 ;  /* 0x0000a20024088a11 */ /* 0x040fe800078208ff */
[----:B------:R-:W-:Y:S02]  /*52a0*/  @!P0 LEA.HI.X R9, R36, c[0x0][0x28c], R7, 0x1, P1 ;  /* 0x0000a30024098a11 */ /* 0x000fe400008f0c07 */
[----:B------:R-:W-:Y:S01]  /*52b0*/  CS2R R6, SRZ ;  /* 0x0000000000067805 */ /* 0x000fe2000001ff00 */
[----:B------:R-:W-:Y:S01]  /*52c0*/  CS2R R36, SRZ ;  /* 0x0000000000247805 */ /* 0x000fe2000001ff00 */
[----:B------:R-:W-:Y:S04]  /*52d0*/  ISETP.GE.AND P1, PT, R116, c[0x0][0x27c], PT ;  /* 0x00009f0074007a0c */ /* 0x000fe80003f26270 */
        /* <DEDUP_REMOVED lines=15> */
[----:B------:R-:W-:Y:S02]  /*53d0*/  IMAD.MOV.U32 R9, RZ, RZ, R18 ;  /* 0x000000ffff097224 */ /* 0x000fe400078e0012 */
        /* <DEDUP_REMOVED lines=14> */
[--C-:B-----5:R-:W-:Y:S01]  /*54c0*/  @!P1 SHF.R.U64 R33, R36, 0x10, R37.reuse ;  /* 0x0000001024219819 */ /* 0x120fe20000001225 */
[----:B------:R-:W-:Y:S01]  /*54d0*/  IMAD.MOV.U32 R35, RZ, RZ, R38 ;  /* 0x000000ffff237224 */ /* 0x000fe200078e0026 */
[----:B------:R-:W-:Y:S01]  /*54e0*/  @!P1 SHF.R.U32.HI R34, RZ, 0x10, R37 ;  /* 0x00000010ff229819 */ /* 0x000fe20000011625 */
[----:B------:R-:W-:Y:S01]  /*54f0*/  IMAD.X R2, R172, 0x1, R111, P0 ;  /* 0x00000001ac027824 */ /* 0x000fe200000e066f */
[-C--:B------:R-:W-:Y:S01]  /*5500*/  IADD3 R9, P2, P0, R154, R3.reuse, R136 ;  /* 0x000000039a097210 */ /* 0x080fe2000785e088 */
[----:B------:R-:W-:Y:S02]  /*5510*/  IMAD.MOV.U32 R30, RZ, RZ, R39 ;  /* 0x000000ffff1e7224 */ /* 0x000fe400078e0027 */
[----:B------:R-:W2:Y:S01]  /*5520*/  LDS.128 R56, [R134+0x8100] ;  /* 0x0081000086387984 */ /* 0x000ea20000000c00 */
[-C--:B------:R-:W-:Y:S01]  /*5530*/  IADD3.X R8, R100, R2.reuse, R128, P2, P0 ;  /* 0x0000000264087210 */ /* 0x080fe200017e0480 */
[----:B------:R-:W-:Y:S01]  /*5540*/  IMAD.MOV.U32 R31, RZ, RZ, R36 ;  /* 0x000000ffff1f7224 */ /* 0x000fe200078e0024 */
[----:B------:R-:W-:Y:S01]  /*5550*/  ISETP.GE.AND P0, PT, R135, c[0x0][0x1d4], PT ;  /* 0x0000750087007a0c */ /* 0x000fe20003f06270 */
[----:B------:R-:W-:Y:S01]  /*5560*/  IMAD.MOV.U32 R29, RZ, RZ, R37 ;  /* 0x000000ffff1d7224 */ /* 0x000fe200078e0025 */
[----:B------:R-:W-:Y:S02]  /*5570*/  @!P1 SHF.R.U64 R36, R38, 0x10, R39 ;  /* 0x0000001026249819 */ /* 0x000fe40000001227 */
[----:B------:R-:W-:Y:S02]  /*5580*/  @!P1 PRMT R33, R31, 0x5410, R33 ;  /* 0x000054101f219816 */ /* 0x000fe40000000021 */
[----:B------:R-:W-:Y:S02]  /*5590*/  @!P1 PRMT R34, R29, 0x5410, R34 ;  /* 0x000054101d229816 */ /* 0x000fe40000000022 */
[----:B------:R-:W-:Y:S02]  /*55a0*/  @!P1 PRMT R31, R35, 0x5410, R36 ;  /* 0x00005410231f9816 */ /* 0x000fe40000000024 */
[----:B------:R-:W-:Y:S01]  /*55b0*/  @!P1 SHF.R.U32.HI R37, RZ, 0x10, R39 ;  /* 0x00000010ff259819 */ /* 0x000fe20000011627 */
[----:B------:R-:W-:Y:S01]  /*55c0*/  @!P1 IMAD.U32 R35, R34, 0x10000, RZ ;  /* 0x0001000022239824 */ /* 0x000fe200078e00ff */
[C---:B------:R-:W-:Y:S01]  /*55d0*/  @!P1 LOP3.LUT R41, R31.reuse, 0xffff0000, RZ, 0xc0, !PT ;  /* 0xffff00001f299812 */ /* 0x040fe200078ec0ff */
[----:B------:R-:W-:Y:S01]  /*55e0*/  @!P1 IMAD.U32 R39, R31, 0x10000, RZ ;  /* 0x000100001f279824 */ /* 0x000fe200078e00ff */
[----:B------:R-:W-:Y:S02]  /*55f0*/  @!P0 IADD3 R3, P3, P2, R154, R3, R135 ;  /* 0x000000039a038210 */ /* 0x000fe40007a7e087 */
[----:B------:R-:W-:Y:S02]  /*5600*/  @!P1 PRMT R45, R30, 0x5410, R37 ;  /* 0x000054101e2d9816 */ /* 0x000fe40000000025 */
[----:B------:R-:W-:Y:S02]  /*5610*/  @!P0 IADD3.X R2, R100, R2, R127, P3, P2 ;  /* 0x0000000264028210 */ /* 0x000fe40001fe447f */
[----:B------:R-:W-:Y:S01]  /*5620*/  LEA R178, P2, R9, c[0x0][0x1c8], 0x1 ;  /* 0x0000720009b27a11 */ /* 0x000fe200078408ff */
[----:B------:R-:W-:Y:S01]  /*5630*/  @!P1 IMAD.U32 R43, R45, 0x10000, RZ ;  /* 0x000100002d2b9824 */ /* 0x000fe200078e00ff */
[----:B------:R-:W-:Y:S02]  /*5640*/  @!P1 LOP3.LUT R37, R34, 0xffff0000, RZ, 0xc0, !PT ;  /* 0xffff000022259812 */ /* 0x000fe400078ec0ff */
[----:B------:R-:W-:Y:S02]  /*5650*/  LEA.HI.X R179, R9, c[0x0][0x1cc], R8, 0x1, P2 ;  /* 0x0000730009b37a11 */ /* 0x000fe400010f0c08 */
[----:B------:R-:W-:Y:S02]  /*5660*/  @!P0 LEA R176, P2, R3, c[0x0][0x1c8], 0x1 ;  /* 0x0000720003b08a11 */ /* 0x000fe400078408ff */
[----:B------:R-:W-:Y:S01]  /*5670*/  @!P1 SHF.R.U32.HI R8, RZ, 0x10, R5 ;  /* 0x00000010ff089819 */ /* 0x000fe20000011605 */
[----:B-1----:R-:W-:Y:S01]  /*5680*/  @!P1 IMAD.U32 R31, R23, 0x10000, RZ ;  /* 0x00010000171f9824 */ /* 0x002fe200078e00ff */
[----:B------:R-:W-:Y:S01]  /*5690*/  @!P0 LEA.HI.X R177, R3, c[0x0][0x1cc], R2, 0x1, P2 ;  /* 0x0000730003b18a11 */ /* 0x000fe200010f0c02 */
[----:B------:R-:W-:Y:S01]  /*56a0*/  IMAD.MOV.U32 R3, RZ, RZ, R4 ;  /* 0x000000ffff037224 */ /* 0x000fe200078e0004 */
[----:B------:R-:W-:Y:S01]  /*56b0*/  MOV R2, R5 ;  /* 0x0000000500027202 */ /* 0x000fe20000000f00 */
[----:B------:R-:W-:Y:S01]  /*56c0*/  @!P1 FMUL.FTZ R186, R31, R43 ;  /* 0x0000002b1fba9220 */ /* 0x000fe20000410000 */
[----:B------:R-:W-:Y:S02]  /*56d0*/  @!P1 SHF.R.U64 R9, R6, 0x10, R7 ;  /* 0x0000001006099819 */ /* 0x000fe40000001207 */
[----:B------:R-:W-:Y:S01]  /*56e0*/  @!P1 PRMT R29, R2, 0x5410, R8 ;  /* 0x00005410021d9816 */ /* 0x000fe20000000008 */
[----:B------:R-:W-:Y:S01]  /*56f0*/  @!P1 IMAD.U32 R2, R20, 0x10000, RZ ;  /* 0x0001000014029824 */ /* 0x000fe200078e00ff */
[C---:B--2---:R-:W-:Y:S01]  /*5700*/  @!P1 SHF.L.U32 R30, R56.reuse, 0x10, RZ ;  /* 0x00000010381e9819 */ /* 0x044fe200000006ff */
[C---:B------:R-:W-:Y:S01]  /*5710*/  @!P1 IMAD.U32 R36, R57.reuse, 0x10000, RZ ;  /* 0x0001000039249824 */ /* 0x040fe200078e00ff */
[----:B------:R-:W-:Y:S02]  /*5720*/  @!P1 LOP3.LUT R34, R56, 0xffff0000, RZ, 0xc0, !PT ;  /* 0xffff000038229812 */ /* 0x000fe400078ec0ff */
[----:B------:R-:W-:Y:S02]  /*5730*/  @!P1 LOP3.LUT R38, R57, 0xffff0000, RZ, 0xc0, !PT ;  /* 0xffff000039269812 */ /* 0x000fe400078ec0ff */
[C---:B------:R-:W-:Y:S02]  /*5740*/  @!P1 SHF.L.U32 R40, R58.reuse, 0x10, RZ ;  /* 0x000000103a289819 */ /* 0x040fe400000006ff */
[----:B------:R-:W-:Y:S02]  /*5750*/  @!P1 LOP3.LUT R42, R58, 0xffff0000, RZ, 0xc0, !PT ;  /* 0xffff00003a2a9812 */ /* 0x000fe400078ec0ff */
[C---:B------:R-:W-:Y:S02]  /*5760*/  @!P1 SHF.L.U32 R44, R59.reuse, 0x10, RZ ;  /* 0x000000103b2c9819 */ /* 0x040fe400000006ff */
[----:B------:R-:W-:Y:S02]  /*5770*/  @!P1 LOP3.LUT R46, R59, 0xffff0000, RZ, 0xc0, !PT ;  /* 0xffff00003b2e9812 */ /* 0x000fe400078ec0ff */
        /* <DEDUP_REMOVED lines=13> */
[C---:B------:R-:W-:Y:S02]  /*5850*/  @!P1 FMUL.FTZ R180, R7.reuse, R35 ;  /* 0x0000002307b49220 */ /* 0x040fe40000410000 */
        /* <DEDUP_REMOVED lines=11> */
[----:B------:R-:W-:Y:S02]  /*5910*/  @!P1 IMAD.U32 R30, R22, 0x10000, RZ ;  /* 0x00010000161e9824 */ /* 0x000fe400078e00ff */
[-C--:B------:R-:W-:Y:S02]  /*5920*/  @!P1 FMUL.FTZ R3, R7, R29.reuse ;  /* 0x0000001d07039220 */ /* 0x080fe40000410000 */
[----:B------:R-:W-:Y:S01]  /*5930*/  @!P1 FFMA.FTZ R182, R34, R29, -R182 ;  /* 0x0000001d22b69223 */ /* 0x000fe200000108b6 */
[----:B------:R-:W-:Y:S01]  /*5940*/  @!P1 LOP3.LUT R29, R22, 0xffff0000, RZ, 0xc0, !PT ;  /* 0xffff0000161d9812 */ /* 0x000fe200078ec0ff */
[----:B------:R-:W-:Y:S02]  /*5950*/  @!P1 IMAD.U32 R7, R6, 0x10000, RZ ;  /* 0x0001000006079824 */ /* 0x000fe400078e00ff */
[----:B------:R-:W-:Y:S01]  /*5960*/  @!P1 FMUL.FTZ R5, R5, R9 ;  /* 0x0000000905059220 */ /* 0x000fe20000410000 */
[----:B------:R-:W-:Y:S01]  /*5970*/  @!P1 F2FP.BF16.PACK_AB R173, R182, R173 ;  /* 0x000000adb6ad923e */ /* 0x000fe200000010ff */
[----:B------:R-:W-:Y:S01]  /*5980*/  @!P1 FFMA.FTZ R181, R38, R9, -R181 ;  /* 0x0000000926b59223 */ /* 0x000fe200000108b5 */
[----:B------:R-:W-:Y:S01]  /*5990*/  @!P1 LOP3.LUT R9, R6, 0xffff0000, RZ, 0xc0, !PT ;  /* 0xffff000006099812 */ /* 0x000fe200078ec0ff */
[C---:B------:R-:W-:Y:S01]  /*59a0*/  @!P1 FMUL.FTZ R183, R30.reuse, R39 ;  /* 0x000000271eb79220 */ /* 0x040fe20000410000 */
[----:B------:R-:W-:Y:S01]  /*59b0*/  @!P1 MOV R56, R173 ;  /* 0x000000ad00389202 */ /* 0x000fe20000000f00 */
[----:B------:R-:W-:Y:S01]  /*59c0*/  @!P1 FMUL.FTZ R6, R30, R7 ;  /* 0x000000071e069220 */ /* 0x000fe20000410000 */
[----:B------:R-:W-:Y:S01]  /*59d0*/  @!P1 LOP3.LUT R30, R23, 0xffff0000, RZ, 0xc0, !PT ;  /* 0xffff0000171e9812 */ /* 0x000fe200078ec0ff */
[----:B------:R-:W-:Y:S01]  /*59e0*/  @!P1 FMUL.FTZ R184, R29, R41 ;  /* 0x000000291db89220 */ /* 0x000fe20000410000 */
[----:B------:R-:W-:Y:S01]  /*59f0*/  @!P1 F2FP.BF16.PACK_AB R180, R181, R180 ;  /* 0x000000b4b5b4923e */ /* 0x000fe200000010ff */
[----:B------:R-:W-:Y:S02]  /*5a00*/  @!P1 FFMA.FTZ R183, R40, R7, -R183 ;  /* 0x0000000728b79223 */ /* 0x000fe400000108b7 */
[-C--:B------:R-:W-:Y:S01]  /*5a10*/  @!P1 FMUL.FTZ R7, R29, R9.reuse ;  /* 0x000000091d079220 */ /* 0x080fe20000410000 */
        /* <DEDUP_REMOVED lines=30> */
.L_x_2066:
[----:B------:R-:W-:Y:S05]  /*5c00*/  BSYNC B0 ;  /* 0x0000000000007941 */ /* 0x000fea0003800000 */
.L_x_2065:
        /* <DEDUP_REMOVED lines=10> */
[--C-:B------:R-:W-:Y:S01]  /*5cb0*/  @!P1 SHF.R.U64 R8, R54, 0x10, R55.reuse ;  /* 0x0000001036089819 */ /* 0x100fe20000001237 */
        /* <DEDUP_REMOVED lines=15> */
[----:B------:R-:W-:Y:S02]  /*5db0*/  @!P1 SHF.R.U64 R5, R26, 0x10, R27 ;  /* 0x000000101a059819 */ /* 0x000fe4000000121b */
[----:B------:R-:W-:Y:S02]  /*5dc0*/  @!P0 LEA.HI.X R45, R3, c[0x0][0x1cc], R2, 0x1, P2 ;  /* 0x00007300032d8a11 */ /* 0x000fe400010f0c02 */
[----:B------:R-:W-:Y:S02]  /*5dd0*/  @!P1 SHF.R.U64 R2, R24, 0x10, R25 ;  /* 0x0000001018029819 */ /* 0x000fe40000001219 */
[----:B------:R-:W-:Y:S02]  /*5de0*/  @!P1 PRMT R26, R62, 0x5410, R7 ;  /* 0x000054103e1a9816 */ /* 0x000fe40000000007 */
[----:B------:R-:W-:Y:S01]  /*5df0*/  @!P1 SHF.R.U32.HI R4, RZ, 0x10, R27 ;  /* 0x00000010ff049819 */ /* 0x000fe2000001161b */
[----:B-1----:R-:W-:Y:S01]  /*5e00*/  @!P1 IMAD.U32 R24, R40, 0x10000, RZ ;  /* 0x0001000028189824 */ /* 0x002fe200078e00ff */
[----:B------:R-:W-:Y:S01]  /*5e10*/  @!P1 SHF.L.U32 R8, R21, 0x10, RZ ;  /* 0x0000001015089819 */ /* 0x000fe200000006ff */
[----:B------:R-:W-:Y:S01]  /*5e20*/  @!P1 IMAD.U32 R27, R26, 0x10000, RZ ;  /* 0x000100001a1b9824 */ /* 0x000fe200078e00ff */
[----:B------:R-:W-:Y:S01]  /*5e30*/  @!P1 LOP3.LUT R30, R41, 0xffff0000, RZ, 0xc0, !PT ;  /* 0xffff0000291e9812 */ /* 0x000fe200078ec0ff */
[C---:B------:R-:W-:Y:S01]  /*5e40*/  @!P1 IMAD.U32 R37, R43.reuse, 0x10000, RZ ;  /* 0x000100002b259824 */ /* 0x040fe200078e00ff */
[----:B------:R-:W-:Y:S01]  /*5e50*/  @!P1 LOP3.LUT R39, R43, 0xffff0000, RZ, 0xc0, !PT ;  /* 0xffff00002b279812 */ /* 0x000fe200078ec0ff */
[----:B------:R-:W-:Y:S01]  /*5e60*/  @!P1 FMUL.FTZ R52, R8, R27 ;  /* 0x0000001b08349220 */ /* 0x000fe20000410000 */
[C---:B------:R-:W-:Y:S01]  /*5e70*/  @!P1 LOP3.LUT R35, R42.reuse, 0xffff0000, RZ, 0xc0, !PT ;  /* 0xffff00002a239812 */ /* 0x040fe200078ec0ff */
[----:B------:R-:W-:Y:S01]  /*5e80*/  @!P1 IMAD.U32 R33, R42, 0x10000, RZ ;  /* 0x000100002a219824 */ /* 0x000fe200078e00ff */
[----:B------:R-:W-:Y:S02]  /*5e90*/  @!P1 PRMT R7, R28, 0x5410, R4 ;  /* 0x000054101c079816 */ /* 0x000fe40000000004 */
[----:B------:R-:W-:Y:S02]  /*5ea0*/  @!P1 LOP3.LUT R29, R26, 0xffff0000, RZ, 0xc0, !PT ;  /* 0xffff00001a1d9812 */ /* 0x000fe400078ec0ff */
[----:B------:R-:W-:Y:S02]  /*5eb0*/  @!P1 LOP3.LUT R26, R40, 0xffff0000, RZ, 0xc0, !PT ;  /* 0xffff0000281a9812 */ /* 0x000fe400078ec0ff */
[----:B------:R-:W-:Y:S02]  /*5ec0*/  @!P1 SHF.R.U32.HI R3, RZ, 0x10, R25 ;  /* 0x00000010ff039819 */ /* 0x000fe40000011619 */
[----:B------:R-:W-:Y:S02]  /*5ed0*/  @!P1 PRMT R25, R62, 0x5432, R6 ;  /* 0x000054323e199816 */ /* 0x000fe40000000006 */
[C---:B------:R-:W-:Y:S01]  /*5ee0*/  @!P1 PRMT R6, R15.reuse, 0x5432, R2 ;  /* 0x000054320f069816 */ /* 0x040fe20000000002 */
[----:B------:R-:W-:Y:S01]  /*5ef0*/  @!P1 IMAD.U32 R2, R20, 0x10000, RZ ;  /* 0x0001000014029824 */ /* 0x000fe200078e00ff */
[----:B------:R-:W-:Y:S01]  /*5f00*/  @!P1 PRMT R3, R15, 0x5410, R3 ;  /* 0x000054100f039816 */ /* 0x000fe20000000003 */
[C---:B------:R-:W-:Y:S01]  /*5f10*/  @!P1 IMAD.U32 R9, R25.reuse, 0x10000, RZ ;  /* 0x0001000019099824 */ /* 0x040fe200078e00ff */
[----:B------:R-:W-:Y:S01]  /*5f20*/  @!P1 PRMT R15, R28, 0x5432, R5 ;  /* 0x000054321c0f9816 */ /* 0x000fe20000000005 */
[----:B------:R-:W-:Y:S01]  /*5f30*/  @!P1 IMAD.U32 R4, R6, 0x10000, RZ ;  /* 0x0001000006049824 */ /* 0x000fe200078e00ff */
[----:B------:R-:W-:Y:S01]  /*5f40*/  @!P1 LOP3.LUT R25, R25, 0xffff0000, RZ, 0xc0, !PT ;  /* 0xffff000019199812 */ /* 0x000fe200078ec0ff */
[C---:B------:R-:W-:Y:S01]  /*5f50*/  @!P1 IMAD.U32 R5, R3.reuse, 0x10000, RZ ;  /* 0x0001000003059824 */ /* 0x040fe200078e00ff */
[----:B------:R-:W-:Y:S01]  /*5f60*/  @!P1 LOP3.LUT R3, R3, 0xffff0000, RZ, 0xc0, !PT ;  /* 0xffff000003039812 */ /* 0x000fe200078ec0ff */
[----:B------:R-:W-:Y:S01]  /*5f70*/  @!P1 FMUL.FTZ R46, R2, R9 ;  /* 0x00000009022e9220 */ /* 0x000fe20000410000 */
[----:B------:R-:W-:Y:S01]  /*5f80*/  @!P1 LOP3.LUT R6, R6, 0xffff0000, RZ, 0xc0, !PT ;  /* 0xffff000006069812 */ /* 0x000fe200078ec0ff */
[----:B------:R-:W-:Y:S02]  /*5f90*/  @!P1 IMAD.U32 R28, R41, 0x10000, RZ ;  /* 0x00010000291c9824 */ /* 0x000fe400078e00ff */
        /* <DEDUP_REMOVED lines=21> */
[----:B------:R-:W-:Y:S01]  /*60f0*/  @!P1 FMUL.FTZ R58, R9, R38 ;  /* 0x00000026093a9220 */ /* 0x000fe20000410000 */
        /* <DEDUP_REMOVED lines=12> */
[-C--:B------:R-:W-:Y:S02]  /*61c0*/  @!P1 FMUL.FTZ R6, R6, R7.reuse ;  /* 0x0000000706069220 */ /* 0x080fe40000410000 */
        /* <DEDUP_REMOVED lines=23> */
.L_x_2068:
[----:B------:R-:W-:Y:S05]  /*6340*/  BSYNC B0 ;  /* 0x0000000000007941 */ /* 0x000fea0003800000 */
.L_x_2067:
[----:B------:R-:W-:Y:S05]  /*6350*/  IADD3 R174, P0, R162, R174, RZ ;  /* 0x000000aea2ae7210 */ /* 0x000fea0007f1e0ff */
[----:B------:R-:W-:Y:S01]  /*6360*/  IMAD.X R172, R172, 0x1, R121, P0 ;  /* 0x00000001acac7824 */ /* 0x000fe200000e0679 */
[----:B------:R-:W-:Y:S11]  /*6370*/  ISETP.GE.OR P0, PT, R71, R139, P4 ;  /* 0x0000008b4700720c */ /* 0x000ff60002706670 */
[----:B------:R-:W-:Y:S02]  /*6380*/  @!UPT UIADD3 URZ, URZ, URZ, URZ ;  /* 0x0000003f3f3ff290 */ /* 0x000fe4000fffe03f */
[----:B------:R-:W-:-:S05]  /*6390*/  @P0 BRA `(.L_x_2062) ;  /* 0x0000090000000947 */ /* 0x000fca0003800000 */
[----:B------:R-:W-:Y:S01]  /*63a0*/  IADD3 R3, P2, P0, R154, R174, R136 ;  /* 0x000000ae9a037210 */ /* 0x000fe2000785e088 */
[----:B-1----:R-:W1:Y:S01]  /*63b0*/  LDS.128 R20, [R129+0x8100] ;  /* 0x0081000081147984 */ /* 0x002e620000000c00 */
[----:B-----5:R-:W-:Y:S02]  /*63c0*/  @!P1 SHF.R.U64 R6, R48, 0x10, R49 ;  /* 0x0000001030069819 */ /* 0x020fe40000001231 */
[----:B------:R-:W-:Y:S02]  /*63d0*/  IADD3.X R2, R100, R172, R128, P2, P0 ;  /* 0x000000ac64027210 */ /* 0x000fe400017e0480 */
[C---:B------:R-:W-:Y:S02]  /*63e0*/  LEA R34, P0, R3.reuse, c[0x0][0x1c8], 0x1 ;  /* 0x0000720003227a11 */ /* 0x040fe400078008ff */
[----:B------:R-:W-:Y:S01]  /*63f0*/  @!P1 SHF.R.U64 R5, R18, 0x10, R19 ;  /* 0x0000001012059819 */ /* 0x000fe20000001213 */
[----:B------:R-:W2:Y:S01]  /*6400*/  LDS.128 R36, [R130+0x8100] ;  /* 0x0081000082247984 */ /* 0x000ea20000000c00 */
[----:B------:R-:W-:Y:S02]  /*6410*/  LEA.HI.X R35, R3, c[0x0][0x1cc], R2, 0x1, P0 ;  /* 0x0000730003237a11 */ /* 0x000fe400000f0c02 */
[----:B------:R-:W-:Y:S02]  /*6420*/  @!P1 SHF.R.U64 R2, R16, 0x10, R17 ;  /* 0x0000001010029819 */ /* 0x000fe40000001211 */
[----:B------:R-:W-:Y:S02]  /*6430*/  @!P1 SHF.R.U32.HI R7, RZ, 0x10, R49 ;  /* 0x00000010ff079819 */ /* 0x000fe40000011631 */
[----:B------:R-:W-:Y:S02]  /*6440*/  @!P1 SHF.R.U32.HI R4, RZ, 0x10, R19 ;  /* 0x00000010ff049819 */ /* 0x000fe40000011613 */
[----:B------:R-:W-:Y:S02]  /*6450*/  @!P1 PRMT R19, R60, 0x5410, R7 ;  /* 0x000054103c139816 */ /* 0x000fe40000000007 */
[----:B------:R-:W-:Y:S02]  /*6460*/  @!P1 PRMT R7, R14, 0x5410, R4 ;  /* 0x000054100e079816 */ /* 0x000fe40000000004 */
[----:B------:R-:W-:Y:S01]  /*6470*/  @!P1 SHF.R.U32.HI R3, RZ, 0x10, R17 ;  /* 0x00000010ff039819 */ /* 0x000fe20000011611 */
[----:B------:R-:W-:Y:S01]  /*6480*/  @!P1 IMAD.U32 R17, R19, 0x10000, RZ ;  /* 0x0001000013119824 */ /* 0x000fe200078e00ff */
[----:B------:R-:W-:Y:S02]  /*6490*/  @!P1 PRMT R15, R60, 0x5432, R6 ;  /* 0x000054323c0f9816 */ /* 0x000fe40000000006 */
[C---:B------:R-:W-:Y:S02]  /*64a0*/  @!P1 PRMT R6, R11.reuse, 0x5432, R2 ;  /* 0x000054320b069816 */ /* 0x040fe40000000002 */
[----:B------:R-:W-:Y:S02]  /*64b0*/  @!P1 PRMT R3, R11, 0x5410, R3 ;  /* 0x000054100b039816 */ /* 0x000fe40000000003 */
[----:B------:R-:W-:Y:S02]  /*64c0*/  @!P1 PRMT R11, R14, 0x5432, R5 ;  /* 0x000054320e0b9816 */ /* 0x000fe40000000005 */
[C---:B------:R-:W-:Y:S01]  /*64d0*/  @!P1 SHF.L.U32 R4, R6.reuse, 0x10, RZ ;  /* 0x0000001006049819 */ /* 0x040fe200000006ff */
[C---:B------:R-:W-:Y:S01]  /*64e0*/  @!P1 IMAD.U32 R5, R3.reuse, 0x10000, RZ ;  /* 0x0001000003059824 */ /* 0x040fe200078e00ff */
[----:B------:R-:W-:Y:S02]  /*64f0*/  @!P1 LOP3.LUT R3, R3, 0xffff0000, RZ, 0xc0, !PT ;  /* 0xffff000003039812 */ /* 0x000fe400078ec0ff */
[----:B------:R-:W-:Y:S02]  /*6500*/  @!P1 LOP3.LUT R6, R6, 0xffff0000, RZ, 0xc0, !PT ;  /* 0xffff000006069812 */ /* 0x000fe400078ec0ff */
[----:B------:R-:W-:Y:S02]  /*6510*/  @!P1 LOP3.LUT R19, R19, 0xffff0000, RZ, 0xc0, !PT ;  /* 0xffff000013139812 */ /* 0x000fe400078ec0ff */
[--C-:B------:R-:W-:Y:S01]  /*6520*/  @!P1 SHF.R.U32.HI R9, RZ, 0x10, R51.reuse ;  /* 0x00000010ff099819 */ /* 0x100fe20000011633 */
[----:B-1----:R-:W-:Y:S01]  /*6530*/  @!P1 IMAD.U32 R2, R20, 0x10000, RZ ;  /* 0x0001000014029824 */ /* 0x002fe200078e00ff */
[----:B------:R-:W-:Y:S02]  /*6540*/  @!P1 SHF.R.U64 R8, R50, 0x10, R51 ;  /* 0x0000001032089819 */ /* 0x000fe40000001233 */
[----:B------:R-:W-:Y:S01]  /*6550*/  @!P1 PRMT R25, R47, 0x5432, R9 ;  /* 0x000054322f199816 */ /* 0x000fe20000000009 */
[----:B------:R-:W-:Y:S01]  /*6560*/  @!P1 IMAD.U32 R9, R15, 0x10000, RZ ;  /* 0x000100000f099824 */ /* 0x000fe200078e00ff */
[----:B------:R-:W-:Y:S01]  /*6570*/  @!P1 PRMT R27, R47, 0x5410, R8 ;  /* 0x000054102f1b9816 */ /* 0x000fe20000000008 */
[----:B------:R-:W-:Y:S01]  /*6580*/  @!P1 IMAD.U32 R8, R21, 0x10000, RZ ;  /* 0x0001000015089824 */ /* 0x000fe200078e00ff */
[----:B------:R-:W-:Y:S01]  /*6590*/  @!P1 LOP3.LUT R15, R15, 0xffff0000, RZ, 0xc0, !PT ;  /* 0xffff00000f0f9812 */ /* 0x000fe200078ec0ff */
[----:B--2---:R-:W-:Y:S01]  /*65a0*/  @!P1 IMAD.U32 R14, R36, 0x10000, RZ ;  /* 0x00010000240e9824 */ /* 0x004fe200078e00ff */
[C---:B------:R-:W-:Y:S01]  /*65b0*/  @!P1 SHF.L.U32 R18, R37.reuse, 0x10, RZ ;  /* 0x0000001025129819 */ /* 0x040fe200000006ff */
[----:B------:R-:W-:Y:S01]  /*65c0*/  @!P1 FMUL.FTZ R40, R2, R9 ;  /* 0x0000000902289220 */ /* 0x000fe20000410000 */
[----:B------:R-:W-:Y:S01]  /*65d0*/  @!P1 LOP3.LUT R24, R37, 0xffff0000, RZ, 0xc0, !PT ;  /* 0xffff000025189812 */ /* 0x000fe200078ec0ff */
[----:B------:R-:W-:Y:S01]  /*65e0*/  @!P1 FMUL.FTZ R41, R8, R17 ;  /* 0x0000001108299220 */ /* 0x000fe20000410000 */
[----:B------:R-:W-:Y:S01]  /*65f0*/  @!P1 LOP3.LUT R16, R36, 0xffff0000, RZ, 0xc0, !PT ;  /* 0xffff000024109812 */ /* 0x000fe200078ec0ff */
[-C--:B------:R-:W-:Y:S01]  /*6600*/  @!P1 FMUL.FTZ R2, R2, R4.reuse ;  /* 0x0000000402029220 */ /* 0x080fe20000410000 */
[----:B------:R-:W-:Y:S01]  /*6610*/  @!P1 LOP3.LUT R33, R39, 0xffff0000, RZ, 0xc0, !PT ;  /* 0xffff000027219812 */ /* 0x000fe200078ec0ff */
[----:B------:R-:W-:Y:S01]  /*6620*/  @!P1 FFMA.FTZ R40, R14, R4, -R40 ;  /* 0x000000040e289223 */ /* 0x000fe20000010828 */
[----:B------:R-:W-:Y:S01]  /*6630*/  @!P1 LOP3.LUT R28, R38, 0xffff0000, RZ, 0xc0, !PT ;  /* 0xffff0000261c9812 */ /* 0x000fe200078ec0ff */
[-C--:B------:R-:W-:Y:S01]  /*6640*/  @!P1 FMUL.FTZ R4, R8, R5.reuse ;  /* 0x0000000508049220 */ /* 0x080fe20000410000 */
[----:B------:R-:W-:Y:S01]  /*6650*/  @!P1 LOP3.LUT R8, R20, 0xffff0000, RZ, 0xc0, !PT ;  /* 0xffff000014089812 */ /* 0x000fe200078ec0ff */
[----:B------:R-:W-:Y:S01]  /*6660*/  @!P1 FFMA.FTZ R41, R18, R5, -R41 ;  /* 0x0000000512299223 */ /* 0x000fe20000010829 */
[----:B------:R-:W-:Y:S01]  /*6670*/  @!P1 LOP3.LUT R5, R21, 0xffff0000, RZ, 0xc0, !PT ;  /* 0xffff000015059812 */ /* 0x000fe200078ec0ff */
[----:B------:R-:W-:Y:S01]  /*6680*/  @!P1 FFMA.FTZ R2, R9, R14, R2 ;  /* 0x0000000e09029223 */ /* 0x000fe20000010002 */
[----:B------:R-:W-:Y:S01]  /*6690*/  @!P1 SHF.L.U32 R29, R25, 0x10, RZ ;  /* 0x00000010191d9819 */ /* 0x000fe200000006ff */
[----:B------:R-:W-:Y:S01]  /*66a0*/  @!P1 FMUL.FTZ R43, R8, R15 ;  /* 0x0000000f082b9220 */ /* 0x000fe20000410000 */
[----:B------:R-:W-:Y:S01]  /*66b0*/  @!P1 LOP3.LUT R9, R23, 0xffff0000, RZ, 0xc0, !PT ;  /* 0xffff000017099812 */ /* 0x000fe200078ec0ff */
[----:B------:R-:W-:Y:S01]  /*66c0*/  @!P1 FMUL.FTZ R42, R5, R19 ;  /* 0x00000013052a9220 */ /* 0x000fe20000410000 */
[----:B------:R-:W-:Y:S01]  /*66d0*/  @!P1 LOP3.LUT R31, R25, 0xffff0000, RZ, 0xc0, !PT ;  /* 0xffff0000191f9812 */ /* 0x000fe200078ec0ff */
[-C--:B------:R-:W-:Y:S01]  /*66e0*/  @!P1 FMUL.FTZ R5, R5, R3.reuse ;  /* 0x0000000305059220 */ /* 0x080fe20000410000 */
[----:B------:R-:W-:Y:S01]  /*66f0*/  @!P1 LOP3.LUT R14, R22, 0xffff0000, RZ, 0xc0, !PT ;  /* 0xffff0000160e9812 */ /* 0x000fe200078ec0ff */
[----:B------:R-:W-:Y:S01]  /*6700*/  @!P1 FFMA.FTZ R42, R24, R3, -R42 ;  /* 0x00000003182a9223 */ /* 0x000fe2000001082a */
[----:B------:R-:W-:Y:S01]  /*6710*/  ISETP.GE.AND P0, PT, R135, c[0x0][0x1d4], PT ;  /* 0x0000750087007a0c */ /* 0x000fe20003f06270 */
[-C--:B------:R-:W-:Y:S02]  /*6720*/  @!P1 FMUL.FTZ R3, R8, R6.reuse ;  /* 0x0000000608039220 */ /* 0x080fe40000410000 */
[----:B------:R-:W-:Y:S01]  /*6730*/  @!P1 IMAD.U32 R8, R23, 0x10000, RZ ;  /* 0x0001000017089824 */ /* 0x000fe200078e00ff */
[----:B------:R-:W-:Y:S01]  /*6740*/  @!P1 F2FP.BF16.PACK_AB R41, R42, R41 ;  /* 0x000000292a29923e */ /* 0x000fe200000010ff */
[----:B------:R-:W-:Y:S02]  /*6750*/  @!P1 FFMA.FTZ R43, R16, R6, -R43 ;  /* 0x00000006102b9223 */ /* 0x000fe4000001082b */
[----:B------:R-:W-:Y:S02]  /*6760*/  @!P1 IMAD.U32 R30, R39, 0x10000, RZ ;  /* 0x00010000271e9824 */ /* 0x000fe400078e00ff */
[----:B------:R-:W-:Y:S01]  /*6770*/  @!P1 IMAD.U32 R6, R7, 0x10000, RZ ;  /* 0x0001000007069824 */ /* 0x000fe200078e00ff */
[----:B------:R-:W-:Y:S01]  /*6780*/  @!P1 F2FP.BF16.PACK_AB R40, R43, R40 ;  /* 0x000000282b28923e */ /* 0x000fe200000010ff */
[C---:B------:R-:W-:Y:S01]  /*6790*/  @!P1 FMUL.FTZ R44, R8.reuse, R29 ;  /* 0x0000001d082c9220 */ /* 0x040fe20000410000 */
[----:B------:R-:W-:Y:S01]  /*67a0*/  @!P1 LOP3.LUT R7, R7, 0xffff0000, RZ, 0xc0, !PT ;  /* 0xffff000007079812 */ /* 0x000fe200078ec0ff */
[----:B------:R-:W-:Y:S01]  /*67b0*/  @!P1 FMUL.FTZ R46, R9, R31 ;  /* 0x0000001f092e9220 */ /* 0x000fe20000410000 */
[----:B------:R-:W-:Y:S01]  /*67c0*/  @!P1 MOV R36, R40 ;  /* 0x0000002800249202 */ /* 0x000fe20000000f00 */
[-C--:B------:R-:W-:Y:S02]  /*67d0*/  @!P1 FMUL.FTZ R8, R8, R6.reuse ;  /* 0x0000000608089220 */ /* 0x080fe40000410000 */
        /* <DEDUP_REMOVED lines=8> */
[----:B------:R-:W-:Y:S01]  /*6860*/  @!P1 IMAD.U32 R26, R38, 0x10000, RZ ;  /* 0x00010000261a9824 */ /* 0x000fe200078e00ff */
[----:B------:R-:W-:Y:S01]  /*6870*/  @!P1 F2FP.BF16.PACK_AB R44, R46, R44 ;  /* 0x0000002c2e2c923e */ /* 0x000fe200000010ff */
[----:B------:R-:W-:Y:S02]  /*6880*/  @!P1 FMUL.FTZ R45, R6, R25 ;  /* 0x00000019062d9220 */ /* 0x000fe40000410000 */
[----:B------:R-:W-:Y:S01]  /*6890*/  @!P1 FMUL.FTZ R47, R14, R27 ;  /* 0x0000001b0e2f9220 */ /* 0x000fe20000410000 */
[----:B------:R-:W-:Y:S01]  /*68a0*/  @!P1 MOV R39, R44 ;  /* 0x0000002c00279202 */ /* 0x000fe20000000f00 */
[-C--:B------:R-:W-:Y:S02]  /*68b0*/  @!P1 FMUL.FTZ R6, R6, R7.reuse ;  /* 0x0000000706069220 */ /* 0x080fe40000410000 */
[----:B------:R-:W-:Y:S02]  /*68c0*/  @!P1 FFMA.FTZ R45, R26, R7, -R45 ;  /* 0x000000071a2d9223 */ /* 0x000fe4000001082d */
[-C--:B------:R-:W-:Y:S02]  /*68d0*/  @!P1 FMUL.FTZ R7, R14, R11.reuse ;  /* 0x0000000b0e079220 */ /* 0x080fe40000410000 */
[----:B------:R-:W-:Y:S02]  /*68e0*/  @!P1 FFMA.FTZ R11, R28, R11, -R47 ;  /* 0x0000000b1c0b9223 */ /* 0x000fe4000001082f */
[----:B------:R-:W-:Y:S02]  /*68f0*/  @!P1 IMAD.MOV.U32 R37, RZ, RZ, R41 ;  /* 0x000000ffff259224 */ /* 0x000fe400078e0029 */
[----:B------:R-:W-:Y:S01]  /*6900*/  @!P1 FFMA.FTZ R3, R15, R16, R3 ;  /* 0x000000100f039223 */ /* 0x000fe20000010003 */
[----:B------:R-:W-:Y:S01]  /*6910*/  @!P1 F2FP.BF16.PACK_AB R11, R11, R45 ;  /* 0x0000002d0b0b923e */ /* 0x000fe200000010ff */
[----:B------:R-:W-:Y:S02]  /*6920*/  @!P1 FFMA.FTZ R4, R17, R18, R4 ;  /* 0x0000001211049223 */ /* 0x000fe40000010004 */
[----:B------:R-:W-:Y:S01]  /*6930*/  @!P1 FFMA.FTZ R5, R19, R24, R5 ;  /* 0x0000001813059223 */ /* 0x000fe20000010005 */
[----:B------:R-:W-:Y:S01]  /*6940*/  @!P1 F2FP.BF16.PACK_AB R2, R3, R2 ;  /* 0x000000020302923e */ /* 0x000fe200000010ff */
[----:B------:R-:W-:Y:S02]  /*6950*/  @!P1 IMAD.MOV.U32 R38, RZ, RZ, R11 ;  /* 0x000000ffff269224 */ /* 0x000fe400078e000b */
[----:B------:R-:W-:Y:S01]  /*6960*/  @!P1 FFMA.FTZ R6, R25, R26, R6 ;  /* 0x0000001a19069223 */ /* 0x000fe20000010006 */
[----:B------:R-:W-:Y:S01]  /*6970*/  @!P1 F2FP.BF16.PACK_AB R4, R5, R4 ;  /* 0x000000040504923e */ /* 0x000fe200000010ff */
[----:B------:R-:W-:Y:S01]  /*6980*/  @!P1 FFMA.FTZ R7, R27, R28, R7 ;  /* 0x0000001c1b079223 */ /* 0x000fe20000010007 */
[----:B------:R1:W-:Y:S01]  /*6990*/  STG.E.128 [R34.64], R36 ;  /* 0x0000002422007986 */ /* 0x0003e2000c101d08 */
        /* <DEDUP_REMOVED lines=15> */
.L_x_2046:
        /* <DEDUP_REMOVED lines=12> */
.L_x_2070:
[----:B------:R-:W-:Y:S05]  /*6b50*/  BSYNC B0 ;  /* 0x0000000000007941 */ /* 0x000fea0003800000 */
.L_x_2069:
        /* <DEDUP_REMOVED lines=10> */
.L_x_2072:
[----:B------:R-:W-:Y:S05]  /*6c00*/  BSYNC B0 ;  /* 0x0000000000007941 */ /* 0x000fea0003800000 */
.L_x_2071:
        /* <DEDUP_REMOVED lines=9> */
.L_x_2062:
[----:B------:R-:W-:Y:S05]  /*6ca0*/  BSYNC B2 ;  /* 0x0000000000027941 */ /* 0x000fea0003800000 */
.L_x_2045:
[----:B-1---5:R-:W-:Y:S01]  /*6cb0*/  IMAD R4, R32, -0x60, RZ ;  /* 0xffffffa020047824 */ /* 0x022fe200078e02ff */
[----:B------:R-:W-:Y:S01]  /*6cc0*/  ISETP.NE.AND P5, PT, R138, RZ, PT ;  /* 0x000000ff8a00720c */ /* 0x000fe20003fa5270 */
[----:B------:R-:W-:Y:S01]  /*6cd0*/  IMAD.WIDE.U32 R14, R32, 0x60, RZ ;  /* 0x00000060200e7825 */ /* 0x000fe200078e00ff */
[----:B------:R-:W-:Y:S02]  /*6ce0*/  BSSY B0, `(.L_x_2073) ;  /* 0x0000045000007945 */ /* 0x000fe40003800000 */
[----:B------:R-:W-:Y:S01]  /*6cf0*/  IADD3 R6, R93, R4, RZ ;  /* 0x000000045d067210 */ /* 0x000fe20007ffe0ff */
[----:B--2---:R-:W-:Y:S01]  /*6d00*/  IMAD R2, R86, 0x60, RZ ;  /* 0x0000006056027824 */ /* 0x004fe200078e02ff */
[----:B------:R-:W-:Y:S02]  /*6d10*/  IADD3 R5, P0, R95, R14, RZ ;  /* 0x0000000e5f057210 */ /* 0x000fe40007f1e0ff */
[----:B------:R-:W-:Y:S01]  /*6d20*/  ISETP.GE.AND P1, PT, R6, 0x21, PT ;  /* 0x000000210600780c */ /* 0x000fe20003f26270 */
[----:B------:R-:W-:Y:S04]  /*6d30*/  IMAD.IADD R2, R15, 0x1, R2 ;  /* 0x000000010f027824 */ /* 0x000fe800078e0202 */
[----:B------:R-:W-:Y:S08]  /*6d40*/  IMAD.X R3, R2, 0x1, R94, P0 ;  /* 0x0000000102037824 */ /* 0x000ff000000e065e */
[----:B------:R-:W-:Y:S05]  /*6d50*/  @P1 IADD3 R8, P0, R5, 0x20, RZ ;  /* 0x0000002005081810 */ /* 0x000fea0007f1e0ff */
[----:B------:R-:W-:Y:S01]  /*6d60*/  @P1 IMAD.X R7, RZ, RZ, R3, P0 ;  /* 0x000000ffff071224 */ /* 0x000fe200000e0603 */
[----:B------:R-:W-:Y:S03]  /*6d70*/  ISETP.GE.AND P0, PT, R6, 0x41, PT ;  /* 0x000000410600780c */ /* 0x000fe60003f06270 */
[----:B------:R-:W-:Y:S04]  /*6d80*/  @P1 IMAD R7, R7, c[0x0][0x258], RZ ;  /* 0x0000960007071a24 */ /* 0x000fe800078e02ff */
[----:B------:R-:W-:Y:S06]  /*6d90*/  @P1 IMAD R7, R8, c[0x0][0x25c], R7 ;  /* 0x0000970008071a24 */ /* 0x000fec00078e0207 */
[----:B------:R-:W-:Y:S05]  /*6da0*/  @P0 IADD3 R11, P2, R5, 0x40, RZ ;  /* 0x00000040050b0810 */ /* 0x000fea0007f5e0ff */
[----:B------:R-:W-:Y:S01]  /*6db0*/  @P0 IMAD.X R9, RZ, RZ, R3, P2 ;  /* 0x000000ffff090224 */ /* 0x000fe200010e0603 */
[----:B------:R-:W-:Y:S03]  /*6dc0*/  ISETP.GE.AND P2, PT, R6, 0x1, PT ;  /* 0x000000010600780c */ /* 0x000fe60003f46270 */
[----:B------:R-:W-:Y:S04]  /*6dd0*/  @P0 IMAD R9, R9, c[0x0][0x258], RZ ;  /* 0x0000960009090a24 */ /* 0x000fe800078e02ff */
[----:B------:R-:W-:Y:S06]  /*6de0*/  @P0 IMAD R9, R11, c[0x0][0x25c], R9 ;  /* 0x000097000b090a24 */ /* 0x000fec00078e0209 */
[----:B------:R-:W-:Y:S01]  /*6df0*/  @P2 MOV R18, R142 ;  /* 0x0000008e00122202 */ /* 0x000fe20000000f00 */
[----:B------:R-:W-:Y:S02]  /*6e00*/  @P2 IMAD.MOV.U32 R19, RZ, RZ, R90 ;  /* 0x000000ffff132224 */ /* 0x000fe400078e005a */
[----:B------:R-:W-:Y:S02]  /*6e10*/  @P2 IMAD R3, R3, c[0x0][0x258], RZ ;  /* 0x0000960003032a24 */ /* 0x000fe400078e02ff */
[C---:B------:R-:W-:Y:S04]  /*6e20*/  @P2 IMAD.WIDE.U32 R18, R5.reuse, c[0x0][0x258], R18 ;  /* 0x0000960005122a25 */ /* 0x040fe800078e0012 */
[----:B------:R-:W-:Y:S01]  /*6e30*/  @P2 IMAD R3, R5, c[0x0][0x25c], R3 ;  /* 0x0000970005032a24 */ /* 0x000fe200078e0203 */
[C---:B------:R-:W-:Y:S04]  /*6e40*/  @P2 LEA R16, P3, R18.reuse, c[0x0][0x250], 0x1 ;  /* 0x0000940012102a11 */ /* 0x040fe800078608ff */
[----:B------:R-:W-:Y:S02]  /*6e50*/  @P2 IADD3 R3, R19, R3, RZ ;  /* 0x0000000313032210 */ /* 0x000fe40007ffe0ff */
[----:B------:R-:W-:Y:S02]  /*6e60*/  @P1 MOV R19, R90 ;  /* 0x0000005a00131202 */ /* 0x000fe40000000f00 */
[----:B------:R-:W-:Y:S01]  /*6e70*/  @P2 LEA.HI.X R17, R18, c[0x0][0x254], R3, 0x1, P3 ;  /* 0x0000950012112a11 */ /* 0x000fe200018f0c03 */
[----:B------:R-:W-:Y:S04]  /*6e80*/  @P1 IMAD.MOV.U32 R18, RZ, RZ, R142 ;  /* 0x000000ffff121224 */ /* 0x000fe800078e008e */
[----:B------:R-:W-:Y:S01]  /*6e90*/  @!PT LDS RZ, [RZ] ;  /* 0x00000000fffff984 */ /* 0x000fe20000000800 */
[----:B------:R-:W-:Y:S01]  /*6ea0*/  @!PT LDS RZ, [RZ] ;  /* 0x00000000fffff984 */ /* 0x000fe20000000800 */
[----:B------:R-:W-:Y:S01]  /*6eb0*/  @!PT LDS RZ, [RZ] ;  /* 0x00000000fffff984 */ /* 0x000fe20000000800 */
[----:B------:R1:W-:Y:S01]  /*6ec0*/  @P2 LDGSTS.E.BYPASS.LTC128B.128 [R234+0x100], [R16.64], !P5 ;  /* 0x0010000010ea2fae */ /* 0x0003e2000e901d48 */
[----:B------:R-:W-:Y:S04]  /*6ed0*/  @P1 IMAD.WIDE.U32 R18, R8, c[0x0][0x258], R18 ;  /* 0x0000960008121a25 */ /* 0x000fe800078e0012 */
[----:B------:R1:W-:Y:S01]  /*6ee0*/  @P2 LDGSTS.E.BYPASS.LTC128B.128 [R234+0x3100], [R16.64+0x80], !P6 ;  /* 0x0310008010ea2fae */ /* 0x0003e2000f101d48 */
[----:B------:R-:W-:Y:S01]  /*6ef0*/  @P1 IMAD.IADD R7, R19, 0x1, R7 ;  /* 0x0000000113071824 */ /* 0x000fe200078e0207 */
[C---:B------:R-:W-:Y:S01]  /*6f00*/  @P1 LEA R6, P3, R18.reuse, c[0x0][0x250], 0x1 ;  /* 0x0000940012061a11 */ /* 0x040fe200078608ff */
[----:B------:R-:W-:Y:S01]  /*6f10*/  @P0 IMAD.MOV.U32 R19, RZ, RZ, R90 ;  /* 0x000000ffff130224 */ /* 0x000fe200078e005a */
[----:B------:R-:W-:Y:S02]  /*6f20*/  IADD3 R3, P2, R89, R14, RZ ;  /* 0x0000000e59037210 */ /* 0x000fe40007f5e0ff */
[----:B------:R-:W-:Y:S02]  /*6f30*/  @P1 LEA.HI.X R7, R18, c[0x0][0x254], R7, 0x1, P3 ;  /* 0x0000950012071a11 */ /* 0x000fe400018f0c07 */
[----:B------:R-:W-:Y:S01]  /*6f40*/  @P0 MOV R18, R142 ;  /* 0x0000008e00120202 */ /* 0x000fe20000000f00 */
[----:B------:R-:W-:Y:S02]  /*6f50*/  IMAD.X R2, R2, 0x1, R88, P2 ;  /* 0x0000000102027824 */ /* 0x000fe400010e0658 */
[----:B------:R1:W-:Y:S02]  /*6f60*/  @P1 LDGSTS.E.BYPASS.LTC128B.128 [R219+0x1100], [R6.64], !P5 ;  /* 0x0110000006db1fae */ /* 0x0003e4000e901d48 */
[----:B------:R-:W-:Y:S03]  /*6f70*/  @P0 IMAD.WIDE.U32 R18, R11, c[0x0][0x258], R18 ;  /* 0x000096000b120a25 */ /* 0x000fe600078e0012 */
[----:B------:R1:W-:Y:S02]  /*6f80*/  @P1 LDGSTS.E.BYPASS.LTC128B.128 [R219+0x4100], [R6.64+0x80], !P6 ;  /* 0x0410008006db1fae */ /* 0x0003e4000f101d48 */
[C---:B------:R-:W-:Y:S02]  /*6f90*/  @P0 LEA R8, P3, R18.reuse, c[0x0][0x250], 0x1 ;  /* 0x0000940012080a11 */ /* 0x040fe400078608ff */
[----:B------:R-:W-:Y:S04]  /*6fa0*/  @P0 IADD3 R9, R19, R9, RZ ;  /* 0x0000000913090210 */ /* 0x000fe80007ffe0ff */
[----:B------:R-:W-:Y:S05]  /*6fb0*/  @P0 LEA.HI.X R9, R18, c[0x0][0x254], R9, 0x1, P3 ;  /* 0x0000950012090a11 */ /* 0x000fea00018f0c09 */
[----:B------:R2:W-:Y:S05]  /*6fc0*/  @P0 LDGSTS.E.BYPASS.LTC128B.128 [R219+0x2100], [R8.64], !P5 ;  /* 0x0210000008db0fae */ /* 0x0005ea000e901d48 */
[----:B------:R2:W-:Y:S05]  /*6fd0*/  @P0 LDGSTS.E.BYPASS.LTC128B.128 [R219+0x5100], [R8.64+0x80], !P6 ;  /* 0x0510008008db0fae */ /* 0x0005ea000f101d48 */
[----:B------:R-:W0:Y:S01]  /*6fe0*/  LDGDEPBAR ;  /* 0x00000000000079af */ /* 0x000e220000000000 */
[----:B--2---:R-:W-:Y:S01]  /*6ff0*/  IADD3 R8, R4, R0, RZ ;  /* 0x0000000004087210 */ /* 0x004fe20007ffe0ff */
[----:B------:R-:W-:Y:S04]  /*7000*/  DEPBAR.LE SB0, 0x0 ;  /* 0x000080000000791a */ /* 0x000fe80000000000 */
[----:B------:R-:W-:Y:S01]  /*7010*/  BAR.SYNC.DEFER_BLOCKING 0x0 ;  /* 0x0000000000007b1d */ /* 0x000fe20000010000 */
[----:B------:R-:W-:Y:S04]  /*7020*/  IMNMX R8, R8, 0x60, PT ;  /* 0x0000006008087817 */ /* 0x000fe80003800200 */
[----:B------:R-:W-:Y:S11]  /*7030*/  ISETP.GE.AND P0, PT, R77, R8, PT ;  /* 0x000000084d00720c */ /* 0x000ff60003f06270 */
[----:B------:R-:W-:Y:S02]  /*7040*/  @!UPT UIADD3 URZ, URZ, URZ, URZ ;  /* 0x0000003f3f3ff290 */ /* 0x000fe4000fffe03f */
[----:B------:R-:W-:-:S05]  /*7050*/  @P0 BRA `(.L_x_2074) ;  /* 0x000000d000000947 */ /* 0x000fca0003800000 */
[----:B-1----:R-:W-:Y:S01]  /*7060*/  MOV R86, R140 ;  /* 0x0000008c00567202 */ /* 0x002fe20000000f00 */
[----:B------:R-:W-:Y:S04]  /*7070*/  IMAD R4, R2, c[0x0][0x208], RZ ;  /* 0x0000820002047a24 */ /* 0x000fe800078e02ff */
[C---:B------:R-:W-:Y:S04]  /*7080*/  IMAD.WIDE.U32 R6, R3.reuse, c[0x0][0x208], R86 ;  /* 0x0000820003067a25 */ /* 0x040fe800078e0056 */
        /* <DEDUP_REMOVED lines=10> */
.L_x_2074:
[----:B-1----:R-:W-:Y:S05]  /*7130*/  BSYNC B0 ;  /* 0x0000000000007941 */ /* 0x002fea0003800000 */
.L_x_2073:
[----:B------:R-:W-:Y:S01]  /*7140*/  ISETP.GE.AND P0, PT, R74, R8, PT ;  /* 0x000000084a00720c */ /* 0x000fe20003f06270 */
[----:B------:R-:W-:Y:S01]  /*7150*/  @!UPT UIADD3 URZ, URZ, URZ, URZ ;  /* 0x0000003f3f3ff290 */ /* 0x000fe2000fffe03f */
[----:B------:R-:W-:Y:S11]  /*7160*/  BSSY B0, `(.L_x_2075) ;  /* 0x0000011000007945 */ /* 0x000ff60003800000 */
[----:B------:R-:W-:-:S05]  /*7170*/  @P0 BRA `(.L_x_2076) ;  /* 0x000000f000000947 */ /* 0x000fca0003800000 */
[----:B------:R-:W-:Y:S02]  /*7180*/  IADD3 R5, P0, R3, 0x20, RZ ;  /* 0x0000002003057810 */ /* 0x000fe40007f1e0ff */
[----:B------:R-:W-:Y:S03]  /*7190*/  MOV R86, R140 ;  /* 0x0000008c00567202 */ /* 0x000fe60000000f00 */
[----:B------:R-:W-:Y:S02]  /*71a0*/  IMAD.X R4, RZ, RZ, R2, P0 ;  /* 0x000000ffff047224 */ /* 0x000fe400000e0602 */
[C---:B------:R-:W-:Y:S04]  /*71b0*/  IMAD.WIDE.U32 R6, R5.reuse, c[0x0][0x208], R86 ;  /* 0x0000820005067a25 */ /* 0x040fe800078e0056 */
[----:B------:R-:W-:Y:S01]  /*71c0*/  IMAD R4, R4, c[0x0][0x208], RZ ;  /* 0x0000820004047a24 */ /* 0x000fe200078e02ff */
[C---:B------:R-:W-:Y:S03]  /*71d0*/  LEA R14, P0, R6.reuse, c[0x0][0x1f8], 0x1 ;  /* 0x00007e00060e7a11 */ /* 0x040fe600078008ff */
[----:B------:R-:W-:Y:S04]  /*71e0*/  IMAD R4, R5, c[0x0][0x20c], R4 ;  /* 0x0000830005047a24 */ /* 0x000fe800078e0204 */
[----:B------:R-:W-:Y:S05]  /*71f0*/  IMAD.IADD R4, R7, 0x1, R4 ;  /* 0x0000000107047824 */ /* 0x000fea00078e0204 */
[----:B------:R-:W-:Y:S02]  /*7200*/  LEA.HI.X R15, R6, c[0x0][0x1fc], R4, 0x1, P0 ;  /* 0x00007f00060f7a11 */ /* 0x000fe400000f0c04 */
[----:B------:R-:W-:Y:S11]  /*7210*/  ISETP.GE.AND P0, PT, R63, c[0x0][0x1d4], PT ;  /* 0x000075003f007a0c */ /* 0x000ff60003f06270 */
[----:B------:R-:W-:Y:S02]  /*7220*/  @!UPT UIADD3 URZ, URZ, URZ, URZ ;  /* 0x0000003f3f3ff290 */ /* 0x000fe4000fffe03f */
[----:B------:R-:W1:Y:S04]  /*7230*/  @!P0 LDS.128 R4, [R234+0x4100] ;  /* 0x00410000ea048984 */ /* 0x000e680000000c00 */
[----:B-1----:R-:W-:Y:S04]  /*7240*/  @!P0 STG.E.128 [R14.64+0x80], R4 ;  /* 0x000080040e008986 */ /* 0x002fe8000c101d08 */
[----:B------:R-:W1:Y:S04]  /*7250*/  @!P4 LDS.128 R4, [R234+0x1100] ;  /* 0x00110000ea04c984 */ /* 0x000e680000000c00 */
[----:B-1----:R1:W-:Y:S02]  /*7260*/  @!P4 STG.E.128 [R14.64], R4 ;  /* 0x000000040e00c986 */ /* 0x0023e4000c101d08 */
.L_x_2076:
[----:B------:R-:W-:Y:S05]  /*7270*/  BSYNC B0 ;  /* 0x0000000000007941 */ /* 0x000fea0003800000 */
.L_x_2075:
[----:B------:R-:W-:Y:S01]  /*7280*/  ISETP.GE.AND P0, PT, R71, R8, PT ;  /* 0x000000084700720c */ /* 0x000fe20003f06270 */
[----:B------:R-:W-:Y:S01]  /*7290*/  @!UPT UIADD3 URZ, URZ, URZ, URZ ;  /* 0x0000003f3f3ff290 */ /* 0x000fe2000fffe03f */
[----:B------:R-:W-:Y:S11]  /*72a0*/  BSSY B0, `(.L_x_2077) ;  /* 0x0000011000007945 */ /* 0x000ff60003800000 */
[----:B------:R-:W-:-:S05]  /*72b0*/  @P0 BRA `(.L_x_2078) ;  /* 0x000000f000000947 */ /* 0x000fca0003800000 */
[----:B------:R-:W-:Y:S02]  /*72c0*/  IADD3 R3, P0, R3, 0x40, RZ ;  /* 0x0000004003037810 */ /* 0x000fe40007f1e0ff */
[----:B------:R-:W-:Y:S03]  /*72d0*/  MOV R86, R140 ;  /* 0x0000008c00567202 */ /* 0x000fe60000000f00 */
[----:B------:R-:W-:Y:S02]  /*72e0*/  IMAD.X R2, RZ, RZ, R2, P0 ;  /* 0x000000ffff027224 */ /* 0x000fe400000e0602 */
[C---:B-1----:R-:W-:Y:S04]  /*72f0*/  IMAD.WIDE.U32 R4, R3.reuse, c[0x0][0x208], R86 ;  /* 0x0000820003047a25 */ /* 0x042fe800078e0056 */
        /* <DEDUP_REMOVED lines=11> */
.L_x_2078:
[----:B------:R-:W-:Y:S05]  /*73b0*/  BSYNC B0 ;  /* 0x0000000000007941 */ /* 0x000fea0003800000 */
.L_x_2077:
[C---:B------:R-:W-:Y:S02]  /*73c0*/  ISETP.GT.AND P0, PT, R32.reuse, R101, PT ;  /* 0x000000652000720c */ /* 0x040fe40003f04270 */
[----:B------:R-:W-:Y:S11]  /*73d0*/  IADD3 R32, R32, -0x1, RZ ;  /* 0xffffffff20207810 */ /* 0x000ff60007ffe0ff */
[----:B------:R-:W-:Y:S01]  /*73e0*/  @P0 SHF.R.S32.HI R3, RZ, 0x1f, R32 ;  /* 0x0000001fff030819 */ /* 0x000fe20000011420 */
[----:B-1----:R-:W-:Y:S02]  /*73f0*/  @P0 IMAD.MOV.U32 R4, RZ, RZ, R144 ;  /* 0x000000ffff040224 */ /* 0x002fe400078e0090 */
[----:B------:R-:W-:Y:S02]  /*7400*/  @P0 IMAD.MOV.U32 R5, RZ, RZ, R167 ;  /* 0x000000ffff050224 */ /* 0x000fe400078e00a7 */
[----:B------:R-:W-:Y:S02]  /*7410*/  @P0 IMAD R2, R104, R32, RZ ;  /* 0x0000002068020224 */ /* 0x000fe400078e02ff */
[-C--:B------:R-:W-:Y:S04]  /*7420*/  @P0 IMAD.WIDE.U32 R4, R32, R170.reuse, R4 ;  /* 0x000000aa20040225 */ /* 0x080fe800078e0004 */
[----:B------:R-:W-:Y:S01]  /*7430*/  @P0 IMAD R2, R3, R170, R2 ;  /* 0x000000aa03020224 */ /* 0x000fe200078e0202 */
[----:B------:R-:W-:Y:S02]  /*7440*/  @P0 LEA R6, P1, R4, c[0x0][0x220], 0x1 ;  /* 0x0000880004060a11 */ /* 0x000fe400078208ff */
[----:B------:R-:W-:Y:S01]  /*7450*/  @P0 SHF.L.U32 R3, R110, 0x1, RZ ;  /* 0x000000016e030819 */ /* 0x000fe200000006ff */
[----:B------:R-:W-:Y:S05]  /*7460*/  @P0 IMAD.IADD R2, R5, 0x1, R2 ;  /* 0x0000000105020824 */ /* 0x000fea00078e0202 */
[----:B------:R-:W-:Y:S02]  /*7470*/  @P0 LEA.HI.X R7, R4, c[0x0][0x224], R2, 0x1, P1 ;  /* 0x0000890004070a11 */ /* 0x000fe400008f0c02 */
[----:B------:R-:W-:Y:S02]  /*7480*/  @P0 IADD3 R4, P1, R3, R6, RZ ;  /* 0x0000000603040210 */ /* 0x000fe40007f3e0ff */
[----:B------:R-:W-:Y:S01]  /*7490*/  @P0 SHF.L.U64.HI R2, R110, 0x1, R109 ;  /* 0x000000016e020819 */ /* 0x000fe2000001026d */
[----:B------:R-:W-:Y:S01]  /*74a0*/  @!PT LDS RZ, [RZ] ;  /* 0x00000000fffff984 */ /* 0x000fe20000000800 */
[----:B------:R-:W-:Y:S01]  /*74b0*/  @!PT LDS RZ, [RZ] ;  /* 0x00000000fffff984 */ /* 0x000fe20000000800 */
[----:B------:R-:W-:Y:S01]  /*74c0*/  @!PT LDS RZ, [RZ] ;  /* 0x00000000fffff984 */ /* 0x000fe20000000800 */
[----:B------:R1:W-:Y:S04]  /*74d0*/  @P0 LDGSTS.E.BYPASS.LTC128B.128 [R234+0x8100], [R6.64], !P5 ;  /* 0x0810000006ea0fae */ /* 0x0003e8000e901d48 */
[----:B------:R1:W-:Y:S01]  /*74e0*/  @P0 LDGSTS.E.BYPASS.LTC128B.128 [R234+0xb100], [R6.64+0x80], !P6 ;  /* 0x0b10008006ea0fae */ /* 0x0003e2000f101d48 */
[----:B------:R-:W-:Y:S01]  /*74f0*/  @P0 IMAD.X R5, R2, 0x1, R7, P1 ;  /* 0x0000000102050824 */ /* 0x000fe200008e0607 */
[----:B------:R-:W-:Y:S04]  /*7500*/  @P0 IADD3 R8, P1, R4, R3, RZ ;  /* 0x0000000304080210 */ /* 0x000fe80007f3e0ff */
[----:B------:R1:W-:Y:S01]  /*7510*/  @P0 LDGSTS.E.BYPASS.LTC128B.128 [R234+0x9100], [R4.64], !P5 ;  /* 0x0910000004ea0fae */ /* 0x0003e2000e901d48 */
[----:B------:R-:W-:Y:S03]  /*7520*/  @P0 IADD3.X R9, R5, R2, RZ, P1, !PT ;  /* 0x0000000205090210 */ /* 0x000fe60000ffe4ff */
[----:B------:R1:W-:Y:S04]  /*7530*/  @P0 LDGSTS.E.BYPASS.LTC128B.128 [R234+0xc100], [R4.64+0x80], !P6 ;  /* 0x0c10008004ea0fae */ /* 0x0003e8000f101d48 */
[----:B------:R1:W-:Y:S04]  /*7540*/  @P0 LDGSTS.E.BYPASS.LTC128B.128 [R234+0xa100], [R8.64], !P5 ;  /* 0x0a10000008ea0fae */ /* 0x0003e8000e901d48 */
[----:B------:R1:W-:Y:S04]  /*7550*/  @P0 LDGSTS.E.BYPASS.LTC128B.128 [R234+0xd100], [R8.64+0x80], !P6 ;  /* 0x0d10008008ea0fae */ /* 0x0003e8000f101d48 */
[----:B------:R-:W0:Y:S01]  /*7560*/  LDGDEPBAR ;  /* 0x00000000000079af */ /* 0x000e220000000000 */
[----:B------:R-:W-:-:S05]  /*7570*/  @P0 BRA `(.L_x_2079) ;  /* 0xffffbba000000947 */ /* 0x000fca000383ffff */
[----:B------:R-:W-:Y:S01]  /*7580*/  WARPSYNC 0xffffffff ;  /* 0xffffffff00007948 */ /* 0x000fe20003800000 */
[----:B------:R-:W-:Y:S06]  /*7590*/  BAR.SYNC.DEFER_BLOCKING 0x0 ;  /* 0x0000000000007b1d */ /* 0x000fec0000010000 */
.L_x_2044:
[----:B------:R-:W-:Y:S01]  /*75a0*/  ISETP.NE.AND P3, PT, R228, 0x1, PT ;  /* 0x00000001e400780c */ /* 0x000fe20003f65270 */
[----:B------:R-:W-:Y:S01]  /*75b0*/  IMAD.IADD R15, R82, 0x1, R83 ;  /* 0x00000001520f7824 */ /* 0x000fe200078e0253 */
[----:B------:R-:W-:-:S02]  /*75c0*/  IADD3 R3, R209, 0x7f, RZ ;  /* 0x0000007fd1037810 */ /* 0x000fc40007ffe0ff */
[----:B------:R-:W-:Y:S02]  /*75d0*/  ISETP.GE.AND P1, PT, R232, 0x1, PT ;  /* 0x00000001e800780c */ /* 0x000fe40003f26270 */
[----:B------:R-:W-:-:S07]  /*75e0*/  IADD3 R0, R231, 0x1, -R229 ;  /* 0x00000001e7007810 */ /* 0x000fce0007ffe8e5 */
[----:B------:R-:W-:-:S05]  /*75f0*/  @P3 IMAD.HI.U32 R2, R3, c[0x0][0x2c8], RZ ;  /* 0x0000b20003023a27 */ /* 0x000fca00078e00ff */
[----:B------:R-:W-:-:S05]  /*7600*/  @P3 SHF.R.U32.HI R3, RZ, c[0x0][0x2cc], R2 ;  /* 0x0000b300ff033a19 */ /* 0x000fca0000011602 */
[----:B------:R-:W-:-:S05]  /*7610*/  IMAD.IADD R0, R0, 0x1, R3 ;  /* 0x0000000100007824 */ /* 0x000fca00078e0203 */
[----:B------:R-:W-:Y:S01]  /*7620*/  IADD3 R3, R0, c[0x0][0x328], RZ ;  /* 0x0000ca0000037a10 */ /* 0x000fe20007ffe0ff */
[----:B------:R-:W-:Y:S05]  /*7630*/  @!P1 BRA `(.L_x_2080) ;  /* 0x0000011000009947 */ /* 0x000fea0003800000 */
[C---:B------:R-:W-:Y:S01]  /*7640*/  ISETP.GT.AND P0, PT, R0.reuse, RZ, PT ;  /* 0x000000ff0000720c */ /* 0x040fe20003f04270 */
[----:B------:R-:W-:Y:S01]  /*7650*/  BSSY B0, `(.L_x_2081) ;  /* 0x000000d000007945 */ /* 0x000fe20003800000 */
[----:B-1----:R-:W-:Y:S01]  /*7660*/  IADD3 R4, R0, -0x1, RZ ;  /* 0xffffffff00047810 */ /* 0x002fe20007ffe0ff */
        /* <DEDUP_REMOVED lines=8> */
.L_x_2082:
[----:B------:R-:W-:-:S13]  /*76f0*/  ISETP.NE.AND P0, PT, R2, 0x1, PT ;  /* 0x000000010200780c */ /* 0x000fda0003f05270 */
[----:B------:R-:W-:-:S05]  /*7700*/  @P0 IMAD.HI.U32 R0, R4, c[0x0][0x330], RZ ;  /* 0x0000cc0004000a27 */ /* 0x000fca00078e00ff */
[----:B------:R-:W-:Y:S02]  /*7710*/  @P0 SHF.R.U32.HI R4, RZ, c[0x0][0x334], R0 ;  /* 0x0000cd00ff040a19 */ /* 0x000fe40000011600 */
.L_x_2083:
[----:B------:R-:W-:Y:S05]  /*7720*/  BSYNC B0 ;  /* 0x0000000000007941 */ /* 0x000fea0003800000 */
.L_x_2081:
[----:B------:R-:W-:-:S05]  /*7730*/  IMAD R2, R4, R2, c[0x0][0x32c] ;  /* 0x0000cb0004027624 */ /* 0x000fca00078e0202 */
[----:B------:R-:W-:-:S04]  /*7740*/  IMNMX R3, R3, R2, PT ;  /* 0x0000000203037217 */ /* 0x000fc80003800200 */
.L_x_2080:
        /* <DEDUP_REMOVED lines=21> */
.L_x_2086:
[----:B------:R-:W-:-:S04]  /*78a0*/  MOV R2, c[0x0][0x32c] ;  /* 0x0000cb0000027a02 */ /* 0x000fc80000000f00 */
[----:B------:R-:W-:-:S13]  /*78b0*/  ISETP.NE.AND P0, PT, R2, 0x1, PT ;  /* 0x000000010200780c */ /* 0x000fda0003f05270 */
[----:B------:R-:W-:-:S05]  /*78c0*/  @P0 IMAD.HI.U32 R2, R84, c[0x0][0x330], RZ ;  /* 0x0000cc0054020a27 */ /* 0x000fca00078e00ff */
[----:B------:R-:W-:Y:S02]  /*78d0*/  @P0 SHF.R.U32.HI R84, RZ, c[0x0][0x334], R2 ;  /* 0x0000cd00ff540a19 */ /* 0x000fe40000011602 */
.L_x_2087:
[----:B------:R-:W-:Y:S05]  /*78e0*/  BSYNC B0 ;  /* 0x0000000000007941 */ /* 0x000fea0003800000 */
.L_x_2085:
[----:B------:R-:W-:-:S05]  /*78f0*/  IMAD R84, R84, c[0x0][0x32c], RZ ;  /* 0x0000cb0054547a24 */ /* 0x000fca00078e02ff */
[----:B------:R-:W-:-:S05]  /*7900*/  IMNMX R0, R0, R84, !PT ;  /* 0x0000005400007217 */ /* 0x000fca0007800200 */
.L_x_2084:
        /* <DEDUP_REMOVED lines=8> */
[-C--:B-1----:R-:W-:Y:S02]  /*7990*/  IABS R4, R102.reuse ;  /* 0x0000006600047213 */ /* 0x082fe40000000000 */
        /* <DEDUP_REMOVED lines=26> */
.L_x_2089:
[----:B------:R-:W-:Y:S05]  /*7b40*/  BSYNC B0 ;  /* 0x0000000000007941 */ /* 0x000fea0003800000 */
.L_x_2088:
[----:B------:R-:W-:Y:S01]  /*7b50*/  IMAD R237, R233, R2, R237 ;  /* 0x00000002e9ed7224 */ /* 0x000fe200078e02ed */
        /* <DEDUP_REMOVED lines=27> */
[----:B-1----:R-:W-:Y:S01]  /*7d10*/  CS2R R8, SRZ ;  /* 0x0000000000087805 */ /* 0x002fe2000001ff00 */
        /* <DEDUP_REMOVED lines=13> */
[----:B------:R-:W-:-:S05]  /*7df0*/  @P1 MOV R0, 0x4 ;  /* 0x0000000400001802 */ /* 0x000fca0000000f00 */
[----:B------:R-:W-:-:S05]  /*7e00*/  @P1 IMAD.WIDE R2, R211, R0, c[0x0][0x340] ;  /* 0x0000d000d3021625 */ /* 0x000fca00078e0200 */
[----:B------:R1:W2:Y:S01]  /*7e10*/  @P1 LDG.E R0, [R2.64] ;  /* 0x0000000802001981 */ /* 0x0002a2000c1e1900 */
[----:B------:R-:W-:Y:S01]  /*7e20*/  MOV R9, R117 ;  /* 0x0000007500097202 */ /* 0x000fe20000000f00 */
[----:B------:R-:W-:Y:S01]  /*7e30*/  IMAD.MOV.U32 R8, RZ, RZ, R116 ;  /* 0x000000ffff087224 */ /* 0x000fe200078e0074 */
[----:B------:R-:W-:Y:S01]  /*7e40*/  WARPSYNC 0xffffffff ;  /* 0xffffffff00007948 */ /* 0x000fe20003800000 */
[----:B------:R-:W-:Y:S02]  /*7e50*/  IADD3 R102, R14, -0x1, RZ ;  /* 0xffffffff0e667810 */ /* 0x000fe40007ffe0ff */
        /* <DEDUP_REMOVED lines=9> */
[----:B------:R-:W-:Y:S01]  /*7ef0*/  IMAD.IADD R5, R7, 0x1, R4 ;  /* 0x0000000107057824 */ /* 0x000fe200078e0204 */
[----:B------:R-:W-:Y:S01]  /*7f00*/  MOV R4, R6 ;  /* 0x0000000600047202 */ /* 0x000fe20000000f00 */
[----:B------:R-:W-:Y:S01]  /*7f10*/  IMAD R3, R2, c[0x0][0x20c], R3 ;  /* 0x0000830002037a24 */ /* 0x000fe200078e0203 */
[----:B------:R-:W-:-:S03]  /*7f20*/  SHF.R.S32.HI R2, RZ, 0x1f, R211 ;  /* 0x0000001fff027819 */ /* 0x000fc600000114d3 */
[----:B------:R-:W-:-:S04]  /*7f30*/  IMAD.WIDE.U32 R4, R227, c[0x0][0x1e8], R4 ;  /* 0x00007a00e3047a25 */ /* 0x000fc800078e0004 */
[----:B------:R-:W-:Y:S01]  /*7f40*/  IMAD.IADD R9, R9, 0x1, R3 ;  /* 0x0000000109097824 */ /* 0x000fe200078e0203 */
[----:B------:R-:W-:Y:S01]  /*7f50*/  MOV R240, R4 ;  /* 0x0000000400f07202 */ /* 0x000fe20000000f00 */
[C---:B------:R-:W-:Y:S01]  /*7f60*/  IMAD R241, R227.reuse, c[0x0][0x1ec], R5 ;  /* 0x00007b00e3f17a24 */ /* 0x040fe200078e0205 */
[----:B------:R-:W-:Y:S01]  /*7f70*/  SHF.R.S32.HI R5, RZ, 0x1f, R80 ;  /* 0x0000001fff057819 */ /* 0x000fe20000011450 */
[----:B------:R-:W-:Y:S01]  /*7f80*/  IMAD.WIDE.U32 R238, R227, c[0x0][0x210], R8 ;  /* 0x00008400e3ee7a25 */ /* 0x000fe200078e0008 */
[----:B------:R-:W-:-:S03]  /*7f90*/  SHF.R.S32.HI R3, RZ, 0x1f, R63 ;  /* 0x0000001fff037819 */ /* 0x000fc6000001143f */
[----:B------:R-:W-:Y:S02]  /*7fa0*/  IMAD R239, R227, c[0x0][0x214], R239 ;  /* 0x00008500e3ef7a24 */ /* 0x000fe400078e02ef */
[----:B------:R-:W-:-:S04]  /*7fb0*/  IMAD R5, R5, c[0x0][0x178], RZ ;  /* 0x00005e0005057a24 */ /* 0x000fc800078e02ff */
[C---:B------:R-:W-:Y:S02]  /*7fc0*/  IMAD R5, R80.reuse, c[0x0][0x17c], R5 ;  /* 0x00005f0050057a24 */ /* 0x040fe400078e0205 */
[----:B------:R-:W-:-:S04]  /*7fd0*/  IMAD.WIDE.U32 R80, R80, c[0x0][0x178], RZ ;  /* 0x00005e0050507a25 */ /* 0x000fc800078e00ff */
[----:B------:R-:W-:Y:S01]  /*7fe0*/  IMAD.IADD R5, R81, 0x1, R5 ;  /* 0x0000000151057824 */ /* 0x000fe200078e0205 */
        /* <DEDUP_REMOVED lines=15> */
[----:B------:R-:W-:-:S03]  /*80e0*/  IMAD R235, R0, c[0x0][0x21c], R235 ;  /* 0x0000870000eb7a24 */ /* 0x000fc600078e02eb */
[----:B------:R-:W-:Y:S02]  /*80f0*/  IADD3 R236, R241, R236, RZ ;  /* 0x000000ecf1ec7210 */ /* 0x000fe40007ffe0ff */
[----:B------:R-:W-:Y:S02]  /*8100*/  IADD3 R235, R239, R235, RZ ;  /* 0x000000ebefeb7210 */ /* 0x000fe40007ffe0ff */
[----:B------:R-:W-:Y:S01]  /*8110*/  IMAD R0, R64, 0x20, R77 ;  /* 0x0000002040007824 */ /* 0x000fe200078e024d */
[----:B------:R-:W-:Y:S01]  /*8120*/  SHF.R.S32.HI R30, RZ, 0x1f, R102 ;  /* 0x0000001fff1e7819 */ /* 0x000fe20000011466 */
[----:B------:R-:W-:Y:S01]  /*8130*/  IMAD.MOV.U32 R8, RZ, RZ, R80 ;  /* 0x000000ffff087224 */ /* 0x000fe200078e0050 */
[----:B------:R-:W-:Y:S01]  /*8140*/  BAR.SYNC.DEFER_BLOCKING 0x0 ;  /* 0x0000000000007b1d */ /* 0x000fe20000010000 */
[----:B------:R-:W-:Y:S02]  /*8150*/  IMAD.IADD R0, R209, 0x1, R0 ;  /* 0x00000001d1007824 */ /* 0x000fe400078e0200 */
[----:B------:R-:W-:Y:S02]  /*8160*/  IMAD.MOV.U32 R9, RZ, RZ, R5 ;  /* 0x000000ffff097224 */ /* 0x000fe400078e0005 */
[----:B------:R-:W-:-:S04]  /*8170*/  @P3 IMAD.HI.U32 R6, R0, c[0x0][0x2c8], RZ ;  /* 0x0000b20000063a27 */ /* 0x000fc800078e00ff */
[----:B------:R-:W-:-:S04]  /*8180*/  IMAD.WIDE.U32 R8, R227, c[0x0][0x1b8], R8 ;  /* 0x00006e00e3087a25 */ /* 0x000fc800078e0008 */
[----:B------:R-:W-:Y:S01]  /*8190*/  IMAD.MOV.U32 R5, RZ, RZ, R0 ;  /* 0x000000ffff057224 */ /* 0x000fe200078e0000 */
[----:B------:R-:W-:Y:S01]  /*81a0*/  @P3 SHF.R.U32.HI R5, RZ, c[0x0][0x2cc], R6 ;  /* 0x0000b300ff053a19 */ /* 0x000fe20000011606 */
[----:B------:R-:W-:Y:S02]  /*81b0*/  IMAD R2, R2, c[0x0][0x1c0], RZ ;  /* 0x0000700002027a24 */ /* 0x000fe400078e02ff */
[----:B------:R-:W-:Y:S01]  /*81c0*/  IMAD R9, R227, c[0x0][0x1bc], R9 ;  /* 0x00006f00e3097a24 */ /* 0x000fe200078e0209 */
[----:B------:R-:W-:Y:S01]  /*81d0*/  SHF.R.S32.HI R6, RZ, 0x1f, R5 ;  /* 0x0000001fff067819 */ /* 0x000fe20000011405 */
[C---:B------:R-:W-:Y:S02]  /*81e0*/  IMAD R2, R4.reuse, c[0x0][0x1c4], R2 ;  /* 0x0000710004027a24 */ /* 0x040fe400078e0202 */
[----:B------:R-:W-:-:S04]  /*81f0*/  IMAD.WIDE.U32 R8, R4, c[0x0][0x1c0], R8 ;  /* 0x0000700004087a25 */ /* 0x000fc800078e0008 */
        /* <DEDUP_REMOVED lines=14> */
[----:B------:R-:W-:Y:S02]  /*82e0*/  IMAD.IADD R0, R77, 0x1, R209 ;  /* 0x000000014d007824 */ /* 0x000fe400078e02d1 */
[----:B------:R-:W-:Y:S01]  /*82f0*/  IMAD.MOV.U32 R15, RZ, RZ, 0x60 ;  /* 0x00000060ff0f7424 */ /* 0x000fe200078e00ff */
[----:B------:R-:W-:Y:S01]  /*8300*/  LEA.HI.X R7, R4, c[0x0][0x164], R2, 0x1, P0 ;  /* 0x0000590004077a11 */ /* 0x000fe200000f0c02 */
[----:B------:R-:W1:Y:S01]  /*8310*/  SHFL.IDX PT, R20, R8, RZ, 0x181f ;  /* 0x00181fff08147589 */ /* 0x000e6200000e0000 */
[----:B------:R-:W-:Y:S01]  /*8320*/  IMAD R2, R229, c[0x0][0x2c4], RZ ;  /* 0x0000b100e5027a24 */ /* 0x000fe200078e02ff */
[----:B------:R-:W-:Y:S01]  /*8330*/  IADD3 R5, R0, 0x20, RZ ;  /* 0x0000002000057810 */ /* 0x000fe20007ffe0ff */
[----:B------:R-:W-:Y:S01]  /*8340*/  IMAD R15, R14, -0x60, R15 ;  /* 0xffffffa00e0f7824 */ /* 0x000fe200078e020f */
[----:B------:R-:W2:Y:S01]  /*8350*/  SHFL.IDX PT, R16, R7, RZ, 0x181f ;  /* 0x00181fff07107589 */ /* 0x000ea200000e0000 */
[----:B------:R-:W-:Y:S01]  /*8360*/  IADD3 R9, R0, 0x40, RZ ;  /* 0x0000004000097810 */ /* 0x000fe20007ffe0ff */
[----:B------:R-:W-:Y:S01]  /*8370*/  IMAD.WIDE.U32 R24, R102, c[0x0][0x1e0], RZ ;  /* 0x0000780066187a25 */ /* 0x000fe200078e00ff */
[-C--:B------:R-:W-:Y:S01]  /*8380*/  ISETP.GE.AND P3, PT, R0, R2.reuse, PT ;  /* 0x000000020000720c */ /* 0x080fe20003f66270 */
[----:B------:R-:W3:Y:S01]  /*8390*/  SHFL.IDX PT, R11, R8, 0x1, 0x181f ;  /* 0x00381f00080b7f89 */ /* 0x000ee200000e0000 */
[-C--:B------:R-:W-:Y:S01]  /*83a0*/  ISETP.GE.AND P4, PT, R5, R2.reuse, PT ;  /* 0x000000020500720c */ /* 0x080fe20003f86270 */
[----:B------:R-:W-:Y:S01]  /*83b0*/  IMAD.MOV.U32 R100, RZ, RZ, R240 ;  /* 0x000000ffff647224 */ /* 0x000fe200078e00f0 */
[----:B------:R-:W-:Y:S01]  /*83c0*/  ISETP.GE.AND P5, PT, R9, R2, PT ;  /* 0x000000020900720c */ /* 0x000fe20003fa6270 */
[----:B------:R-:W4:Y:S01]  /*83d0*/  SHFL.IDX PT, R6, R7, 0x1, 0x181f ;  /* 0x00381f0007067f89 */ /* 0x000f2200000e0000 */
[----:B------:R-:W-:Y:S01]  /*83e0*/  IMAD R9, R30, c[0x0][0x1e0], RZ ;  /* 0x000078001e097a24 */ /* 0x000fe200078e02ff */
[----:B------:R-:W-:Y:S01]  /*83f0*/  IADD3 R28, R15, R231, -R77 ;  /* 0x000000e70f1c7210 */ /* 0x000fe20007ffe84d */
[----:B------:R-:W-:Y:S01]  /*8400*/  IMAD.MOV.U32 R101, RZ, RZ, R236 ;  /* 0x000000ffff657224 */ /* 0x000fe200078e00ec */
[----:B------:R-:W4:Y:S01]  /*8410*/  SHFL.IDX PT, R4, R8, 0x2, 0x181f ;  /* 0x00581f0008047f89 */ /* 0x000f2200000e0000 */
[----:B------:R-:W-:-:S02]  /*8420*/  IMAD R9, R102, c[0x0][0x1e4], R9 ;  /* 0x0000790066097a24 */ /* 0x000fc400078e0209 */
[----:B------:R-:W-:Y:S01]  /*8430*/  IMAD.MOV.U32 R29, RZ, RZ, 0x40 ;  /* 0x00000040ff1d7424 */ /* 0x000fe200078e00ff */
[----:B------:R-:W4:Y:S01]  /*8440*/  SHFL.IDX PT, R5, R7, 0x2, 0x181f ;  /* 0x00581f0007057f89 */ /* 0x000f2200000e0000 */
[----:B------:R-:W-:Y:S02]  /*8450*/  IMAD.IADD R9, R25, 0x1, R9 ;  /* 0x0000000119097824 */ /* 0x000fe400078e0209 */
[----:B------:R-:W-:Y:S01]  /*8460*/  IMAD.WIDE.U32 R24, R24, 0x60, R100 ;  /* 0x0000006018187825 */ /* 0x000fe200078e0064 */
[CC--:B-1----:R-:W-:Y:S01]  /*8470*/  @!P3 LEA R22, P0, R116.reuse, R20.reuse, 0x1 ;  /* 0x000000147416b211 */ /* 0x0c2fe200078008ff */
[----:B------:R-:W1:Y:S01]  /*8480*/  SHFL.IDX PT, R8, R8, 0x3, 0x181f ;  /* 0x00781f0008087f89 */ /* 0x000e6200000e0000 */
[----:B------:R-:W-:Y:S01]  /*8490*/  @!P3 LEA R20, P2, R63, R20, 0x1 ;  /* 0x000000143f14b211 */ /* 0x000fe200078408ff */
[----:B------:R-:W-:Y:S01]  /*84a0*/  IMAD R9, R9, 0x60, RZ ;  /* 0x0000006009097824 */ /* 0x000fe200078e02ff */
[-C--:B--2---:R-:W-:Y:S01]  /*84b0*/  @!P3 LEA.HI.X R23, R116, R16.reuse, R117, 0x1, P0 ;  /* 0x000000107417b211 */ /* 0x084fe200000f0c75 */
[----:B------:R-:W2:Y:S01]  /*84c0*/  SHFL.IDX PT, R7, R7, 0x3, 0x181f ;  /* 0x00781f0007077f89 */ /* 0x000ea200000e0000 */
[----:B------:R-:W-:Y:S01]  /*84d0*/  @!P3 LEA.HI.X R21, R63, R16, R3, 0x1, P2 ;  /* 0x000000103f15b211 */ /* 0x000fe200010f0c03 */
[----:B------:R-:W-:Y:S01]  /*84e0*/  IMAD.IADD R9, R25, 0x1, R9 ;  /* 0x0000000119097824 */ /* 0x000fe200078e0209 */
[----:B---3--:R-:W-:-:S02]  /*84f0*/  @!P4 LEA R16, P0, R63, R11, 0x1 ;  /* 0x0000000b3f10c211 */ /* 0x008fc400078008ff */
[----:B------:R-:W-:Y:S02]  /*8500*/  ISETP.GE.AND P2, PT, R28, 0x1, PT ;  /* 0x000000011c00780c */ /* 0x000fe40003f46270 */
[----:B----4-:R-:W-:Y:S02]  /*8510*/  @!P4 LEA.HI.X R17, R63, R6, R3, 0x1, P0 ;  /* 0x000000063f11c211 */ /* 0x010fe400000f0c03 */
[C---:B------:R-:W-:Y:S02]  /*8520*/  @!P4 LEA R18, P1, R116.reuse, R11, 0x1 ;  /* 0x0000000b7412c211 */ /* 0x040fe400078208ff */
[C---:B------:R-:W-:Y:S02]  /*8530*/  @!P5 LEA R26, P0, R116.reuse, R4, 0x1 ;  /* 0x00000004741ad211 */ /* 0x040fe400078008ff */
[C-C-:B------:R-:W-:Y:S02]  /*8540*/  @!P4 LEA.HI.X R19, R116.reuse, R6, R117.reuse, 0x1, P1 ;  /* 0x000000067413c211 */ /* 0x140fe400008f0c75 */
[----:B------:R-:W-:-:S02]  /*8550*/  @!P5 LEA.HI.X R27, R116, R5, R117, 0x1, P0 ;  /* 0x00000005741bd211 */ /* 0x000fc400000f0c75 */
[C---:B------:R-:W-:Y:S02]  /*8560*/  @!P5 LEA R32, P0, R63.reuse, R4, 0x1 ;  /* 0x000000043f20d211 */ /* 0x040fe400078008ff */
[----:B------:R-:W-:Y:S02]  /*8570*/  IADD3 R4, R0, 0x60, RZ ;  /* 0x0000006000047810 */ /* 0x000fe40007ffe0ff */
[----:B------:R-:W-:Y:S02]  /*8580*/  @!P5 LEA.HI.X R33, R63, R5, R3, 0x1, P0 ;  /* 0x000000053f21d211 */ /* 0x000fe400000f0c03 */
[----:B------:R-:W-:Y:S02]  /*8590*/  ISETP.GE.AND P6, PT, R4, R2, PT ;  /* 0x000000020400720c */ /* 0x000fe40003fc6270 */
[----:B------:R-:W-:Y:S02]  /*85a0*/  @P2 LEA R34, P0, R24, c[0x0][0x1c8], 0x1 ;  /* 0x0000720018222a11 */ /* 0x000fe400078008ff */
[----:B------:R-:W-:-:S02]  /*85b0*/  ISETP.GE.AND P1, PT, R116, c[0x0][0x198], PT ;  /* 0x0000660074007a0c */ /* 0x000fc40003f26270 */
[----:B------:R-:W-:-:S07]  /*85c0*/  @P2 LEA.HI.X R35, R24, c[0x0][0x1cc], R9, 0x1, P0 ;  /* 0x0000730018232a11 */ /* 0x000fce00000f0c09 */
[----:B-1----:R-:W-:-:S04]  /*85d0*/  @!P6 LEA R4, P0, R63, R8, 0x1 ;  /* 0x000000083f04e211 */ /* 0x002fc800078008ff */
[----:B--2---:R-:W-:Y:S01]  /*85e0*/  @!P6 LEA.HI.X R5, R63, R7, R3, 0x1, P0 ;  /* 0x000000073f05e211 */ /* 0x004fe200000f0c03 */
[----:B------:R1:W-:Y:S01]  /*85f0*/  @!P3 LDGSTS.E.BYPASS.LTC128B.128 [R234+0x100], [R22.64], !P1 ;  /* 0x0010000016eabfae */ /* 0x0003e2000c901d48 */
[----:B------:R-:W-:Y:S01]  /*8600*/  @!P6 LEA R6, P0, R116, R8, 0x1 ;  /* 0x000000087406e211 */ /* 0x000fe200078008ff */
[----:B------:R-:W-:-:S03]  /*8610*/  IMAD.MOV.U32 R3, RZ, RZ, 0x20 ;  /* 0x00000020ff037424 */ /* 0x000fc600078e00ff */
[----:B------:R-:W-:Y:S02]  /*8620*/  @!P6 LEA.HI.X R7, R116, R7, R117, 0x1, P0 ;  /* 0x000000077407e211 */ /* 0x000fe400000f0c75 */
[----:B------:R-:W-:-:S13]  /*8630*/  ISETP.GE.AND P0, PT, R63, c[0x0][0x198], PT ;  /* 0x000066003f007a0c */ /* 0x000fda0003f06270 */
        /* <DEDUP_REMOVED lines=11> */
[----:B------:R-:W-:Y:S01]  /*86f0*/  @P2 ISETP.GE.AND P0, PT, R63, c[0x0][0x1d4], PT ;  /* 0x000075003f002a0c */ /* 0x000fe20003f06270 */
[----:B---3--:R-:W-:-:S12]  /*8700*/  IMAD.WIDE.U32 R4, R3, c[0x0][0x1e0], RZ ;  /* 0x0000780003047a25 */ /* 0x008fd800078e00ff */
[----:B------:R1:W-:Y:S01]  /*8710*/  @P2 LDGSTS.E.BYPASS.LTC128B.128 [R234+0xb100], [R34.64+0x80], !P0 ;  /* 0x0b10008022ea2fae */ /* 0x0003e2000c101d48 */
[----:B------:R-:W-:Y:S01]  /*8720*/  IMAD R3, R3, c[0x0][0x1e4], RZ ;  /* 0x0000790003037a24 */ /* 0x000fe200078e02ff */
[----:B------:R-:W-:-:S04]  /*8730*/  @P1 IADD3 R4, P0, R24, R4, RZ ;  /* 0x0000000418041210 */ /* 0x000fc80007f1e0ff */
[----:B------:R-:W-:Y:S02]  /*8740*/  @P1 IADD3.X R3, R9, R5, R3, P0, !PT ;  /* 0x0000000509031210 */ /* 0x000fe400007fe403 */
[----:B--2---:R-:W-:-:S04]  /*8750*/  @P1 LEA R6, P0, R4, c[0x0][0x1c8], 0x1 ;  /* 0x0000720004061a11 */ /* 0x004fc800078008ff */
[----:B------:R-:W-:Y:S01]  /*8760*/  @P1 LEA.HI.X R7, R4, c[0x0][0x1cc], R3, 0x1, P0 ;  /* 0x0000730004071a11 */ /* 0x000fe200000f0c03 */
[----:B------:R-:W-:Y:S01]  /*8770*/  IMAD.WIDE.U32 R4, R29, c[0x0][0x1e0], RZ ;  /* 0x000078001d047a25 */ /* 0x000fe200078e00ff */
[----:B------:R-:W-:-:S03]  /*8780*/  @P1 ISETP.GE.AND P0, PT, R116, c[0x0][0x1d4], PT ;  /* 0x0000750074001a0c */ /* 0x000fc60003f06270 */
[----:B------:R-:W-:-:S10]  /*8790*/  IMAD R3, R29, c[0x0][0x1e4], RZ ;  /* 0x000079001d037a24 */ /* 0x000fd400078e02ff */
[----:B------:R1:W-:Y:S01]  /*87a0*/  @P1 LDGSTS.E.BYPASS.LTC128B.128 [R219+0x9100], [R6.64], !P0 ;  /* 0x0910000006db1fae */ /* 0x0003e2000c101d48 */
[----:B------:R-:W-:-:S13]  /*87b0*/  @P1 ISETP.GE.AND P0, PT, R63, c[0x0][0x1d4], PT ;  /* 0x000075003f001a0c */ /* 0x000fda0003f06270 */
[----:B------:R1:W-:Y:S01]  /*87c0*/  @P1 LDGSTS.E.BYPASS.LTC128B.128 [R219+0xc100], [R6.64+0x80], !P0 ;  /* 0x0c10008006db1fae */ /* 0x0003e2000c101d48 */
[----:B------:R-:W-:-:S13]  /*87d0*/  ISETP.GE.AND P1, PT, R28, 0x41, PT ;  /* 0x000000411c00780c */ /* 0x000fda0003f26270 */
        /* <DEDUP_REMOVED lines=13> */
.L_x_2091:
[----:B------:R-:W-:Y:S01]  /*88b0*/  ULDC.U8 UR4, c[0x0][0x298] ;  /* 0x0000a60000047ab9 */ /* 0x000fe20000000000 */
[----:B-1---5:R-:W-:Y:S01]  /*88c0*/  SHF.R.S32.HI R4, RZ, 0x1f, R65 ;  /* 0x0000001fff047819 */ /* 0x022fe20000011441 */
[----:B------:R-:W-:Y:S01]  /*88d0*/  IMAD.WIDE.U32 R16, R65, c[0x0][0x280], RZ ;  /* 0x0000a00041107a25 */ /* 0x000fe200078e00ff */
[----:B------:R-:W-:Y:S01]  /*88e0*/  ISETP.NE.AND P0, PT, RZ, UR4, PT ;  /* 0x00000004ff007c0c */ /* 0x000fe2000bf05270 */
[----:B------:R-:W-:Y:S01]  /*88f0*/  BSSY B2, `(.L_x_2092) ;  /* 0x00004c5000027945 */ /* 0x000fe20003800000 */
[----:B------:R-:W-:Y:S01]  /*8900*/  LEA R3, R64, R0, 0x5 ;  /* 0x0000000040037211 */ /* 0x000fe200078e28ff */
[C---:B------:R-:W-:Y:S01]  /*8910*/  IMAD R5, R4.reuse, c[0x0][0x280], RZ ;  /* 0x0000a00004057a24 */ /* 0x040fe200078e02ff */
[----:B------:R-:W-:Y:S01]  /*8920*/  IADD3 R0, R77, 0x60, RZ ;  /* 0x000000604d007810 */ /* 0x000fe20007ffe0ff */
        /* <DEDUP_REMOVED lines=10> */
[----:B------:R-:W-:Y:S01]  /*89d0*/  IMAD.MOV.U32 R9, RZ, RZ, R4 ;  /* 0x000000ffff097224 */ /* 0x000fe200078e0004 */
        /* <DEDUP_REMOVED lines=9> */
[C---:B------:R-:W-:Y:S02]  /*8a70*/  IMAD R6, R7.reuse, c[0x0][0x280], RZ ;  /* 0x0000a00007067a24 */ /* 0x040fe400078e02ff */
[----:B------:R-:W-:Y:S02]  /*8a80*/  IMAD R7, R7, c[0x0][0x290], RZ ;  /* 0x0000a40007077a24 */ /* 0x000fe400078e02ff */
[C---:B------:R-:W-:Y:S01]  /*8a90*/  IMAD R5, R3.reuse, c[0x0][0x284], R6 ;  /* 0x0000a10003057a24 */ /* 0x040fe200078e0206 */
[----:B------:R-:W-:Y:S01]  /*8aa0*/  LEA R6, P0, R16, c[0x0][0x270], 0x1 ;  /* 0x00009c0010067a11 */ /* 0x000fe200078008ff */
[----:B------:R-:W-:-:S03]  /*8ab0*/  IMAD.WIDE.U32 R8, R3, c[0x0][0x290], R8 ;  /* 0x0000a40003087a25 */ /* 0x000fc600078e0008 */
[----:B------:R-:W-:Y:S01]  /*8ac0*/  IADD3 R5, R17, R5, RZ ;  /* 0x0000000511057210 */ /* 0x000fe20007ffe0ff */
[----:B------:R-:W-:-:S03]  /*8ad0*/  IMAD R3, R3, c[0x0][0x294], R7 ;  /* 0x0000a50003037a24 */ /* 0x000fc600078e0207 */
[----:B------:R-:W-:Y:S02]  /*8ae0*/  LEA.HI.X R16, R16, c[0x0][0x274], R5, 0x1, P0 ;  /* 0x00009d0010107a11 */ /* 0x000fe400000f0c05 */
[C---:B------:R-:W-:Y:S02]  /*8af0*/  LEA R4, P0, R8.reuse, c[0x0][0x288], 0x1 ;  /* 0x0000a20008047a11 */ /* 0x040fe400078008ff */
[----:B------:R-:W-:Y:S01]  /*8b00*/  IADD3 R3, R9, R3, RZ ;  /* 0x0000000309037210 */ /* 0x000fe20007ffe0ff */
[----:B------:R1:W2:Y:S03]  /*8b10*/  SHFL.IDX PT, R11, R16, RZ, 0x181f ;  /* 0x00181fff100b7589 */ /* 0x0002a600000e0000 */
[----:B------:R-:W-:Y:S01]  /*8b20*/  LEA.HI.X R5, R8, c[0x0][0x28c], R3, 0x1, P0 ;  /* 0x0000a30008057a11 */ /* 0x000fe200000f0c03 */
[----:B------:R1:W3:Y:S01]  /*8b30*/  SHFL.IDX PT, R9, R6, RZ, 0x181f ;  /* 0x00181fff06097589 */ /* 0x0002e200000e0000 */
[----:B------:R-:W-:-:S03]  /*8b40*/  SHF.R.S32.HI R3, RZ, 0x1f, R10 ;  /* 0x0000001fff037819 */ /* 0x000fc6000001140a */
        /* <DEDUP_REMOVED lines=8> */
[----:B---3--:R-:W-:-:S05]  /*8bd0*/  @!P1 IADD3 R20, P0, R9, R18, RZ ;  /* 0x0000001209149210 */ /* 0x008fca0007f1e0ff */
[--C-:B--2---:R-:W-:Y:S01]  /*8be0*/  @!P1 IMAD.X R21, R11, 0x1, R17.reuse, P0 ;  /* 0x000000010b159824 */ /* 0x104fe200000e0611 */
[----:B----4-:R-:W-:Y:S01]  /*8bf0*/  @!P1 IADD3 R22, P0, R7, R18, RZ ;  /* 0x0000001207169210 */ /* 0x010fe20007f1e0ff */
        /* <DEDUP_REMOVED lines=14> */
.L_x_2095:
[----:B------:R-:W-:Y:S05]  /*8ce0*/  BSYNC B0 ;  /* 0x0000000000007941 */ /* 0x000fea0003800000 */
.L_x_2094:
[----:B--2--5:R-:W-:Y:S01]  /*8cf0*/  IMAD.MOV.U32 R20, RZ, RZ, R72 ;  /* 0x000000ffff147224 */ /* 0x024fe200078e0048 */
[----:B------:R2:W4:Y:S01]  /*8d00*/  SHFL.IDX PT, R11, R16, 0x1, 0x181f ;  /* 0x00381f00100b7f89 */ /* 0x00052200000e0000 */
[----:B------:R-:W-:Y:S01]  /*8d10*/  IMAD.MOV.U32 R19, RZ, RZ, R73 ;  /* 0x000000ffff137224 */ /* 0x000fe200078e0049 */
[----:B------:R-:W-:Y:S01]  /*8d20*/  BSSY B0, `(.L_x_2096) ;  /* 0x000002a000007945 */ /* 0x000fe20003800000 */
[----:B------:R-:W-:Y:S01]  /*8d30*/  IMAD.MOV.U32 R18, RZ, RZ, R54 ;  /* 0x000000ffff127224 */ /* 0x000fe200078e0036 */
[----:B---3--:R2:W3:Y:S01]  /*8d40*/  SHFL.IDX PT, R9, R6, 0x1, 0x181f ;  /* 0x00381f0006097f89 */ /* 0x0084e200000e0000 */
[----:B------:R-:W-:Y:S01]  /*8d50*/  IMAD.MOV.U32 R17, RZ, RZ, R55 ;  /* 0x000000ffff117224 */ /* 0x000fe200078e0037 */
[----:B------:R-:W-:Y:S01]  /*8d60*/  PRMT R44, R19, 0x5410, R20 ;  /* 0x00005410132c7816 */ /* 0x000fe20000000014 */
[----:B------:R-:W-:Y:S01]  /*8d70*/  IMAD.MOV.U32 R19, RZ, RZ, R69 ;  /* 0x000000ffff137224 */ /* 0x000fe200078e0045 */
[----:B------:R-:W-:Y:S01]  /*8d80*/  PRMT R52, R18, 0x7610, R52 ;  /* 0x0000761012347816 */ /* 0x000fe20000000034 */
[----:B------:R-:W-:Y:S01]  /*8d90*/  IMAD.MOV.U32 R18, RZ, RZ, R58 ;  /* 0x000000ffff127224 */ /* 0x000fe200078e003a */
[----:B------:R-:W-:Y:S01]  /*8da0*/  PRMT R51, R17, 0x7610, R51 ;  /* 0x0000761011337816 */ /* 0x000fe20000000033 */
[----:B-1----:R2:W1:Y:S01]  /*8db0*/  SHFL.IDX PT, R8, R5, 0x1, 0x181f ;  /* 0x00381f0005087f89 */ /* 0x00246200000e0000 */
[----:B------:R-:W-:Y:S01]  /*8dc0*/  MOV R20, R68 ;  /* 0x0000004400147202 */ /* 0x000fe20000000f00 */
[----:B------:R-:W-:Y:S01]  /*8dd0*/  CS2R R66, SRZ ;  /* 0x0000000000427805 */ /* 0x000fe2000001ff00 */
[----:B------:R-:W-:Y:S01]  /*8de0*/  MOV R17, R59 ;  /* 0x0000003b00117202 */ /* 0x000fe20000000f00 */
[----:B----4-:R2:W4:Y:S01]  /*8df0*/  SHFL.IDX PT, R7, R4, 0x1, 0x181f ;  /* 0x00381f0004077f89 */ /* 0x01052200000e0000 */
[----:B------:R-:W-:Y:S01]  /*8e00*/  PRMT R39, R19, 0x5410, R20 ;  /* 0x0000541013277816 */ /* 0x000fe20000000014 */
[----:B------:R-:W-:Y:S01]  /*8e10*/  CS2R R46, SRZ ;  /* 0x00000000002e7805 */ /* 0x000fe2000001ff00 */
[----:B------:R-:W-:Y:S01]  /*8e20*/  PRMT R50, R18, 0x7610, R50 ;  /* 0x0000761012327816 */ /* 0x000fe20000000032 */
[----:B------:R-:W-:Y:S01]  /*8e30*/  CS2R R60, SRZ ;  /* 0x00000000003c7805 */ /* 0x000fe2000001ff00 */
[----:B------:R-:W-:Y:S01]  /*8e40*/  PRMT R45, R17, 0x7610, R45 ;  /* 0x00007610112d7816 */ /* 0x000fe2000000002d */
        /* <DEDUP_REMOVED lines=8> */
[----:B---3--:R-:W-:-:S05]  /*8ed0*/  @!P1 IADD3 R20, P2, R9, R17, RZ ;  /* 0x0000001109149210 */ /* 0x008fca0007f5e0ff */
[----:B------:R-:W-:Y:S01]  /*8ee0*/  @!P1 IMAD.X R21, R11, 0x1, R19, P2 ;  /* 0x000000010b159824 */ /* 0x000fe200010e0613 */
[----:B----4-:R-:W-:Y:S02]  /*8ef0*/  @!P1 IADD3 R22, P2, R7, R17, RZ ;  /* 0x0000001107169210 */ /* 0x010fe40007f5e0ff */
[----:B------:R-:W-:Y:S01]  /*8f00*/  @!P0 SHF.L.U64.HI R17, R10, 0x1, R3 ;  /* 0x000000010a118819 */ /* 0x000fe20000010203 */
[----:B------:R-:W-:Y:S01]  /*8f10*/  CS2R R60, SRZ ;  /* 0x00000000003c7805 */ /* 0x000fe2000001ff00 */
[----:B------:R-:W-:Y:S01]  /*8f20*/  CS2R R46, SRZ ;  /* 0x00000000002e7805 */ /* 0x000fe2000001ff00 */
[C---:B-1----:R-:W-:Y:S01]  /*8f30*/  @!P1 IMAD.X R23, R8.reuse, 0x1, R19, P2 ;  /* 0x0000000108179824 */ /* 0x042fe200010e0613 */
        /* <DEDUP_REMOVED lines=8> */
.L_x_2097:
[----:B------:R-:W-:Y:S05]  /*8fc0*/  BSYNC B0 ;  /* 0x0000000000007941 */ /* 0x000fea0003800000 */
.L_x_2096:
[----:B-1---5:R-:W-:Y:S01]  /*8fd0*/  IMAD.MOV.U32 R20, RZ, RZ, R48 ;  /* 0x000000ffff147224 */ /* 0x022fe200078e0030 */
[----:B------:R-:W-:Y:S01]  /*8fe0*/  MOV R18, R66 ;  /* 0x0000004200127202 */ /* 0x000fe20000000f00 */
[----:B------:R-:W-:Y:S01]  /*8ff0*/  IMAD.MOV.U32 R19, RZ, RZ, R49 ;  /* 0x000000ffff137224 */ /* 0x000fe200078e0031 */
[----:B------:R1:W2:Y:S01]  /*9000*/  SHFL.IDX PT, R11, R16, 0x2, 0x181f ;  /* 0x00581f00100b7f89 */ /* 0x0002a200000e0000 */
        /* <DEDUP_REMOVED lines=8> */
[----:B---3--:R1:W3:Y:S01]  /*9090*/  SHFL.IDX PT, R9, R6, 0x2, 0x181f ;  /* 0x00581f0006097f89 */ /* 0x0082e200000e0000 */
[----:B------:R-:W-:Y:S01]  /*90a0*/  MOV R17, R61 ;  /* 0x0000003d00117202 */ /* 0x000fe20000000f00 */
[----:B------:R-:W-:Y:S01]  /*90b0*/  CS2R R36, SRZ ;  /* 0x0000000000247805 */ /* 0x000fe2000001ff00 */
[----:B------:R-:W-:Y:S01]  /*90c0*/  PRMT R24, R19, 0x5410, R20 ;  /* 0x0000541013187816 */ /* 0x000fe20000000014 */
[----:B------:R1:W4:Y:S01]  /*90d0*/  SHFL.IDX PT, R8, R5, 0x2, 0x181f ;  /* 0x00581f0005087f89 */ /* 0x00032200000e0000 */
[----:B------:R-:W-:Y:S01]  /*90e0*/  PRMT R31, R17, 0x5410, R18 ;  /* 0x00005410111f7816 */ /* 0x000fe20000000012 */
[----:B------:R-:W-:Y:S01]  /*90f0*/  CS2R R42, SRZ ;  /* 0x00000000002a7805 */ /* 0x000fe2000001ff00 */
[----:B------:R-:W-:Y:S01]  /*9100*/  CS2R R34, SRZ ;  /* 0x0000000000227805 */ /* 0x000fe2000001ff00 */
[----:B----4-:R1:W4:Y:S01]  /*9110*/  SHFL.IDX PT, R7, R4, 0x2, 0x181f ;  /* 0x00581f0004077f89 */ /* 0x01032200000e0000 */
        /* <DEDUP_REMOVED lines=9> */
[----:B------:R-:W-:Y:S02]  /*91b0*/  @!P1 SHF.L.U64.HI R20, R12, 0x1, R13 ;  /* 0x000000010c149819 */ /* 0x000fe4000001020d */
[C---:B---3--:R-:W-:Y:S02]  /*91c0*/  @!P0 IADD3 R34, P3, R9.reuse, R18, RZ ;  /* 0x0000001209228210 */ /* 0x048fe40007f7e0ff */
[-C--:B------:R-:W-:Y:S02]  /*91d0*/  @!P1 IADD3 R26, P2, R9, R19.reuse, RZ ;  /* 0x00000013091a9210 */ /* 0x080fe40007f5e0ff */
[----:B----4-:R-:W-:Y:S01]  /*91e0*/  @!P1 IADD3 R32, P4, R7, R19, RZ ;  /* 0x0000001307209210 */ /* 0x010fe20007f9e0ff */
[----:B--2---:R-:W-:-:S02]  /*91f0*/  @!P0 IMAD.X R35, R11, 0x1, R17, P3 ;  /* 0x000000010b238824 */ /* 0x004fc400018e0611 */
[--C-:B------:R-:W-:Y:S01]  /*9200*/  @!P1 IMAD.X R27, R11, 0x1, R20.reuse, P2 ;  /* 0x000000010b1b9824 */ /* 0x100fe200010e0614 */
[----:B------:R-:W-:Y:S01]  /*9210*/  @!P0 IADD3 R18, P2, R7, R18, RZ ;  /* 0x0000001207128210 */ /* 0x000fe20007f5e0ff */
[----:B------:R-:W-:Y:S01]  /*9220*/  CS2R R40, SRZ ;  /* 0x0000000000287805 */ /* 0x000fe2000001ff00 */
[----:B------:R2:W5:Y:S01]  /*9230*/  @!P0 LD.E.64 R36, [R34.64] ;  /* 0x0000000822248980 */ /* 0x000562000c101b00 */
[C---:B------:R-:W-:Y:S02]  /*9240*/  @!P1 IMAD.X R33, R8.reuse, 0x1, R20, P4 ;  /* 0x0000000108219824 */ /* 0x040fe400020e0614 */
[----:B------:R-:W-:Y:S01]  /*9250*/  @!P0 IMAD.X R19, R8, 0x1, R17, P2 ;  /* 0x0000000108138824 */ /* 0x000fe200010e0611 */
[----:B------:R3:W5:Y:S04]  /*9260*/  @!P1 LD.E.64 R42, [R26.64] ;  /* 0x000000081a2a9980 */ /* 0x000768000c101b00 */
[----:B------:R3:W5:Y:S01]  /*9270*/  @!P1 LD.E.64 R40, [R32.64] ;  /* 0x0000000820289980 */ /* 0x000762000c101b00 */
[----:B--2---:R-:W-:-:S06]  /*9280*/  CS2R R34, SRZ ;  /* 0x0000000000227805 */ /* 0x004fcc000001ff00 */
[----:B------:R3:W5:Y:S02]  /*9290*/  @!P0 LD.E.64 R34, [R18.64] ;  /* 0x0000000812228980 */ /* 0x000764000c101b00 */
.L_x_2099:
[----:B------:R-:W-:Y:S05]  /*92a0*/  BSYNC B0 ;  /* 0x0000000000007941 */ /* 0x000fea0003800000 */
.L_x_2098:
[----:B----4-:R4:W1:Y:S01]  /*92b0*/  SHFL.IDX PT, R7, R16, 0x3, 0x181f ;  /* 0x00781f0010077f89 */ /* 0x01086200000e0000 */
[----:B--2--5:R-:W-:Y:S01]  /*92c0*/  IMAD.MOV.U32 R11, RZ, RZ, R37 ;  /* 0x000000ffff0b7224 */ /* 0x024fe200078e0025 */
[----:B---3--:R-:W-:Y:S01]  /*92d0*/  MOV R9, R42 ;  /* 0x0000002a00097202 */ /* 0x008fe20000000f00 */
[----:B------:R-:W-:Y:S01]  /*92e0*/  IMAD.MOV.U32 R8, RZ, RZ, R43 ;  /* 0x000000ffff087224 */ /* 0x000fe200078e002b */
[----:B-1----:R-:W1:Y:S01]  /*92f0*/  SHFL.IDX PT, R6, R6, 0x3, 0x181f ;  /* 0x00781f0006067f89 */ /* 0x002e6200000e0000 */
[----:B------:R-:W-:Y:S01]  /*9300*/  BSSY B0, `(.L_x_2100) ;  /* 0x0000026000007945 */ /* 0x000fe20003800000 */
[----:B------:R-:W-:Y:S01]  /*9310*/  CS2R R32, SRZ ;  /* 0x0000000000207805 */ /* 0x000fe2000001ff00 */
[----:B------:R-:W-:Y:S01]  /*9320*/  CS2R R20, SRZ ;  /* 0x0000000000147805 */ /* 0x000fe2000001ff00 */
[----:B------:R-:W-:Y:S01]  /*9330*/  PRMT R19, R8, 0x5410, R9 ;  /* 0x0000541008137816 */ /* 0x000fe20000000009 */
[----:B------:R-:W-:Y:S01]  /*9340*/  IMAD.MOV.U32 R9, RZ, RZ, R40 ;  /* 0x000000ffff097224 */ /* 0x000fe200078e0028 */
[----:B------:R-:W-:Y:S01]  /*9350*/  MOV R8, R41 ;  /* 0x0000002900087202 */ /* 0x000fe20000000f00 */
[----:B------:R-:W2:Y:S01]  /*9360*/  SHFL.IDX PT, R5, R5, 0x3, 0x181f ;  /* 0x00781f0005057f89 */ /* 0x000ea200000e0000 */
[----:B------:R-:W-:-:S02]  /*9370*/  CS2R R26, SRZ ;  /* 0x00000000001a7805 */ /* 0x000fc4000001ff00 */
[----:B------:R-:W-:Y:S01]  /*9380*/  PRMT R18, R8, 0x5410, R9 ;  /* 0x0000541008127816 */ /* 0x000fe20000000009 */
[----:B------:R-:W3:Y:S01]  /*9390*/  SHFL.IDX PT, R4, R4, 0x3, 0x181f ;  /* 0x00781f0004047f89 */ /* 0x000ee200000e0000 */
[----:B----4-:R-:W-:-:S05]  /*93a0*/  IMAD.MOV.U32 R16, RZ, RZ, R36 ;  /* 0x000000ffff107224 */ /* 0x010fca00078e0024 */
[----:B------:R-:W-:Y:S01]  /*93b0*/  PRMT R17, R11, 0x5410, R16 ;  /* 0x000054100b117816 */ /* 0x000fe20000000010 */
[----:B------:R-:W-:Y:S01]  /*93c0*/  IMAD.MOV.U32 R16, RZ, RZ, R34 ;  /* 0x000000ffff107224 */ /* 0x000fe200078e0022 */
[----:B------:R-:W-:-:S04]  /*93d0*/  MOV R11, R35 ;  /* 0x00000023000b7202 */ /* 0x000fc80000000f00 */
[----:B------:R-:W-:Y:S01]  /*93e0*/  PRMT R16, R11, 0x5410, R16 ;  /* 0x000054100b107816 */ /* 0x000fe20000000010 */
[----:B------:R-:W-:Y:S05]  /*93f0*/  @P6 BRA `(.L_x_2101) ;  /* 0x0000016000006947 */ /* 0x000fea0003800000 */
[----:B-12---:R-:W-:Y:S01]  /*9400*/  ISETP.GE.AND P0, PT, R10, c[0x0][0x27c], PT ;  /* 0x00009f000a007a0c */ /* 0x006fe20003f06270 */
        /* <DEDUP_REMOVED lines=8> */
[-C--:B------:R-:W-:Y:S02]  /*9490*/  @!P1 IADD3 R56, P2, R6, R11.reuse, RZ ;  /* 0x0000000b06389210 */ /* 0x080fe40007f5e0ff */
[----:B---3--:R-:W-:Y:S01]  /*94a0*/  @!P1 IADD3 R6, P4, R4, R11, RZ ;  /* 0x0000000b04069210 */ /* 0x008fe20007f9e0ff */
[----:B------:R-:W-:-:S02]  /*94b0*/  @!P0 IMAD.X R21, R7, 0x1, R3, P3 ;  /* 0x0000000107158824 */ /* 0x000fc400018e0603 */
[--C-:B------:R-:W-:Y:S01]  /*94c0*/  @!P1 IMAD.X R57, R7, 0x1, R8.reuse, P2 ;  /* 0x0000000107399824 */ /* 0x100fe200010e0608 */
[----:B------:R-:W-:Y:S01]  /*94d0*/  @!P0 IADD3 R4, P2, R4, R9, RZ ;  /* 0x0000000904048210 */ /* 0x000fe20007f5e0ff */
[C---:B------:R-:W-:Y:S01]  /*94e0*/  @!P1 IMAD.X R7, R5.reuse, 0x1, R8, P4 ;  /* 0x0000000105079824 */ /* 0x040fe200020e0608 */
[----:B------:R1:W5:Y:S01]  /*94f0*/  @!P0 LD.E.64 R22, [R20.64] ;  /* 0x0000000814168980 */ /* 0x000362000c101b00 */
[----:B------:R-:W-:Y:S02]  /*9500*/  CS2R R26, SRZ ;  /* 0x00000000001a7805 */ /* 0x000fe4000001ff00 */
[----:B------:R-:W-:Y:S01]  /*9510*/  @!P0 IMAD.X R5, R5, 0x1, R3, P2 ;  /* 0x0000000105058824 */ /* 0x000fe200010e0603 */
[----:B------:R2:W5:Y:S04]  /*9520*/  @!P1 LD.E.64 R32, [R56.64] ;  /* 0x0000000838209980 */ /* 0x000568000c101b00 */
[----:B------:R2:W5:Y:S01]  /*9530*/  @!P1 LD.E.64 R26, [R6.64] ;  /* 0x00000008061a9980 */ /* 0x000562000c101b00 */
[----:B-1----:R-:W-:-:S06]  /*9540*/  CS2R R20, SRZ ;  /* 0x0000000000147805 */ /* 0x002fcc000001ff00 */
[----:B------:R2:W5:Y:S02]  /*9550*/  @!P0 LD.E.64 R20, [R4.64] ;  /* 0x0000000804148980 */ /* 0x000564000c101b00 */
.L_x_2101:
[----:B-12---:R-:W-:Y:S05]  /*9560*/  BSYNC B0 ;  /* 0x0000000000007941 */ /* 0x006fea0003800000 */
.L_x_2100:
[----:B------:R-:W-:Y:S01]  /*9570*/  IMAD.IADD R9, R2, 0x1, -R209 ;  /* 0x0000000102097824 */ /* 0x000fe200078e0ad1 */
[----:B------:R-:W-:-:S04]  /*9580*/  DEPBAR.LE SB0, 0x1 ;  /* 0x000080400000791a */ /* 0x000fc80000000000 */
[----:B------:R-:W-:Y:S01]  /*9590*/  IMNMX R9, R9, 0x80, PT ;  /* 0x0000008009097817 */ /* 0x000fe20003800200 */
[----:B-----5:R-:W-:Y:S01]  /*95a0*/  IMAD.MOV.U32 R3, RZ, RZ, R22 ;  /* 0x000000ffff037224 */ /* 0x020fe200078e0016 */
[----:B------:R-:W-:Y:S01]  /*95b0*/  BSSY B1, `(.L_x_2102) ;  /* 0x0000072000017945 */ /* 0x000fe20003800000 */
[----:B---3--:R-:W-:Y:S01]  /*95c0*/  IMAD.MOV.U32 R4, RZ, RZ, R32 ;  /* 0x000000ffff047224 */ /* 0x008fe200078e0020 */
[----:B------:R-:W-:Y:S01]  /*95d0*/  BAR.SYNC.DEFER_BLOCKING 0x0 ;  /* 0x0000000000007b1d */ /* 0x000fe20000010000 */
[----:B------:R-:W-:Y:S01]  /*95e0*/  ISETP.GE.AND P0, PT, R77, R9, PT ;  /* 0x000000094d00720c */ /* 0x000fe20003f06270 */
[----:B------:R-:W-:Y:S01]  /*95f0*/  IMAD.MOV.U32 R5, RZ, RZ, R23 ;  /* 0x000000ffff057224 */ /* 0x000fe200078e0017 */
[----:B------:R-:W-:Y:S01]  /*9600*/  PRMT R2, R2, 0x5410, R3 ;  /* 0x0000541002027816 */ /* 0x000fe20000000003 */
[----:B------:R-:W-:Y:S01]  /*9610*/  IMAD.MOV.U32 R6, RZ, RZ, R20 ;  /* 0x000000ffff067224 */ /* 0x000fe200078e0014 */
[----:B------:R-:W-:Y:S02]  /*9620*/  MOV R3, R33 ;  /* 0x0000002100037202 */ /* 0x000fe40000000f00 */
[----:B------:R-:W-:-:S02]  /*9630*/  PRMT R2, R5, 0x7610, R2 ;  /* 0x0000761005027816 */ /* 0x000fc40000000002 */
[----:B------:R-:W-:Y:S01]  /*9640*/  PRMT R8, R3, 0x5410, R4 ;  /* 0x0000541003087816 */ /* 0x000fe20000000004 */
[----:B------:R-:W-:Y:S01]  /*9650*/  IMAD.MOV.U32 R3, RZ, RZ, R21 ;  /* 0x000000ffff037224 */ /* 0x000fe200078e0015 */
[----:B------:R-:W-:Y:S01]  /*9660*/  MOV R5, R26 ;  /* 0x0000001a00057202 */ /* 0x000fe20000000f00 */
[----:B------:R-:W-:-:S03]  /*9670*/  IMAD.MOV.U32 R4, RZ, RZ, R27 ;  /* 0x000000ffff047224 */ /* 0x000fc600078e001b */
        /* <DEDUP_REMOVED lines=10> */
[----:B------:R-:W-:Y:S02]  /*9720*/  SHF.R.U64 R54, R58, 0x10, R59 ;  /* 0x000000103a367819 */ /* 0x000fe4000000123b */
[----:B------:R-:W-:Y:S02]  /*9730*/  PRMT R45, R45, 0x5410, R53 ;  /* 0x000054102d2d7816 */ /* 0x000fe40000000035 */
[----:B------:R-:W-:-:S02]  /*9740*/  PRMT R51, R51, 0x5410, R55 ;  /* 0x0000541033337816 */ /* 0x000fc40000000037 */
[----:B------:R-:W-:Y:S02]  /*9750*/  PRMT R50, R50, 0x5410, R54 ;  /* 0x0000541032327816 */ /* 0x000fe40000000036 */
[----:B------:R-:W-:Y:S02]  /*9760*/  LOP3.LUT R59, R51, 0xffff0000, RZ, 0xc0, !PT ;  /* 0xffff0000333b7812 */ /* 0x000fe400078ec0ff */
[----:B------:R-:W-:Y:S01]  /*9770*/  PRMT R52, R52, 0x5410, R56 ;  /* 0x0000541034347816 */ /* 0x000fe20000000038 */
[C---:B-1----:R-:W-:Y:S01]  /*9780*/  IMAD.U32 R54, R6.reuse, 0x10000, RZ ;  /* 0x0001000006367824 */ /* 0x042fe200078e00ff */
[----:B------:R-:W-:Y:S01]  /*9790*/  LOP3.LUT R53, R6, 0xffff0000, RZ, 0xc0, !PT ;  /* 0xffff000006357812 */ /* 0x000fe200078ec0ff */
[----:B------:R-:W-:Y:S01]  /*97a0*/  IMAD.U32 R6, R7, 0x10000, RZ ;  /* 0x0001000007067824 */ /* 0x000fe200078e00ff */
[C---:B------:R-:W-:Y:S02]  /*97b0*/  SHF.L.U32 R58, R4.reuse, 0x10, RZ ;  /* 0x00000010043a7819 */ /* 0x040fe400000006ff */
[----:B------:R-:W-:Y:S01]  /*97c0*/  LOP3.LUT R57, R4, 0xffff0000, RZ, 0xc0, !PT ;  /* 0xffff000004397812 */ /* 0x000fe200078ec0ff */
[----:B------:R-:W-:Y:S01]  /*97d0*/  IMAD.U32 R4, R45, 0x10000, RZ ;  /* 0x000100002d047824 */ /* 0x000fe200078e00ff */
[----:B------:R-:W-:Y:S01]  /*97e0*/  LOP3.LUT R55, R7, 0xffff0000, RZ, 0xc0, !PT ;  /* 0xffff000007377812 */ /* 0x000fe200078ec0ff */
[----:B------:R-:W-:Y:S01]  /*97f0*/  IMAD.U32 R7, R51, 0x10000, RZ ;  /* 0x0001000033077824 */ /* 0x000fe200078e00ff */
[----:B------:R-:W-:Y:S01]  /*9800*/  LOP3.LUT R45, R45, 0xffff0000, RZ, 0xc0, !PT ;  /* 0xffff00002d2d7812 */ /* 0x000fe200078ec0ff */
[----:B------:R-:W-:Y:S01]  /*9810*/  FMUL.FTZ R51, R53, R4 ;  /* 0x0000000435337220 */ /* 0x000fe20000410000 */
[----:B------:R-:W-:Y:S01]  /*9820*/  SHF.L.U32 R56, R5, 0x10, RZ ;  /* 0x0000001005387819 */ /* 0x000fe200000006ff */
[----:B------:R-:W-:Y:S01]  /*9830*/  FMUL.FTZ R53, R53, R7 ;  /* 0x0000000735357220 */ /* 0x000fe20000410000 */
[----:B------:R-:W-:Y:S01]  /*9840*/  LOP3.LUT R62, R5, 0xffff0000, RZ, 0xc0, !PT ;  /* 0xffff0000053e7812 */ /* 0x000fe200078ec0ff */
[----:B------:R-:W-:-:S02]  /*9850*/  FMUL.FTZ R5, R55, R45 ;  /* 0x0000002d37057220 */ /* 0x000fc40000410000 */
[C---:B------:R-:W-:Y:S02]  /*9860*/  FFMA.FTZ R53, R54.reuse, R4, R53 ;  /* 0x0000000436357223 */ /* 0x040fe40000010035 */
[----:B------:R-:W-:Y:S01]  /*9870*/  FFMA.FTZ R51, R54, R7, -R51 ;  /* 0x0000000736337223 */ /* 0x000fe20000010833 */
[----:B------:R-:W-:Y:S01]  /*9880*/  SHF.L.U32 R7, R52, 0x10, RZ ;  /* 0x0000001034077819 */ /* 0x000fe200000006ff */
[C---:B------:R-:W-:Y:S01]  /*9890*/  IMAD.U32 R4, R50.reuse, 0x10000, RZ ;  /* 0x0001000032047824 */ /* 0x040fe200078e00ff */
[----:B------:R-:W-:Y:S01]  /*98a0*/  LOP3.LUT R50, R50, 0xffff0000, RZ, 0xc0, !PT ;  /* 0xffff000032327812 */ /* 0x000fe200078ec0ff */
[-C--:B------:R-:W-:Y:S01]  /*98b0*/  FMUL.FTZ R55, R55, R59.reuse ;  /* 0x0000003b37377220 */ /* 0x080fe20000410000 */
[----:B------:R-:W-:Y:S01]  /*98c0*/  LOP3.LUT R52, R52, 0xffff0000, RZ, 0xc0, !PT ;  /* 0xffff000034347812 */ /* 0x000fe200078ec0ff */
[C---:B------:R-:W-:Y:S02]  /*98d0*/  FFMA.FTZ R5, R6.reuse, R59, -R5 ;  /* 0x0000003b06057223 */ /* 0x040fe40000010805 */
        /* <DEDUP_REMOVED lines=14> */
.L_x_2105:
[----:B------:R-:W-:Y:S05]  /*99c0*/  BSYNC B0 ;  /* 0x0000000000007941 */ /* 0x000fea0003800000 */
.L_x_2104:
[----:B------:R-:W-:-:S13]  /*99d0*/  ISETP.GE.AND P0, PT, R10, c[0x0][0x27c], PT ;  /* 0x00009f000a007a0c */ /* 0x000fda0003f06270 */
[----:B------:R-:W-:Y:S05]  /*99e0*/  @P0 BRA `(.L_x_2103) ;  /* 0x000002e000000947 */ /* 0x000fea0003800000 */
[----:B-1----:R-:W1:Y:S01]  /*99f0*/  LDS.128 R4, [R234+0x4100] ;  /* 0x00410000ea047984 */ /* 0x002e620000000c00 */
[----:B------:R-:W-:Y:S02]  /*9a00*/  SHF.R.U64 R50, R68, 0x10, R69 ;  /* 0x0000001044327819 */ /* 0x000fe40000001245 */
[----:B------:R-:W-:Y:S02]  /*9a10*/  SHF.R.U64 R45, R72, 0x10, R73 ;  /* 0x00000010482d7819 */ /* 0x000fe40000001249 */
[----:B------:R-:W-:Y:S02]  /*9a20*/  SHF.R.U32.HI R68, RZ, 0x10, R69 ;  /* 0x00000010ff447819 */ /* 0x000fe40000011645 */
[----:B------:R-:W-:Y:S02]  /*9a30*/  SHF.R.U32.HI R72, RZ, 0x10, R73 ;  /* 0x00000010ff487819 */ /* 0x000fe40000011649 */
[----:B------:R-:W-:Y:S02]  /*9a40*/  PRMT R50, R39, 0x5432, R50 ;  /* 0x0000543227327816 */ /* 0x000fe40000000032 */
[----:B------:R-:W-:-:S02]  /*9a50*/  PRMT R45, R44, 0x5432, R45 ;  /* 0x000054322c2d7816 */ /* 0x000fc4000000002d */
[----:B------:R-:W-:Y:S02]  /*9a60*/  PRMT R39, R39, 0x5410, R68 ;  /* 0x0000541027277816 */ /* 0x000fe40000000044 */
[----:B------:R-:W-:-:S04]  /*9a70*/  PRMT R44, R44, 0x5410, R72 ;  /* 0x000054102c2c7816 */ /* 0x000fc80000000048 */
[----:B------:R-:W-:Y:S01]  /*9a80*/  LOP3.LUT R57, R44, 0xffff0000, RZ, 0xc0, !PT ;  /* 0xffff00002c397812 */ /* 0x000fe200078ec0ff */
        /* <DEDUP_REMOVED lines=25> */
[----:B------:R-:W-:Y:S02]  /*9c20*/  FMUL.FTZ R55, R55, R7 ;  /* 0x0000000737377220 */ /* 0x000fe40000410000 */
        /* <DEDUP_REMOVED lines=10> */
.L_x_2103:
[----:B------:R-:W-:Y:S05]  /*9cd0*/  BSYNC B1 ;  /* 0x0000000000017941 */ /* 0x000fea0003800000 */
.L_x_2102:
        /* <DEDUP_REMOVED lines=52> */
.L_x_2109:
[----:B------:R-:W-:Y:S05]  /*a020*/  BSYNC B0 ;  /* 0x0000000000007941 */ /* 0x000fea0003800000 */
.L_x_2108:
        /* <DEDUP_REMOVED lines=14> */
[C---:B------:R-:W-:Y:S01]  /*a110*/  IMAD.U32 R6, R7.reuse, 0x10000, RZ ;  /* 0x0001000007067824 */ /* 0x040fe200078e00ff */
[C---:B------:R-:W-:Y:S02]  /*a120*/  SHF.L.U32 R48, R4.reuse, 0x10, RZ ;  /* 0x0000001004307819 */ /* 0x040fe400000006ff */
[----:B------:R-:W-:Y:S01]  /*a130*/  LOP3.LUT R47, R4, 0xffff0000, RZ, 0xc0, !PT ;  /* 0xffff0000042f7812 */ /* 0x000fe200078ec0ff */
[C---:B------:R-:W-:Y:S01]  /*a140*/  IMAD.U32 R4, R24.reuse, 0x10000, RZ ;  /* 0x0001000018047824 */ /* 0x040fe200078e00ff */
        /* <DEDUP_REMOVED lines=30> */
.L_x_2107:
[----:B------:R-:W-:Y:S05]  /*a330*/  BSYNC B1 ;  /* 0x0000000000017941 */ /* 0x000fea0003800000 */
.L_x_2106:
        /* <DEDUP_REMOVED lines=32> */
[C---:B------:R-:W-:Y:S01]  /*a540*/  SHF.L.U32 R7, R24.reuse, 0x10, RZ ;  /* 0x0000001018077819 */ /* 0x040fe200000006ff */
        /* <DEDUP_REMOVED lines=19> */
.L_x_2113:
[----:B------:R-:W-:Y:S05]  /*a680*/  BSYNC B0 ;  /* 0x0000000000007941 */ /* 0x000fea0003800000 */
.L_x_2112:
        /* <DEDUP_REMOVED lines=21> */
[C---:B------:R-:W-:Y:S01]  /*a7e0*/  FMUL.FTZ R17, R24.reuse, R4 ;  /* 0x0000000418117220 */ /* 0x040fe20000410000 */
[C---:B------:R-:W-:Y:S01]  /*a7f0*/  SHF.L.U32 R34, R5.reuse, 0x10, RZ ;  /* 0x0000001005227819 */ /* 0x040fe200000006ff */
        /* <DEDUP_REMOVED lines=25> */
.L_x_2111:
[----:B------:R-:W-:Y:S05]  /*a990*/  BSYNC B1 ;  /* 0x0000000000017941 */ /* 0x000fea0003800000 */
.L_x_2110:
[----:B------:R-:W-:-:S13]  /*a9a0*/  ISETP.GE.AND P0, PT, R0, R9, PT ;  /* 0x000000090000720c */ /* 0x000fda0003f06270 */
        /* <DEDUP_REMOVED lines=50> */
.L_x_2116:
[----:B------:R-:W-:Y:S05]  /*acd0*/  BSYNC B0 ;  /* 0x0000000000007941 */ /* 0x000fea0003800000 */
.L_x_2115:
        /* <DEDUP_REMOVED lines=41> */
[----:B------:R-:W-:-:S02]  /*af70*/  FFMA.FTZ R4, R16, R4, R13 ;  /* 0x0000000410047223 */ /* 0x000fc4000001000d */
[C---:B------:R-:W-:Y:S01]  /*af80*/  FFMA.FTZ R0, R12.reuse, R0, -R6 ;  /* 0x000000000c007223 */ /* 0x040fe20000010806 */
[----:B------:R-:W-:Y:S01]  /*af90*/  F2FP.BF16.PACK_AB R6, R9, R2 ;  /* 0x000000020906723e */ /* 0x000fe200000010ff */
[----:B------:R-:W-:Y:S01]  /*afa0*/  FFMA.FTZ R18, R12, R8, R18 ;  /* 0x000000080c127223 */ /* 0x000fe20000010012 */
[----:B------:R-:W-:-:S04]  /*afb0*/  F2FP.BF16.PACK_AB R4, R4, R3 ;  /* 0x000000030404723e */ /* 0x000fc800000010ff */
[----:B------:R-:W-:-:S05]  /*afc0*/  F2FP.BF16.PACK_AB R5, R18, R0 ;  /* 0x000000001205723e */ /* 0x000fca00000010ff */
[----:B------:R1:W-:Y:S01]  /*afd0*/  STS.128 [R234+0x7100], R4 ;  /* 0x00710004ea007388 */ /* 0x0003e20000000c00 */
[----:B------:R-:W-:Y:S05]  /*afe0*/  BRA `(.L_x_2114) ;  /* 0x0000255000007947 */ /* 0x000fea0003800000 */
.L_x_2093:
[----:B------:R-:W-:Y:S01]  /*aff0*/  ISETP.NE.AND P0, PT, R228, 0x1, PT ;  /* 0x00000001e400780c */ /* 0x000fe20003f05270 */
[----:B------:R-:W-:Y:S02]  /*b000*/  IMAD.MOV.U32 R10, RZ, RZ, R16 ;  /* 0x000000ffff0a7224 */ /* 0x000fe400078e0010 */
[----:B------:R-:W-:Y:S01]  /*b010*/  IMAD.MOV.U32 R11, RZ, RZ, R5 ;  /* 0x000000ffff0b7224 */ /* 0x000fe200078e0005 */
[----:B------:R-:W-:Y:S01]  /*b020*/  MOV R5, R4 ;  /* 0x0000000400057202 */ /* 0x000fe20000000f00 */
[----:B------:R-:W-:-:S08]  /*b030*/  IMAD.MOV.U32 R4, RZ, RZ, R8 ;  /* 0x000000ffff047224 */ /* 0x000fd000078e0008 */
[----:B------:R-:W-:-:S05]  /*b040*/  @P0 IMAD.HI.U32 R6, R3, c[0x0][0x2c8], RZ ;  /* 0x0000b20003060a27 */ /* 0x000fca00078e00ff */
[----:B------:R-:W-:-:S04]  /*b050*/  @P0 SHF.R.U32.HI R3, RZ, c[0x0][0x2cc], R6 ;  /* 0x0000b300ff030a19 */ /* 0x000fc80000011606 */
[----:B------:R-:W-:Y:S01]  /*b060*/  SHF.R.S32.HI R6, RZ, 0x1f, R3 ;  /* 0x0000001fff067819 */ /* 0x000fe20000011403 */
[----:B------:R-:W-:-:S04]  /*b070*/  IMAD.WIDE.U32 R10, R3, c[0x0][0x280], R10 ;  /* 0x0000a000030a7a25 */ /* 0x000fc800078e000a */
[----:B------:R-:W-:Y:S01]  /*b080*/  IMAD R7, R6, c[0x0][0x280], RZ ;  /* 0x0000a00006077a24 */ /* 0x000fe200078e02ff */
[----:B------:R-:W-:Y:S01]  /*b090*/  LEA R13, P0, R10, c[0x0][0x270], 0x1 ;  /* 0x00009c000a0d7a11 */ /* 0x000fe200078008ff */
[----:B------:R-:W-:Y:S02]  /*b0a0*/  IMAD R12, R6, c[0x0][0x290], RZ ;  /* 0x0000a400060c7a24 */ /* 0x000fe400078e02ff */
[C---:B------:R-:W-:Y:S02]  /*b0b0*/  IMAD R7, R3.reuse, c[0x0][0x284], R7 ;  /* 0x0000a10003077a24 */ /* 0x040fe400078e0207 */
[----:B------:R-:W1:Y:S01]  /*b0c0*/  SHFL.IDX PT, R9, R13, RZ, 0x181f ;  /* 0x00181fff0d097589 */ /* 0x000e6200000e0000 */
[----:B------:R-:W-:-:S04]  /*b0d0*/  IMAD.WIDE.U32 R4, R3, c[0x0][0x290], R4 ;  /* 0x0000a40003047a25 */ /* 0x000fc800078e0004 */
[----:B------:R-:W-:Y:S02]  /*b0e0*/  IMAD.IADD R31, R11, 0x1, R7 ;  /* 0x000000010b1f7824 */ /* 0x000fe400078e0207 */
[----:B------:R-:W-:Y:S01]  /*b0f0*/  IMAD R12, R3, c[0x0][0x294], R12 ;  /* 0x0000a500030c7a24 */ /* 0x000fe200078e020c */
[----:B------:R-:W-:Y:S02]  /*b100*/  LEA R3, P1, R4, c[0x0][0x288], 0x1 ;  /* 0x0000a20004037a11 */ /* 0x000fe400078208ff */
[----:B------:R-:W-:Y:S01]  /*b110*/  LEA.HI.X R31, R10, c[0x0][0x274], R31, 0x1, P0 ;  /* 0x00009d000a1f7a11 */ /* 0x000fe200000f0c1f */
[----:B------:R-:W-:Y:S01]  /*b120*/  IMAD.IADD R12, R5, 0x1, R12 ;  /* 0x00000001050c7824 */ /* 0x000fe200078e020c */
[----:B------:R-:W-:Y:S01]  /*b130*/  ISETP.GE.OR P0, PT, R116, c[0x0][0x27c], P3 ;  /* 0x00009f0074007a0c */ /* 0x000fe20001f06670 */
[----:B------:R-:W-:Y:S01]  /*b140*/  SHFL.IDX PT, R6, R3, RZ, 0x181f ;  /* 0x00181fff03067589 */ /* 0x000fe200000e0000 */
[----:B------:R-:W-:Y:S02]  /*b150*/  CS2R R10, SRZ ;  /* 0x00000000000a7805 */ /* 0x000fe4000001ff00 */
[----:B------:R-:W-:Y:S01]  /*b160*/  LEA.HI.X R12, R4, c[0x0][0x28c], R12, 0x1, P1 ;  /* 0x0000a300040c7a11 */ /* 0x000fe200008f0c0c */
[----:B------:R-:W2:Y:S04]  /*b170*/  SHFL.IDX PT, R8, R31, RZ, 0x181f ;  /* 0x00181fff1f087589 */ /* 0x000ea800000e0000 */
[----:B------:R-:W3:Y:S04]  /*b180*/  SHFL.IDX PT, R4, R12, RZ, 0x181f ;  /* 0x00181fff0c047589 */ /* 0x000ee800000e0000 */
[----:B------:R-:W-:-:S02]  /*b190*/  @!P0 SHF.L.U32 R7, R116, 0x1, RZ ;  /* 0x0000000174078819 */ /* 0x000fc400000006ff */
[----:B------:R-:W-:Y:S02]  /*b1a0*/  @!P0 SHF.L.U64.HI R5, R116, 0x1, R117 ;  /* 0x0000000174058819 */ /* 0x000fe40000010275 */
[----:B-1----:R-:W-:-:S05]  /*b1b0*/  @!P0 IADD3 R16, P1, R9, R7, RZ ;  /* 0x0000000709108210 */ /* 0x002fca0007f3e0ff */
[----:B--2---:R-:W-:Y:S02]  /*b1c0*/  @!P0 IMAD.X R17, R8, 0x1, R5, P1 ;  /* 0x0000000108118824 */ /* 0x004fe400008e0605 */
[----:B------:R-:W-:-:S06]  /*b1d0*/  CS2R R8, SRZ ;  /* 0x0000000000087805 */ /* 0x000fcc000001ff00 */
[----:B------:R1:W2:Y:S02]  /*b1e0*/  @!P0 LD.E.128 R8, [R16.64] ;  /* 0x0000000810088980 */ /* 0x0002a4000c101d00 */
[----:B-1----:R-:W-:Y:S02]  /*b1f0*/  @!P0 IADD3 R16, P1, R6, R7, RZ ;  /* 0x0000000706108210 */ /* 0x002fe40007f3e0ff */
[----:B------:R-:W-:-:S03]  /*b200*/  CS2R R6, SRZ ;  /* 0x0000000000067805 */ /* 0x000fc6000001ff00 */
[----:B---3--:R-:W-:Y:S02]  /*b210*/  @!P0 IMAD.X R17, R4, 0x1, R5, P1 ;  /* 0x0000000104118824 */ /* 0x008fe400008e0605 */
[----:B------:R-:W-:-:S06]  /*b220*/  CS2R R4, SRZ ;  /* 0x0000000000047805 */ /* 0x000fcc000001ff00 */
[----:B------:R1:W3:Y:S01]  /*b230*/  @!P0 LD.E.128 R4, [R16.64] ;  /* 0x0000000810048980 */ /* 0x0002e2000c101d00 */
[----:B------:R-:W-:Y:S01]  /*b240*/  BSSY B0, `(.L_x_2117) ;  /* 0x0000024000007945 */ /* 0x000fe20003800000 */
[----:B------:R-:W-:Y:S01]  /*b250*/  ISETP.GE.AND P2, PT, R116, c[0x0][0x27c], PT ;  /* 0x00009f0074007a0c */ /* 0x000fe20003f46270 */
[----:B------:R-:W-:Y:S01]  /*b260*/  CS2R R42, SRZ ;  /* 0x00000000002a7805 */ /* 0x000fe2000001ff00 */
[----:B------:R4:W2:Y:S01]  /*b270*/  SHFL.IDX PT, R18, R13, 0x1, 0x181f ;  /* 0x00381f000d127f89 */ /* 0x0008a200000e0000 */
[----:B------:R-:W-:Y:S01]  /*b280*/  CS2R R40, SRZ ;  /* 0x0000000000287805 */ /* 0x000fe2000001ff00 */
[----:B------:R-:W-:Y:S01]  /*b290*/  CS2R R38, SRZ ;  /* 0x0000000000267805 */ /* 0x000fe2000001ff00 */
[----:B------:R-:W-:Y:S01]  /*b2a0*/  CS2R R36, SRZ ;  /* 0x0000000000247805 */ /* 0x000fe2000001ff00 */
[----:B------:R4:W2:Y:S04]  /*b2b0*/  SHFL.IDX PT, R19, R31, 0x1, 0x181f ;  /* 0x00381f001f137f89 */ /* 0x0008a800000e0000 */
[----:B-1----:R4:W1:Y:S01]  /*b2c0*/  SHFL.IDX PT, R17, R12, 0x1, 0x181f ;  /* 0x00381f000c117f89 */ /* 0x00286200000e0000 */
[----:B--2---:R-:W-:Y:S01]  /*b2d0*/  MOV R16, R10 ;  /* 0x0000000a00107202 */ /* 0x004fe20000000f00 */
[----:B------:R-:W-:Y:S01]  /*b2e0*/  IMAD.MOV.U32 R20, RZ, RZ, R11 ;  /* 0x000000ffff147224 */ /* 0x000fe200078e000b */
[----:B------:R-:W-:Y:S01]  /*b2f0*/  MOV R21, R9 ;  /* 0x0000000900157202 */ /* 0x000fe20000000f00 */
[----:B------:R-:W-:Y:S01]  /*b300*/  IMAD.MOV.U32 R22, RZ, RZ, R8 ;  /* 0x000000ffff167224 */ /* 0x000fe200078e0008 */
[----:B------:R-:W-:-:S02]  /*b310*/  PRMT R80, R80, 0x5410, R16 ;  /* 0x0000541050507816 */ /* 0x000fc40000000010 */
[----:B------:R4:W2:Y:S02]  /*b320*/  SHFL.IDX PT, R16, R3, 0x1, 0x181f ;  /* 0x00381f0003107f89 */ /* 0x0008a400000e0000 */
[----:B------:R-:W-:Y:S02]  /*b330*/  PRMT R80, R20, 0x7610, R80 ;  /* 0x0000761014507816 */ /* 0x000fe40000000050 */
        /* <DEDUP_REMOVED lines=8> */
[----:B-12-4-:R-:W-:Y:S01]  /*b3c0*/  CS2R R40, SRZ ;  /* 0x0000000000287805 */ /* 0x016fe2000001ff00 */
        /* <DEDUP_REMOVED lines=11> */
.L_x_2118:
[----:B-12-4-:R-:W-:Y:S05]  /*b480*/  BSYNC B0 ;  /* 0x0000000000007941 */ /* 0x016fea0003800000 */
.L_x_2117:
[----:B------:R-:W1:Y:S01]  /*b490*/  SHFL.IDX PT, R21, R13, 0x2, 0x181f ;  /* 0x00581f000d157f89 */ /* 0x000e6200000e0000 */
        /* <DEDUP_REMOVED lines=18> */
[----:B------:R-:W-:Y:S01]  /*b5c0*/  IMAD.MOV.U32 R16, RZ, RZ, R41 ;  /* 0x000000ffff107224 */ /* 0x000fe200078e0029 */
[----:B------:R-:W2:Y:S01]  /*b5d0*/  SHFL.IDX PT, R31, R31, 0x3, 0x181f ;  /* 0x00781f001f1f7f89 */ /* 0x000ea200000e0000 */
[----:B------:R-:W-:-:S03]  /*b5e0*/  CS2R R20, SRZ ;  /* 0x0000000000147805 */ /* 0x000fc6000001ff00 */
[----:B------:R-:W-:Y:S01]  /*b5f0*/  PRMT R58, R16, 0x5410, R17 ;  /* 0x00005410103a7816 */ /* 0x000fe20000000011 */
[----:B------:R-:W-:Y:S01]  /*b600*/  IMAD.MOV.U32 R17, RZ, RZ, R36 ;  /* 0x000000ffff117224 */ /* 0x000fe200078e0024 */
[----:B------:R-:W2:Y:S01]  /*b610*/  SHFL.IDX PT, R13, R13, 0x3, 0x181f ;  /* 0x00781f000d0d7f89 */ /* 0x000ea200000e0000 */
[----:B------:R-:W-:-:S03]  /*b620*/  IMAD.MOV.U32 R16, RZ, RZ, R37 ;  /* 0x000000ffff107224 */ /* 0x000fc600078e0025 */
[----:B------:R-:W2:Y:S02]  /*b630*/  SHFL.IDX PT, R3, R3, 0x3, 0x181f ;  /* 0x00781f0003037f89 */ /* 0x000ea400000e0000 */
[----:B------:R-:W-:Y:S01]  /*b640*/  PRMT R56, R16, 0x5410, R17 ;  /* 0x0000541010387816 */ /* 0x000fe20000000011 */
[----:B-1----:R-:W-:Y:S01]  /*b650*/  CS2R R22, SRZ ;  /* 0x0000000000167805 */ /* 0x002fe2000001ff00 */
[----:B------:R-:W1:Y:S01]  /*b660*/  SHFL.IDX PT, R12, R12, 0x3, 0x181f ;  /* 0x00781f000c0c7f89 */ /* 0x000e6200000e0000 */
[----:B---3--:R-:W-:Y:S01]  /*b670*/  IMAD.MOV.U32 R18, RZ, RZ, R43 ;  /* 0x000000ffff127224 */ /* 0x008fe200078e002b */
[----:B------:R-:W-:-:S04]  /*b680*/  MOV R19, R42 ;  /* 0x0000002a00137202 */ /* 0x000fc80000000f00 */
[----:B------:R-:W-:Y:S01]  /*b690*/  PRMT R59, R18, 0x5410, R19 ;  /* 0x00005410123b7816 */ /* 0x000fe20000000013 */
[----:B------:R-:W-:Y:S01]  /*b6a0*/  IMAD.MOV.U32 R18, RZ, RZ, R39 ;  /* 0x000000ffff127224 */ /* 0x000fe200078e0027 */
[----:B------:R-:W-:-:S04]  /*b6b0*/  MOV R19, R38 ;  /* 0x0000002600137202 */ /* 0x000fc80000000f00 */
        /* <DEDUP_REMOVED lines=13> */
[----:B------:R-:W-:Y:S01]  /*b790*/  CS2R R18, SRZ ;  /* 0x0000000000127805 */ /* 0x000fe2000001ff00 */
[----:B------:R-:W-:Y:S01]  /*b7a0*/  CS2R R16, SRZ ;  /* 0x0000000000107805 */ /* 0x000fe2000001ff00 */
        /* <DEDUP_REMOVED lines=10> */
[----:B------:R-:W-:-:S04]  /*b850*/  IMAD.X R17, R12, 0x1, R17, P0 ;  /* 0x000000010c117824 */ /* 0x000fc800000e0611 */
[----:B------:R-:W5:Y:S04]  /*b860*/  LD.E.128 R20, [R20.64] ;  /* 0x0000000814147980 */ /* 0x000f68000c101d00 */
[----:B------:R-:W5:Y:S02]  /*b870*/  LD.E.128 R16, [R16.64] ;  /* 0x0000000810107980 */ /* 0x000f64000c101d00 */
.L_x_2120:
[----:B-1----:R-:W-:Y:S05]  /*b880*/  BSYNC B0 ;  /* 0x0000000000007941 */ /* 0x002fea0003800000 */
.L_x_2119:
[----:B------:R-:W-:Y:S01]  /*b890*/  IMAD.IADD R12, R2, 0x1, -R209 ;  /* 0x00000001020c7824 */ /* 0x000fe200078e0ad1 */
[----:B-----5:R-:W-:Y:S01]  /*b8a0*/  MOV R2, R21 ;  /* 0x0000001500027202 */ /* 0x020fe20000000f00 */
[----:B------:R-:W-:Y:S01]  /*b8b0*/  IMAD.MOV.U32 R3, RZ, RZ, R22 ;  /* 0x000000ffff037224 */ /* 0x000fe200078e0016 */
[----:B------:R-:W-:-:S04]  /*b8c0*/  DEPBAR.LE SB0, 0x1 ;  /* 0x000080400000791a */ /* 0x000fc80000000000 */
[----:B------:R-:W-:Y:S01]  /*b8d0*/  IMNMX R12, R12, 0x80, PT ;  /* 0x000000800c0c7817 */ /* 0x000fe20003800200 */
[----:B------:R-:W-:Y:S01]  /*b8e0*/  IMAD.MOV.U32 R31, RZ, RZ, R23 ;  /* 0x000000ffff1f7224 */ /* 0x000fe200078e0017 */
[----:B------:R-:W-:Y:S01]  /*b8f0*/  PRMT R3, R3, 0x5410, R3 ;  /* 0x0000541003037816 */ /* 0x000fe20000000003 */
[----:B------:R-:W-:Y:S01]  /*b900*/  IMAD.MOV.U32 R13, RZ, RZ, R20 ;  /* 0x000000ffff0d7224 */ /* 0x000fe200078e0014 */
[----:B------:R-:W-:Y:S01]  /*b910*/  BAR.SYNC.DEFER_BLOCKING 0x0 ;  /* 0x0000000000007b1d */ /* 0x000fe20000010000 */
[----:B------:R-:W-:Y:S01]  /*b920*/  ISETP.GE.OR P0, PT, R77, R12, P2 ;  /* 0x0000000c4d00720c */ /* 0x000fe20001706670 */
[----:B------:R-:W-:Y:S01]  /*b930*/  IMAD.MOV.U32 R45, RZ, RZ, R18 ;  /* 0x000000ffff2d7224 */ /* 0x000fe200078e0012 */
[----:B------:R-:W-:Y:S01]  /*b940*/  PRMT R3, R31, 0x7610, R3 ;  /* 0x000076101f037816 */ /* 0x000fe20000000003 */
[----:B------:R-:W-:Y:S01]  /*b950*/  IMAD.MOV.U32 R31, RZ, RZ, R19 ;  /* 0x000000ffff1f7224 */ /* 0x000fe200078e0013 */
[----:B------:R-:W-:Y:S01]  /*b960*/  PRMT R2, R2, 0x5410, R13 ;  /* 0x0000541002027816 */ /* 0x000fe2000000000d */
[----:B------:R-:W-:Y:S01]  /*b970*/  IMAD.MOV.U32 R13, RZ, RZ, R17 ;  /* 0x000000ffff0d7224 */ /* 0x000fe200078e0011 */
[----:B------:R-:W-:Y:S01]  /*b980*/  MOV R44, R16 ;  /* 0x00000010002c7202 */ /* 0x000fe20000000f00 */
[----:B------:R-:W-:Y:S01]  /*b990*/  BSSY B0, `(.L_x_2121) ;  /* 0x000006b000007945 */ /* 0x000fe20003800000 */
[----:B------:R-:W-:-:S02]  /*b9a0*/  PRMT R31, R31, 0x5410, R45 ;  /* 0x000054101f1f7816 */ /* 0x000fc4000000002d */
[----:B------:R-:W-:-:S03]  /*b9b0*/  PRMT R13, R13, 0x5410, R44 ;  /* 0x000054100d0d7816 */ /* 0x000fc6000000002c */
[----:B------:R-:W-:Y:S05]  /*b9c0*/  @P0 BRA `(.L_x_2122) ;  /* 0x0000067000000947 */ /* 0x000fea0003800000 */
[----:B------:R-:W-:Y:S01]  /*b9d0*/  IMAD.MOV.U32 R46, RZ, RZ, c[0x0][0x27c] ;  /* 0x00009f00ff2e7624 */ /* 0x000fe200078e00ff */
[----:B------:R-:W1:Y:S01]  /*b9e0*/  LDS.128 R48, [R234+0x100] ;  /* 0x00010000ea307984 */ /* 0x000e620000000c00 */
[----:B------:R-:W-:Y:S02]  /*b9f0*/  SHF.R.U64 R4, R4, 0x10, R5 ;  /* 0x0000001004047819 */ /* 0x000fe40000001205 */
[----:B------:R-:W-:Y:S02]  /*ba00*/  SHF.R.U64 R8, R8, 0x10, R9 ;  /* 0x0000001008087819 */ /* 0x000fe40000001209 */
[----:B------:R-:W-:Y:S02]  /*ba10*/  LEA.HI R46, R46, R64, RZ, 0x1d ;  /* 0x000000402e2e7211 */ /* 0x000fe400078fe8ff */
[----:B------:R-:W-:Y:S02]  /*ba20*/  PRMT R4, R61, 0x5432, R4 ;  /* 0x000054323d047816 */ /* 0x000fe40000000004 */
[----:B------:R-:W-:Y:S01]  /*ba30*/  SHF.R.S32.HI R44, RZ, 0x1f, R46 ;  /* 0x0000001fff2c7819 */ /* 0x000fe2000001142e */
[----:B------:R-:W-:Y:S01]  /*ba40*/  IMAD.SHL.U32 R45, R46, 0x8, RZ ;  /* 0x000000082e2d7824 */ /* 0x000fe200078e00ff */
[----:B------:R-:W-:Y:S01]  /*ba50*/  PRMT R8, R65, 0x5432, R8 ;  /* 0x0000543241087816 */ /* 0x000fe20000000008 */
[----:B------:R-:W-:Y:S01]  /*ba60*/  IMAD.U32 R84, R4, 0x10000, RZ ;  /* 0x0001000004547824 */ /* 0x000fe200078e00ff */
[----:B------:R-:W-:-:S02]  /*ba70*/  LEA.HI R44, R44, R46, RZ, 0x3 ;  /* 0x0000002e2c2c7211 */ /* 0x000fc400078f18ff */
[----:B------:R-:W-:Y:S01]  /*ba80*/  LOP3.LUT R45, R76, 0x38, R45, 0xf8, !PT ;  /* 0x000000384c2d7812 */ /* 0x000fe200078ef82d */
[----:B------:R-:W-:Y:S01]  /*ba90*/  IMAD.U32 R81, R8, 0x10000, RZ ;  /* 0x0001000008517824 */ /* 0x000fe200078e00ff */
[----:B------:R-:W-:Y:S01]  /*baa0*/  SHF.R.U32.HI R5, RZ, 0x10, R5 ;  /* 0x00000010ff057819 */ /* 0x000fe20000011605 */
[----:B------:R-:W-:Y:S01]  /*bab0*/  IMAD.SHL.U32 R44, R44, 0x400, RZ ;  /* 0x000004002c2c7824 */ /* 0x000fe200078e00ff */
[----:B------:R-:W-:Y:S02]  /*bac0*/  LOP3.LUT R45, R45, R75, RZ, 0x3c, !PT ;  /* 0x0000004b2d2d7212 */ /* 0x000fe400078e3cff */
[----:B------:R-:W-:Y:S02]  /*bad0*/  SHF.R.U64 R10, R10, 0x10, R11 ;  /* 0x000000100a0a7819 */ /* 0x000fe4000000120b */
[----:B------:R-:W-:Y:S02]  /*bae0*/  LOP3.LUT R44, R44, 0x7fffe000, RZ, 0xc0, !PT ;  /* 0x7fffe0002c2c7812 */ /* 0x000fe400078ec0ff */
[----:B------:R-:W-:-:S02]  /*baf0*/  SHF.R.U64 R6, R6, 0x10, R7 ;  /* 0x0000001006067819 */ /* 0x000fc40000001207 */
[----:B------:R-:W-:Y:S02]  /*bb00*/  IADD3 R60, R45, R44, R68 ;  /* 0x0000002c2d3c7210 */ /* 0x000fe40007ffe044 */
[----:B------:R-:W-:Y:S02]  /*bb10*/  SHF.R.U32.HI R11, RZ, 0x10, R11 ;  /* 0x00000010ff0b7819 */ /* 0x000fe4000001160b */
[----:B------:R-:W-:Y:S01]  /*bb20*/  SHF.R.U32.HI R7, RZ, 0x10, R7 ;  /* 0x00000010ff077819 */ /* 0x000fe20000011607 */
[----:B------:R-:W-:Y:S01]  /*bb30*/  IMAD.SHL.U32 R60, R60, 0x2, RZ ;  /* 0x000000023c3c7824 */ /* 0x000fe200078e00ff */
[----:B------:R-:W-:Y:S02]  /*bb40*/  SHF.R.U32.HI R9, RZ, 0x10, R9 ;  /* 0x00000010ff097819 */ /* 0x000fe40000011609 */
[----:B------:R-:W-:Y:S02]  /*bb50*/  PRMT R5, R61, 0x5410, R5 ;  /* 0x000054103d057816 */ /* 0x000fe40000000005 */
[----:B------:R-:W2:Y:S01]  /*bb60*/  LDS.128 R44, [R60+0x100] ;  /* 0x000100003c2c7984 */ /* 0x000ea20000000c00 */
[----:B------:R-:W-:-:S02]  /*bb70*/  PRMT R10, R80, 0x5432, R10 ;  /* 0x00005432500a7816 */ /* 0x000fc4000000000a */
[----:B------:R-:W-:Y:S01]  /*bb80*/  PRMT R11, R80, 0x5410, R11 ;  /* 0x00005410500b7816 */ /* 0x000fe2000000000b */
[----:B------:R-:W-:Y:S01]  /*bb90*/  IMAD.U32 R83, R5, 0x10000, RZ ;  /* 0x0001000005537824 */ /* 0x000fe200078e00ff */
[C---:B------:R-:W-:Y:S02]  /*bba0*/  PRMT R6, R62.reuse, 0x5432, R6 ;  /* 0x000054323e067816 */ /* 0x040fe40000000006 */
[----:B------:R-:W-:Y:S01]  /*bbb0*/  PRMT R7, R62, 0x5410, R7 ;  /* 0x000054103e077816 */ /* 0x000fe20000000007 */
[----:B-1----:R-:W-:Y:S01]  /*bbc0*/  IMAD.U32 R62, R48, 0x10000, RZ ;  /* 0x00010000303e7824 */ /* 0x002fe200078e00ff */
[C---:B------:R-:W-:Y:S02]  /*bbd0*/  SHF.L.U32 R61, R49.reuse, 0x10, RZ ;  /* 0x00000010313d7819 */ /* 0x040fe400000006ff */
[----:B------:R-:W-:Y:S01]  /*bbe0*/  LOP3.LUT R68, R49, 0xffff0000, RZ, 0xc0, !PT ;  /* 0xffff000031447812 */ /* 0x000fe200078ec0ff */
[C---:B------:R-:W-:Y:S01]  /*bbf0*/  IMAD.U32 R49, R51.reuse, 0x10000, RZ ;  /* 0x0001000033317824 */ /* 0x040fe200078e00ff */
[----:B------:R-:W-:-:S02]  /*bc00*/  LOP3.LUT R75, R51, 0xffff0000, RZ, 0xc0, !PT ;  /* 0xffff0000334b7812 */ /* 0x000fc400078ec0ff */
[----:B------:R-:W-:Y:S01]  /*bc10*/  PRMT R9, R65, 0x5410, R9 ;  /* 0x0000541041097816 */ /* 0x000fe20000000009 */
[----:B------:R-:W-:Y:S01]  /*bc20*/  IMAD.U32 R65, R50, 0x10000, RZ ;  /* 0x0001000032417824 */ /* 0x000fe200078e00ff */
[----:B------:R-:W-:Y:S02]  /*bc30*/  LOP3.LUT R4, R4, 0xffff0000, RZ, 0xc0, !PT ;  /* 0xffff000004047812 */ /* 0x000fe400078ec0ff */
[----:B------:R-:W-:Y:S01]  /*bc40*/  LOP3.LUT R48, R48, 0xffff0000, RZ, 0xc0, !PT ;  /* 0xffff000030307812 */ /* 0x000fe200078ec0ff */
[----:B------:R-:W-:Y:S01]  /*bc50*/  IMAD.U32 R85, R9, 0x10000, RZ ;  /* 0x0001000009557824 */ /* 0x000fe200078e00ff */
[----:B------:R-:W-:Y:S02]  /*bc60*/  LOP3.LUT R8, R8, 0xffff0000, RZ, 0xc0, !PT ;  /* 0xffff000008087812 */ /* 0x000fe400078ec0ff */
[----:B------:R-:W-:Y:S02]  /*bc70*/  LOP3.LUT R5, R5, 0xffff0000, RZ, 0xc0, !PT ;  /* 0xffff000005057812 */ /* 0x000fe400078ec0ff */
[----:B------:R-:W-:-:S02]  /*bc80*/  LOP3.LUT R9, R9, 0xffff0000, RZ, 0xc0, !PT ;  /* 0xffff000009097812 */ /* 0x000fc400078ec0ff */
[----:B------:R-:W-:Y:S01]  /*bc90*/  LOP3.LUT R50, R50, 0xffff0000, RZ, 0xc0, !PT ;  /* 0xffff000032327812 */ /* 0x000fe200078ec0ff */
[----:B--2---:R-:W-:Y:S01]  /*bca0*/  IMAD.U32 R86, R44, 0x10000, RZ ;  /* 0x000100002c567824 */ /* 0x004fe200078e00ff */
[C---:B------:R-:W-:Y:S02]  /*bcb0*/  SHF.L.U32 R51, R45.reuse, 0x10, RZ ;  /* 0x000000102d337819 */ /* 0x040fe400000006ff */
[----:B------:R-:W-:Y:S01]  /*bcc0*/  LOP3.LUT R77, R45, 0xffff0000, RZ, 0xc0, !PT ;  /* 0xffff00002d4d7812 */ /* 0x000fe200078ec0ff */
[CC--:B------:R-:W-:Y:S01]  /*bcd0*/  FMUL.FTZ R80, R86.reuse, R84.reuse ;  /* 0x0000005456507220 */ /* 0x0c0fe20000410000 */
[C---:B------:R-:W-:Y:S01]  /*bce0*/  LOP3.LUT R82, R47.reuse, 0xffff0000, RZ, 0xc0, !PT ;  /* 0xffff00002f527812 */ /* 0x040fe200078ec0ff */
[-C--:B------:R-:W-:Y:S01]  /*bcf0*/  FMUL.FTZ R86, R86, R81.reuse ;  /* 0x0000005156567220 */ /* 0x080fe20000410000 */
[----:B------:R-:W-:Y:S01]  /*bd00*/  LOP3.LUT R44, R44, 0xffff0000, RZ, 0xc0, !PT ;  /* 0xffff00002c2c7812 */ /* 0x000fe200078ec0ff */
[----:B------:R-:W-:Y:S01]  /*bd10*/  FFMA.FTZ R80, R62, R81, -R80 ;  /* 0x000000513e507223 */ /* 0x000fe20000010850 */
[C---:B------:R-:W-:Y:S01]  /*bd20*/  SHF.L.U32 R76, R46.reuse, 0x10, RZ ;  /* 0x000000102e4c7819 */ /* 0x040fe200000006ff */
[----:B------:R-:W-:Y:S01]  /*bd30*/  IMAD.U32 R45, R47, 0x10000, RZ ;  /* 0x000100002f2d7824 */ /* 0x000fe200078e00ff */
[----:B------:R-:W-:Y:S01]  /*bd40*/  LOP3.LUT R46, R46, 0xffff0000, RZ, 0xc0, !PT ;  /* 0xffff00002e2e7812 */ /* 0x000fe200078ec0ff */
[----:B------:R-:W-:Y:S01]  /*bd50*/  FFMA.FTZ R62, R62, R84, R86 ;  /* 0x000000543e3e7223 */ /* 0x000fe20000010056 */
[----:B------:R-:W-:Y:S01]  /*bd60*/  SHF.L.U32 R84, R11, 0x10, RZ ;  /* 0x000000100b547819 */ /* 0x000fe200000006ff */
[----:B------:R-:W-:Y:S01]  /*bd70*/  FMUL.FTZ R47, R51, R83 ;  /* 0x00000053332f7220 */ /* 0x000fe20000410000 */
[----:B------:R-:W-:Y:S01]  /*bd80*/  LOP3.LUT R11, R11, 0xffff0000, RZ, 0xc0, !PT ;  /* 0xffff00000b0b7812 */ /* 0x000fe200078ec0ff */
[C---:B------:R-:W-:Y:S01]  /*bd90*/  IMAD.U32 R81, R7.reuse, 0x10000, RZ ;  /* 0x0001000007517824 */ /* 0x040fe200078e00ff */
[----:B------:R-:W-:Y:S01]  /*bda0*/  LOP3.LUT R7, R7, 0xffff0000, RZ, 0xc0, !PT ;  /* 0xffff000007077812 */ /* 0x000fe200078ec0ff */
[----:B------:R-:W-:-:S02]  /*bdb0*/  FMUL.FTZ R86, R51, R85 ;  /* 0x0000005533567220 */ /* 0x000fc40000410000 */
[----:B------:R-:W-:Y:S02]  /*bdc0*/  FFMA.FTZ R47, R61, R85, -R47 ;  /* 0x000000553d2f7223 */ /* 0x000fe4000001082f */
[CC--:B------:R-:W-:Y:S02]  /*bdd0*/  FMUL.FTZ R51, R45.reuse, R81.reuse ;  /* 0x000000512d337220 */ /* 0x0c0fe40000410000 */
[-C--:B------:R-:W-:Y:S02]  /*bde0*/  FMUL.FTZ R85, R45, R84.reuse ;  /* 0x000000542d557220 */ /* 0x080fe40000410000 */
[C---:B------:R-:W-:Y:S02]  /*bdf0*/  FFMA.FTZ R45, R49.reuse, R84, -R51 ;  /* 0x00000054312d7223 */ /* 0x040fe40000010833 */
[----:B------:R-:W-:Y:S02]  /*be00*/  FFMA.FTZ R85, R49, R81, R85 ;  /* 0x0000005131557223 */ /* 0x000fe40000010055 */
[----:B------:R-:W-:-:S02]  /*be10*/  FMUL.FTZ R49, R44, R4 ;  /* 0x000000042c317220 */ /* 0x000fc40000410000 */
[-C--:B------:R-:W-:Y:S02]  /*be20*/  FMUL.FTZ R44, R44, R8.reuse ;  /* 0x000000082c2c7220 */ /* 0x080fe40000410000 */
[----:B------:R-:W-:Y:S02]  /*be30*/  FFMA.FTZ R49, R48, R8, -R49 ;  /* 0x0000000830317223 */ /* 0x000fe40000010831 */
[C---:B------:R-:W-:Y:S01]  /*be40*/  IMAD.U32 R51, R6.reuse, 0x10000, RZ ;  /* 0x0001000006337824 */ /* 0x040fe200078e00ff */
[----:B------:R-:W-:Y:S01]  /*be50*/  LOP3.LUT R6, R6, 0xffff0000, RZ, 0xc0, !PT ;  /* 0xffff000006067812 */ /* 0x000fe200078ec0ff */
[C---:B------:R-:W-:Y:S01]  /*be60*/  IMAD.U32 R81, R10.reuse, 0x10000, RZ ;  /* 0x000100000a517824 */ /* 0x040fe200078e00ff */
[----:B------:R-:W-:Y:S01]  /*be70*/  LOP3.LUT R10, R10, 0xffff0000, RZ, 0xc0, !PT ;  /* 0xffff00000a0a7812 */ /* 0x000fe200078ec0ff */
[C---:B------:R-:W-:Y:S02]  /*be80*/  FMUL.FTZ R8, R77.reuse, R5 ;  /* 0x000000054d087220 */ /* 0x040fe40000410000 */
[----:B------:R-:W-:-:S02]  /*be90*/  FMUL.FTZ R77, R77, R9 ;  /* 0x000000094d4d7220 */ /* 0x000fc40000410000 */
[----:B------:R-:W-:Y:S02]  /*bea0*/  FFMA.FTZ R4, R48, R4, R44 ;  /* 0x0000000430047223 */ /* 0x000fe4000001002c */
[----:B------:R-:W-:Y:S02]  /*beb0*/  FFMA.FTZ R9, R68, R9, -R8 ;  /* 0x0000000944097223 */ /* 0x000fe40000010808 */
[----:B------:R-:W-:Y:S01]  /*bec0*/  FMUL.FTZ R44, R76, R51 ;  /* 0x000000334c2c7220 */ /* 0x000fe20000410000 */
[----:B------:R-:W-:Y:S01]  /*bed0*/  F2FP.BF16.PACK_AB R4, R4, R62 ;  /* 0x0000003e0404723e */ /* 0x000fe200000010ff */
[----:B------:R-:W-:Y:S01]  /*bee0*/  FMUL.FTZ R48, R46, R6 ;  /* 0x000000062e307220 */ /* 0x000fe20000410000 */
[----:B------:R-:W-:Y:S01]  /*bef0*/  F2FP.BF16.PACK_AB R9, R9, R47 ;  /* 0x0000002f0909723e */ /* 0x000fe200000010ff */
[----:B------:R-:W-:Y:S02]  /*bf00*/  FMUL.FTZ R8, R82, R7 ;  /* 0x0000000752087220 */ /* 0x000fe40000410000 */
[----:B------:R-:W-:-:S02]  /*bf10*/  FMUL.FTZ R76, R76, R81 ;  /* 0x000000514c4c7220 */ /* 0x000fc40000410000 */
[-C--:B------:R-:W-:Y:S02]  /*bf20*/  FMUL.FTZ R46, R46, R10.reuse ;  /* 0x0000000a2e2e7220 */ /* 0x080fe40000410000 */
[----:B------:R-:W-:Y:S02]  /*bf30*/  FMUL.FTZ R82, R82, R11 ;  /* 0x0000000b52527220 */ /* 0x000fe40000410000 */
[----:B------:R-:W-:Y:S02]  /*bf40*/  FFMA.FTZ R44, R65, R81, -R44 ;  /* 0x00000051412c7223 */ /* 0x000fe4000001082c */
[----:B------:R-:W-:Y:S02]  /*bf50*/  FFMA.FTZ R10, R50, R10, -R48 ;  /* 0x0000000a320a7223 */ /* 0x000fe40000010830 */
[----:B------:R-:W-:Y:S01]  /*bf60*/  FFMA.FTZ R11, R75, R11, -R8 ;  /* 0x0000000b4b0b7223 */ /* 0x000fe20000010808 */
[----:B------:R-:W-:Y:S01]  /*bf70*/  F2FP.BF16.PACK_AB R8, R49, R80 ;  /* 0x000000503108723e */ /* 0x000fe200000010ff */
[----:B------:R-:W-:Y:S01]  /*bf80*/  FFMA.FTZ R61, R61, R83, R86 ;  /* 0x000000533d3d7223 */ /* 0x000fe20000010056 */
[----:B------:R-:W-:Y:S01]  /*bf90*/  F2FP.BF16.PACK_AB R10, R10, R44 ;  /* 0x0000002c0a0a723e */ /* 0x000fe200000010ff */
[----:B------:R-:W-:Y:S01]  /*bfa0*/  FFMA.FTZ R5, R68, R5, R77 ;  /* 0x0000000544057223 */ /* 0x000fe2000001004d */
[----:B------:R-:W-:Y:S01]  /*bfb0*/  F2FP.BF16.PACK_AB R11, R11, R45 ;  /* 0x0000002d0b0b723e */ /* 0x000fe200000010ff */
[----:B------:R-:W-:-:S02]  /*bfc0*/  FFMA.FTZ R76, R65, R51, R76 ;  /* 0x00000033414c7223 */ /* 0x000fc4000001004c */
[----:B------:R-:W-:Y:S01]  /*bfd0*/  FFMA.FTZ R6, R50, R6, R46 ;  /* 0x0000000632067223 */ /* 0x000fe2000001002e */
[----:B------:R-:W-:Y:S01]  /*bfe0*/  F2FP.BF16.PACK_AB R5, R5, R61 ;  /* 0x0000003d0505723e */ /* 0x000fe200000010ff */
[----:B------:R-:W-:Y:S01]  /*bff0*/  FFMA.FTZ R7, R75, R7, R82 ;  /* 0x000000074b077223 */ /* 0x000fe20000010052 */
[----:B------:R1:W-:Y:S02]  /*c000*/  STS.128 [R234+0x100], R8 ;  /* 0x00010008ea007388 */ /* 0x0003e40000000c00 */
[----:B------:R-:W-:Y:S02]  /*c010*/  F2FP.BF16.PACK_AB R6, R6, R76 ;  /* 0x0000004c0606723e */ /* 0x000fe400000010ff */
[----:B------:R-:W-:-:S05]  /*c020*/  F2FP.BF16.PACK_AB R7, R7, R85 ;  /* 0x000000550707723e */ /* 0x000fca00000010ff */
[----:B------:R1:W-:Y:S02]  /*c030*/  STS.128 [R60+0x100], R4 ;  /* 0x000100043c007388 */ /* 0x0003e40000000c00 */
.L_x_2122:
[----:B------:R-:W-:Y:S05]  /*c040*/  BSYNC B0 ;  /* 0x0000000000007941 */ /* 0x000fea0003800000 */
.L_x_2121:
[----:B------:R-:W-:Y:S01]  /*c050*/  ISETP.GE.OR P0, PT, R74, R12, P2 ;  /* 0x0000000c4a00720c */ /* 0x000fe20001706670 */
[----:B------:R-:W-:-:S12]  /*c060*/  BSSY B0, `(.L_x_2123) ;  /* 0x000006c000007945 */ /* 0x000fd80003800000 */
[----:B------:R-:W-:Y:S05]  /*c070*/  @P0 BRA `(.L_x_2124) ;  /* 0x000006a000000947 */ /* 0x000fea0003800000 */
[----:B-1----:R-:W-:Y:S01]  /*c080*/  IMAD.MOV.U32 R7, RZ, RZ, c[0x0][0x27c] ;  /* 0x00009f00ff077624 */ /* 0x002fe200078e00ff */
[----:B------:R-:W-:Y:S02]  /*c090*/  LOP3.LUT R4, R73, 0x38, R116, 0xf8, !PT ;  /* 0x0000003849047812 */ /* 0x000fe400078ef874 */
[----:B------:R-:W-:Y:S02]  /*c0a0*/  SHF.R.U64 R36, R36, 0x10, R37 ;  /* 0x0000001024247819 */ /* 0x000fe40000001225 */
[----:B------:R-:W-:Y:S02]  /*c0b0*/  LEA.HI R7, R7, R64, RZ, 0x1d ;  /* 0x0000004007077211 */ /* 0x000fe400078fe8ff */
[----:B------:R-:W-:Y:S02]  /*c0c0*/  LOP3.LUT R4, R67, R4, R72, 0xf6, !PT ;  /* 0x0000000443047212 */ /* 0x000fe400078ef648 */
[----:B------:R-:W-:Y:S01]  /*c0d0*/  SHF.R.S32.HI R5, RZ, 0x1f, R7 ;  /* 0x0000001fff057819 */ /* 0x000fe20000011407 */
        /* <DEDUP_REMOVED lines=8> */
[----:B------:R-:W-:Y:S02]  /*c160*/  SHF.R.U32.HI R37, RZ, 0x10, R37 ;  /* 0x00000010ff257819 */ /* 0x000fe40000011625 */
[----:B------:R-:W-:-:S02]  /*c170*/  LOP3.LUT R5, R5, 0x7fffe000, RZ, 0xc0, !PT ;  /* 0x7fffe00005057812 */ /* 0x000fc400078ec0ff */
[----:B------:R-:W-:Y:S02]  /*c180*/  SHF.R.U64 R38, R38, 0x10, R39 ;  /* 0x0000001026267819 */ /* 0x000fe40000001227 */
[----:B------:R-:W-:Y:S02]  /*c190*/  IADD3 R45, R6, R5, R67 ;  /* 0x00000005062d7210 */ /* 0x000fe40007ffe043 */
[----:B------:R-:W-:Y:S02]  /*c1a0*/  PRMT R36, R56, 0x5432, R36 ;  /* 0x0000543238247816 */ /* 0x000fe40000000024 */
[----:B------:R-:W-:Y:S01]  /*c1b0*/  SHF.R.U32.HI R39, RZ, 0x10, R39 ;  /* 0x00000010ff277819 */ /* 0x000fe20000011627 */
[----:B------:R-:W-:Y:S01]  /*c1c0*/  IMAD.SHL.U32 R45, R45, 0x2, RZ ;  /* 0x000000022d2d7824 */ /* 0x000fe200078e00ff */
[----:B------:R-:W-:Y:S02]  /*c1d0*/  PRMT R40, R58, 0x5432, R40 ;  /* 0x000054323a287816 */ /* 0x000fe40000000028 */
[----:B------:R-:W-:-:S02]  /*c1e0*/  PRMT R37, R56, 0x5410, R37 ;  /* 0x0000541038257816 */ /* 0x000fc40000000025 */
[----:B------:R-:W2:Y:S01]  /*c1f0*/  LDS.128 R4, [R45+0x100] ;  /* 0x000100002d047984 */ /* 0x000ea20000000c00 */
[----:B------:R-:W-:Y:S02]  /*c200*/  SHF.L.U32 R56, R36, 0x10, RZ ;  /* 0x0000001024387819 */ /* 0x000fe400000006ff */
[C---:B------:R-:W-:Y:S02]  /*c210*/  PRMT R38, R57.reuse, 0x5432, R38 ;  /* 0x0000543239267816 */ /* 0x040fe40000000026 */
[----:B------:R-:W-:Y:S01]  /*c220*/  PRMT R39, R57, 0x5410, R39 ;  /* 0x0000541039277816 */ /* 0x000fe20000000027 */
[----:B------:R-:W-:Y:S01]  /*c230*/  IMAD.U32 R57, R40, 0x10000, RZ ;  /* 0x0001000028397824 */ /* 0x000fe200078e00ff */
[----:B------:R-:W-:Y:S02]  /*c240*/  SHF.R.U32.HI R41, RZ, 0x10, R41 ;  /* 0x00000010ff297819 */ /* 0x000fe40000011629 */
[----:B------:R-:W-:Y:S02]  /*c250*/  LOP3.LUT R36, R36, 0xffff0000, RZ, 0xc0, !PT ;  /* 0xffff000024247812 */ /* 0x000fe400078ec0ff */
[----:B------:R-:W-:-:S02]  /*c260*/  PRMT R41, R58, 0x5410, R41 ;  /* 0x000054103a297816 */ /* 0x000fc40000000029 */
[--C-:B------:R-:W-:Y:S02]  /*c270*/  SHF.R.U64 R42, R42, 0x10, R43.reuse ;  /* 0x000000102a2a7819 */ /* 0x100fe4000000122b */
[----:B------:R-:W-:Y:S02]  /*c280*/  LOP3.LUT R61, R40, 0xffff0000, RZ, 0xc0, !PT ;  /* 0xffff0000283d7812 */ /* 0x000fe400078ec0ff */
[----:B------:R-:W-:Y:S01]  /*c290*/  SHF.R.U32.HI R43, RZ, 0x10, R43 ;  /* 0x00000010ff2b7819 */ /* 0x000fe2000001162b */
[C---:B-1----:R-:W-:Y:S01]  /*c2a0*/  IMAD.U32 R47, R8.reuse, 0x10000, RZ ;  /* 0x00010000082f7824 */ /* 0x042fe200078e00ff */
[----:B------:R-:W-:Y:S01]  /*c2b0*/  LOP3.LUT R46, R8, 0xffff0000, RZ, 0xc0, !PT ;  /* 0xffff0000082e7812 */ /* 0x000fe200078ec0ff */
[C---:B------:R-:W-:Y:S01]  /*c2c0*/  IMAD.U32 R8, R9.reuse, 0x10000, RZ ;  /* 0x0001000009087824 */ /* 0x040fe200078e00ff */
[----:B------:R-:W-:Y:S01]  /*c2d0*/  LOP3.LUT R49, R9, 0xffff0000, RZ, 0xc0, !PT ;  /* 0xffff000009317812 */ /* 0x000fe200078ec0ff */
[C---:B------:R-:W-:Y:S01]  /*c2e0*/  IMAD.U32 R9, R11.reuse, 0x10000, RZ ;  /* 0x000100000b097824 */ /* 0x040fe200078e00ff */
[----:B------:R-:W-:Y:S01]  /*c2f0*/  LOP3.LUT R51, R11, 0xffff0000, RZ, 0xc0, !PT ;  /* 0xffff00000b337812 */ /* 0x000fe200078ec0ff */
[----:B------:R-:W-:Y:S01]  /*c300*/  IMAD.U32 R48, R10, 0x10000, RZ ;  /* 0x000100000a307824 */ /* 0x000fe200078e00ff */
[----:B------:R-:W-:-:S02]  /*c310*/  PRMT R43, R59, 0x5410, R43 ;  /* 0x000054103b2b7816 */ /* 0x000fc4000000002b */
[----:B------:R-:W-:Y:S02]  /*c320*/  PRMT R42, R59, 0x5432, R42 ;  /* 0x000054323b2a7816 */ /* 0x000fe4000000002a */
[----:B------:R-:W-:Y:S01]  /*c330*/  LOP3.LUT R10, R10, 0xffff0000, RZ, 0xc0, !PT ;  /* 0xffff00000a0a7812 */ /* 0x000fe200078ec0ff */
[C---:B--2---:R-:W-:Y:S01]  /*c340*/  IMAD.U32 R50, R4.reuse, 0x10000, RZ ;  /* 0x0001000004327824 */ /* 0x044fe200078e00ff */
[----:B------:R-:W-:Y:S01]  /*c350*/  LOP3.LUT R11, R4, 0xffff0000, RZ, 0xc0, !PT ;  /* 0xffff0000040b7812 */ /* 0x000fe200078ec0ff */
[C---:B------:R-:W-:Y:S01]  /*c360*/  IMAD.U32 R4, R5.reuse, 0x10000, RZ ;  /* 0x0001000005047824 */ /* 0x040fe200078e00ff */
[----:B------:R-:W-:Y:S01]  /*c370*/  LOP3.LUT R60, R5, 0xffff0000, RZ, 0xc0, !PT ;  /* 0xffff0000053c7812 */ /* 0x000fe200078ec0ff */
[C---:B------:R-:W-:Y:S02]  /*c380*/  FMUL.FTZ R5, R50.reuse, R56 ;  /* 0x0000003832057220 */ /* 0x040fe40000410000 */
[-C--:B------:R-:W-:Y:S02]  /*c390*/  FMUL.FTZ R50, R50, R57.reuse ;  /* 0x0000003932327220 */ /* 0x080fe40000410000 */
[----:B------:R-:W-:-:S02]  /*c3a0*/  FFMA.FTZ R5, R47, R57, -R5 ;  /* 0x000000392f057223 */ /* 0x000fc40000010805 */
[----:B------:R-:W-:Y:S02]  /*c3b0*/  FMUL.FTZ R40, R11, R36 ;  /* 0x000000240b287220 */ /* 0x000fe40000410000 */
[C---:B------:R-:W-:Y:S01]  /*c3c0*/  IMAD.U32 R57, R37.reuse, 0x10000, RZ ;  /* 0x0001000025397824 */ /* 0x040fe200078e00ff */
[----:B------:R-:W-:Y:S01]  /*c3d0*/  LOP3.LUT R37, R37, 0xffff0000, RZ, 0xc0, !PT ;  /* 0xffff000025257812 */ /* 0x000fe200078ec0ff */
[----:B------:R-:W-:Y:S01]  /*c3e0*/  FFMA.FTZ R50, R47, R56, R50 ;  /* 0x000000382f327223 */ /* 0x000fe20000010032 */
[----:B------:R-:W-:Y:S01]  /*c3f0*/  SHF.L.U32 R56, R39, 0x10, RZ ;  /* 0x0000001027387819 */ /* 0x000fe200000006ff */
[C---:B------:R-:W-:Y:S01]  /*c400*/  IMAD.U32 R47, R41.reuse, 0x10000, RZ ;  /* 0x00010000292f7824 */ /* 0x040fe200078e00ff */
[----:B------:R-:W-:Y:S01]  /*c410*/  LOP3.LUT R41, R41, 0xffff0000, RZ, 0xc0, !PT ;  /* 0xffff000029297812 */ /* 0x000fe200078ec0ff */
[-C--:B------:R-:W-:Y:S01]  /*c420*/  FMUL.FTZ R11, R11, R61.reuse ;  /* 0x0000003d0b0b7220 */ /* 0x080fe20000410000 */
[----:B------:R-:W-:Y:S01]  /*c430*/  LOP3.LUT R39, R39, 0xffff0000, RZ, 0xc0, !PT ;  /* 0xffff000027277812 */ /* 0x000fe200078ec0ff */
[----:B------:R-:W-:-:S02]  /*c440*/  FFMA.FTZ R61, R46, R61, -R40 ;  /* 0x0000003d2e3d7223 */ /* 0x000fc40000010828 */
[C---:B------:R-:W-:Y:S02]  /*c450*/  FMUL.FTZ R40, R4.reuse, R57 ;  /* 0x0000003904287220 */ /* 0x040fe40000410000 */
[----:B------:R-:W-:Y:S02]  /*c460*/  FMUL.FTZ R4, R4, R47 ;  /* 0x0000002f04047220 */ /* 0x000fe40000410000 */
[C---:B------:R-:W-:Y:S01]  /*c470*/  IMAD.U32 R58, R7.reuse, 0x10000, RZ ;  /* 0x00010000073a7824 */ /* 0x040fe200078e00ff */
[----:B------:R-:W-:Y:S01]  /*c480*/  LOP3.LUT R7, R7, 0xffff0000, RZ, 0xc0, !PT ;  /* 0xffff000007077812 */ /* 0x000fe200078ec0ff */
[----:B------:R-:W-:Y:S02]  /*c490*/  FFMA.FTZ R11, R46, R36, R11 ;  /* 0x000000242e0b7223 */ /* 0x000fe4000001000b */
[C---:B------:R-:W-:Y:S01]  /*c4a0*/  IMAD.U32 R36, R43.reuse, 0x10000, RZ ;  /* 0x000100002b247824 */ /* 0x040fe200078e00ff */
[----:B------:R-:W-:Y:S01]  /*c4b0*/  LOP3.LUT R43, R43, 0xffff0000, RZ, 0xc0, !PT ;  /* 0xffff00002b2b7812 */ /* 0x000fe200078ec0ff */
[----:B------:R-:W-:-:S02]  /*c4c0*/  FFMA.FTZ R57, R8, R57, R4 ;  /* 0x0000003908397223 */ /* 0x000fc40000010004 */
[----:B------:R-:W-:Y:S02]  /*c4d0*/  FMUL.FTZ R4, R58, R56 ;  /* 0x000000383a047220 */ /* 0x000fe40000410000 */
[----:B------:R-:W-:Y:S02]  /*c4e0*/  FFMA.FTZ R40, R8, R47, -R40 ;  /* 0x0000002f08287223 */ /* 0x000fe40000010828 */
[-C--:B------:R-:W-:Y:S02]  /*c4f0*/  FMUL.FTZ R58, R58, R36.reuse ;  /* 0x000000243a3a7220 */ /* 0x080fe40000410000 */
[C---:B------:R-:W-:Y:S01]  /*c500*/  IMAD.U32 R59, R6.reuse, 0x10000, RZ ;  /* 0x00010000063b7824 */ /* 0x040fe200078e00ff */
[----:B------:R-:W-:Y:S01]  /*c510*/  LOP3.LUT R6, R6, 0xffff0000, RZ, 0xc0, !PT ;  /* 0xffff000006067812 */ /* 0x000fe200078ec0ff */
[C---:B------:R-:W-:Y:S01]  /*c520*/  IMAD.U32 R8, R38.reuse, 0x10000, RZ ;  /* 0x0001000026087824 */ /* 0x040fe200078e00ff */
[----:B------:R-:W-:Y:S01]  /*c530*/  LOP3.LUT R38, R38, 0xffff0000, RZ, 0xc0, !PT ;  /* 0xffff000026267812 */ /* 0x000fe200078ec0ff */
[C---:B------:R-:W-:Y:S01]  /*c540*/  IMAD.U32 R46, R42.reuse, 0x10000, RZ ;  /* 0x000100002a2e7824 */ /* 0x040fe200078e00ff */
[----:B------:R-:W-:Y:S01]  /*c550*/  LOP3.LUT R42, R42, 0xffff0000, RZ, 0xc0, !PT ;  /* 0xffff00002a2a7812 */ /* 0x000fe200078ec0ff */
[----:B------:R-:W-:-:S02]  /*c560*/  FFMA.FTZ R36, R9, R36, -R4 ;  /* 0x0000002409247223 */ /* 0x000fc40000010804 */
[----:B------:R-:W-:Y:S02]  /*c570*/  FFMA.FTZ R56, R9, R56, R58 ;  /* 0x0000003809387223 */ /* 0x000fe4000001003a */
[C---:B------:R-:W-:Y:S02]  /*c580*/  FMUL.FTZ R9, R59.reuse, R8 ;  /* 0x000000083b097220 */ /* 0x040fe40000410000 */
[C---:B------:R-:W-:Y:S02]  /*c590*/  FMUL.FTZ R4, R60.reuse, R37 ;  /* 0x000000253c047220 */ /* 0x040fe40000410000 */
[----:B------:R-:W-:Y:S02]  /*c5a0*/  FMUL.FTZ R59, R59, R46 ;  /* 0x0000002e3b3b7220 */ /* 0x000fe40000410000 */
[-C--:B------:R-:W-:Y:S02]  /*c5b0*/  FMUL.FTZ R60, R60, R41.reuse ;  /* 0x000000293c3c7220 */ /* 0x080fe40000410000 */
[----:B------:R-:W-:-:S02]  /*c5c0*/  FFMA.FTZ R41, R49, R41, -R4 ;  /* 0x0000002931297223 */ /* 0x000fc40000010804 */
[----:B------:R-:W-:Y:S02]  /*c5d0*/  FFMA.FTZ R59, R48, R8, R59 ;  /* 0x00000008303b7223 */ /* 0x000fe4000001003b */
[C---:B------:R-:W-:Y:S02]  /*c5e0*/  FMUL.FTZ R8, R6.reuse, R38 ;  /* 0x0000002606087220 */ /* 0x040fe40000410000 */
[C---:B------:R-:W-:Y:S02]  /*c5f0*/  FMUL.FTZ R4, R7.reuse, R39 ;  /* 0x0000002707047220 */ /* 0x040fe40000410000 */
[----:B------:R-:W-:Y:S02]  /*c600*/  FMUL.FTZ R6, R6, R42 ;  /* 0x0000002a06067220 */ /* 0x000fe40000410000 */
[----:B------:R-:W-:Y:S02]  /*c610*/  FMUL.FTZ R7, R7, R43 ;  /* 0x0000002b07077220 */ /* 0x000fe40000410000 */
[----:B------:R-:W-:Y:S01]  /*c620*/  FFMA.FTZ R46, R48, R46, -R9 ;  /* 0x0000002e302e7223 */ /* 0x000fe20000010809 */
[----:B------:R-:W-:Y:S01]  /*c630*/  F2FP.BF16.PACK_AB R9, R41, R40 ;  /* 0x000000282909723e */ /* 0x000fe200000010ff */
[----:B------:R-:W-:Y:S01]  /*c640*/  FFMA.FTZ R42, R10, R42, -R8 ;  /* 0x0000002a0a2a7223 */ /* 0x000fe20000010808 */
[----:B------:R-:W-:Y:S01]  /*c650*/  F2FP.BF16.PACK_AB R8, R61, R5 ;  /* 0x000000053d08723e */ /* 0x000fe200000010ff */
[----:B------:R-:W-:Y:S01]  /*c660*/  FFMA.FTZ R43, R51, R43, -R4 ;  /* 0x0000002b332b7223 */ /* 0x000fe20000010804 */
[----:B------:R-:W-:Y:S01]  /*c670*/  F2FP.BF16.PACK_AB R4, R11, R50 ;  /* 0x000000320b04723e */ /* 0x000fe200000010ff */
[----:B------:R-:W-:-:S02]  /*c680*/  FFMA.FTZ R60, R49, R37, R60 ;  /* 0x00000025313c7223 */ /* 0x000fc4000001003c */
[----:B------:R-:W-:Y:S01]  /*c690*/  FFMA.FTZ R6, R10, R38, R6 ;  /* 0x000000260a067223 */ /* 0x000fe20000010006 */
[----:B------:R-:W-:Y:S01]  /*c6a0*/  F2FP.BF16.PACK_AB R10, R42, R46 ;  /* 0x0000002e2a0a723e */ /* 0x000fe200000010ff */
[----:B------:R-:W-:Y:S01]  /*c6b0*/  FFMA.FTZ R7, R51, R39, R7 ;  /* 0x0000002733077223 */ /* 0x000fe20000010007 */
[----:B------:R-:W-:Y:S02]  /*c6c0*/  F2FP.BF16.PACK_AB R11, R43, R36 ;  /* 0x000000242b0b723e */ /* 0x000fe400000010ff */
[----:B------:R-:W-:Y:S02]  /*c6d0*/  F2FP.BF16.PACK_AB R5, R60, R57 ;  /* 0x000000393c05723e */ /* 0x000fe400000010ff */
[----:B------:R-:W-:Y:S01]  /*c6e0*/  F2FP.BF16.PACK_AB R6, R6, R59 ;  /* 0x0000003b0606723e */ /* 0x000fe200000010ff */
[----:B------:R1:W-:Y:S01]  /*c6f0*/  STS.128 [R44], R8 ;  /* 0x000000082c007388 */ /* 0x0003e20000000c00 */
[----:B------:R-:W-:-:S05]  /*c700*/  F2FP.BF16.PACK_AB R7, R7, R56 ;  /* 0x000000380707723e */ /* 0x000fca00000010ff */
[----:B------:R1:W-:Y:S02]  /*c710*/  STS.128 [R45+0x100], R4 ;  /* 0x000100042d007388 */ /* 0x0003e40000000c00 */
.L_x_2124:
[----:B------:R-:W-:Y:S05]  /*c720*/  BSYNC B0 ;  /* 0x0000000000007941 */ /* 0x000fea0003800000 */
.L_x_2123:
        /* <DEDUP_REMOVED lines=17> */
[----:B------:R-:W-:Y:S02]  /*c840*/  PRMT R24, R52, 0x5432, R24 ;  /* 0x0000543234187816 */ /* 0x000fe40000000018 */
[----:B------:R-:W-:-:S02]  /*c850*/  LOP3.LUT R5, R5, 0x7fffe000, RZ, 0xc0, !PT ;  /* 0x7fffe00005057812 */ /* 0x000fc400078ec0ff */
[----:B------:R-:W-:Y:S02]  /*c860*/  PRMT R32, R54, 0x5432, R32 ;  /* 0x0000543236207816 */ /* 0x000fe40000000020 */
[----:B------:R-:W-:Y:S02]  /*c870*/  IADD3 R37, R6, R5, R66 ;  /* 0x0000000506257210 */ /* 0x000fe40007ffe042 */
[----:B------:R-:W-:Y:S01]  /*c880*/  SHF.L.U32 R44, R24, 0x10, RZ ;  /* 0x00000010182c7819 */ /* 0x000fe200000006ff */
[----:B------:R-:W-:Y:S01]  /*c890*/  IMAD.U32 R45, R32, 0x10000, RZ ;  /* 0x00010000202d7824 */ /* 0x000fe200078e00ff */
[----:B------:R-:W-:Y:S01]  /*c8a0*/  SHF.R.U32.HI R25, RZ, 0x10, R25 ;  /* 0x00000010ff197819 */ /* 0x000fe20000011619 */
[----:B------:R-:W-:Y:S01]  /*c8b0*/  IMAD.SHL.U32 R37, R37, 0x2, RZ ;  /* 0x0000000225257824 */ /* 0x000fe200078e00ff */
[----:B------:R-:W-:Y:S02]  /*c8c0*/  SHF.R.U32.HI R33, RZ, 0x10, R33 ;  /* 0x00000010ff217819 */ /* 0x000fe40000011621 */
[----:B------:R-:W-:-:S02]  /*c8d0*/  LOP3.LUT R24, R24, 0xffff0000, RZ, 0xc0, !PT ;  /* 0xffff000018187812 */ /* 0x000fc400078ec0ff */
[----:B------:R-:W2:Y:S01]  /*c8e0*/  LDS.128 R4, [R37+0x100] ;  /* 0x0001000025047984 */ /* 0x000ea20000000c00 */
[----:B------:R-:W-:Y:S02]  /*c8f0*/  PRMT R25, R52, 0x5410, R25 ;  /* 0x0000541034197816 */ /* 0x000fe40000000019 */
[----:B------:R-:W-:Y:S02]  /*c900*/  SHF.R.U64 R26, R26, 0x10, R27 ;  /* 0x000000101a1a7819 */ /* 0x000fe4000000121b */
[----:B------:R-:W-:Y:S02]  /*c910*/  PRMT R33, R54, 0x5410, R33 ;  /* 0x0000541036217816 */ /* 0x000fe40000000021 */
[----:B------:R-:W-:Y:S02]  /*c920*/  SHF.R.U64 R34, R34, 0x10, R35 ;  /* 0x0000001022227819 */ /* 0x000fe40000001223 */
[----:B------:R-:W-:Y:S02]  /*c930*/  SHF.R.U32.HI R27, RZ, 0x10, R27 ;  /* 0x00000010ff1b7819 */ /* 0x000fe4000001161b */
[----:B------:R-:W-:-:S02]  /*c940*/  LOP3.LUT R49, R32, 0xffff0000, RZ, 0xc0, !PT ;  /* 0xffff000020317812 */ /* 0x000fc400078ec0ff */
[----:B------:R-:W-:Y:S02]  /*c950*/  SHF.R.U32.HI R35, RZ, 0x10, R35 ;  /* 0x00000010ff237819 */ /* 0x000fe40000011623 */
[----:B------:R-:W-:Y:S02]  /*c960*/  PRMT R27, R53, 0x5410, R27 ;  /* 0x00005410351b7816 */ /* 0x000fe4000000001b */
[----:B------:R-:W-:Y:S01]  /*c970*/  PRMT R35, R55, 0x5410, R35 ;  /* 0x0000541037237816 */ /* 0x000fe20000000023 */
        /* <DEDUP_REMOVED lines=72> */
.L_x_2126:
[----:B------:R-:W-:Y:S05]  /*ce00*/  BSYNC B0 ;  /* 0x0000000000007941 */ /* 0x000fea0003800000 */
.L_x_2125:
[----:B------:R-:W-:-:S13]  /*ce10*/  ISETP.GE.OR P0, PT, R0, R12, P2 ;  /* 0x0000000c0000720c */ /* 0x000fda0001706670 */
[----:B------:R-:W-:Y:S05]  /*ce20*/  @P0 BRA `(.L_x_2114) ;  /* 0x0000071000000947 */ /* 0x000fea0003800000 */
[----:B-1----:R-:W-:Y:S01]  /*ce30*/  IMAD.MOV.U32 R9, RZ, RZ, c[0x0][0x27c] ;  /* 0x00009f00ff097624 */ /* 0x002fe200078e00ff */
[----:B------:R-:W-:Y:S01]  /*ce40*/  SHF.R.S32.HI R4, RZ, 0x1f, R0 ;  /* 0x0000001fff047819 */ /* 0x000fe20000011400 */
[----:B------:R-:W-:Y:S01]  /*ce50*/  IMAD.SHL.U32 R6, R0, 0x40, RZ ;  /* 0x0000004000067824 */ /* 0x000fe200078e00ff */
[----:B------:R-:W-:Y:S02]  /*ce60*/  SHF.R.U64 R16, R16, 0x10, R17 ;  /* 0x0000001010107819 */ /* 0x000fe40000001211 */
[----:B------:R-:W-:Y:S02]  /*ce70*/  LEA.HI R9, R9, R64, RZ, 0x1d ;  /* 0x0000004009097211 */ /* 0x000fe400078fe8ff */
[----:B------:R-:W-:Y:S02]  /*ce80*/  LEA.HI R4, R4, R0, RZ, 0x3 ;  /* 0x0000000004047211 */ /* 0x000fe400078f18ff */
[----:B------:R-:W-:Y:S01]  /*ce90*/  SHF.R.S32.HI R7, RZ, 0x1f, R9 ;  /* 0x0000001fff077819 */ /* 0x000fe20000011409 */
[----:B------:R-:W-:Y:S01]  /*cea0*/  IMAD.SHL.U32 R8, R9, 0x8, RZ ;  /* 0x0000000809087824 */ /* 0x000fe200078e00ff */
[----:B------:R-:W-:Y:S01]  /*ceb0*/  LOP3.LUT R6, R6, 0x1c0, RZ, 0xc0, !PT ;  /* 0x000001c006067812 */ /* 0x000fe200078ec0ff */
[----:B------:R-:W-:Y:S01]  /*cec0*/  IMAD.SHL.U32 R4, R4, 0x40, RZ ;  /* 0x0000004004047824 */ /* 0x000fe200078e00ff */
[----:B------:R-:W-:-:S02]  /*ced0*/  LEA.HI R7, R7, R9, RZ, 0x3 ;  /* 0x0000000907077211 */ /* 0x000fc400078f18ff */
[----:B------:R-:W-:Y:S02]  /*cee0*/  SHF.R.U32.HI R5, RZ, 0x3, R6 ;  /* 0x00000003ff057819 */ /* 0x000fe40000011606 */
[C---:B------:R-:W-:Y:S01]  /*cef0*/  LOP3.LUT R8, R6.reuse, 0x38, R8, 0xf8, !PT ;  /* 0x0000003806087812 */ /* 0x040fe200078ef808 */
[----:B------:R-:W-:Y:S01]  /*cf00*/  IMAD.SHL.U32 R7, R7, 0x400, RZ ;  /* 0x0000040007077824 */ /* 0x000fe200078e00ff */
[----:B------:R-:W-:Y:S02]  /*cf10*/  LOP3.LUT R0, R6, 0x38, R116, 0xf8, !PT ;  /* 0x0000003806007812 */ /* 0x000fe400078ef874 */
[----:B------:R-:W-:Y:S02]  /*cf20*/  LOP3.LUT R4, R4, 0xfffffe00, RZ, 0xc0, !PT ;  /* 0xfffffe0004047812 */ /* 0x000fe400078ec0ff */
[----:B------:R-:W-:Y:S02]  /*cf30*/  LOP3.LUT R8, R8, R5, RZ, 0x3c, !PT ;  /* 0x0000000508087212 */ /* 0x000fe400078e3cff */
[----:B------:R-:W-:-:S02]  /*cf40*/  LOP3.LUT R7, R7, 0x7fffe000, RZ, 0xc0, !PT ;  /* 0x7fffe00007077812 */ /* 0x000fc400078ec0ff */
[----:B------:R-:W-:Y:S02]  /*cf50*/  LOP3.LUT R0, R4, R0, R5, 0xf6, !PT ;  /* 0x0000000004007212 */ /* 0x000fe400078ef605 */
[----:B------:R-:W-:Y:S02]  /*cf60*/  IADD3 R12, R8, R7, R4 ;  /* 0x00000007080c7210 */ /* 0x000fe40007ffe004 */
[----:B------:R-:W-:Y:S02]  /*cf70*/  LEA R0, R0, 0x100, 0x1 ;  /* 0x0000010000007811 */ /* 0x000fe400078e08ff */
[--C-:B------:R-:W-:Y:S01]  /*cf80*/  SHF.R.U64 R20, R20, 0x10, R21.reuse ;  /* 0x0000001014147819 */ /* 0x100fe20000001215 */
[----:B------:R-:W-:Y:S01]  /*cf90*/  IMAD.SHL.U32 R12, R12, 0x2, RZ ;  /* 0x000000020c0c7824 */ /* 0x000fe200078e00ff */
[----:B------:R-:W-:Y:S01]  /*cfa0*/  SHF.R.U32.HI R21, RZ, 0x10, R21 ;  /* 0x00000010ff157819 */ /* 0x000fe20000011615 */
[----:B------:R-:W1:Y:S01]  /*cfb0*/  LDS.128 R8, [R0] ;  /* 0x0000000000087984 */ /* 0x000e620000000c00 */
[----:B------:R-:W-:-:S02]  /*cfc0*/  SHF.R.U32.HI R17, RZ, 0x10, R17 ;  /* 0x00000010ff117819 */ /* 0x000fc40000011611 */
[--C-:B------:R-:W-:Y:S01]  /*cfd0*/  SHF.R.U64 R18, R18, 0x10, R19.reuse ;  /* 0x0000001012127819 */ /* 0x100fe20000001213 */
[----:B------:R-:W2:Y:S01]  /*cfe0*/  LDS.128 R4, [R12+0x100] ;  /* 0x000100000c047984 */ /* 0x000ea20000000c00 */
[C---:B------:R-:W-:Y:S02]  /*cff0*/  PRMT R16, R13.reuse, 0x5432, R16 ;  /* 0x000054320d107816 */ /* 0x040fe40000000010 */
[----:B------:R-:W-:Y:S02]  /*d000*/  SHF.R.U32.HI R19, RZ, 0x10, R19 ;  /* 0x00000010ff137819 */ /* 0x000fe40000011613 */
[----:B------:R-:W-:Y:S01]  /*d010*/  PRMT R20, R2, 0x5432, R20 ;  /* 0x0000543202147816 */ /* 0x000fe20000000014 */
[----:B------:R-:W-:Y:S01]  /*d020*/  IMAD.U32 R27, R16, 0x10000, RZ ;  /* 0x00010000101b7824 */ /* 0x000fe200078e00ff */
[----:B------:R-:W-:Y:S02]  /*d030*/  PRMT R2, R2, 0x5410, R21 ;  /* 0x0000541002027816 */ /* 0x000fe40000000015 */
[----:B------:R-:W-:-:S02]  /*d040*/  PRMT R13, R13, 0x5410, R17 ;  /* 0x000054100d0d7816 */ /* 0x000fc40000000011 */
[C---:B------:R-:W-:Y:S02]  /*d050*/  PRMT R18, R31.reuse, 0x5432, R18 ;  /* 0x000054321f127816 */ /* 0x040fe40000000012 */
[----:B------:R-:W-:Y:S01]  /*d060*/  PRMT R19, R31, 0x5410, R19 ;  /* 0x000054101f137816 */ /* 0x000fe20000000013 */
[----:B------:R-:W-:Y:S01]  /*d070*/  IMAD.U32 R31, R20, 0x10000, RZ ;  /* 0x00010000141f7824 */ /* 0x000fe200078e00ff */
[----:B------:R-:W-:Y:S02]  /*d080*/  LOP3.LUT R16, R16, 0xffff0000, RZ, 0xc0, !PT ;  /* 0xffff000010107812 */ /* 0x000fe400078ec0ff */
[----:B------:R-:W-:Y:S02]  /*d090*/  LOP3.LUT R35, R20, 0xffff0000, RZ, 0xc0, !PT ;  /* 0xffff000014237812 */ /* 0x000fe400078ec0ff */
[--C-:B------:R-:W-:Y:S02]  /*d0a0*/  SHF.R.U64 R22, R22, 0x10, R23.reuse ;  /* 0x0000001016167819 */ /* 0x100fe40000001217 */
[----:B------:R-:W-:-:S02]  /*d0b0*/  SHF.R.U32.HI R23, RZ, 0x10, R23 ;  /* 0x00000010ff177819 */ /* 0x000fc40000011617 */
[C---:B------:R-:W-:Y:S02]  /*d0c0*/  PRMT R22, R3.reuse, 0x5432, R22 ;  /* 0x0000543203167816 */ /* 0x040fe40000000016 */
[----:B------:R-:W-:Y:S01]  /*d0d0*/  PRMT R3, R3, 0x5410, R23 ;  /* 0x0000541003037816 */ /* 0x000fe20000000017 */
[C---:B-1----:R-:W-:Y:S01]  /*d0e0*/  IMAD.U32 R21, R8.reuse, 0x10000, RZ ;  /* 0x0001000008157824 */ /* 0x042fe200078e00ff */
[----:B------:R-:W-:Y:S01]  /*d0f0*/  LOP3.LUT R17, R8, 0xffff0000, RZ, 0xc0, !PT ;  /* 0xffff000008117812 */ /* 0x000fe200078ec0ff */
[C---:B------:R-:W-:Y:S01]  /*d100*/  IMAD.U32 R8, R9.reuse, 0x10000, RZ ;  /* 0x0001000009087824 */ /* 0x040fe200078e00ff */
[----:B------:R-:W-:Y:S01]  /*d110*/  LOP3.LUT R24, R9, 0xffff0000, RZ, 0xc0, !PT ;  /* 0xffff000009187812 */ /* 0x000fe200078ec0ff */
[C---:B--2---:R-:W-:Y:S01]  /*d120*/  IMAD.U32 R25, R4.reuse, 0x10000, RZ ;  /* 0x0001000004197824 */ /* 0x044fe200078e00ff */
[C---:B------:R-:W-:Y:S01]  /*d130*/  LOP3.LUT R26, R11.reuse, 0xffff0000, RZ, 0xc0, !PT ;  /* 0xffff00000b1a7812 */ /* 0x040fe200078ec0ff */
[----:B------:R-:W-:Y:S01]  /*d140*/  IMAD.U32 R9, R11, 0x10000, RZ ;  /* 0x000100000b097824 */ /* 0x000fe200078e00ff */
[----:B------:R-:W-:Y:S01]  /*d150*/  LOP3.LUT R11, R4, 0xffff0000, RZ, 0xc0, !PT ;  /* 0xffff0000040b7812 */ /* 0x000fe200078ec0ff */
[C---:B------:R-:W-:Y:S01]  /*d160*/  IMAD.U32 R4, R5.reuse, 0x10000, RZ ;  /* 0x0001000005047824 */ /* 0x040fe200078e00ff */
[----:B------:R-:W-:Y:S01]  /*d170*/  LOP3.LUT R34, R5, 0xffff0000, RZ, 0xc0, !PT ;  /* 0xffff000005227812 */ /* 0x000fe200078ec0ff */
[----:B------:R-:W-:-:S02]  /*d180*/  FMUL.FTZ R5, R25, R27 ;  /* 0x0000001b19057220 */ /* 0x000fc40000410000 */
[-C--:B------:R-:W-:Y:S02]  /*d190*/  FMUL.FTZ R25, R25, R31.reuse ;  /* 0x0000001f19197220 */ /* 0x080fe40000410000 */
[----:B------:R-:W-:Y:S02]  /*d1a0*/  FFMA.FTZ R5, R21, R31, -R5 ;  /* 0x0000001f15057223 */ /* 0x000fe40000010805 */
[----:B------:R-:W-:Y:S02]  /*d1b0*/  FMUL.FTZ R20, R11, R16 ;  /* 0x000000100b147220 */ /* 0x000fe40000410000 */
[C---:B------:R-:W-:Y:S01]  /*d1c0*/  IMAD.U32 R31, R13.reuse, 0x10000, RZ ;  /* 0x000100000d1f7824 */ /* 0x040fe200078e00ff */
[----:B------:R-:W-:Y:S01]  /*d1d0*/  LOP3.LUT R13, R13, 0xffff0000, RZ, 0xc0, !PT ;  /* 0xffff00000d0d7812 */ /* 0x000fe200078ec0ff */
[----:B------:R-:W-:Y:S02]  /*d1e0*/  FFMA.FTZ R25, R21, R27, R25 ;  /* 0x0000001b15197223 */ /* 0x000fe40000010019 */
[----:B------:R-:W-:-:S02]  /*d1f0*/  IMAD.U32 R21, R2, 0x10000, RZ ;  /* 0x0001000002157824 */ /* 0x000fc400078e00ff */
[-C--:B------:R-:W-:Y:S02]  /*d200*/  FMUL.FTZ R11, R11, R35.reuse ;  /* 0x000000230b0b7220 */ /* 0x080fe40000410000 */
[----:B------:R-:W-:Y:S02]  /*d210*/  FFMA.FTZ R35, R17, R35, -R20 ;  /* 0x0000002311237223 */ /* 0x000fe40000010814 */
[C---:B------:R-:W-:Y:S02]  /*d220*/  FMUL.FTZ R20, R4.reuse, R31 ;  /* 0x0000001f04147220 */ /* 0x040fe40000410000 */
[----:B------:R-:W-:Y:S02]  /*d230*/  FMUL.FTZ R4, R4, R21 ;  /* 0x0000001504047220 */ /* 0x000fe40000410000 */
[C---:B------:R-:W-:Y:S01]  /*d240*/  IMAD.U32 R32, R7.reuse, 0x10000, RZ ;  /* 0x0001000007207824 */ /* 0x040fe200078e00ff */
[----:B------:R-:W-:Y:S01]  /*d250*/  LOP3.LUT R7, R7, 0xffff0000, RZ, 0xc0, !PT ;  /* 0xffff000007077812 */ /* 0x000fe200078ec0ff */
[C---:B------:R-:W-:Y:S01]  /*d260*/  IMAD.U32 R27, R19.reuse, 0x10000, RZ ;  /* 0x00010000131b7824 */ /* 0x040fe200078e00ff */
[----:B------:R-:W-:Y:S01]  /*d270*/  LOP3.LUT R19, R19, 0xffff0000, RZ, 0xc0, !PT ;  /* 0xffff000013137812 */ /* 0x000fe200078ec0ff */
[----:B------:R-:W-:-:S02]  /*d280*/  FFMA.FTZ R11, R17, R16, R11 ;  /* 0x00000010110b7223 */ /* 0x000fc4000001000b */
[C---:B------:R-:W-:Y:S02]  /*d290*/  FFMA.FTZ R20, R8.reuse, R21, -R20 ;  /* 0x0000001508147223 */ /* 0x040fe40000010814 */
[----:B------:R-:W-:Y:S01]  /*d2a0*/  FFMA.FTZ R31, R8, R31, R4 ;  /* 0x0000001f081f7223 */ /* 0x000fe20000010004 */
[----:B------:R-:W-:Y:S01]  /*d2b0*/  LOP3.LUT R4, R2, 0xffff0000, RZ, 0xc0, !PT ;  /* 0xffff000002047812 */ /* 0x000fe200078ec0ff */
[C---:B------:R-:W-:Y:S01]  /*d2c0*/  IMAD.U32 R16, R3.reuse, 0x10000, RZ ;  /* 0x0001000003107824 */ /* 0x040fe200078e00ff */
[----:B------:R-:W-:Y:S01]  /*d2d0*/  LOP3.LUT R3, R3, 0xffff0000, RZ, 0xc0, !PT ;  /* 0xffff000003037812 */ /* 0x000fe200078ec0ff */
[C---:B------:R-:W-:Y:S02]  /*d2e0*/  FMUL.FTZ R8, R32.reuse, R27 ;  /* 0x0000001b20087220 */ /* 0x040fe40000410000 */
[-C--:B------:R-:W-:Y:S02]  /*d2f0*/  FMUL.FTZ R32, R32, R16.reuse ;  /* 0x0000001020207220 */ /* 0x080fe40000410000 */
[----:B------:R-:W-:-:S02]  /*d300*/  FFMA.FTZ R2, R9, R16, -R8 ;  /* 0x0000001009027223 */ /* 0x000fc40000010808 */
[C---:B------:R-:W-:Y:S01]  /*d310*/  IMAD.U32 R33, R6.reuse, 0x10000, RZ ;  /* 0x0001000006217824 */ /* 0x040fe200078e00ff */
[----:B------:R-:W-:Y:S01]  /*d320*/  LOP3.LUT R6, R6, 0xffff0000, RZ, 0xc0, !PT ;  /* 0xffff000006067812 */ /* 0x000fe200078ec0ff */
[C---:B------:R-:W-:Y:S01]  /*d330*/  IMAD.U32 R16, R18.reuse, 0x10000, RZ ;  /* 0x0001000012107824 */ /* 0x040fe200078e00ff */
[----:B------:R-:W-:Y:S01]  /*d340*/  LOP3.LUT R18, R18, 0xffff0000, RZ, 0xc0, !PT ;  /* 0xffff000012127812 */ /* 0x000fe200078ec0ff */
[C---:B------:R-:W-:Y:S01]  /*d350*/  IMAD.U32 R17, R22.reuse, 0x10000, RZ ;  /* 0x0001000016117824 */ /* 0x040fe200078e00ff */
[----:B------:R-:W-:Y:S01]  /*d360*/  LOP3.LUT R22, R22, 0xffff0000, RZ, 0xc0, !PT ;  /* 0xffff000016167812 */ /* 0x000fe200078ec0ff */
[----:B------:R-:W-:Y:S02]  /*d370*/  FMUL.FTZ R8, R34, R13 ;  /* 0x0000000d22087220 */ /* 0x000fe40000410000 */
[C---:B------:R-:W-:Y:S01]  /*d380*/  IMAD.U32 R23, R10.reuse, 0x10000, RZ ;  /* 0x000100000a177824 */ /* 0x040fe200078e00ff */
[----:B------:R-:W-:Y:S01]  /*d390*/  LOP3.LUT R10, R10, 0xffff0000, RZ, 0xc0, !PT ;  /* 0xffff00000a0a7812 */ /* 0x000fe200078ec0ff */
[----:B------:R-:W-:-:S02]  /*d3a0*/  FMUL.FTZ R34, R34, R4 ;  /* 0x0000000422227220 */ /* 0x000fc40000410000 */
[----:B------:R-:W-:Y:S02]  /*d3b0*/  FFMA.FTZ R27, R9, R27, R32 ;  /* 0x0000001b091b7223 */ /* 0x000fe40000010020 */
[----:B------:R-:W-:Y:S02]  /*d3c0*/  FFMA.FTZ R21, R24, R4, -R8 ;  /* 0x0000000418157223 */ /* 0x000fe40000010808 */
[----:B------:R-:W-:Y:S02]  /*d3d0*/  FMUL.FTZ R9, R33, R16 ;  /* 0x0000001021097220 */ /* 0x000fe40000410000 */
[----:B------:R-:W-:Y:S02]  /*d3e0*/  FMUL.FTZ R8, R6, R18 ;  /* 0x0000001206087220 */ /* 0x000fe40000410000 */
[----:B------:R-:W-:Y:S02]  /*d3f0*/  FMUL.FTZ R4, R7, R19 ;  /* 0x0000001307047220 */ /* 0x000fe40000410000 */
[----:B------:R-:W-:-:S02]  /*d400*/  FMUL.FTZ R33, R33, R17 ;  /* 0x0000001121217220 */ /* 0x000fc40000410000 */
        /* <DEDUP_REMOVED lines=12> */
[----:B------:R-:W-:Y:S01]  /*d4d0*/  F2FP.BF16.PACK_AB R10, R22, R17 ;  /* 0x00000011160a723e */ /* 0x000fe200000010ff */
[----:B------:R-:W-:Y:S01]  /*d4e0*/  FFMA.FTZ R7, R26, R19, R7 ;  /* 0x000000131a077223 */ /* 0x000fe20000010007 */
[----:B------:R-:W-:Y:S02]  /*d4f0*/  F2FP.BF16.PACK_AB R5, R34, R31 ;  /* 0x0000001f2205723e */ /* 0x000fe400000010ff */
[----:B------:R-:W-:Y:S01]  /*d500*/  F2FP.BF16.PACK_AB R6, R6, R33 ;  /* 0x000000210606723e */ /* 0x000fe200000010ff */
[----:B------:R1:W-:Y:S01]  /*d510*/  STS.128 [R0], R8 ;  /* 0x0000000800007388 */ /* 0x0003e20000000c00 */
[----:B------:R-:W-:-:S05]  /*d520*/  F2FP.BF16.PACK_AB R7, R7, R27 ;  /* 0x0000001b0707723e */ /* 0x000fca00000010ff */
[----:B------:R1:W-:Y:S02]  /*d530*/  STS.128 [R12+0x100], R4 ;  /* 0x000100040c007388 */ /* 0x0003e40000000c00 */
.L_x_2114:
[----:B------:R-:W-:Y:S05]  /*d540*/  BSYNC B2 ;  /* 0x0000000000027941 */ /* 0x000fea0003800000 */
.L_x_2092:
[----:B-1----:R-:W-:Y:S01]  /*d550*/  LEA.HI R0, R78, R79, RZ, 0x4 ;  /* 0x0000004f4e007211 */ /* 0x002fe200078f20ff */
[----:B------:R-:W-:Y:S01]  /*d560*/  BAR.SYNC.DEFER_BLOCKING 0x0 ;  /* 0x0000000000007b1d */ /* 0x000fe20000010000 */
[----:B------:R-:W-:Y:S01]  /*d570*/  IMAD.MOV.U32 R3, RZ, RZ, 0x20 ;  /* 0x00000020ff037424 */ /* 0x000fe200078e00ff */
[----:B------:R-:W-:Y:S01]  /*d580*/  IADD3 R207, R192, 0x20, RZ ;  /* 0x00000020c0cf7810 */ /* 0x000fe20007ffe0ff */
[----:B------:R-:W-:Y:S01]  /*d590*/  IMAD.MOV.U32 R12, RZ, RZ, R238 ;  /* 0x000000ffff0c7224 */ /* 0x000fe200078e00ee */
[----:B------:R-:W-:Y:S01]  /*d5a0*/  LOP3.LUT R0, R0, 0xfffffff0, RZ, 0xc0, !PT ;  /* 0xfffffff000007812 */ /* 0x000fe200078ec0ff */
[----:B------:R-:W-:Y:S01]  /*d5b0*/  IMAD.MOV.U32 R13, RZ, RZ, R235 ;  /* 0x000000ffff0d7224 */ /* 0x000fe200078e00eb */
[----:B------:R-:W-:Y:S01]  /*d5c0*/  ULDC.64 UR4, c[0x0][0x208] ;  /* 0x0000820000047ab9 */ /* 0x000fe20000000a00 */
[----:B------:R-:W-:Y:S01]  /*d5d0*/  LOP3.LUT R230, R230, 0xfffdffff, RZ, 0xc0, !PT ;  /* 0xfffdffffe6e67812 */ /* 0x000fe200078ec0ff */
[----:B------:R-:W-:Y:S01]  /*d5e0*/  USHF.L.U32 UR7, UR4, 0x6, URZ ;  /* 0x0000000604077899 */ /* 0x000fe2000800063f */
[----:B------:R-:W-:Y:S01]  /*d5f0*/  IMAD.IADD R79, R79, 0x1, -R0 ;  /* 0x000000014f4f7824 */ /* 0x000fe200078e0a00 */
[----:B------:R-:W-:Y:S01]  /*d600*/  UMOV UR6, 0x6 ;  /* 0x0000000600067882 */ /* 0x000fe20000000000 */
[----:B------:R-:W-:Y:S01]  /*d610*/  BSSY B0, `(.L_x_2127) ;  /* 0x00000fa000007945 */ /* 0x000fe20003800000 */
[----:B------:R-:W-:-:S02]  /*d620*/  USHF.L.U64.HI UR5, UR4, UR6, UR5 ;  /* 0x0000000604057299 */ /* 0x000fc40008010205 */
[----:B------:R-:W-:-:S04]  /*d630*/  SHF.R.S32.HI R0, RZ, 0x1f, R79 ;  /* 0x0000001fff007819 */ /* 0x000fc8000001144f */
[----:B------:R-:W-:-:S04]  /*d640*/  LEA.HI R0, R0, R79, RZ, 0x3 ;  /* 0x0000004f00007211 */ /* 0x000fc800078f18ff */
[----:B------:R-:W-:Y:S01]  /*d650*/  LOP3.LUT R0, R0, 0xfffffff8, RZ, 0xc0, !PT ;  /* 0xfffffff800007812 */ /* 0x000fe200078ec0ff */
[----:B------:R-:W-:Y:S04]  /*d660*/  LDSM.16.M88.4 R120, [R193] ;  /* 0x00000000c178783b */ /* 0x000fe80000000200 */
[----:B------:R-:W-:Y:S01]  /*d670*/  IMAD.IADD R0, R79, 0x1, -R0 ;  /* 0x000000014f007824 */ /* 0x000fe200078e0a00 */
[----:B------:R-:W-:Y:S04]  /*d680*/  LDSM.16.M88.4 R168, [R193+0x4000] ;  /* 0x00400000c1a8783b */ /* 0x000fe80000000200 */
[----:B------:R-:W-:-:S02]  /*d690*/  LOP3.LUT P0, RZ, R0, 0x2, RZ, 0xc0, !PT ;  /* 0x0000000200ff7812 */ /* 0x000fc4000780c0ff */
[----:B------:R-:W-:Y:S01]  /*d6a0*/  LOP3.LUT P1, RZ, R0, 0x4, RZ, 0xc0, !PT ;  /* 0x0000000400ff7812 */ /* 0x000fe2000782c0ff */
[----:B------:R-:W-:Y:S01]  /*d6b0*/  IMAD.MOV.U32 R0, RZ, RZ, 0x40 ;  /* 0x00000040ff007424 */ /* 0x000fe200078e00ff */
[----:B------:R-:W-:-:S04]  /*d6c0*/  SEL R3, R3, 0xffffffe0, !P0 ;  /* 0xffffffe003037807 */ /* 0x000fc80004000000 */
[----:B------:R-:W-:Y:S01]  /*d6d0*/  SEL R0, R0, 0xffffffc0, !P1 ;  /* 0xffffffc000007807 */ /* 0x000fe20004800000 */
[----:B------:R-:W-:Y:S01]  /*d6e0*/  IMAD.IADD R3, R193, 0x1, R3 ;  /* 0x00000001c1037824 */ /* 0x000fe200078e0203 */
[----:B------:R-:W-:Y:S02]  /*d6f0*/  R2P PR, R64, 0x6 ;  /* 0x0000000640007804 */ /* 0x000fe40000000000 */
[----:B------:R-:W-:Y:S01]  /*d700*/  ISETP.GE.AND P6, PT, R63, c[0x0][0x1d4], PT ;  /* 0x000075003f007a0c */ /* 0x000fe20003fc6270 */
[--C-:B------:R-:W-:Y:S01]  /*d710*/  IMAD.IADD R2, R193, 0x1, R0.reuse ;  /* 0x00000001c1027824 */ /* 0x100fe200078e0200 */
[----:B------:R-:W-:Y:S01]  /*d720*/  LDSM.16.M88.4 R124, [R3] ;  /* 0x00000000037c783b */ /* 0x000fe20000000200 */
[----:B------:R-:W-:Y:S01]  /*d730*/  IMAD.IADD R0, R3, 0x1, R0 ;  /* 0x0000000103007824 */ /* 0x000fe200078e0200 */
[----:B------:R-:W-:Y:S02]  /*d740*/  ISETP.LT.OR P4, PT, R28, 0x1, P6 ;  /* 0x000000011c00780c */ /* 0x000fe40003781670 */
[----:B------:R-:W-:Y:S04]  /*d750*/  LDSM.16.M88.4 R172, [R3+0x4000] ;  /* 0x0040000003ac783b */ /* 0x000fe80000000200 */
[----:B------:R-:W-:Y:S01]  /*d760*/  LDSM.16.M88.4 R144, [R2] ;  /* 0x000000000290783b */ /* 0x000fe20000000200 */
[----:B------:R-:W-:-:S02]  /*d770*/  @P1 IADD3 R207, R192, -0x20, RZ ;  /* 0xffffffe0c0cf1810 */ /* 0x000fc40007ffe0ff */
[----:B------:R-:W-:Y:S01]  /*d780*/  ISETP.GE.AND P1, PT, R116, c[0x0][0x1d4], PT ;  /* 0x0000750074007a0c */ /* 0x000fe20003f26270 */
[----:B------:R1:W-:Y:S01]  /*d790*/  LDSM.16.M88.4 R180, [R2+0x4000] ;  /* 0x0040000002b4783b */ /* 0x0003e20000000200 */
[----:B------:R-:W-:Y:S02]  /*d7a0*/  IADD3 R205, R207, 0x3000, RZ ;  /* 0x00003000cfcd7810 */ /* 0x000fe40007ffe0ff */
[C---:B------:R-:W-:Y:S01]  /*d7b0*/  ISETP.LT.OR P5, PT, R28.reuse, 0x1, P1 ;  /* 0x000000011c00780c */ /* 0x040fe20000fa1670 */
[----:B------:R-:W-:Y:S01]  /*d7c0*/  LDSM.16.M88.4 R160, [R0] ;  /* 0x0000000000a0783b */ /* 0x000fe20000000200 */
[C---:B------:R-:W-:Y:S02]  /*d7d0*/  ISETP.LT.OR P3, PT, R28.reuse, 0x21, P1 ;  /* 0x000000211c00780c */ /* 0x040fe40000f61670 */
[----:B------:R-:W-:Y:S01]  /*d7e0*/  ISETP.LT.OR P1, PT, R28, 0x41, P1 ;  /* 0x000000411c00780c */ /* 0x000fe20000f21670 */
[----:B------:R2:W-:Y:S01]  /*d7f0*/  LDSM.16.M88.4 R184, [R0+0x4000] ;  /* 0x0040000000b8783b */ /* 0x0005e20000000200 */
[----:B------:R-:W-:-:S02]  /*d800*/  @P6 LOP3.LUT R230, R230, 0x20000, RZ, 0xfc, !PT ;  /* 0x00020000e6e66812 */ /* 0x000fc400078efcff */
[C---:B------:R-:W-:Y:S01]  /*d810*/  IADD3 R203, R207.reuse, 0x5800, RZ ;  /* 0x00005800cfcb7810 */ /* 0x040fe20007ffe0ff */
[----:B------:R-:W-:Y:S01]  /*d820*/  BAR.SYNC.DEFER_BLOCKING 0x0 ;  /* 0x0000000000007b1d */ /* 0x000fe20000010000 */
[C---:B------:R-:W-:Y:S02]  /*d830*/  IADD3 R202, R207.reuse, 0x5000, RZ ;  /* 0x00005000cfca7810 */ /* 0x040fe40007ffe0ff */
[C---:B------:R-:W-:Y:S02]  /*d840*/  IADD3 R201, R207.reuse, 0x4800, RZ ;  /* 0x00004800cfc97810 */ /* 0x040fe40007ffe0ff */
[C---:B------:R-:W-:Y:S02]  /*d850*/  IADD3 R200, R207.reuse, 0x4000, RZ ;  /* 0x00004000cfc87810 */ /* 0x040fe40007ffe0ff */
[C---:B------:R-:W-:Y:S02]  /*d860*/  IADD3 R199, R207.reuse, 0x3800, RZ ;  /* 0x00003800cfc77810 */ /* 0x040fe40007ffe0ff */
[C---:B------:R-:W-:Y:S01]  /*d870*/  IADD3 R198, R207.reuse, 0x2800, RZ ;  /* 0x00002800cfc67810 */ /* 0x040fe20007ffe0ff */
[----:B-1----:R-:W-:Y:S01]  /*d880*/  IMAD.WIDE.U32 R2, R102, c[0x0][0x208], RZ ;  /* 0x0000820066027a25 */ /* 0x002fe200078e00ff */
[----:B------:R-:W-:-:S02]  /*d890*/  IADD3 R197, R207, 0x2000, RZ ;  /* 0x00002000cfc57810 */ /* 0x000fc40007ffe0ff */
[C---:B------:R-:W-:Y:S02]  /*d8a0*/  IADD3 R196, R207.reuse, 0x1800, RZ ;  /* 0x00001800cfc47810 */ /* 0x040fe40007ffe0ff */
[C---:B------:R-:W-:Y:S02]  /*d8b0*/  IADD3 R195, R207.reuse, 0x1000, RZ ;  /* 0x00001000cfc37810 */ /* 0x040fe40007ffe0ff */
[----:B------:R-:W-:Y:S01]  /*d8c0*/  IADD3 R194, R207, 0x800, RZ ;  /* 0x00000800cfc27810 */ /* 0x000fe20007ffe0ff */
[----:B--2---:R-:W-:-:S04]  /*d8d0*/  IMAD R0, R30, c[0x0][0x208], RZ ;  /* 0x000082001e007a24 */ /* 0x004fc800078e02ff */
[----:B------:R-:W-:Y:S01]  /*d8e0*/  IMAD R0, R102, c[0x0][0x20c], R0 ;  /* 0x0000830066007a24 */ /* 0x000fe200078e0200 */
[----:B------:R-:W-:-:S04]  /*d8f0*/  DEPBAR.LE SB0, 0x0 ;  /* 0x000080000000791a */ /* 0x000fc80000000000 */
[----:B------:R-:W-:Y:S01]  /*d900*/  BAR.SYNC.DEFER_BLOCKING 0x0 ;  /* 0x0000000000007b1d */ /* 0x000fe20000010000 */
[----:B------:R-:W-:Y:S02]  /*d910*/  IMAD.IADD R0, R3, 0x1, R0 ;  /* 0x0000000103007824 */ /* 0x000fe400078e0200 */
[----:B------:R-:W-:-:S04]  /*d920*/  IMAD.WIDE.U32 R2, R2, 0x60, R12 ;  /* 0x0000006002027825 */ /* 0x000fc800078e000c */
[----:B------:R-:W-:Y:S01]  /*d930*/  IMAD R0, R0, 0x60, RZ ;  /* 0x0000006000007824 */ /* 0x000fe200078e02ff */
[----:B------:R-:W-:-:S03]  /*d940*/  LEA R12, P0, R2, c[0x0][0x1f8], 0x1 ;  /* 0x00007e00020c7a11 */ /* 0x000fc600078008ff */
[----:B------:R-:W-:-:S05]  /*d950*/  IMAD.IADD R0, R3, 0x1, R0 ;  /* 0x0000000103007824 */ /* 0x000fca00078e0200 */
[----:B------:R-:W-:Y:S02]  /*d960*/  LEA.HI.X R13, R2, c[0x0][0x1fc], R0, 0x1, P0 ;  /* 0x00007f00020d7a11 */ /* 0x000fe400000f0c00 */
[----:B------:R-:W-:Y:S02]  /*d970*/  SEL R0, R29, 0xffffffc0, !P2 ;  /* 0xffffffc01d007807 */ /* 0x000fe40005000000 */
[----:B------:R-:W-:-:S03]  /*d980*/  ISETP.LT.OR P2, PT, R28, 0x21, P6 ;  /* 0x000000211c00780c */ /* 0x000fc60003741670 */
[--C-:B------:R-:W-:Y:S01]  /*d990*/  IMAD.IADD R206, R192, 0x1, R0.reuse ;  /* 0x00000001c0ce7824 */ /* 0x100fe200078e0200 */
[----:B------:R-:W1:Y:S01]  /*d9a0*/  LDSM.16.M88.4 R72, [R192+0x800] ;  /* 0x00080000c048783b */ /* 0x000e620000000200 */
[----:B------:R-:W-:-:S03]  /*d9b0*/  IMAD.IADD R204, R205, 0x1, R0 ;  /* 0x00000001cdcc7824 */ /* 0x000fc600078e0200 */
[----:B------:R-:W2:Y:S04]  /*d9c0*/  LDSM.16.M88.4 R4, [R192] ;  /* 0x00000000c004783b */ /* 0x000ea80000000200 */
[----:B------:R-:W3:Y:S04]  /*d9d0*/  LDSM.16.M88.4 R16, [R207+0x800] ;  /* 0x00080000cf10783b */ /* 0x000ee80000000200 */
[----:B------:R-:W4:Y:S04]  /*d9e0*/  LDSM.16.M88.4 R20, [R207] ;  /* 0x00000000cf14783b */ /* 0x000f280000000200 */
[----:B------:R-:W2:Y:S04]  /*d9f0*/  LDSM.16.M88.4 R56, [R192+0x1800] ;  /* 0x00180000c038783b */ /* 0x000ea80000000200 */
[----:B-----5:R-:W3:Y:S04]  /*da00*/  LDSM.16.M88.4 R64, [R192+0x1000] ;  /* 0x00100000c040783b */ /* 0x020ee80000000200 */
[----:B------:R-:W-:Y:S04]  /*da10*/  LDSM.16.M88.4 R48, [R192+0x2000] ;  /* 0x00200000c030783b */ /* 0x000fe80000000200 */
[----:B------:R-:W-:Y:S04]  /*da20*/  LDSM.16.M88.4 R40, [R192+0x2800] ;  /* 0x00280000c028783b */ /* 0x000fe80000000200 */
[----:B------:R-:W-:Y:S04]  /*da30*/  LDSM.16.M88.4 R24, [R207+0x1000] ;  /* 0x00100000cf18783b */ /* 0x000fe80000000200 */
[----:B------:R-:W-:Y:S01]  /*da40*/  LDSM.16.M88.4 R36, [R207+0x2800] ;  /* 0x00280000cf24783b */ /* 0x000fe20000000200 */
[C---:B-1----:R-:W-:Y:S08]  /*da50*/  HMMA.16816.F32.BF16 R76, R120.reuse, R72, RZ ;  /* 0x00000048784c723c */ /* 0x042ff000000418ff */
[C---:B------:R-:W-:Y:S08]  /*da60*/  HMMA.16816.F32.BF16 R72, R120.reuse, R74, RZ ;  /* 0x0000004a7848723c */ /* 0x040ff000000418ff */
[C---:B--2---:R-:W-:Y:S08]  /*da70*/  HMMA.16816.F32.BF16 R8, R120.reuse, R4, RZ ;  /* 0x000000047808723c */ /* 0x044ff000000418ff */
[----:B------:R-:W-:Y:S08]  /*da80*/  HMMA.16816.F32.BF16 R4, R120, R6, RZ ;  /* 0x000000067804723c */ /* 0x000ff000000418ff */
[C---:B---3--:R-:W-:Y:S08]  /*da90*/  HMMA.16816.F32.BF16 R76, R124.reuse, R16, R76 ;  /* 0x000000107c4c723c */ /* 0x048ff0000004184c */
[C---:B------:R-:W-:Y:S01]  /*daa0*/  HMMA.16816.F32.BF16 R72, R124.reuse, R18, R72 ;  /* 0x000000127c48723c */ /* 0x040fe20000041848 */
[----:B------:R-:W1:Y:S07]  /*dab0*/  LDSM.16.M88.4 R16, [R207+0x1800] ;  /* 0x00180000cf10783b */ /* 0x000e6e0000000200 */
[C---:B----4-:R-:W-:Y:S08]  /*dac0*/  HMMA.16816.F32.BF16 R8, R124.reuse, R20, R8 ;  /* 0x000000147c08723c */ /* 0x050ff00000041808 */
[----:B------:R-:W-:Y:S08]  /*dad0*/  HMMA.16816.F32.BF16 R4, R124, R22, R4 ;  /* 0x000000167c04723c */ /* 0x000ff00000041804 */
[C---:B------:R-:W-:Y:S08]  /*dae0*/  HMMA.16816.F32.BF16 R20, R120.reuse, R56, RZ ;  /* 0x000000387814723c */ /* 0x040ff000000418ff */
[C---:B------:R-:W-:Y:S08]  /*daf0*/  HMMA.16816.F32.BF16 R56, R120.reuse, R58, RZ ;  /* 0x0000003a7838723c */ /* 0x040ff000000418ff */
[----:B------:R-:W-:Y:S08]  /*db00*/  HMMA.16816.F32.BF16 R68, R120, R64, RZ ;  /* 0x000000407844723c */ /* 0x000ff000000418ff */
[C---:B-1----:R-:W-:Y:S07]  /*db10*/  HMMA.16816.F32.BF16 R60, R124.reuse, R16, R20 ;  /* 0x000000107c3c723c */ /* 0x042fee0000041814 */
[----:B------:R-:W-:Y:S01]  /*db20*/  IADD3 R20, P0, R12, UR7, RZ ;  /* 0x000000070c147c10 */ /* 0x000fe2000ff1e0ff */
[----:B------:R-:W-:Y:S01]  /*db30*/  HMMA.16816.F32.BF16 R56, R124, R18, R56 ;  /* 0x000000127c38723c */ /* 0x000fe20000041838 */
[----:B------:R-:W1:Y:S02]  /*db40*/  LDSM.16.M88.4 R16, [R207+0x2000] ;  /* 0x00200000cf10783b */ /* 0x000e640000000200 */
[----:B------:R-:W-:-:S02]  /*db50*/  IADD3.X R21, R13, UR5, RZ, P0, !PT ;  /* 0x000000050d157c10 */ /* 0x000fc400087fe4ff */
[----:B------:R-:W-:Y:S01]  /*db60*/  IADD3 R2, P0, R20, UR7, RZ ;  /* 0x0000000714027c10 */ /* 0x000fe2000ff1e0ff */
[----:B------:R-:W-:Y:S01]  /*db70*/  @!PT LDS RZ, [RZ] ;  /* 0x00000000fffff984 */ /* 0x000fe20000000800 */
[----:B------:R-:W-:Y:S01]  /*db80*/  @!PT LDS RZ, [RZ] ;  /* 0x00000000fffff984 */ /* 0x000fe20000000800 */
[----:B------:R-:W-:Y:S01]  /*db90*/  @!PT LDS RZ, [RZ] ;  /* 0x00000000fffff984 */ /* 0x000fe20000000800 */
[----:B------:R2:W-:Y:S02]  /*dba0*/  LDGSTS.E.BYPASS.LTC128B.128 [R234+0x100], [R12.64], !P5 ;  /* 0x001000000cea7fae */ /* 0x0005e4000e901d48 */
[----:B------:R-:W-:Y:S01]  /*dbb0*/  HMMA.16816.F32.BF16 R64, R120, R66, RZ ;  /* 0x000000427840723c */ /* 0x000fe200000418ff */
[----:B------:R-:W-:Y:S01]  /*dbc0*/  IADD3.X R3, R21, UR5, RZ, P0, !PT ;  /* 0x0000000515037c10 */ /* 0x000fe200087fe4ff */
[----:B------:R2:W-:Y:S01]  /*dbd0*/  LDGSTS.E.BYPASS.LTC128B.128 [R234+0x3100], [R12.64+0x80], !P4 ;  /* 0x031000800cea7fae */ /* 0x0005e2000e101d48 */
[----:B------:R-:W-:-:S03]  /*dbe0*/  ISETP.LT.OR P0, PT, R28, 0x41, P6 ;  /* 0x000000411c00780c */ /* 0x000fc60003701670 */
[----:B------:R3:W-:Y:S02]  /*dbf0*/  LDGSTS.E.BYPASS.LTC128B.128 [R234+0x1100], [R20.64], !P3 ;  /* 0x0110000014ea7fae */ /* 0x0007e4000d901d48 */
[C---:B------:R-:W-:Y:S02]  /*dc00*/  HMMA.16816.F32.BF16 R52, R120.reuse, R48, RZ ;  /* 0x000000307834723c */ /* 0x040fe400000418ff */
[----:B------:R3:W-:Y:S04]  /*dc10*/  LDGSTS.E.BYPASS.LTC128B.128 [R234+0x4100], [R20.64+0x80], !P2 ;  /* 0x0410008014ea7fae */ /* 0x0007e8000d101d48 */
[----:B------:R2:W-:Y:S02]  /*dc20*/  LDGSTS.E.BYPASS.LTC128B.128 [R234+0x2100], [R2.64], !P1 ;  /* 0x0210000002ea7fae */ /* 0x0005e4000c901d48 */
[----:B------:R-:W-:Y:S02]  /*dc30*/  HMMA.16816.F32.BF16 R48, R120, R50, RZ ;  /* 0x000000327830723c */ /* 0x000fe400000418ff */
[----:B------:R2:W-:Y:S01]  /*dc40*/  LDGSTS.E.BYPASS.LTC128B.128 [R234+0x5100], [R2.64+0x80], !P0 ;  /* 0x0510008002ea7fae */ /* 0x0005e2000c101d48 */
[----:B------:R-:W-:-:S03]  /*dc50*/  ISETP.GT.AND P0, PT, R102, R237, PT ;  /* 0x000000ed6600720c */ /* 0x000fc60003f04270 */
[----:B------:R-:W4:Y:S02]  /*dc60*/  LDSM.16.M88.4 R32, [R206] ;  /* 0x00000000ce20783b */ /* 0x000f240000000200 */
[----:B------:R-:W-:Y:S02]  /*dc70*/  HMMA.16816.F32.BF16 R44, R120, R40, RZ ;  /* 0x00000028782c723c */ /* 0x000fe400000418ff */
[----:B------:R-:W2:Y:S04]  /*dc80*/  LDSM.16.M88.4 R92, [R206+0x800] ;  /* 0x00080000ce5c783b */ /* 0x000ea80000000200 */
[----:B------:R-:W2:Y:S02]  /*dc90*/  LDSM.16.M88.4 R28, [R206+0x1000] ;  /* 0x00100000ce1c783b */ /* 0x000ea40000000200 */
[C---:B------:R-:W-:Y:S02]  /*dca0*/  HMMA.16816.F32.BF16 R68, R124.reuse, R24, R68 ;  /* 0x000000187c44723c */ /* 0x040fe40000041844 */
[----:B------:R-:W-:Y:S04]  /*dcb0*/  LDSM.16.M88.4 R88, [R204+-0x3000] ;  /* 0xffd00000cc58783b */ /* 0x000fe80000000200 */
[----:B---3--:R-:W-:Y:S02]  /*dcc0*/  LDSM.16.M88.4 R20, [R206+0x2000] ;  /* 0x00200000ce14783b */ /* 0x008fe40000000200 */
[----:B------:R-:W-:Y:S02]  /*dcd0*/  HMMA.16816.F32.BF16 R64, R124, R26, R64 ;  /* 0x0000001a7c40723c */ /* 0x000fe40000041840 */
[----:B------:R-:W3:Y:S04]  /*dce0*/  LDSM.16.M88.4 R24, [R206+0x1800] ;  /* 0x00180000ce18783b */ /* 0x000ee80000000200 */
[----:B------:R-:W-:Y:S02]  /*dcf0*/  LDSM.16.M88.4 R84, [R204+-0x2800] ;  /* 0xffd80000cc54783b */ /* 0x000fe40000000200 */
[----:B------:R-:W-:Y:S02]  /*dd00*/  HMMA.16816.F32.BF16 R40, R120, R42, RZ ;  /* 0x0000002a7828723c */ /* 0x000fe400000418ff */
[----:B------:R-:W-:Y:S04]  /*dd10*/  LDSM.16.M88.4 R80, [R204+-0x2000] ;  /* 0xffe00000cc50783b */ /* 0x000fe80000000200 */
[----:B------:R-:W-:Y:S02]  /*dd20*/  LDSM.16.M88.4 R96, [R206+0x3800] ;  /* 0x00380000ce60783b */ /* 0x000fe40000000200 */
[C---:B-1----:R-:W-:Y:S02]  /*dd30*/  HMMA.16816.F32.BF16 R52, R124.reuse, R16, R52 ;  /* 0x000000107c34723c */ /* 0x042fe40000041834 */
[----:B------:R-:W0:Y:S06]  /*dd40*/  LDGDEPBAR ;  /* 0x00000000000079af */ /* 0x000e2c0000000000 */
[C---:B------:R-:W-:Y:S01]  /*dd50*/  HMMA.16816.F32.BF16 R48, R124.reuse, R18, R48 ;  /* 0x000000127c30723c */ /* 0x040fe20000041830 */
[----:B------:R-:W1:Y:S07]  /*dd60*/  LDSM.16.M88.4 R16, [R206+0x2800] ;  /* 0x00280000ce10783b */ /* 0x000e6e0000000200 */
[C---:B------:R-:W-:Y:S08]  /*dd70*/  HMMA.16816.F32.BF16 R44, R124.reuse, R36, R44 ;  /* 0x000000247c2c723c */ /* 0x040ff0000004182c */
[----:B------:R-:W-:Y:S01]  /*dd80*/  HMMA.16816.F32.BF16 R40, R124, R38, R40 ;  /* 0x000000267c28723c */ /* 0x000fe20000041828 */
[----:B------:R-:W1:Y:S07]  /*dd90*/  LDSM.16.M88.4 R36, [R204+-0x1800] ;  /* 0xffe80000cc24783b */ /* 0x000e6e0000000200 */
[C---:B----4-:R-:W-:Y:S08]  /*dda0*/  HMMA.16816.F32.BF16 R8, R144.reuse, R32, R8 ;  /* 0x000000209008723c */ /* 0x050ff00000041808 */
[C---:B------:R-:W-:Y:S01]  /*ddb0*/  HMMA.16816.F32.BF16 R4, R144.reuse, R34, R4 ;  /* 0x000000229004723c */ /* 0x040fe20000041804 */
[----:B------:R-:W4:Y:S07]  /*ddc0*/  LDSM.16.M88.4 R32, [R204+-0x1000] ;  /* 0xfff00000cc20783b */ /* 0x000f2e0000000200 */
[C---:B--2---:R-:W-:Y:S08]  /*ddd0*/  HMMA.16816.F32.BF16 R76, R144.reuse, R92, R76 ;  /* 0x0000005c904c723c */ /* 0x044ff0000004184c */
[C---:B------:R-:W-:Y:S01]  /*dde0*/  HMMA.16816.F32.BF16 R72, R144.reuse, R94, R72 ;  /* 0x0000005e9048723c */ /* 0x040fe20000041848 */
[----:B------:R-:W2:Y:S07]  /*ddf0*/  LDSM.16.M88.4 R92, [R204+-0x800] ;  /* 0xfff80000cc5c783b */ /* 0x000eae0000000200 */
[C---:B------:R-:W-:Y:S08]  /*de00*/  HMMA.16816.F32.BF16 R68, R144.reuse, R28, R68 ;  /* 0x0000001c9044723c */ /* 0x040ff00000041844 */
        /* <DEDUP_REMOVED lines=27> */
[----:B------:R-:W-:Y:S01]  /*dfc0*/  HMMA.16816.F32.BF16 R40, R160, R94, R40 ;  /* 0x0000005ea028723c */ /* 0x000fe20000041828 */
[----:B------:R-:W-:Y:S07]  /*dfd0*/  LDSM.16.M88.4 R92, [R206+0x4000] ;  /* 0x00400000ce5c783b */ /* 0x000fee0000000200 */
        /* <DEDUP_REMOVED lines=52> */
[C---:B----4-:R-:W-:Y:S08]  /*e320*/  HMMA.16816.F32.BF16 R76, R184.reuse, R32, R76 ;  /* 0x00000020b84c723c */ /* 0x050ff0000004184c */
[C---:B------:R-:W-:Y:S08]  /*e330*/  HMMA.16816.F32.BF16 R72, R184.reuse, R34, R72 ;  /* 0x00000022b848723c */ /* 0x040ff00000041848 */
[C---:B--2---:R-:W-:Y:S08]  /*e340*/  HMMA.16816.F32.BF16 R68, R184.reuse, R28, R68 ;  /* 0x0000001cb844723c */ /* 0x044ff00000041844 */
[C---:B------:R-:W-:Y:S08]  /*e350*/  HMMA.16816.F32.BF16 R64, R184.reuse, R30, R64 ;  /* 0x0000001eb840723c */ /* 0x040ff00000041840 */
[C---:B---3--:R-:W-:Y:S08]  /*e360*/  HMMA.16816.F32.BF16 R60, R184.reuse, R24, R60 ;  /* 0x00000018b83c723c */ /* 0x048ff0000004183c */
[C---:B------:R-:W-:Y:S08]  /*e370*/  HMMA.16816.F32.BF16 R56, R184.reuse, R26, R56 ;  /* 0x0000001ab838723c */ /* 0x040ff00000041838 */
[C---:B------:R-:W-:Y:S08]  /*e380*/  HMMA.16816.F32.BF16 R52, R184.reuse, R20, R52 ;  /* 0x00000014b834723c */ /* 0x040ff00000041834 */
[C---:B------:R-:W-:Y:S08]  /*e390*/  HMMA.16816.F32.BF16 R48, R184.reuse, R22, R48 ;  /* 0x00000016b830723c */ /* 0x040ff00000041830 */
[C---:B-1----:R-:W-:Y:S08]  /*e3a0*/  HMMA.16816.F32.BF16 R44, R184.reuse, R16, R44 ;  /* 0x00000010b82c723c */ /* 0x042ff0000004182c */
        /* <DEDUP_REMOVED lines=32> */
.L_x_2128:
[----:B------:R-:W-:Y:S05]  /*e5b0*/  BSYNC B0 ;  /* 0x0000000000007941 */ /* 0x000fea0003800000 */
.L_x_2127:
[----:B------:R-:W-:Y:S01]  /*e5c0*/  ISETP.NE.AND P0, PT, R228, 0x1, PT ;  /* 0x00000001e400780c */ /* 0x000fe20003f05270 */
[----:B------:R-:W-:Y:S01]  /*e5d0*/  IMAD.IADD R21, R218, 0x1, R209 ;  /* 0x00000001da157824 */ /* 0x000fe200078e02d1 */
[----:B------:R-:W-:Y:S01]  /*e5e0*/  ULDC UR4, c[0x0][0x324] ;  /* 0x0000c90000047ab9 */ /* 0x000fe20000000800 */
[----:B------:R-:W-:Y:S01]  /*e5f0*/  IMAD.IADD R20, R231, 0x1, R15 ;  /* 0x00000001e7147824 */ /* 0x000fe200078e020f */
[----:B------:R-:W-:Y:S01]  /*e600*/  ULOP3.LUT UR4, URZ, UR4, URZ, 0x33, !UPT ;  /* 0x000000043f047292 */ /* 0x000fe2000f8e333f */
[----:B------:R-:W0:Y:S01]  /*e610*/  LDGDEPBAR ;  /* 0x00000000000079af */ /* 0x000e220000000000 */
[----:B-1----:R-:W-:-:S02]  /*e620*/  IMAD.IADD R16, R15, 0x1, -R217 ;  /* 0x000000010f107824 */ /* 0x002fc400078e0ad9 */
[C---:B------:R-:W-:Y:S02]  /*e630*/  IADD3 R18, -R217.reuse, 0x1, R20 ;  /* 0x00000001d9127810 */ /* 0x040fe40007ffe114 */
[----:B------:R-:W-:-:S03]  /*e640*/  IADD3 R20, -R217, R20, RZ ;  /* 0x00000014d9147210 */ /* 0x000fc60007ffe1ff */
[----:B------:R-:W-:-:S04]  /*e650*/  @P0 IMAD.HI.U32 R0, R21, c[0x0][0x2c8], RZ ;  /* 0x0000b20015000a27 */ /* 0x000fc800078e00ff */
[----:B------:R-:W-:Y:S01]  /*e660*/  IMAD.IADD R18, R18, 0x1, -R229 ;  /* 0x0000000112127824 */ /* 0x000fe200078e0ae5 */
[----:B------:R-:W-:Y:S02]  /*e670*/  @P0 SHF.R.U32.HI R21, RZ, c[0x0][0x2cc], R0 ;  /* 0x0000b300ff150a19 */ /* 0x000fe40000011600 */
[----:B------:R-:W-:Y:S02]  /*e680*/  ISETP.GE.AND P0, PT, R232, 0x1, PT ;  /* 0x00000001e800780c */ /* 0x000fe40003f06270 */
[C---:B------:R-:W-:Y:S01]  /*e690*/  IADD3 R19, R18.reuse, c[0x0][0x328], RZ ;  /* 0x0000ca0012137a10 */ /* 0x040fe20007ffe0ff */
[----:B------:R-:W1:Y:S01]  /*e6a0*/  SHFL.IDX PT, R2, R21, RZ, 0x1c1f ;  /* 0x001c1fff15027589 */ /* 0x000e6200000e0000 */
        /* <DEDUP_REMOVED lines=16> */
.L_x_2131:
[----:B------:R-:W-:-:S04]  /*e7b0*/  MOV R0, c[0x0][0x32c] ;  /* 0x0000cb0000007a02 */ /* 0x000fc80000000f00 */
[----:B------:R-:W-:-:S13]  /*e7c0*/  ISETP.NE.AND P0, PT, R0, 0x1, PT ;  /* 0x000000010000780c */ /* 0x000fda0003f05270 */
[----:B------:R-:W-:-:S05]  /*e7d0*/  @P0 IMAD.HI.U32 R0, R2, c[0x0][0x330], RZ ;  /* 0x0000cc0002000a27 */ /* 0x000fca00078e00ff */
[----:B------:R-:W-:Y:S02]  /*e7e0*/  @P0 SHF.R.U32.HI R2, RZ, c[0x0][0x334], R0 ;  /* 0x0000cd00ff020a19 */ /* 0x000fe40000011600 */
.L_x_2132:
[----:B------:R-:W-:Y:S05]  /*e7f0*/  BSYNC B0 ;  /* 0x0000000000007941 */ /* 0x000fea0003800000 */
.L_x_2130:
[----:B------:R-:W-:-:S05]  /*e800*/  IMAD R2, R2, c[0x0][0x32c], R16 ;  /* 0x0000cb0002027a24 */ /* 0x000fca00078e0210 */
[----:B------:R-:W-:Y:S02]  /*e810*/  IADD3 R0, R2, c[0x0][0x32c], RZ ;  /* 0x0000cb0002007a10 */ /* 0x000fe40007ffe0ff */
[----:B------:R-:W-:Y:S02]  /*e820*/  IMNMX R23, R23, R2, !PT ;  /* 0x0000000217177217 */ /* 0x000fe40007800200 */
[----:B------:R-:W-:Y:S02]  /*e830*/  IMNMX R24, R24, R0, PT ;  /* 0x0000000018187217 */ /* 0x000fe40003800200 */
.L_x_2129:
        /* <DEDUP_REMOVED lines=13> */
[----:B------:R-:W-:Y:S01]  /*e910*/  ISETP.LT.OR P0, PT, R24, 0xa, P0 ;  /* 0x0000000a1800780c */ /* 0x000fe20000701670 */
[--C-:B-1----:R-:W-:Y:S01]  /*e920*/  IMAD.IADD R19, R19, 0x1, R21.reuse ;  /* 0x0000000113137824 */ /* 0x102fe200078e0215 */
[----:B------:R-:W-:Y:S01]  /*e930*/  ISETP.GE.AND P1, PT, R15, 0x11, PT ;  /* 0x000000110f00780c */ /* 0x000fe20003f26270 */
[----:B------:R-:W-:Y:S01]  /*e940*/  IMAD.IADD R18, R18, 0x1, R21 ;  /* 0x0000000112127824 */ /* 0x000fe200078e0215 */
        /* <DEDUP_REMOVED lines=52> */
[C---:B------:R-:W-:Y:S02]  /*ec90*/  ISETP.GE.AND P6, PT, R15.reuse, 0x3a, PT ;  /* 0x0000003a0f00780c */ /* 0x040fe40003fc6270 */
[----:B------:R-:W-:Y:S02]  /*eca0*/  ISETP.LT.OR P0, PT, R24, 0x39, P0 ;  /* 0x000000391800780c */ /* 0x000fe40000701670 */
[----:B------:R-:W-:Y:S02]  /*ecb0*/  ISETP.GE.AND P5, PT, R15, 0x41, PT ;  /* 0x000000410f00780c */ /* 0x000fe40003fa6270 */
[----:B------:R-:W-:-:S02]  /*ecc0*/  FSEL R151, R56, -INF , !P0 ;  /* 0xff80000038977808 */ /* 0x000fc40004000000 */
[----:B------:R-:W-:Y:S02]  /*ecd0*/  ISETP.GT.AND P0, PT, R23, 0x39, !P6 ;  /* 0x000000391700780c */ /* 0x000fe40007704270 */
[C---:B------:R-:W-:Y:S02]  /*ece0*/  ISETP.GE.AND P4, PT, R15.reuse, 0x42, PT ;  /* 0x000000420f00780c */ /* 0x040fe40003f86270 */
        /* <DEDUP_REMOVED lines=16> */
[----:B------:R-:W-:Y:S02]  /*edf0*/  IMNMX R20, R20, R19, PT ;  /* 0x0000001314147217 */ /* 0x000fe40003800200 */
[----:B------:R-:W-:Y:S02]  /*ee00*/  FSEL R158, R48, -INF , !P0 ;  /* 0xff800000309e7808 */ /* 0x000fe40004000000 */
[----:B------:R-:W-:-:S04]  /*ee10*/  ISETP.GT.AND P0, PT, R23, 0x49, !P2 ;  /* 0x000000491700780c */ /* 0x000fc80005704270 */
[----:B------:R-:W-:-:S04]  /*ee20*/  ISETP.LT.OR P0, PT, R24, 0x4a, P0 ;  /* 0x0000004a1800780c */ /* 0x000fc80000701670 */
[----:B------:R-:W-:Y:S02]  /*ee30*/  FSEL R153, R49, -INF , !P0 ;  /* 0xff80000031997808 */ /* 0x000fe40004000000 */
[----:B------:R-:W-:Y:S02]  /*ee40*/  ISETP.GT.AND P0, PT, R23, 0x50, !P1 ;  /* 0x000000501700780c */ /* 0x000fe40004f04270 */
[----:B------:R-:W-:Y:S02]  /*ee50*/  ISETP.GE.AND P1, PT, R15, 0x52, PT ;  /* 0x000000520f00780c */ /* 0x000fe40003f26270 */
        /* <DEDUP_REMOVED lines=17> */
[----:B------:R-:W-:-:S04]  /*ef70*/  ISETP.GT.AND P0, PT, R23, 0x59, !P0 ;  /* 0x000000591700780c */ /* 0x000fc80004704270 */
[----:B------:R-:W-:-:S04]  /*ef80*/  ISETP.LT.OR P0, PT, R24, 0x5a, P0 ;  /* 0x0000005a1800780c */ /* 0x000fc80000701670 */
[----:B------:R-:W-:Y:S02]  /*ef90*/  FSEL R138, R41, -INF , !P0 ;  /* 0xff800000298a7808 */ /* 0x000fe40004000000 */
[----:B------:R-:W-:-:S13]  /*efa0*/  ISETP.GE.AND P0, PT, R232, 0x1, PT ;  /* 0x00000001e800780c */ /* 0x000fda0003f06270 */
        /* <DEDUP_REMOVED lines=12> */
.L_x_2135:
[----:B------:R-:W-:-:S04]  /*f070*/  MOV R8, c[0x0][0x32c] ;  /* 0x0000cb0000087a02 */ /* 0x000fc80000000f00 */
[----:B------:R-:W-:-:S13]  /*f080*/  ISETP.NE.AND P0, PT, R8, 0x1, PT ;  /* 0x000000010800780c */ /* 0x000fda0003f05270 */
[----:B------:R-:W-:-:S05]  /*f090*/  @P0 IMAD.HI.U32 R8, R21, c[0x0][0x330], RZ ;  /* 0x0000cc0015080a27 */ /* 0x000fca00078e00ff */
[----:B------:R-:W-:Y:S02]  /*f0a0*/  @P0 SHF.R.U32.HI R21, RZ, c[0x0][0x334], R8 ;  /* 0x0000cd00ff150a19 */ /* 0x000fe40000011608 */
.L_x_2136:
[----:B------:R-:W-:Y:S05]  /*f0b0*/  BSYNC B0 ;  /* 0x0000000000007941 */ /* 0x000fea0003800000 */
.L_x_2134:
[----:B------:R-:W-:-:S05]  /*f0c0*/  IMAD R16, R21, c[0x0][0x32c], R16 ;  /* 0x0000cb0015107a24 */ /* 0x000fca00078e0210 */
[----:B------:R-:W-:Y:S02]  /*f0d0*/  IADD3 R8, R16, c[0x0][0x32c], RZ ;  /* 0x0000cb0010087a10 */ /* 0x000fe40007ffe0ff */
[----:B------:R-:W-:Y:S02]  /*f0e0*/  IMNMX R18, R18, R16, !PT ;  /* 0x0000001012127217 */ /* 0x000fe40007800200 */
[----:B------:R-:W-:Y:S02]  /*f0f0*/  IMNMX R20, R20, R8, PT ;  /* 0x0000000814147217 */ /* 0x000fe40003800200 */
.L_x_2133:
[----:B------:R-:W-:Y:S01]  /*f100*/  ISETP.NE.AND P0, PT, R22, RZ, PT ;  /* 0x000000ff1600720c */ /* 0x000fe20003f05270 */
[----:B------:R-:W-:Y:S01]  /*f110*/  LDSM.16.MT88.4 R88, [R188] ;  /* 0x00000000bc58783b */ /* 0x000fe20000004200 */
[----:B------:R-:W-:Y:S02]  /*f120*/  FMNMX.FTZ R19, R17, R12, !PT ;  /* 0x0000000c11137209 */ /* 0x000fe40007810000 */
[----:B------:R-:W-:Y:S01]  /*f130*/  ISETP.GT.AND P0, PT, R18, 0x8, !P0 ;  /* 0x000000081200780c */ /* 0x000fe20004704270 */
[----:B------:R-:W-:Y:S01]  /*f140*/  LDSM.16.MT88.4 R96, [R191+0x3000] ;  /* 0x00300000bf60783b */ /* 0x000fe20000004200 */
[----:B------:R-:W-:-:S02]  /*f150*/  FMNMX.FTZ R19, R13, R19, !PT ;  /* 0x000000130d137209 */ /* 0x000fc40007810000 */
[----:B------:R-:W-:Y:S01]  /*f160*/  ISETP.LT.OR P0, PT, R20, 0x9, P0 ;  /* 0x000000091400780c */ /* 0x000fe20000701670 */
[----:B------:R-:W-:Y:S01]  /*f170*/  LDSM.16.MT88.4 R108, [R191] ;  /* 0x00000000bf6c783b */ /* 0x000fe20000004200 */
[----:B------:R-:W-:Y:S02]  /*f180*/  FMNMX.FTZ R19, R5, R19, !PT ;  /* 0x0000001305137209 */ /* 0x000fe40007810000 */
[----:B------:R-:W-:Y:S01]  /*f190*/  FSEL R6, R6, -INF , !P0 ;  /* 0xff80000006067808 */ /* 0x000fe20004000000 */
[----:B------:R-:W-:Y:S01]  /*f1a0*/  LDSM.16.MT88.4 R80, [R189] ;  /* 0x00000000bd50783b */ /* 0x000fe20000004200 */
[----:B------:R-:W-:Y:S02]  /*f1b0*/  ISETP.NE.AND P0, PT, R39, RZ, PT ;  /* 0x000000ff2700720c */ /* 0x000fe40003f05270 */
[----:B------:R-:W-:Y:S01]  /*f1c0*/  FMNMX.FTZ R19, R76, R19, !PT ;  /* 0x000000134c137209 */ /* 0x000fe20007810000 */
[----:B------:R-:W-:Y:S01]  /*f1d0*/  LDSM.16.MT88.4 R104, [R190+0x3000] ;  /* 0x00300000be68783b */ /* 0x000fe20000004200 */
        /* <DEDUP_REMOVED lines=27> */
[----:B------:R-:W-:Y:S01]  /*f390*/  FMNMX.FTZ R19, R164, R19, !PT ;  /* 0x00000013a4137209 */ /* 0x000fe20007810000 */
[----:B------:R-:W-:Y:S01]  /*f3a0*/  LDSM.16.MT88.4 R36, [R190+0x3800] ;  /* 0x00380000be24783b */ /* 0x000fe20000004200 */
[----:B------:R-:W-:Y:S02]  /*f3b0*/  ISETP.GT.AND P0, PT, R18, 0x19, !P0 ;  /* 0x000000191200780c */ /* 0x000fe40004704270 */
[----:B------:R-:W-:Y:S02]  /*f3c0*/  FMNMX.FTZ R19, R156, R19, !PT ;  /* 0x000000139c137209 */ /* 0x000fe40007810000 */
[----:B------:R-:W-:-:S02]  /*f3d0*/  ISETP.LT.OR P0, PT, R20, 0x1a, P0 ;  /* 0x0000001a1400780c */ /* 0x000fc40000701670 */
[----:B------:R-:W-:Y:S02]  /*f3e0*/  FMNMX.FTZ R19, R158, R19, !PT ;  /* 0x000000139e137209 */ /* 0x000fe40007810000 */
[----:B------:R-:W-:Y:S02]  /*f3f0*/  FSEL R8, R75, -INF , !P0 ;  /* 0xff8000004b087808 */ /* 0x000fe40004000000 */
[----:B------:R-:W-:Y:S01]  /*f400*/  ISETP.NE.AND P0, PT, R35, RZ, PT ;  /* 0x000000ff2300720c */ /* 0x000fe20003f05270 */
[----:B------:R-:W-:Y:S01]  /*f410*/  LDSM.16.MT88.4 R72, [R190] ;  /* 0x00000000be48783b */ /* 0x000fe20000004200 */
        /* <DEDUP_REMOVED lines=35> */
[----:B------:R-:W-:Y:S01]  /*f650*/  ISETP.LT.OR P0, PT, R20, 0x3a, P0 ;  /* 0x0000003a1400780c */ /* 0x000fe20000701670 */
[----:B------:R-:W1:Y:S03]  /*f660*/  SHFL.BFLY PT, R0, R19, 0x2, 0x1f ;  /* 0x0c401f0013007f89 */ /* 0x000e6600000e0000 */
[----:B------:R-:W-:-:S02]  /*f670*/  FSEL R166, R59, -INF , !P0 ;  /* 0xff8000003ba67808 */ /* 0x000fc40004000000 */
[----:B------:R-:W-:Y:S01]  /*f680*/  ISETP.GT.AND P0, PT, R18, 0x40, !P5 ;  /* 0x000000401200780c */ /* 0x000fe20006f04270 */
[----:B------:R-:W-:Y:S01]  /*f690*/  LDSM.16.MT88.4 R56, [R189+0x3000] ;  /* 0x00300000bd38783b */ /* 0x000fe20000004200 */
        /* <DEDUP_REMOVED lines=10> */
[----:B------:R-:W-:Y:S03]  /*f740*/  LDSM.16.MT88.4 R24, [R190+0x800] ;  /* 0x00080000be18783b */ /* 0x000fe60000004200 */
[----:B------:R-:W-:-:S02]  /*f750*/  FSEL R154, R50, -INF , !P0 ;  /* 0xff800000329a7808 */ /* 0x000fc40004000000 */
[----:B------:R-:W-:-:S04]  /*f760*/  ISETP.GT.AND P0, PT, R18, 0x49, !P2 ;  /* 0x000000491200780c */ /* 0x000fc80005704270 */
[----:B------:R-:W-:-:S04]  /*f770*/  ISETP.LT.OR P0, PT, R20, 0x4a, P0 ;  /* 0x0000004a1400780c */ /* 0x000fc80000701670 */
[----:B------:R-:W-:Y:S02]  /*f780*/  FSEL R152, R51, -INF , !P0 ;  /* 0xff80000033987808 */ /* 0x000fe40004000000 */
[----:B------:R-:W-:Y:S02]  /*f790*/  ISETP.GT.AND P0, PT, R18, 0x1, !P6 ;  /* 0x000000011200780c */ /* 0x000fe40007704270 */
[----:B------:R-:W-:Y:S02]  /*f7a0*/  ISETP.NE.AND P6, PT, R40, RZ, PT ;  /* 0x000000ff2800720c */ /* 0x000fe40003fc5270 */
[----:B------:R-:W-:-:S04]  /*f7b0*/  ISETP.LT.OR P0, PT, R20, 0x2, P0 ;  /* 0x000000021400780c */ /* 0x000fc80000701670 */
[----:B------:R-:W-:Y:S02]  /*f7c0*/  FSEL R11, R11, -INF , !P0 ;  /* 0xff8000000b0b7808 */ /* 0x000fe40004000000 */
[C---:B------:R-:W-:Y:S02]  /*f7d0*/  ISETP.GT.AND P0, PT, R18.reuse, RZ, !P1 ;  /* 0x000000ff1200720c */ /* 0x040fe40004f04270 */
[----:B------:R-:W-:Y:S02]  /*f7e0*/  ISETP.GT.AND P1, PT, R18, 0x50, !P3 ;  /* 0x000000501200780c */ /* 0x000fe40005f24270 */
[C---:B------:R-:W-:Y:S02]  /*f7f0*/  ISETP.LT.OR P0, PT, R20.reuse, 0x1, P0 ;  /* 0x000000011400780c */ /* 0x040fe40000701670 */
[----:B------:R-:W-:Y:S02]  /*f800*/  ISETP.LT.OR P2, PT, R20, 0x51, P1 ;  /* 0x000000511400780c */ /* 0x000fe40000f41670 */
[----:B------:R-:W-:-:S02]  /*f810*/  FSEL R10, R10, -INF , !P0 ;  /* 0xff8000000a0a7808 */ /* 0x000fc40004000000 */
[----:B------:R-:W-:Y:S02]  /*f820*/  ISETP.GT.AND P0, PT, R18, 0x51, !P4 ;  /* 0x000000511200780c */ /* 0x000fe40006704270 */
[----:B------:R-:W-:Y:S02]  /*f830*/  FMNMX.FTZ R21, R10, R11, !PT ;  /* 0x0000000b0a157209 */ /* 0x000fe40007810000 */
[----:B------:R-:W-:Y:S02]  /*f840*/  ISETP.LT.OR P1, PT, R20, 0x52, P0 ;  /* 0x000000521400780c */ /* 0x000fe40000721670 */
[----:B------:R-:W-:Y:S02]  /*f850*/  FMNMX.FTZ R21, R6, R21, !PT ;  /* 0x0000001506157209 */ /* 0x000fe40007810000 */
[----:B------:R-:W-:Y:S02]  /*f860*/  ISETP.GT.AND P3, PT, R18, 0x58, !P5 ;  /* 0x000000581200780c */ /* 0x000fe40006f64270 */
[----:B------:R-:W-:-:S02]  /*f870*/  FMNMX.FTZ R21, R7, R21, !PT ;  /* 0x0000001507157209 */ /* 0x000fc40007810000 */
[----:B------:R-:W-:Y:S02]  /*f880*/  FSEL R142, R46, -INF , !P2 ;  /* 0xff8000002e8e7808 */ /* 0x000fe40005000000 */
[----:B------:R-:W-:Y:S02]  /*f890*/  FMNMX.FTZ R21, R16, R21, !PT ;  /* 0x0000001510157209 */ /* 0x000fe40007810000 */
[----:B------:R-:W-:Y:S02]  /*f8a0*/  FSEL R137, R47, -INF , !P1 ;  /* 0xff8000002f897808 */ /* 0x000fe40004800000 */
[----:B------:R-:W-:Y:S02]  /*f8b0*/  FMNMX.FTZ R21, R15, R21, !PT ;  /* 0x000000150f157209 */ /* 0x000fe40007810000 */
[----:B------:R-:W-:Y:S02]  /*f8c0*/  ISETP.GT.AND P0, PT, R18, 0x59, !P6 ;  /* 0x000000591200780c */ /* 0x000fe40007704270 */
[----:B------:R-:W-:-:S02]  /*f8d0*/  FMNMX.FTZ R21, R9, R21, !PT ;  /* 0x0000001509157209 */ /* 0x000fc40007810000 */
[----:B------:R-:W-:Y:S02]  /*f8e0*/  ISETP.LT.OR P1, PT, R20, 0x59, P3 ;  /* 0x000000591400780c */ /* 0x000fe40001f21670 */
[----:B------:R-:W-:Y:S02]  /*f8f0*/  FMNMX.FTZ R21, R8, R21, !PT ;  /* 0x0000001508157209 */ /* 0x000fe40007810000 */
[----:B------:R-:W-:Y:S02]  /*f900*/  ISETP.LT.OR P0, PT, R20, 0x5a, P0 ;  /* 0x0000005a1400780c */ /* 0x000fe40000701670 */
[----:B------:R-:W-:Y:S02]  /*f910*/  FMNMX.FTZ R21, R130, R21, !PT ;  /* 0x0000001582157209 */ /* 0x000fe40007810000 */
[----:B------:R-:W-:Y:S02]  /*f920*/  FSEL R134, R42, -INF , !P1 ;  /* 0xff8000002a867808 */ /* 0x000fe40004800000 */
[----:B------:R-:W-:-:S02]  /*f930*/  FMNMX.FTZ R21, R131, R21, !PT ;  /* 0x0000001583157209 */ /* 0x000fc40007810000 */
[----:B------:R-:W-:Y:S02]  /*f940*/  FSEL R133, R43, -INF , !P0 ;  /* 0xff8000002b857808 */ /* 0x000fe40004000000 */
[----:B------:R-:W-:Y:S02]  /*f950*/  FMNMX.FTZ R21, R135, R21, !PT ;  /* 0x0000001587157209 */ /* 0x000fe40007810000 */
[----:B-1----:R-:W-:Y:S02]  /*f960*/  FMNMX.FTZ R20, R19, R0, !PT ;  /* 0x0000000013147209 */ /* 0x002fe40007810000 */
[----:B------:R-:W-:Y:S02]  /*f970*/  FMNMX.FTZ R21, R136, R21, !PT ;  /* 0x0000001588157209 */ /* 0x000fe40007810000 */
[----:B------:R-:W-:Y:S01]  /*f980*/  ISETP.NE.AND P6, PT, R228, 0x1, PT ;  /* 0x00000001e400780c */ /* 0x000fe20003fc5270 */
[----:B------:R-:W1:Y:S01]  /*f990*/  SHFL.BFLY PT, R0, R20, 0x1, 0x1f ;  /* 0x0c201f0014007f89 */ /* 0x000e6200000e0000 */
[----:B------:R-:W-:-:S04]  /*f9a0*/  FMNMX.FTZ R21, R155, R21, !PT ;  /* 0x000000159b157209 */ /* 0x000fc80007810000 */
[----:B------:R-:W-:-:S04]  /*f9b0*/  FMNMX.FTZ R21, R157, R21, !PT ;  /* 0x000000159d157209 */ /* 0x000fc80007810000 */
[----:B------:R-:W-:-:S04]  /*f9c0*/  FMNMX.FTZ R21, R159, R21, !PT ;  /* 0x000000159f157209 */ /* 0x000fc80007810000 */
[----:B------:R-:W-:-:S04]  /*f9d0*/  FMNMX.FTZ R21, R166, R21, !PT ;  /* 0x00000015a6157209 */ /* 0x000fc80007810000 */
[----:B------:R-:W-:-:S04]  /*f9e0*/  FMNMX.FTZ R21, R165, R21, !PT ;  /* 0x00000015a5157209 */ /* 0x000fc80007810000 */
[----:B------:R-:W-:Y:S02]  /*f9f0*/  FMNMX.FTZ R21, R167, R21, !PT ;  /* 0x00000015a7157209 */ /* 0x000fe40007810000 */
[----:B-1----:R-:W-:Y:S02]  /*fa00*/  FMNMX.FTZ R0, R20, R0, !PT ;  /* 0x0000000014007209 */ /* 0x002fe40007810000 */
[----:B------:R-:W-:Y:S02]  /*fa10*/  FMNMX.FTZ R21, R154, R21, !PT ;  /* 0x000000159a157209 */ /* 0x000fe40007810000 */
[C---:B------:R-:W-:Y:S01]  /*fa20*/  FSETP.NEU.FTZ.AND P0, PT, R0.reuse, -INF , PT ;  /* 0xff8000000000780b */ /* 0x040fe20003f1d000 */
[----:B------:R-:W-:Y:S01]  /*fa30*/  FMUL.FTZ R143, R0, c[0x0][0x2d0] ;  /* 0x0000b400008f7a20 */ /* 0x000fe20000410000 */
[----:B------:R-:W-:-:S04]  /*fa40*/  FMNMX.FTZ R21, R152, R21, !PT ;  /* 0x0000001598157209 */ /* 0x000fc80007810000 */
[----:B------:R-:W-:Y:S02]  /*fa50*/  FMNMX.FTZ R21, R142, R21, !PT ;  /* 0x000000158e157209 */ /* 0x000fe40007810000 */
[----:B------:R-:W-:Y:S02]  /*fa60*/  FSEL R143, R143, RZ, P0 ;  /* 0x000000ff8f8f7208 */ /* 0x000fe40000000000 */
[----:B------:R-:W-:-:S03]  /*fa70*/  FMNMX.FTZ R21, R137, R21, !PT ;  /* 0x0000001589157209 */ /* 0x000fc60007810000 */
[--C-:B------:R-:W-:Y:S01]  /*fa80*/  FFMA.FTZ R50, R12, c[0x0][0x2d0], -R143.reuse ;  /* 0x0000b4000c327a23 */ /* 0x100fe2000001088f */
[----:B------:R-:W-:Y:S01]  /*fa90*/  FMNMX.FTZ R18, R134, R21, !PT ;  /* 0x0000001586127209 */ /* 0x000fe20007810000 */
[--C-:B------:R-:W-:Y:S01]  /*faa0*/  FFMA.FTZ R51, R17, c[0x0][0x2d0], -R143.reuse ;  /* 0x0000b40011337a23 */ /* 0x100fe2000001088f */
[----:B------:R-:W-:Y:S01]  /*fab0*/  LDSM.16.MT88.4 R20, [R189+0x800] ;  /* 0x00080000bd14783b */ /* 0x000fe20000004200 */
[--C-:B------:R-:W-:Y:S01]  /*fac0*/  FFMA.FTZ R47, R13, c[0x0][0x2d0], -R143.reuse ;  /* 0x0000b4000d2f7a23 */ /* 0x100fe2000001088f */
[----:B------:R-:W-:Y:S01]  /*fad0*/  FMNMX.FTZ R18, R133, R18, !PT ;  /* 0x0000001285127209 */ /* 0x000fe20007810000 */
[--C-:B------:R-:W-:Y:S01]  /*fae0*/  FFMA.FTZ R46, R5, c[0x0][0x2d0], -R143.reuse ;  /* 0x0000b400052e7a23 */ /* 0x100fe2000001088f */
[----:B------:R-:W-:Y:S01]  /*faf0*/  MUFU.EX2 R50, R50 ;  /* 0x0000003200327308 */ /* 0x000fe20000000800 */
[--C-:B------:R-:W-:Y:S02]  /*fb00*/  FFMA.FTZ R42, R4, c[0x0][0x2d0], -R143.reuse ;  /* 0x0000b400042a7a23 */ /* 0x100fe4000001088f */
[----:B------:R-:W1:Y:S01]  /*fb10*/  SHFL.BFLY PT, R19, R18, 0x2, 0x1f ;  /* 0x0c401f0012137f89 */ /* 0x000e6200000e0000 */
[----:B------:R-:W-:-:S02]  /*fb20*/  FFMA.FTZ R13, R3, c[0x0][0x2d0], -R143 ;  /* 0x0000b400030d7a23 */ /* 0x000fc4000001088f */
[--C-:B------:R-:W-:Y:S02]  /*fb30*/  FFMA.FTZ R3, R2, c[0x0][0x2d0], -R143.reuse ;  /* 0x0000b40002037a23 */ /* 0x100fe4000001088f */
[----:B------:R-:W2:Y:S01]  /*fb40*/  MUFU.EX2 R51, R51 ;  /* 0x0000003300337308 */ /* 0x000ea20000000800 */
[--C-:B------:R-:W-:Y:S02]  /*fb50*/  FFMA.FTZ R43, R76, c[0x0][0x2d0], -R143.reuse ;  /* 0x0000b4004c2b7a23 */ /* 0x100fe4000001088f */
[--C-:B------:R-:W-:Y:S02]  /*fb60*/  FFMA.FTZ R118, R34, c[0x0][0x2d0], -R143.reuse ;  /* 0x0000b40022767a23 */ /* 0x100fe4000001088f */
[--C-:B------:R-:W-:Y:S02]  /*fb70*/  FFMA.FTZ R119, R33, c[0x0][0x2d0], -R143.reuse ;  /* 0x0000b40021777a23 */ /* 0x100fe4000001088f */
[--C-:B------:R-:W-:Y:S01]  /*fb80*/  FFMA.FTZ R129, R32, c[0x0][0x2d0], -R143.reuse ;  /* 0x0000b40020817a23 */ /* 0x100fe2000001088f */
[----:B------:R-:W-:Y:S01]  /*fb90*/  MUFU.EX2 R47, R47 ;  /* 0x0000002f002f7308 */ /* 0x000fe20000000800 */
[----:B------:R-:W-:Y:S01]  /*fba0*/  LDSM.16.MT88.4 R32, [R189+0x3800] ;  /* 0x00380000bd20783b */ /* 0x000fe20000004200 */
[----:B------:R-:W-:-:S02]  /*fbb0*/  FFMA.FTZ R128, R128, c[0x0][0x2d0], -R143 ;  /* 0x0000b40080807a23 */ /* 0x000fc4000001088f */
[--C-:B------:R-:W-:Y:S02]  /*fbc0*/  FFMA.FTZ R148, R148, c[0x0][0x2d0], -R143.reuse ;  /* 0x0000b40094947a23 */ /* 0x100fe4000001088f */
[--C-:B------:R-:W-:Y:S02]  /*fbd0*/  FFMA.FTZ R149, R149, c[0x0][0x2d0], -R143.reuse ;  /* 0x0000b40095957a23 */ /* 0x100fe4000001088f */
[----:B------:R-:W3:Y:S01]  /*fbe0*/  MUFU.EX2 R46, R46 ;  /* 0x0000002e002e7308 */ /* 0x000ee20000000800 */
[----:B--2---:R-:W-:Y:S01]  /*fbf0*/  F2FP.BF16.PACK_AB R64, R50, R51 ;  /* 0x000000333240723e */ /* 0x004fe200000010ff */
[--C-:B------:R-:W-:Y:S01]  /*fc00*/  FFMA.FTZ R151, R151, c[0x0][0x2d0], -R143.reuse ;  /* 0x0000b40097977a23 */ /* 0x100fe2000001088f */
[----:B-1----:R-:W-:Y:S01]  /*fc10*/  FMNMX.FTZ R19, R18, R19, !PT ;  /* 0x0000001312137209 */ /* 0x002fe20007810000 */
[--C-:B------:R-:W-:Y:S02]  /*fc20*/  FFMA.FTZ R150, R150, c[0x0][0x2d0], -R143.reuse ;  /* 0x0000b40096967a23 */ /* 0x100fe4000001088f */
[----:B------:R-:W-:-:S02]  /*fc30*/  FFMA.FTZ R164, R164, c[0x0][0x2d0], -R143 ;  /* 0x0000b400a4a47a23 */ /* 0x000fc4000001088f */
[----:B------:R-:W1:Y:S01]  /*fc40*/  SHFL.BFLY PT, R18, R19, 0x1, 0x1f ;  /* 0x0c201f0013127f89 */ /* 0x000e6200000e0000 */
[----:B------:R-:W2:Y:S01]  /*fc50*/  MUFU.EX2 R43, R43 ;  /* 0x0000002b002b7308 */ /* 0x000ea20000000800 */
[--C-:B------:R-:W-:Y:S02]  /*fc60*/  FFMA.FTZ R156, R156, c[0x0][0x2d0], -R143.reuse ;  /* 0x0000b4009c9c7a23 */ /* 0x100fe4000001088f */
[--C-:B------:R-:W-:Y:S02]  /*fc70*/  FFMA.FTZ R158, R158, c[0x0][0x2d0], -R143.reuse ;  /* 0x0000b4009e9e7a23 */ /* 0x100fe4000001088f */
[----:B------:R-:W-:Y:S01]  /*fc80*/  FFMA.FTZ R153, R153, c[0x0][0x2d0], -R143 ;  /* 0x0000b40099997a23 */ /* 0x000fe2000001088f */
[----:B---3--:R-:W-:Y:S02]  /*fc90*/  F2FP.BF16.PACK_AB R66, R46, R47 ;  /* 0x0000002f2e42723e */ /* 0x008fe400000010ff */
[----:B------:R-:W-:Y:S01]  /*fca0*/  MUFU.EX2 R42, R42 ;  /* 0x0000002a002a7308 */ /* 0x000fe20000000800 */
[----:B------:R-:W-:-:S02]  /*fcb0*/  FADD.FTZ R50, R51, R50 ;  /* 0x0000003233327221 */ /* 0x000fc40000010000 */
[--C-:B------:R-:W-:Y:S02]  /*fcc0*/  FFMA.FTZ R243, R138, c[0x0][0x2d0], -R143.reuse ;  /* 0x0000b4008af37a23 */ /* 0x100fe4000001088f */
[----:B------:R-:W-:Y:S02]  /*fcd0*/  FADD.FTZ R50, R47, R50 ;  /* 0x000000322f327221 */ /* 0x000fe40000010000 */
[--C-:B------:R-:W-:Y:S01]  /*fce0*/  FFMA.FTZ R141, R141, c[0x0][0x2d0], -R143.reuse ;  /* 0x0000b4008d8d7a23 */ /* 0x100fe2000001088f */
[----:B------:R-:W-:Y:S01]  /*fcf0*/  MUFU.EX2 R13, R13 ;  /* 0x0000000d000d7308 */ /* 0x000fe20000000800 */
[----:B------:R-:W-:Y:S02]  /*fd00*/  FADD.FTZ R46, R46, R50 ;  /* 0x000000322e2e7221 */ /* 0x000fe40000010000 */
[----:B------:R-:W-:Y:S02]  /*fd10*/  FFMA.FTZ R140, R140, c[0x0][0x2d0], -R143 ;  /* 0x0000b4008c8c7a23 */ /* 0x000fe4000001088f */
[----:B--2---:R-:W-:Y:S01]  /*fd20*/  FADD.FTZ R46, R43, R46 ;  /* 0x0000002e2b2e7221 */ /* 0x004fe20000010000 */
[----:B-1----:R-:W-:-:S02]  /*fd30*/  FMNMX.FTZ R12, R19, R18, !PT ;  /* 0x00000012130c7209 */ /* 0x002fc40007810000 */
[----:B------:R-:W-:Y:S01]  /*fd40*/  MUFU.EX2 R3, R3 ;  /* 0x0000000300037308 */ /* 0x000fe20000000800 */
[----:B------:R-:W-:Y:S01]  /*fd50*/  FFMA.FTZ R139, R139, c[0x0][0x2d0], -R143 ;  /* 0x0000b4008b8b7a23 */ /* 0x000fe2000001088f */
[C---:B------:R-:W-:Y:S01]  /*fd60*/  FSETP.NEU.FTZ.AND P0, PT, R12.reuse, -INF , PT ;  /* 0xff8000000c00780b */ /* 0x040fe20003f1d000 */
[----:B------:R-:W-:-:S05]  /*fd70*/  FMUL.FTZ R132, R12, c[0x0][0x2d0] ;  /* 0x0000b4000c847a20 */ /* 0x000fca0000410000 */
[----:B------:R-:W-:Y:S01]  /*fd80*/  MUFU.EX2 R118, R118 ;  /* 0x0000007600767308 */ /* 0x000fe20000000800 */
[----:B------:R-:W-:-:S05]  /*fd90*/  FSEL R132, R132, RZ, P0 ;  /* 0x000000ff84847208 */ /* 0x000fca0000000000 */
[--C-:B------:R-:W-:Y:S02]  /*fda0*/  FFMA.FTZ R49, R10, c[0x0][0x2d0], -R132.reuse ;  /* 0x0000b4000a317a23 */ /* 0x100fe40000010884 */
[--C-:B------:R-:W-:Y:S01]  /*fdb0*/  FFMA.FTZ R48, R11, c[0x0][0x2d0], -R132.reuse ;  /* 0x0000b4000b307a23 */ /* 0x100fe20000010884 */
[----:B------:R-:W-:Y:S01]  /*fdc0*/  MUFU.EX2 R119, R119 ;  /* 0x0000007700777308 */ /* 0x000fe20000000800 */
[--C-:B------:R-:W-:Y:S02]  /*fdd0*/  FFMA.FTZ R45, R6, c[0x0][0x2d0], -R132.reuse ;  /* 0x0000b400062d7a23 */ /* 0x100fe40000010884 */
[--C-:B------:R-:W-:Y:S02]  /*fde0*/  FFMA.FTZ R44, R7, c[0x0][0x2d0], -R132.reuse ;  /* 0x0000b400072c7a23 */ /* 0x100fe40000010884 */
[----:B------:R-:W1:Y:S01]  /*fdf0*/  LDSM.16.MT88.4 R4, [R188+0x3000] ;  /* 0x00300000bc04783b */ /* 0x000e620000004200 */
[--C-:B------:R-:W-:Y:S02]  /*fe00*/  FFMA.FTZ R41, R16, c[0x0][0x2d0], -R132.reuse ;  /* 0x0000b40010297a23 */ /* 0x100fe40000010884 */
[----:B------:R-:W-:Y:S01]  /*fe10*/  MUFU.EX2 R49, R49 ;  /* 0x0000003100317308 */ /* 0x000fe20000000800 */
[----:B------:R-:W2:Y:S01]  /*fe20*/  LDSM.16.MT88.4 R16, [R188+0x800] ;  /* 0x00080000bc10783b */ /* 0x000ea20000004200 */
[----:B------:R-:W-:-:S02]  /*fe30*/  FFMA.FTZ R40, R15, c[0x0][0x2d0], -R132 ;  /* 0x0000b4000f287a23 */ /* 0x000fc40000010884 */
[--C-:B------:R-:W-:Y:S02]  /*fe40*/  FFMA.FTZ R2, R9, c[0x0][0x2d0], -R132.reuse ;  /* 0x0000b40009027a23 */ /* 0x100fe40000010884 */
[--C-:B------:R-:W-:Y:S02]  /*fe50*/  FFMA.FTZ R15, R8, c[0x0][0x2d0], -R132.reuse ;  /* 0x0000b400080f7a23 */ /* 0x100fe40000010884 */
[----:B------:R-:W3:Y:S01]  /*fe60*/  MUFU.EX2 R48, R48 ;  /* 0x0000003000307308 */ /* 0x000ee20000000800 */
[----:B------:R-:W4:Y:S01]  /*fe70*/  LDSM.16.MT88.4 R8, [R191+0x3800] ;  /* 0x00380000bf08783b */ /* 0x000f220000004200 */
[--C-:B------:R-:W-:Y:S02]  /*fe80*/  FFMA.FTZ R130, R130, c[0x0][0x2d0], -R132.reuse ;  /* 0x0000b40082827a23 */ /* 0x100fe40000010884 */
[--C-:B------:R-:W-:Y:S02]  /*fe90*/  FFMA.FTZ R131, R131, c[0x0][0x2d0], -R132.reuse ;  /* 0x0000b40083837a23 */ /* 0x100fe40000010884 */
[----:B------:R-:W-:-:S02]  /*fea0*/  FFMA.FTZ R135, R135, c[0x0][0x2d0], -R132 ;  /* 0x0000b40087877a23 */ /* 0x000fc40000010884 */
[----:B------:R-:W-:Y:S01]  /*feb0*/  MUFU.EX2 R45, R45 ;  /* 0x0000002d002d7308 */ /* 0x000fe20000000800 */
[--C-:B------:R-:W-:Y:S02]  /*fec0*/  FFMA.FTZ R136, R136, c[0x0][0x2d0], -R132.reuse ;  /* 0x0000b40088887a23 */ /* 0x100fe40000010884 */
[--C-:B------:R-:W-:Y:S02]  /*fed0*/  FFMA.FTZ R155, R155, c[0x0][0x2d0], -R132.reuse ;  /* 0x0000b4009b9b7a23 */ /* 0x100fe40000010884 */
[--C-:B------:R-:W-:Y:S02]  /*fee0*/  FFMA.FTZ R157, R157, c[0x0][0x2d0], -R132.reuse ;  /* 0x0000b4009d9d7a23 */ /* 0x100fe40000010884 */
[--C-:B------:R-:W-:Y:S01]  /*fef0*/  FFMA.FTZ R159, R159, c[0x0][0x2d0], -R132.reuse ;  /* 0x0000b4009f9f7a23 */ /* 0x100fe20000010884 */
[----:B------:R-:W5:Y:S01]  /*ff00*/  MUFU.EX2 R44, R44 ;  /* 0x0000002c002c7308 */ /* 0x000f620000000800 */
[----:B---3--:R-:W-:Y:S01]  /*ff10*/  F2FP.BF16.PACK_AB R65, R48, R49 ;  /* 0x000000313041723e */ /* 0x008fe200000010ff */
[----:B------:R-:W-:-:S02]  /*ff20*/  FFMA.FTZ R166, R166, c[0x0][0x2d0], -R132 ;  /* 0x0000b400a6a67a23 */ /* 0x000fc40000010884 */
[--C-:B------:R-:W-:Y:S02]  /*ff30*/  FFMA.FTZ R165, R165, c[0x0][0x2d0], -R132.reuse ;  /* 0x0000b400a5a57a23 */ /* 0x100fe40000010884 */
[--C-:B------:R-:W-:Y:S02]  /*ff40*/  FFMA.FTZ R167, R167, c[0x0][0x2d0], -R132.reuse ;  /* 0x0000b400a7a77a23 */ /* 0x100fe40000010884 */
[----:B------:R-:W3:Y:S01]  /*ff50*/  MUFU.EX2 R41, R41 ;  /* 0x0000002900297308 */ /* 0x000ee20000000800 */
[--C-:B------:R-:W-:Y:S02]  /*ff60*/  FFMA.FTZ R154, R154, c[0x0][0x2d0], -R132.reuse ;  /* 0x0000b4009a9a7a23 */ /* 0x100fe40000010884 */
[----:B------:R-:W-:Y:S02]  /*ff70*/  FFMA.FTZ R152, R152, c[0x0][0x2d0], -R132 ;  /* 0x0000b40098987a23 */ /* 0x000fe40000010884 */
[----:B------:R-:W-:Y:S02]  /*ff80*/  FADD.FTZ R48, R49, R48 ;  /* 0x0000003031307221 */ /* 0x000fe40000010000 */
[----:B------:R-:W-:Y:S01]  /*ff90*/  FFMA.FTZ R138, R142, c[0x0][0x2d0], -R132 ;  /* 0x0000b4008e8a7a23 */ /* 0x000fe20000010884 */
[----:B-----5:R-:W-:Y:S01]  /*ffa0*/  F2FP.BF16.PACK_AB R67, R44, R45 ;  /* 0x0000002d2c43723e */ /* 0x020fe200000010ff */
[----:B------:R-:W5:Y:S01]  /*ffb0*/  MUFU.EX2 R40, R40 ;  /* 0x0000002800287308 */ /* 0x000f620000000800 */
[----:B------:R-:W-:-:S02]  /*ffc0*/  FADD.FTZ R48, R45, R48 ;  /* 0x000000302d307221 */ /* 0x000fc40000010000 */
[----:B------:R-:W-:Y:S02]  /*ffd0*/  FFMA.FTZ R137, R137, c[0x0][0x2d0], -R132 ;  /* 0x0000b40089897a23 */ /* 0x000fe40000010884 */
[----:B------:R-:W-:Y:S01]  /*ffe0*/  FADD.FTZ R44, R44, R48 ;  /* 0x000000302c2c7221 */ /* 0x000fe20000010000 */
[----:B------:R-:W-:Y:S01]  /*fff0*/  HMMA.16816.F32.BF16 R84, R64, R88, RZ ;  /* 0x000000584054723c */ /* 0x000fe200000418ff */
[----:B------:R-:W-:Y:S01]  /*10000*/  FFMA.FTZ R242, R133, c[0x0][0x2d0], -R132 ;  /* 0x0000b40085f27a23 */ /* 0x000fe20000010884 */
[----:B------:R-:W-:Y:S01]  /*10010*/  MUFU.EX2 R2, R2 ;  /* 0x0000000200027308 */ /* 0x000fe20000000800 */
[----:B---3--:R-:W-:-:S05]  /*10020*/  FADD.FTZ R44, R41, R44 ;  /* 0x0000002c292c7221 */ /* 0x008fca0000010000 */
[C---:B------:R-:W-:Y:S02]  /*10030*/  HMMA.16816.F32.BF16 R88, R64.reuse, R90, RZ ;  /* 0x0000005a4058723c */ /* 0x040fe400000418ff */
[----:B------:R-:W3:Y:S06]  /*10040*/  MUFU.EX2 R15, R15 ;  /* 0x0000000f000f7308 */ /* 0x000eec0000000800 */
        /* <DEDUP_REMOVED lines=17> */
[----:B------:R-:W-:Y:S06]  /*10160*/  MUFU.EX2 R151, R151 ;  /* 0x0000009700977308 */ /* 0x000fec0000000800 */
[C---:B------:R-:W-:Y:S02]  /*10170*/  HMMA.16816.F32.BF16 R80, R64.reuse, R82, RZ ;  /* 0x000000524050723c */ /* 0x040fe400000418ff */
[----:B------:R-:W-:Y:S06]  /*10180*/  MUFU.EX2 R150, R150 ;  /* 0x0000009600967308 */ /* 0x000fec0000000800 */
[C---:B------:R-:W-:Y:S02]  /*10190*/  HMMA.16816.F32.BF16 R104, R64.reuse, R106, RZ ;  /* 0x0000006a4068723c */ /* 0x040fe400000418ff */
[----:B------:R-:W2:Y:S06]  /*101a0*/  MUFU.EX2 R155, R155 ;  /* 0x0000009b009b7308 */ /* 0x000eac0000000800 */
[C---:B------:R-:W-:Y:S02]  /*101b0*/  HMMA.16816.F32.BF16 R56, R64.reuse, R58, RZ ;  /* 0x0000003a4038723c */ /* 0x040fe400000418ff */
[----:B------:R-:W2:Y:S06]  /*101c0*/  MUFU.EX2 R157, R157 ;  /* 0x0000009d009d7308 */ /* 0x000eac0000000800 */
[C---:B-1----:R-:W-:Y:S02]  /*101d0*/  HMMA.16816.F32.BF16 R60, R64.reuse, R4, RZ ;  /* 0x00000004403c723c */ /* 0x042fe400000418ff */
[----:B------:R-:W-:Y:S05]  /*101e0*/  MUFU.EX2 R159, R159 ;  /* 0x0000009f009f7308 */ /* 0x000fea0000000800 */
[----:B------:R-:W-:Y:S01]  /*101f0*/  F2FP.BF16.PACK_AB R4, R42, R43 ;  /* 0x0000002b2a04723e */ /* 0x000fe200000010ff */
[----:B------:R-:W-:Y:S01]  /*10200*/  HMMA.16816.F32.BF16 R64, R64, R6, RZ ;  /* 0x000000064040723c */ /* 0x000fe200000418ff */
[----:B-----5:R-:W-:Y:S01]  /*10210*/  F2FP.BF16.PACK_AB R5, R40, R41 ;  /* 0x000000292805723e */ /* 0x020fe200000010ff */
[----:B------:R-:W1:Y:S01]  /*10220*/  MUFU.EX2 R166, R166 ;  /* 0x000000a600a67308 */ /* 0x000e620000000800 */
[----:B------:R-:W-:-:S02]  /*10230*/  FADD.FTZ R42, R42, R46 ;  /* 0x0000002e2a2a7221 */ /* 0x000fc40000010000 */
[----:B------:R-:W-:Y:S02]  /*10240*/  FADD.FTZ R40, R40, R44 ;  /* 0x0000002c28287221 */ /* 0x000fe40000010000 */
[----:B------:R-:W-:Y:S01]  /*10250*/  F2FP.BF16.PACK_AB R6, R3, R13 ;  /* 0x0000000d0306723e */ /* 0x000fe200000010ff */
[----:B------:R-:W-:Y:S01]  /*10260*/  FADD.FTZ R42, R13, R42 ;  /* 0x0000002a0d2a7221 */ /* 0x000fe20000010000 */
[----:B---3--:R-:W-:Y:S01]  /*10270*/  F2FP.BF16.PACK_AB R7, R15, R2 ;  /* 0x000000020f07723e */ /* 0x008fe200000010ff */
[----:B------:R-:W3:Y:S01]  /*10280*/  MUFU.EX2 R164, R164 ;  /* 0x000000a400a47308 */ /* 0x000ee20000000800 */
[----:B------:R-:W-:Y:S02]  /*10290*/  FADD.FTZ R40, R2, R40 ;  /* 0x0000002802287221 */ /* 0x000fe40000010000 */
[----:B------:R-:W-:Y:S02]  /*102a0*/  FADD.FTZ R3, R3, R42 ;  /* 0x0000002a03037221 */ /* 0x000fe40000010000 */
[----:B------:R-:W-:Y:S01]  /*102b0*/  FADD.FTZ R15, R15, R40 ;  /* 0x000000280f0f7221 */ /* 0x000fe20000010000 */
[----:B--2---:R-:W-:Y:S01]  /*102c0*/  HMMA.16816.F32.BF16 R84, R4, R16, R84 ;  /* 0x000000100454723c */ /* 0x004fe20000041854 */
[----:B------:R-:W-:Y:S01]  /*102d0*/  FADD.FTZ R3, R118, R3 ;  /* 0x0000000376037221 */ /* 0x000fe20000010000 */
[----:B------:R-:W-:Y:S01]  /*102e0*/  MUFU.EX2 R156, R156 ;  /* 0x0000009c009c7308 */ /* 0x000fe20000000800 */
[----:B------:R-:W-:-:S02]  /*102f0*/  FADD.FTZ R15, R130, R15 ;  /* 0x0000000f820f7221 */ /* 0x000fc40000010000 */
[----:B------:R-:W-:-:S03]  /*10300*/  @P6 IMAD.HI.U32 R2, R209, c[0x0][0x2c8], RZ ;  /* 0x0000b200d1026a27 */ /* 0x000fc600078e00ff */
[C---:B------:R-:W-:Y:S01]  /*10310*/  HMMA.16816.F32.BF16 R88, R4.reuse, R18, R88 ;  /* 0x000000120458723c */ /* 0x040fe20000041858 */
[----:B------:R-:W2:Y:S01]  /*10320*/  LDSM.16.MT88.4 R16, [R188+0x3800] ;  /* 0x00380000bc10783b */ /* 0x000ea20000004200 */
[----:B------:R-:W-:Y:S06]  /*10330*/  MUFU.EX2 R158, R158 ;  /* 0x0000009e009e7308 */ /* 0x000fec0000000800 */
[C---:B----4-:R-:W-:Y:S02]  /*10340*/  HMMA.16816.F32.BF16 R92, R4.reuse, R8, R92 ;  /* 0x00000008045c723c */ /* 0x050fe4000004185c */
[----:B------:R-:W-:Y:S06]  /*10350*/  MUFU.EX2 R153, R153 ;  /* 0x0000009900997308 */ /* 0x000fec0000000800 */
[C---:B------:R-:W-:Y:S01]  /*10360*/  HMMA.16816.F32.BF16 R96, R4.reuse, R10, R96 ;  /* 0x0000000a0460723c */ /* 0x040fe20000041860 */
[----:B------:R-:W4:Y:S01]  /*10370*/  LDSM.16.MT88.4 R8, [R188+0x1000] ;  /* 0x00100000bc08783b */ /* 0x000f220000004200 */
[----:B------:R-:W5:Y:S06]  /*10380*/  MUFU.EX2 R165, R165 ;  /* 0x000000a500a57308 */ /* 0x000f6c0000000800 */
        /* <DEDUP_REMOVED lines=9> */
[----:B------:R-:W1:Y:S06]  /*10420*/  MUFU.EX2 R141, R141 ;  /* 0x0000008d008d7308 */ /* 0x000e6c0000000800 */
[C---:B------:R-:W-:Y:S02]  /*10430*/  HMMA.16816.F32.BF16 R76, R4.reuse, R20, R76 ;  /* 0x00000014044c723c */ /* 0x040fe4000004184c */
[----:B------:R-:W-:Y:S06]  /*10440*/  MUFU.EX2 R140, R140 ;  /* 0x0000008c008c7308 */ /* 0x000fec0000000800 */
[C---:B------:R-:W-:Y:S01]  /*10450*/  HMMA.16816.F32.BF16 R80, R4.reuse, R22, R80 ;  /* 0x000000160450723c */ /* 0x040fe20000041850 */
[----:B------:R-:W-:Y:S01]  /*10460*/  LDSM.16.MT88.4 R20, [R189+0x1000] ;  /* 0x00100000bd14783b */ /* 0x000fe20000004200 */
[----:B------:R-:W-:Y:S06]  /*10470*/  MUFU.EX2 R139, R139 ;  /* 0x0000008b008b7308 */ /* 0x000fec0000000800 */
[C---:B------:R-:W-:Y:S02]  /*10480*/  HMMA.16816.F32.BF16 R100, R4.reuse, R36, R100 ;  /* 0x000000240464723c */ /* 0x040fe40000041864 */
[----:B------:R-:W-:Y:S06]  /*10490*/  MUFU.EX2 R243, R243 ;  /* 0x000000f300f37308 */ /* 0x000fec0000000800 */
[C---:B------:R-:W-:Y:S01]  /*104a0*/  HMMA.16816.F32.BF16 R104, R4.reuse, R38, R104 ;  /* 0x000000260468723c */ /* 0x040fe20000041868 */
[----:B------:R-:W-:Y:S01]  /*104b0*/  LDSM.16.MT88.4 R36, [R190+0x4000] ;  /* 0x00400000be24783b */ /* 0x000fe20000004200 */
[----:B------:R-:W1:Y:S06]  /*104c0*/  MUFU.EX2 R138, R138 ;  /* 0x0000008a008a7308 */ /* 0x000e6c0000000800 */
[C---:B------:R-:W-:Y:S02]  /*104d0*/  HMMA.16816.F32.BF16 R52, R4.reuse, R32, R52 ;  /* 0x000000200434723c */ /* 0x040fe40000041834 */
[----:B------:R-:W1:Y:S06]  /*104e0*/  MUFU.EX2 R137, R137 ;  /* 0x0000008900897308 */ /* 0x000e6c0000000800 */
[C---:B------:R-:W-:Y:S01]  /*104f0*/  HMMA.16816.F32.BF16 R56, R4.reuse, R34, R56 ;  /* 0x000000220438723c */ /* 0x040fe20000041838 */
[----:B------:R-:W-:Y:S01]  /*10500*/  LDSM.16.MT88.4 R32, [R189+0x4000] ;  /* 0x00400000bd20783b */ /* 0x000fe20000004200 */
[----:B------:R-:W-:Y:S06]  /*10510*/  MUFU.EX2 R242, R242 ;  /* 0x000000f200f27308 */ /* 0x000fec0000000800 */
[C---:B--2---:R-:W-:Y:S08]  /*10520*/  HMMA.16816.F32.BF16 R60, R4.reuse, R16, R60 ;  /* 0x00000010043c723c */ /* 0x044ff0000004183c */
[----:B------:R-:W-:Y:S01]  /*10530*/  HMMA.16816.F32.BF16 R64, R4, R18, R64 ;  /* 0x000000120440723c */ /* 0x000fe20000041840 */
[----:B------:R-:W2:Y:S06]  /*10540*/  LDSM.16.MT88.4 R16, [R191+0x4000] ;  /* 0x00400000bf10783b */ /* 0x000eac0000004200 */
[C---:B------:R-:W-:Y:S01]  /*10550*/  F2FP.BF16.PACK_AB R4, R119.reuse, R118 ;  /* 0x000000767704723e */ /* 0x040fe200000010ff */
[----:B------:R-:W-:Y:S01]  /*10560*/  FADD.FTZ R119, R119, R3 ;  /* 0x0000000377777221 */ /* 0x000fe20000010000 */
[----:B------:R-:W-:Y:S01]  /*10570*/  F2FP.BF16.PACK_AB R6, R128, R129 ;  /* 0x000000818006723e */ /* 0x000fe200000010ff */
[----:B------:R-:W-:Y:S01]  /*10580*/  IMAD.MOV.U32 R3, RZ, RZ, R209 ;  /* 0x000000ffff037224 */ /* 0x000fe200078e00d1 */
[C---:B------:R-:W-:Y:S01]  /*10590*/  F2FP.BF16.PACK_AB R5, R131.reuse, R130 ;  /* 0x000000828305723e */ /* 0x040fe200000010ff */
[----:B------:R-:W-:Y:S01]  /*105a0*/  FADD.FTZ R131, R131, R15 ;  /* 0x0000000f83837221 */ /* 0x000fe20000010000 */
[----:B------:R-:W-:Y:S01]  /*105b0*/  F2FP.BF16.PACK_AB R7, R136, R135 ;  /* 0x000000878807723e */ /* 0x000fe200000010ff */
[----:B------:R-:W-:Y:S01]  /*105c0*/  FADD.FTZ R119, R129, R119 ;  /* 0x0000007781777221 */ /* 0x000fe20000010000 */
[----:B------:R-:W-:Y:S01]  /*105d0*/  @P6 SHF.R.U32.HI R3, RZ, c[0x0][0x2cc], R2 ;  /* 0x0000b300ff036a19 */ /* 0x000fe20000011602 */
[----:B------:R-:W-:Y:S01]  /*105e0*/  FADD.FTZ R131, R135, R131 ;  /* 0x0000008387837221 */ /* 0x000fe20000010000 */
[----:B------:R-:W-:Y:S01]  /*105f0*/  ISETP.GE.AND P6, PT, R232, 0x1, PT ;  /* 0x00000001e800780c */ /* 0x000fe20003fc6270 */
[----:B------:R-:W-:Y:S01]  /*10600*/  FADD.FTZ R128, R128, R119 ;  /* 0x0000007780807221 */ /* 0x000fe20000010000 */
[----:B------:R-:W-:Y:S01]  /*10610*/  IADD3 R119, R14, -0x2, RZ ;  /* 0xfffffffe0e777810 */ /* 0x000fe20007ffe0ff */
[----:B----4-:R-:W-:Y:S01]  /*10620*/  HMMA.16816.F32.BF16 R84, R4, R8, R84 ;  /* 0x000000080454723c */ /* 0x010fe20000041854 */
[----:B------:R-:W-:-:S02]  /*10630*/  FADD.FTZ R136, R136, R131 ;  /* 0x0000008388887221 */ /* 0x000fc40000010000 */
[----:B------:R-:W-:Y:S02]  /*10640*/  FADD.FTZ R128, R148, R128 ;  /* 0x0000008094807221 */ /* 0x000fe40000010000 */
[----:B------:R-:W-:Y:S02]  /*10650*/  FADD.FTZ R136, R155, R136 ;  /* 0x000000889b887221 */ /* 0x000fe40000010000 */
[----:B------:R-:W-:Y:S01]  /*10660*/  IMAD.IADD R2, R231, 0x1, -R229 ;  /* 0x00000001e7027824 */ /* 0x000fe200078e0ae5 */
[----:B------:R-:W-:Y:S01]  /*10670*/  HMMA.16816.F32.BF16 R88, R4, R10, R88 ;  /* 0x0000000a0458723c */ /* 0x000fe20000041858 */
[----:B------:R-:W4:Y:S02]  /*10680*/  LDSM.16.MT88.4 R8, [R188+0x4000] ;  /* 0x00400000bc08783b */ /* 0x000f240000004200 */
[----:B------:R-:W-:-:S05]  /*10690*/  IMAD.IADD R2, R2, 0x1, R3 ;  /* 0x0000000102027824 */ /* 0x000fca00078e0203 */
[C---:B-1----:R-:W-:Y:S08]  /*106a0*/  HMMA.16816.F32.BF16 R112, R4.reuse, R28, R112 ;  /* 0x0000001c0470723c */ /* 0x042ff00000041870 */
[C---:B--2---:R-:W-:Y:S08]  /*106b0*/  HMMA.16816.F32.BF16 R92, R4.reuse, R16, R92 ;  /* 0x00000010045c723c */ /* 0x044ff0000004185c */
[C---:B------:R-:W-:Y:S01]  /*106c0*/  HMMA.16816.F32.BF16 R96, R4.reuse, R18, R96 ;  /* 0x000000120460723c */ /* 0x040fe20000041860 */
[----:B------:R-:W1:Y:S07]  /*106d0*/  LDSM.16.MT88.4 R16, [R188+0x1800] ;  /* 0x00180000bc10783b */ /* 0x000e6e0000004200 */
[C---:B------:R-:W-:Y:S01]  /*106e0*/  HMMA.16816.F32.BF16 R108, R4.reuse, R30, R108 ;  /* 0x0000001e046c723c */ /* 0x040fe2000004186c */
[----:B------:R-:W-:Y:S07]  /*106f0*/  LDSM.16.MT88.4 R28, [R191+0x1800] ;  /* 0x00180000bf1c783b */ /* 0x000fee0000004200 */
[C---:B------:R-:W-:Y:S08]  /*10700*/  HMMA.16816.F32.BF16 R68, R4.reuse, R24, R68 ;  /* 0x000000180444723c */ /* 0x040ff00000041844 */
[C---:B----4-:R-:W-:Y:S08]  /*10710*/  HMMA.16816.F32.BF16 R60, R4.reuse, R8, R60 ;  /* 0x00000008043c723c */ /* 0x050ff0000004183c */
[C---:B------:R-:W-:Y:S01]  /*10720*/  HMMA.16816.F32.BF16 R64, R4.reuse, R10, R64 ;  /* 0x0000000a0440723c */ /* 0x040fe20000041840 */
[----:B------:R-:W2:Y:S07]  /*10730*/  LDSM.16.MT88.4 R8, [R191+0x4800] ;  /* 0x00480000bf08783b */ /* 0x000eae0000004200 */
[C---:B------:R-:W-:Y:S01]  /*10740*/  HMMA.16816.F32.BF16 R72, R4.reuse, R26, R72 ;  /* 0x0000001a0448723c */ /* 0x040fe20000041848 */
[----:B------:R-:W4:Y:S07]  /*10750*/  LDSM.16.MT88.4 R24, [R190+0x1800] ;  /* 0x00180000be18783b */ /* 0x000f2e0000004200 */
[C---:B------:R-:W-:Y:S08]  /*10760*/  HMMA.16816.F32.BF16 R76, R4.reuse, R20, R76 ;  /* 0x00000014044c723c */ /* 0x040ff0000004184c */
[C---:B------:R-:W-:Y:S01]  /*10770*/  HMMA.16816.F32.BF16 R80, R4.reuse, R22, R80 ;  /* 0x000000160450723c */ /* 0x040fe20000041850 */
[----:B------:R-:W1:Y:S07]  /*10780*/  LDSM.16.MT88.4 R20, [R189+0x1800] ;  /* 0x00180000bd14783b */ /* 0x000e6e0000004200 */
[C---:B------:R-:W-:Y:S08]  /*10790*/  HMMA.16816.F32.BF16 R100, R4.reuse, R36, R100 ;  /* 0x000000240464723c */ /* 0x040ff00000041864 */
[C---:B------:R-:W-:Y:S01]  /*107a0*/  HMMA.16816.F32.BF16 R104, R4.reuse, R38, R104 ;  /* 0x000000260468723c */ /* 0x040fe20000041868 */
[----:B------:R-:W2:Y:S07]  /*107b0*/  LDSM.16.MT88.4 R36, [R190+0x4800] ;  /* 0x00480000be24783b */ /* 0x000eae0000004200 */
[C---:B------:R-:W-:Y:S08]  /*107c0*/  HMMA.16816.F32.BF16 R52, R4.reuse, R32, R52 ;  /* 0x000000200434723c */ /* 0x040ff00000041834 */
[----:B------:R-:W-:Y:S01]  /*107d0*/  HMMA.16816.F32.BF16 R56, R4, R34, R56 ;  /* 0x000000220438723c */ /* 0x000fe20000041838 */
[----:B------:R-:W4:Y:S06]  /*107e0*/  LDSM.16.MT88.4 R32, [R189+0x4800] ;  /* 0x00480000bd20783b */ /* 0x000f2c0000004200 */
[C---:B------:R-:W-:Y:S01]  /*107f0*/  F2FP.BF16.PACK_AB R4, R149.reuse, R148 ;  /* 0x000000949504723e */ /* 0x040fe200000010ff */
[----:B------:R-:W-:Y:S01]  /*10800*/  FADD.FTZ R149, R149, R128 ;  /* 0x0000008095957221 */ /* 0x000fe20000010000 */
[----:B------:R-:W-:-:S02]  /*10810*/  F2FP.BF16.PACK_AB R6, R150, R151 ;  /* 0x000000979606723e */ /* 0x000fc400000010ff */
[C---:B------:R-:W-:Y:S01]  /*10820*/  F2FP.BF16.PACK_AB R5, R157.reuse, R155 ;  /* 0x0000009b9d05723e */ /* 0x040fe200000010ff */
[----:B------:R-:W-:Y:S01]  /*10830*/  FADD.FTZ R157, R157, R136 ;  /* 0x000000889d9d7221 */ /* 0x000fe20000010000 */
[----:B------:R-:W-:Y:S01]  /*10840*/  F2FP.BF16.PACK_AB R7, R166, R159 ;  /* 0x0000009fa607723e */ /* 0x000fe200000010ff */
[----:B------:R-:W-:Y:S02]  /*10850*/  FADD.FTZ R149, R151, R149 ;  /* 0x0000009597957221 */ /* 0x000fe40000010000 */
[----:B------:R-:W-:Y:S02]  /*10860*/  FADD.FTZ R157, R159, R157 ;  /* 0x0000009d9f9d7221 */ /* 0x000fe40000010000 */
[----:B------:R-:W-:Y:S02]  /*10870*/  FADD.FTZ R150, R150, R149 ;  /* 0x0000009596967221 */ /* 0x000fe40000010000 */
[----:B-1----:R-:W-:Y:S01]  /*10880*/  HMMA.16816.F32.BF16 R84, R4, R16, R84 ;  /* 0x000000100454723c */ /* 0x002fe20000041854 */
[----:B------:R-:W-:-:S02]  /*10890*/  FADD.FTZ R166, R166, R157 ;  /* 0x0000009da6a67221 */ /* 0x000fc40000010000 */
[----:B---3--:R-:W-:Y:S02]  /*108a0*/  FADD.FTZ R150, R164, R150 ;  /* 0x00000096a4967221 */ /* 0x008fe40000010000 */
[----:B-----5:R-:W-:-:S03]  /*108b0*/  FADD.FTZ R166, R165, R166 ;  /* 0x000000a6a5a67221 */ /* 0x020fc60000010000 */
        /* <DEDUP_REMOVED lines=10> */
[----:B------:R-:W-:Y:S07]  /*10960*/  LDSM.16.MT88.4 R24, [R190+0x2000] ;  /* 0x00200000be18783b */ /* 0x000fee0000004200 */
[C---:B------:R-:W-:Y:S08]  /*10970*/  HMMA.16816.F32.BF16 R76, R4.reuse, R20, R76 ;  /* 0x00000014044c723c */ /* 0x040ff0000004184c */
[C---:B------:R-:W-:Y:S01]  /*10980*/  HMMA.16816.F32.BF16 R80, R4.reuse, R22, R80 ;  /* 0x000000160450723c */ /* 0x040fe20000041850 */
[----:B------:R-:W3:Y:S07]  /*10990*/  LDSM.16.MT88.4 R20, [R189+0x2000] ;  /* 0x00200000bd14783b */ /* 0x000eee0000004200 */
[C---:B------:R-:W-:Y:S08]  /*109a0*/  HMMA.16816.F32.BF16 R100, R4.reuse, R36, R100 ;  /* 0x000000240464723c */ /* 0x040ff00000041864 */
[C---:B------:R-:W-:Y:S01]  /*109b0*/  HMMA.16816.F32.BF16 R104, R4.reuse, R38, R104 ;  /* 0x000000260468723c */ /* 0x040fe20000041868 */
[----:B------:R-:W-:Y:S07]  /*109c0*/  LDSM.16.MT88.4 R36, [R190+0x5000] ;  /* 0x00500000be24783b */ /* 0x000fee0000004200 */
[C---:B------:R-:W-:Y:S08]  /*109d0*/  HMMA.16816.F32.BF16 R52, R4.reuse, R32, R52 ;  /* 0x000000200434723c */ /* 0x040ff00000041834 */
[C---:B------:R-:W-:Y:S01]  /*109e0*/  HMMA.16816.F32.BF16 R56, R4.reuse, R34, R56 ;  /* 0x000000220438723c */ /* 0x040fe20000041838 */
[----:B------:R-:W-:Y:S07]  /*109f0*/  LDSM.16.MT88.4 R32, [R189+0x5000] ;  /* 0x00500000bd20783b */ /* 0x000fee0000004200 */
[C---:B-1----:R-:W-:Y:S08]  /*10a00*/  HMMA.16816.F32.BF16 R60, R4.reuse, R16, R60 ;  /* 0x00000010043c723c */ /* 0x042ff0000004183c */
[----:B------:R-:W-:Y:S01]  /*10a10*/  HMMA.16816.F32.BF16 R64, R4, R18, R64 ;  /* 0x000000120440723c */ /* 0x000fe20000041840 */
[----:B------:R-:W1:Y:S06]  /*10a20*/  LDSM.16.MT88.4 R16, [R191+0x5000] ;  /* 0x00500000bf10783b */ /* 0x000e6c0000004200 */
        /* <DEDUP_REMOVED lines=12> */
[----:B------:R-:W-:Y:S02]  /*10af0*/  FADD.FTZ R152, R138, R152 ;  /* 0x000000988a987221 */ /* 0x000fe40000010000 */
[----:B------:R-:W-:Y:S01]  /*10b00*/  FADD.FTZ R153, R140, R153 ;  /* 0x000000998c997221 */ /* 0x000fe20000010000 */
[----:B------:R-:W-:Y:S01]  /*10b10*/  HMMA.16816.F32.BF16 R88, R4, R10, R88 ;  /* 0x0000000a0458723c */ /* 0x000fe20000041858 */
[----:B------:R-:W2:Y:S01]  /*10b20*/  LDSM.16.MT88.4 R8, [R188+0x5000] ;  /* 0x00500000bc08783b */ /* 0x000ea20000004200 */
[----:B------:R-:W-:Y:S02]  /*10b30*/  FADD.FTZ R152, R137, R152 ;  /* 0x0000009889987221 */ /* 0x000fe40000010000 */
[----:B------:R-:W-:-:S04]  /*10b40*/  FADD.FTZ R153, R139, R153 ;  /* 0x000000998b997221 */ /* 0x000fc80000010000 */
[C---:B---3--:R-:W-:Y:S08]  /*10b50*/  HMMA.16816.F32.BF16 R76, R4.reuse, R20, R76 ;  /* 0x00000014044c723c */ /* 0x048ff0000004184c */
[C---:B------:R-:W-:Y:S01]  /*10b60*/  HMMA.16816.F32.BF16 R80, R4.reuse, R22, R80 ;  /* 0x000000160450723c */ /* 0x040fe20000041850 */
[----:B------:R-:W3:Y:S07]  /*10b70*/  LDSM.16.MT88.4 R20, [R189+0x2800] ;  /* 0x00280000bd14783b */ /* 0x000eee0000004200 */
[C---:B-1----:R-:W-:Y:S08]  /*10b80*/  HMMA.16816.F32.BF16 R92, R4.reuse, R16, R92 ;  /* 0x00000010045c723c */ /* 0x042ff0000004185c */
[C---:B------:R-:W-:Y:S01]  /*10b90*/  HMMA.16816.F32.BF16 R96, R4.reuse, R18, R96 ;  /* 0x000000120460723c */ /* 0x040fe20000041860 */
[----:B------:R-:W1:Y:S07]  /*10ba0*/  LDSM.16.MT88.4 R16, [R188+0x2800] ;  /* 0x00280000bc10783b */ /* 0x000e6e0000004200 */
[C---:B------:R-:W-:Y:S07]  /*10bb0*/  HMMA.16816.F32.BF16 R100, R4.reuse, R36, R100 ;  /* 0x000000240464723c */ /* 0x040fee0000041864 */
[----:B------:R-:W-:Y:S01]  /*10bc0*/  FFMA.FTZ R36, R134, c[0x0][0x2d0], -R132 ;  /* 0x0000b40086247a23 */ /* 0x000fe20000010884 */
[C---:B--2---:R-:W-:Y:S05]  /*10bd0*/  HMMA.16816.F32.BF16 R60, R4.reuse, R8, R60 ;  /* 0x00000008043c723c */ /* 0x044fea000004183c */
[----:B------:R-:W2:Y:S03]  /*10be0*/  MUFU.EX2 R36, R36 ;  /* 0x0000002400247308 */ /* 0x000ea60000000800 */
[C---:B------:R-:W-:Y:S01]  /*10bf0*/  HMMA.16816.F32.BF16 R64, R4.reuse, R10, R64 ;  /* 0x0000000a0440723c */ /* 0x040fe20000041840 */
[----:B------:R-:W4:Y:S07]  /*10c00*/  LDSM.16.MT88.4 R8, [R191+0x5800] ;  /* 0x00580000bf08783b */ /* 0x000f2e0000004200 */
[----:B------:R-:W-:Y:S01]  /*10c10*/  HMMA.16816.F32.BF16 R112, R4, R28, R112 ;  /* 0x0000001c0470723c */ /* 0x000fe20000041870 */
[----:B--2---:R-:W-:-:S07]  /*10c20*/  FADD.FTZ R152, R36, R152 ;  /* 0x0000009824987221 */ /* 0x004fce0000010000 */
[C---:B------:R-:W-:Y:S01]  /*10c30*/  HMMA.16816.F32.BF16 R108, R4.reuse, R30, R108 ;  /* 0x0000001e046c723c */ /* 0x040fe2000004186c */
[----:B------:R-:W2:Y:S07]  /*10c40*/  LDSM.16.MT88.4 R28, [R191+0x2800] ;  /* 0x00280000bf1c783b */ /* 0x000eae0000004200 */
[C---:B------:R-:W-:Y:S08]  /*10c50*/  HMMA.16816.F32.BF16 R68, R4.reuse, R24, R68 ;  /* 0x000000180444723c */ /* 0x040ff00000041844 */
[C---:B------:R-:W-:Y:S01]  /*10c60*/  HMMA.16816.F32.BF16 R72, R4.reuse, R26, R72 ;  /* 0x0000001a0448723c */ /* 0x040fe20000041848 */
[----:B------:R-:W5:Y:S07]  /*10c70*/  LDSM.16.MT88.4 R24, [R190+0x2800] ;  /* 0x00280000be18783b */ /* 0x000f6e0000004200 */
[C---:B------:R-:W-:Y:S08]  /*10c80*/  HMMA.16816.F32.BF16 R104, R4.reuse, R38, R104 ;  /* 0x000000260468723c */ /* 0x040ff00000041868 */
        /* <DEDUP_REMOVED lines=8> */
[C---:B---3--:R-:W-:Y:S08]  /*10d10*/  HMMA.16816.F32.BF16 R76, R4.reuse, R20, R76 ;  /* 0x00000014044c723c */ /* 0x048ff0000004184c */
[C---:B------:R-:W-:Y:S01]  /*10d20*/  HMMA.16816.F32.BF16 R80, R4.reuse, R22, R80 ;  /* 0x000000160450723c */ /* 0x040fe20000041850 */
[----:B------:R-:W3:Y:S07]  /*10d30*/  LDSM.16.MT88.4 R20, [R190+0x5800] ;  /* 0x00580000be14783b */ /* 0x000eee0000004200 */
[C---:B-1----:R-:W-:Y:S08]  /*10d40*/  HMMA.16816.F32.BF16 R84, R4.reuse, R16, R84 ;  /* 0x000000100454723c */ /* 0x042ff00000041854 */
[C---:B------:R-:W-:Y:S01]  /*10d50*/  HMMA.16816.F32.BF16 R88, R4.reuse, R18, R88 ;  /* 0x000000120458723c */ /* 0x040fe20000041858 */
[----:B------:R-:W1:Y:S07]  /*10d60*/  LDSM.16.MT88.4 R16, [R189+0x5800] ;  /* 0x00580000bd10783b */ /* 0x000e6e0000004200 */
[C---:B----4-:R-:W-:Y:S08]  /*10d70*/  HMMA.16816.F32.BF16 R92, R4.reuse, R8, R92 ;  /* 0x00000008045c723c */ /* 0x050ff0000004185c */
[C---:B------:R-:W-:Y:S01]  /*10d80*/  HMMA.16816.F32.BF16 R96, R4.reuse, R10, R96 ;  /* 0x0000000a0460723c */ /* 0x040fe20000041860 */
[----:B------:R-:W4:Y:S07]  /*10d90*/  LDSM.16.MT88.4 R8, [R188+0x5800] ;  /* 0x00580000bc08783b */ /* 0x000f2e0000004200 */
[C---:B--2---:R-:W-:Y:S08]  /*10da0*/  HMMA.16816.F32.BF16 R112, R4.reuse, R28, R112 ;  /* 0x0000001c0470723c */ /* 0x044ff00000041870 */
[C---:B------:R-:W-:Y:S08]  /*10db0*/  HMMA.16816.F32.BF16 R108, R4.reuse, R30, R108 ;  /* 0x0000001e046c723c */ /* 0x040ff0000004186c */
[C---:B-----5:R-:W-:Y:S08]  /*10dc0*/  HMMA.16816.F32.BF16 R68, R4.reuse, R24, R68 ;  /* 0x000000180444723c */ /* 0x060ff00000041844 */
[C---:B------:R-:W-:Y:S08]  /*10dd0*/  HMMA.16816.F32.BF16 R72, R4.reuse, R26, R72 ;  /* 0x0000001a0448723c */ /* 0x040ff00000041848 */
[C---:B---3--:R-:W-:Y:S08]  /*10de0*/  HMMA.16816.F32.BF16 R100, R4.reuse, R20, R100 ;  /* 0x000000140464723c */ /* 0x048ff00000041864 */
[C---:B------:R-:W-:Y:S08]  /*10df0*/  HMMA.16816.F32.BF16 R104, R4.reuse, R22, R104 ;  /* 0x000000160468723c */ /* 0x040ff00000041868 */
[C---:B-1----:R-:W-:Y:S08]  /*10e00*/  HMMA.16816.F32.BF16 R52, R4.reuse, R16, R52 ;  /* 0x000000100434723c */ /* 0x042ff00000041834 */
[C---:B------:R-:W-:Y:S08]  /*10e10*/  HMMA.16816.F32.BF16 R56, R4.reuse, R18, R56 ;  /* 0x000000120438723c */ /* 0x040ff00000041838 */
[C---:B----4-:R-:W-:Y:S08]  /*10e20*/  HMMA.16816.F32.BF16 R60, R4.reuse, R8, R60 ;  /* 0x00000008043c723c */ /* 0x050ff0000004183c */
[----:B------:R-:W-:Y:S07]  /*10e30*/  HMMA.16816.F32.BF16 R64, R4, R10, R64 ;  /* 0x0000000a0440723c */ /* 0x000fee0000041840 */
        /* <DEDUP_REMOVED lines=13> */
.L_x_2139:
[----:B------:R-:W-:-:S13]  /*10f10*/  ISETP.NE.AND P0, PT, R3, 0x1, PT ;  /* 0x000000010300780c */ /* 0x000fda0003f05270 */
[----:B------:R-:W-:-:S05]  /*10f20*/  @P0 IMAD.HI.U32 R2, R5, c[0x0][0x330], RZ ;  /* 0x0000cc0005020a27 */ /* 0x000fca00078e00ff */
[----:B------:R-:W-:Y:S02]  /*10f30*/  @P0 SHF.R.U32.HI R5, RZ, c[0x0][0x334], R2 ;  /* 0x0000cd00ff050a19 */ /* 0x000fe40000011602 */
.L_x_2140:
[----:B------:R-:W-:Y:S05]  /*10f40*/  BSYNC B0 ;  /* 0x0000000000007941 */ /* 0x000fea0003800000 */
.L_x_2138:
[----:B------:R-:W-:-:S05]  /*10f50*/  IMAD R3, R5, R3, c[0x0][0x32c] ;  /* 0x0000cb0005037624 */ /* 0x000fca00078e0203 */
[----:B------:R-:W-:-:S05]  /*10f60*/  IMNMX R4, R4, R3, PT ;  /* 0x0000000304047217 */ /* 0x000fca0003800200 */
.L_x_2137:
        /* <DEDUP_REMOVED lines=9> */
.L_x_2150:
[----:B------:R-:W-:Y:S04]  /*11000*/  DEPBAR.LE SB0, 0x0 ;  /* 0x000080000000791a */ /* 0x000fe80000000000 */
[----:B------:R-:W-:Y:S01]  /*11010*/  WARPSYNC 0xffffffff ;  /* 0xffffffff00007948 */ /* 0x000fe20003800000 */
[----:B------:R-:W-:Y:S01]  /*11020*/  BAR.SYNC.DEFER_BLOCKING 0x0 ;  /* 0x0000000000007b1d */ /* 0x000fe20000010000 */
[----:B------:R-:W-:Y:S02]  /*11030*/  ISETP.GT.AND P0, PT, R237, R245, PT ;  /* 0x000000f5ed00720c */ /* 0x000fe40003f04270 */
[----:B------:R-:W-:Y:S02]  /*11040*/  LOP3.LUT P5, RZ, R230, 0x20000, RZ, 0xc0, !PT ;  /* 0x00020000e6ff7812 */ /* 0x000fe400078ac0ff */
[----:B------:R-:W-:Y:S09]  /*11050*/  ISETP.NE.AND P6, PT, R228, 0x1, PT ;  /* 0x00000001e400780c */ /* 0x000ff20003fc5270 */
[C---:B------:R-:W-:Y:S01]  /*11060*/  @!P0 IMAD.WIDE.U32 R142, R245.reuse, c[0x0][0x208], RZ ;  /* 0x00008200f58e8a25 */ /* 0x040fe200078e00ff */
[----:B------:R-:W-:Y:S03]  /*11070*/  @!P0 SHF.R.S32.HI R0, RZ, 0x1f, R245 ;  /* 0x0000001fff008819 */ /* 0x000fe600000114f5 */
[----:B------:R-:W-:Y:S02]  /*11080*/  @!P0 IMAD.MOV.U32 R119, RZ, RZ, c[0x0][0x208] ;  /* 0x00008200ff778624 */ /* 0x000fe400078e00ff */
[----:B------:R-:W-:Y:S02]  /*11090*/  @!P0 IMAD R0, R0, c[0x0][0x208], RZ ;  /* 0x0000820000008a24 */ /* 0x000fe400078e02ff */
[----:B------:R-:W-:Y:S01]  /*110a0*/  @!P0 IMAD.MOV.U32 R118, RZ, RZ, 0x5 ;  /* 0x00000005ff768424 */ /* 0x000fe200078e00ff */
[----:B------:R-:W1:Y:S01]  /*110b0*/  LDSM.16.M88.4 R8, [R192] ;  /* 0x00000000c008783b */ /* 0x000e620000000200 */
[----:B------:R-:W-:Y:S01]  /*110c0*/  @!P0 IMAD R0, R245, c[0x0][0x20c], R0 ;  /* 0x00008300f5008a24 */ /* 0x000fe200078e0200 */
[----:B------:R-:W-:Y:S02]  /*110d0*/  ULDC UR4, c[0x0][0x324] ;  /* 0x0000c90000047ab9 */ /* 0x000fe40000000800 */
[----:B------:R-:W-:Y:S01]  /*110e0*/  @!P0 SHF.L.U64.HI R141, R119, R118, c[0x0][0x20c] ;  /* 0x00008300778d8619 */ /* 0x000fe20000010276 */
[----:B------:R-:W-:Y:S01]  /*110f0*/  @!P0 IMAD.MOV.U32 R148, RZ, RZ, R238 ;  /* 0x000000ffff948224 */ /* 0x000fe200078e00ee */
[----:B------:R-:W-:Y:S01]  /*11100*/  ULOP3.LUT UR4, URZ, UR4, URZ, 0x33, !UPT ;  /* 0x000000043f047292 */ /* 0x000fe2000f8e333f */
[----:B------:R-:W2:Y:S01]  /*11110*/  LDSM.16.M88.4 R16, [R192+0x800] ;  /* 0x00080000c010783b */ /* 0x000ea20000000200 */
[----:B------:R-:W-:Y:S02]  /*11120*/  @!P0 IMAD.MOV.U32 R149, RZ, RZ, R235 ;  /* 0x000000ffff958224 */ /* 0x000fe400078e00eb */
[----:B------:R-:W-:Y:S02]  /*11130*/  @!P0 IMAD.IADD R0, R143, 0x1, R0 ;  /* 0x000000018f008824 */ /* 0x000fe400078e0200 */
[----:B------:R-:W-:Y:S01]  /*11140*/  @!P0 IMAD.WIDE.U32 R148, R142, 0x60, R148 ;  /* 0x000000608e948825 */ /* 0x000fe200078e0094 */
[----:B------:R-:W3:Y:S03]  /*11150*/  LDSM.16.M88.4 R24, [R192+0x1000] ;  /* 0x00100000c018783b */ /* 0x000ee60000000200 */
[----:B------:R-:W-:Y:S01]  /*11160*/  @!P0 IMAD.SHL.U32 R140, R119, 0x20, RZ ;  /* 0x00000020778c8824 */ /* 0x000fe200078e00ff */
[----:B------:R-:W-:Y:S01]  /*11170*/  @!P0 LEA R118, P2, R148, c[0x0][0x1f8], 0x1 ;  /* 0x00007e0094768a11 */ /* 0x000fe200078408ff */
[----:B------:R-:W-:Y:S01]  /*11180*/  @!P0 IMAD R0, R0, 0x60, RZ ;  /* 0x0000006000008824 */ /* 0x000fe200078e02ff */
[----:B------:R-:W4:Y:S01]  /*11190*/  LDSM.16.M88.4 R32, [R192+0x1800] ;  /* 0x00180000c020783b */ /* 0x000f220000000200 */
[----:B------:R-:W-:Y:S01]  /*111a0*/  @!P0 IMAD.WIDE.U32 R150, R142, 0x60, R140 ;  /* 0x000000608e968825 */ /* 0x000fe200078e008c */
[----:B------:R-:W-:Y:S03]  /*111b0*/  @!P0 IADD3 R152, P1, R140, R140, RZ ;  /* 0x0000008c8c988210 */ /* 0x000fe60007f3e0ff */
[----:B------:R-:W-:Y:S01]  /*111c0*/  @!P0 IMAD.IADD R119, R149, 0x1, R0 ;  /* 0x0000000195778824 */ /* 0x000fe200078e0200 */
[----:B------:R-:W5:Y:S01]  /*111d0*/  LDSM.16.M88.4 R40, [R192+0x2000] ;  /* 0x00200000c028783b */ /* 0x000f620000000200 */
[----:B------:R-:W-:Y:S01]  /*111e0*/  @!P0 IMAD.X R153, R141, 0x1, R141, P1 ;  /* 0x000000018d998824 */ /* 0x000fe200008e068d */
[-C--:B------:R-:W-:Y:S02]  /*111f0*/  @!P0 IADD3 R143, P3, R238, R150.reuse, RZ ;  /* 0x00000096ee8f8210 */ /* 0x080fe40007f7e0ff */
[----:B------:R-:W-:Y:S01]  /*11200*/  @!P0 LEA.HI.X R119, R148, c[0x0][0x1fc], R119, 0x1, P2 ;  /* 0x00007f0094778a11 */ /* 0x000fe200010f0c77 */
[----:B------:R-:W-:Y:S01]  /*11210*/  @!P0 IMAD.WIDE.U32 R152, R142, 0x60, R152 ;  /* 0x000000608e988825 */ /* 0x000fe200078e0098 */
[----:B------:R-:W3:Y:S01]  /*11220*/  LDSM.16.M88.4 R48, [R192+0x2800] ;  /* 0x00280000c030783b */ /* 0x000ee20000000200 */
[----:B------:R-:W-:Y:S02]  /*11230*/  @!P0 IADD3 R148, P2, P1, R238, R150, R140 ;  /* 0x00000096ee948210 */ /* 0x000fe4000795e08c */
[----:B------:R-:W-:Y:S01]  /*11240*/  @!P0 LEA R154, P4, R143, c[0x0][0x1f8], 0x1 ;  /* 0x00007e008f9a8a11 */ /* 0x000fe200078808ff */
[----:B------:R-:W-:Y:S02]  /*11250*/  @!P0 IMAD.IADD R140, R0, 0x1, R151 ;  /* 0x00000001008c8824 */ /* 0x000fe400078e0297 */
[----:B------:R-:W4:Y:S03]  /*11260*/  LDSM.16.M88.4 R128, [R207] ;  /* 0x00000000cf80783b */ /* 0x000f260000000200 */
[----:B------:R-:W-:Y:S01]  /*11270*/  @!P0 IADD3.X R151, R235, R140, R141, P2, P1 ;  /* 0x0000008ceb978210 */ /* 0x000fe200017e248d */
[C---:B-1----:R-:W-:Y:S02]  /*11280*/  HMMA.16816.F32.BF16 R4, R120.reuse, R8, RZ ;  /* 0x000000087804723c */ /* 0x042fe400000418ff */
[----:B------:R-:W1:Y:S01]  /*11290*/  LDSM.16.M88.4 R132, [R194] ;  /* 0x00000000c284783b */ /* 0x000e620000000200 */
[----:B------:R-:W-:Y:S01]  /*112a0*/  @!P0 IMAD.X R140, R140, 0x1, R235, P3 ;  /* 0x000000018c8c8824 */ /* 0x000fe200018e06eb */
[----:B------:R-:W-:Y:S02]  /*112b0*/  @!P0 LEA R150, P3, R148, c[0x0][0x1f8], 0x1 ;  /* 0x00007e0094968a11 */ /* 0x000fe400078608ff */
[----:B------:R-:W-:Y:S02]  /*112c0*/  @!P0 IADD3 R149, P2, R238, R152, RZ ;  /* 0x00000098ee958210 */ /* 0x000fe40007f5e0ff */
[C---:B------:R-:W-:Y:S01]  /*112d0*/  HMMA.16816.F32.BF16 R8, R120.reuse, R10, RZ ;  /* 0x0000000a7808723c */ /* 0x040fe200000418ff */
[----:B------:R-:W1:Y:S01]  /*112e0*/  LDSM.16.M88.4 R136, [R195] ;  /* 0x00000000c388783b */ /* 0x000e620000000200 */
[----:B------:R-:W-:Y:S02]  /*112f0*/  @!P0 ISETP.GE.AND P1, PT, R116, c[0x0][0x1d4], PT ;  /* 0x0000750074008a0c */ /* 0x000fe40003f26270 */
[----:B------:R-:W-:Y:S02]  /*11300*/  @!P0 LEA.HI.X R155, R143, c[0x0][0x1fc], R140, 0x1, P4 ;  /* 0x00007f008f9b8a11 */ /* 0x000fe400020f0c8c */
[----:B------:R-:W-:Y:S01]  /*11310*/  @!P0 LEA.HI.X R151, R148, c[0x0][0x1fc], R151, 0x1, P3 ;  /* 0x00007f0094978a11 */ /* 0x000fe200018f0c97 */
[----:B------:R-:W-:Y:S01]  /*11320*/  LDSM.16.M88.4 R140, [R198] ;  /* 0x00000000c68c783b */ /* 0x000fe20000000200 */
[C---:B--2---:R-:W-:Y:S01]  /*11330*/  HMMA.16816.F32.BF16 R12, R120.reuse, R16, RZ ;  /* 0x00000010780c723c */ /* 0x044fe200000418ff */
[----:B------:R-:W-:Y:S03]  /*11340*/  @!P0 IADD3.X R0, R235, R0, R153, P2, !PT ;  /* 0x00000000eb008210 */ /* 0x000fe600017fe499 */
[C---:B------:R-:W-:Y:S04]  /*11350*/  @!P0 LEA R152, P2, R149.reuse, c[0x0][0x1f8], 0x1 ;  /* 0x00007e0095988a11 */ /* 0x040fe800078408ff */
[C---:B------:R-:W-:Y:S01]  /*11360*/  HMMA.16816.F32.BF16 R16, R120.reuse, R18, RZ ;  /* 0x000000127810723c */ /* 0x040fe200000418ff */
[----:B------:R-:W-:Y:S07]  /*11370*/  @!P0 LEA.HI.X R153, R149, c[0x0][0x1fc], R0, 0x1, P2 ;  /* 0x00007f0095998a11 */ /* 0x000fee00010f0c00 */
[C---:B---3--:R-:W-:Y:S08]  /*11380*/  HMMA.16816.F32.BF16 R20, R120.reuse, R24, RZ ;  /* 0x000000187814723c */ /* 0x048ff000000418ff */
[C---:B------:R-:W-:Y:S08]  /*11390*/  HMMA.16816.F32.BF16 R24, R120.reuse, R26, RZ ;  /* 0x0000001a7818723c */ /* 0x040ff000000418ff */
[C---:B----4-:R-:W-:Y:S08]  /*113a0*/  HMMA.16816.F32.BF16 R28, R120.reuse, R32, RZ ;  /* 0x00000020781c723c */ /* 0x050ff000000418ff */
[C---:B------:R-:W-:Y:S08]  /*113b0*/  HMMA.16816.F32.BF16 R32, R120.reuse, R34, RZ ;  /* 0x000000227820723c */ /* 0x040ff000000418ff */
[C---:B-----5:R-:W-:Y:S08]  /*113c0*/  HMMA.16816.F32.BF16 R36, R120.reuse, R40, RZ ;  /* 0x000000287824723c */ /* 0x060ff000000418ff */
[C---:B------:R-:W-:Y:S08]  /*113d0*/  HMMA.16816.F32.BF16 R40, R120.reuse, R42, RZ ;  /* 0x0000002a7828723c */ /* 0x040ff000000418ff */
[C---:B------:R-:W-:Y:S08]  /*113e0*/  HMMA.16816.F32.BF16 R44, R120.reuse, R48, RZ ;  /* 0x00000030782c723c */ /* 0x040ff000000418ff */
[----:B------:R-:W-:Y:S08]  /*113f0*/  HMMA.16816.F32.BF16 R48, R120, R50, RZ ;  /* 0x000000327830723c */ /* 0x000ff000000418ff */
[C---:B------:R-:W-:Y:S08]  /*11400*/  HMMA.16816.F32.BF16 R4, R124.reuse, R128, R4 ;  /* 0x000000807c04723c */ /* 0x040ff00000041804 */
[C---:B------:R-:W-:Y:S01]  /*11410*/  HMMA.16816.F32.BF16 R8, R124.reuse, R130, R8 ;  /* 0x000000827c08723c */ /* 0x040fe20000041808 */
[----:B------:R-:W2:Y:S07]  /*11420*/  LDSM.16.M88.4 R128, [R196] ;  /* 0x00000000c480783b */ /* 0x000eae0000000200 */
[C---:B-1----:R-:W-:Y:S08]  /*11430*/  HMMA.16816.F32.BF16 R12, R124.reuse, R132, R12 ;  /* 0x000000847c0c723c */ /* 0x042ff0000004180c */
[C---:B------:R-:W-:Y:S01]  /*11440*/  HMMA.16816.F32.BF16 R16, R124.reuse, R134, R16 ;  /* 0x000000867c10723c */ /* 0x040fe20000041810 */
[----:B------:R-:W1:Y:S06]  /*11450*/  LDSM.16.M88.4 R132, [R197] ;  /* 0x00000000c584783b */ /* 0x000e6c0000000200 */
[----:B------:R-:W-:Y:S01]  /*11460*/  @!PT LDS RZ, [RZ] ;  /* 0x00000000fffff984 */ /* 0x000fe20000000800 */
[----:B------:R-:W-:Y:S01]  /*11470*/  @!PT LDS RZ, [RZ] ;  /* 0x00000000fffff984 */ /* 0x000fe20000000800 */
[----:B------:R-:W-:Y:S01]  /*11480*/  @!PT LDS RZ, [RZ] ;  /* 0x00000000fffff984 */ /* 0x000fe20000000800 */
[----:B------:R3:W-:Y:S01]  /*11490*/  @!P0 LDGSTS.E.BYPASS.LTC128B.128 [R234+0x100], [R118.64], !P1 ;  /* 0x0010000076ea8fae */ /* 0x0007e2000c901d48 */
[C---:B------:R-:W-:Y:S05]  /*114a0*/  HMMA.16816.F32.BF16 R20, R124.reuse, R136, R20 ;  /* 0x000000887c14723c */ /* 0x040fea0000041814 */
[----:B------:R3:W-:Y:S03]  /*114b0*/  @!P0 LDGSTS.E.BYPASS.LTC128B.128 [R234+0x3100], [R118.64+0x80], !P5 ;  /* 0x0310008076ea8fae */ /* 0x0007e6000e901d48 */
[C---:B------:R-:W-:Y:S03]  /*114c0*/  HMMA.16816.F32.BF16 R24, R124.reuse, R138, R24 ;  /* 0x0000008a7c18723c */ /* 0x040fe60000041818 */
[----:B------:R4:W-:Y:S05]  /*114d0*/  @!P0 LDGSTS.E.BYPASS.LTC128B.128 [R234+0x1100], [R154.64], !P1 ;  /* 0x011000009aea8fae */ /* 0x0009ea000c901d48 */
[C---:B--2---:R-:W-:Y:S01]  /*114e0*/  HMMA.16816.F32.BF16 R28, R124.reuse, R128, R28 ;  /* 0x000000807c1c723c */ /* 0x044fe2000004181c */
[----:B------:R4:W-:Y:S06]  /*114f0*/  @!P0 LDGSTS.E.BYPASS.LTC128B.128 [R234+0x4100], [R154.64+0x80], !P5 ;  /* 0x041000809aea8fae */ /* 0x0009ec000e901d48 */
[----:B------:R2:W-:Y:S01]  /*11500*/  @!P0 LDGSTS.E.BYPASS.LTC128B.128 [R234+0x2100], [R150.64], !P1 ;  /* 0x0210000096ea8fae */ /* 0x0005e2000c901d48 */
[C---:B------:R-:W-:Y:S05]  /*11510*/  HMMA.16816.F32.BF16 R32, R124.reuse, R130, R32 ;  /* 0x000000827c20723c */ /* 0x040fea0000041820 */
[----:B------:R4:W-:Y:S01]  /*11520*/  @!P0 LDGSTS.E.BYPASS.LTC128B.128 [R234+0x5100], [R152.64+0x80], !P5 ;  /* 0x0510008098ea8fae */ /* 0x0009e2000e901d48 */
[C---:B------:R-:W-:Y:S02]  /*11530*/  ISETP.GT.AND P0, PT, R245.reuse, R237, PT ;  /* 0x000000edf500720c */ /* 0x040fe40003f04270 */
[C---:B-1----:R-:W-:Y:S03]  /*11540*/  HMMA.16816.F32.BF16 R36, R124.reuse, R132, R36 ;  /* 0x000000847c24723c */ /* 0x042fe60000041824 */
[----:B------:R-:W1:Y:S05]  /*11550*/  LDSM.16.M88.4 R136, [R206] ;  /* 0x00000000ce88783b */ /* 0x000e6a0000000200 */
[C---:B------:R-:W-:Y:S01]  /*11560*/  HMMA.16816.F32.BF16 R40, R124.reuse, R134, R40 ;  /* 0x000000867c28723c */ /* 0x040fe20000041828 */
[----:B------:R-:W0:Y:S03]  /*11570*/  LDGDEPBAR ;  /* 0x00000000000079af */ /* 0x000e260000000000 */
[----:B---3--:R-:W-:Y:S01]  /*11580*/  @P0 IMAD.MOV.U32 R119, RZ, RZ, 0x5 ;  /* 0x00000005ff770424 */ /* 0x008fe200078e00ff */
[----:B------:R-:W-:Y:S02]  /*11590*/  @P0 IADD3 R0, R245, -0x1, RZ ;  /* 0xfffffffff5000810 */ /* 0x000fe40007ffe0ff */
[----:B------:R-:W-:Y:S01]  /*115a0*/  LDSM.16.M88.4 R128, [R206+0x1800] ;  /* 0x00180000ce80783b */ /* 0x000fe20000000200 */
[C---:B------:R-:W-:Y:S05]  /*115b0*/  HMMA.16816.F32.BF16 R44, R124.reuse, R140, R44 ;  /* 0x0000008c7c2c723c */ /* 0x040fea000004182c */
[----:B--2---:R-:W2:Y:S03]  /*115c0*/  LDSM.16.M88.4 R148, [R206+0x800] ;  /* 0x00080000ce94783b */ /* 0x004ea60000000200 */
[----:B------:R-:W-:Y:S03]  /*115d0*/  HMMA.16816.F32.BF16 R48, R124, R142, R48 ;  /* 0x0000008e7c30723c */ /* 0x000fe60000041830 */
[----:B----4-:R-:W3:Y:S06]  /*115e0*/  LDSM.16.M88.4 R152, [R206+0x1000] ;  /* 0x00100000ce98783b */ /* 0x010eec0000000200 */
[----:B------:R-:W4:Y:S06]  /*115f0*/  LDSM.16.M88.4 R132, [R206+0x2000] ;  /* 0x00200000ce84783b */ /* 0x000f2c0000000200 */
[----:B------:R-:W5:Y:S01]  /*11600*/  LDSM.16.M88.4 R156, [R206+0x2800] ;  /* 0x00280000ce9c783b */ /* 0x000f620000000200 */
[C---:B-1----:R-:W-:Y:S05]  /*11610*/  HMMA.16816.F32.BF16 R4, R144.reuse, R136, R4 ;  /* 0x000000889004723c */ /* 0x042fea0000041804 */
[----:B------:R-:W1:Y:S03]  /*11620*/  LDSM.16.M88.4 R164, [R204+-0x3000] ;  /* 0xffd00000cca4783b */ /* 0x000e660000000200 */
[C---:B------:R-:W-:Y:S03]  /*11630*/  HMMA.16816.F32.BF16 R8, R144.reuse, R138, R8 ;  /* 0x0000008a9008723c */ /* 0x040fe60000041808 */
[----:B------:R-:W1:Y:S06]  /*11640*/  LDSM.16.M88.4 R140, [R204+-0x2800] ;  /* 0xffd80000cc8c783b */ /* 0x000e6c0000000200 */
[----:B------:R-:W1:Y:S01]  /*11650*/  LDSM.16.M88.4 R136, [R204+-0x2000] ;  /* 0xffe00000cc88783b */ /* 0x000e620000000200 */
[C---:B--2---:R-:W-:Y:S05]  /*11660*/  HMMA.16816.F32.BF16 R12, R144.reuse, R148, R12 ;  /* 0x00000094900c723c */ /* 0x044fea000004180c */
[----:B------:R-:W-:Y:S03]  /*11670*/  LDSM.16.M88.4 R176, [R200] ;  /* 0x00000000c8b0783b */ /* 0x000fe60000000200 */
[C---:B------:R-:W-:Y:S03]  /*11680*/  HMMA.16816.F32.BF16 R16, R144.reuse, R150, R16 ;  /* 0x000000969010723c */ /* 0x040fe60000041810 */
[----:B------:R-:W2:Y:S05]  /*11690*/  LDSM.16.M88.4 R148, [R204+-0x1800] ;  /* 0xffe80000cc94783b */ /* 0x000eaa0000000200 */
[C---:B---3--:R-:W-:Y:S08]  /*116a0*/  HMMA.16816.F32.BF16 R20, R144.reuse, R152, R20 ;  /* 0x000000989014723c */ /* 0x048ff00000041814 */
[C---:B------:R-:W-:Y:S01]  /*116b0*/  HMMA.16816.F32.BF16 R24, R144.reuse, R154, R24 ;  /* 0x0000009a9018723c */ /* 0x040fe20000041818 */
[----:B------:R-:W3:Y:S07]  /*116c0*/  LDSM.16.M88.4 R152, [R204+-0x1000] ;  /* 0xfff00000cc98783b */ /* 0x000eee0000000200 */
[C---:B------:R-:W-:Y:S08]  /*116d0*/  HMMA.16816.F32.BF16 R28, R144.reuse, R128, R28 ;  /* 0x00000080901c723c */ /* 0x040ff0000004181c */
[C---:B------:R-:W-:Y:S01]  /*116e0*/  HMMA.16816.F32.BF16 R32, R144.reuse, R130, R32 ;  /* 0x000000829020723c */ /* 0x040fe20000041820 */
[----:B------:R-:W2:Y:S07]  /*116f0*/  LDSM.16.M88.4 R128, [R204+-0x800] ;  /* 0xfff80000cc80783b */ /* 0x000eae0000000200 */
[C---:B----4-:R-:W-:Y:S08]  /*11700*/  HMMA.16816.F32.BF16 R36, R144.reuse, R132, R36 ;  /* 0x000000849024723c */ /* 0x050ff00000041824 */
[C---:B------:R-:W-:Y:S01]  /*11710*/  HMMA.16816.F32.BF16 R40, R144.reuse, R134, R40 ;  /* 0x000000869028723c */ /* 0x040fe20000041828 */
[----:B------:R-:W4:Y:S07]  /*11720*/  LDSM.16.M88.4 R132, [R192+0x3000] ;  /* 0x00300000c084783b */ /* 0x000f2e0000000200 */
        /* <DEDUP_REMOVED lines=20> */
[----:B------:R-:W5:Y:S07]  /*11870*/  LDSM.16.M88.4 R128, [R199] ;  /* 0x00000000c780783b */ /* 0x000f6e0000000200 */
[C---:B----4-:R-:W-:Y:S08]  /*11880*/  HMMA.16816.F32.BF16 R4, R168.reuse, R132, R4 ;  /* 0x00000084a804723c */ /* 0x050ff00000041804 */
[C---:B------:R-:W-:Y:S01]  /*11890*/  HMMA.16816.F32.BF16 R8, R168.reuse, R134, R8 ;  /* 0x00000086a808723c */ /* 0x040fe20000041808 */
[----:B------:R-:W4:Y:S07]  /*118a0*/  LDSM.16.M88.4 R132, [R201] ;  /* 0x00000000c984783b */ /* 0x000f2e0000000200 */
        /* <DEDUP_REMOVED lines=17> */
[----:B------:R-:W-:Y:S07]  /*119c0*/  LDSM.16.M88.4 R152, [R206+0x4000] ;  /* 0x00400000ce98783b */ /* 0x000fee0000000200 */
[C---:B-----5:R-:W-:Y:S08]  /*119d0*/  HMMA.16816.F32.BF16 R12, R172.reuse, R128, R12 ;  /* 0x00000080ac0c723c */ /* 0x060ff0000004180c */
[C---:B------:R-:W-:Y:S01]  /*119e0*/  HMMA.16816.F32.BF16 R16, R172.reuse, R130, R16 ;  /* 0x00000082ac10723c */ /* 0x040fe20000041810 */
[----:B------:R-:W2:Y:S07]  /*119f0*/  LDSM.16.M88.4 R128, [R206+0x3000] ;  /* 0x00300000ce80783b */ /* 0x000eae0000000200 */
[C---:B------:R-:W-:Y:S08]  /*11a00*/  HMMA.16816.F32.BF16 R20, R172.reuse, R176, R20 ;  /* 0x000000b0ac14723c */ /* 0x040ff00000041814 */
[C---:B------:R-:W-:Y:S01]  /*11a10*/  HMMA.16816.F32.BF16 R24, R172.reuse, R178, R24 ;  /* 0x000000b2ac18723c */ /* 0x040fe20000041818 */
[----:B------:R-:W-:Y:S07]  /*11a20*/  LDSM.16.M88.4 R176, [R204+0x800] ;  /* 0x00080000ccb0783b */ /* 0x000fee0000000200 */
[C---:B----4-:R-:W-:Y:S08]  /*11a30*/  HMMA.16816.F32.BF16 R28, R172.reuse, R132, R28 ;  /* 0x00000084ac1c723c */ /* 0x050ff0000004181c */
[C---:B------:R-:W-:Y:S01]  /*11a40*/  HMMA.16816.F32.BF16 R32, R172.reuse, R134, R32 ;  /* 0x00000086ac20723c */ /* 0x040fe20000041820 */
[----:B------:R-:W3:Y:S07]  /*11a50*/  LDSM.16.M88.4 R132, [R206+0x5800] ;  /* 0x00580000ce84783b */ /* 0x000eee0000000200 */
[C---:B-1----:R-:W-:Y:S08]  /*11a60*/  HMMA.16816.F32.BF16 R36, R172.reuse, R136, R36 ;  /* 0x00000088ac24723c */ /* 0x042ff00000041824 */
[C---:B------:R-:W-:Y:S01]  /*11a70*/  HMMA.16816.F32.BF16 R40, R172.reuse, R138, R40 ;  /* 0x0000008aac28723c */ /* 0x040fe20000041828 */
[----:B------:R-:W1:Y:S07]  /*11a80*/  LDSM.16.M88.4 R136, [R204] ;  /* 0x00000000cc88783b */ /* 0x000e6e0000000200 */
[C---:B------:R-:W-:Y:S07]  /*11a90*/  HMMA.16816.F32.BF16 R44, R172.reuse, R140, R44 ;  /* 0x0000008cac2c723c */ /* 0x040fee000004182c */
[----:B------:R-:W-:Y:S01]  /*11aa0*/  @P0 IMAD.MOV.U32 R140, RZ, RZ, c[0x0][0x1e0] ;  /* 0x00007800ff8c0624 */ /* 0x000fe200078e00ff */
[----:B------:R-:W-:Y:S04]  /*11ab0*/  HMMA.16816.F32.BF16 R48, R172, R142, R48 ;  /* 0x0000008eac30723c */ /* 0x000fe80000041830 */
[C---:B------:R-:W-:Y:S01]  /*11ac0*/  @P0 IMAD.SHL.U32 R118, R140.reuse, 0x20, RZ ;  /* 0x000000208c760824 */ /* 0x040fe200078e00ff */
[----:B------:R-:W-:Y:S02]  /*11ad0*/  @P0 SHF.L.U64.HI R119, R140, R119, c[0x0][0x1e4] ;  /* 0x000079008c770619 */ /* 0x000fe40000010277 */
[----:B------:R-:W-:Y:S01]  /*11ae0*/  @P0 SHF.R.S32.HI R141, RZ, 0x1f, R0 ;  /* 0x0000001fff8d0819 */ /* 0x000fe20000011400 */
[C---:B--2---:R-:W-:Y:S05]  /*11af0*/  HMMA.16816.F32.BF16 R4, R180.reuse, R128, R4 ;  /* 0x00000080b404723c */ /* 0x044fea0000041804 */
[----:B------:R-:W-:Y:S02]  /*11b00*/  @P0 IMAD R141, R141, c[0x0][0x1e0], RZ ;  /* 0x000078008d8d0a24 */ /* 0x000fe400078e02ff */
[C---:B------:R-:W-:Y:S01]  /*11b10*/  @P0 IMAD.WIDE.U32 R142, R0.reuse, c[0x0][0x1e0], RZ ;  /* 0x00007800008e0a25 */ /* 0x040fe200078e00ff */
[C---:B------:R-:W-:Y:S01]  /*11b20*/  HMMA.16816.F32.BF16 R8, R180.reuse, R130, R8 ;  /* 0x00000082b408723c */ /* 0x040fe20000041808 */
[----:B------:R-:W2:Y:S03]  /*11b30*/  LDSM.16.M88.4 R128, [R204+0x1000] ;  /* 0x00100000cc80783b */ /* 0x000ea60000000200 */
[----:B------:R-:W-:Y:S04]  /*11b40*/  @P0 IMAD R141, R0, c[0x0][0x1e4], R141 ;  /* 0x00007900008d0a24 */ /* 0x000fe800078e028d */
[C---:B------:R-:W-:Y:S04]  /*11b50*/  HMMA.16816.F32.BF16 R12, R180.reuse, R148, R12 ;  /* 0x00000094b40c723c */ /* 0x040fe8000004180c */
[----:B------:R-:W-:Y:S03]  /*11b60*/  @P0 IMAD.IADD R0, R143, 0x1, R141 ;  /* 0x000000018f000824 */ /* 0x000fe600078e028d */
[----:B------:R-:W-:Y:S01]  /*11b70*/  @P0 IADD3 R148, P1, R118, R118, RZ ;  /* 0x0000007676940210 */ /* 0x000fe20007f3e0ff */
[C---:B------:R-:W-:Y:S04]  /*11b80*/  HMMA.16816.F32.BF16 R16, R180.reuse, R150, R16 ;  /* 0x00000096b410723c */ /* 0x040fe80000041810 */
[----:B------:R-:W-:Y:S02]  /*11b90*/  @P0 IMAD.X R149, R119, 0x1, R119, P1 ;  /* 0x0000000177950824 */ /* 0x000fe400008e0677 */
[----:B------:R-:W-:Y:S02]  /*11ba0*/  @P0 IMAD R0, R0, 0x60, RZ ;  /* 0x0000006000000824 */ /* 0x000fe400078e02ff */
[C---:B------:R-:W-:Y:S04]  /*11bb0*/  HMMA.16816.F32.BF16 R20, R180.reuse, R152, R20 ;  /* 0x00000098b414723c */ /* 0x040fe80000041814 */
[----:B------:R-:W-:Y:S02]  /*11bc0*/  @P0 IMAD.MOV.U32 R150, RZ, RZ, R240 ;  /* 0x000000ffff960224 */ /* 0x000fe400078e00f0 */
[----:B------:R-:W-:Y:S02]  /*11bd0*/  @P0 IMAD.MOV.U32 R151, RZ, RZ, R236 ;  /* 0x000000ffff970224 */ /* 0x000fe400078e00ec */
[C---:B------:R-:W-:Y:S04]  /*11be0*/  HMMA.16816.F32.BF16 R24, R180.reuse, R154, R24 ;  /* 0x0000009ab418723c */ /* 0x040fe80000041818 */
[----:B------:R-:W-:Y:S04]  /*11bf0*/  @P0 IMAD.WIDE.U32 R150, R142, 0x60, R150 ;  /* 0x000000608e960825 */ /* 0x000fe800078e0096 */
[C---:B------:R-:W-:Y:S04]  /*11c00*/  HMMA.16816.F32.BF16 R28, R180.reuse, R156, R28 ;  /* 0x0000009cb41c723c */ /* 0x040fe8000004181c */
[----:B------:R-:W-:Y:S01]  /*11c10*/  @P0 LEA R140, P2, R150, c[0x0][0x1c8], 0x1 ;  /* 0x00007200968c0a11 */ /* 0x000fe200078408ff */
[C---:B------:R-:W-:Y:S03]  /*11c20*/  @P0 IMAD.WIDE.U32 R148, R142.reuse, 0x60, R148 ;  /* 0x000000608e940825 */ /* 0x040fe600078e0094 */
[C---:B------:R-:W-:Y:S04]  /*11c30*/  HMMA.16816.F32.BF16 R32, R180.reuse, R158, R32 ;  /* 0x0000009eb420723c */ /* 0x040fe80000041820 */
[----:B------:R-:W-:Y:S04]  /*11c40*/  @P0 IMAD.WIDE.U32 R142, R142, 0x60, R118 ;  /* 0x000000608e8e0825 */ /* 0x000fe800078e0076 */
[C---:B------:R-:W-:Y:S04]  /*11c50*/  HMMA.16816.F32.BF16 R36, R180.reuse, R164, R36 ;  /* 0x000000a4b424723c */ /* 0x040fe80000041824 */
[----:B------:R-:W-:Y:S04]  /*11c60*/  @P0 IMAD.IADD R143, R0, 0x1, R143 ;  /* 0x00000001008f0824 */ /* 0x000fe800078e028f */
[C---:B------:R-:W-:Y:S08]  /*11c70*/  HMMA.16816.F32.BF16 R40, R180.reuse, R166, R40 ;  /* 0x000000a6b428723c */ /* 0x040ff00000041828 */
[C---:B---3--:R-:W-:Y:S08]  /*11c80*/  HMMA.16816.F32.BF16 R44, R180.reuse, R132, R44 ;  /* 0x00000084b42c723c */ /* 0x048ff0000004182c */
[----:B------:R-:W-:Y:S01]  /*11c90*/  HMMA.16816.F32.BF16 R48, R180, R134, R48 ;  /* 0x00000086b430723c */ /* 0x000fe20000041830 */
[----:B------:R-:W3:Y:S07]  /*11ca0*/  LDSM.16.M88.4 R132, [R204+0x1800] ;  /* 0x00180000cc84783b */ /* 0x000eee0000000200 */
[C---:B-1----:R-:W-:Y:S08]  /*11cb0*/  HMMA.16816.F32.BF16 R4, R184.reuse, R136, R4 ;  /* 0x00000088b804723c */ /* 0x042ff00000041804 */
[C---:B------:R-:W-:Y:S01]  /*11cc0*/  HMMA.16816.F32.BF16 R8, R184.reuse, R138, R8 ;  /* 0x0000008ab808723c */ /* 0x040fe20000041808 */
[----:B------:R-:W1:Y:S07]  /*11cd0*/  LDSM.16.M88.4 R136, [R204+0x2000] ;  /* 0x00200000cc88783b */ /* 0x000e6e0000000200 */
[C---:B------:R-:W-:Y:S08]  /*11ce0*/  HMMA.16816.F32.BF16 R12, R184.reuse, R176, R12 ;  /* 0x000000b0b80c723c */ /* 0x040ff0000004180c */
[C---:B------:R-:W-:Y:S08]  /*11cf0*/  HMMA.16816.F32.BF16 R16, R184.reuse, R178, R16 ;  /* 0x000000b2b810723c */ /* 0x040ff00000041810 */
[C---:B--2---:R-:W-:Y:S08]  /*11d00*/  HMMA.16816.F32.BF16 R20, R184.reuse, R128, R20 ;  /* 0x00000080b814723c */ /* 0x044ff00000041814 */
[C---:B------:R-:W-:Y:S01]  /*11d10*/  HMMA.16816.F32.BF16 R24, R184.reuse, R130, R24 ;  /* 0x00000082b818723c */ /* 0x040fe20000041818 */
[----:B------:R-:W2:Y:S01]  /*11d20*/  LDSM.16.M88.4 R128, [R204+0x2800] ;  /* 0x00280000cc80783b */ /* 0x000ea20000000200 */
[----:B------:R-:W-:Y:S05]  /*11d30*/  DEPBAR.LE SB0, 0x0 ;  /* 0x000080000000791a */ /* 0x000fea0000000000 */
[----:B------:R-:W-:Y:S01]  /*11d40*/  BAR.SYNC.DEFER_BLOCKING 0x0 ;  /* 0x0000000000007b1d */ /* 0x000fe20000010000 */
[C---:B---3--:R-:W-:Y:S07]  /*11d50*/  HMMA.16816.F32.BF16 R28, R184.reuse, R132, R28 ;  /* 0x00000084b81c723c */ /* 0x048fee000004181c */
[----:B------:R-:W-:Y:S01]  /*11d60*/  @P0 IMAD.IADD R132, R151, 0x1, R0 ;  /* 0x0000000197840824 */ /* 0x000fe200078e0200 */
[----:B------:R-:W-:Y:S01]  /*11d70*/  @P0 IADD3 R133, P1, R240, R148, RZ ;  /* 0x00000094f0850210 */ /* 0x000fe20007f3e0ff */
[C---:B------:R-:W-:Y:S03]  /*11d80*/  HMMA.16816.F32.BF16 R32, R184.reuse, R134, R32 ;  /* 0x00000086b820723c */ /* 0x040fe60000041820 */
[----:B------:R-:W-:Y:S02]  /*11d90*/  @P0 LEA.HI.X R141, R150, c[0x0][0x1cc], R132, 0x1, P2 ;  /* 0x00007300968d0a11 */ /* 0x000fe400010f0c84 */
[----:B------:R-:W-:Y:S01]  /*11da0*/  @P0 IADD3.X R132, R236, R0, R149, P1, !PT ;  /* 0x00000000ec840210 */ /* 0x000fe20000ffe495 */
[----:B------:R-:W-:Y:S01]  /*11db0*/  IMAD.IADD R0, R218, 0x1, R209 ;  /* 0x00000001da007824 */ /* 0x000fe200078e02d1 */
[CC--:B------:R-:W-:Y:S01]  /*11dc0*/  @P0 IADD3 R148, P1, R240.reuse, R142.reuse, RZ ;  /* 0x0000008ef0940210 */ /* 0x0c0fe20007f3e0ff */
[C---:B-1----:R-:W-:Y:S04]  /*11dd0*/  HMMA.16816.F32.BF16 R36, R184.reuse, R136, R36 ;  /* 0x00000088b824723c */ /* 0x042fe80000041824 */
[----:B------:R-:W-:Y:S01]  /*11de0*/  @P0 IMAD.X R134, R143, 0x1, R236, P1 ;  /* 0x000000018f860824 */ /* 0x000fe200008e06ec */
[----:B------:R-:W-:Y:S01]  /*11df0*/  @P0 IADD3 R142, P3, P2, R240, R142, R118 ;  /* 0x0000008ef08e0210 */ /* 0x000fe20007a7e076 */
[----:B------:R-:W-:Y:S01]  /*11e00*/  @P6 IMAD.HI.U32 R135, R0, c[0x0][0x2c8], RZ ;  /* 0x0000b20000876a27 */ /* 0x000fe200078e00ff */
[----:B------:R-:W-:Y:S01]  /*11e10*/  @P0 LEA R118, P1, R148, c[0x0][0x1c8], 0x1 ;  /* 0x0000720094760a11 */ /* 0x000fe200078208ff */
[C---:B------:R-:W-:Y:S04]  /*11e20*/  HMMA.16816.F32.BF16 R40, R184.reuse, R138, R40 ;  /* 0x0000008ab828723c */ /* 0x040fe80000041828 */
[----:B------:R-:W-:Y:S02]  /*11e30*/  @P0 IADD3.X R143, R236, R143, R119, P3, P2 ;  /* 0x0000008fec8f0210 */ /* 0x000fe40001fe4477 */
[----:B------:R-:W-:Y:S02]  /*11e40*/  @P0 LEA.HI.X R119, R148, c[0x0][0x1cc], R134, 0x1, P1 ;  /* 0x0000730094770a11 */ /* 0x000fe400008f0c86 */
[----:B------:R-:W-:Y:S01]  /*11e50*/  @P0 ISETP.GE.AND P1, PT, R116, c[0x0][0x1d4], PT ;  /* 0x0000750074000a0c */ /* 0x000fe20003f26270 */
[C---:B--2---:R-:W-:Y:S03]  /*11e60*/  HMMA.16816.F32.BF16 R44, R184.reuse, R128, R44 ;  /* 0x00000080b82c723c */ /* 0x044fe6000004182c */
[C---:B------:R-:W-:Y:S02]  /*11e70*/  @P0 LEA R136, P3, R142.reuse, c[0x0][0x1c8], 0x1 ;  /* 0x000072008e880a11 */ /* 0x040fe400078608ff */
[C---:B------:R-:W-:Y:S02]  /*11e80*/  @P0 LEA R134, P2, R133.reuse, c[0x0][0x1c8], 0x1 ;  /* 0x0000720085860a11 */ /* 0x040fe400078408ff */
[----:B------:R-:W-:Y:S01]  /*11e90*/  @P0 LEA.HI.X R137, R142, c[0x0][0x1cc], R143, 0x1, P3 ;  /* 0x000073008e890a11 */ /* 0x000fe200018f0c8f */
[----:B------:R-:W-:Y:S04]  /*11ea0*/  HMMA.16816.F32.BF16 R48, R184, R130, R48 ;  /* 0x00000082b830723c */ /* 0x000fe80000041830 */
[----:B------:R-:W-:Y:S01]  /*11eb0*/  @!PT LDS RZ, [RZ] ;  /* 0x00000000fffff984 */ /* 0x000fe20000000800 */
[----:B------:R-:W-:Y:S01]  /*11ec0*/  @!PT LDS RZ, [RZ] ;  /* 0x00000000fffff984 */ /* 0x000fe20000000800 */
[----:B------:R-:W-:Y:S01]  /*11ed0*/  @!PT LDS RZ, [RZ] ;  /* 0x00000000fffff984 */ /* 0x000fe20000000800 */
[----:B------:R1:W-:Y:S01]  /*11ee0*/  @P0 LDGSTS.E.BYPASS.LTC128B.128 [R234+0x8100], [R140.64], !P1 ;  /* 0x081000008cea0fae */ /* 0x0003e2000c901d48 */
[----:B------:R-:W-:Y:S02]  /*11ef0*/  @P6 SHF.R.U32.HI R0, RZ, c[0x0][0x2cc], R135 ;  /* 0x0000b300ff006a19 */ /* 0x000fe40000011687 */
[----:B------:R-:W-:Y:S01]  /*11f00*/  @P0 LEA.HI.X R135, R133, c[0x0][0x1cc], R132, 0x1, P2 ;  /* 0x0000730085870a11 */ /* 0x000fe200010f0c84 */
[----:B------:R-:W-:Y:S02]  /*11f10*/  IMAD R130, R245, -0x60, RZ ;  /* 0xffffffa0f5827824 */ /* 0x000fe400078e02ff */
[----:B------:R1:W-:Y:S06]  /*11f20*/  @P0 LDGSTS.E.BYPASS.LTC128B.128 [R234+0xb100], [R140.64+0x80], !P5 ;  /* 0x0b1000808cea0fae */ /* 0x0003ec000e901d48 */
[----:B------:R2:W-:Y:S06]  /*11f30*/  @P0 LDGSTS.E.BYPASS.LTC128B.128 [R234+0x9100], [R118.64], !P1 ;  /* 0x0910000076ea0fae */ /* 0x0005ec000c901d48 */
[----:B------:R2:W-:Y:S06]  /*11f40*/  @P0 LDGSTS.E.BYPASS.LTC128B.128 [R234+0xc100], [R118.64+0x80], !P5 ;  /* 0x0c10008076ea0fae */ /* 0x0005ec000e901d48 */
[----:B------:R1:W-:Y:S06]  /*11f50*/  @P0 LDGSTS.E.BYPASS.LTC128B.128 [R234+0xa100], [R136.64], !P1 ;  /* 0x0a10000088ea0fae */ /* 0x0003ec000c901d48 */
[----:B------:R1:W-:Y:S01]  /*11f60*/  @P0 LDGSTS.E.BYPASS.LTC128B.128 [R234+0xd100], [R134.64+0x80], !P5 ;  /* 0x0d10008086ea0fae */ /* 0x0003e2000e901d48 */
[----:B------:R-:W-:Y:S05]  /*11f70*/  ISETP.GE.AND P5, PT, R232, 0x1, PT ;  /* 0x00000001e800780c */ /* 0x000fea0003fa6270 */
[----:B------:R-:W3:Y:S06]  /*11f80*/  SHFL.IDX PT, R128, R0, RZ, 0x1c1f ;  /* 0x001c1fff00807589 */ /* 0x000eec00000e0000 */
[----:B------:R-:W0:Y:S01]  /*11f90*/  LDGDEPBAR ;  /* 0x00000000000079af */ /* 0x000e220000000000 */
[----:B--2---:R-:W-:Y:S04]  /*11fa0*/  IADD3 R119, -R217, 0x1, R130 ;  /* 0x00000001d9777810 */ /* 0x004fe80007ffe182 */
[----:B------:R-:W-:Y:S04]  /*11fb0*/  IADD3 R119, -R229, R119, R231 ;  /* 0x00000077e5777210 */ /* 0x000fe80007ffe1e7 */
[C---:B------:R-:W-:Y:S02]  /*11fc0*/  IADD3 R129, R119.reuse, c[0x0][0x328], RZ ;  /* 0x0000ca0077817a10 */ /* 0x040fe40007ffe0ff */
[----:B------:R-:W-:Y:S03]  /*11fd0*/  IADD3 R119, R119, UR4, RZ ;  /* 0x0000000477777c10 */ /* 0x000fe6000fffe0ff */
[----:B---3--:R-:W-:Y:S02]  /*11fe0*/  IMAD.IADD R132, R129, 0x1, R128 ;  /* 0x0000000181847824 */ /* 0x008fe400078e0280 */
        /* <DEDUP_REMOVED lines=15> */
.L_x_2144:
[----:B------:R-:W-:Y:S04]  /*120e0*/  MOV R118, c[0x0][0x32c] ;  /* 0x0000cb0000767a02 */ /* 0x000fe80000000f00 */
[----:B------:R-:W-:Y:S11]  /*120f0*/  ISETP.NE.AND P0, PT, R118, 0x1, PT ;  /* 0x000000017600780c */ /* 0x000ff60003f05270 */
[----:B------:R-:W-:Y:S02]  /*12100*/  @!UPT UIADD3 URZ, URZ, URZ, URZ ;  /* 0x0000003f3f3ff290 */ /* 0x000fe4000fffe03f */
[----:B------:R-:W-:Y:S05]  /*12110*/  @P0 IMAD.HI.U32 R118, R128, c[0x0][0x330], RZ ;  /* 0x0000cc0080760a27 */ /* 0x000fea00078e00ff */
[----:B------:R-:W-:Y:S02]  /*12120*/  @P0 SHF.R.U32.HI R128, RZ, c[0x0][0x334], R118 ;  /* 0x0000cd00ff800a19 */ /* 0x000fe40000011676 */
.L_x_2145:
[----:B------:R-:W-:Y:S05]  /*12130*/  BSYNC B0 ;  /* 0x0000000000007941 */ /* 0x000fea0003800000 */
.L_x_2143:
[----:B------:R-:W-:Y:S04]  /*12140*/  IMAD.IADD R118, R130, 0x1, -R217 ;  /* 0x0000000182767824 */ /* 0x000fe800078e0ad9 */
[----:B------:R-:W-:Y:S05]  /*12150*/  IMAD R128, R128, c[0x0][0x32c], R118 ;  /* 0x0000cb0080807a24 */ /* 0x000fea00078e0276 */
[----:B------:R-:W-:Y:S02]  /*12160*/  IADD3 R118, R128, c[0x0][0x32c], RZ ;  /* 0x0000cb0080767a10 */ /* 0x000fe40007ffe0ff */
[----:B------:R-:W-:Y:S02]  /*12170*/  IMNMX R131, R131, R128, !PT ;  /* 0x0000008083837217 */ /* 0x000fe40007800200 */
[----:B------:R-:W-:Y:S02]  /*12180*/  IMNMX R132, R132, R118, PT ;  /* 0x0000007684847217 */ /* 0x000fe40003800200 */
.L_x_2142:
[C---:B-1----:R-:W-:Y:S01]  /*12190*/  ISETP.GE.AND P1, PT, R130.reuse, 0x1, PT ;  /* 0x000000018200780c */ /* 0x042fe20003f26270 */
[----:B------:R-:W1:Y:S01]  /*121a0*/  SHFL.IDX PT, R0, R0, 0x1, 0x1c1f ;  /* 0x003c1f0000007f89 */ /* 0x000e6200000e0000 */
[----:B------:R-:W-:Y:S02]  /*121b0*/  ISETP.GE.AND P0, PT, R130, 0x2, PT ;  /* 0x000000028200780c */ /* 0x000fe40003f06270 */
[----:B------:R-:W-:Y:S02]  /*121c0*/  LOP3.LUT R230, R230, 0xffffbfff, RZ, 0xc0, !PT ;  /* 0xffffbfffe6e67812 */ /* 0x000fe400078ec0ff */
[C---:B------:R-:W-:Y:S02]  /*121d0*/  ISETP.GE.AND P2, PT, R130.reuse, 0x9, PT ;  /* 0x000000098200780c */ /* 0x040fe40003f46270 */
[C---:B------:R-:W-:Y:S02]  /*121e0*/  ISETP.GE.AND P6, PT, R130.reuse, 0x42, PT ;  /* 0x000000428200780c */ /* 0x040fe40003fc6270 */
[C---:B------:R-:W-:Y:S02]  /*121f0*/  ISETP.GE.AND P5, PT, R130.reuse, 0x49, PT ;  /* 0x000000498200780c */ /* 0x040fe40003fa6270 */
[----:B------:R-:W-:Y:S02]  /*12200*/  ISETP.GE.AND P4, PT, R130, 0x4a, PT ;  /* 0x0000004a8200780c */ /* 0x000fe40003f86270 */
[----:B------:R-:W-:Y:S02]  /*12210*/  @P1 LOP3.LUT R230, R230, 0x4000, RZ, 0xfc, !PT ;  /* 0x00004000e6e61812 */ /* 0x000fe400078efcff */
[C---:B------:R-:W-:Y:S02]  /*12220*/  ISETP.GT.AND P1, PT, R131.reuse, RZ, !P1 ;  /* 0x000000ff8300720c */ /* 0x040fe40004f24270 */
[----:B------:R-:W-:Y:S02]  /*12230*/  LOP3.LUT R230, R230, 0xfffeffff, RZ, 0xc0, !PT ;  /* 0xfffeffffe6e67812 */ /* 0x000fe400078ec0ff */
[----:B------:R-:W-:Y:S02]  /*12240*/  ISETP.LT.OR P1, PT, R132, 0x1, P1 ;  /* 0x000000018400780c */ /* 0x000fe40000f21670 */
[----:B------:R-:W-:Y:S02]  /*12250*/  @P0 LOP3.LUT R230, R230, 0x10000, RZ, 0xfc, !PT ;  /* 0x00010000e6e60812 */ /* 0x000fe400078efcff */
[----:B------:R-:W-:Y:S01]  /*12260*/  ISETP.GT.AND P0, PT, R131, 0x1, !P0 ;  /* 0x000000018300780c */ /* 0x000fe20004704270 */
[--C-:B-1----:R-:W-:Y:S01]  /*12270*/  IMAD.IADD R129, R129, 0x1, R0.reuse ;  /* 0x0000000181817824 */ /* 0x102fe200078e0200 */
[----:B------:R-:W-:Y:S01]  /*12280*/  FSEL R128, R4, -INF , !P1 ;  /* 0xff80000004807808 */ /* 0x000fe20004800000 */
[----:B------:R-:W-:Y:S01]  /*12290*/  IMAD.IADD R119, R119, 0x1, R0 ;  /* 0x0000000177777824 */ /* 0x000fe200078e0200 */
[----:B------:R-:W-:Y:S02]  /*122a0*/  ISETP.GE.AND P1, PT, R130, 0xa, PT ;  /* 0x0000000a8200780c */ /* 0x000fe40003f26270 */
[----:B------:R-:W-:Y:S02]  /*122b0*/  ISETP.LT.OR P0, PT, R132, 0x2, P0 ;  /* 0x000000028400780c */ /* 0x000fe40000701670 */
[----:B------:R-:W-:Y:S02]  /*122c0*/  LOP3.LUT R230, R230, 0xffff7fff, RZ, 0xc0, !PT ;  /* 0xffff7fffe6e67812 */ /* 0x000fe400078ec0ff */
[----:B------:R-:W-:Y:S02]  /*122d0*/  FSEL R118, R5, -INF , !P0 ;  /* 0xff80000005767808 */ /* 0x000fe40004000000 */
[----:B------:R-:W-:Y:S02]  /*122e0*/  @P2 LOP3.LUT R230, R230, 0x8000, RZ, 0xfc, !PT ;  /* 0x00008000e6e62812 */ /* 0x000fe400078efcff */
[C---:B------:R-:W-:Y:S02]  /*122f0*/  ISETP.GT.AND P0, PT, R131.reuse, 0x8, !P2 ;  /* 0x000000088300780c */ /* 0x040fe40005704270 */
        /* <DEDUP_REMOVED lines=16> */
[----:B------:R-:W-:Y:S02]  /*12400*/  ISETP.GT.AND P0, PT, R131, 0x11, !P1 ;  /* 0x000000118300780c */ /* 0x000fe40004f04270 */
[----:B------:R-:W-:Y:S02]  /*12410*/  ISETP.GE.AND P3, PT, R130, 0x59, PT ;  /* 0x000000598200780c */ /* 0x000fe40003f66270 */
        /* <DEDUP_REMOVED lines=89> */
[----:B------:R-:W-:Y:S11]  /*129b0*/  ISETP.GE.AND P0, PT, R130, 0x5a, PT ;  /* 0x0000005a8200780c */ /* 0x000ff60003f06270 */
[----:B------:R-:W-:Y:S02]  /*129c0*/  @!UPT UIADD3 URZ, URZ, URZ, URZ ;  /* 0x0000003f3f3ff290 */ /* 0x000fe4000fffe03f */
[----:B------:R-:W-:Y:S02]  /*129d0*/  @P0 LOP3.LUT R230, R230, 0x40000, RZ, 0xfc, !PT ;  /* 0x00040000e6e60812 */ /* 0x000fe400078efcff */
[----:B------:R-:W-:Y:S04]  /*129e0*/  ISETP.GT.AND P0, PT, R131, 0x59, !P0 ;  /* 0x000000598300780c */ /* 0x000fe80004704270 */
[----:B------:R-:W-:Y:S04]  /*129f0*/  ISETP.LT.OR P0, PT, R132, 0x5a, P0 ;  /* 0x0000005a8400780c */ /* 0x000fe80000701670 */
        /* <DEDUP_REMOVED lines=17> */
.L_x_2148:
[----:B------:R-:W-:Y:S04]  /*12b10*/  MOV R0, c[0x0][0x32c] ;  /* 0x0000cb0000007a02 */ /* 0x000fe80000000f00 */
[----:B------:R-:W-:Y:S11]  /*12b20*/  ISETP.NE.AND P0, PT, R0, 0x1, PT ;  /* 0x000000010000780c */ /* 0x000ff60003f05270 */
[----:B------:R-:W-:Y:S02]  /*12b30*/  @!UPT UIADD3 URZ, URZ, URZ, URZ ;  /* 0x0000003f3f3ff290 */ /* 0x000fe4000fffe03f */
[----:B------:R-:W-:Y:S05]  /*12b40*/  @P0 IMAD.HI.U32 R0, R4, c[0x0][0x330], RZ ;  /* 0x0000cc0004000a27 */ /* 0x000fea00078e00ff */
[----:B------:R-:W-:Y:S02]  /*12b50*/  @P0 SHF.R.U32.HI R4, RZ, c[0x0][0x334], R0 ;  /* 0x0000cd00ff040a19 */ /* 0x000fe40000011600 */
.L_x_2149:
[----:B------:R-:W-:Y:S05]  /*12b60*/  BSYNC B0 ;  /* 0x0000000000007941 */ /* 0x000fea0003800000 */
.L_x_2147:
[----:B------:R-:W-:Y:S04]  /*12b70*/  IMAD.IADD R130, R130, 0x1, -R217 ;  /* 0x0000000182827824 */ /* 0x000fe800078e0ad9 */
[----:B------:R-:W-:Y:S05]  /*12b80*/  IMAD R130, R4, c[0x0][0x32c], R130 ;  /* 0x0000cb0004827a24 */ /* 0x000fea00078e0282 */
[----:B------:R-:W-:Y:S02]  /*12b90*/  IADD3 R0, R130, c[0x0][0x32c], RZ ;  /* 0x0000cb0082007a10 */ /* 0x000fe40007ffe0ff */
[----:B------:R-:W-:Y:S02]  /*12ba0*/  IMNMX R119, R119, R130, !PT ;  /* 0x0000008277777217 */ /* 0x000fe40007800200 */
[----:B------:R-:W-:Y:S02]  /*12bb0*/  IMNMX R129, R129, R0, PT ;  /* 0x0000000081817217 */ /* 0x000fe40003800200 */
.L_x_2146:
[----:B------:R-:W-:Y:S01]  /*12bc0*/  LOP3.LUT P0, RZ, R230, 0x4000, RZ, 0xc0, !PT ;  /* 0x00004000e6ff7812 */ /* 0x000fe2000780c0ff */
[----:B------:R-:W-:Y:S01]  /*12bd0*/  IMAD.MOV.U32 R32, RZ, RZ, R28 ;  /* 0x000000ffff207224 */ /* 0x000fe200078e001c */
[----:B------:R-:W-:Y:S01]  /*12be0*/  FMNMX.FTZ R0, R128, R3, !PT ;  /* 0x0000000380007209 */ /* 0x000fe20007810000 */
[----:B------:R-:W-:Y:S01]  /*12bf0*/  IMAD.MOV.U32 R41, RZ, RZ, R33 ;  /* 0x000000ffff297224 */ /* 0x000fe200078e0021 */
[----:B------:R-:W-:Y:S01]  /*12c00*/  ISETP.GT.AND P0, PT, R119, RZ, !P0 ;  /* 0x000000ff7700720c */ /* 0x000fe20004704270 */
[----:B------:R-:W-:Y:S01]  /*12c10*/  IMAD.MOV.U32 R36, RZ, RZ, R133 ;  /* 0x000000ffff247224 */ /* 0x000fe200078e0085 */
        /* <DEDUP_REMOVED lines=33> */
[----:B------:R-:W-:Y:S02]  /*12e30*/  MOV R33, R29 ;  /* 0x0000001d00217202 */ /* 0x000fe40000000f00 */
        /* <DEDUP_REMOVED lines=33> */
[----:B------:R-:W-:Y:S01]  /*13050*/  LOP3.LUT P0, RZ, R230, 0x40, RZ, 0xc0, !PT ;  /* 0x00000040e6ff7812 */ /* 0x000fe2000780c0ff */
[----:B------:R-:W-:Y:S01]  /*13060*/  LDSM.16.MT88.4 R20, [R190] ;  /* 0x00000000be14783b */ /* 0x000fe20000004200 */
        /* <DEDUP_REMOVED lines=14> */
[----:B------:R-:W1:Y:S01]  /*13150*/  SHFL.BFLY PT, R6, R0, 0x2, 0x1f ;  /* 0x0c401f0000067f89 */ /* 0x000e6200000e0000 */
[----:B------:R-:W-:Y:S02]  /*13160*/  FMNMX.FTZ R4, R48, R4, !PT ;  /* 0x0000000430047209 */ /* 0x000fe40007810000 */
[C---:B------:R-:W-:Y:S02]  /*13170*/  ISETP.GT.AND P0, PT, R119.reuse, 0x30, !P0 ;  /* 0x000000307700780c */ /* 0x040fe40004704270 */
[----:B------:R-:W-:Y:S02]  /*13180*/  ISETP.GT.AND P1, PT, R119, 0x50, !P1 ;  /* 0x000000507700780c */ /* 0x000fe40004f24270 */
[----:B------:R-:W-:Y:S02]  /*13190*/  ISETP.LT.OR P0, PT, R129, 0x31, P0 ;  /* 0x000000318100780c */ /* 0x000fe40000701670 */
[----:B------:R-:W-:Y:S02]  /*131a0*/  ISETP.GT.AND P3, PT, R119, 0x58, !P3 ;  /* 0x000000587700780c */ /* 0x000fe40005f64270 */
[----:B------:R-:W-:Y:S02]  /*131b0*/  FSEL R17, R30, -INF , !P0 ;  /* 0xff8000001e117808 */ /* 0x000fe40004000000 */
[----:B------:R-:W-:Y:S02]  /*131c0*/  LOP3.LUT P0, RZ, R230, 0x8, RZ, 0xc0, !PT ;  /* 0x00000008e6ff7812 */ /* 0x000fe4000780c0ff */
[----:B------:R-:W-:Y:S02]  /*131d0*/  FMNMX.FTZ R4, R17, R4, !PT ;  /* 0x0000000411047209 */ /* 0x000fe40007810000 */
[----:B------:R-:W-:Y:S04]  /*131e0*/  ISETP.GT.AND P0, PT, R119, 0x31, !P0 ;  /* 0x000000317700780c */ /* 0x000fe80004704270 */
[----:B------:R-:W-:Y:S02]  /*131f0*/  ISETP.LT.OR P0, PT, R129, 0x32, P0 ;  /* 0x000000328100780c */ /* 0x000fe40000701670 */
[----:B-1----:R-:W-:Y:S02]  /*13200*/  FMNMX.FTZ R6, R0, R6, !PT ;  /* 0x0000000600067209 */ /* 0x002fe40007810000 */
[----:B------:R-:W-:Y:S02]  /*13210*/  FSEL R25, R31, -INF , !P0 ;  /* 0xff8000001f197808 */ /* 0x000fe40004000000 */
[----:B------:R-:W-:Y:S01]  /*13220*/  LOP3.LUT P0, RZ, R230, 0x4, RZ, 0xc0, !PT ;  /* 0x00000004e6ff7812 */ /* 0x000fe2000780c0ff */
[----:B------:R-:W1:Y:S01]  /*13230*/  SHFL.BFLY PT, R13, R6, 0x1, 0x1f ;  /* 0x0c201f00060d7f89 */ /* 0x000e6200000e0000 */
[----:B------:R-:W-:Y:S02]  /*13240*/  FMNMX.FTZ R4, R25, R4, !PT ;  /* 0x0000000419047209 */ /* 0x000fe40007810000 */
[----:B------:R-:W-:Y:S04]  /*13250*/  ISETP.GT.AND P0, PT, R119, 0x38, !P0 ;  /* 0x000000387700780c */ /* 0x000fe80004704270 */
[----:B------:R-:W-:Y:S01]  /*13260*/  ISETP.LT.OR P0, PT, R129, 0x39, P0 ;  /* 0x000000398100780c */ /* 0x000fe20000701670 */
[----:B------:R-:W-:Y:S03]  /*13270*/  LDSM.16.MT88.4 R28, [R189] ;  /* 0x00000000bd1c783b */ /* 0x000fe60000004200 */
        /* <DEDUP_REMOVED lines=10> */
[----:B------:R-:W-:Y:S02]  /*13320*/  FSEL R249, R38, -INF , !P0 ;  /* 0xff80000026f97808 */ /* 0x000fe40004000000 */
[----:B------:R-:W-:Y:S02]  /*13330*/  ISETP.GT.AND P0, PT, R119, 0x41, !P6 ;  /* 0x000000417700780c */ /* 0x000fe40007704270 */
[----:B------:R-:W-:Y:S02]  /*13340*/  FMNMX.FTZ R4, R249, R4, !PT ;  /* 0x00000004f9047209 */ /* 0x000fe40007810000 */
[----:B------:R-:W-:Y:S02]  /*13350*/  ISETP.LT.OR P0, PT, R129, 0x42, P0 ;  /* 0x000000428100780c */ /* 0x000fe40000701670 */
[----:B------:R-:W-:Y:S02]  /*13360*/  LOP3.LUT P6, RZ, R230, 0x40000, RZ, 0xc0, !PT ;  /* 0x00040000e6ff7812 */ /* 0x000fe400078cc0ff */
[----:B------:R-:W-:Y:S02]  /*13370*/  FSEL R176, R39, -INF , !P0 ;  /* 0xff80000027b07808 */ /* 0x000fe40004000000 */
[----:B------:R-:W-:Y:S02]  /*13380*/  ISETP.GT.AND P0, PT, R119, 0x48, !P5 ;  /* 0x000000487700780c */ /* 0x000fe40006f04270 */
[----:B------:R-:W-:Y:S02]  /*13390*/  FMNMX.FTZ R4, R176, R4, !PT ;  /* 0x00000004b0047209 */ /* 0x000fe40007810000 */
[----:B------:R-:W-:Y:S04]  /*133a0*/  ISETP.LT.OR P0, PT, R129, 0x49, P0 ;  /* 0x000000498100780c */ /* 0x000fe80000701670 */
[----:B------:R-:W-:Y:S02]  /*133b0*/  FSEL R166, R42, -INF , !P0 ;  /* 0xff8000002aa67808 */ /* 0x000fe40004000000 */
[----:B------:R-:W-:Y:S02]  /*133c0*/  ISETP.GT.AND P0, PT, R119, 0x49, !P4 ;  /* 0x000000497700780c */ /* 0x000fe40006704270 */
[----:B------:R-:W-:Y:S02]  /*133d0*/  FMNMX.FTZ R4, R166, R4, !PT ;  /* 0x00000004a6047209 */ /* 0x000fe40007810000 */
[----:B------:R-:W-:Y:S04]  /*133e0*/  ISETP.LT.OR P0, PT, R129, 0x4a, P0 ;  /* 0x0000004a8100780c */ /* 0x000fe80000701670 */
[----:B------:R-:W-:Y:S02]  /*133f0*/  FSEL R165, R43, -INF , !P0 ;  /* 0xff8000002ba57808 */ /* 0x000fe40004000000 */
[----:B------:R-:W-:Y:S02]  /*13400*/  ISETP.GT.AND P0, PT, R119, 0x51, !P2 ;  /* 0x000000517700780c */ /* 0x000fe40005704270 */
[C---:B------:R-:W-:Y:S02]  /*13410*/  ISETP.LT.OR P2, PT, R129.reuse, 0x51, P1 ;  /* 0x000000518100780c */ /* 0x040fe40000f41670 */
[----:B------:R-:W-:Y:S02]  /*13420*/  ISETP.LT.OR P1, PT, R129, 0x52, P0 ;  /* 0x000000528100780c */ /* 0x000fe40000721670 */
[----:B------:R-:W-:Y:S02]  /*13430*/  FSEL R154, R46, -INF , !P2 ;  /* 0xff8000002e9a7808 */ /* 0x000fe40005000000 */
[----:B------:R-:W-:Y:S02]  /*13440*/  FMNMX.FTZ R4, R165, R4, !PT ;  /* 0x00000004a5047209 */ /* 0x000fe40007810000 */
[----:B------:R-:W-:Y:S02]  /*13450*/  FSEL R148, R47, -INF , !P1 ;  /* 0xff8000002f947808 */ /* 0x000fe40004800000 */
[----:B------:R-:W-:Y:S01]  /*13460*/  FMNMX.FTZ R4, R154, R4, !PT ;  /* 0x000000049a047209 */ /* 0x000fe20007810000 */
[----:B------:R-:W-:Y:S01]  /*13470*/  LDSM.16.MT88.4 R44, [R191+0x3000] ;  /* 0x00300000bf2c783b */ /* 0x000fe20000004200 */
[----:B------:R-:W-:Y:S02]  /*13480*/  ISETP.GT.AND P0, PT, R119, 0x59, !P6 ;  /* 0x000000597700780c */ /* 0x000fe40007704270 */
[C---:B------:R-:W-:Y:S02]  /*13490*/  ISETP.LT.OR P1, PT, R129.reuse, 0x59, P3 ;  /* 0x000000598100780c */ /* 0x040fe40001f21670 */
[----:B------:R-:W-:Y:S02]  /*134a0*/  ISETP.LT.OR P0, PT, R129, 0x5a, P0 ;  /* 0x0000005a8100780c */ /* 0x000fe40000701670 */
[----:B------:R-:W-:Y:S02]  /*134b0*/  FSEL R141, R50, -INF , !P1 ;  /* 0xff800000328d7808 */ /* 0x000fe40004800000 */
[----:B------:R-:W-:Y:S02]  /*134c0*/  FMNMX.FTZ R0, R148, R4, !PT ;  /* 0x0000000494007209 */ /* 0x000fe40007810000 */
[----:B------:R-:W-:Y:S02]  /*134d0*/  FSEL R119, R51, -INF , !P0 ;  /* 0xff80000033777808 */ /* 0x000fe40004000000 */
        /* <DEDUP_REMOVED lines=14> */
[----:B------:R-:W-:Y:S02]  /*135c0*/  FMUL.FTZ R3, R3, c[0x0][0x2d0] ;  /* 0x0000b40003037a20 */ /* 0x000fe40000410000 */
        /* <DEDUP_REMOVED lines=11> */
[----:B------:R-:W3:Y:S01]  /*13680*/  MUFU.EX2 R135, R135 ;  /* 0x0000008700877308 */ /* 0x000ee20000000800 */
[--C-:B------:R-:W-:Y:S02]  /*13690*/  FFMA.FTZ R250, R250, c[0x0][0x2d0], -R156.reuse ;  /* 0x0000b400fafa7a23 */ /* 0x100fe4000001089c */
[--C-:B------:R-:W-:Y:S02]  /*136a0*/  FFMA.FTZ R246, R246, c[0x0][0x2d0], -R156.reuse ;  /* 0x0000b400f6f67a23 */ /* 0x100fe4000001089c */
[--C-:B------:R-:W-:Y:S02]  /*136b0*/  FFMA.FTZ R177, R177, c[0x0][0x2d0], -R156.reuse ;  /* 0x0000b400b1b17a23 */ /* 0x100fe4000001089c */
[--C-:B------:R-:W-:Y:S02]  /*136c0*/  FFMA.FTZ R167, R167, c[0x0][0x2d0], -R156.reuse ;  /* 0x0000b400a7a77a23 */ /* 0x100fe4000001089c */
[--C-:B------:R-:W-:Y:S01]  /*136d0*/  FFMA.FTZ R152, R152, c[0x0][0x2d0], -R156.reuse ;  /* 0x0000b40098987a23 */ /* 0x100fe2000001089c */
[----:B------:R-:W-:Y:S01]  /*136e0*/  MUFU.EX2 R132, R132 ;  /* 0x0000008400847308 */ /* 0x000fe20000000800 */
[----:B------:R-:W-:Y:S01]  /*136f0*/  FFMA.FTZ R151, R151, c[0x0][0x2d0], -R156 ;  /* 0x0000b40097977a23 */ /* 0x000fe2000001089c */
[----:B-1----:R-:W-:Y:S01]  /*13700*/  FMNMX.FTZ R118, R5, R4, !PT ;  /* 0x0000000405767209 */ /* 0x002fe20007810000 */
[C---:B--2---:R-:W-:Y:S01]  /*13710*/  FMUL.FTZ R5, R3.reuse, R113 ;  /* 0x0000007103057220 */ /* 0x044fe20000410000 */
[----:B------:R-:W-:Y:S01]  /*13720*/  MOV R113, R24 ;  /* 0x0000001800717202 */ /* 0x000fe20000000f00 */
[C---:B------:R-:W-:Y:S01]  /*13730*/  FMUL.FTZ R8, R3.reuse, R108 ;  /* 0x0000006c03087220 */ /* 0x040fe20000410000 */
[C---:B------:R-:W-:Y:S01]  /*13740*/  FSETP.NEU.FTZ.AND P0, PT, R118.reuse, -INF , PT ;  /* 0xff8000007600780b */ /* 0x040fe20003f1d000 */
[C---:B------:R-:W-:Y:S03]  /*13750*/  FMUL.FTZ R140, R118.reuse, c[0x0][0x2d0] ;  /* 0x0000b400768c7a20 */ /* 0x040fe60000410000 */
[----:B------:R-:W1:Y:S01]  /*13760*/  MUFU.EX2 R134, R134 ;  /* 0x0000008600867308 */ /* 0x000e620000000800 */
[----:B------:R-:W-:Y:S01]  /*13770*/  FSEL R4, R118, RZ, P0 ;  /* 0x000000ff76047208 */ /* 0x000fe20000000000 */
[----:B------:R-:W-:Y:S01]  /*13780*/  FMUL.FTZ R9, R3, R109 ;  /* 0x0000006d03097220 */ /* 0x000fe20000410000 */
[----:B------:R-:W-:Y:S01]  /*13790*/  FSEL R140, R140, RZ, P0 ;  /* 0x000000ff8c8c7208 */ /* 0x000fe20000000000 */
[----:B------:R-:W-:Y:S01]  /*137a0*/  IMAD.MOV.U32 R109, RZ, RZ, R36 ;  /* 0x000000ffff6d7224 */ /* 0x000fe200078e0024 */
[----:B---3--:R-:W-:Y:S01]  /*137b0*/  F2FP.BF16.PACK_AB R128, R133, R135 ;  /* 0x000000878580723e */ /* 0x008fe200000010ff */
[----:B------:R-:W-:Y:S01]  /*137c0*/  FADD.FTZ R2, -R4, R2 ;  /* 0x0000000204027221 */ /* 0x000fe20000010100 */
[----:B------:R-:W-:Y:S01]  /*137d0*/  LDSM.16.MT88.4 R36, [R188] ;  /* 0x00000000bc24783b */ /* 0x000fe20000004200 */
[--C-:B------:R-:W-:Y:S01]  /*137e0*/  FFMA.FTZ R139, R12, c[0x0][0x2d0], -R140.reuse ;  /* 0x0000b4000c8b7a23 */ /* 0x100fe2000001088c */
[----:B------:R-:W-:Y:S01]  /*137f0*/  ISETP.GT.AND P0, PT, R245, R244, PT ;  /* 0x000000f4f500720c */ /* 0x000fe20003f04270 */
[--C-:B------:R-:W-:Y:S01]  /*13800*/  FFMA.FTZ R138, R7, c[0x0][0x2d0], -R140.reuse ;  /* 0x0000b400078a7a23 */ /* 0x100fe2000001088c */
[----:B------:R-:W-:Y:S01]  /*13810*/  MUFU.EX2 R143, R143 ;  /* 0x0000008f008f7308 */ /* 0x000fe20000000800 */
[--C-:B------:R-:W-:Y:S02]  /*13820*/  FFMA.FTZ R137, R10, c[0x0][0x2d0], -R140.reuse ;  /* 0x0000b4000a897a23 */ /* 0x100fe4000001088c */
[----:B------:R-:W-:Y:S01]  /*13830*/  FFMA.FTZ R136, R11, c[0x0][0x2d0], -R140 ;  /* 0x0000b4000b887a23 */ /* 0x000fe2000001088c */
[----:B------:R-:W2:Y:S01]  /*13840*/  LDSM.16.MT88.4 R12, [R191] ;  /* 0x00000000bf0c783b */ /* 0x000ea20000004200 */
[----:B------:R-:W-:Y:S02]  /*13850*/  FMUL.FTZ R2, R2, c[0x0][0x2d0] ;  /* 0x0000b40002027a20 */ /* 0x000fe40000410000 */
[C---:B------:R-:W-:Y:S02]  /*13860*/  FMUL.FTZ R4, R3.reuse, R112 ;  /* 0x0000007003047220 */ /* 0x040fe40000410000 */
[----:B------:R-:W-:Y:S01]  /*13870*/  IMAD.MOV.U32 R112, RZ, RZ, R16 ;  /* 0x000000ffff707224 */ /* 0x000fe200078e0010 */
[----:B------:R-:W-:Y:S01]  /*13880*/  MUFU.EX2 R139, R139 ;  /* 0x0000008b008b7308 */ /* 0x000fe20000000800 */
[C---:B------:R-:W-:Y:S01]  /*13890*/  FMUL.FTZ R16, R3.reuse, R72 ;  /* 0x0000004803107220 */ /* 0x040fe20000410000 */
[----:B-1----:R-:W-:Y:S01]  /*138a0*/  F2FP.BF16.PACK_AB R130, R134, R132 ;  /* 0x000000848682723e */ /* 0x002fe200000010ff */
[C---:B------:R-:W-:Y:S02]  /*138b0*/  FMUL.FTZ R24, R3.reuse, R80 ;  /* 0x0000005003187220 */ /* 0x040fe40000410000 */
[----:B------:R-:W-:Y:S02]  /*138c0*/  IMAD.MOV.U32 R108, RZ, RZ, R41 ;  /* 0x000000ffff6c7224 */ /* 0x000fe400078e0029 */
[C---:B------:R-:W-:Y:S03]  /*138d0*/  FMUL.FTZ R41, R3.reuse, R97 ;  /* 0x0000006103297220 */ /* 0x040fe60000410000 */
[----:B------:R-:W1:Y:S01]  /*138e0*/  MUFU.EX2 R2, R2 ;  /* 0x0000000200027308 */ /* 0x000e620000000800 */
[C---:B------:R-:W-:Y:S02]  /*138f0*/  FMUL.FTZ R49, R3.reuse, R105 ;  /* 0x0000006903317220 */ /* 0x040fe40000410000 */
[C---:B------:R-:W-:Y:S02]  /*13900*/  FMUL.FTZ R52, R3.reuse, R52 ;  /* 0x0000003403347220 */ /* 0x040fe40000410000 */
[----:B------:R-:W-:Y:S02]  /*13910*/  FMUL.FTZ R53, R3, R53 ;  /* 0x0000003503357220 */ /* 0x000fe40000410000 */
[--C-:B------:R-:W-:Y:S02]  /*13920*/  FFMA.FTZ R157, R157, c[0x0][0x2d0], -R140.reuse ;  /* 0x0000b4009d9d7a23 */ /* 0x100fe4000001088c */
[--C-:B------:R-:W-:Y:S01]  /*13930*/  FFMA.FTZ R158, R158, c[0x0][0x2d0], -R140.reuse ;  /* 0x0000b4009e9e7a23 */ /* 0x100fe2000001088c */
[----:B------:R-:W3:Y:S01]  /*13940*/  MUFU.EX2 R138, R138 ;  /* 0x0000008a008a7308 */ /* 0x000ee20000000800 */
[--C-:B------:R-:W-:Y:S02]  /*13950*/  FFMA.FTZ R159, R159, c[0x0][0x2d0], -R140.reuse ;  /* 0x0000b4009f9f7a23 */ /* 0x100fe4000001088c */
[----:B------:R-:W-:Y:S02]  /*13960*/  FFMA.FTZ R164, R164, c[0x0][0x2d0], -R140 ;  /* 0x0000b400a4a47a23 */ /* 0x000fe4000001088c */
        /* <DEDUP_REMOVED lines=10> */
[C---:B------:R-:W-:Y:S01]  /*13a10*/  FMUL.FTZ R11, R2.reuse, R111 ;  /* 0x0000006f020b7220 */ /* 0x040fe20000410000 */
[----:B------:R-:W-:Y:S01]  /*13a20*/  MOV R110, R33 ;  /* 0x00000021006e7202 */ /* 0x000fe20000000f00 */
[----:B------:R-:W-:Y:S01]  /*13a30*/  FMUL.FTZ R18, R2, R74 ;  /* 0x0000004a02127220 */ /* 0x000fe20000410000 */
[----:B---3--:R-:W-:Y:S01]  /*13a40*/  F2FP.BF16.PACK_AB R129, R138, R139 ;  /* 0x0000008b8a81723e */ /* 0x008fe200000010ff */
[C---:B------:R-:W-:Y:S02]  /*13a50*/  FMUL.FTZ R19, R2.reuse, R75 ;  /* 0x0000004b02137220 */ /* 0x040fe40000410000 */
[----:B------:R-:W-:Y:S02]  /*13a60*/  IMAD.MOV.U32 R115, RZ, RZ, R17 ;  /* 0x000000ffff737224 */ /* 0x000fe400078e0011 */
[C---:B------:R-:W-:Y:S01]  /*13a70*/  FMUL.FTZ R17, R3.reuse, R73 ;  /* 0x0000004903117220 */ /* 0x040fe20000410000 */
[----:B------:R-:W3:Y:S01]  /*13a80*/  MUFU.EX2 R150, R150 ;  /* 0x0000009600967308 */ /* 0x000ee20000000800 */
[C---:B------:R-:W-:Y:S01]  /*13a90*/  FMUL.FTZ R26, R2.reuse, R82 ;  /* 0x00000052021a7220 */ /* 0x040fe20000410000 */
[----:B------:R-:W-:Y:S01]  /*13aa0*/  LDSM.16.MT88.4 R72, [R189+0x3000] ;  /* 0x00300000bd48783b */ /* 0x000fe20000004200 */
[----:B------:R-:W-:Y:S02]  /*13ab0*/  FMUL.FTZ R27, R2, R83 ;  /* 0x00000053021b7220 */ /* 0x000fe40000410000 */
[----:B------:R-:W-:Y:S02]  /*13ac0*/  IMAD.MOV.U32 R114, RZ, RZ, R25 ;  /* 0x000000ffff727224 */ /* 0x000fe400078e0019 */
[C---:B------:R-:W-:Y:S02]  /*13ad0*/  FMUL.FTZ R25, R3.reuse, R81 ;  /* 0x0000005103197220 */ /* 0x040fe40000410000 */
[----:B------:R-:W-:Y:S01]  /*13ae0*/  IMAD.MOV.U32 R111, RZ, RZ, R32 ;  /* 0x000000ffff6f7224 */ /* 0x000fe200078e0020 */
[----:B------:R-:W-:Y:S01]  /*13af0*/  LDSM.16.MT88.4 R80, [R191+0x800] ;  /* 0x00080000bf50783b */ /* 0x000fe20000004200 */
[C---:B------:R-:W-:Y:S01]  /*13b00*/  FMUL.FTZ R32, R3.reuse, R88 ;  /* 0x0000005803207220 */ /* 0x040fe20000410000 */
[----:B------:R-:W-:Y:S01]  /*13b10*/  MUFU.EX2 R153, R153 ;  /* 0x0000009900997308 */ /* 0x000fe20000000800 */
[C---:B------:R-:W-:Y:S01]  /*13b20*/  FMUL.FTZ R33, R3.reuse, R89 ;  /* 0x0000005903217220 */ /* 0x040fe20000410000 */
[----:B-1----:R-:W-:Y:S01]  /*13b30*/  F2FP.BF16.PACK_AB R131, R136, R137 ;  /* 0x000000898883723e */ /* 0x002fe200000010ff */
[C---:B------:R-:W-:Y:S02]  /*13b40*/  FMUL.FTZ R34, R2.reuse, R90 ;  /* 0x0000005a02227220 */ /* 0x040fe40000410000 */
[C---:B------:R-:W-:Y:S02]  /*13b50*/  FMUL.FTZ R35, R2.reuse, R91 ;  /* 0x0000005b02237220 */ /* 0x040fe40000410000 */
[----:B------:R-:W-:Y:S01]  /*13b60*/  LDSM.16.MT88.4 R88, [R188+0x800] ;  /* 0x00080000bc58783b */ /* 0x000fe20000004200 */
[C---:B------:R-:W-:Y:S01]  /*13b70*/  FMUL.FTZ R42, R2.reuse, R98 ;  /* 0x00000062022a7220 */ /* 0x040fe20000410000 */
[C---:B--2---:R-:W-:Y:S01]  /*13b80*/  HMMA.16816.F32.BF16 R4, R128.reuse, R12, R4 ;  /* 0x0000000c8004723c */ /* 0x044fe20000041804 */
[----:B------:R-:W-:Y:S04]  /*13b90*/  MUFU.EX2 R155, R155 ;  /* 0x0000009b009b7308 */ /* 0x000fe80000000800 */
        /* <DEDUP_REMOVED lines=8> */
[----:B------:R-:W1:Y:S01]  /*13c20*/  MUFU.EX2 R158, R158 ;  /* 0x0000009e009e7308 */ /* 0x000e620000000800 */
[----:B------:R-:W2:Y:S01]  /*13c30*/  LDSM.16.MT88.4 R68, [R190+0x3000] ;  /* 0x00300000be44783b */ /* 0x000ea20000004200 */
[C---:B------:R-:W-:Y:S02]  /*13c40*/  FMUL.FTZ R51, R2.reuse, R107 ;  /* 0x0000006b02337220 */ /* 0x040fe40000410000 */
[C---:B------:R-:W-:Y:S02]  /*13c50*/  FMUL.FTZ R54, R2.reuse, R54 ;  /* 0x0000003602367220 */ /* 0x040fe40000410000 */
[C---:B------:R-:W-:Y:S03]  /*13c60*/  HMMA.16816.F32.BF16 R12, R128.reuse, R20, R12 ;  /* 0x00000014800c723c */ /* 0x040fe6000004180c */
[C---:B------:R-:W-:Y:S01]  /*13c70*/  FMUL.FTZ R55, R2.reuse, R55 ;  /* 0x0000003702377220 */ /* 0x040fe20000410000 */
[----:B------:R-:W-:Y:S01]  /*13c80*/  MUFU.EX2 R159, R159 ;  /* 0x0000009f009f7308 */ /* 0x000fe20000000800 */
[C---:B------:R-:W-:Y:S02]  /*13c90*/  FMUL.FTZ R58, R2.reuse, R58 ;  /* 0x0000003a023a7220 */ /* 0x040fe40000410000 */
[C---:B------:R-:W-:Y:S01]  /*13ca0*/  FMUL.FTZ R20, R3.reuse, R76 ;  /* 0x0000004c03147220 */ /* 0x040fe20000410000 */
[C---:B------:R-:W-:Y:S04]  /*13cb0*/  HMMA.16816.F32.BF16 R16, R128.reuse, R22, R16 ;  /* 0x000000168010723c */ /* 0x040fe80000041810 */
[C---:B------:R-:W-:Y:S02]  /*13cc0*/  FMUL.FTZ R21, R3.reuse, R77 ;  /* 0x0000004d03157220 */ /* 0x040fe40000410000 */
[C---:B------:R-:W-:Y:S01]  /*13cd0*/  FMUL.FTZ R59, R2.reuse, R59 ;  /* 0x0000003b023b7220 */ /* 0x040fe20000410000 */
[----:B------:R-:W4:Y:S01]  /*13ce0*/  MUFU.EX2 R164, R164 ;  /* 0x000000a400a47308 */ /* 0x000f220000000800 */
[C---:B------:R-:W-:Y:S04]  /*13cf0*/  FMUL.FTZ R22, R2.reuse, R78 ;  /* 0x0000004e02167220 */ /* 0x040fe80000410000 */
[C---:B------:R-:W-:Y:S02]  /*13d00*/  FMUL.FTZ R23, R2.reuse, R79 ;  /* 0x0000004f02177220 */ /* 0x040fe40000410000 */
[----:B------:R-:W5:Y:S01]  /*13d10*/  LDSM.16.MT88.4 R76, [R188+0x3000] ;  /* 0x00300000bc4c783b */ /* 0x000f620000004200 */
[C---:B------:R-:W-:Y:S02]  /*13d20*/  FMUL.FTZ R62, R2.reuse, R62 ;  /* 0x0000003e023e7220 */ /* 0x040fe40000410000 */
[C---:B------:R-:W-:Y:S01]  /*13d30*/  FMUL.FTZ R63, R2.reuse, R63 ;  /* 0x0000003f023f7220 */ /* 0x040fe20000410000 */
[----:B------:R-:W-:Y:S01]  /*13d40*/  MUFU.EX2 R179, R179 ;  /* 0x000000b300b37308 */ /* 0x000fe20000000800 */
[C---:B------:R-:W-:Y:S03]  /*13d50*/  HMMA.16816.F32.BF16 R20, R128.reuse, R28, R20 ;  /* 0x0000001c8014723c */ /* 0x040fe60000041814 */
[C---:B------:R-:W-:Y:S02]  /*13d60*/  FMUL.FTZ R65, R3.reuse, R65 ;  /* 0x0000004103417220 */ /* 0x040fe40000410000 */
[C---:B------:R-:W-:Y:S02]  /*13d70*/  FMUL.FTZ R66, R2.reuse, R66 ;  /* 0x0000004202427220 */ /* 0x040fe40000410000 */
[C---:B------:R-:W-:Y:S01]  /*13d80*/  FMUL.FTZ R28, R3.reuse, R84 ;  /* 0x00000054031c7220 */ /* 0x040fe20000410000 */
[C---:B------:R-:W-:Y:S01]  /*13d90*/  HMMA.16816.F32.BF16 R24, R128.reuse, R30, R24 ;  /* 0x0000001e8018723c */ /* 0x040fe20000041818 */
[----:B------:R-:W-:Y:S03]  /*13da0*/  MUFU.EX2 R178, R178 ;  /* 0x000000b200b27308 */ /* 0x000fe60000000800 */
[----:B------:R-:W-:Y:S02]  /*13db0*/  FMUL.FTZ R29, R3, R85 ;  /* 0x00000055031d7220 */ /* 0x000fe40000410000 */
[C---:B------:R-:W-:Y:S02]  /*13dc0*/  FMUL.FTZ R67, R2.reuse, R67 ;  /* 0x0000004302437220 */ /* 0x040fe40000410000 */
[C---:B------:R-:W-:Y:S03]  /*13dd0*/  FMUL.FTZ R30, R2.reuse, R86 ;  /* 0x00000056021e7220 */ /* 0x040fe60000410000 */
[----:B------:R-:W-:Y:S01]  /*13de0*/  MUFU.EX2 R247, R247 ;  /* 0x000000f700f77308 */ /* 0x000fe20000000800 */
[----:B------:R-:W-:Y:S02]  /*13df0*/  FMUL.FTZ R31, R2, R87 ;  /* 0x00000057021f7220 */ /* 0x000fe40000410000 */
[----:B------:R-:W-:Y:S01]  /*13e00*/  LDSM.16.MT88.4 R84, [R189+0x800] ;  /* 0x00080000bd54783b */ /* 0x000fe20000004200 */
[--C-:B------:R-:W-:Y:S02]  /*13e10*/  FFMA.FTZ R251, R251, c[0x0][0x2d0], -R140.reuse ;  /* 0x0000b400fbfb7a23 */ /* 0x100fe4000001088c */
[--C-:B------:R-:W-:Y:S02]  /*13e20*/  FFMA.FTZ R252, R252, c[0x0][0x2d0], -R140.reuse ;  /* 0x0000b400fcfc7a23 */ /* 0x100fe4000001088c */
[C---:B------:R-:W-:Y:S02]  /*13e30*/  HMMA.16816.F32.BF16 R28, R128.reuse, R36, R28 ;  /* 0x00000024801c723c */ /* 0x040fe4000004181c */
[----:B------:R-:W-:Y:S01]  /*13e40*/  MUFU.EX2 R248, R248 ;  /* 0x000000f800f87308 */ /* 0x000fe20000000800 */
[--C-:B------:R-:W-:Y:S02]  /*13e50*/  FFMA.FTZ R249, R249, c[0x0][0x2d0], -R140.reuse ;  /* 0x0000b400f9f97a23 */ /* 0x100fe4000001088c */
[----:B------:R-:W-:Y:S02]  /*13e60*/  FFMA.FTZ R176, R176, c[0x0][0x2d0], -R140 ;  /* 0x0000b400b0b07a23 */ /* 0x000fe4000001088c */
[C---:B------:R-:W-:Y:S01]  /*13e70*/  FMUL.FTZ R36, R3.reuse, R92 ;  /* 0x0000005c03247220 */ /* 0x040fe20000410000 */
[C---:B------:R-:W-:Y:S04]  /*13e80*/  HMMA.16816.F32.BF16 R32, R128.reuse, R38, R32 ;  /* 0x000000268020723c */ /* 0x040fe80000041820 */
[C---:B------:R-:W-:Y:S01]  /*13e90*/  FMUL.FTZ R37, R3.reuse, R93 ;  /* 0x0000005d03257220 */ /* 0x040fe20000410000 */
[----:B------:R-:W-:Y:S01]  /*13ea0*/  MOV R92, R48 ;  /* 0x00000030005c7202 */ /* 0x000fe20000000f00 */
[----:B------:R-:W-:Y:S01]  /*13eb0*/  IMAD.MOV.U32 R93, RZ, RZ, R40 ;  /* 0x000000ffff5d7224 */ /* 0x000fe200078e0028 */
[----:B------:R-:W1:Y:S01]  /*13ec0*/  MUFU.EX2 R251, R251 ;  /* 0x000000fb00fb7308 */ /* 0x000e620000000800 */
[C---:B------:R-:W-:Y:S04]  /*13ed0*/  FMUL.FTZ R38, R2.reuse, R94 ;  /* 0x0000005e02267220 */ /* 0x040fe80000410000 */
[----:B------:R-:W-:Y:S02]  /*13ee0*/  FMUL.FTZ R39, R2, R95 ;  /* 0x0000005f02277220 */ /* 0x000fe40000410000 */
[C---:B------:R-:W-:Y:S02]  /*13ef0*/  FMUL.FTZ R40, R3.reuse, R96 ;  /* 0x0000006003287220 */ /* 0x040fe40000410000 */
[----:B------:R-:W-:Y:S01]  /*13f00*/  FMUL.FTZ R48, R3, R104 ;  /* 0x0000006803307220 */ /* 0x000fe20000410000 */
[----:B------:R-:W-:Y:S01]  /*13f10*/  MUFU.EX2 R252, R252 ;  /* 0x000000fc00fc7308 */ /* 0x000fe20000000800 */
[--C-:B------:R-:W-:Y:S01]  /*13f20*/  FFMA.FTZ R166, R166, c[0x0][0x2d0], -R140.reuse ;  /* 0x0000b400a6a67a23 */ /* 0x100fe2000001088c */
[C---:B------:R-:W-:Y:S03]  /*13f30*/  HMMA.16816.F32.BF16 R36, R128.reuse, R44, R36 ;  /* 0x0000002c8024723c */ /* 0x040fe60000041824 */
[--C-:B------:R-:W-:Y:S02]  /*13f40*/  FFMA.FTZ R165, R165, c[0x0][0x2d0], -R140.reuse ;  /* 0x0000b400a5a57a23 */ /* 0x100fe4000001088c */
[--C-:B------:R-:W-:Y:S02]  /*13f50*/  FFMA.FTZ R148, R148, c[0x0][0x2d0], -R140.reuse ;  /* 0x0000b40094947a23 */ /* 0x100fe4000001088c */
[C---:B------:R-:W-:Y:S01]  /*13f60*/  FMUL.FTZ R44, R3.reuse, R100 ;  /* 0x00000064032c7220 */ /* 0x040fe20000410000 */
[C---:B------:R-:W-:Y:S01]  /*13f70*/  HMMA.16816.F32.BF16 R40, R128.reuse, R46, R40 ;  /* 0x0000002e8028723c */ /* 0x040fe20000041828 */
[----:B------:R-:W-:Y:S03]  /*13f80*/  MUFU.EX2 R250, R250 ;  /* 0x000000fa00fa7308 */ /* 0x000fe60000000800 */
[----:B------:R-:W-:Y:S02]  /*13f90*/  FMUL.FTZ R45, R3, R101 ;  /* 0x00000065032d7220 */ /* 0x000fe40000410000 */
[----:B------:R-:W-:Y:S02]  /*13fa0*/  FFMA.FTZ R141, R141, c[0x0][0x2d0], -R140 ;  /* 0x0000b4008d8d7a23 */ /* 0x000fe4000001088c */
[C---:B------:R-:W-:Y:S03]  /*13fb0*/  FMUL.FTZ R46, R2.reuse, R102 ;  /* 0x00000066022e7220 */ /* 0x040fe60000410000 */
[----:B------:R-:W-:Y:S01]  /*13fc0*/  MUFU.EX2 R246, R246 ;  /* 0x000000f600f67308 */ /* 0x000fe20000000800 */
[C---:B------:R-:W-:Y:S02]  /*13fd0*/  FMUL.FTZ R47, R2.reuse, R103 ;  /* 0x00000067022f7220 */ /* 0x040fe40000410000 */
[----:B------:R-:W-:Y:S02]  /*13fe0*/  FFMA.FTZ R149, R149, c[0x0][0x2d0], -R156 ;  /* 0x0000b40095957a23 */ /* 0x000fe4000001089c */
[----:B------:R-:W-:Y:S02]  /*13ff0*/  FFMA.FTZ R135, R3, R243, R135 ;  /* 0x000000f303877223 */ /* 0x000fe40000010087 */
[----:B------:R-:W-:Y:S01]  /*14000*/  FFMA.FTZ R139, R2, R242, R139 ;  /* 0x000000f2028b7223 */ /* 0x000fe2000001008b */
[C---:B--2---:R-:W-:Y:S02]  /*14010*/  HMMA.16816.F32.BF16 R44, R128.reuse, R68, R44 ;  /* 0x00000044802c723c */ /* 0x044fe4000004182c */
[----:B------:R-:W-:Y:S01]  /*14020*/  MUFU.EX2 R177, R177 ;  /* 0x000000b100b17308 */ /* 0x000fe20000000800 */
[----:B------:R-:W-:Y:S02]  /*14030*/  FADD.FTZ R135, R133, R135 ;  /* 0x0000008785877221 */ /* 0x000fe40000010000 */
[----:B------:R-:W-:Y:S02]  /*14040*/  FADD.FTZ R139, R138, R139 ;  /* 0x0000008b8a8b7221 */ /* 0x000fe40000010000 */
[----:B---3--:R-:W-:Y:S01]  /*14050*/  F2FP.BF16.PACK_AB R68, R150, R143 ;  /* 0x0000008f9644723e */ /* 0x008fe200000010ff */
[C---:B------:R-:W-:Y:S04]  /*14060*/  HMMA.16816.F32.BF16 R48, R128.reuse, R70, R48 ;  /* 0x000000468030723c */ /* 0x040fe80000041830 */
[----:B-1----:R-:W-:Y:S01]  /*14070*/  F2FP.BF16.PACK_AB R69, R158, R157 ;  /* 0x0000009d9e45723e */ /* 0x002fe200000010ff */
[----:B------:R-:W-:Y:S01]  /*14080*/  MUFU.EX2 R167, R167 ;  /* 0x000000a700a77308 */ /* 0x000fe20000000800 */
[----:B------:R-:W-:Y:S01]  /*14090*/  FADD.FTZ R132, R132, R135 ;  /* 0x0000008784847221 */ /* 0x000fe20000010000 */
[----:B------:R-:W-:Y:S01]  /*140a0*/  F2FP.BF16.PACK_AB R70, R155, R153 ;  /* 0x000000999b46723e */ /* 0x000fe200000010ff */
[C---:B------:R-:W-:Y:S04]  /*140b0*/  HMMA.16816.F32.BF16 R52, R128.reuse, R72, R52 ;  /* 0x000000488034723c */ /* 0x040fe80000041834 */
[----:B----4-:R-:W-:Y:S01]  /*140c0*/  F2FP.BF16.PACK_AB R71, R164, R159 ;  /* 0x0000009fa447723e */ /* 0x010fe200000010ff */
[----:B------:R-:W-:Y:S02]  /*140d0*/  FADD.FTZ R139, R137, R139 ;  /* 0x0000008b898b7221 */ /* 0x000fe40000010000 */
[----:B------:R-:W-:Y:S01]  /*140e0*/  MUFU.EX2 R249, R249 ;  /* 0x000000f900f97308 */ /* 0x000fe20000000800 */
[C---:B------:R-:W-:Y:S01]  /*140f0*/  HMMA.16816.F32.BF16 R56, R128.reuse, R74, R56 ;  /* 0x0000004a8038723c */ /* 0x040fe20000041838 */
[----:B------:R-:W1:Y:S03]  /*14100*/  LDSM.16.MT88.4 R72, [R190+0x800] ;  /* 0x00080000be48783b */ /* 0x000e660000004200 */
[----:B------:R-:W-:Y:S02]  /*14110*/  FADD.FTZ R132, R134, R132 ;  /* 0x0000008486847221 */ /* 0x000fe40000010000 */
[----:B------:R-:W-:Y:S02]  /*14120*/  FADD.FTZ R136, R136, R139 ;  /* 0x0000008b88887221 */ /* 0x000fe40000010000 */
[C---:B-----5:R-:W-:Y:S01]  /*14130*/  HMMA.16816.F32.BF16 R60, R128.reuse, R76, R60 ;  /* 0x0000004c803c723c */ /* 0x060fe2000004183c */
[----:B------:R-:W-:Y:S03]  /*14140*/  MUFU.EX2 R176, R176 ;  /* 0x000000b000b07308 */ /* 0x000fe60000000800 */
[----:B------:R-:W-:Y:S02]  /*14150*/  FADD.FTZ R143, R143, R132 ;  /* 0x000000848f8f7221 */ /* 0x000fe40000010000 */
[----:B------:R-:W-:Y:S02]  /*14160*/  FADD.FTZ R136, R157, R136 ;  /* 0x000000889d887221 */ /* 0x000fe40000010000 */
[----:B------:R-:W-:Y:S01]  /*14170*/  HMMA.16816.F32.BF16 R64, R128, R78, R64 ;  /* 0x0000004e8040723c */ /* 0x000fe20000041840 */
[----:B------:R-:W2:Y:S02]  /*14180*/  LDSM.16.MT88.4 R76, [R191+0x3800] ;  /* 0x00380000bf4c783b */ /* 0x000ea40000004200 */
[----:B------:R-:W-:Y:S01]  /*14190*/  MUFU.EX2 R166, R166 ;  /* 0x000000a600a67308 */ /* 0x000fe20000000800 */
[----:B------:R-:W-:Y:S02]  /*141a0*/  FADD.FTZ R143, R150, R143 ;  /* 0x0000008f968f7221 */ /* 0x000fe40000010000 */
[----:B------:R-:W-:Y:S02]  /*141b0*/  FADD.FTZ R158, R158, R136 ;  /* 0x000000889e9e7221 */ /* 0x000fe40000010000 */
[C---:B------:R-:W-:Y:S05]  /*141c0*/  HMMA.16816.F32.BF16 R4, R68.reuse, R80, R4 ;  /* 0x000000504404723c */ /* 0x040fea0000041804 */
[----:B------:R-:W-:Y:S01]  /*141d0*/  MUFU.EX2 R165, R165 ;  /* 0x000000a500a57308 */ /* 0x000fe20000000800 */
[----:B------:R-:W-:Y:S02]  /*141e0*/  FADD.FTZ R153, R153, R143 ;  /* 0x0000008f99997221 */ /* 0x000fe40000010000 */
[C---:B------:R-:W-:Y:S01]  /*141f0*/  HMMA.16816.F32.BF16 R8, R68.reuse, R82, R8 ;  /* 0x000000524408723c */ /* 0x040fe20000041808 */
[----:B------:R-:W-:Y:S03]  /*14200*/  LDSM.16.MT88.4 R80, [R189+0x3800] ;  /* 0x00380000bd50783b */ /* 0x000fe60000004200 */
[----:B------:R-:W-:Y:S02]  /*14210*/  FADD.FTZ R158, R159, R158 ;  /* 0x0000009e9f9e7221 */ /* 0x000fe40000010000 */
[----:B------:R-:W-:Y:S01]  /*14220*/  FADD.FTZ R153, R155, R153 ;  /* 0x000000999b997221 */ /* 0x000fe20000010000 */
[----:B------:R-:W-:Y:S01]  /*14230*/  MUFU.EX2 R152, R152 ;  /* 0x0000009800987308 */ /* 0x000fe20000000800 */
[----:B------:R-:W-:Y:S01]  /*14240*/  FADD.FTZ R164, R164, R158 ;  /* 0x0000009ea4a47221 */ /* 0x000fe20000010000 */
[C---:B-1----:R-:W-:Y:S03]  /*14250*/  HMMA.16816.F32.BF16 R12, R68.reuse, R72, R12 ;  /* 0x00000048440c723c */ /* 0x042fe6000004180c */
[----:B------:R-:W-:Y:S05]  /*14260*/  FADD.FTZ R164, R251, R164 ;  /* 0x000000a4fba47221 */ /* 0x000fea0000010000 */
[C---:B------:R-:W-:Y:S01]  /*14270*/  HMMA.16816.F32.BF16 R16, R68.reuse, R74, R16 ;  /* 0x0000004a4410723c */ /* 0x040fe20000041810 */
[----:B------:R-:W1:Y:S01]  /*14280*/  LDSM.16.MT88.4 R72, [R190+0x3800] ;  /* 0x00380000be48783b */ /* 0x000e620000004200 */
[----:B------:R-:W3:Y:S06]  /*14290*/  MUFU.EX2 R151, R151 ;  /* 0x0000009700977308 */ /* 0x000eec0000000800 */
[C---:B------:R-:W-:Y:S04]  /*142a0*/  HMMA.16816.F32.BF16 R20, R68.reuse, R84, R20 ;  /* 0x000000544414723c */ /* 0x040fe80000041814 */
[----:B------:R-:W-:Y:S04]  /*142b0*/  MUFU.EX2 R149, R149 ;  /* 0x0000009500957308 */ /* 0x000fe80000000800 */
[C---:B------:R-:W-:Y:S01]  /*142c0*/  HMMA.16816.F32.BF16 R24, R68.reuse, R86, R24 ;  /* 0x000000564418723c */ /* 0x040fe20000041818 */
[----:B------:R-:W4:Y:S05]  /*142d0*/  LDSM.16.MT88.4 R84, [R188+0x3800] ;  /* 0x00380000bc54783b */ /* 0x000f2a0000004200 */
[----:B------:R-:W-:Y:S02]  /*142e0*/  MUFU.EX2 R148, R148 ;  /* 0x0000009400947308 */ /* 0x000fe40000000800 */
[C---:B------:R-:W-:Y:S04]  /*142f0*/  HMMA.16816.F32.BF16 R28, R68.reuse, R88, R28 ;  /* 0x00000058441c723c */ /* 0x040fe8000004181c */
[----:B---3--:R-:W-:Y:S03]  /*14300*/  F2FP.BF16.PACK_AB R128, R151, R152 ;  /* 0x000000989780723e */ /* 0x008fe600000010ff */
[----:B------:R-:W-:Y:S01]  /*14310*/  FFMA.FTZ R88, R111, c[0x0][0x2d0], -R156 ;  /* 0x0000b4006f587a23 */ /* 0x000fe2000001089c */
[C---:B------:R-:W-:Y:S01]  /*14320*/  HMMA.16816.F32.BF16 R32, R68.reuse, R90, R32 ;  /* 0x0000005a4420723c */ /* 0x040fe20000041820 */
[----:B------:R-:W-:Y:S07]  /*14330*/  MUFU.EX2 R141, R141 ;  /* 0x0000008d008d7308 */ /* 0x000fee0000000800 */
[C---:B--2---:R-:W-:Y:S03]  /*14340*/  HMMA.16816.F32.BF16 R36, R68.reuse, R76, R36 ;  /* 0x0000004c4424723c */ /* 0x044fe60000041824 */
[----:B------:R2:W-:Y:S04]  /*14350*/  MUFU.EX2 R106, R88 ;  /* 0x00000058006a7308 */ /* 0x0005e80000000800 */
[--C-:B------:R-:W-:Y:S01]  /*14360*/  FFMA.FTZ R76, R92, c[0x0][0x2d0], -R140.reuse ;  /* 0x0000b4005c4c7a23 */ /* 0x100fe2000001088c */
[C---:B------:R-:W-:Y:S05]  /*14370*/  HMMA.16816.F32.BF16 R40, R68.reuse, R78, R40 ;  /* 0x0000004e4428723c */ /* 0x040fea0000041828 */
[----:B------:R3:W-:Y:S03]  /*14380*/  MUFU.EX2 R105, R76 ;  /* 0x0000004c00697308 */ /* 0x0007e60000000800 */
[C---:B-1----:R-:W-:Y:S07]  /*14390*/  HMMA.16816.F32.BF16 R44, R68.reuse, R72, R44 ;  /* 0x00000048442c723c */ /* 0x042fee000004182c */
[----:B------:R-:W-:Y:S01]  /*143a0*/  FFMA.FTZ R72, R93, c[0x0][0x2d0], -R140 ;  /* 0x0000b4005d487a23 */ /* 0x000fe2000001088c */
[C---:B------:R-:W-:Y:S01]  /*143b0*/  HMMA.16816.F32.BF16 R48, R68.reuse, R74, R48 ;  /* 0x0000004a4430723c */ /* 0x040fe20000041830 */
[----:B------:R-:W-:Y:S02]  /*143c0*/  LDSM.16.MT88.4 R92, [R188+0x4800] ;  /* 0x00480000bc5c783b */ /* 0x000fe40000004200 */
[----:B------:R1:W5:Y:S05]  /*143d0*/  MUFU.EX2 R104, R72 ;  /* 0x0000004800687308 */ /* 0x00036a0000000800 */
[C---:B------:R-:W-:Y:S01]  /*143e0*/  HMMA.16816.F32.BF16 R52, R68.reuse, R80, R52 ;  /* 0x000000504434723c */ /* 0x040fe20000041834 */
[----:B--2---:R-:W-:Y:S07]  /*143f0*/  LDSM.16.MT88.4 R88, [R188+0x4000] ;  /* 0x00400000bc58783b */ /* 0x004fee0000004200 */
[C---:B------:R-:W-:Y:S01]  /*14400*/  HMMA.16816.F32.BF16 R56, R68.reuse, R82, R56 ;  /* 0x000000524438723c */ /* 0x040fe20000041838 */
[----:B---3--:R-:W-:Y:S07]  /*14410*/  LDSM.16.MT88.4 R76, [R190+0x1000] ;  /* 0x00100000be4c783b */ /* 0x008fee0000004200 */
[C---:B----4-:R-:W-:Y:S01]  /*14420*/  HMMA.16816.F32.BF16 R60, R68.reuse, R84, R60 ;  /* 0x00000054443c723c */ /* 0x050fe2000004183c */
[----:B------:R-:W-:Y:S07]  /*14430*/  LDSM.16.MT88.4 R80, [R189+0x1000] ;  /* 0x00100000bd50783b */ /* 0x000fee0000004200 */
[----:B------:R-:W-:Y:S01]  /*14440*/  HMMA.16816.F32.BF16 R64, R68, R86, R64 ;  /* 0x000000564440723c */ /* 0x000fe20000041840 */
[----:B-1----:R-:W1:Y:S06]  /*14450*/  LDSM.16.MT88.4 R72, [R191+0x1000] ;  /* 0x00100000bf48783b */ /* 0x002e6c0000004200 */
[----:B-----5:R-:W-:Y:S02]  /*14460*/  F2FP.BF16.PACK_AB R71, R105, R104 ;  /* 0x000000686947723e */ /* 0x020fe400000010ff */
[----:B------:R-:W-:Y:S01]  /*14470*/  F2FP.BF16.PACK_AB R68, R178, R179 ;  /* 0x000000b3b244723e */ /* 0x000fe200000010ff */
[----:B------:R-:W2:Y:S02]  /*14480*/  LDSM.16.MT88.4 R84, [R188+0x1000] ;  /* 0x00100000bc54783b */ /* 0x000ea40000004200 */
[----:B------:R-:W-:Y:S01]  /*14490*/  F2FP.BF16.PACK_AB R70, R248, R247 ;  /* 0x000000f7f846723e */ /* 0x000fe200000010ff */
[----:B------:R-:W-:Y:S01]  /*144a0*/  FADD.FTZ R179, R179, R153 ;  /* 0x00000099b3b37221 */ /* 0x000fe20000010000 */
[C---:B------:R-:W-:Y:S01]  /*144b0*/  F2FP.BF16.PACK_AB R69, R252.reuse, R251 ;  /* 0x000000fbfc45723e */ /* 0x040fe200000010ff */
[----:B------:R-:W-:Y:S02]  /*144c0*/  FADD.FTZ R252, R252, R164 ;  /* 0x000000a4fcfc7221 */ /* 0x000fe40000010000 */
[----:B------:R-:W-:Y:S04]  /*144d0*/  FADD.FTZ R179, R178, R179 ;  /* 0x000000b3b2b37221 */ /* 0x000fe80000010000 */
[----:B------:R-:W-:Y:S04]  /*144e0*/  FADD.FTZ R247, R247, R179 ;  /* 0x000000b3f7f77221 */ /* 0x000fe80000010000 */
[----:B------:R-:W-:Y:S01]  /*144f0*/  FADD.FTZ R3, R248, R247 ;  /* 0x000000f7f8037221 */ /* 0x000fe20000010000 */
[C---:B-1----:R-:W-:Y:S07]  /*14500*/  HMMA.16816.F32.BF16 R4, R68.reuse, R72, R4 ;  /* 0x000000484404723c */ /* 0x042fee0000041804 */
[--C-:B------:R-:W-:Y:S01]  /*14510*/  FFMA.FTZ R72, R110, c[0x0][0x2d0], -R156.reuse ;  /* 0x0000b4006e487a23 */ /* 0x100fe2000001089c */
[C---:B------:R-:W-:Y:S03]  /*14520*/  HMMA.16816.F32.BF16 R8, R68.reuse, R74, R8 ;  /* 0x0000004a4408723c */ /* 0x040fe60000041808 */
[----:B------:R1:W-:Y:S05]  /*14530*/  MUFU.EX2 R98, R72 ;  /* 0x0000004800627308 */ /* 0x0003ea0000000800 */
[C---:B------:R-:W-:Y:S07]  /*14540*/  HMMA.16816.F32.BF16 R12, R68.reuse, R76, R12 ;  /* 0x0000004c440c723c */ /* 0x040fee000004180c */
[----:B------:R-:W-:Y:S01]  /*14550*/  FFMA.FTZ R76, R109, c[0x0][0x2d0], -R156 ;  /* 0x0000b4006d4c7a23 */ /* 0x000fe2000001089c */
[C---:B------:R-:W-:Y:S03]  /*14560*/  HMMA.16816.F32.BF16 R16, R68.reuse, R78, R16 ;  /* 0x0000004e4410723c */ /* 0x040fe60000041810 */
[----:B------:R3:W-:Y:S05]  /*14570*/  MUFU.EX2 R96, R76 ;  /* 0x0000004c00607308 */ /* 0x0007ea0000000800 */
[C---:B------:R-:W-:Y:S01]  /*14580*/  HMMA.16816.F32.BF16 R20, R68.reuse, R80, R20 ;  /* 0x000000504414723c */ /* 0x040fe20000041814 */
[----:B-1----:R-:W1:Y:S06]  /*14590*/  LDSM.16.MT88.4 R72, [R191+0x4000] ;  /* 0x00400000bf48783b */ /* 0x002e6c0000004200 */
[----:B------:R-:W-:Y:S01]  /*145a0*/  FFMA.FTZ R80, R115, c[0x0][0x2d0], -R140 ;  /* 0x0000b40073507a23 */ /* 0x000fe2000001088c */
[C---:B------:R-:W-:Y:S03]  /*145b0*/  HMMA.16816.F32.BF16 R24, R68.reuse, R82, R24 ;  /* 0x000000524418723c */ /* 0x040fe60000041818 */
[----:B------:R4:W-:Y:S05]  /*145c0*/  MUFU.EX2 R107, R80 ;  /* 0x00000050006b7308 */ /* 0x0009ea0000000800 */
[C---:B--2---:R-:W-:Y:S04]  /*145d0*/  HMMA.16816.F32.BF16 R28, R68.reuse, R84, R28 ;  /* 0x00000054441c723c */ /* 0x044fe8000004181c */
[----:B---3--:R-:W-:Y:S02]  /*145e0*/  FFMA.FTZ R76, R108, c[0x0][0x2d0], -R156 ;  /* 0x0000b4006c4c7a23 */ /* 0x008fe4000001089c */
[----:B------:R-:W-:Y:S01]  /*145f0*/  LDSM.16.MT88.4 R108, [R191+0x2800] ;  /* 0x00280000bf6c783b */ /* 0x000fe20000004200 */
[----:B------:R-:W-:Y:S01]  /*14600*/  FFMA.FTZ R84, R114, c[0x0][0x2d0], -R140 ;  /* 0x0000b40072547a23 */ /* 0x000fe2000001088c */
[C---:B------:R-:W-:Y:S01]  /*14610*/  HMMA.16816.F32.BF16 R32, R68.reuse, R86, R32 ;  /* 0x000000564420723c */ /* 0x040fe20000041820 */
[----:B------:R2:W3:Y:S03]  /*14620*/  MUFU.EX2 R100, R76 ;  /* 0x0000004c00647308 */ /* 0x0004e60000000800 */
[----:B------:R-:W-:Y:S02]  /*14630*/  FFMA.FTZ R156, R142, c[0x0][0x2d0], -R156 ;  /* 0x0000b4008e9c7a23 */ /* 0x000fe4000001089c */
[--C-:B------:R-:W-:Y:S05]  /*14640*/  FFMA.FTZ R142, R154, c[0x0][0x2d0], -R140.reuse ;  /* 0x0000b4009a8e7a23 */ /* 0x100fea000001088c */
[----:B------:R5:W-:Y:S01]  /*14650*/  MUFU.EX2 R99, R84 ;  /* 0x0000005400637308 */ /* 0x000be20000000800 */
[----:B----4-:R-:W-:Y:S01]  /*14660*/  LDSM.16.MT88.4 R80, [R189+0x4000] ;  /* 0x00400000bd50783b */ /* 0x010fe20000004200 */
[C---:B-1----:R-:W-:Y:S08]  /*14670*/  HMMA.16816.F32.BF16 R36, R68.reuse, R72, R36 ;  /* 0x000000484424723c */ /* 0x042ff00000041824 */
[----:B------:R-:W1:Y:S01]  /*14680*/  MUFU.EX2 R156, R156 ;  /* 0x0000009c009c7308 */ /* 0x000e620000000800 */
[----:B--2---:R-:W2:Y:S03]  /*14690*/  LDSM.16.MT88.4 R76, [R190+0x4000] ;  /* 0x00400000be4c783b */ /* 0x004ea60000004200 */
[--C-:B------:R-:W-:Y:S01]  /*146a0*/  FFMA.FTZ R72, R112, c[0x0][0x2d0], -R140.reuse ;  /* 0x0000b40070487a23 */ /* 0x100fe2000001088c */
[C---:B------:R-:W-:Y:S05]  /*146b0*/  HMMA.16816.F32.BF16 R40, R68.reuse, R74, R40 ;  /* 0x0000004a4428723c */ /* 0x040fea0000041828 */
[----:B------:R4:W4:Y:S01]  /*146c0*/  MUFU.EX2 R101, R72 ;  /* 0x0000004800657308 */ /* 0x0009220000000800 */
[--C-:B-----5:R-:W-:Y:S02]  /*146d0*/  FFMA.FTZ R84, R113, c[0x0][0x2d0], -R140.reuse ;  /* 0x0000b40071547a23 */ /* 0x120fe4000001088c */
[----:B------:R-:W-:Y:S07]  /*146e0*/  FFMA.FTZ R140, R119, c[0x0][0x2d0], -R140 ;  /* 0x0000b400778c7a23 */ /* 0x000fee000001088c */
[----:B------:R5:W-:Y:S01]  /*146f0*/  MUFU.EX2 R97, R84 ;  /* 0x0000005400617308 */ /* 0x000be20000000800 */
[----:B---3--:R-:W-:Y:S01]  /*14700*/  IMAD.MOV.U32 R119, RZ, RZ, R100 ;  /* 0x000000ffff777224 */ /* 0x008fe200078e0064 */
[----:B-1----:R-:W-:Y:S08]  /*14710*/  F2FP.BF16.PACK_AB R130, R156, R149 ;  /* 0x000000959c82723e */ /* 0x002ff000000010ff */
[----:B------:R-:W1:Y:S01]  /*14720*/  MUFU.EX2 R142, R142 ;  /* 0x0000008e008e7308 */ /* 0x000e620000000800 */
[----:B----4-:R-:W-:Y:S01]  /*14730*/  LDSM.16.MT88.4 R72, [R190+0x1800] ;  /* 0x00180000be48783b */ /* 0x010fe20000004200 */
[----:B------:R-:W-:Y:S08]  /*14740*/  MOV R154, R101 ;  /* 0x00000065009a7202 */ /* 0x000ff00000000f00 */
[----:B------:R-:W3:Y:S01]  /*14750*/  MUFU.EX2 R140, R140 ;  /* 0x0000008c008c7308 */ /* 0x000ee20000000800 */
[C---:B--2---:R-:W-:Y:S01]  /*14760*/  HMMA.16816.F32.BF16 R44, R68.reuse, R76, R44 ;  /* 0x0000004c442c723c */ /* 0x044fe2000004182c */
[----:B-----5:R-:W2:Y:S07]  /*14770*/  LDSM.16.MT88.4 R84, [R191+0x1800] ;  /* 0x00180000bf54783b */ /* 0x020eae0000004200 */
[C---:B------:R-:W-:Y:S01]  /*14780*/  HMMA.16816.F32.BF16 R48, R68.reuse, R78, R48 ;  /* 0x0000004e4430723c */ /* 0x040fe20000041830 */
[----:B------:R-:W4:Y:S03]  /*14790*/  LDSM.16.MT88.4 R76, [R189+0x1800] ;  /* 0x00180000bd4c783b */ /* 0x000f260000004200 */
[----:B-1----:R-:W-:Y:S04]  /*147a0*/  F2FP.BF16.PACK_AB R129, R148, R142 ;  /* 0x0000008e9481723e */ /* 0x002fe800000010ff */
[C---:B------:R-:W-:Y:S04]  /*147b0*/  HMMA.16816.F32.BF16 R52, R68.reuse, R80, R52 ;  /* 0x000000504434723c */ /* 0x040fe80000041834 */
[----:B---3--:R-:W-:Y:S04]  /*147c0*/  F2FP.BF16.PACK_AB R131, R140, R141 ;  /* 0x0000008d8c83723e */ /* 0x008fe800000010ff */
[C---:B------:R-:W-:Y:S01]  /*147d0*/  HMMA.16816.F32.BF16 R56, R68.reuse, R82, R56 ;  /* 0x000000524438723c */ /* 0x040fe20000041838 */
[----:B------:R-:W1:Y:S07]  /*147e0*/  LDSM.16.MT88.4 R80, [R188+0x1800] ;  /* 0x00180000bc50783b */ /* 0x000e6e0000004200 */
[C---:B------:R-:W-:Y:S08]  /*147f0*/  HMMA.16816.F32.BF16 R60, R68.reuse, R88, R60 ;  /* 0x00000058443c723c */ /* 0x040ff0000004183c */
[----:B------:R-:W-:Y:S01]  /*14800*/  HMMA.16816.F32.BF16 R64, R68, R90, R64 ;  /* 0x0000005a4440723c */ /* 0x000fe20000041840 */
[----:B------:R-:W-:Y:S06]  /*14810*/  LDSM.16.MT88.4 R88, [R189+0x4800] ;  /* 0x00480000bd58783b */ /* 0x000fec0000004200 */
[----:B------:R-:W-:Y:S02]  /*14820*/  F2FP.BF16.PACK_AB R68, R98, R106 ;  /* 0x0000006a6244723e */ /* 0x000fe400000010ff */
[----:B------:R-:W-:Y:S03]  /*14830*/  F2FP.BF16.PACK_AB R70, R100, R96 ;  /* 0x000000606446723e */ /* 0x000fe600000010ff */
[----:B------:R-:W-:Y:S02]  /*14840*/  F2FP.BF16.PACK_AB R69, R99, R107 ;  /* 0x0000006b6345723e */ /* 0x000fe400000010ff */
[----:B------:R-:W-:Y:S02]  /*14850*/  F2FP.BF16.PACK_AB R71, R101, R97 ;  /* 0x000000616547723e */ /* 0x000fe400000010ff */
[----:B------:R-:W-:Y:S05]  /*14860*/  LDSM.16.MT88.4 R100, [R191+0x5800] ;  /* 0x00580000bf64783b */ /* 0x000fea0000004200 */
[C---:B--2---:R-:W-:Y:S08]  /*14870*/  HMMA.16816.F32.BF16 R4, R68.reuse, R84, R4 ;  /* 0x000000544404723c */ /* 0x044ff00000041804 */
[C---:B------:R-:W-:Y:S01]  /*14880*/  HMMA.16816.F32.BF16 R8, R68.reuse, R86, R8 ;  /* 0x000000564408723c */ /* 0x040fe20000041808 */
[----:B------:R-:W2:Y:S07]  /*14890*/  LDSM.16.MT88.4 R84, [R191+0x4800] ;  /* 0x00480000bf54783b */ /* 0x000eae0000004200 */
[C---:B------:R-:W-:Y:S08]  /*148a0*/  HMMA.16816.F32.BF16 R12, R68.reuse, R72, R12 ;  /* 0x00000048440c723c */ /* 0x040ff0000004180c */
        /* <DEDUP_REMOVED lines=20> */
[----:B------:R-:W-:Y:S02]  /*149f0*/  F2FP.BF16.PACK_AB R68, R246, R250 ;  /* 0x000000faf644723e */ /* 0x000fe400000010ff */
[----:B------:R-:W-:Y:S03]  /*14a00*/  F2FP.BF16.PACK_AB R70, R167, R177 ;  /* 0x000000b1a746723e */ /* 0x000fe600000010ff */
[----:B------:R-:W-:Y:S02]  /*14a10*/  F2FP.BF16.PACK_AB R69, R176, R249 ;  /* 0x000000f9b045723e */ /* 0x000fe400000010ff */
[----:B------:R-:W-:Y:S07]  /*14a20*/  F2FP.BF16.PACK_AB R71, R165, R166 ;  /* 0x000000a6a547723e */ /* 0x000fee00000010ff */
[C---:B----4-:R-:W-:Y:S08]  /*14a30*/  HMMA.16816.F32.BF16 R4, R68.reuse, R76, R4 ;  /* 0x0000004c4404723c */ /* 0x050ff00000041804 */
        /* <DEDUP_REMOVED lines=11> */
[C---:B---3--:R-:W-:Y:S07]  /*14af0*/  HMMA.16816.F32.BF16 R36, R68.reuse, R76, R36 ;  /* 0x0000004c4424723c */ /* 0x048fee0000041824 */
[----:B------:R-:W-:Y:S01]  /*14b00*/  IMAD.MOV.U32 R76, RZ, RZ, R99 ;  /* 0x000000ffff4c7224 */ /* 0x000fe200078e0063 */
[C---:B------:R-:W-:Y:S04]  /*14b10*/  HMMA.16816.F32.BF16 R40, R68.reuse, R78, R40 ;  /* 0x0000004e4428723c */ /* 0x040fe80000041828 */
[----:B------:R-:W-:Y:S03]  /*14b20*/  MOV R77, R98 ;  /* 0x00000062004d7202 */ /* 0x000fe60000000f00 */
[----:B------:R-:W-:Y:S01]  /*14b30*/  IMAD.MOV.U32 R78, RZ, RZ, R97 ;  /* 0x000000ffff4e7224 */ /* 0x000fe200078e0061 */
[C---:B-1----:R-:W-:Y:S04]  /*14b40*/  HMMA.16816.F32.BF16 R44, R68.reuse, R80, R44 ;  /* 0x00000050442c723c */ /* 0x042fe8000004182c */
[----:B------:R-:W-:Y:S02]  /*14b50*/  MOV R79, R96 ;  /* 0x00000060004f7202 */ /* 0x000fe40000000f00 */
[----:B------:R-:W1:Y:S02]  /*14b60*/  LDSM.16.MT88.4 R96, [R188+0x2800] ;  /* 0x00280000bc60783b */ /* 0x000e640000004200 */
[C---:B------:R-:W-:Y:S08]  /*14b70*/  HMMA.16816.F32.BF16 R48, R68.reuse, R82, R48 ;  /* 0x000000524430723c */ /* 0x040ff00000041830 */
[C---:B------:R-:W-:Y:S08]  /*14b80*/  HMMA.16816.F32.BF16 R52, R68.reuse, R88, R52 ;  /* 0x000000584434723c */ /* 0x040ff00000041834 */
[C---:B------:R-:W-:Y:S08]  /*14b90*/  HMMA.16816.F32.BF16 R56, R68.reuse, R90, R56 ;  /* 0x0000005a4438723c */ /* 0x040ff00000041838 */
[C---:B--2---:R-:W-:Y:S08]  /*14ba0*/  HMMA.16816.F32.BF16 R60, R68.reuse, R72, R60 ;  /* 0x00000048443c723c */ /* 0x044ff0000004183c */
[----:B------:R-:W-:Y:S08]  /*14bb0*/  HMMA.16816.F32.BF16 R64, R68, R74, R64 ;  /* 0x0000004a4440723c */ /* 0x000ff00000041840 */
[C---:B------:R-:W-:Y:S01]  /*14bc0*/  HMMA.16816.F32.BF16 R112, R128.reuse, R108, R4 ;  /* 0x0000006c8070723c */ /* 0x040fe20000041804 */
[----:B------:R-:W-:Y:S07]  /*14bd0*/  LDSM.16.MT88.4 R4, [R189+0x5800] ;  /* 0x00580000bd04783b */ /* 0x000fee0000004200 */
[C---:B------:R-:W-:Y:S01]  /*14be0*/  HMMA.16816.F32.BF16 R108, R128.reuse, R110, R8 ;  /* 0x0000006e806c723c */ /* 0x040fe20000041808 */
[----:B------:R-:W-:Y:S07]  /*14bf0*/  LDSM.16.MT88.4 R8, [R188+0x5800] ;  /* 0x00580000bc08783b */ /* 0x000fee0000004200 */
[C---:B----4-:R-:W-:Y:S07]  /*14c00*/  HMMA.16816.F32.BF16 R68, R128.reuse, R84, R12 ;  /* 0x000000548044723c */ /* 0x050fee000004180c */
[----:B------:R-:W-:Y:S01]  /*14c10*/  IMAD.MOV.U32 R15, RZ, RZ, R78 ;  /* 0x000000ffff0f7224 */ /* 0x000fe200078e004e */
[C---:B------:R-:W-:Y:S04]  /*14c20*/  HMMA.16816.F32.BF16 R72, R128.reuse, R86, R16 ;  /* 0x000000568048723c */ /* 0x040fe80000041810 */
[----:B------:R-:W-:Y:S01]  /*14c30*/  MOV R14, R79 ;  /* 0x0000004f000e7202 */ /* 0x000fe20000000f00 */
[----:B------:R-:W-:Y:S01]  /*14c40*/  IMAD.MOV.U32 R13, RZ, RZ, R76 ;  /* 0x000000ffff0d7224 */ /* 0x000fe200078e004c */
[----:B------:R-:W-:Y:S01]  /*14c50*/  MOV R12, R77 ;  /* 0x0000004d000c7202 */ /* 0x000fe20000000f00 */
[----:B------:R-:W-:Y:S01]  /*14c60*/  IMAD.MOV.U32 R19, RZ, RZ, R107 ;  /* 0x000000ffff137224 */ /* 0x000fe200078e006b */
[C---:B------:R-:W-:Y:S04]  /*14c70*/  HMMA.16816.F32.BF16 R76, R128.reuse, R92, R20 ;  /* 0x0000005c804c723c */ /* 0x040fe80000041814 */
[----:B------:R-:W-:Y:S01]  /*14c80*/  MOV R18, R106 ;  /* 0x0000006a00127202 */ /* 0x000fe20000000f00 */
[----:B------:R-:W-:Y:S01]  /*14c90*/  IMAD.MOV.U32 R17, RZ, RZ, R105 ;  /* 0x000000ffff117224 */ /* 0x000fe200078e0069 */
[----:B------:R-:W-:Y:S02]  /*14ca0*/  MOV R16, R104 ;  /* 0x0000006800107202 */ /* 0x000fe40000000f00 */
[C---:B------:R-:W-:Y:S01]  /*14cb0*/  HMMA.16816.F32.BF16 R80, R128.reuse, R94, R24 ;  /* 0x0000005e8050723c */ /* 0x040fe20000041818 */
[----:B------:R-:W2:Y:S03]  /*14cc0*/  LDSM.16.MT88.4 R104, [R190+0x5800] ;  /* 0x00580000be68783b */ /* 0x000ea60000004200 */
[----:B------:R-:W-:Y:S02]  /*14cd0*/  FADD.FTZ R2, R16, R252 ;  /* 0x000000fc10027221 */ /* 0x000fe40000010000 */
[----:B------:R-:W-:Y:S02]  /*14ce0*/  FADD.FTZ R3, R18, R3 ;  /* 0x0000000312037221 */ /* 0x000fe40000010000 */
[C---:B-1----:R-:W-:Y:S04]  /*14cf0*/  HMMA.16816.F32.BF16 R84, R128.reuse, R96, R28 ;  /* 0x000000608054723c */ /* 0x042fe8000004181c */
[----:B------:R-:W-:Y:S02]  /*14d00*/  FADD.FTZ R2, R17, R2 ;  /* 0x0000000211027221 */ /* 0x000fe40000010000 */
[----:B------:R-:W-:Y:S01]  /*14d10*/  FADD.FTZ R3, R12, R3 ;  /* 0x000000030c037221 */ /* 0x000fe20000010000 */
[-C--:B------:R-:W-:Y:S01]  /*14d20*/  MOV R12, R118.reuse ;  /* 0x00000076000c7202 */ /* 0x080fe20000000f00 */
[C---:B------:R-:W-:Y:S04]  /*14d30*/  HMMA.16816.F32.BF16 R88, R128.reuse, R98, R32 ;  /* 0x000000628058723c */ /* 0x040fe80000041820 */
[----:B------:R-:W-:Y:S02]  /*14d40*/  FADD.FTZ R2, R19, R2 ;  /* 0x0000000213027221 */ /* 0x000fe40000010000 */
[----:B------:R-:W-:Y:S02]  /*14d50*/  FADD.FTZ R3, R14, R3 ;  /* 0x000000030e037221 */ /* 0x000fe40000010000 */
[C---:B------:R-:W-:Y:S04]  /*14d60*/  HMMA.16816.F32.BF16 R92, R128.reuse, R100, R36 ;  /* 0x00000064805c723c */ /* 0x040fe80000041824 */
[----:B------:R-:W-:Y:S02]  /*14d70*/  FADD.FTZ R2, R13, R2 ;  /* 0x000000020d027221 */ /* 0x000fe40000010000 */
[----:B------:R-:W-:Y:S01]  /*14d80*/  FADD.FTZ R3, R119, R3 ;  /* 0x0000000377037221 */ /* 0x000fe20000010000 */
[----:B------:R-:W-:Y:S01]  /*14d90*/  IADD3 R119, R245, -0x1, RZ ;  /* 0xfffffffff5777810 */ /* 0x000fe20007ffe0ff */
        /* <DEDUP_REMOVED lines=9> */
[----:B------:R-:W-:Y:S01]  /*14e30*/  FADD.FTZ R177, R177, R250 ;  /* 0x000000fab1b17221 */ /* 0x000fe20000010000 */
[----:B------:R-:W-:Y:S01]  /*14e40*/  MOV R2, R118 ;  /* 0x0000007600027202 */ /* 0x000fe20000000f00 */
        /* <DEDUP_REMOVED lines=15> */
[----:B------:R-:W-:Y:S03]  /*14f40*/  IMAD.MOV.U32 R245, RZ, RZ, R119 ;  /* 0x000000fffff57224 */ /* 0x000fe600078e0077 */
[----:B------:R-:W-:Y:S01]  /*14f50*/  IMAD.MOV.U32 R3, RZ, RZ, R0 ;  /* 0x000000ffff037224 */ /* 0x000fe200078e0000 */
[----:B------:R-:W-:-:S05]  /*14f60*/  @P0 BRA `(.L_x_2150) ;  /* 0xffffc09000000947 */ /* 0x000fca000383ffff */
.L_x_2141:
[----:B------:R-:W-:Y:S02]  /*14f70*/  ISETP.NE.AND P1, PT, R228, 0x1, PT ;  /* 0x00000001e400780c */ /* 0x000fe40003f25270 */
[----:B------:R-:W-:-:S02]  /*14f80*/  IADD3 R4, R209, 0x7f, RZ ;  /* 0x0000007fd1047810 */ /* 0x000fc40007ffe0ff */
[----:B------:R-:W-:Y:S02]  /*14f90*/  ISETP.GE.AND P0, PT, R232, 0x1, PT ;  /* 0x00000001e800780c */ /* 0x000fe40003f06270 */
[----:B------:R-:W-:-:S07]  /*14fa0*/  IADD3 R2, R231, 0x1, -R229 ;  /* 0x00000001e7027810 */ /* 0x000fce0007ffe8e5 */
[----:B------:R-:W-:-:S05]  /*14fb0*/  @P1 IMAD.HI.U32 R3, R4, c[0x0][0x2c8], RZ ;  /* 0x0000b20004031a27 */ /* 0x000fca00078e00ff */
        /* <DEDUP_REMOVED lines=14> */
.L_x_2153:
[----:B------:R-:W-:-:S04]  /*150a0*/  MOV R2, c[0x0][0x32c] ;  /* 0x0000cb0000027a02 */ /* 0x000fc80000000f00 */
[----:B------:R-:W-:-:S13]  /*150b0*/  ISETP.NE.AND P0, PT, R2, 0x1, PT ;  /* 0x000000010200780c */ /* 0x000fda0003f05270 */
[----:B------:R-:W-:-:S05]  /*150c0*/  @P0 IMAD.HI.U32 R2, R4, c[0x0][0x330], RZ ;  /* 0x0000cc0004020a27 */ /* 0x000fca00078e00ff */
[----:B------:R-:W-:Y:S02]  /*150d0*/  @P0 SHF.R.U32.HI R4, RZ, c[0x0][0x334], R2 ;  /* 0x0000cd00ff040a19 */ /* 0x000fe40000011602 */
.L_x_2154:
[----:B------:R-:W-:Y:S05]  /*150e0*/  BSYNC B0 ;  /* 0x0000000000007941 */ /* 0x000fea0003800000 */
.L_x_2152:
[----:B------:R-:W-:-:S05]  /*150f0*/  IMAD R4, R4, c[0x0][0x32c], RZ ;  /* 0x0000cb0004047a24 */ /* 0x000fca00078e02ff */
[----:B------:R-:W-:-:S04]  /*15100*/  IMNMX R3, R3, R4, !PT ;  /* 0x0000000403037217 */ /* 0x000fc80007800200 */
.L_x_2151:
        /* <DEDUP_REMOVED lines=10> */
.L_x_2156:
[----:B------:R-:W-:Y:S04]  /*151b0*/  DEPBAR.LE SB0, 0x0 ;  /* 0x000080000000791a */ /* 0x000fe80000000000 */
[----:B------:R-:W-:Y:S01]  /*151c0*/  WARPSYNC 0xffffffff ;  /* 0xffffffff00007948 */ /* 0x000fe20003800000 */
[----:B------:R-:W-:Y:S01]  /*151d0*/  BAR.SYNC.DEFER_BLOCKING 0x0 ;  /* 0x0000000000007b1d */ /* 0x000fe20000010000 */
[----:B------:R-:W-:Y:S02]  /*151e0*/  ISETP.GT.AND P0, PT, R237, R245, PT ;  /* 0x000000f5ed00720c */ /* 0x000fe40003f04270 */
[----:B------:R-:W-:Y:S11]  /*151f0*/  LOP3.LUT P5, RZ, R230, 0x20000, RZ, 0xc0, !PT ;  /* 0x00020000e6ff7812 */ /* 0x000ff600078ac0ff */
[----:B------:R-:W-:Y:S01]  /*15200*/  @!P0 SHF.R.S32.HI R37, RZ, 0x1f, R245 ;  /* 0x0000001fff258819 */ /* 0x000fe200000114f5 */
[----:B------:R-:W-:Y:S01]  /*15210*/  @!P0 IMAD.WIDE.U32 R30, R245, c[0x0][0x208], RZ ;  /* 0x00008200f51e8a25 */ /* 0x000fe200078e00ff */
[----:B------:R-:W-:Y:S02]  /*15220*/  @!P0 MOV R0, c[0x0][0x208] ;  /* 0x0000820000008a02 */ /* 0x000fe40000000f00 */
[----:B------:R-:W-:Y:S01]  /*15230*/  @!P0 MOV R28, 0x5 ;  /* 0x00000005001c8802 */ /* 0x000fe20000000f00 */
[----:B------:R-:W-:Y:S01]  /*15240*/  @!P0 IMAD R37, R37, c[0x0][0x208], RZ ;  /* 0x0000820025258a24 */ /* 0x000fe200078e02ff */
[----:B------:R-:W-:Y:S02]  /*15250*/  @!P0 MOV R118, R238 ;  /* 0x000000ee00768202 */ /* 0x000fe40000000f00 */
[C---:B------:R-:W-:Y:S01]  /*15260*/  @!P0 SHF.L.U64.HI R29, R0.reuse, R28, c[0x0][0x20c] ;  /* 0x00008300001d8619 */ /* 0x040fe2000001021c */
[----:B------:R-:W-:Y:S01]  /*15270*/  @!P0 IMAD R37, R245, c[0x0][0x20c], R37 ;  /* 0x00008300f5258a24 */ /* 0x000fe200078e0225 */
[----:B------:R-:W1:Y:S01]  /*15280*/  LDSM.16.M88.4 R8, [R192] ;  /* 0x00000000c008783b */ /* 0x000e620000000200 */
[----:B------:R-:W-:Y:S02]  /*15290*/  @!P0 SHF.L.U32 R28, R0, 0x5, RZ ;  /* 0x00000005001c8819 */ /* 0x000fe400000006ff */
[----:B------:R-:W-:Y:S02]  /*152a0*/  @!P0 MOV R119, R235 ;  /* 0x000000eb00778202 */ /* 0x000fe40000000f00 */
[----:B------:R-:W-:Y:S01]  /*152b0*/  @!P0 IADD3 R37, R31, R37, RZ ;  /* 0x000000251f258210 */ /* 0x000fe20007ffe0ff */
[----:B------:R-:W-:Y:S01]  /*152c0*/  @!P0 IMAD.WIDE.U32 R44, R30, 0x60, R28 ;  /* 0x000000601e2c8825 */ /* 0x000fe200078e001c */
[----:B------:R-:W-:Y:S01]  /*152d0*/  @!P0 IADD3 R132, P1, R28, R28, RZ ;  /* 0x0000001c1c848210 */ /* 0x000fe20007f3e0ff */
[----:B------:R-:W2:Y:S02]  /*152e0*/  LDSM.16.M88.4 R16, [R192+0x800] ;  /* 0x00080000c010783b */ /* 0x000ea40000000200 */
[----:B------:R-:W-:Y:S01]  /*152f0*/  @!P0 IMAD R37, R37, 0x60, RZ ;  /* 0x0000006025258824 */ /* 0x000fe200078e02ff */
[----:B------:R-:W-:Y:S01]  /*15300*/  @!P0 IADD3.X R133, R29, R29, RZ, P1, !PT ;  /* 0x0000001d1d858210 */ /* 0x000fe20000ffe4ff */
[----:B------:R-:W-:Y:S01]  /*15310*/  @!P0 IMAD.WIDE.U32 R118, R30, 0x60, R118 ;  /* 0x000000601e768825 */ /* 0x000fe200078e0076 */
[----:B------:R-:W-:Y:S02]  /*15320*/  @!P0 IADD3 R0, P2, P1, R238, R44, R28 ;  /* 0x0000002cee008210 */ /* 0x000fe4000795e01c */
[----:B------:R-:W-:Y:S01]  /*15330*/  @!P0 IADD3 R45, R37, R45, RZ ;  /* 0x0000002d252d8210 */ /* 0x000fe20007ffe0ff */
[----:B------:R-:W-:Y:S01]  /*15340*/  @!P0 IMAD.WIDE.U32 R132, R30, 0x60, R132 ;  /* 0x000000601e848825 */ /* 0x000fe200078e0084 */
[----:B------:R-:W3:Y:S01]  /*15350*/  LDSM.16.M88.4 R24, [R192+0x1000] ;  /* 0x00100000c018783b */ /* 0x000ee20000000200 */
[----:B------:R-:W-:Y:S02]  /*15360*/  @!P0 LEA R156, P4, R118, c[0x0][0x1f8], 0x1 ;  /* 0x00007e00769c8a11 */ /* 0x000fe400078808ff */
[----:B------:R-:W-:Y:S02]  /*15370*/  @!P0 IADD3.X R36, R235, R45, R29, P2, P1 ;  /* 0x0000002deb248210 */ /* 0x000fe400017e241d */
[----:B------:R-:W-:Y:S02]  /*15380*/  @!P0 IADD3 R38, P1, R238, R132, RZ ;  /* 0x00000084ee268210 */ /* 0x000fe40007f3e0ff */
[-C--:B------:R-:W-:Y:S01]  /*15390*/  @!P0 IADD3 R46, R119, R37.reuse, RZ ;  /* 0x00000025772e8210 */ /* 0x080fe20007ffe0ff */
[----:B------:R-:W4:Y:S01]  /*153a0*/  LDSM.16.M88.4 R32, [R192+0x1800] ;  /* 0x00180000c020783b */ /* 0x000f220000000200 */
[----:B------:R-:W-:Y:S02]  /*153b0*/  @!P0 IADD3.X R37, R235, R37, R133, P1, !PT ;  /* 0x00000025eb258210 */ /* 0x000fe40000ffe485 */
[----:B------:R-:W-:Y:S02]  /*153c0*/  @!P0 ISETP.GE.AND P1, PT, R116, c[0x0][0x1d4], PT ;  /* 0x0000750074008a0c */ /* 0x000fe40003f26270 */
[----:B------:R-:W-:Y:S02]  /*153d0*/  @!P0 LEA.HI.X R157, R118, c[0x0][0x1fc], R46, 0x1, P4 ;  /* 0x00007f00769d8a11 */ /* 0x000fe400020f0c2e */
[----:B------:R-:W-:Y:S01]  /*153e0*/  @!P0 IADD3 R39, P3, R238, R44, RZ ;  /* 0x0000002cee278210 */ /* 0x000fe20007f7e0ff */
[----:B------:R-:W5:Y:S03]  /*153f0*/  LDSM.16.M88.4 R40, [R192+0x2000] ;  /* 0x00200000c028783b */ /* 0x000f660000000200 */
[----:B------:R-:W-:Y:S02]  /*15400*/  @!P0 LEA R44, P2, R39, c[0x0][0x1f8], 0x1 ;  /* 0x00007e00272c8a11 */ /* 0x000fe400078408ff */
[----:B------:R-:W-:Y:S01]  /*15410*/  @!P0 IADD3.X R45, R45, R235, RZ, P3, !PT ;  /* 0x000000eb2d2d8210 */ /* 0x000fe20001ffe4ff */
[C---:B-1----:R-:W-:Y:S02]  /*15420*/  HMMA.16816.F32.BF16 R4, R120.reuse, R8, RZ ;  /* 0x000000087804723c */ /* 0x042fe400000418ff */
[----:B------:R-:W1:Y:S01]  /*15430*/  LDSM.16.M88.4 R48, [R192+0x2800] ;  /* 0x00280000c030783b */ /* 0x000e620000000200 */
[----:B------:R-:W-:Y:S02]  /*15440*/  @!P0 LEA.HI.X R45, R39, c[0x0][0x1fc], R45, 0x1, P2 ;  /* 0x00007f00272d8a11 */ /* 0x000fe400010f0c2d */
[----:B------:R-:W-:Y:S02]  /*15450*/  @!P0 LEA R118, P3, R0, c[0x0][0x1f8], 0x1 ;  /* 0x00007e0000768a11 */ /* 0x000fe400078608ff */
[----:B------:R-:W-:Y:S01]  /*15460*/  @!P0 LEA R46, P2, R38, c[0x0][0x1f8], 0x1 ;  /* 0x00007e00262e8a11 */ /* 0x000fe200078408ff */
[C---:B------:R-:W-:Y:S02]  /*15470*/  HMMA.16816.F32.BF16 R8, R120.reuse, R10, RZ ;  /* 0x0000000a7808723c */ /* 0x040fe400000418ff */
[----:B------:R-:W1:Y:S02]  /*15480*/  LDSM.16.M88.4 R128, [R207] ;  /* 0x00000000cf80783b */ /* 0x000e640000000200 */
[----:B------:R-:W-:Y:S02]  /*15490*/  @!P0 LEA.HI.X R119, R0, c[0x0][0x1fc], R36, 0x1, P3 ;  /* 0x00007f0000778a11 */ /* 0x000fe400018f0c24 */
[----:B------:R-:W-:Y:S02]  /*154a0*/  @!P0 LEA.HI.X R47, R38, c[0x0][0x1fc], R37, 0x1, P2 ;  /* 0x00007f00262f8a11 */ /* 0x000fe400010f0c25 */
[C---:B--2---:R-:W-:Y:S02]  /*154b0*/  HMMA.16816.F32.BF16 R12, R120.reuse, R16, RZ ;  /* 0x00000010780c723c */ /* 0x044fe400000418ff */
[----:B------:R-:W2:Y:S06]  /*154c0*/  LDSM.16.M88.4 R132, [R194] ;  /* 0x00000000c284783b */ /* 0x000eac0000000200 */
[C---:B------:R-:W-:Y:S02]  /*154d0*/  HMMA.16816.F32.BF16 R16, R120.reuse, R18, RZ ;  /* 0x000000127810723c */ /* 0x040fe400000418ff */
[----:B------:R-:W1:Y:S06]  /*154e0*/  LDSM.16.M88.4 R136, [R195] ;  /* 0x00000000c388783b */ /* 0x000e6c0000000200 */
[C---:B---3--:R-:W-:Y:S02]  /*154f0*/  HMMA.16816.F32.BF16 R20, R120.reuse, R24, RZ ;  /* 0x000000187814723c */ /* 0x048fe400000418ff */
[----:B------:R-:W3:Y:S06]  /*15500*/  LDSM.16.M88.4 R140, [R196] ;  /* 0x00000000c48c783b */ /* 0x000eec0000000200 */
[C---:B------:R-:W-:Y:S02]  /*15510*/  HMMA.16816.F32.BF16 R24, R120.reuse, R26, RZ ;  /* 0x0000001a7818723c */ /* 0x040fe400000418ff */
[----:B------:R-:W1:Y:S06]  /*15520*/  LDSM.16.M88.4 R148, [R197] ;  /* 0x00000000c594783b */ /* 0x000e6c0000000200 */
        /* <DEDUP_REMOVED lines=8> */
[----:B------:R1:W-:Y:S06]  /*155b0*/  @!P0 LDGSTS.E.BYPASS.LTC128B.128 [R234+0x3100], [R156.64+0x80], !P5 ;  /* 0x031000809cea8fae */ /* 0x0003ec000e901d48 */
[C---:B------:R-:W-:Y:S02]  /*155c0*/  HMMA.16816.F32.BF16 R40, R120.reuse, R42, RZ ;  /* 0x0000002a7828723c */ /* 0x040fe400000418ff */
[----:B------:R5:W-:Y:S08]  /*155d0*/  @!P0 LDGSTS.E.BYPASS.LTC128B.128 [R234+0x1100], [R44.64], !P1 ;  /* 0x011000002cea8fae */ /* 0x000bf0000c901d48 */
[----:B------:R5:W-:Y:S08]  /*155e0*/  @!P0 LDGSTS.E.BYPASS.LTC128B.128 [R234+0x4100], [R44.64+0x80], !P5 ;  /* 0x041000802cea8fae */ /* 0x000bf0000e901d48 */
[----:B------:R2:W-:Y:S08]  /*155f0*/  @!P0 LDGSTS.E.BYPASS.LTC128B.128 [R234+0x2100], [R118.64], !P1 ;  /* 0x0210000076ea8fae */ /* 0x0005f0000c901d48 */
[----:B------:R5:W-:Y:S01]  /*15600*/  @!P0 LDGSTS.E.BYPASS.LTC128B.128 [R234+0x5100], [R46.64+0x80], !P5 ;  /* 0x051000802eea8fae */ /* 0x000be2000e901d48 */
[----:B------:R-:W-:Y:S07]  /*15610*/  ISETP.GT.AND P0, PT, R245, R237, PT ;  /* 0x000000edf500720c */ /* 0x000fee0003f04270 */
[----:B-1----:R-:W1:Y:S08]  /*15620*/  LDSM.16.M88.4 R156, [R206] ;  /* 0x00000000ce9c783b */ /* 0x002e700000000200 */
[----:B------:R-:W0:Y:S08]  /*15630*/  LDGDEPBAR ;  /* 0x00000000000079af */ /* 0x000e300000000000 */
[----:B------:R-:W1:Y:S01]  /*15640*/  LDSM.16.M88.4 R164, [R206+0x800] ;  /* 0x00080000cea4783b */ /* 0x000e620000000200 */
[C---:B-----5:R-:W-:Y:S07]  /*15650*/  HMMA.16816.F32.BF16 R44, R120.reuse, R48, RZ ;  /* 0x00000030782c723c */ /* 0x060fee00000418ff */
[----:B------:R-:W-:Y:S01]  /*15660*/  LDSM.16.M88.4 R176, [R204] ;  /* 0x00000000ccb0783b */ /* 0x000fe20000000200 */
[----:B------:R-:W-:Y:S08]  /*15670*/  HMMA.16816.F32.BF16 R48, R120, R50, RZ ;  /* 0x000000327830723c */ /* 0x000ff000000418ff */
[C---:B------:R-:W-:Y:S08]  /*15680*/  HMMA.16816.F32.BF16 R4, R124.reuse, R128, R4 ;  /* 0x000000807c04723c */ /* 0x040ff00000041804 */
        /* <DEDUP_REMOVED lines=12> */
[C---:B------:R-:W-:Y:S01]  /*15750*/  HMMA.16816.F32.BF16 R40, R124.reuse, R150, R40 ;  /* 0x000000967c28723c */ /* 0x040fe20000041828 */
[----:B------:R-:W2:Y:S07]  /*15760*/  LDSM.16.M88.4 R148, [R204+-0x3000] ;  /* 0xffd00000cc94783b */ /* 0x000eae0000000200 */
[C---:B----4-:R-:W-:Y:S08]  /*15770*/  HMMA.16816.F32.BF16 R44, R124.reuse, R152, R44 ;  /* 0x000000987c2c723c */ /* 0x050ff0000004182c */
[----:B------:R-:W-:Y:S01]  /*15780*/  HMMA.16816.F32.BF16 R48, R124, R154, R48 ;  /* 0x0000009a7c30723c */ /* 0x000fe20000041830 */
[----:B------:R-:W4:Y:S07]  /*15790*/  LDSM.16.M88.4 R152, [R204+-0x2800] ;  /* 0xffd80000cc98783b */ /* 0x000f2e0000000200 */
[C---:B-1----:R-:W-:Y:S08]  /*157a0*/  HMMA.16816.F32.BF16 R4, R144.reuse, R156, R4 ;  /* 0x0000009c9004723c */ /* 0x042ff00000041804 */
[C---:B------:R-:W-:Y:S01]  /*157b0*/  HMMA.16816.F32.BF16 R8, R144.reuse, R158, R8 ;  /* 0x0000009e9008723c */ /* 0x040fe20000041808 */
[----:B------:R-:W-:Y:S07]  /*157c0*/  LDSM.16.M88.4 R156, [R204+-0x1000] ;  /* 0xfff00000cc9c783b */ /* 0x000fee0000000200 */
[C---:B------:R-:W-:Y:S08]  /*157d0*/  HMMA.16816.F32.BF16 R12, R144.reuse, R164, R12 ;  /* 0x000000a4900c723c */ /* 0x040ff0000004180c */
[C---:B------:R-:W-:Y:S01]  /*157e0*/  HMMA.16816.F32.BF16 R16, R144.reuse, R166, R16 ;  /* 0x000000a69010723c */ /* 0x040fe20000041810 */
[----:B------:R-:W-:Y:S07]  /*157f0*/  LDSM.16.M88.4 R164, [R204+-0x800] ;  /* 0xfff80000cca4783b */ /* 0x000fee0000000200 */
[C---:B-----5:R-:W-:Y:S08]  /*15800*/  HMMA.16816.F32.BF16 R20, R144.reuse, R128, R20 ;  /* 0x000000809014723c */ /* 0x060ff00000041814 */
[C---:B------:R-:W-:Y:S01]  /*15810*/  HMMA.16816.F32.BF16 R24, R144.reuse, R130, R24 ;  /* 0x000000829018723c */ /* 0x040fe20000041818 */
[----:B------:R-:W1:Y:S07]  /*15820*/  LDSM.16.M88.4 R128, [R204+-0x2000] ;  /* 0xffe00000cc80783b */ /* 0x000e6e0000000200 */
[C---:B--2---:R-:W-:Y:S08]  /*15830*/  HMMA.16816.F32.BF16 R28, R144.reuse, R132, R28 ;  /* 0x00000084901c723c */ /* 0x044ff0000004181c */
[C---:B------:R-:W-:Y:S01]  /*15840*/  HMMA.16816.F32.BF16 R32, R144.reuse, R134, R32 ;  /* 0x000000869020723c */ /* 0x040fe20000041820 */
[----:B------:R-:W2:Y:S07]  /*15850*/  LDSM.16.M88.4 R132, [R204+-0x1800] ;  /* 0xffe80000cc84783b */ /* 0x000eae0000000200 */
[C---:B------:R-:W-:Y:S08]  /*15860*/  HMMA.16816.F32.BF16 R36, R144.reuse, R136, R36 ;  /* 0x000000889024723c */ /* 0x040ff00000041824 */
[C---:B------:R-:W-:Y:S01]  /*15870*/  HMMA.16816.F32.BF16 R40, R144.reuse, R138, R40 ;  /* 0x0000008a9028723c */ /* 0x040fe20000041828 */
[----:B------:R-:W5:Y:S07]  /*15880*/  LDSM.16.M88.4 R136, [R192+0x3000] ;  /* 0x00300000c088783b */ /* 0x000f6e0000000200 */
[C---:B---3--:R-:W-:Y:S08]  /*15890*/  HMMA.16816.F32.BF16 R44, R144.reuse, R140, R44 ;  /* 0x0000008c902c723c */ /* 0x048ff0000004182c */
[----:B------:R-:W-:Y:S01]  /*158a0*/  HMMA.16816.F32.BF16 R48, R144, R142, R48 ;  /* 0x0000008e9030723c */ /* 0x000fe20000041830 */
[----:B------:R-:W3:Y:S07]  /*158b0*/  LDSM.16.M88.4 R140, [R192+0x3800] ;  /* 0x00380000c08c783b */ /* 0x000eee0000000200 */
        /* <DEDUP_REMOVED lines=18> */
[C---:B-----5:R-:W-:Y:S08]  /*159e0*/  HMMA.16816.F32.BF16 R4, R168.reuse, R136, R4 ;  /* 0x00000088a804723c */ /* 0x060ff00000041804 */
[C---:B------:R-:W-:Y:S01]  /*159f0*/  HMMA.16816.F32.BF16 R8, R168.reuse, R138, R8 ;  /* 0x0000008aa808723c */ /* 0x040fe20000041808 */
[----:B------:R-:W5:Y:S07]  /*15a00*/  LDSM.16.M88.4 R136, [R199] ;  /* 0x00000000c788783b */ /* 0x000f6e0000000200 */
[C---:B---3--:R-:W-:Y:S08]  /*15a10*/  HMMA.16816.F32.BF16 R12, R168.reuse, R140, R12 ;  /* 0x0000008ca80c723c */ /* 0x048ff0000004180c */
[C---:B------:R-:W-:Y:S01]  /*15a20*/  HMMA.16816.F32.BF16 R16, R168.reuse, R142, R16 ;  /* 0x0000008ea810723c */ /* 0x040fe20000041810 */
[----:B------:R-:W3:Y:S07]  /*15a30*/  LDSM.16.M88.4 R140, [R200] ;  /* 0x00000000c88c783b */ /* 0x000eee0000000200 */
[C---:B------:R-:W-:Y:S08]  /*15a40*/  HMMA.16816.F32.BF16 R20, R168.reuse, R148, R20 ;  /* 0x00000094a814723c */ /* 0x040ff00000041814 */
[C---:B------:R-:W-:Y:S01]  /*15a50*/  HMMA.16816.F32.BF16 R24, R168.reuse, R150, R24 ;  /* 0x00000096a818723c */ /* 0x040fe20000041818 */
[----:B------:R-:W3:Y:S07]  /*15a60*/  LDSM.16.M88.4 R148, [R201] ;  /* 0x00000000c994783b */ /* 0x000eee0000000200 */
[C---:B----4-:R-:W-:Y:S08]  /*15a70*/  HMMA.16816.F32.BF16 R28, R168.reuse, R152, R28 ;  /* 0x00000098a81c723c */ /* 0x050ff0000004181c */
        /* <DEDUP_REMOVED lines=11> */
[C---:B-----5:R-:W-:Y:S08]  /*15b30*/  HMMA.16816.F32.BF16 R12, R172.reuse, R136, R12 ;  /* 0x00000088ac0c723c */ /* 0x060ff0000004180c */
[C---:B------:R-:W-:Y:S01]  /*15b40*/  HMMA.16816.F32.BF16 R16, R172.reuse, R138, R16 ;  /* 0x0000008aac10723c */ /* 0x040fe20000041810 */
        /* <DEDUP_REMOVED lines=15> */
[C---:B----4-:R-:W-:Y:S08]  /*15c40*/  HMMA.16816.F32.BF16 R12, R180.reuse, R136, R12 ;  /* 0x00000088b40c723c */ /* 0x050ff0000004180c */
[C---:B------:R-:W-:Y:S01]  /*15c50*/  HMMA.16816.F32.BF16 R16, R180.reuse, R138, R16 ;  /* 0x0000008ab410723c */ /* 0x040fe20000041810 */
[----:B------:R-:W4:Y:S07]  /*15c60*/  LDSM.16.M88.4 R136, [R204+0x1800] ;  /* 0x00180000cc88783b */ /* 0x000f2e0000000200 */
[C---:B---3--:R-:W-:Y:S08]  /*15c70*/  HMMA.16816.F32.BF16 R20, R180.reuse, R140, R20 ;  /* 0x0000008cb414723c */ /* 0x048ff00000041814 */
        /* <DEDUP_REMOVED lines=21> */
[C---:B----4-:R-:W-:Y:S01]  /*15dd0*/  HMMA.16816.F32.BF16 R28, R184.reuse, R136, R28 ;  /* 0x00000088b81c723c */ /* 0x050fe2000004181c */
[----:B------:R-:W-:Y:S04]  /*15de0*/  BAR.SYNC.DEFER_BLOCKING 0x0 ;  /* 0x0000000000007b1d */ /* 0x000fe80000010000 */
[----:B------:R-:W-:Y:S02]  /*15df0*/  FMNMX.FTZ R0, R9, R0, !PT ;  /* 0x0000000009007209 */ /* 0x000fe40007810000 */
[----:B------:R-:W-:Y:S01]  /*15e00*/  FMNMX.FTZ R118, R10, R118, !PT ;  /* 0x000000760a767209 */ /* 0x000fe20007810000 */
        /* <DEDUP_REMOVED lines=8> */
[C---:B------:R-:W-:Y:S04]  /*15e90*/  HMMA.16816.F32.BF16 R40, R184.reuse, R130, R40 ;  /* 0x00000082b828723c */ /* 0x040fe80000041828 */
[----:B------:R-:W-:Y:S02]  /*15ea0*/  FMNMX.FTZ R0, R17, R0, !PT ;  /* 0x0000000011007209 */ /* 0x000fe40007810000 */
[----:B------:R-:W-:Y:S02]  /*15eb0*/  FMNMX.FTZ R118, R18, R118, !PT ;  /* 0x0000007612767209 */ /* 0x000fe40007810000 */
[C---:B--2---:R-:W-:Y:S01]  /*15ec0*/  HMMA.16816.F32.BF16 R44, R184.reuse, R132, R44 ;  /* 0x00000084b82c723c */ /* 0x044fe2000004182c */
[----:B------:R-:W-:Y:S03]  /*15ed0*/  @P0 MOV R130, c[0x0][0x1e0] ;  /* 0x0000780000820a02 */ /* 0x000fe60000000f00 */
[----:B------:R-:W-:Y:S02]  /*15ee0*/  FMNMX.FTZ R0, R20, R0, !PT ;  /* 0x0000000014007209 */ /* 0x000fe40007810000 */
[----:B------:R-:W-:Y:S02]  /*15ef0*/  FMNMX.FTZ R118, R19, R118, !PT ;  /* 0x0000007613767209 */ /* 0x000fe40007810000 */
[----:B------:R-:W-:Y:S01]  /*15f00*/  HMMA.16816.F32.BF16 R48, R184, R134, R48 ;  /* 0x00000086b830723c */ /* 0x000fe20000041830 */
[----:B------:R-:W-:Y:S03]  /*15f10*/  @P0 MOV R131, 0x5 ;  /* 0x0000000500830802 */ /* 0x000fe60000000f00 */
        /* <DEDUP_REMOVED lines=30> */
[C---:B------:R-:W-:Y:S01]  /*16100*/  @P0 SHF.L.U32 R134, R130.reuse, 0x5, RZ ;  /* 0x0000000582860819 */ /* 0x040fe200000006ff */
[----:B------:R-:W1:Y:S01]  /*16110*/  SHFL.BFLY PT, R118, R129, 0x2, 0x1f ;  /* 0x0c401f0081767f89 */ /* 0x000e6200000e0000 */
[----:B------:R-:W-:Y:S02]  /*16120*/  FMNMX.FTZ R119, R51, R0, !PT ;  /* 0x0000000033777209 */ /* 0x000fe40007810000 */
[----:B------:R-:W-:Y:S02]  /*16130*/  @P0 SHF.L.U64.HI R135, R130, R131, c[0x0][0x1e4] ;  /* 0x0000790082870619 */ /* 0x000fe40000010283 */
[----:B------:R-:W-:Y:S02]  /*16140*/  @P0 MOV R138, R240 ;  /* 0x000000f0008a0202 */ /* 0x000fe40000000f00 */
[----:B------:R-:W-:Y:S01]  /*16150*/  @P0 MOV R139, R236 ;  /* 0x000000ec008b0202 */ /* 0x000fe20000000f00 */
[----:B------:R-:W2:Y:S01]  /*16160*/  SHFL.BFLY PT, R0, R119, 0x2, 0x1f ;  /* 0x0c401f0077007f89 */ /* 0x000ea200000e0000 */
[----:B-1----:R-:W-:Y:S07]  /*16170*/  FMNMX.FTZ R129, R129, R118, !PT ;  /* 0x0000007681817209 */ /* 0x002fee0007810000 */
[----:B------:R-:W1:Y:S01]  /*16180*/  SHFL.BFLY PT, R128, R129, 0x1, 0x1f ;  /* 0x0c201f0081807f89 */ /* 0x000e6200000e0000 */
[----:B--2---:R-:W-:Y:S07]  /*16190*/  FMNMX.FTZ R119, R119, R0, !PT ;  /* 0x0000000077777209 */ /* 0x004fee0007810000 */
[----:B------:R-:W2:Y:S01]  /*161a0*/  SHFL.BFLY PT, R118, R119, 0x1, 0x1f ;  /* 0x0c201f0077767f89 */ /* 0x000ea200000e0000 */
[----:B-1----:R-:W-:Y:S05]  /*161b0*/  FMNMX.FTZ R0, R129, R128, !PT ;  /* 0x0000008081007209 */ /* 0x002fea0007810000 */
[C---:B------:R-:W-:Y:S02]  /*161c0*/  FMUL.FTZ R153, R0.reuse, c[0x0][0x2d0] ;  /* 0x0000b40000997a20 */ /* 0x040fe40000410000 */
[----:B------:R-:W-:Y:S01]  /*161d0*/  FADD.FTZ R3, -R0, R3 ;  /* 0x0000000300037221 */ /* 0x000fe20000010100 */
[----:B--2---:R-:W-:Y:S01]  /*161e0*/  FMNMX.FTZ R118, R119, R118, !PT ;  /* 0x0000007677767209 */ /* 0x004fe20007810000 */
[--C-:B------:R-:W-:Y:S01]  /*161f0*/  FFMA.FTZ R143, R4, c[0x0][0x2d0], -R153.reuse ;  /* 0x0000b400048f7a23 */ /* 0x100fe20000010899 */
[----:B------:R-:W-:Y:S01]  /*16200*/  IADD3 R119, R245, -0x1, RZ ;  /* 0xfffffffff5777810 */ /* 0x000fe20007ffe0ff */
[--C-:B------:R-:W-:Y:S02]  /*16210*/  FFMA.FTZ R141, R8, c[0x0][0x2d0], -R153.reuse ;  /* 0x0000b400088d7a23 */ /* 0x100fe40000010899 */
[----:B------:R-:W-:Y:S01]  /*16220*/  FFMA.FTZ R142, R9, c[0x0][0x2d0], -R153 ;  /* 0x0000b400098e7a23 */ /* 0x000fe20000010899 */
[----:B------:R-:W-:Y:S01]  /*16230*/  @P0 SHF.R.S32.HI R132, RZ, 0x1f, R119 ;  /* 0x0000001fff840819 */ /* 0x000fe20000011477 */
[----:B------:R-:W-:Y:S01]  /*16240*/  @P0 IMAD.WIDE.U32 R128, R119, c[0x0][0x1e0], RZ ;  /* 0x0000780077800a25 */ /* 0x000fe200078e00ff */
[----:B------:R-:W-:Y:S03]  /*16250*/  MUFU.EX2 R143, R143 ;  /* 0x0000008f008f7308 */ /* 0x000fe60000000800 */
[----:B------:R-:W-:Y:S01]  /*16260*/  @P0 IMAD R4, R132, c[0x0][0x1e0], RZ ;  /* 0x0000780084040a24 */ /* 0x000fe200078e02ff */
[----:B------:R-:W-:Y:S01]  /*16270*/  @P0 IADD3 R132, P1, R134, R134, RZ ;  /* 0x0000008686840210 */ /* 0x000fe20007f3e0ff */
[C---:B------:R-:W-:Y:S03]  /*16280*/  @P0 IMAD.WIDE.U32 R136, R128.reuse, 0x60, R134 ;  /* 0x0000006080880825 */ /* 0x040fe600078e0086 */
[----:B------:R-:W-:Y:S01]  /*16290*/  @P0 IADD3.X R133, R135, R135, RZ, P1, !PT ;  /* 0x0000008787850210 */ /* 0x000fe20000ffe4ff */
[----:B------:R-:W-:Y:S01]  /*162a0*/  @P0 IMAD R4, R119, c[0x0][0x1e4], R4 ;  /* 0x0000790077040a24 */ /* 0x000fe200078e0204 */
[----:B------:R-:W-:Y:S01]  /*162b0*/  MUFU.EX2 R141, R141 ;  /* 0x0000008d008d7308 */ /* 0x000fe20000000800 */
[C---:B------:R-:W-:Y:S03]  /*162c0*/  @P0 IMAD.WIDE.U32 R138, R128.reuse, 0x60, R138 ;  /* 0x00000060808a0825 */ /* 0x040fe600078e008a */
[----:B------:R-:W-:Y:S01]  /*162d0*/  @P0 IADD3 R4, R129, R4, RZ ;  /* 0x0000000481040210 */ /* 0x000fe20007ffe0ff */
[----:B------:R-:W-:Y:S01]  /*162e0*/  @P0 IMAD.WIDE.U32 R132, R128, 0x60, R132 ;  /* 0x0000006080840825 */ /* 0x000fe200078e0084 */
[----:B------:R-:W-:Y:S02]  /*162f0*/  @P0 IADD3 R128, P2, P1, R240, R136, R134 ;  /* 0x00000088f0800210 */ /* 0x000fe4000795e086 */
[----:B------:R-:W-:Y:S01]  /*16300*/  @P0 LEA R130, P3, R138, c[0x0][0x1c8], 0x1 ;  /* 0x000072008a820a11 */ /* 0x000fe200078608ff */
[----:B------:R-:W-:Y:S01]  /*16310*/  @P0 IMAD R4, R4, 0x60, RZ ;  /* 0x0000006004040824 */ /* 0x000fe200078e02ff */
[----:B------:R-:W-:Y:S01]  /*16320*/  MUFU.EX2 R142, R142 ;  /* 0x0000008e008e7308 */ /* 0x000fe20000000800 */
[----:B------:R-:W-:Y:S02]  /*16330*/  FFMA.FTZ R140, R5, c[0x0][0x2d0], -R153 ;  /* 0x0000b400058c7a23 */ /* 0x000fe40000010899 */
[----:B------:R-:W-:Y:S01]  /*16340*/  FMUL.FTZ R152, R118, c[0x0][0x2d0] ;  /* 0x0000b40076987a20 */ /* 0x000fe20000410000 */
[----:B------:R-:W-:Y:S01]  /*16350*/  @P0 IADD3 R129, R4, R137, RZ ;  /* 0x0000008904810210 */ /* 0x000fe20007ffe0ff */
[----:B------:R-:W-:Y:S01]  /*16360*/  FADD.FTZ R2, -R118, R2 ;  /* 0x0000000276027221 */ /* 0x000fe20000010100 */
[----:B------:R-:W-:Y:S01]  /*16370*/  @P0 IADD3 R5, R139, R4, RZ ;  /* 0x000000048b050210 */ /* 0x000fe20007ffe0ff */
[--C-:B------:R-:W-:Y:S01]  /*16380*/  FFMA.FTZ R149, R10, c[0x0][0x2d0], -R152.reuse ;  /* 0x0000b4000a957a23 */ /* 0x100fe20000010898 */
[----:B------:R-:W-:Y:S01]  /*16390*/  @P0 IADD3.X R8, R236, R129, R135, P2, P1 ;  /* 0x00000081ec080210 */ /* 0x000fe200017e2487 */
[--C-:B------:R-:W-:Y:S01]  /*163a0*/  FFMA.FTZ R150, R11, c[0x0][0x2d0], -R152.reuse ;  /* 0x0000b4000b967a23 */ /* 0x100fe20000010898 */
[----:B------:R-:W-:Y:S01]  /*163b0*/  @P0 IADD3 R9, P1, R240, R132, RZ ;  /* 0x00000084f0090210 */ /* 0x000fe20007f3e0ff */
[----:B------:R-:W-:Y:S01]  /*163c0*/  FMUL.FTZ R3, R3, c[0x0][0x2d0] ;  /* 0x0000b40003037a20 */ /* 0x000fe20000410000 */
[----:B------:R-:W-:Y:S01]  /*163d0*/  @P0 LEA.HI.X R131, R138, c[0x0][0x1cc], R5, 0x1, P3 ;  /* 0x000073008a830a11 */ /* 0x000fe200018f0c05 */
[----:B------:R-:W-:Y:S01]  /*163e0*/  FMUL.FTZ R2, R2, c[0x0][0x2d0] ;  /* 0x0000b40002027a20 */ /* 0x000fe20000410000 */
[----:B------:R-:W-:Y:S01]  /*163f0*/  @P0 IADD3.X R4, R236, R4, R133, P1, !PT ;  /* 0x00000004ec040210 */ /* 0x000fe20000ffe485 */
[--C-:B------:R-:W-:Y:S01]  /*16400*/  FFMA.FTZ R151, R6, c[0x0][0x2d0], -R152.reuse ;  /* 0x0000b40006977a23 */ /* 0x100fe20000010898 */
[----:B------:R-:W-:Y:S01]  /*16410*/  @P0 ISETP.GE.AND P1, PT, R116, c[0x0][0x1d4], PT ;  /* 0x0000750074000a0c */ /* 0x000fe20003f26270 */
[--C-:B------:R-:W-:Y:S01]  /*16420*/  FFMA.FTZ R148, R7, c[0x0][0x2d0], -R152.reuse ;  /* 0x0000b40007947a23 */ /* 0x100fe20000010898 */
[----:B------:R-:W-:Y:S01]  /*16430*/  @P0 IADD3 R5, P3, R240, R136, RZ ;  /* 0x00000088f0050210 */ /* 0x000fe20007f7e0ff */
[----:B------:R-:W1:Y:S01]  /*16440*/  MUFU.EX2 R3, R3 ;  /* 0x0000000300037308 */ /* 0x000e620000000800 */
[--C-:B------:R-:W-:Y:S02]  /*16450*/  FFMA.FTZ R154, R14, c[0x0][0x2d0], -R152.reuse ;  /* 0x0000b4000e9a7a23 */ /* 0x100fe40000010898 */
[----:B------:R-:W-:Y:S01]  /*16460*/  @P0 IADD3.X R129, R129, R236, RZ, P3, !PT ;  /* 0x000000ec81810210 */ /* 0x000fe20001ffe4ff */
[--C-:B------:R-:W-:Y:S01]  /*16470*/  FFMA.FTZ R155, R15, c[0x0][0x2d0], -R152.reuse ;  /* 0x0000b4000f9b7a23 */ /* 0x100fe20000010898 */
[----:B------:R-:W-:Y:S01]  /*16480*/  @P0 LEA R132, P2, R5, c[0x0][0x1c8], 0x1 ;  /* 0x0000720005840a11 */ /* 0x000fe200078408ff */
[--C-:B------:R-:W-:Y:S01]  /*16490*/  FFMA.FTZ R156, R18, c[0x0][0x2d0], -R152.reuse ;  /* 0x0000b400129c7a23 */ /* 0x100fe20000010898 */
[C---:B------:R-:W-:Y:S01]  /*164a0*/  @P0 LEA R134, P3, R128.reuse, c[0x0][0x1c8], 0x1 ;  /* 0x0000720080860a11 */ /* 0x040fe200078608ff */
[----:B------:R-:W-:Y:S01]  /*164b0*/  FFMA.FTZ R157, R19, c[0x0][0x2d0], -R152 ;  /* 0x0000b400139d7a23 */ /* 0x000fe20000010898 */
[----:B------:R-:W-:Y:S01]  /*164c0*/  @P0 LEA.HI.X R133, R5, c[0x0][0x1cc], R129, 0x1, P2 ;  /* 0x0000730005850a11 */ /* 0x000fe200010f0c81 */
[----:B------:R2:W-:Y:S01]  /*164d0*/  @P0 LDGSTS.E.BYPASS.LTC128B.128 [R234+0x8100], [R130.64], !P1 ;  /* 0x0810000082ea0fae */ /* 0x0005e2000c901d48 */
[----:B------:R-:W-:Y:S01]  /*164e0*/  @P0 LEA.HI.X R135, R128, c[0x0][0x1cc], R8, 0x1, P3 ;  /* 0x0000730080870a11 */ /* 0x000fe200018f0c08 */
[----:B------:R-:W3:Y:S01]  /*164f0*/  MUFU.EX2 R2, R2 ;  /* 0x0000000200027308 */ /* 0x000ee20000000800 */
[----:B------:R-:W-:Y:S01]  /*16500*/  @P0 LEA R136, P2, R9, c[0x0][0x1c8], 0x1 ;  /* 0x0000720009880a11 */ /* 0x000fe200078408ff */
[--C-:B------:R-:W-:Y:S02]  /*16510*/  FFMA.FTZ R159, R20, c[0x0][0x2d0], -R153.reuse ;  /* 0x0000b400149f7a23 */ /* 0x100fe40000010899 */
[--C-:B------:R-:W-:Y:S01]  /*16520*/  FFMA.FTZ R158, R21, c[0x0][0x2d0], -R153.reuse ;  /* 0x0000b400159e7a23 */ /* 0x100fe20000010899 */
[----:B------:R-:W-:Y:S01]  /*16530*/  @P0 LEA.HI.X R137, R9, c[0x0][0x1cc], R4, 0x1, P2 ;  /* 0x0000730009890a11 */ /* 0x000fe200010f0c04 */
[----:B------:R2:W-:Y:S01]  /*16540*/  @P0 LDGSTS.E.BYPASS.LTC128B.128 [R234+0xb100], [R130.64+0x80], !P5 ;  /* 0x0b10008082ea0fae */ /* 0x0005e2000e901d48 */
[--C-:B------:R-:W-:Y:S02]  /*16550*/  FFMA.FTZ R164, R24, c[0x0][0x2d0], -R153.reuse ;  /* 0x0000b40018a47a23 */ /* 0x100fe40000010899 */
[--C-:B------:R-:W-:Y:S01]  /*16560*/  FFMA.FTZ R165, R25, c[0x0][0x2d0], -R153.reuse ;  /* 0x0000b40019a57a23 */ /* 0x100fe20000010899 */
[----:B------:R-:W4:Y:S01]  /*16570*/  MUFU.EX2 R140, R140 ;  /* 0x0000008c008c7308 */ /* 0x000f220000000800 */
[--C-:B------:R-:W-:Y:S02]  /*16580*/  FFMA.FTZ R167, R22, c[0x0][0x2d0], -R152.reuse ;  /* 0x0000b40016a77a23 */ /* 0x100fe40000010898 */
[C---:B-1----:R-:W-:Y:S01]  /*16590*/  FMUL.FTZ R4, R3.reuse, R112 ;  /* 0x0000007003047220 */ /* 0x042fe20000410000 */
[----:B------:R1:W-:Y:S01]  /*165a0*/  @P0 LDGSTS.E.BYPASS.LTC128B.128 [R234+0x9100], [R132.64], !P1 ;  /* 0x0910000084ea0fae */ /* 0x0003e2000c901d48 */
[C---:B------:R-:W-:Y:S02]  /*165b0*/  FMUL.FTZ R5, R3.reuse, R113 ;  /* 0x0000007103057220 */ /* 0x040fe40000410000 */
[C---:B------:R-:W-:Y:S02]  /*165c0*/  FMUL.FTZ R8, R3.reuse, R108 ;  /* 0x0000006c03087220 */ /* 0x040fe40000410000 */
[C---:B------:R-:W-:Y:S01]  /*165d0*/  FMUL.FTZ R9, R3.reuse, R109 ;  /* 0x0000006d03097220 */ /* 0x040fe20000410000 */
[----:B------:R-:W-:Y:S01]  /*165e0*/  MUFU.EX2 R151, R151 ;  /* 0x0000009700977308 */ /* 0x000fe20000000800 */
[C---:B------:R-:W-:Y:S01]  /*165f0*/  FMUL.FTZ R68, R3.reuse, R68 ;  /* 0x0000004403447220 */ /* 0x040fe20000410000 */
[----:B------:R1:W-:Y:S01]  /*16600*/  @P0 LDGSTS.E.BYPASS.LTC128B.128 [R234+0xc100], [R132.64+0x80], !P5 ;  /* 0x0c10008084ea0fae */ /* 0x0003e2000e901d48 */
[C---:B------:R-:W-:Y:S02]  /*16610*/  FMUL.FTZ R69, R3.reuse, R69 ;  /* 0x0000004503457220 */ /* 0x040fe40000410000 */
[----:B---3--:R-:W-:Y:S01]  /*16620*/  FMUL.FTZ R6, R2, R114 ;  /* 0x0000007202067220 */ /* 0x008fe20000410000 */
[----:B------:R-:W-:Y:S01]  /*16630*/  F2FP.BF16.PACK_AB R114, R142, R141 ;  /* 0x0000008d8e72723e */ /* 0x000fe200000010ff */
[C---:B------:R-:W-:Y:S02]  /*16640*/  FMUL.FTZ R7, R2.reuse, R115 ;  /* 0x0000007302077220 */ /* 0x040fe40000410000 */
[C---:B------:R-:W-:Y:S01]  /*16650*/  FMUL.FTZ R10, R2.reuse, R110 ;  /* 0x0000006e020a7220 */ /* 0x040fe20000410000 */
[----:B------:R1:W-:Y:S01]  /*16660*/  @P0 LDGSTS.E.BYPASS.LTC128B.128 [R234+0xa100], [R134.64], !P1 ;  /* 0x0a10000086ea0fae */ /* 0x0003e2000c901d48 */
[----:B------:R-:W3:Y:S01]  /*16670*/  MUFU.EX2 R148, R148 ;  /* 0x0000009400947308 */ /* 0x000ee20000000800 */
[----:B------:R-:W-:Y:S01]  /*16680*/  FMUL.FTZ R11, R2, R111 ;  /* 0x0000006f020b7220 */ /* 0x000fe20000410000 */
[----:B----4-:R-:W-:Y:S01]  /*16690*/  F2FP.BF16.PACK_AB R112, R140, R143 ;  /* 0x0000008f8c70723e */ /* 0x010fe200000010ff */
[C---:B------:R-:W-:Y:S02]  /*166a0*/  FMUL.FTZ R70, R2.reuse, R70 ;  /* 0x0000004602467220 */ /* 0x040fe40000410000 */
[C---:B------:R-:W-:Y:S02]  /*166b0*/  FMUL.FTZ R71, R2.reuse, R71 ;  /* 0x0000004702477220 */ /* 0x040fe40000410000 */
[----:B------:R4:W-:Y:S01]  /*166c0*/  @P0 LDGSTS.E.BYPASS.LTC128B.128 [R234+0xd100], [R136.64+0x80], !P5 ;  /* 0x0d10008088ea0fae */ /* 0x0009e2000e901d48 */
[----:B------:R-:W-:Y:S01]  /*166d0*/  FMUL.FTZ R72, R3, R72 ;  /* 0x0000004803487220 */ /* 0x000fe20000410000 */
[----:B------:R-:W-:Y:S01]  /*166e0*/  ISETP.GT.AND P0, PT, R245, R244, PT ;  /* 0x000000f4f500720c */ /* 0x000fe20003f04270 */
[----:B------:R-:W-:Y:S01]  /*166f0*/  MUFU.EX2 R149, R149 ;  /* 0x0000009500957308 */ /* 0x000fe20000000800 */
[C---:B------:R-:W-:Y:S01]  /*16700*/  FMUL.FTZ R73, R3.reuse, R73 ;  /* 0x0000004903497220 */ /* 0x040fe20000410000 */
[----:B------:R-:W-:Y:S01]  /*16710*/  MOV R245, R119 ;  /* 0x0000007700f57202 */ /* 0x000fe20000000f00 */
[C---:B------:R-:W-:Y:S02]  /*16720*/  FMUL.FTZ R74, R2.reuse, R74 ;  /* 0x0000004a024a7220 */ /* 0x040fe40000410000 */
[----:B--2---:R-:W2:Y:S01]  /*16730*/  LDSM.16.MT88.4 R128, [R191] ;  /* 0x00000000bf80783b */ /* 0x004ea20000004200 */
[----:B------:R-:W-:Y:S02]  /*16740*/  FMUL.FTZ R75, R2, R75 ;  /* 0x0000004b024b7220 */ /* 0x000fe40000410000 */
[C---:B------:R-:W-:Y:S02]  /*16750*/  FMUL.FTZ R76, R3.reuse, R76 ;  /* 0x0000004c034c7220 */ /* 0x040fe40000410000 */
[----:B------:R-:W5:Y:S01]  /*16760*/  MUFU.EX2 R150, R150 ;  /* 0x0000009600967308 */ /* 0x000f620000000800 */
[C---:B------:R-:W-:Y:S02]  /*16770*/  FMUL.FTZ R77, R3.reuse, R77 ;  /* 0x0000004d034d7220 */ /* 0x040fe40000410000 */
[----:B------:R-:W-:Y:S01]  /*16780*/  LDSM.16.MT88.4 R108, [R188] ;  /* 0x00000000bc6c783b */ /* 0x000fe20000004200 */
[----:B---3--:R-:W-:Y:S01]  /*16790*/  F2FP.BF16.PACK_AB R113, R148, R151 ;  /* 0x000000979471723e */ /* 0x008fe200000010ff */
[C---:B------:R-:W-:Y:S02]  /*167a0*/  FMUL.FTZ R78, R2.reuse, R78 ;  /* 0x0000004e024e7220 */ /* 0x040fe40000410000 */
[C---:B------:R-:W-:Y:S02]  /*167b0*/  FMUL.FTZ R79, R2.reuse, R79 ;  /* 0x0000004f024f7220 */ /* 0x040fe40000410000 */
[C---:B------:R-:W-:Y:S01]  /*167c0*/  FMUL.FTZ R80, R3.reuse, R80 ;  /* 0x0000005003507220 */ /* 0x040fe20000410000 */
[----:B------:R-:W-:Y:S01]  /*167d0*/  MUFU.EX2 R154, R154 ;  /* 0x0000009a009a7308 */ /* 0x000fe20000000800 */
[----:B-1----:R-:W1:Y:S01]  /*167e0*/  LDSM.16.MT88.4 R132, [R190] ;  /* 0x00000000be84783b */ /* 0x002e620000004200 */
[C---:B------:R-:W-:Y:S02]  /*167f0*/  FMUL.FTZ R81, R3.reuse, R81 ;  /* 0x0000005103517220 */ /* 0x040fe40000410000 */
[C---:B------:R-:W-:Y:S02]  /*16800*/  FMUL.FTZ R82, R2.reuse, R82 ;  /* 0x0000005202527220 */ /* 0x040fe40000410000 */
[C---:B------:R-:W-:Y:S02]  /*16810*/  FMUL.FTZ R83, R2.reuse, R83 ;  /* 0x0000005302537220 */ /* 0x040fe40000410000 */
[C---:B------:R-:W-:Y:S01]  /*16820*/  FMUL.FTZ R84, R3.reuse, R84 ;  /* 0x0000005403547220 */ /* 0x040fe20000410000 */
[----:B----4-:R-:W3:Y:S01]  /*16830*/  LDSM.16.MT88.4 R136, [R189] ;  /* 0x00000000bd88783b */ /* 0x010ee20000004200 */
[----:B------:R-:W-:Y:S01]  /*16840*/  FMUL.FTZ R85, R3, R85 ;  /* 0x0000005503557220 */ /* 0x000fe20000410000 */
[----:B------:R-:W-:Y:S01]  /*16850*/  MUFU.EX2 R155, R155 ;  /* 0x0000009b009b7308 */ /* 0x000fe20000000800 */
[----:B------:R-:W-:Y:S01]  /*16860*/  FMUL.FTZ R86, R2, R86 ;  /* 0x0000005602567220 */ /* 0x000fe20000410000 */
[----:B-----5:R-:W-:Y:S01]  /*16870*/  F2FP.BF16.PACK_AB R115, R150, R149 ;  /* 0x000000959673723e */ /* 0x020fe200000010ff */
[--C-:B------:R-:W-:Y:S03]  /*16880*/  FFMA.FTZ R166, R23, c[0x0][0x2d0], -R152.reuse ;  /* 0x0000b40017a67a23 */ /* 0x100fe60000010898 */
[----:B------:R-:W-:Y:S01]  /*16890*/  LDSM.16.MT88.4 R20, [R190+0x1000] ;  /* 0x00100000be14783b */ /* 0x000fe20000004200 */
[--C-:B------:R-:W-:Y:S02]  /*168a0*/  FFMA.FTZ R176, R26, c[0x0][0x2d0], -R152.reuse ;  /* 0x0000b4001ab07a23 */ /* 0x100fe40000010898 */
[--C-:B------:R-:W-:Y:S01]  /*168b0*/  FFMA.FTZ R177, R27, c[0x0][0x2d0], -R152.reuse ;  /* 0x0000b4001bb17a23 */ /* 0x100fe20000010898 */
[----:B------:R-:W-:Y:S01]  /*168c0*/  MUFU.EX2 R156, R156 ;  /* 0x0000009c009c7308 */ /* 0x000fe20000000800 */
[--C-:B------:R-:W-:Y:S02]  /*168d0*/  FFMA.FTZ R178, R28, c[0x0][0x2d0], -R153.reuse ;  /* 0x0000b4001cb27a23 */ /* 0x100fe40000010899 */
[--C-:B------:R-:W-:Y:S01]  /*168e0*/  FFMA.FTZ R179, R29, c[0x0][0x2d0], -R153.reuse ;  /* 0x0000b4001db37a23 */ /* 0x100fe20000010899 */
[C---:B--2---:R-:W-:Y:S01]  /*168f0*/  HMMA.16816.F32.BF16 R4, R112.reuse, R128, R4 ;  /* 0x000000807004723c */ /* 0x044fe20000041804 */
[----:B------:R-:W-:Y:S04]  /*16900*/  LDSM.16.MT88.4 R24, [R189+0x1000] ;  /* 0x00100000bd18783b */ /* 0x000fe80000004200 */
[--C-:B------:R-:W-:Y:S01]  /*16910*/  FFMA.FTZ R246, R32, c[0x0][0x2d0], -R153.reuse ;  /* 0x0000b40020f67a23 */ /* 0x100fe20000010899 */
[----:B------:R-:W-:Y:S01]  /*16920*/  MUFU.EX2 R157, R157 ;  /* 0x0000009d009d7308 */ /* 0x000fe20000000800 */
[--C-:B------:R-:W-:Y:S01]  /*16930*/  FFMA.FTZ R247, R33, c[0x0][0x2d0], -R153.reuse ;  /* 0x0000b40021f77a23 */ /* 0x100fe20000010899 */
[C---:B------:R-:W-:Y:S01]  /*16940*/  HMMA.16816.F32.BF16 R8, R112.reuse, R130, R8 ;  /* 0x000000827008723c */ /* 0x040fe20000041808 */
[----:B------:R-:W2:Y:S03]  /*16950*/  LDSM.16.MT88.4 R128, [R191+0x3000] ;  /* 0x00300000bf80783b */ /* 0x000ea60000004200 */
[--C-:B------:R-:W-:Y:S02]  /*16960*/  FFMA.FTZ R248, R30, c[0x0][0x2d0], -R152.reuse ;  /* 0x0000b4001ef87a23 */ /* 0x100fe40000010898 */
[--C-:B------:R-:W-:Y:S02]  /*16970*/  FFMA.FTZ R249, R31, c[0x0][0x2d0], -R152.reuse ;  /* 0x0000b4001ff97a23 */ /* 0x100fe40000010898 */
[C---:B-1----:R-:W-:Y:S01]  /*16980*/  HMMA.16816.F32.BF16 R68, R112.reuse, R132, R68 ;  /* 0x000000847044723c */ /* 0x042fe20000041844 */
[----:B------:R-:W-:Y:S01]  /*16990*/  LDSM.16.MT88.4 R28, [R190+0x1800] ;  /* 0x00180000be1c783b */ /* 0x000fe20000004200 */
[----:B------:R-:W-:Y:S02]  /*169a0*/  MUFU.EX2 R159, R159 ;  /* 0x0000009f009f7308 */ /* 0x000fe40000000800 */
[--C-:B------:R-:W-:Y:S02]  /*169b0*/  FFMA.FTZ R250, R34, c[0x0][0x2d0], -R152.reuse ;  /* 0x0000b40022fa7a23 */ /* 0x100fe40000010898 */
[--C-:B------:R-:W-:Y:S02]  /*169c0*/  FFMA.FTZ R251, R35, c[0x0][0x2d0], -R152.reuse ;  /* 0x0000b40023fb7a23 */ /* 0x100fe40000010898 */
[C---:B------:R-:W-:Y:S01]  /*169d0*/  HMMA.16816.F32.BF16 R72, R112.reuse, R134, R72 ;  /* 0x000000867048723c */ /* 0x040fe20000041848 */
[----:B------:R-:W1:Y:S03]  /*169e0*/  LDSM.16.MT88.4 R132, [R190+0x3000] ;  /* 0x00300000be84783b */ /* 0x000e660000004200 */
[C---:B------:R-:W-:Y:S01]  /*169f0*/  FMUL.FTZ R87, R2.reuse, R87 ;  /* 0x0000005702577220 */ /* 0x040fe20000410000 */
[----:B------:R-:W-:Y:S01]  /*16a00*/  MUFU.EX2 R158, R158 ;  /* 0x0000009e009e7308 */ /* 0x000fe20000000800 */
[C---:B------:R-:W-:Y:S02]  /*16a10*/  FMUL.FTZ R88, R3.reuse, R88 ;  /* 0x0000005803587220 */ /* 0x040fe40000410000 */
[C---:B---3--:R-:W-:Y:S01]  /*16a20*/  HMMA.16816.F32.BF16 R76, R112.reuse, R136, R76 ;  /* 0x00000088704c723c */ /* 0x048fe2000004184c */
[----:B------:R-:W-:Y:S03]  /*16a30*/  LDSM.16.MT88.4 R32, [R188+0x5000] ;  /* 0x00500000bc20783b */ /* 0x000fe60000004200 */
[----:B------:R-:W-:Y:S02]  /*16a40*/  FMUL.FTZ R89, R3, R89 ;  /* 0x0000005903597220 */ /* 0x000fe40000410000 */
[----:B------:R-:W-:Y:S01]  /*16a50*/  FMUL.FTZ R90, R2, R90 ;  /* 0x0000005a025a7220 */ /* 0x000fe20000410000 */
[----:B------:R-:W-:Y:S01]  /*16a60*/  MUFU.EX2 R164, R164 ;  /* 0x000000a400a47308 */ /* 0x000fe20000000800 */
[C---:B------:R-:W-:Y:S01]  /*16a70*/  HMMA.16816.F32.BF16 R80, R112.reuse, R138, R80 ;  /* 0x0000008a7050723c */ /* 0x040fe20000041850 */
[----:B------:R-:W0:Y:S03]  /*16a80*/  LDGDEPBAR ;  /* 0x00000000000079af */ /* 0x000e260000000000 */
[--C-:B------:R-:W-:Y:S02]  /*16a90*/  FFMA.FTZ R136, R12, c[0x0][0x2d0], -R153.reuse ;  /* 0x0000b4000c887a23 */ /* 0x100fe40000010899 */
[--C-:B------:R-:W-:Y:S02]  /*16aa0*/  FFMA.FTZ R137, R13, c[0x0][0x2d0], -R153.reuse ;  /* 0x0000b4000d897a23 */ /* 0x100fe40000010899 */
[C---:B------:R-:W-:Y:S01]  /*16ab0*/  HMMA.16816.F32.BF16 R84, R112.reuse, R108, R84 ;  /* 0x0000006c7054723c */ /* 0x040fe20000041854 */
[----:B------:R-:W-:Y:S01]  /*16ac0*/  LDSM.16.MT88.4 R12, [R188+0x3000] ;  /* 0x00300000bc0c783b */ /* 0x000fe20000004200 */
[----:B------:R-:W-:Y:S02]  /*16ad0*/  MUFU.EX2 R136, R136 ;  /* 0x0000008800887308 */ /* 0x000fe40000000800 */
[----:B------:R-:W-:Y:S02]  /*16ae0*/  FMUL.FTZ R91, R2, R91 ;  /* 0x0000005b025b7220 */ /* 0x000fe40000410000 */
[--C-:B------:R-:W-:Y:S02]  /*16af0*/  FFMA.FTZ R138, R16, c[0x0][0x2d0], -R153.reuse ;  /* 0x0000b400108a7a23 */ /* 0x100fe40000010899 */
[--C-:B------:R-:W-:Y:S02]  /*16b00*/  FFMA.FTZ R139, R17, c[0x0][0x2d0], -R153.reuse ;  /* 0x0000b400118b7a23 */ /* 0x100fe40000010899 */
[----:B------:R-:W-:Y:S01]  /*16b10*/  LDSM.16.MT88.4 R16, [R190+0x800] ;  /* 0x00080000be10783b */ /* 0x000fe20000004200 */
[C---:B------:R-:W-:Y:S01]  /*16b20*/  HMMA.16816.F32.BF16 R88, R112.reuse, R110, R88 ;  /* 0x0000006e7058723c */ /* 0x040fe20000041858 */
[----:B------:R-:W3:Y:S02]  /*16b30*/  MUFU.EX2 R137, R137 ;  /* 0x0000008900897308 */ /* 0x000ee40000000800 */
[C---:B------:R-:W-:Y:S02]  /*16b40*/  FMUL.FTZ R92, R3.reuse, R92 ;  /* 0x0000005c035c7220 */ /* 0x040fe40000410000 */
[C---:B------:R-:W-:Y:S02]  /*16b50*/  FMUL.FTZ R93, R3.reuse, R93 ;  /* 0x0000005d035d7220 */ /* 0x040fe40000410000 */
[----:B------:R-:W4:Y:S01]  /*16b60*/  LDSM.16.MT88.4 R108, [R189+0x3000] ;  /* 0x00300000bd6c783b */ /* 0x000f220000004200 */
[C---:B------:R-:W-:Y:S03]  /*16b70*/  FMUL.FTZ R94, R2.reuse, R94 ;  /* 0x0000005e025e7220 */ /* 0x040fe60000410000 */
[----:B------:R-:W-:Y:S01]  /*16b80*/  MUFU.EX2 R138, R138 ;  /* 0x0000008a008a7308 */ /* 0x000fe20000000800 */
[C---:B------:R-:W-:Y:S02]  /*16b90*/  FMUL.FTZ R95, R2.reuse, R95 ;  /* 0x0000005f025f7220 */ /* 0x040fe40000410000 */
[C---:B------:R-:W-:Y:S02]  /*16ba0*/  FMUL.FTZ R96, R3.reuse, R96 ;  /* 0x0000006003607220 */ /* 0x040fe40000410000 */
[C---:B------:R-:W-:Y:S02]  /*16bb0*/  FMUL.FTZ R97, R3.reuse, R97 ;  /* 0x0000006103617220 */ /* 0x040fe40000410000 */
[C---:B------:R-:W-:Y:S01]  /*16bc0*/  FMUL.FTZ R98, R2.reuse, R98 ;  /* 0x0000006202627220 */ /* 0x040fe20000410000 */
[C---:B--2---:R-:W-:Y:S02]  /*16bd0*/  HMMA.16816.F32.BF16 R92, R112.reuse, R128, R92 ;  /* 0x00000080705c723c */ /* 0x044fe4000004185c */
[----:B------:R-:W2:Y:S01]  /*16be0*/  MUFU.EX2 R139, R139 ;  /* 0x0000008b008b7308 */ /* 0x000ea20000000800 */
[C---:B------:R-:W-:Y:S02]  /*16bf0*/  FMUL.FTZ R99, R2.reuse, R99 ;  /* 0x0000006302637220 */ /* 0x040fe40000410000 */
[C---:B------:R-:W-:Y:S02]  /*16c00*/  FMUL.FTZ R100, R3.reuse, R100 ;  /* 0x0000006403647220 */ /* 0x040fe40000410000 */
[C---:B------:R-:W-:Y:S02]  /*16c10*/  FMUL.FTZ R101, R3.reuse, R101 ;  /* 0x0000006503657220 */ /* 0x040fe40000410000 */
[C---:B------:R-:W-:Y:S01]  /*16c20*/  FMUL.FTZ R102, R2.reuse, R102 ;  /* 0x0000006602667220 */ /* 0x040fe20000410000 */
[C---:B------:R-:W-:Y:S01]  /*16c30*/  HMMA.16816.F32.BF16 R96, R112.reuse, R130, R96 ;  /* 0x000000827060723c */ /* 0x040fe20000041860 */
[----:B------:R-:W5:Y:S01]  /*16c40*/  LDSM.16.MT88.4 R128, [R191+0x800] ;  /* 0x00080000bf80783b */ /* 0x000f620000004200 */
[----:B------:R-:W2:Y:S01]  /*16c50*/  MUFU.EX2 R165, R165 ;  /* 0x000000a500a57308 */ /* 0x000ea20000000800 */
[C---:B------:R-:W-:Y:S02]  /*16c60*/  FMUL.FTZ R103, R2.reuse, R103 ;  /* 0x0000006702677220 */ /* 0x040fe40000410000 */
[C---:B------:R-:W-:Y:S02]  /*16c70*/  FMUL.FTZ R104, R3.reuse, R104 ;  /* 0x0000006803687220 */ /* 0x040fe40000410000 */
[C---:B------:R-:W-:Y:S02]  /*16c80*/  FMUL.FTZ R105, R3.reuse, R105 ;  /* 0x0000006903697220 */ /* 0x040fe40000410000 */
[C---:B------:R-:W-:Y:S01]  /*16c90*/  FMUL.FTZ R106, R2.reuse, R106 ;  /* 0x0000006a026a7220 */ /* 0x040fe20000410000 */
[C---:B-1----:R-:W-:Y:S02]  /*16ca0*/  HMMA.16816.F32.BF16 R100, R112.reuse, R132, R100 ;  /* 0x000000847064723c */ /* 0x042fe40000041864 */
[----:B------:R-:W-:Y:S01]  /*16cb0*/  MUFU.EX2 R167, R167 ;  /* 0x000000a700a77308 */ /* 0x000fe20000000800 */
[C---:B------:R-:W-:Y:S02]  /*16cc0*/  FMUL.FTZ R107, R2.reuse, R107 ;  /* 0x0000006b026b7220 */ /* 0x040fe40000410000 */
[C---:B------:R-:W-:Y:S02]  /*16cd0*/  FMUL.FTZ R52, R3.reuse, R52 ;  /* 0x0000003403347220 */ /* 0x040fe40000410000 */
[C---:B------:R-:W-:Y:S02]  /*16ce0*/  FMUL.FTZ R53, R3.reuse, R53 ;  /* 0x0000003503357220 */ /* 0x040fe40000410000 */
[C---:B------:R-:W-:Y:S01]  /*16cf0*/  FMUL.FTZ R54, R2.reuse, R54 ;  /* 0x0000003602367220 */ /* 0x040fe20000410000 */
[C---:B------:R-:W-:Y:S01]  /*16d00*/  HMMA.16816.F32.BF16 R104, R112.reuse, R134, R104 ;  /* 0x000000867068723c */ /* 0x040fe20000041868 */
[----:B------:R-:W-:Y:S01]  /*16d10*/  LDSM.16.MT88.4 R132, [R188+0x800] ;  /* 0x00080000bc84783b */ /* 0x000fe20000004200 */
[----:B------:R-:W1:Y:S01]  /*16d20*/  MUFU.EX2 R166, R166 ;  /* 0x000000a600a67308 */ /* 0x000e620000000800 */
[C---:B------:R-:W-:Y:S02]  /*16d30*/  FMUL.FTZ R55, R2.reuse, R55 ;  /* 0x0000003702377220 */ /* 0x040fe40000410000 */
[C---:B------:R-:W-:Y:S02]  /*16d40*/  FMUL.FTZ R56, R3.reuse, R56 ;  /* 0x0000003803387220 */ /* 0x040fe40000410000 */
[C---:B------:R-:W-:Y:S02]  /*16d50*/  FMUL.FTZ R57, R3.reuse, R57 ;  /* 0x0000003903397220 */ /* 0x040fe40000410000 */
[C---:B------:R-:W-:Y:S01]  /*16d60*/  FMUL.FTZ R58, R2.reuse, R58 ;  /* 0x0000003a023a7220 */ /* 0x040fe20000410000 */
[C---:B----4-:R-:W-:Y:S02]  /*16d70*/  HMMA.16816.F32.BF16 R52, R112.reuse, R108, R52 ;  /* 0x0000006c7034723c */ /* 0x050fe40000041834 */
[----:B------:R-:W-:Y:S01]  /*16d80*/  MUFU.EX2 R176, R176 ;  /* 0x000000b000b07308 */ /* 0x000fe20000000800 */
[C---:B------:R-:W-:Y:S02]  /*16d90*/  FMUL.FTZ R59, R2.reuse, R59 ;  /* 0x0000003b023b7220 */ /* 0x040fe40000410000 */
[C---:B------:R-:W-:Y:S02]  /*16da0*/  FMUL.FTZ R60, R3.reuse, R60 ;  /* 0x0000003c033c7220 */ /* 0x040fe40000410000 */
[C---:B------:R-:W-:Y:S02]  /*16db0*/  FMUL.FTZ R61, R3.reuse, R61 ;  /* 0x0000003d033d7220 */ /* 0x040fe40000410000 */
[C---:B------:R-:W-:Y:S01]  /*16dc0*/  FMUL.FTZ R62, R2.reuse, R62 ;  /* 0x0000003e023e7220 */ /* 0x040fe20000410000 */
[C---:B------:R-:W-:Y:S01]  /*16dd0*/  HMMA.16816.F32.BF16 R56, R112.reuse, R110, R56 ;  /* 0x0000006e7038723c */ /* 0x040fe20000041838 */
[----:B------:R-:W4:Y:S01]  /*16de0*/  LDSM.16.MT88.4 R108, [R189+0x800] ;  /* 0x00080000bd6c783b */ /* 0x000f220000004200 */
[----:B------:R-:W1:Y:S01]  /*16df0*/  MUFU.EX2 R177, R177 ;  /* 0x000000b100b17308 */ /* 0x000e620000000800 */
[C---:B------:R-:W-:Y:S02]  /*16e00*/  FMUL.FTZ R63, R2.reuse, R63 ;  /* 0x0000003f023f7220 */ /* 0x040fe40000410000 */
[C---:B------:R-:W-:Y:S02]  /*16e10*/  FMUL.FTZ R64, R3.reuse, R64 ;  /* 0x0000004003407220 */ /* 0x040fe40000410000 */
[----:B------:R-:W-:Y:S02]  /*16e20*/  FMUL.FTZ R65, R3, R65 ;  /* 0x0000004103417220 */ /* 0x000fe40000410000 */
[C---:B------:R-:W-:Y:S01]  /*16e30*/  FMUL.FTZ R66, R2.reuse, R66 ;  /* 0x0000004202427220 */ /* 0x040fe20000410000 */
[C---:B------:R-:W-:Y:S02]  /*16e40*/  HMMA.16816.F32.BF16 R60, R112.reuse, R12, R60 ;  /* 0x0000000c703c723c */ /* 0x040fe4000004183c */
[----:B------:R-:W-:Y:S01]  /*16e50*/  MUFU.EX2 R178, R178 ;  /* 0x000000b200b27308 */ /* 0x000fe20000000800 */
[----:B------:R-:W-:Y:S02]  /*16e60*/  FMUL.FTZ R67, R2, R67 ;  /* 0x0000004302437220 */ /* 0x000fe40000410000 */
[--C-:B------:R-:W-:Y:S02]  /*16e70*/  FFMA.FTZ R40, R40, c[0x0][0x2d0], -R153.reuse ;  /* 0x0000b40028287a23 */ /* 0x100fe40000010899 */
[----:B---3--:R-:W-:Y:S01]  /*16e80*/  F2FP.BF16.PACK_AB R12, R137, R136 ;  /* 0x00000088890c723e */ /* 0x008fe200000010ff */
[--C-:B------:R-:W-:Y:S01]  /*16e90*/  FFMA.FTZ R41, R41, c[0x0][0x2d0], -R153.reuse ;  /* 0x0000b40029297a23 */ /* 0x100fe20000010899 */
[----:B------:R-:W-:Y:S01]  /*16ea0*/  F2FP.BF16.PACK_AB R13, R155, R154 ;  /* 0x0000009a9b0d723e */ /* 0x000fe200000010ff */
[----:B------:R-:W-:Y:S01]  /*16eb0*/  HMMA.16816.F32.BF16 R64, R112, R14, R64 ;  /* 0x0000000e7040723c */ /* 0x000fe20000041840 */
[----:B------:R-:W3:Y:S01]  /*16ec0*/  LDSM.16.MT88.4 R112, [R191+0x3800] ;  /* 0x00380000bf70783b */ /* 0x000ee20000004200 */
[----:B------:R-:W1:Y:S01]  /*16ed0*/  MUFU.EX2 R179, R179 ;  /* 0x000000b300b37308 */ /* 0x000e620000000800 */
[--C-:B------:R-:W-:Y:S02]  /*16ee0*/  FFMA.FTZ R42, R42, c[0x0][0x2d0], -R152.reuse ;  /* 0x0000b4002a2a7a23 */ /* 0x100fe40000010898 */
[--C-:B------:R-:W-:Y:S02]  /*16ef0*/  FFMA.FTZ R43, R43, c[0x0][0x2d0], -R152.reuse ;  /* 0x0000b4002b2b7a23 */ /* 0x100fe40000010898 */
[----:B--2---:R-:W-:Y:S01]  /*16f00*/  F2FP.BF16.PACK_AB R14, R139, R138 ;  /* 0x0000008a8b0e723e */ /* 0x004fe200000010ff */
[--C-:B------:R-:W-:Y:S01]  /*16f10*/  FFMA.FTZ R44, R44, c[0x0][0x2d0], -R153.reuse ;  /* 0x0000b4002c2c7a23 */ /* 0x100fe20000010899 */
[----:B------:R-:W-:Y:S03]  /*16f20*/  F2FP.BF16.PACK_AB R15, R157, R156 ;  /* 0x0000009c9d0f723e */ /* 0x000fe600000010ff */
[----:B------:R-:W-:Y:S01]  /*16f30*/  MUFU.EX2 R246, R246 ;  /* 0x000000f600f67308 */ /* 0x000fe20000000800 */
[--C-:B------:R-:W-:Y:S02]  /*16f40*/  FFMA.FTZ R45, R45, c[0x0][0x2d0], -R153.reuse ;  /* 0x0000b4002d2d7a23 */ /* 0x100fe40000010899 */
[----:B------:R-:W-:Y:S01]  /*16f50*/  FFMA.FTZ R48, R48, c[0x0][0x2d0], -R153 ;  /* 0x0000b40030307a23 */ /* 0x000fe20000010899 */
[C---:B-----5:R-:W-:Y:S05]  /*16f60*/  HMMA.16816.F32.BF16 R4, R12.reuse, R128, R4 ;  /* 0x000000800c04723c */ /* 0x060fea0000041804 */
[--C-:B------:R-:W-:Y:S01]  /*16f70*/  FFMA.FTZ R46, R46, c[0x0][0x2d0], -R152.reuse ;  /* 0x0000b4002e2e7a23 */ /* 0x100fe20000010898 */
[----:B------:R-:W2:Y:S01]  /*16f80*/  MUFU.EX2 R247, R247 ;  /* 0x000000f700f77308 */ /* 0x000ea20000000800 */
[----:B------:R-:W-:Y:S01]  /*16f90*/  FFMA.FTZ R47, R47, c[0x0][0x2d0], -R152 ;  /* 0x0000b4002f2f7a23 */ /* 0x000fe20000010898 */
[C---:B------:R-:W-:Y:S01]  /*16fa0*/  HMMA.16816.F32.BF16 R8, R12.reuse, R130, R8 ;  /* 0x000000820c08723c */ /* 0x040fe20000041808 */
[----:B------:R-:W-:Y:S03]  /*16fb0*/  LDSM.16.MT88.4 R128, [R188+0x3800] ;  /* 0x00380000bc80783b */ /* 0x000fe60000004200 */
[----:B------:R-:W-:Y:S01]  /*16fc0*/  FFMA.FTZ R143, R3, R243, R143 ;  /* 0x000000f3038f7223 */ /* 0x000fe2000001008f */
[----:B------:R-:W-:Y:S01]  /*16fd0*/  MOV R3, R0 ;  /* 0x0000000000037202 */ /* 0x000fe20000000f00 */
[----:B------:R-:W-:Y:S01]  /*16fe0*/  FFMA.FTZ R151, R2, R242, R151 ;  /* 0x000000f202977223 */ /* 0x000fe20000010097 */
[----:B------:R-:W-:Y:S01]  /*16ff0*/  MOV R2, R118 ;  /* 0x0000007600027202 */ /* 0x000fe20000000f00 */
[C---:B------:R-:W-:Y:S01]  /*17000*/  HMMA.16816.F32.BF16 R68, R12.reuse, R16, R68 ;  /* 0x000000100c44723c */ /* 0x040fe20000041844 */
[----:B------:R-:W-:Y:S03]  /*17010*/  MUFU.EX2 R248, R248 ;  /* 0x000000f800f87308 */ /* 0x000fe60000000800 */
[----:B------:R-:W-:Y:S02]  /*17020*/  FADD.FTZ R143, R140, R143 ;  /* 0x0000008f8c8f7221 */ /* 0x000fe40000010000 */
[----:B------:R-:W-:Y:S02]  /*17030*/  FADD.FTZ R151, R148, R151 ;  /* 0x0000009794977221 */ /* 0x000fe40000010000 */
[C---:B------:R-:W-:Y:S01]  /*17040*/  HMMA.16816.F32.BF16 R72, R12.reuse, R18, R72 ;  /* 0x000000120c48723c */ /* 0x040fe20000041848 */
[----:B------:R-:W5:Y:S02]  /*17050*/  LDSM.16.MT88.4 R16, [R190+0x3800] ;  /* 0x00380000be10783b */ /* 0x000f640000004200 */
[----:B------:R-:W1:Y:S01]  /*17060*/  MUFU.EX2 R249, R249 ;  /* 0x000000f900f97308 */ /* 0x000e620000000800 */
[----:B------:R-:W-:Y:S02]  /*17070*/  FADD.FTZ R141, R141, R143 ;  /* 0x0000008f8d8d7221 */ /* 0x000fe40000010000 */
[----:B------:R-:W-:Y:S02]  /*17080*/  FADD.FTZ R149, R149, R151 ;  /* 0x0000009795957221 */ /* 0x000fe40000010000 */
[C---:B----4-:R-:W-:Y:S04]  /*17090*/  HMMA.16816.F32.BF16 R76, R12.reuse, R108, R76 ;  /* 0x0000006c0c4c723c */ /* 0x050fe8000004184c */
[----:B------:R-:W-:Y:S01]  /*170a0*/  FADD.FTZ R141, R142, R141 ;  /* 0x0000008d8e8d7221 */ /* 0x000fe20000010000 */
[----:B------:R-:W-:Y:S01]  /*170b0*/  MUFU.EX2 R250, R250 ;  /* 0x000000fa00fa7308 */ /* 0x000fe20000000800 */
[----:B------:R-:W-:Y:S02]  /*170c0*/  FADD.FTZ R149, R150, R149 ;  /* 0x0000009596957221 */ /* 0x000fe40000010000 */
[C---:B------:R-:W-:Y:S01]  /*170d0*/  HMMA.16816.F32.BF16 R80, R12.reuse, R110, R80 ;  /* 0x0000006e0c50723c */ /* 0x040fe20000041850 */
[----:B------:R-:W4:Y:S03]  /*170e0*/  LDSM.16.MT88.4 R108, [R189+0x3800] ;  /* 0x00380000bd6c783b */ /* 0x000f260000004200 */
[----:B------:R-:W-:Y:S02]  /*170f0*/  FADD.FTZ R136, R136, R141 ;  /* 0x0000008d88887221 */ /* 0x000fe40000010000 */
[----:B------:R-:W-:Y:S01]  /*17100*/  FADD.FTZ R154, R154, R149 ;  /* 0x000000959a9a7221 */ /* 0x000fe20000010000 */
[----:B------:R-:W1:Y:S01]  /*17110*/  MUFU.EX2 R251, R251 ;  /* 0x000000fb00fb7308 */ /* 0x000e620000000800 */
        /* <DEDUP_REMOVED lines=8> */
[C---:B---3--:R-:W-:Y:S04]  /*171a0*/  HMMA.16816.F32.BF16 R92, R12.reuse, R112, R92 ;  /* 0x000000700c5c723c */ /* 0x048fe8000004185c */
[----:B------:R-:W-:Y:S01]  /*171b0*/  MUFU.EX2 R41, R41 ;  /* 0x0000002900297308 */ /* 0x000fe20000000800 */
[----:B------:R-:W-:Y:S02]  /*171c0*/  FADD.FTZ R138, R139, R138 ;  /* 0x0000008a8b8a7221 */ /* 0x000fe40000010000 */
[----:B------:R-:W-:Y:S01]  /*171d0*/  FADD.FTZ R156, R157, R156 ;  /* 0x0000009c9d9c7221 */ /* 0x000fe20000010000 */
[C---:B------:R-:W-:Y:S01]  /*171e0*/  HMMA.16816.F32.BF16 R96, R12.reuse, R114, R96 ;  /* 0x000000720c60723c */ /* 0x040fe20000041860 */
[----:B------:R-:W-:Y:S05]  /*171f0*/  LDSM.16.MT88.4 R112, [R190+0x4000] ;  /* 0x00400000be70783b */ /* 0x000fea0000004200 */
[----:B------:R-:W-:Y:S02]  /*17200*/  MUFU.EX2 R42, R42 ;  /* 0x0000002a002a7308 */ /* 0x000fe40000000800 */
[C---:B-----5:R-:W-:Y:S08]  /*17210*/  HMMA.16816.F32.BF16 R100, R12.reuse, R16, R100 ;  /* 0x000000100c64723c */ /* 0x060ff00000041864 */
[C---:B------:R-:W-:Y:S01]  /*17220*/  HMMA.16816.F32.BF16 R104, R12.reuse, R18, R104 ;  /* 0x000000120c68723c */ /* 0x040fe20000041868 */
[----:B------:R-:W3:Y:S01]  /*17230*/  LDSM.16.MT88.4 R16, [R191+0x1000] ;  /* 0x00100000bf10783b */ /* 0x000ee20000004200 */
[----:B------:R-:W-:Y:S06]  /*17240*/  MUFU.EX2 R43, R43 ;  /* 0x0000002b002b7308 */ /* 0x000fec0000000800 */
[C---:B----4-:R-:W-:Y:S04]  /*17250*/  HMMA.16816.F32.BF16 R52, R12.reuse, R108, R52 ;  /* 0x0000006c0c34723c */ /* 0x050fe80000041834 */
[----:B------:R-:W-:Y:S04]  /*17260*/  MUFU.EX2 R44, R44 ;  /* 0x0000002c002c7308 */ /* 0x000fe80000000800 */
[C---:B------:R-:W-:Y:S01]  /*17270*/  HMMA.16816.F32.BF16 R56, R12.reuse, R110, R56 ;  /* 0x0000006e0c38723c */ /* 0x040fe20000041838 */
[----:B------:R-:W4:Y:S05]  /*17280*/  LDSM.16.MT88.4 R108, [R188+0x1000] ;  /* 0x00100000bc6c783b */ /* 0x000f2a0000004200 */
[----:B------:R-:W-:Y:S02]  /*17290*/  MUFU.EX2 R45, R45 ;  /* 0x0000002d002d7308 */ /* 0x000fe40000000800 */
[C---:B------:R-:W-:Y:S08]  /*172a0*/  HMMA.16816.F32.BF16 R60, R12.reuse, R128, R60 ;  /* 0x000000800c3c723c */ /* 0x040ff0000004183c */
[----:B------:R-:W-:Y:S01]  /*172b0*/  HMMA.16816.F32.BF16 R64, R12, R130, R64 ;  /* 0x000000820c40723c */ /* 0x000fe20000041840 */
[----:B------:R-:W-:Y:S01]  /*172c0*/  LDSM.16.MT88.4 R128, [R189+0x4000] ;  /* 0x00400000bd80783b */ /* 0x000fe20000004200 */
[----:B------:R-:W-:Y:S05]  /*172d0*/  MUFU.EX2 R48, R48 ;  /* 0x0000003000307308 */ /* 0x000fea0000000800 */
[----:B------:R-:W-:Y:S01]  /*172e0*/  F2FP.BF16.PACK_AB R12, R158, R159 ;  /* 0x0000009f9e0c723e */ /* 0x000fe200000010ff */
[----:B------:R-:W-:Y:S01]  /*172f0*/  FADD.FTZ R159, R159, R138 ;  /* 0x0000008a9f9f7221 */ /* 0x000fe20000010000 */
[----:B------:R-:W-:Y:S03]  /*17300*/  F2FP.BF16.PACK_AB R14, R165, R164 ;  /* 0x000000a4a50e723e */ /* 0x000fe600000010ff */
[----:B-1----:R-:W-:Y:S01]  /*17310*/  F2FP.BF16.PACK_AB R13, R166, R167 ;  /* 0x000000a7a60d723e */ /* 0x002fe200000010ff */
[----:B------:R-:W-:Y:S01]  /*17320*/  MUFU.EX2 R46, R46 ;  /* 0x0000002e002e7308 */ /* 0x000fe20000000800 */
[----:B------:R-:W-:Y:S01]  /*17330*/  F2FP.BF16.PACK_AB R15, R177, R176 ;  /* 0x000000b0b10f723e */ /* 0x000fe200000010ff */
[----:B------:R-:W-:Y:S02]  /*17340*/  FADD.FTZ R167, R167, R156 ;  /* 0x0000009ca7a77221 */ /* 0x000fe40000010000 */
[----:B------:R-:W-:Y:S02]  /*17350*/  FADD.FTZ R159, R158, R159 ;  /* 0x0000009f9e9f7221 */ /* 0x000fe40000010000 */
[----:B------:R-:W-:Y:S02]  /*17360*/  FADD.FTZ R167, R166, R167 ;  /* 0x000000a7a6a77221 */ /* 0x000fe40000010000 */
[C---:B---3--:R-:W-:Y:S02]  /*17370*/  HMMA.16816.F32.BF16 R4, R12.reuse, R16, R4 ;  /* 0x000000100c04723c */ /* 0x048fe40000041804 */
[----:B------:R-:W-:Y:S01]  /*17380*/  MUFU.EX2 R47, R47 ;  /* 0x0000002f002f7308 */ /* 0x000fe20000000800 */
[----:B------:R-:W-:Y:S02]  /*17390*/  FADD.FTZ R164, R164, R159 ;  /* 0x0000009fa4a47221 */ /* 0x000fe40000010000 */
[----:B------:R-:W-:Y:S02]  /*173a0*/  FADD.FTZ R176, R176, R167 ;  /* 0x000000a7b0b07221 */ /* 0x000fe40000010000 */
[----:B------:R-:W-:Y:S01]  /*173b0*/  FADD.FTZ R164, R165, R164 ;  /* 0x000000a4a5a47221 */ /* 0x000fe20000010000 */
[C---:B------:R-:W-:Y:S01]  /*173c0*/  HMMA.16816.F32.BF16 R8, R12.reuse, R18, R8 ;  /* 0x000000120c08723c */ /* 0x040fe20000041808 */
[----:B------:R-:W1:Y:S03]  /*173d0*/  LDSM.16.MT88.4 R16, [R191+0x4000] ;  /* 0x00400000bf10783b */ /* 0x000e660000004200 */
[----:B------:R-:W-:Y:S04]  /*173e0*/  FADD.FTZ R176, R177, R176 ;  /* 0x000000b0b1b07221 */ /* 0x000fe80000010000 */
[C---:B------:R-:W-:Y:S08]  /*173f0*/  HMMA.16816.F32.BF16 R68, R12.reuse, R20, R68 ;  /* 0x000000140c44723c */ /* 0x040ff00000041844 */
[C---:B------:R-:W-:Y:S01]  /*17400*/  HMMA.16816.F32.BF16 R72, R12.reuse, R22, R72 ;  /* 0x000000160c48723c */ /* 0x040fe20000041848 */
[----:B------:R-:W3:Y:S07]  /*17410*/  LDSM.16.MT88.4 R20, [R191+0x1800] ;  /* 0x00180000bf14783b */ /* 0x000eee0000004200 */
[C---:B------:R-:W-:Y:S08]  /*17420*/  HMMA.16816.F32.BF16 R76, R12.reuse, R24, R76 ;  /* 0x000000180c4c723c */ /* 0x040ff0000004184c */
[C---:B------:R-:W-:Y:S01]  /*17430*/  HMMA.16816.F32.BF16 R80, R12.reuse, R26, R80 ;  /* 0x0000001a0c50723c */ /* 0x040fe20000041850 */
[----:B------:R-:W5:Y:S07]  /*17440*/  LDSM.16.MT88.4 R24, [R189+0x1800] ;  /* 0x00180000bd18783b */ /* 0x000f6e0000004200 */
[C---:B----4-:R-:W-:Y:S08]  /*17450*/  HMMA.16816.F32.BF16 R84, R12.reuse, R108, R84 ;  /* 0x0000006c0c54723c */ /* 0x050ff00000041854 */
[C---:B------:R-:W-:Y:S01]  /*17460*/  HMMA.16816.F32.BF16 R88, R12.reuse, R110, R88 ;  /* 0x0000006e0c58723c */ /* 0x040fe20000041858 */
[----:B------:R-:W-:Y:S07]  /*17470*/  LDSM.16.MT88.4 R108, [R191+0x2800] ;  /* 0x00280000bf6c783b */ /* 0x000fee0000004200 */
[C---:B-1----:R-:W-:Y:S08]  /*17480*/  HMMA.16816.F32.BF16 R92, R12.reuse, R16, R92 ;  /* 0x000000100c5c723c */ /* 0x042ff0000004185c */
        /* <DEDUP_REMOVED lines=13> */
[----:B------:R-:W4:Y:S01]  /*17560*/  MUFU.EX2 R129, R129 ;  /* 0x0000008100817308 */ /* 0x000f220000000800 */
[----:B------:R-:W-:Y:S01]  /*17570*/  HMMA.16816.F32.BF16 R64, R12, R134, R64 ;  /* 0x000000860c40723c */ /* 0x000fe20000041840 */
[----:B------:R-:W-:Y:S03]  /*17580*/  LDSM.16.MT88.4 R36, [R189+0x2800] ;  /* 0x00280000bd24783b */ /* 0x000fe60000004200 */
[--C-:B------:R-:W-:Y:S02]  /*17590*/  FFMA.FTZ R49, R50, c[0x0][0x2d0], -R152.reuse ;  /* 0x0000b40032317a23 */ /* 0x100fe40000010898 */
[----:B------:R-:W-:Y:S01]  /*175a0*/  FFMA.FTZ R152, R51, c[0x0][0x2d0], -R152 ;  /* 0x0000b40033987a23 */ /* 0x000fe20000010898 */
[----:B------:R-:W-:Y:S01]  /*175b0*/  F2FP.BF16.PACK_AB R12, R179, R178 ;  /* 0x000000b2b30c723e */ /* 0x000fe200000010ff */
[----:B------:R-:W-:Y:S01]  /*175c0*/  FADD.FTZ R178, R178, R164 ;  /* 0x000000a4b2b27221 */ /* 0x000fe20000010000 */
[----:B--2---:R-:W-:Y:S01]  /*175d0*/  F2FP.BF16.PACK_AB R14, R247, R246 ;  /* 0x000000f6f70e723e */ /* 0x004fe200000010ff */
[----:B------:R-:W-:Y:S02]  /*175e0*/  MUFU.EX2 R130, R130 ;  /* 0x0000008200827308 */ /* 0x000fe40000000800 */
[----:B------:R-:W-:Y:S01]  /*175f0*/  F2FP.BF16.PACK_AB R13, R249, R248 ;  /* 0x000000f8f90d723e */ /* 0x000fe200000010ff */
[----:B------:R-:W-:Y:S01]  /*17600*/  FADD.FTZ R248, R248, R176 ;  /* 0x000000b0f8f87221 */ /* 0x000fe20000010000 */
[----:B------:R-:W-:Y:S01]  /*17610*/  F2FP.BF16.PACK_AB R15, R251, R250 ;  /* 0x000000fafb0f723e */ /* 0x000fe200000010ff */
[----:B------:R-:W-:Y:S02]  /*17620*/  FADD.FTZ R178, R179, R178 ;  /* 0x000000b2b3b27221 */ /* 0x000fe40000010000 */
[----:B------:R-:W-:Y:S02]  /*17630*/  FADD.FTZ R248, R249, R248 ;  /* 0x000000f8f9f87221 */ /* 0x000fe40000010000 */
[----:B------:R-:W-:Y:S01]  /*17640*/  FADD.FTZ R246, R246, R178 ;  /* 0x000000b2f6f67221 */ /* 0x000fe20000010000 */
[----:B------:R-:W2:Y:S01]  /*17650*/  MUFU.EX2 R131, R131 ;  /* 0x0000008300837308 */ /* 0x000ea20000000800 */
[C---:B---3--:R-:W-:Y:S03]  /*17660*/  HMMA.16816.F32.BF16 R4, R12.reuse, R20, R4 ;  /* 0x000000140c04723c */ /* 0x048fe60000041804 */
[----:B------:R-:W-:Y:S02]  /*17670*/  FADD.FTZ R250, R250, R248 ;  /* 0x000000f8fafa7221 */ /* 0x000fe40000010000 */
[----:B------:R-:W-:Y:S02]  /*17680*/  FADD.FTZ R246, R247, R246 ;  /* 0x000000f6f7f67221 */ /* 0x000fe40000010000 */
[----:B------:R-:W-:Y:S01]  /*17690*/  FADD.FTZ R250, R251, R250 ;  /* 0x000000fafbfa7221 */ /* 0x000fe20000010000 */
[C---:B------:R-:W-:Y:S01]  /*176a0*/  HMMA.16816.F32.BF16 R8, R12.reuse, R22, R8 ;  /* 0x000000160c08723c */ /* 0x040fe20000041808 */
[----:B------:R-:W3:Y:S01]  /*176b0*/  LDSM.16.MT88.4 R20, [R191+0x4800] ;  /* 0x00480000bf14783b */ /* 0x000ee20000004200 */
[----:B------:R-:W1:Y:S06]  /*176c0*/  MUFU.EX2 R153, R153 ;  /* 0x0000009900997308 */ /* 0x000e6c0000000800 */
[C---:B------:R-:W-:Y:S04]  /*176d0*/  HMMA.16816.F32.BF16 R68, R12.reuse, R28, R68 ;  /* 0x0000001c0c44723c */ /* 0x040fe80000041844 */
[----:B------:R-:W-:Y:S04]  /*176e0*/  MUFU.EX2 R49, R49 ;  /* 0x0000003100317308 */ /* 0x000fe80000000800 */
[C---:B------:R-:W-:Y:S01]  /*176f0*/  HMMA.16816.F32.BF16 R72, R12.reuse, R30, R72 ;  /* 0x0000001e0c48723c */ /* 0x040fe20000041848 */
[----:B------:R-:W2:Y:S05]  /*17700*/  LDSM.16.MT88.4 R28, [R190+0x4800] ;  /* 0x00480000be1c783b */ /* 0x000eaa0000004200 */
[----:B------:R-:W2:Y:S02]  /*17710*/  MUFU.EX2 R152, R152 ;  /* 0x0000009800987308 */ /* 0x000ea40000000800 */
[C---:B-----5:R-:W-:Y:S08]  /*17720*/  HMMA.16816.F32.BF16 R76, R12.reuse, R24, R76 ;  /* 0x000000180c4c723c */ /* 0x060ff0000004184c */
[C---:B------:R-:W-:Y:S01]  /*17730*/  HMMA.16816.F32.BF16 R80, R12.reuse, R26, R80 ;  /* 0x0000001a0c50723c */ /* 0x040fe20000041850 */
[----:B------:R-:W5:Y:S07]  /*17740*/  LDSM.16.MT88.4 R24, [R189+0x4800] ;  /* 0x00480000bd18783b */ /* 0x000f6e0000004200 */
        /* <DEDUP_REMOVED lines=9> */
[C---:B-----5:R-:W-:Y:S08]  /*177e0*/  HMMA.16816.F32.BF16 R52, R12.reuse, R24, R52 ;  /* 0x000000180c34723c */ /* 0x060ff00000041834 */
[C---:B------:R-:W-:Y:S01]  /*177f0*/  HMMA.16816.F32.BF16 R56, R12.reuse, R26, R56 ;  /* 0x0000001a0c38723c */ /* 0x040fe20000041838 */
[----:B------:R-:W5:Y:S07]  /*17800*/  LDSM.16.MT88.4 R24, [R189+0x2000] ;  /* 0x00200000bd18783b */ /* 0x000f6e0000004200 */
[C---:B-1----:R-:W-:Y:S08]  /*17810*/  HMMA.16816.F32.BF16 R60, R12.reuse, R16, R60 ;  /* 0x000000100c3c723c */ /* 0x042ff0000004183c */
[----:B------:R-:W-:Y:S01]  /*17820*/  HMMA.16816.F32.BF16 R64, R12, R18, R64 ;  /* 0x000000120c40723c */ /* 0x000fe20000041840 */
[----:B------:R-:W1:Y:S06]  /*17830*/  LDSM.16.MT88.4 R16, [R188+0x2000] ;  /* 0x00200000bc10783b */ /* 0x000e6c0000004200 */
[----:B----4-:R-:W-:Y:S01]  /*17840*/  F2FP.BF16.PACK_AB R12, R129, R128 ;  /* 0x00000080810c723e */ /* 0x010fe200000010ff */
        /* <DEDUP_REMOVED lines=17> */
[C---:B-----5:R-:W-:Y:S08]  /*17960*/  HMMA.16816.F32.BF16 R76, R12.reuse, R24, R76 ;  /* 0x000000180c4c723c */ /* 0x060ff0000004184c */
        /* <DEDUP_REMOVED lines=48> */
.L_x_2155:
[----:B------:R-:W-:-:S13]  /*17c70*/  ISETP.GE.AND P0, PT, R119, R237, PT ;  /* 0x000000ed7700720c */ /* 0x000fda0003f06270 */
[----:B------:R-:W-:Y:S05]  /*17c80*/  @!P0 BRA `(.L_x_2157) ;  /* 0x00003d9000008947 */ /* 0x000fea0003800000 */
[----:B------:R-:W-:Y:S02]  /*17c90*/  MOV R2, R12 ;  /* 0x0000000c00027202 */ /* 0x000fe40000000f00 */
[----:B------:R-:W-:Y:S02]  /*17ca0*/  MOV R3, R0 ;  /* 0x0000000000037202 */ /* 0x000fe40000000f00 */
.L_x_2166:
[----:B------:R-:W-:Y:S04]  /*17cb0*/  DEPBAR.LE SB0, 0x0 ;  /* 0x000080000000791a */ /* 0x000fe80000000000 */
[----:B------:R-:W-:Y:S01]  /*17cc0*/  WARPSYNC 0xffffffff ;  /* 0xffffffff00007948 */ /* 0x000fe20003800000 */
[----:B------:R-:W-:Y:S01]  /*17cd0*/  BAR.SYNC.DEFER_BLOCKING 0x0 ;  /* 0x0000000000007b1d */ /* 0x000fe20000010000 */
[----:B------:R-:W-:Y:S01]  /*17ce0*/  IMAD.MOV.U32 R21, RZ, RZ, c[0x0][0x208] ;  /* 0x00008200ff157624 */ /* 0x000fe200078e00ff */
[----:B------:R-:W-:Y:S01]  /*17cf0*/  SHF.R.S32.HI R20, RZ, 0x1f, R119 ;  /* 0x0000001fff147819 */ /* 0x000fe20000011477 */
[----:B------:R-:W-:Y:S01]  /*17d00*/  IMAD.MOV.U32 R0, RZ, RZ, 0x5 ;  /* 0x00000005ff007424 */ /* 0x000fe200078e00ff */
[----:B------:R-:W-:Y:S01]  /*17d10*/  ISETP.GE.AND P4, PT, R116, c[0x0][0x1d4], PT ;  /* 0x0000750074007a0c */ /* 0x000fe20003f86270 */
[C---:B------:R-:W-:Y:S01]  /*17d20*/  IMAD.SHL.U32 R148, R21.reuse, 0x20, RZ ;  /* 0x0000002015947824 */ /* 0x040fe200078e00ff */
[----:B------:R-:W-:Y:S01]  /*17d30*/  LOP3.LUT P5, RZ, R230, 0x20000, RZ, 0xc0, !PT ;  /* 0x00020000e6ff7812 */ /* 0x000fe200078ac0ff */
[----:B------:R-:W-:Y:S01]  /*17d40*/  IMAD R20, R20, c[0x0][0x208], RZ ;  /* 0x0000820014147a24 */ /* 0x000fe200078e02ff */
[----:B------:R-:W-:Y:S01]  /*17d50*/  SHF.L.U64.HI R149, R21, R0, c[0x0][0x20c] ;  /* 0x0000830015957619 */ /* 0x000fe20000010200 */
[C---:B------:R-:W-:Y:S01]  /*17d60*/  IMAD.WIDE.U32 R46, R119.reuse, c[0x0][0x208], RZ ;  /* 0x00008200772e7a25 */ /* 0x040fe200078e00ff */
[----:B------:R-:W-:Y:S02]  /*17d70*/  IADD3 R30, P0, R148, R148, RZ ;  /* 0x00000094941e7210 */ /* 0x000fe40007f1e0ff */
[----:B------:R-:W-:Y:S01]  /*17d80*/  ISETP.NE.AND P6, PT, R228, 0x1, PT ;  /* 0x00000001e400780c */ /* 0x000fe20003fc5270 */
[----:B------:R-:W-:Y:S02]  /*17d90*/  IMAD R20, R119, c[0x0][0x20c], R20 ;  /* 0x0000830077147a24 */ /* 0x000fe400078e0214 */
[----:B------:R-:W-:Y:S02]  /*17da0*/  IMAD.X R31, R149, 0x1, R149, P0 ;  /* 0x00000001951f7824 */ /* 0x000fe400000e0695 */
[----:B------:R-:W-:Y:S02]  /*17db0*/  IMAD.IADD R20, R47, 0x1, R20 ;  /* 0x000000012f147824 */ /* 0x000fe400078e0214 */
[----:B------:R-:W-:Y:S02]  /*17dc0*/  IMAD.MOV.U32 R36, RZ, RZ, R238 ;  /* 0x000000ffff247224 */ /* 0x000fe400078e00ee */
[----:B------:R-:W-:Y:S02]  /*17dd0*/  IMAD.MOV.U32 R37, RZ, RZ, R235 ;  /* 0x000000ffff257224 */ /* 0x000fe400078e00eb */
[C---:B------:R-:W-:Y:S01]  /*17de0*/  IMAD.WIDE.U32 R30, R46.reuse, 0x60, R30 ;  /* 0x000000602e1e7825 */ /* 0x040fe200078e001e */
[----:B------:R-:W1:Y:S01]  /*17df0*/  LDSM.16.M88.4 R8, [R192] ;  /* 0x00000000c008783b */ /* 0x000e620000000200 */
[----:B------:R-:W-:Y:S02]  /*17e00*/  ULDC UR4, c[0x0][0x324] ;  /* 0x0000c90000047ab9 */ /* 0x000fe40000000800 */
[C---:B------:R-:W-:Y:S01]  /*17e10*/  IMAD.WIDE.U32 R36, R46.reuse, 0x60, R36 ;  /* 0x000000602e247825 */ /* 0x040fe200078e0024 */
[----:B------:R-:W-:Y:S02]  /*17e20*/  ULOP3.LUT UR4, URZ, UR4, URZ, 0x33, !UPT ;  /* 0x000000043f047292 */ /* 0x000fe4000f8e333f */
[----:B------:R-:W2:Y:S01]  /*17e30*/  LDSM.16.M88.4 R16, [R192+0x800] ;  /* 0x00080000c010783b */ /* 0x000ea20000000200 */
[----:B------:R-:W-:Y:S01]  /*17e40*/  IMAD.WIDE.U32 R46, R46, 0x60, R148 ;  /* 0x000000602e2e7825 */ /* 0x000fe200078e0094 */
[----:B------:R-:W-:Y:S03]  /*17e50*/  LEA R44, P0, R36, c[0x0][0x1f8], 0x1 ;  /* 0x00007e00242c7a11 */ /* 0x000fe600078008ff */
[----:B------:R-:W-:Y:S01]  /*17e60*/  IMAD R38, R20, 0x60, RZ ;  /* 0x0000006014267824 */ /* 0x000fe200078e02ff */
[----:B------:R-:W3:Y:S03]  /*17e70*/  LDSM.16.M88.4 R24, [R192+0x1000] ;  /* 0x00100000c018783b */ /* 0x000ee60000000200 */
[----:B------:R-:W-:Y:S02]  /*17e80*/  IMAD.IADD R47, R38, 0x1, R47 ;  /* 0x00000001262f7824 */ /* 0x000fe400078e022f */
[----:B------:R-:W-:Y:S01]  /*17e90*/  IMAD.IADD R28, R37, 0x1, R38 ;  /* 0x00000001251c7824 */ /* 0x000fe200078e0226 */
[----:B------:R-:W4:Y:S01]  /*17ea0*/  LDSM.16.M88.4 R32, [R192+0x1800] ;  /* 0x00180000c020783b */ /* 0x000f220000000200 */
[-C--:B------:R-:W-:Y:S03]  /*17eb0*/  IADD3 R37, P2, P1, R238, R46.reuse, R148 ;  /* 0x0000002eee257210 */ /* 0x080fe6000795e094 */
[----:B------:R-:W-:Y:S02]  /*17ec0*/  LEA.HI.X R45, R36, c[0x0][0x1fc], R28, 0x1, P0 ;  /* 0x00007f00242d7a11 */ /* 0x000fe400000f0c1c */
[----:B------:R-:W5:Y:S01]  /*17ed0*/  LDSM.16.M88.4 R40, [R192+0x2000] ;  /* 0x00200000c028783b */ /* 0x000f620000000200 */
[----:B------:R-:W-:Y:S02]  /*17ee0*/  IADD3.X R118, R235, R47, R149, P2, P1 ;  /* 0x0000002feb767210 */ /* 0x000fe400017e2495 */
[C---:B------:R-:W-:Y:S02]  /*17ef0*/  LEA R156, P1, R37.reuse, c[0x0][0x1f8], 0x1 ;  /* 0x00007e00259c7a11 */ /* 0x040fe400078208ff */
[----:B------:R-:W-:Y:S01]  /*17f00*/  IADD3 R36, P3, R238, R46, RZ ;  /* 0x0000002eee247210 */ /* 0x000fe20007f7e0ff */
[----:B------:R-:W3:Y:S01]  /*17f10*/  LDSM.16.M88.4 R48, [R192+0x2800] ;  /* 0x00280000c030783b */ /* 0x000ee20000000200 */
[----:B------:R-:W-:Y:S02]  /*17f20*/  LEA.HI.X R157, R37, c[0x0][0x1fc], R118, 0x1, P1 ;  /* 0x00007f00259d7a11 */ /* 0x000fe400008f0c76 */
[----:B------:R-:W-:Y:S01]  /*17f30*/  LEA R158, P2, R36, c[0x0][0x1f8], 0x1 ;  /* 0x00007e00249e7a11 */ /* 0x000fe200078408ff */
[----:B------:R-:W-:Y:S01]  /*17f40*/  IMAD.X R47, R47, 0x1, R235, P3 ;  /* 0x000000012f2f7824 */ /* 0x000fe200018e06eb */
[----:B------:R-:W-:Y:S01]  /*17f50*/  IADD3 R39, P0, R238, R30, RZ ;  /* 0x0000001eee277210 */ /* 0x000fe20007f1e0ff */
[----:B------:R-:W4:Y:S03]  /*17f60*/  LDSM.16.M88.4 R128, [R207] ;  /* 0x00000000cf80783b */ /* 0x000f260000000200 */
[----:B------:R-:W-:Y:S01]  /*17f70*/  LEA.HI.X R159, R36, c[0x0][0x1fc], R47, 0x1, P2 ;  /* 0x00007f00249f7a11 */ /* 0x000fe200010f0c2f */
[C---:B-1----:R-:W-:Y:S02]  /*17f80*/  HMMA.16816.F32.BF16 R4, R120.reuse, R8, RZ ;  /* 0x000000087804723c */ /* 0x042fe400000418ff */
[----:B------:R-:W1:Y:S01]  /*17f90*/  LDSM.16.M88.4 R132, [R194] ;  /* 0x00000000c284783b */ /* 0x000e620000000200 */
[----:B------:R-:W-:Y:S02]  /*17fa0*/  IADD3.X R38, R235, R38, R31, P0, !PT ;  /* 0x00000026eb267210 */ /* 0x000fe400007fe41f */
[C---:B------:R-:W-:Y:S03]  /*17fb0*/  LEA R46, P0, R39.reuse, c[0x0][0x1f8], 0x1 ;  /* 0x00007e00272e7a11 */ /* 0x040fe600078008ff */
[C---:B------:R-:W-:Y:S01]  /*17fc0*/  HMMA.16816.F32.BF16 R8, R120.reuse, R10, RZ ;  /* 0x0000000a7808723c */ /* 0x040fe200000418ff */
[----:B------:R-:W1:Y:S03]  /*17fd0*/  LDSM.16.M88.4 R136, [R195] ;  /* 0x00000000c388783b */ /* 0x000e660000000200 */
[----:B------:R-:W-:Y:S02]  /*17fe0*/  LEA.HI.X R47, R39, c[0x0][0x1fc], R38, 0x1, P0 ;  /* 0x00007f00272f7a11 */ /* 0x000fe400000f0c26 */
[C---:B------:R-:W-:Y:S01]  /*17ff0*/  ISETP.GT.AND P0, PT, R119.reuse, R237, PT ;  /* 0x000000ed7700720c */ /* 0x040fe20003f04270 */
[----:B------:R-:W1:Y:S01]  /*18000*/  LDSM.16.M88.4 R140, [R196] ;  /* 0x00000000c48c783b */ /* 0x000e620000000200 */
[C---:B--2---:R-:W-:Y:S05]  /*18010*/  HMMA.16816.F32.BF16 R12, R120.reuse, R16, RZ ;  /* 0x00000010780c723c */ /* 0x044fea00000418ff */
[----:B------:R-:W2:Y:S03]  /*18020*/  LDSM.16.M88.4 R148, [R197] ;  /* 0x00000000c594783b */ /* 0x000ea60000000200 */
[C---:B------:R-:W-:Y:S03]  /*18030*/  HMMA.16816.F32.BF16 R16, R120.reuse, R18, RZ ;  /* 0x000000127810723c */ /* 0x040fe600000418ff */
[----:B------:R-:W1:Y:S01]  /*18040*/  LDSM.16.M88.4 R152, [R198] ;  /* 0x00000000c698783b */ /* 0x000e620000000200 */
[----:B------:R-:W-:Y:S04]  /*18050*/  @P0 IMAD.MOV.U32 R118, RZ, RZ, c[0x0][0x1e0] ;  /* 0x00007800ff760624 */ /* 0x000fe800078e00ff */
[C---:B---3--:R-:W-:Y:S01]  /*18060*/  HMMA.16816.F32.BF16 R20, R120.reuse, R24, RZ ;  /* 0x000000187814723c */ /* 0x048fe200000418ff */
[----:B------:R-:W-:Y:S01]  /*18070*/  @!PT LDS RZ, [RZ] ;  /* 0x00000000fffff984 */ /* 0x000fe20000000800 */
[----:B------:R-:W-:Y:S01]  /*18080*/  @!PT LDS RZ, [RZ] ;  /* 0x00000000fffff984 */ /* 0x000fe20000000800 */
[----:B------:R-:W-:Y:S01]  /*18090*/  @!PT LDS RZ, [RZ] ;  /* 0x00000000fffff984 */ /* 0x000fe20000000800 */
[----:B------:R3:W-:Y:S06]  /*180a0*/  LDGSTS.E.BYPASS.LTC128B.128 [R219+0x100], [R44.64], !P4 ;  /* 0x001000002cdb7fae */ /* 0x0007ec000e101d48 */
[----:B------:R3:W-:Y:S01]  /*180b0*/  LDGSTS.E.BYPASS.LTC128B.128 [R219+0x3100], [R44.64+0x80], !P5 ;  /* 0x031000802cdb7fae */ /* 0x0007e2000e901d48 */
[C---:B------:R-:W-:Y:S05]  /*180c0*/  HMMA.16816.F32.BF16 R24, R120.reuse, R26, RZ ;  /* 0x0000001a7818723c */ /* 0x040fea00000418ff */
[----:B------:R1:W-:Y:S03]  /*180d0*/  LDGSTS.E.BYPASS.LTC128B.128 [R219+0x1100], [R158.64], !P4 ;  /* 0x011000009edb7fae */ /* 0x0003e6000e101d48 */
[C---:B----4-:R-:W-:Y:S03]  /*180e0*/  HMMA.16816.F32.BF16 R28, R120.reuse, R32, RZ ;  /* 0x00000020781c723c */ /* 0x050fe600000418ff */
[----:B------:R1:W-:Y:S05]  /*180f0*/  LDGSTS.E.BYPASS.LTC128B.128 [R219+0x4100], [R158.64+0x80], !P5 ;  /* 0x041000809edb7fae */ /* 0x0003ea000e901d48 */
[C---:B------:R-:W-:Y:S01]  /*18100*/  HMMA.16816.F32.BF16 R32, R120.reuse, R34, RZ ;  /* 0x000000227820723c */ /* 0x040fe200000418ff */
[----:B------:R1:W-:Y:S06]  /*18110*/  LDGSTS.E.BYPASS.LTC128B.128 [R219+0x2100], [R156.64], !P4 ;  /* 0x021000009cdb7fae */ /* 0x0003ec000e101d48 */
[----:B------:R3:W-:Y:S01]  /*18120*/  LDGSTS.E.BYPASS.LTC128B.128 [R219+0x5100], [R46.64+0x80], !P5 ;  /* 0x051000802edb7fae */ /* 0x0007e2000e901d48 */
[C---:B-----5:R-:W-:Y:S05]  /*18130*/  HMMA.16816.F32.BF16 R36, R120.reuse, R40, RZ ;  /* 0x000000287824723c */ /* 0x060fea00000418ff */
[----:B------:R-:W-:Y:S03]  /*18140*/  LDSM.16.M88.4 R164, [R206+0x800] ;  /* 0x00080000cea4783b */ /* 0x000fe60000000200 */
[C---:B------:R-:W-:Y:S03]  /*18150*/  HMMA.16816.F32.BF16 R40, R120.reuse, R42, RZ ;  /* 0x0000002a7828723c */ /* 0x040fe600000418ff */
[----:B------:R-:W0:Y:S06]  /*18160*/  LDGDEPBAR ;  /* 0x00000000000079af */ /* 0x000e2c0000000000 */
[----:B------:R-:W-:Y:S06]  /*18170*/  LDSM.16.M88.4 R176, [R206+0x1000] ;  /* 0x00100000ceb0783b */ /* 0x000fec0000000200 */
[----:B-1----:R-:W1:Y:S01]  /*18180*/  LDSM.16.M88.4 R156, [R206] ;  /* 0x00000000ce9c783b */ /* 0x002e620000000200 */
[C---:B---3--:R-:W-:Y:S08]  /*18190*/  HMMA.16816.F32.BF16 R44, R120.reuse, R48, RZ ;  /* 0x00000030782c723c */ /* 0x048ff000000418ff */
[----:B------:R-:W-:Y:S08]  /*181a0*/  HMMA.16816.F32.BF16 R48, R120, R50, RZ ;  /* 0x000000327830723c */ /* 0x000ff000000418ff */
        /* <DEDUP_REMOVED lines=11> */
[----:B------:R-:W3:Y:S07]  /*18260*/  LDSM.16.M88.4 R140, [R204+-0x3000] ;  /* 0xffd00000cc8c783b */ /* 0x000eee0000000200 */
[C---:B--2---:R-:W-:Y:S08]  /*18270*/  HMMA.16816.F32.BF16 R36, R124.reuse, R148, R36 ;  /* 0x000000947c24723c */ /* 0x044ff00000041824 */
[C---:B------:R-:W-:Y:S01]  /*18280*/  HMMA.16816.F32.BF16 R40, R124.reuse, R150, R40 ;  /* 0x000000967c28723c */ /* 0x040fe20000041828 */
[----:B------:R-:W2:Y:S07]  /*18290*/  LDSM.16.M88.4 R148, [R204+-0x2800] ;  /* 0xffd80000cc94783b */ /* 0x000eae0000000200 */
[C---:B------:R-:W-:Y:S08]  /*182a0*/  HMMA.16816.F32.BF16 R44, R124.reuse, R152, R44 ;  /* 0x000000987c2c723c */ /* 0x040ff0000004182c */
[----:B------:R-:W-:Y:S01]  /*182b0*/  HMMA.16816.F32.BF16 R48, R124, R154, R48 ;  /* 0x0000009a7c30723c */ /* 0x000fe20000041830 */
[----:B------:R-:W2:Y:S07]  /*182c0*/  LDSM.16.M88.4 R152, [R204+-0x2000] ;  /* 0xffe00000cc98783b */ /* 0x000eae0000000200 */
[C---:B-1----:R-:W-:Y:S08]  /*182d0*/  HMMA.16816.F32.BF16 R4, R144.reuse, R156, R4 ;  /* 0x0000009c9004723c */ /* 0x042ff00000041804 */
[C---:B------:R-:W-:Y:S01]  /*182e0*/  HMMA.16816.F32.BF16 R8, R144.reuse, R158, R8 ;  /* 0x0000009e9008723c */ /* 0x040fe20000041808 */
[----:B------:R-:W-:Y:S07]  /*182f0*/  LDSM.16.M88.4 R156, [R204+-0x1000] ;  /* 0xfff00000cc9c783b */ /* 0x000fee0000000200 */
[C---:B------:R-:W-:Y:S08]  /*18300*/  HMMA.16816.F32.BF16 R12, R144.reuse, R164, R12 ;  /* 0x000000a4900c723c */ /* 0x040ff0000004180c */
[C---:B------:R-:W-:Y:S01]  /*18310*/  HMMA.16816.F32.BF16 R16, R144.reuse, R166, R16 ;  /* 0x000000a69010723c */ /* 0x040fe20000041810 */
[----:B------:R-:W-:Y:S07]  /*18320*/  LDSM.16.M88.4 R164, [R204+-0x800] ;  /* 0xfff80000cca4783b */ /* 0x000fee0000000200 */
[C---:B------:R-:W-:Y:S08]  /*18330*/  HMMA.16816.F32.BF16 R20, R144.reuse, R176, R20 ;  /* 0x000000b09014723c */ /* 0x040ff00000041814 */
[C---:B------:R-:W-:Y:S01]  /*18340*/  HMMA.16816.F32.BF16 R24, R144.reuse, R178, R24 ;  /* 0x000000b29018723c */ /* 0x040fe20000041818 */
[----:B------:R-:W-:Y:S07]  /*18350*/  LDSM.16.M88.4 R176, [R204] ;  /* 0x00000000ccb0783b */ /* 0x000fee0000000200 */
[C---:B---3--:R-:W-:Y:S08]  /*18360*/  HMMA.16816.F32.BF16 R28, R144.reuse, R128, R28 ;  /* 0x00000080901c723c */ /* 0x048ff0000004181c */
[C---:B------:R-:W-:Y:S01]  /*18370*/  HMMA.16816.F32.BF16 R32, R144.reuse, R130, R32 ;  /* 0x000000829020723c */ /* 0x040fe20000041820 */
[----:B------:R-:W1:Y:S07]  /*18380*/  LDSM.16.M88.4 R128, [R204+-0x1800] ;  /* 0xffe80000cc80783b */ /* 0x000e6e0000000200 */
[C---:B----4-:R-:W-:Y:S08]  /*18390*/  HMMA.16816.F32.BF16 R36, R144.reuse, R132, R36 ;  /* 0x000000849024723c */ /* 0x050ff00000041824 */
[C---:B------:R-:W-:Y:S01]  /*183a0*/  HMMA.16816.F32.BF16 R40, R144.reuse, R134, R40 ;  /* 0x000000869028723c */ /* 0x040fe20000041828 */
[----:B------:R-:W3:Y:S07]  /*183b0*/  LDSM.16.M88.4 R132, [R192+0x3000] ;  /* 0x00300000c084783b */ /* 0x000eee0000000200 */
[C---:B-----5:R-:W-:Y:S08]  /*183c0*/  HMMA.16816.F32.BF16 R44, R144.reuse, R136, R44 ;  /* 0x00000088902c723c */ /* 0x060ff0000004182c */
[----:B------:R-:W-:Y:S01]  /*183d0*/  HMMA.16816.F32.BF16 R48, R144, R138, R48 ;  /* 0x0000008a9030723c */ /* 0x000fe20000041830 */
[----:B------:R-:W4:Y:S07]  /*183e0*/  LDSM.16.M88.4 R136, [R192+0x3800] ;  /* 0x00380000c088783b */ /* 0x000f2e0000000200 */
        /* <DEDUP_REMOVED lines=27> */
[C---:B--2---:R-:W-:Y:S08]  /*185a0*/  HMMA.16816.F32.BF16 R28, R168.reuse, R148, R28 ;  /* 0x00000094a81c723c */ /* 0x044ff0000004181c */
[C---:B------:R-:W-:Y:S01]  /*185b0*/  HMMA.16816.F32.BF16 R32, R168.reuse, R150, R32 ;  /* 0x00000096a820723c */ /* 0x040fe20000041820 */
[----:B------:R-:W2:Y:S07]  /*185c0*/  LDSM.16.M88.4 R148, [R201] ;  /* 0x00000000c994783b */ /* 0x000eae0000000200 */
[C---:B-1----:R-:W-:Y:S08]  /*185d0*/  HMMA.16816.F32.BF16 R36, R168.reuse, R128, R36 ;  /* 0x00000080a824723c */ /* 0x042ff00000041824 */
[C---:B------:R-:W-:Y:S01]  /*185e0*/  HMMA.16816.F32.BF16 R40, R168.reuse, R130, R40 ;  /* 0x00000082a828723c */ /* 0x040fe20000041828 */
[----:B------:R-:W1:Y:S07]  /*185f0*/  LDSM.16.M88.4 R128, [R202] ;  /* 0x00000000ca80783b */ /* 0x000e6e0000000200 */
[C---:B---3--:R-:W-:Y:S08]  /*18600*/  HMMA.16816.F32.BF16 R44, R168.reuse, R132, R44 ;  /* 0x00000084a82c723c */ /* 0x048ff0000004182c */
[----:B------:R-:W-:Y:S01]  /*18610*/  HMMA.16816.F32.BF16 R48, R168, R134, R48 ;  /* 0x00000086a830723c */ /* 0x000fe20000041830 */
[----:B------:R-:W3:Y:S07]  /*18620*/  LDSM.16.M88.4 R132, [R203] ;  /* 0x00000000cb84783b */ /* 0x000eee0000000200 */
[C---:B------:R-:W-:Y:S08]  /*18630*/  HMMA.16816.F32.BF16 R4, R172.reuse, R152, R4 ;  /* 0x00000098ac04723c */ /* 0x040ff00000041804 */
[C---:B------:R-:W-:Y:S01]  /*18640*/  HMMA.16816.F32.BF16 R8, R172.reuse, R154, R8 ;  /* 0x0000009aac08723c */ /* 0x040fe20000041808 */
[----:B------:R-:W-:Y:S07]  /*18650*/  LDSM.16.M88.4 R152, [R206+0x4000] ;  /* 0x00400000ce98783b */ /* 0x000fee0000000200 */
        /* <DEDUP_REMOVED lines=18> */
[C---:B-----5:R-:W-:Y:S07]  /*18780*/  HMMA.16816.F32.BF16 R12, R180.reuse, R140, R12 ;  /* 0x0000008cb40c723c */ /* 0x060fee000004180c */
[C---:B------:R-:W-:Y:S01]  /*18790*/  @P0 IMAD.SHL.U32 R140, R118.reuse, 0x20, RZ ;  /* 0x00000020768c0824 */ /* 0x040fe200078e00ff */
[C---:B------:R-:W-:Y:S04]  /*187a0*/  HMMA.16816.F32.BF16 R16, R180.reuse, R142, R16 ;  /* 0x0000008eb410723c */ /* 0x040fe80000041810 */
[----:B------:R-:W-:Y:S03]  /*187b0*/  @P0 SHF.L.U64.HI R141, R118, R0, c[0x0][0x1e4] ;  /* 0x00007900768d0619 */ /* 0x000fe60000010200 */
[----:B------:R-:W-:Y:S01]  /*187c0*/  @P0 IADD3 R142, R119, -0x1, RZ ;  /* 0xffffffff778e0810 */ /* 0x000fe20007ffe0ff */
[C---:B------:R-:W-:Y:S04]  /*187d0*/  HMMA.16816.F32.BF16 R20, R180.reuse, R152, R20 ;  /* 0x00000098b414723c */ /* 0x040fe80000041814 */
[----:B------:R-:W-:Y:S03]  /*187e0*/  @P0 SHF.R.S32.HI R143, RZ, 0x1f, R142 ;  /* 0x0000001fff8f0819 */ /* 0x000fe6000001148e */
[----:B------:R-:W-:Y:S01]  /*187f0*/  @P0 IMAD.MOV.U32 R152, RZ, RZ, R240 ;  /* 0x000000ffff980224 */ /* 0x000fe200078e00f0 */
[C---:B------:R-:W-:Y:S04]  /*18800*/  HMMA.16816.F32.BF16 R24, R180.reuse, R154, R24 ;  /* 0x0000009ab418723c */ /* 0x040fe80000041818 */
[----:B------:R-:W-:Y:S02]  /*18810*/  @P0 IMAD R143, R143, c[0x0][0x1e0], RZ ;  /* 0x000078008f8f0a24 */ /* 0x000fe400078e02ff */
[----:B------:R-:W-:Y:S02]  /*18820*/  @P0 IMAD.MOV.U32 R153, RZ, RZ, R236 ;  /* 0x000000ffff990224 */ /* 0x000fe400078e00ec */
[C---:B------:R-:W-:Y:S04]  /*18830*/  HMMA.16816.F32.BF16 R28, R180.reuse, R156, R28 ;  /* 0x0000009cb41c723c */ /* 0x040fe8000004181c */
[C---:B------:R-:W-:Y:S02]  /*18840*/  @P0 IMAD R0, R142.reuse, c[0x0][0x1e4], R143 ;  /* 0x000079008e000a24 */ /* 0x040fe400078e028f */
[----:B------:R-:W-:Y:S02]  /*18850*/  @P0 IMAD.WIDE.U32 R142, R142, c[0x0][0x1e0], RZ ;  /* 0x000078008e8e0a25 */ /* 0x000fe400078e00ff */
[C---:B------:R-:W-:Y:S04]  /*18860*/  HMMA.16816.F32.BF16 R32, R180.reuse, R158, R32 ;  /* 0x0000009eb420723c */ /* 0x040fe80000041820 */
[----:B------:R-:W-:Y:S02]  /*18870*/  @P0 IMAD.IADD R0, R143, 0x1, R0 ;  /* 0x000000018f000824 */ /* 0x000fe400078e0200 */
[----:B------:R-:W-:Y:S02]  /*18880*/  @P0 IMAD.WIDE.U32 R152, R142, 0x60, R152 ;  /* 0x000000608e980825 */ /* 0x000fe400078e0098 */
[C---:B------:R-:W-:Y:S04]  /*18890*/  HMMA.16816.F32.BF16 R36, R180.reuse, R164, R36 ;  /* 0x000000a4b424723c */ /* 0x040fe80000041824 */
[----:B------:R-:W-:Y:S04]  /*188a0*/  @P0 IMAD R0, R0, 0x60, RZ ;  /* 0x0000006000000824 */ /* 0x000fe800078e02ff */
[C---:B------:R-:W-:Y:S08]  /*188b0*/  HMMA.16816.F32.BF16 R40, R180.reuse, R166, R40 ;  /* 0x000000a6b428723c */ /* 0x040ff00000041828 */
[C---:B--2---:R-:W-:Y:S07]  /*188c0*/  HMMA.16816.F32.BF16 R44, R180.reuse, R148, R44 ;  /* 0x00000094b42c723c */ /* 0x044fee000004182c */
[--C-:B------:R-:W-:Y:S01]  /*188d0*/  @P0 IMAD.WIDE.U32 R148, R142, 0x60, R140.reuse ;  /* 0x000000608e940825 */ /* 0x100fe200078e008c */
[----:B------:R-:W-:Y:S07]  /*188e0*/  HMMA.16816.F32.BF16 R48, R180, R150, R48 ;  /* 0x00000096b430723c */ /* 0x000fee0000041830 */
[----:B------:R-:W-:Y:S01]  /*188f0*/  @P0 IADD3 R150, P1, R140, R140, RZ ;  /* 0x0000008c8c960210 */ /* 0x000fe20007f3e0ff */
[C---:B------:R-:W-:Y:S05]  /*18900*/  HMMA.16816.F32.BF16 R4, R184.reuse, R176, R4 ;  /* 0x000000b0b804723c */ /* 0x040fea0000041804 */
[----:B------:R-:W-:Y:S01]  /*18910*/  @P0 IMAD.X R151, R141, 0x1, R141, P1 ;  /* 0x000000018d970824 */ /* 0x000fe200008e068d */
[----:B------:R-:W-:Y:S01]  /*18920*/  @P0 IADD3 R118, P2, P1, R240, R148, R140 ;  /* 0x00000094f0760210 */ /* 0x000fe2000795e08c */
[----:B------:R-:W-:Y:S01]  /*18930*/  @P0 IMAD.IADD R140, R0, 0x1, R149 ;  /* 0x00000001008c0824 */ /* 0x000fe200078e0295 */
[C---:B------:R-:W-:Y:S04]  /*18940*/  HMMA.16816.F32.BF16 R8, R184.reuse, R178, R8 ;  /* 0x000000b2b808723c */ /* 0x040fe80000041808 */
[----:B------:R-:W-:Y:S01]  /*18950*/  @P0 IMAD.WIDE.U32 R150, R142, 0x60, R150 ;  /* 0x000000608e960825 */ /* 0x000fe200078e0096 */
[----:B------:R-:W-:Y:S02]  /*18960*/  @P0 LEA R142, P3, R152, c[0x0][0x1c8], 0x1 ;  /* 0x00007200988e0a11 */ /* 0x000fe400078608ff */
[----:B------:R-:W-:Y:S01]  /*18970*/  @P0 IADD3.X R141, R236, R140, R141, P2, P1 ;  /* 0x0000008cec8d0210 */ /* 0x000fe200017e248d */
[C---:B-1----:R-:W-:Y:S04]  /*18980*/  HMMA.16816.F32.BF16 R12, R184.reuse, R128, R12 ;  /* 0x00000080b80c723c */ /* 0x042fe8000004180c */
[----:B------:R-:W-:Y:S04]  /*18990*/  @P0 IADD3 R148, P2, R240, R148, RZ ;  /* 0x00000094f0940210 */ /* 0x000fe80007f5e0ff */
[C---:B------:R-:W-:Y:S01]  /*189a0*/  HMMA.16816.F32.BF16 R16, R184.reuse, R130, R16 ;  /* 0x00000082b810723c */ /* 0x040fe20000041810 */
[----:B------:R-:W1:Y:S03]  /*189b0*/  LDSM.16.M88.4 R128, [R204+0x2000] ;  /* 0x00200000cc80783b */ /* 0x000e660000000200 */
[----:B------:R-:W-:Y:S04]  /*189c0*/  @P0 IMAD.X R140, R140, 0x1, R236, P2 ;  /* 0x000000018c8c0824 */ /* 0x000fe800010e06ec */
[C---:B---3--:R-:W-:Y:S08]  /*189d0*/  HMMA.16816.F32.BF16 R20, R184.reuse, R132, R20 ;  /* 0x00000084b814723c */ /* 0x048ff00000041814 */
[C---:B------:R-:W-:Y:S01]  /*189e0*/  HMMA.16816.F32.BF16 R24, R184.reuse, R134, R24 ;  /* 0x00000086b818723c */ /* 0x040fe20000041818 */
[----:B------:R-:W2:Y:S01]  /*189f0*/  LDSM.16.M88.4 R132, [R204+0x2800] ;  /* 0x00280000cc84783b */ /* 0x000ea20000000200 */
[----:B------:R-:W-:Y:S05]  /*18a00*/  DEPBAR.LE SB0, 0x0 ;  /* 0x000080000000791a */ /* 0x000fea0000000000 */
[----:B------:R-:W-:Y:S01]  /*18a10*/  BAR.SYNC.DEFER_BLOCKING 0x0 ;  /* 0x0000000000007b1d */ /* 0x000fe20000010000 */
[C---:B----4-:R-:W-:Y:S07]  /*18a20*/  HMMA.16816.F32.BF16 R28, R184.reuse, R136, R28 ;  /* 0x00000088b81c723c */ /* 0x050fee000004181c */
[----:B------:R-:W-:Y:S01]  /*18a30*/  @P0 IADD3 R136, P1, R240, R150, RZ ;  /* 0x00000096f0880210 */ /* 0x000fe20007f3e0ff */
[C---:B------:R-:W-:Y:S04]  /*18a40*/  HMMA.16816.F32.BF16 R32, R184.reuse, R138, R32 ;  /* 0x0000008ab820723c */ /* 0x040fe80000041820 */
[----:B------:R-:W-:Y:S03]  /*18a50*/  @P0 IADD3.X R137, R236, R0, R151, P1, !PT ;  /* 0x00000000ec890210 */ /* 0x000fe60000ffe497 */
[----:B------:R-:W-:Y:S01]  /*18a60*/  @P0 IMAD.IADD R139, R153, 0x1, R0 ;  /* 0x00000001998b0824 */ /* 0x000fe200078e0200 */
[----:B------:R-:W-:Y:S01]  /*18a70*/  @P0 LEA R138, P1, R148, c[0x0][0x1c8], 0x1 ;  /* 0x00007200948a0a11 */ /* 0x000fe200078208ff */
[C---:B-1----:R-:W-:Y:S03]  /*18a80*/  HMMA.16816.F32.BF16 R36, R184.reuse, R128, R36 ;  /* 0x00000080b824723c */ /* 0x042fe60000041824 */
[----:B------:R-:W-:Y:S01]  /*18a90*/  @P0 LEA.HI.X R143, R152, c[0x0][0x1cc], R139, 0x1, P3 ;  /* 0x00007300988f0a11 */ /* 0x000fe200018f0c8b */
[----:B------:R-:W-:Y:S01]  /*18aa0*/  IMAD.IADD R0, R218, 0x1, R209 ;  /* 0x00000001da007824 */ /* 0x000fe200078e02d1 */
[----:B------:R-:W-:Y:S02]  /*18ab0*/  @P0 LEA.HI.X R139, R148, c[0x0][0x1cc], R140, 0x1, P1 ;  /* 0x00007300948b0a11 */ /* 0x000fe400008f0c8c */
[----:B------:R-:W-:Y:S01]  /*18ac0*/  @P0 LEA R140, P2, R118, c[0x0][0x1c8], 0x1 ;  /* 0x00007200768c0a11 */ /* 0x000fe200078408ff */
[----:B------:R-:W-:Y:S01]  /*18ad0*/  @!PT LDS RZ, [RZ] ;  /* 0x00000000fffff984 */ /* 0x000fe20000000800 */
[----:B------:R-:W-:Y:S01]  /*18ae0*/  @!PT LDS RZ, [RZ] ;  /* 0x00000000fffff984 */ /* 0x000fe20000000800 */
[----:B------:R-:W-:Y:S01]  /*18af0*/  @!PT LDS RZ, [RZ] ;  /* 0x00000000fffff984 */ /* 0x000fe20000000800 */
[----:B------:R1:W-:Y:S01]  /*18b00*/  @P0 LDGSTS.E.BYPASS.LTC128B.128 [R234+0x8100], [R142.64], !P4 ;  /* 0x081000008eea0fae */ /* 0x0003e2000e101d48 */
[----:B------:R-:W-:Y:S01]  /*18b10*/  @P0 LEA R128, P1, R136, c[0x0][0x1c8], 0x1 ;  /* 0x0000720088800a11 */ /* 0x000fe200078208ff */
[C---:B------:R-:W-:Y:S03]  /*18b20*/  HMMA.16816.F32.BF16 R40, R184.reuse, R130, R40 ;  /* 0x00000082b828723c */ /* 0x040fe60000041828 */
[----:B------:R-:W-:Y:S01]  /*18b30*/  @P0 LEA.HI.X R141, R118, c[0x0][0x1cc], R141, 0x1, P2 ;  /* 0x00007300768d0a11 */ /* 0x000fe200010f0c8d */
[----:B------:R1:W-:Y:S01]  /*18b40*/  @P0 LDGSTS.E.BYPASS.LTC128B.128 [R234+0xb100], [R142.64+0x80], !P5 ;  /* 0x0b1000808eea0fae */ /* 0x0003e2000e901d48 */
[----:B------:R-:W-:Y:S03]  /*18b50*/  @P6 IMAD.HI.U32 R129, R0, c[0x0][0x2c8], RZ ;  /* 0x0000b20000816a27 */ /* 0x000fe600078e00ff */
[C---:B--2---:R-:W-:Y:S02]  /*18b60*/  HMMA.16816.F32.BF16 R44, R184.reuse, R132, R44 ;  /* 0x00000084b82c723c */ /* 0x044fe4000004182c */
[----:B------:R1:W-:Y:S02]  /*18b70*/  @P0 LDGSTS.E.BYPASS.LTC128B.128 [R234+0x9100], [R138.64], !P4 ;  /* 0x091000008aea0fae */ /* 0x0003e4000e101d48 */
[----:B------:R-:W-:Y:S02]  /*18b80*/  @P6 SHF.R.U32.HI R0, RZ, c[0x0][0x2cc], R129 ;  /* 0x0000b300ff006a19 */ /* 0x000fe40000011681 */
[----:B------:R-:W-:Y:S02]  /*18b90*/  @P0 LEA.HI.X R129, R136, c[0x0][0x1cc], R137, 0x1, P1 ;  /* 0x0000730088810a11 */ /* 0x000fe400008f0c89 */
[----:B------:R1:W-:Y:S01]  /*18ba0*/  @P0 LDGSTS.E.BYPASS.LTC128B.128 [R234+0xc100], [R138.64+0x80], !P5 ;  /* 0x0c1000808aea0fae */ /* 0x0003e2000e901d48 */
[----:B------:R-:W-:Y:S05]  /*18bb0*/  HMMA.16816.F32.BF16 R48, R184, R134, R48 ;  /* 0x00000086b830723c */ /* 0x000fea0000041830 */
[----:B------:R1:W-:Y:S02]  /*18bc0*/  @P0 LDGSTS.E.BYPASS.LTC128B.128 [R234+0xa100], [R140.64], !P4 ;  /* 0x0a1000008cea0fae */ /* 0x0003e4000e101d48 */
[----:B------:R-:W-:Y:S04]  /*18bd0*/  IMAD R135, R119, -0x60, RZ ;  /* 0xffffffa077877824 */ /* 0x000fe800078e02ff */
[----:B------:R2:W-:Y:S01]  /*18be0*/  @P0 LDGSTS.E.BYPASS.LTC128B.128 [R234+0xd100], [R128.64+0x80], !P5 ;  /* 0x0d10008080ea0fae */ /* 0x0005e2000e901d48 */
[----:B------:R-:W-:Y:S02]  /*18bf0*/  ISETP.GE.AND P5, PT, R232, 0x1, PT ;  /* 0x00000001e800780c */ /* 0x000fe40003fa6270 */
[----:B------:R-:W-:Y:S03]  /*18c00*/  IADD3 R118, -R217, 0x1, R135 ;  /* 0x00000001d9767810 */ /* 0x000fe60007ffe187 */
[----:B------:R-:W3:Y:S01]  /*18c10*/  SHFL.IDX PT, R130, R0, RZ, 0x1c1f ;  /* 0x001c1fff00827589 */ /* 0x000ee200000e0000 */
[----:B------:R-:W-:Y:S05]  /*18c20*/  IADD3 R118, -R229, R118, R231 ;  /* 0x00000076e5767210 */ /* 0x000fea0007ffe1e7 */
[----:B------:R-:W0:Y:S01]  /*18c30*/  LDGDEPBAR ;  /* 0x00000000000079af */ /* 0x000e220000000000 */
[C---:B--2---:R-:W-:Y:S02]  /*18c40*/  IADD3 R129, R118.reuse, c[0x0][0x328], RZ ;  /* 0x0000ca0076817a10 */ /* 0x044fe40007ffe0ff */
        /* <DEDUP_REMOVED lines=17> */
.L_x_2160:
[----:B------:R-:W-:Y:S04]  /*18d60*/  MOV R130, c[0x0][0x32c] ;  /* 0x0000cb0000827a02 */ /* 0x000fe80000000f00 */
[----:B------:R-:W-:Y:S11]  /*18d70*/  ISETP.NE.AND P0, PT, R130, 0x1, PT ;  /* 0x000000018200780c */ /* 0x000ff60003f05270 */
[----:B------:R-:W-:Y:S02]  /*18d80*/  @!UPT UIADD3 URZ, URZ, URZ, URZ ;  /* 0x0000003f3f3ff290 */ /* 0x000fe4000fffe03f */
[----:B------:R-:W-:Y:S05]  /*18d90*/  @P0 IMAD.HI.U32 R130, R131, c[0x0][0x330], RZ ;  /* 0x0000cc0083820a27 */ /* 0x000fea00078e00ff */
[----:B------:R-:W-:Y:S02]  /*18da0*/  @P0 SHF.R.U32.HI R131, RZ, c[0x0][0x334], R130 ;  /* 0x0000cd00ff830a19 */ /* 0x000fe40000011682 */
.L_x_2161:
[----:B------:R-:W-:Y:S05]  /*18db0*/  BSYNC B0 ;  /* 0x0000000000007941 */ /* 0x000fea0003800000 */
.L_x_2159:
[----:B------:R-:W-:Y:S04]  /*18dc0*/  IMAD.IADD R130, R135, 0x1, -R217 ;  /* 0x0000000187827824 */ /* 0x000fe800078e0ad9 */
[----:B------:R-:W-:Y:S05]  /*18dd0*/  IMAD R131, R131, c[0x0][0x32c], R130 ;  /* 0x0000cb0083837a24 */ /* 0x000fea00078e0282 */
[----:B------:R-:W-:Y:S02]  /*18de0*/  IADD3 R130, R131, c[0x0][0x32c], RZ ;  /* 0x0000cb0083827a10 */ /* 0x000fe40007ffe0ff */
[----:B------:R-:W-:Y:S02]  /*18df0*/  IMNMX R128, R128, R131, !PT ;  /* 0x0000008380807217 */ /* 0x000fe40007800200 */
[----:B------:R-:W-:Y:S02]  /*18e00*/  IMNMX R137, R137, R130, PT ;  /* 0x0000008289897217 */ /* 0x000fe40003800200 */
.L_x_2158:
[C---:B-1----:R-:W-:Y:S02]  /*18e10*/  ISETP.GE.AND P1, PT, R135.reuse, 0x1, PT ;  /* 0x000000018700780c */ /* 0x042fe40003f26270 */
[C---:B------:R-:W-:Y:S02]  /*18e20*/  ISETP.GE.AND P0, PT, R135.reuse, 0x2, PT ;  /* 0x000000028700780c */ /* 0x040fe40003f06270 */
[----:B------:R-:W-:Y:S02]  /*18e30*/  LOP3.LUT R230, R230, 0xffffbfff, RZ, 0xc0, !PT ;  /* 0xffffbfffe6e67812 */ /* 0x000fe400078ec0ff */
[C---:B------:R-:W-:Y:S02]  /*18e40*/  ISETP.GE.AND P2, PT, R135.reuse, 0x9, PT ;  /* 0x000000098700780c */ /* 0x040fe40003f46270 */
[C---:B------:R-:W-:Y:S02]  /*18e50*/  ISETP.GE.AND P6, PT, R135.reuse, 0x42, PT ;  /* 0x000000428700780c */ /* 0x040fe40003fc6270 */
[C---:B------:R-:W-:Y:S02]  /*18e60*/  ISETP.GE.AND P5, PT, R135.reuse, 0x49, PT ;  /* 0x000000498700780c */ /* 0x040fe40003fa6270 */
[----:B------:R-:W-:Y:S02]  /*18e70*/  ISETP.GE.AND P4, PT, R135, 0x4a, PT ;  /* 0x0000004a8700780c */ /* 0x000fe40003f86270 */
[----:B------:R-:W-:Y:S02]  /*18e80*/  @P1 LOP3.LUT R230, R230, 0x4000, RZ, 0xfc, !PT ;  /* 0x00004000e6e61812 */ /* 0x000fe400078efcff */
[----:B------:R-:W-:Y:S02]  /*18e90*/  ISETP.GT.AND P1, PT, R128, RZ, !P1 ;  /* 0x000000ff8000720c */ /* 0x000fe40004f24270 */
[----:B------:R-:W-:Y:S02]  /*18ea0*/  LOP3.LUT R230, R230, 0xfffeffff, RZ, 0xc0, !PT ;  /* 0xfffeffffe6e67812 */ /* 0x000fe400078ec0ff */
[----:B------:R-:W-:Y:S02]  /*18eb0*/  ISETP.LT.OR P1, PT, R137, 0x1, P1 ;  /* 0x000000018900780c */ /* 0x000fe40000f21670 */
[----:B------:R-:W-:Y:S02]  /*18ec0*/  @P0 LOP3.LUT R230, R230, 0x10000, RZ, 0xfc, !PT ;  /* 0x00010000e6e60812 */ /* 0x000fe400078efcff */
[----:B------:R-:W-:Y:S02]  /*18ed0*/  ISETP.GT.AND P0, PT, R128, 0x1, !P0 ;  /* 0x000000018000780c */ /* 0x000fe40004704270 */
[----:B------:R-:W-:Y:S02]  /*18ee0*/  FSEL R140, R4, -INF , !P1 ;  /* 0xff800000048c7808 */ /* 0x000fe40004800000 */
[----:B------:R-:W-:Y:S01]  /*18ef0*/  ISETP.GE.AND P1, PT, R135, 0xa, PT ;  /* 0x0000000a8700780c */ /* 0x000fe20003f26270 */
[----:B------:R-:W1:Y:S01]  /*18f00*/  SHFL.IDX PT, R4, R0, 0x1, 0x1c1f ;  /* 0x003c1f0000047f89 */ /* 0x000e6200000e0000 */
[----:B------:R-:W-:Y:S02]  /*18f10*/  ISETP.LT.OR P0, PT, R137, 0x2, P0 ;  /* 0x000000028900780c */ /* 0x000fe40000701670 */
        /* <DEDUP_REMOVED lines=10> */
[----:B------:R-:W-:Y:S01]  /*18fc0*/  ISETP.LT.OR P0, PT, R137, 0xa, P0 ;  /* 0x0000000a8900780c */ /* 0x000fe20000701670 */
[--C-:B-1----:R-:W-:Y:S01]  /*18fd0*/  IMAD.IADD R0, R129, 0x1, R4.reuse ;  /* 0x0000000181007824 */ /* 0x102fe200078e0204 */
[----:B------:R-:W-:Y:S01]  /*18fe0*/  LOP3.LUT R230, R230, 0xffffefff, RZ, 0xc0, !PT ;  /* 0xffffefffe6e67812 */ /* 0x000fe200078ec0ff */
[----:B------:R-:W-:Y:S01]  /*18ff0*/  IMAD.IADD R118, R118, 0x1, R4 ;  /* 0x0000000176767824 */ /* 0x000fe200078e0204 */
[----:B------:R-:W-:Y:S02]  /*19000*/  FSEL R9, R9, -INF , !P0 ;  /* 0xff80000009097808 */ /* 0x000fe40004000000 */
[----:B------:R-:W-:Y:S02]  /*19010*/  ISETP.GT.AND P0, PT, R128, 0x10, !P1 ;  /* 0x000000108000780c */ /* 0x000fe40004f04270 */
[----:B------:R-:W-:Y:S02]  /*19020*/  ISETP.GE.AND P2, PT, R135, 0x52, PT ;  /* 0x000000528700780c */ /* 0x000fe40003f46270 */
[----:B------:R-:W-:Y:S02]  /*19030*/  ISETP.LT.OR P0, PT, R137, 0x11, P0 ;  /* 0x000000118900780c */ /* 0x000fe40000701670 */
[----:B------:R-:W-:Y:S02]  /*19040*/  @P1 LOP3.LUT R230, R230, 0x1000, RZ, 0xfc, !PT ;  /* 0x00001000e6e61812 */ /* 0x000fe400078efcff */
[C---:B------:R-:W-:Y:S02]  /*19050*/  ISETP.GE.AND P1, PT, R135.reuse, 0x12, PT ;  /* 0x000000128700780c */ /* 0x040fe40003f26270 */
        /* <DEDUP_REMOVED lines=115> */
.L_x_2164:
[----:B------:R-:W-:Y:S04]  /*19790*/  MOV R4, c[0x0][0x32c] ;  /* 0x0000cb0000047a02 */ /* 0x000fe80000000f00 */
[----:B------:R-:W-:Y:S11]  /*197a0*/  ISETP.NE.AND P0, PT, R4, 0x1, PT ;  /* 0x000000010400780c */ /* 0x000ff60003f05270 */
[----:B------:R-:W-:Y:S02]  /*197b0*/  @!UPT UIADD3 URZ, URZ, URZ, URZ ;  /* 0x0000003f3f3ff290 */ /* 0x000fe4000fffe03f */
[----:B------:R-:W-:Y:S05]  /*197c0*/  @P0 IMAD.HI.U32 R4, R5, c[0x0][0x330], RZ ;  /* 0x0000cc0005040a27 */ /* 0x000fea00078e00ff */
[----:B------:R-:W-:Y:S02]  /*197d0*/  @P0 SHF.R.U32.HI R5, RZ, c[0x0][0x334], R4 ;  /* 0x0000cd00ff050a19 */ /* 0x000fe40000011604 */
.L_x_2165:
[----:B------:R-:W-:Y:S05]  /*197e0*/  BSYNC B0 ;  /* 0x0000000000007941 */ /* 0x000fea0003800000 */
.L_x_2163:
[----:B------:R-:W-:Y:S04]  /*197f0*/  IMAD.IADD R135, R135, 0x1, -R217 ;  /* 0x0000000187877824 */ /* 0x000fe800078e0ad9 */
[----:B------:R-:W-:Y:S05]  /*19800*/  IMAD R135, R5, c[0x0][0x32c], R135 ;  /* 0x0000cb0005877a24 */ /* 0x000fea00078e0287 */
[----:B------:R-:W-:Y:S02]  /*19810*/  IADD3 R4, R135, c[0x0][0x32c], RZ ;  /* 0x0000cb0087047a10 */ /* 0x000fe40007ffe0ff */
[----:B------:R-:W-:Y:S02]  /*19820*/  IMNMX R118, R118, R135, !PT ;  /* 0x0000008776767217 */ /* 0x000fe40007800200 */
[----:B------:R-:W-:Y:S02]  /*19830*/  IMNMX R0, R0, R4, PT ;  /* 0x0000000400007217 */ /* 0x000fe40003800200 */
.L_x_2162:
[----:B------:R-:W-:Y:S02]  /*19840*/  LOP3.LUT P0, RZ, R230, 0x4000, RZ, 0xc0, !PT ;  /* 0x00004000e6ff7812 */ /* 0x000fe4000780c0ff */
[----:B------:R-:W-:Y:S02]  /*19850*/  FMNMX.FTZ R4, R140, R3, !PT ;  /* 0x000000038c047209 */ /* 0x000fe40007810000 */
[----:B------:R-:W-:Y:S02]  /*19860*/  ISETP.GT.AND P0, PT, R118, RZ, !P0 ;  /* 0x000000ff7600720c */ /* 0x000fe40004704270 */
        /* <DEDUP_REMOVED lines=85> */
[C---:B------:R-:W-:Y:S01]  /*19dc0*/  ISETP.GT.AND P0, PT, R118.reuse, 0x30, !P0 ;  /* 0x000000307600780c */ /* 0x040fe20004704270 */
[----:B------:R-:W-:Y:S01]  /*19dd0*/  LDSM.16.MT88.4 R24, [R190] ;  /* 0x00000000be18783b */ /* 0x000fe20000004200 */
[----:B------:R-:W-:Y:S02]  /*19de0*/  ISETP.GT.AND P3, PT, R118, 0x58, !P3 ;  /* 0x000000587600780c */ /* 0x000fe40005f64270 */
[----:B------:R-:W-:Y:S04]  /*19df0*/  ISETP.LT.OR P0, PT, R0, 0x31, P0 ;  /* 0x000000310000780c */ /* 0x000fe80000701670 */
[----:B------:R-:W-:Y:S02]  /*19e00*/  FSEL R179, R30, -INF , !P0 ;  /* 0xff8000001eb37808 */ /* 0x000fe40004000000 */
[----:B------:R-:W-:Y:S02]  /*19e10*/  LOP3.LUT P0, RZ, R230, 0x8, RZ, 0xc0, !PT ;  /* 0x00000008e6ff7812 */ /* 0x000fe4000780c0ff */
[----:B------:R-:W-:Y:S02]  /*19e20*/  FMNMX.FTZ R5, R179, R5, !PT ;  /* 0x00000005b3057209 */ /* 0x000fe40007810000 */
[----:B------:R-:W-:Y:S04]  /*19e30*/  ISETP.GT.AND P0, PT, R118, 0x31, !P0 ;  /* 0x000000317600780c */ /* 0x000fe80004704270 */
[----:B------:R-:W-:Y:S04]  /*19e40*/  ISETP.LT.OR P0, PT, R0, 0x32, P0 ;  /* 0x000000320000780c */ /* 0x000fe80000701670 */
[----:B------:R-:W-:Y:S02]  /*19e50*/  FSEL R178, R31, -INF , !P0 ;  /* 0xff8000001fb27808 */ /* 0x000fe40004000000 */
[----:B------:R-:W-:Y:S01]  /*19e60*/  LOP3.LUT P0, RZ, R230, 0x4, RZ, 0xc0, !PT ;  /* 0x00000004e6ff7812 */ /* 0x000fe2000780c0ff */
[----:B------:R-:W-:Y:S01]  /*19e70*/  LDSM.16.MT88.4 R28, [R189] ;  /* 0x00000000bd1c783b */ /* 0x000fe20000004200 */
        /* <DEDUP_REMOVED lines=21> */
[----:B------:R-:W-:Y:S02]  /*19fd0*/  ISETP.LT.OR P0, PT, R0, 0x49, P0 ;  /* 0x000000490000780c */ /* 0x000fe40000701670 */
[----:B-1----:R-:W-:Y:S02]  /*19fe0*/  FMNMX.FTZ R6, R4, R6, !PT ;  /* 0x0000000604067209 */ /* 0x002fe40007810000 */
[----:B------:R-:W-:Y:S02]  /*19ff0*/  FSEL R143, R42, -INF , !P0 ;  /* 0xff8000002a8f7808 */ /* 0x000fe40004000000 */
[----:B------:R-:W-:Y:S01]  /*1a000*/  ISETP.GT.AND P0, PT, R118, 0x49, !P4 ;  /* 0x000000497600780c */ /* 0x000fe20006704270 */
[----:B------:R-:W1:Y:S01]  /*1a010*/  SHFL.BFLY PT, R12, R6, 0x1, 0x1f ;  /* 0x0c201f00060c7f89 */ /* 0x000e6200000e0000 */
        /* <DEDUP_REMOVED lines=9> */
[----:B------:R-:W-:Y:S02]  /*1a0b0*/  ISETP.GT.AND P0, PT, R118, 0x59, !P6 ;  /* 0x000000597600780c */ /* 0x000fe40007704270 */
[C---:B------:R-:W-:Y:S02]  /*1a0c0*/  ISETP.LT.OR P1, PT, R0.reuse, 0x59, P3 ;  /* 0x000000590000780c */ /* 0x040fe40001f21670 */
[----:B------:R-:W-:Y:S02]  /*1a0d0*/  FMNMX.FTZ R5, R135, R5, !PT ;  /* 0x0000000587057209 */ /* 0x000fe40007810000 */
        /* <DEDUP_REMOVED lines=22> */
[----:B------:R-:W-:Y:S01]  /*1a240*/  LDSM.16.MT88.4 R40, [R188+0x4800] ;  /* 0x00480000bc28783b */ /* 0x000fe20000004200 */
[--C-:B------:R-:W-:Y:S02]  /*1a250*/  FFMA.FTZ R51, R138, c[0x0][0x2d0], -R137.reuse ;  /* 0x0000b4008a337a23 */ /* 0x100fe40000010889 */
[----:B------:R-:W1:Y:S01]  /*1a260*/  MUFU.EX2 R3, R3 ;  /* 0x0000000300037308 */ /* 0x000e620000000800 */
[--C-:B------:R-:W-:Y:S02]  /*1a270*/  FFMA.FTZ R131, R131, c[0x0][0x2d0], -R137.reuse ;  /* 0x0000b40083837a23 */ /* 0x100fe40000010889 */
[--C-:B------:R-:W-:Y:S02]  /*1a280*/  FFMA.FTZ R134, R134, c[0x0][0x2d0], -R137.reuse ;  /* 0x0000b40086867a23 */ /* 0x100fe40000010889 */
[--C-:B------:R-:W-:Y:S01]  /*1a290*/  FFMA.FTZ R136, R136, c[0x0][0x2d0], -R137.reuse ;  /* 0x0000b40088887a23 */ /* 0x100fe20000010889 */
[----:B------:R-:W2:Y:S01]  /*1a2a0*/  SHFL.BFLY PT, R4, R5, 0x1, 0x1f ;  /* 0x0c201f0005047f89 */ /* 0x000ea200000e0000 */
        /* <DEDUP_REMOVED lines=11> */
[C---:B-1----:R-:W-:Y:S02]  /*1a360*/  FMUL.FTZ R8, R3.reuse, R108 ;  /* 0x0000006c03087220 */ /* 0x042fe40000410000 */
[C---:B------:R-:W-:Y:S02]  /*1a370*/  FMUL.FTZ R9, R3.reuse, R109 ;  /* 0x0000006d03097220 */ /* 0x040fe40000410000 */
[----:B------:R-:W-:Y:S01]  /*1a380*/  FMUL.FTZ R68, R3, R68 ;  /* 0x0000004403447220 */ /* 0x000fe20000410000 */
[----:B--2---:R-:W-:Y:S01]  /*1a390*/  FMNMX.FTZ R12, R5, R4, !PT ;  /* 0x00000004050c7209 */ /* 0x004fe20007810000 */
[----:B------:R-:W1:Y:S01]  /*1a3a0*/  MUFU.EX2 R44, R44 ;  /* 0x0000002c002c7308 */ /* 0x000e620000000800 */
[C---:B------:R-:W-:Y:S02]  /*1a3b0*/  FMUL.FTZ R5, R3.reuse, R113 ;  /* 0x0000007103057220 */ /* 0x040fe40000410000 */
[C---:B------:R-:W-:Y:S01]  /*1a3c0*/  FSETP.NEU.FTZ.AND P0, PT, R12.reuse, -INF , PT ;  /* 0xff8000000c00780b */ /* 0x040fe20003f1d000 */
[C---:B------:R-:W-:Y:S02]  /*1a3d0*/  FMUL.FTZ R50, R12.reuse, c[0x0][0x2d0] ;  /* 0x0000b4000c327a20 */ /* 0x040fe40000410000 */
[C---:B------:R-:W-:Y:S01]  /*1a3e0*/  FMUL.FTZ R69, R3.reuse, R69 ;  /* 0x0000004503457220 */ /* 0x040fe20000410000 */
[----:B------:R-:W-:Y:S01]  /*1a3f0*/  FSEL R4, R12, RZ, P0 ;  /* 0x000000ff0c047208 */ /* 0x000fe20000000000 */
[C---:B------:R-:W-:Y:S01]  /*1a400*/  FMUL.FTZ R72, R3.reuse, R72 ;  /* 0x0000004803487220 */ /* 0x040fe20000410000 */
[----:B------:R-:W-:Y:S01]  /*1a410*/  FSEL R50, R50, RZ, P0 ;  /* 0x000000ff32327208 */ /* 0x000fe20000000000 */
[----:B------:R-:W-:Y:S01]  /*1a420*/  FMUL.FTZ R73, R3, R73 ;  /* 0x0000004903497220 */ /* 0x000fe20000410000 */
[----:B------:R-:W-:Y:S01]  /*1a430*/  MUFU.EX2 R51, R51 ;  /* 0x0000003300337308 */ /* 0x000fe20000000800 */
[----:B------:R-:W-:Y:S01]  /*1a440*/  FADD.FTZ R2, -R4, R2 ;  /* 0x0000000204027221 */ /* 0x000fe20000010100 */
[----:B------:R-:W-:Y:S01]  /*1a450*/  ISETP.GT.AND P0, PT, R119, R237, PT ;  /* 0x000000ed7700720c */ /* 0x000fe20003f04270 */
[--C-:B------:R-:W-:Y:S02]  /*1a460*/  FFMA.FTZ R47, R10, c[0x0][0x2d0], -R50.reuse ;  /* 0x0000b4000a2f7a23 */ /* 0x100fe40000010832 */
[--C-:B------:R-:W-:Y:S02]  /*1a470*/  FFMA.FTZ R46, R11, c[0x0][0x2d0], -R50.reuse ;  /* 0x0000b4000b2e7a23 */ /* 0x100fe40000010832 */
[--C-:B------:R-:W-:Y:S01]  /*1a480*/  FFMA.FTZ R49, R16, c[0x0][0x2d0], -R50.reuse ;  /* 0x0000b40010317a23 */ /* 0x100fe20000010832 */
[----:B---3--:R-:W-:Y:S01]  /*1a490*/  F2FP.BF16.PACK_AB R16, R15, R45 ;  /* 0x0000002d0f10723e */ /* 0x008fe200000010ff */
[--C-:B------:R-:W-:Y:S01]  /*1a4a0*/  FFMA.FTZ R48, R7, c[0x0][0x2d0], -R50.reuse ;  /* 0x0000b40007307a23 */ /* 0x100fe20000010832 */
[----:B------:R-:W-:Y:S01]  /*1a4b0*/  MUFU.EX2 R47, R47 ;  /* 0x0000002f002f7308 */ /* 0x000fe20000000800 */
[----:B------:R-:W-:Y:S01]  /*1a4c0*/  FMUL.FTZ R2, R2, c[0x0][0x2d0] ;  /* 0x0000b40002027a20 */ /* 0x000fe20000410000 */
[----:B-1----:R-:W-:Y:S01]  /*1a4d0*/  F2FP.BF16.PACK_AB R18, R44, R14 ;  /* 0x0000000e2c12723e */ /* 0x002fe200000010ff */
[C---:B------:R-:W-:Y:S02]  /*1a4e0*/  FMUL.FTZ R4, R3.reuse, R112 ;  /* 0x0000007003047220 */ /* 0x040fe40000410000 */
[C---:B------:R-:W-:Y:S02]  /*1a4f0*/  FMUL.FTZ R76, R3.reuse, R76 ;  /* 0x0000004c034c7220 */ /* 0x040fe40000410000 */
[C---:B------:R-:W-:Y:S03]  /*1a500*/  FMUL.FTZ R77, R3.reuse, R77 ;  /* 0x0000004d034d7220 */ /* 0x040fe60000410000 */
[----:B------:R-:W1:Y:S01]  /*1a510*/  MUFU.EX2 R2, R2 ;  /* 0x0000000200027308 */ /* 0x000e620000000800 */
[C---:B------:R-:W-:Y:S02]  /*1a520*/  FMUL.FTZ R80, R3.reuse, R80 ;  /* 0x0000005003507220 */ /* 0x040fe40000410000 */
[C---:B------:R-:W-:Y:S02]  /*1a530*/  FMUL.FTZ R81, R3.reuse, R81 ;  /* 0x0000005103517220 */ /* 0x040fe40000410000 */
[C---:B------:R-:W-:Y:S02]  /*1a540*/  FMUL.FTZ R84, R3.reuse, R84 ;  /* 0x0000005403547220 */ /* 0x040fe40000410000 */
[----:B------:R-:W-:Y:S02]  /*1a550*/  FMUL.FTZ R85, R3, R85 ;  /* 0x0000005503557220 */ /* 0x000fe40000410000 */
[--C-:B------:R-:W-:Y:S01]  /*1a560*/  FFMA.FTZ R138, R37, c[0x0][0x2d0], -R50.reuse ;  /* 0x0000b400258a7a23 */ /* 0x100fe20000010832 */
[----:B------:R-:W-:Y:S01]  /*1a570*/  MUFU.EX2 R49, R49 ;  /* 0x0000003100317308 */ /* 0x000fe20000000800 */
[--C-:B------:R-:W-:Y:S02]  /*1a580*/  FFMA.FTZ R139, R36, c[0x0][0x2d0], -R50.reuse ;  /* 0x0000b400248b7a23 */ /* 0x100fe40000010832 */
[----:B------:R-:W-:Y:S01]  /*1a590*/  LDSM.16.MT88.4 R36, [R188+0x800] ;  /* 0x00080000bc24783b */ /* 0x000fe20000004200 */
[--C-:B------:R-:W-:Y:S02]  /*1a5a0*/  FFMA.FTZ R140, R33, c[0x0][0x2d0], -R50.reuse ;  /* 0x0000b400218c7a23 */ /* 0x100fe40000010832 */
[--C-:B------:R-:W-:Y:S02]  /*1a5b0*/  FFMA.FTZ R141, R32, c[0x0][0x2d0], -R50.reuse ;  /* 0x0000b400208d7a23 */ /* 0x100fe40000010832 */
[C---:B------:R-:W-:Y:S02]  /*1a5c0*/  FMUL.FTZ R88, R3.reuse, R88 ;  /* 0x0000005803587220 */ /* 0x040fe40000410000 */
[----:B------:R-:W2:Y:S01]  /*1a5d0*/  MUFU.EX2 R48, R48 ;  /* 0x0000003000307308 */ /* 0x000ea20000000800 */
[----:B------:R-:W-:Y:S01]  /*1a5e0*/  LDSM.16.MT88.4 R32, [R189+0x800] ;  /* 0x00080000bd20783b */ /* 0x000fe20000004200 */
[C---:B------:R-:W-:Y:S02]  /*1a5f0*/  FMUL.FTZ R89, R3.reuse, R89 ;  /* 0x0000005903597220 */ /* 0x040fe40000410000 */
[C---:B-1----:R-:W-:Y:S02]  /*1a600*/  FMUL.FTZ R6, R2.reuse, R114 ;  /* 0x0000007202067220 */ /* 0x042fe40000410000 */
[C---:B------:R-:W-:Y:S02]  /*1a610*/  FMUL.FTZ R7, R2.reuse, R115 ;  /* 0x0000007302077220 */ /* 0x040fe40000410000 */
[C---:B------:R-:W-:Y:S02]  /*1a620*/  FMUL.FTZ R10, R2.reuse, R110 ;  /* 0x0000006e020a7220 */ /* 0x040fe40000410000 */
[----:B------:R-:W1:Y:S01]  /*1a630*/  MUFU.EX2 R46, R46 ;  /* 0x0000002e002e7308 */ /* 0x000e620000000800 */
[C---:B------:R-:W-:Y:S02]  /*1a640*/  FMUL.FTZ R11, R2.reuse, R111 ;  /* 0x0000006f020b7220 */ /* 0x040fe40000410000 */
[C---:B------:R-:W-:Y:S01]  /*1a650*/  FMUL.FTZ R70, R2.reuse, R70 ;  /* 0x0000004602467220 */ /* 0x040fe20000410000 */
[----:B------:R-:W-:Y:S01]  /*1a660*/  LDSM.16.MT88.4 R108, [R191+0x2800] ;  /* 0x00280000bf6c783b */ /* 0x000fe20000004200 */
[C---:B------:R-:W-:Y:S02]  /*1a670*/  FMUL.FTZ R71, R2.reuse, R71 ;  /* 0x0000004702477220 */ /* 0x040fe40000410000 */
[C---:B------:R-:W-:Y:S02]  /*1a680*/  FMUL.FTZ R74, R2.reuse, R74 ;  /* 0x0000004a024a7220 */ /* 0x040fe40000410000 */
[C---:B------:R-:W-:Y:S01]  /*1a690*/  FMUL.FTZ R75, R2.reuse, R75 ;  /* 0x0000004b024b7220 */ /* 0x040fe20000410000 */
[----:B------:R-:W3:Y:S01]  /*1a6a0*/  MUFU.EX2 R131, R131 ;  /* 0x0000008300837308 */ /* 0x000ee20000000800 */
[C---:B------:R-:W-:Y:S02]  /*1a6b0*/  FMUL.FTZ R78, R2.reuse, R78 ;  /* 0x0000004e024e7220 */ /* 0x040fe40000410000 */
[----:B------:R-:W-:Y:S01]  /*1a6c0*/  FMUL.FTZ R79, R2, R79 ;  /* 0x0000004f024f7220 */ /* 0x000fe20000410000 */
[----:B--2---:R-:W-:Y:S01]  /*1a6d0*/  F2FP.BF16.PACK_AB R17, R48, R49 ;  /* 0x000000313011723e */ /* 0x004fe200000010ff */
[C---:B------:R-:W-:Y:S02]  /*1a6e0*/  FMUL.FTZ R82, R2.reuse, R82 ;  /* 0x0000005202527220 */ /* 0x040fe40000410000 */
[C---:B------:R-:W-:Y:S02]  /*1a6f0*/  FMUL.FTZ R83, R2.reuse, R83 ;  /* 0x0000005302537220 */ /* 0x040fe40000410000 */
[C---:B------:R-:W-:Y:S01]  /*1a700*/  FMUL.FTZ R86, R2.reuse, R86 ;  /* 0x0000005602567220 */ /* 0x040fe20000410000 */
[----:B------:R-:W-:Y:S01]  /*1a710*/  MUFU.EX2 R134, R134 ;  /* 0x0000008600867308 */ /* 0x000fe20000000800 */
[C---:B------:R-:W-:Y:S02]  /*1a720*/  FMUL.FTZ R87, R2.reuse, R87 ;  /* 0x0000005702577220 */ /* 0x040fe40000410000 */
[----:B------:R-:W-:Y:S01]  /*1a730*/  FMUL.FTZ R90, R2, R90 ;  /* 0x0000005a025a7220 */ /* 0x000fe20000410000 */
[----:B-1----:R-:W-:Y:S01]  /*1a740*/  F2FP.BF16.PACK_AB R19, R46, R47 ;  /* 0x0000002f2e13723e */ /* 0x002fe200000010ff */
[C---:B------:R-:W-:Y:S02]  /*1a750*/  FMUL.FTZ R91, R2.reuse, R91 ;  /* 0x0000005b025b7220 */ /* 0x040fe40000410000 */
[C---:B------:R-:W-:Y:S02]  /*1a760*/  FMUL.FTZ R92, R3.reuse, R92 ;  /* 0x0000005c035c7220 */ /* 0x040fe40000410000 */
[C---:B------:R-:W-:Y:S01]  /*1a770*/  FMUL.FTZ R93, R3.reuse, R93 ;  /* 0x0000005d035d7220 */ /* 0x040fe20000410000 */
[----:B------:R-:W1:Y:S01]  /*1a780*/  MUFU.EX2 R136, R136 ;  /* 0x0000008800887308 */ /* 0x000e620000000800 */
[C---:B------:R-:W-:Y:S05]  /*1a790*/  HMMA.16816.F32.BF16 R4, R16.reuse, R20, R4 ;  /* 0x000000141004723c */ /* 0x040fea0000041804 */
[C---:B------:R-:W-:Y:S02]  /*1a7a0*/  FMUL.FTZ R94, R2.reuse, R94 ;  /* 0x0000005e025e7220 */ /* 0x040fe40000410000 */
[C---:B------:R-:W-:Y:S01]  /*1a7b0*/  FMUL.FTZ R95, R2.reuse, R95 ;  /* 0x0000005f025f7220 */ /* 0x040fe20000410000 */
[C---:B------:R-:W-:Y:S01]  /*1a7c0*/  HMMA.16816.F32.BF16 R8, R16.reuse, R22, R8 ;  /* 0x000000161008723c */ /* 0x040fe20000041808 */
[----:B------:R-:W2:Y:S01]  /*1a7d0*/  LDSM.16.MT88.4 R20, [R188] ;  /* 0x00000000bc14783b */ /* 0x000ea20000004200 */
[----:B------:R-:W-:Y:S02]  /*1a7e0*/  MUFU.EX2 R138, R138 ;  /* 0x0000008a008a7308 */ /* 0x000fe40000000800 */
[C---:B------:R-:W-:Y:S02]  /*1a7f0*/  FMUL.FTZ R96, R3.reuse, R96 ;  /* 0x0000006003607220 */ /* 0x040fe40000410000 */
[C---:B------:R-:W-:Y:S02]  /*1a800*/  FMUL.FTZ R97, R3.reuse, R97 ;  /* 0x0000006103617220 */ /* 0x040fe40000410000 */
[C---:B------:R-:W-:Y:S04]  /*1a810*/  HMMA.16816.F32.BF16 R68, R16.reuse, R24, R68 ;  /* 0x000000181044723c */ /* 0x040fe80000041844 */
[C---:B------:R-:W-:Y:S01]  /*1a820*/  FMUL.FTZ R98, R2.reuse, R98 ;  /* 0x0000006202627220 */ /* 0x040fe20000410000 */
[----:B------:R-:W4:Y:S01]  /*1a830*/  MUFU.EX2 R139, R139 ;  /* 0x0000008b008b7308 */ /* 0x000f220000000800 */
[C---:B------:R-:W-:Y:S02]  /*1a840*/  FMUL.FTZ R99, R2.reuse, R99 ;  /* 0x0000006302637220 */ /* 0x040fe40000410000 */
[C---:B------:R-:W-:Y:S01]  /*1a850*/  HMMA.16816.F32.BF16 R72, R16.reuse, R26, R72 ;  /* 0x0000001a1048723c */ /* 0x040fe20000041848 */
[----:B------:R-:W5:Y:S03]  /*1a860*/  LDSM.16.MT88.4 R24, [R191+0x3000] ;  /* 0x00300000bf18783b */ /* 0x000f660000004200 */
[C---:B------:R-:W-:Y:S02]  /*1a870*/  FMUL.FTZ R100, R3.reuse, R100 ;  /* 0x0000006403647220 */ /* 0x040fe40000410000 */
[C---:B------:R-:W-:Y:S01]  /*1a880*/  FMUL.FTZ R101, R3.reuse, R101 ;  /* 0x0000006503657220 */ /* 0x040fe20000410000 */
[----:B------:R-:W-:Y:S01]  /*1a890*/  MUFU.EX2 R140, R140 ;  /* 0x0000008c008c7308 */ /* 0x000fe20000000800 */
[C---:B------:R-:W-:Y:S04]  /*1a8a0*/  HMMA.16816.F32.BF16 R76, R16.reuse, R28, R76 ;  /* 0x0000001c104c723c */ /* 0x040fe8000004184c */
[C---:B------:R-:W-:Y:S02]  /*1a8b0*/  FMUL.FTZ R102, R2.reuse, R102 ;  /* 0x0000006602667220 */ /* 0x040fe40000410000 */
[C---:B------:R-:W-:Y:S02]  /*1a8c0*/  FMUL.FTZ R103, R2.reuse, R103 ;  /* 0x0000006702677220 */ /* 0x040fe40000410000 */
[C---:B------:R-:W-:Y:S01]  /*1a8d0*/  HMMA.16816.F32.BF16 R80, R16.reuse, R30, R80 ;  /* 0x0000001e1050723c */ /* 0x040fe20000041850 */
[----:B------:R-:W1:Y:S01]  /*1a8e0*/  LDSM.16.MT88.4 R28, [R190+0x3000] ;  /* 0x00300000be1c783b */ /* 0x000e620000004200 */
[----:B------:R-:W1:Y:S02]  /*1a8f0*/  MUFU.EX2 R141, R141 ;  /* 0x0000008d008d7308 */ /* 0x000e640000000800 */
        /* <DEDUP_REMOVED lines=13> */
[C---:B-----5:R-:W-:Y:S04]  /*1a9d0*/  HMMA.16816.F32.BF16 R92, R16.reuse, R24, R92 ;  /* 0x00000018105c723c */ /* 0x060fe8000004185c */
[C---:B------:R-:W-:Y:S02]  /*1a9e0*/  FMUL.FTZ R56, R3.reuse, R56 ;  /* 0x0000003803387220 */ /* 0x040fe40000410000 */
[C---:B------:R-:W-:Y:S02]  /*1a9f0*/  FMUL.FTZ R57, R3.reuse, R57 ;  /* 0x0000003903397220 */ /* 0x040fe40000410000 */
[C---:B------:R-:W-:Y:S01]  /*1aa00*/  HMMA.16816.F32.BF16 R96, R16.reuse, R26, R96 ;  /* 0x0000001a1060723c */ /* 0x040fe20000041860 */
[----:B------:R-:W5:Y:S01]  /*1aa10*/  LDSM.16.MT88.4 R24, [R188+0x3000] ;  /* 0x00300000bc18783b */ /* 0x000f620000004200 */
[----:B------:R-:W-:Y:S02]  /*1aa20*/  MUFU.EX2 R152, R152 ;  /* 0x0000009800987308 */ /* 0x000fe40000000800 */
[C---:B------:R-:W-:Y:S02]  /*1aa30*/  FMUL.FTZ R58, R2.reuse, R58 ;  /* 0x0000003a023a7220 */ /* 0x040fe40000410000 */
[C---:B------:R-:W-:Y:S02]  /*1aa40*/  FMUL.FTZ R59, R2.reuse, R59 ;  /* 0x0000003b023b7220 */ /* 0x040fe40000410000 */
[C---:B-1----:R-:W-:Y:S04]  /*1aa50*/  HMMA.16816.F32.BF16 R100, R16.reuse, R28, R100 ;  /* 0x0000001c1064723c */ /* 0x042fe80000041864 */
[C---:B------:R-:W-:Y:S01]  /*1aa60*/  FMUL.FTZ R60, R3.reuse, R60 ;  /* 0x0000003c033c7220 */ /* 0x040fe20000410000 */
[----:B------:R-:W-:Y:S01]  /*1aa70*/  MUFU.EX2 R153, R153 ;  /* 0x0000009900997308 */ /* 0x000fe20000000800 */
[C---:B------:R-:W-:Y:S02]  /*1aa80*/  FMUL.FTZ R61, R3.reuse, R61 ;  /* 0x0000003d033d7220 */ /* 0x040fe40000410000 */
[C---:B------:R-:W-:Y:S01]  /*1aa90*/  HMMA.16816.F32.BF16 R104, R16.reuse, R30, R104 ;  /* 0x0000001e1068723c */ /* 0x040fe20000041868 */
[----:B------:R-:W1:Y:S03]  /*1aaa0*/  LDSM.16.MT88.4 R28, [R191+0x800] ;  /* 0x00080000bf1c783b */ /* 0x000e660000004200 */
[C---:B------:R-:W-:Y:S02]  /*1aab0*/  FMUL.FTZ R62, R2.reuse, R62 ;  /* 0x0000003e023e7220 */ /* 0x040fe40000410000 */
[C---:B------:R-:W-:Y:S01]  /*1aac0*/  FMUL.FTZ R63, R2.reuse, R63 ;  /* 0x0000003f023f7220 */ /* 0x040fe20000410000 */
[----:B------:R-:W-:Y:S01]  /*1aad0*/  MUFU.EX2 R164, R164 ;  /* 0x000000a400a47308 */ /* 0x000fe20000000800 */
[C---:B------:R-:W-:Y:S01]  /*1aae0*/  FMUL.FTZ R64, R3.reuse, R64 ;  /* 0x0000004003407220 */ /* 0x040fe20000410000 */
[C---:B--2---:R-:W-:Y:S03]  /*1aaf0*/  HMMA.16816.F32.BF16 R52, R16.reuse, R20, R52 ;  /* 0x000000141034723c */ /* 0x044fe60000041834 */
[----:B------:R-:W-:Y:S02]  /*1ab00*/  FMUL.FTZ R65, R3, R65 ;  /* 0x0000004103417220 */ /* 0x000fe40000410000 */
[C---:B------:R-:W-:Y:S02]  /*1ab10*/  FMUL.FTZ R66, R2.reuse, R66 ;  /* 0x0000004202427220 */ /* 0x040fe40000410000 */
[----:B------:R-:W-:Y:S01]  /*1ab20*/  FMUL.FTZ R67, R2, R67 ;  /* 0x0000004302437220 */ /* 0x000fe20000410000 */
[C---:B------:R-:W-:Y:S01]  /*1ab30*/  HMMA.16816.F32.BF16 R56, R16.reuse, R22, R56 ;  /* 0x000000161038723c */ /* 0x040fe20000041838 */
[----:B------:R-:W2:Y:S01]  /*1ab40*/  LDSM.16.MT88.4 R20, [R190+0x800] ;  /* 0x00080000be14783b */ /* 0x000ea20000004200 */
[----:B------:R-:W-:Y:S02]  /*1ab50*/  MUFU.EX2 R165, R165 ;  /* 0x000000a500a57308 */ /* 0x000fe40000000800 */
[--C-:B------:R-:W-:Y:S02]  /*1ab60*/  FFMA.FTZ R156, R156, c[0x0][0x2d0], -R50.reuse ;  /* 0x0000b4009c9c7a23 */ /* 0x100fe40000010832 */
[--C-:B------:R-:W-:Y:S02]  /*1ab70*/  FFMA.FTZ R157, R157, c[0x0][0x2d0], -R50.reuse ;  /* 0x0000b4009d9d7a23 */ /* 0x100fe40000010832 */
[C---:B-----5:R-:W-:Y:S04]  /*1ab80*/  HMMA.16816.F32.BF16 R60, R16.reuse, R24, R60 ;  /* 0x00000018103c723c */ /* 0x060fe8000004183c */
[----:B------:R-:W5:Y:S01]  /*1ab90*/  MUFU.EX2 R156, R156 ;  /* 0x0000009c009c7308 */ /* 0x000f620000000800 */
[--C-:B------:R-:W-:Y:S02]  /*1aba0*/  FFMA.FTZ R158, R158, c[0x0][0x2d0], -R50.reuse ;  /* 0x0000b4009e9e7a23 */ /* 0x100fe40000010832 */
[--C-:B------:R-:W-:Y:S01]  /*1abb0*/  FFMA.FTZ R159, R159, c[0x0][0x2d0], -R50.reuse ;  /* 0x0000b4009f9f7a23 */ /* 0x100fe20000010832 */
[----:B------:R-:W-:Y:S01]  /*1abc0*/  HMMA.16816.F32.BF16 R64, R16, R26, R64 ;  /* 0x0000001a1040723c */ /* 0x000fe20000041840 */
[----:B------:R-:W5:Y:S03]  /*1abd0*/  LDSM.16.MT88.4 R24, [R191+0x3800] ;  /* 0x00380000bf18783b */ /* 0x000f660000004200 */
[--C-:B------:R-:W-:Y:S02]  /*1abe0*/  FFMA.FTZ R179, R179, c[0x0][0x2d0], -R50.reuse ;  /* 0x0000b400b3b37a23 */ /* 0x100fe40000010832 */
[----:B------:R-:W2:Y:S01]  /*1abf0*/  MUFU.EX2 R157, R157 ;  /* 0x0000009d009d7308 */ /* 0x000ea20000000800 */
[----:B---3--:R-:W-:Y:S01]  /*1ac00*/  F2FP.BF16.PACK_AB R16, R131, R51 ;  /* 0x000000338310723e */ /* 0x008fe200000010ff */
[--C-:B------:R-:W-:Y:S01]  /*1ac10*/  FFMA.FTZ R178, R178, c[0x0][0x2d0], -R50.reuse ;  /* 0x0000b400b2b27a23 */ /* 0x100fe20000010832 */
[----:B------:R-:W-:Y:S03]  /*1ac20*/  F2FP.BF16.PACK_AB R18, R136, R134 ;  /* 0x000000868812723e */ /* 0x000fe600000010ff */
[----:B----4-:R-:W-:Y:S01]  /*1ac30*/  F2FP.BF16.PACK_AB R17, R139, R138 ;  /* 0x0000008a8b11723e */ /* 0x010fe200000010ff */
[--C-:B------:R-:W-:Y:S01]  /*1ac40*/  FFMA.FTZ R177, R177, c[0x0][0x2d0], -R50.reuse ;  /* 0x0000b400b1b17a23 */ /* 0x100fe20000010832 */
[----:B------:R-:W-:Y:S01]  /*1ac50*/  F2FP.BF16.PACK_AB R19, R141, R140 ;  /* 0x0000008c8d13723e */ /* 0x000fe200000010ff */
[--C-:B------:R-:W-:Y:S01]  /*1ac60*/  FFMA.FTZ R167, R167, c[0x0][0x2d0], -R50.reuse ;  /* 0x0000b400a7a77a23 */ /* 0x100fe20000010832 */
[----:B------:R-:W-:Y:S01]  /*1ac70*/  MUFU.EX2 R158, R158 ;  /* 0x0000009e009e7308 */ /* 0x000fe20000000800 */
[--C-:B------:R-:W-:Y:S02]  /*1ac80*/  FFMA.FTZ R151, R151, c[0x0][0x2d0], -R137.reuse ;  /* 0x0000b40097977a23 */ /* 0x100fe40000010889 */
[--C-:B------:R-:W-:Y:S02]  /*1ac90*/  FFMA.FTZ R154, R154, c[0x0][0x2d0], -R50.reuse ;  /* 0x0000b4009a9a7a23 */ /* 0x100fe40000010832 */
[C---:B-1----:R-:W-:Y:S03]  /*1aca0*/  HMMA.16816.F32.BF16 R4, R16.reuse, R28, R4 ;  /* 0x0000001c1004723c */ /* 0x042fe60000041804 */
[--C-:B------:R-:W-:Y:S02]  /*1acb0*/  FFMA.FTZ R148, R148, c[0x0][0x2d0], -R50.reuse ;  /* 0x0000b40094947a23 */ /* 0x100fe40000010832 */
[----:B------:R-:W1:Y:S01]  /*1acc0*/  MUFU.EX2 R159, R159 ;  /* 0x0000009f009f7308 */ /* 0x000e620000000800 */
[--C-:B------:R-:W-:Y:S02]  /*1acd0*/  FFMA.FTZ R143, R143, c[0x0][0x2d0], -R50.reuse ;  /* 0x0000b4008f8f7a23 */ /* 0x100fe40000010832 */
[C---:B------:R-:W-:Y:S01]  /*1ace0*/  HMMA.16816.F32.BF16 R8, R16.reuse, R30, R8 ;  /* 0x0000001e1008723c */ /* 0x040fe20000041808 */
[----:B------:R-:W-:Y:S03]  /*1acf0*/  LDSM.16.MT88.4 R28, [R189+0x3800] ;  /* 0x00380000bd1c783b */ /* 0x000fe60000004200 */
[--C-:B------:R-:W-:Y:S02]  /*1ad00*/  FFMA.FTZ R142, R142, c[0x0][0x2d0], -R50.reuse ;  /* 0x0000b4008e8e7a23 */ /* 0x100fe40000010832 */
[--C-:B------:R-:W-:Y:S01]  /*1ad10*/  FFMA.FTZ R133, R133, c[0x0][0x2d0], -R137.reuse ;  /* 0x0000b40085857a23 */ /* 0x100fe20000010889 */
[----:B------:R-:W-:Y:S01]  /*1ad20*/  MUFU.EX2 R166, R166 ;  /* 0x000000a600a67308 */ /* 0x000fe20000000800 */
[C---:B--2---:R-:W-:Y:S04]  /*1ad30*/  HMMA.16816.F32.BF16 R68, R16.reuse, R20, R68 ;  /* 0x000000141044723c */ /* 0x044fe80000041844 */
[--C-:B------:R-:W-:Y:S02]  /*1ad40*/  FFMA.FTZ R132, R132, c[0x0][0x2d0], -R137.reuse ;  /* 0x0000b40084847a23 */ /* 0x100fe40000010889 */
[--C-:B------:R-:W-:Y:S02]  /*1ad50*/  FFMA.FTZ R130, R130, c[0x0][0x2d0], -R137.reuse ;  /* 0x0000b40082827a23 */ /* 0x100fe40000010889 */
[C---:B------:R-:W-:Y:S01]  /*1ad60*/  HMMA.16816.F32.BF16 R72, R16.reuse, R22, R72 ;  /* 0x000000161048723c */ /* 0x040fe20000041848 */
[----:B------:R-:W2:Y:S01]  /*1ad70*/  LDSM.16.MT88.4 R20, [R190+0x3800] ;  /* 0x00380000be14783b */ /* 0x000ea20000004200 */
[----:B------:R-:W-:Y:S02]  /*1ad80*/  MUFU.EX2 R176, R176 ;  /* 0x000000b000b07308 */ /* 0x000fe40000000800 */
[----:B------:R-:W-:Y:S02]  /*1ad90*/  FFMA.FTZ R137, R128, c[0x0][0x2d0], -R137 ;  /* 0x0000b40080897a23 */ /* 0x000fe40000010889 */
[--C-:B------:R-:W-:Y:S02]  /*1ada0*/  FFMA.FTZ R128, R135, c[0x0][0x2d0], -R50.reuse ;  /* 0x0000b40087807a23 */ /* 0x100fe40000010832 */
[C---:B------:R-:W-:Y:S04]  /*1adb0*/  HMMA.16816.F32.BF16 R76, R16.reuse, R32, R76 ;  /* 0x00000020104c723c */ /* 0x040fe8000004184c */
[----:B------:R-:W3:Y:S01]  /*1adc0*/  MUFU.EX2 R179, R179 ;  /* 0x000000b300b37308 */ /* 0x000ee20000000800 */
[--C-:B------:R-:W-:Y:S02]  /*1add0*/  FFMA.FTZ R129, R129, c[0x0][0x2d0], -R50.reuse ;  /* 0x0000b40081817a23 */ /* 0x100fe40000010832 */
[--C-:B------:R-:W-:Y:S01]  /*1ade0*/  FFMA.FTZ R118, R118, c[0x0][0x2d0], -R50.reuse ;  /* 0x0000b40076767a23 */ /* 0x100fe20000010832 */
[C---:B------:R-:W-:Y:S01]  /*1adf0*/  HMMA.16816.F32.BF16 R80, R16.reuse, R34, R80 ;  /* 0x000000221050723c */ /* 0x040fe20000041850 */
[----:B------:R-:W4:Y:S03]  /*1ae00*/  LDSM.16.MT88.4 R32, [R188+0x3800] ;  /* 0x00380000bc20783b */ /* 0x000f260000004200 */
[----:B------:R-:W-:Y:S02]  /*1ae10*/  FFMA.FTZ R50, R13, c[0x0][0x2d0], -R50 ;  /* 0x0000b4000d327a23 */ /* 0x000fe40000010832 */
[----:B------:R-:W1:Y:S01]  /*1ae20*/  MUFU.EX2 R178, R178 ;  /* 0x000000b200b27308 */ /* 0x000e620000000800 */
[----:B------:R-:W-:Y:S01]  /*1ae30*/  FFMA.FTZ R45, R3, R243, R45 ;  /* 0x000000f3032d7223 */ /* 0x000fe2000001002d */
[C---:B------:R-:W-:Y:S04]  /*1ae40*/  HMMA.16816.F32.BF16 R84, R16.reuse, R36, R84 ;  /* 0x000000241054723c */ /* 0x040fe80000041854 */
[----:B------:R-:W-:Y:S01]  /*1ae50*/  FFMA.FTZ R49, R2, R242, R49 ;  /* 0x000000f202317223 */ /* 0x000fe20000010031 */
[----:B------:R-:W-:Y:S01]  /*1ae60*/  IADD3 R2, R119, -0x1, RZ ;  /* 0xffffffff77027810 */ /* 0x000fe20007ffe0ff */
[----:B------:R-:W-:Y:S02]  /*1ae70*/  FADD.FTZ R45, R15, R45 ;  /* 0x0000002d0f2d7221 */ /* 0x000fe40000010000 */
[C---:B------:R-:W-:Y:S01]  /*1ae80*/  HMMA.16816.F32.BF16 R88, R16.reuse, R38, R88 ;  /* 0x000000261058723c */ /* 0x040fe20000041858 */
[----:B------:R-:W-:Y:S01]  /*1ae90*/  LDSM.16.MT88.4 R36, [R188+0x4000] ;  /* 0x00400000bc24783b */ /* 0x000fe20000004200 */
[----:B------:R-:W-:Y:S02]  /*1aea0*/  MUFU.EX2 R177, R177 ;  /* 0x000000b100b17308 */ /* 0x000fe40000000800 */
[----:B------:R-:W-:Y:S02]  /*1aeb0*/  FADD.FTZ R49, R48, R49 ;  /* 0x0000003130317221 */ /* 0x000fe40000010000 */
[----:B------:R-:W-:Y:S02]  /*1aec0*/  FADD.FTZ R14, R14, R45 ;  /* 0x0000002d0e0e7221 */ /* 0x000fe40000010000 */
[C---:B-----5:R-:W-:Y:S04]  /*1aed0*/  HMMA.16816.F32.BF16 R92, R16.reuse, R24, R92 ;  /* 0x00000018105c723c */ /* 0x060fe8000004185c */
[----:B------:R-:W5:Y:S01]  /*1aee0*/  MUFU.EX2 R167, R167 ;  /* 0x000000a700a77308 */ /* 0x000f620000000800 */
[----:B------:R-:W-:Y:S02]  /*1aef0*/  FADD.FTZ R49, R47, R49 ;  /* 0x000000312f317221 */ /* 0x000fe40000010000 */
[----:B------:R-:W-:Y:S01]  /*1af00*/  FADD.FTZ R14, R44, R14 ;  /* 0x0000000e2c0e7221 */ /* 0x000fe20000010000 */
[C---:B------:R-:W-:Y:S01]  /*1af10*/  HMMA.16816.F32.BF16 R96, R16.reuse, R26, R96 ;  /* 0x0000001a1060723c */ /* 0x040fe20000041860 */
[----:B------:R-:W-:Y:S03]  /*1af20*/  LDSM.16.MT88.4 R24, [R190+0x1000] ;  /* 0x00100000be18783b */ /* 0x000fe60000004200 */
[----:B------:R-:W-:Y:S02]  /*1af30*/  FADD.FTZ R46, R46, R49 ;  /* 0x000000312e2e7221 */ /* 0x000fe40000010000 */
[----:B------:R-:W-:Y:S01]  /*1af40*/  MUFU.EX2 R155, R155 ;  /* 0x0000009b009b7308 */ /* 0x000fe20000000800 */
[----:B------:R-:W-:Y:S01]  /*1af50*/  FADD.FTZ R51, R51, R14 ;  /* 0x0000000e33337221 */ /* 0x000fe20000010000 */
[C---:B--2---:R-:W-:Y:S04]  /*1af60*/  HMMA.16816.F32.BF16 R100, R16.reuse, R20, R100 ;  /* 0x000000141064723c */ /* 0x044fe80000041864 */
[----:B------:R-:W-:Y:S02]  /*1af70*/  FADD.FTZ R46, R138, R46 ;  /* 0x0000002e8a2e7221 */ /* 0x000fe40000010000 */
[----:B------:R-:W-:Y:S02]  /*1af80*/  FADD.FTZ R51, R131, R51 ;  /* 0x0000003383337221 */ /* 0x000fe40000010000 */
[C---:B------:R-:W-:Y:S01]  /*1af90*/  HMMA.16816.F32.BF16 R104, R16.reuse, R22, R104 ;  /* 0x000000161068723c */ /* 0x040fe20000041868 */
[----:B------:R-:W2:Y:S01]  /*1afa0*/  LDSM.16.MT88.4 R20, [R191+0x1000] ;  /* 0x00100000bf14783b */ /* 0x000ea20000004200 */
        /* <DEDUP_REMOVED lines=8> */
[----:B------:R-:W3:Y:S03]  /*1b030*/  LDSM.16.MT88.4 R28, [R189+0x1000] ;  /* 0x00100000bd1c783b */ /* 0x000ee60000004200 */
[----:B------:R-:W-:Y:S02]  /*1b040*/  FADD.FTZ R141, R141, R139 ;  /* 0x0000008b8d8d7221 */ /* 0x000fe40000010000 */
[----:B------:R-:W-:Y:S01]  /*1b050*/  MUFU.EX2 R245, R245 ;  /* 0x000000f500f57308 */ /* 0x000fe20000000800 */
[----:B------:R-:W-:Y:S01]  /*1b060*/  IMAD.MOV.U32 R119, RZ, RZ, R2 ;  /* 0x000000ffff777224 */ /* 0x000fe200078e0002 */
[C---:B----4-:R-:W-:Y:S04]  /*1b070*/  HMMA.16816.F32.BF16 R60, R16.reuse, R32, R60 ;  /* 0x00000020103c723c */ /* 0x050fe8000004183c */
[----:B------:R-:W-:Y:S02]  /*1b080*/  FADD.FTZ R141, R156, R141 ;  /* 0x0000008d9c8d7221 */ /* 0x000fe40000010000 */
[----:B------:R-:W-:Y:S02]  /*1b090*/  IMAD.MOV.U32 R3, RZ, RZ, R0 ;  /* 0x000000ffff037224 */ /* 0x000fe400078e0000 */
[----:B------:R-:W-:Y:S01]  /*1b0a0*/  HMMA.16816.F32.BF16 R64, R16, R34, R64 ;  /* 0x000000221040723c */ /* 0x000fe20000041840 */
[----:B------:R-:W4:Y:S01]  /*1b0b0*/  LDSM.16.MT88.4 R32, [R188+0x1000] ;  /* 0x00100000bc20783b */ /* 0x000f220000004200 */
[----:B------:R-:W3:Y:S02]  /*1b0c0*/  MUFU.EX2 R154, R154 ;  /* 0x0000009a009a7308 */ /* 0x000ee40000000800 */
[----:B------:R-:W-:Y:S03]  /*1b0d0*/  IMAD.MOV.U32 R2, RZ, RZ, R12 ;  /* 0x000000ffff027224 */ /* 0x000fe600078e000c */
[----:B------:R-:W-:Y:S01]  /*1b0e0*/  F2FP.BF16.PACK_AB R16, R149, R150 ;  /* 0x000000969510723e */ /* 0x000fe200000010ff */
[----:B------:R-:W-:Y:S01]  /*1b0f0*/  FADD.FTZ R150, R150, R134 ;  /* 0x0000008696967221 */ /* 0x000fe20000010000 */
[----:B------:R-:W-:Y:S03]  /*1b100*/  F2FP.BF16.PACK_AB R18, R153, R152 ;  /* 0x000000989912723e */ /* 0x000fe600000010ff */
[----:B------:R-:W-:Y:S01]  /*1b110*/  F2FP.BF16.PACK_AB R17, R157, R156 ;  /* 0x0000009c9d11723e */ /* 0x000fe200000010ff */
[----:B------:R-:W4:Y:S01]  /*1b120*/  MUFU.EX2 R148, R148 ;  /* 0x0000009400947308 */ /* 0x000f220000000800 */
[----:B-1----:R-:W-:Y:S01]  /*1b130*/  F2FP.BF16.PACK_AB R19, R159, R158 ;  /* 0x0000009e9f13723e */ /* 0x002fe200000010ff */
[----:B------:R-:W-:Y:S02]  /*1b140*/  FADD.FTZ R150, R149, R150 ;  /* 0x0000009695967221 */ /* 0x000fe40000010000 */
[----:B------:R-:W-:Y:S02]  /*1b150*/  FADD.FTZ R157, R157, R141 ;  /* 0x0000008d9d9d7221 */ /* 0x000fe40000010000 */
[----:B------:R-:W-:Y:S02]  /*1b160*/  FADD.FTZ R152, R152, R150 ;  /* 0x0000009698987221 */ /* 0x000fe40000010000 */
[C---:B--2---:R-:W-:Y:S02]  /*1b170*/  HMMA.16816.F32.BF16 R4, R16.reuse, R20, R4 ;  /* 0x000000141004723c */ /* 0x044fe40000041804 */
[----:B------:R-:W-:Y:S01]  /*1b180*/  MUFU.EX2 R143, R143 ;  /* 0x0000008f008f7308 */ /* 0x000fe20000000800 */
[----:B------:R-:W-:Y:S02]  /*1b190*/  FADD.FTZ R157, R158, R157 ;  /* 0x0000009d9e9d7221 */ /* 0x000fe40000010000 */
[----:B------:R-:W-:Y:S02]  /*1b1a0*/  FADD.FTZ R152, R153, R152 ;  /* 0x0000009899987221 */ /* 0x000fe40000010000 */
[----:B------:R-:W-:Y:S01]  /*1b1b0*/  FADD.FTZ R159, R159, R157 ;  /* 0x0000009d9f9f7221 */ /* 0x000fe20000010000 */
[C---:B------:R-:W-:Y:S01]  /*1b1c0*/  HMMA.16816.F32.BF16 R8, R16.reuse, R22, R8 ;  /* 0x000000161008723c */ /* 0x040fe20000041808 */
[----:B------:R-:W1:Y:S03]  /*1b1d0*/  LDSM.16.MT88.4 R20, [R191+0x4000] ;  /* 0x00400000bf14783b */ /* 0x000e660000004200 */
[----:B------:R-:W2:Y:S01]  /*1b1e0*/  MUFU.EX2 R142, R142 ;  /* 0x0000008e008e7308 */ /* 0x000ea20000000800 */
[----:B---3--:R-:W-:Y:S03]  /*1b1f0*/  FADD.FTZ R159, R179, R159 ;  /* 0x0000009fb39f7221 */ /* 0x008fe60000010000 */
[C---:B------:R-:W-:Y:S06]  /*1b200*/  HMMA.16816.F32.BF16 R68, R16.reuse, R24, R68 ;  /* 0x000000181044723c */ /* 0x040fec0000041844 */
[----:B------:R-:W-:Y:S02]  /*1b210*/  MUFU.EX2 R133, R133 ;  /* 0x0000008500857308 */ /* 0x000fe40000000800 */
[C---:B------:R-:W-:Y:S01]  /*1b220*/  HMMA.16816.F32.BF16 R72, R16.reuse, R26, R72 ;  /* 0x0000001a1048723c */ /* 0x040fe20000041848 */
[----:B------:R-:W3:Y:S07]  /*1b230*/  LDSM.16.MT88.4 R24, [R190+0x4000] ;  /* 0x00400000be18783b */ /* 0x000eee0000004200 */
[C---:B------:R-:W-:Y:S01]  /*1b240*/  HMMA.16816.F32.BF16 R76, R16.reuse, R28, R76 ;  /* 0x0000001c104c723c */ /* 0x040fe2000004184c */
[----:B------:R-:W-:Y:S07]  /*1b250*/  MUFU.EX2 R132, R132 ;  /* 0x0000008400847308 */ /* 0x000fee0000000800 */
[C---:B------:R-:W-:Y:S01]  /*1b260*/  HMMA.16816.F32.BF16 R80, R16.reuse, R30, R80 ;  /* 0x0000001e1050723c */ /* 0x040fe20000041850 */
[----:B------:R-:W2:Y:S02]  /*1b270*/  LDSM.16.MT88.4 R28, [R189+0x4000] ;  /* 0x00400000bd1c783b */ /* 0x000ea40000004200 */
[----:B------:R-:W-:Y:S05]  /*1b280*/  MUFU.EX2 R130, R130 ;  /* 0x0000008200827308 */ /* 0x000fea0000000800 */
[C---:B----4-:R-:W-:Y:S05]  /*1b290*/  HMMA.16816.F32.BF16 R84, R16.reuse, R32, R84 ;  /* 0x000000201054723c */ /* 0x050fea0000041854 */
[----:B------:R-:W-:Y:S03]  /*1b2a0*/  MUFU.EX2 R137, R137 ;  /* 0x0000008900897308 */ /* 0x000fe60000000800 */
[C---:B------:R-:W-:Y:S01]  /*1b2b0*/  HMMA.16816.F32.BF16 R88, R16.reuse, R34, R88 ;  /* 0x000000221058723c */ /* 0x040fe20000041858 */
[----:B------:R-:W4:Y:S06]  /*1b2c0*/  LDSM.16.MT88.4 R32, [R191+0x1800] ;  /* 0x00180000bf20783b */ /* 0x000f2c0000004200 */
[----:B------:R-:W2:Y:S01]  /*1b2d0*/  MUFU.EX2 R128, R128 ;  /* 0x0000008000807308 */ /* 0x000ea20000000800 */
[C---:B-1----:R-:W-:Y:S08]  /*1b2e0*/  HMMA.16816.F32.BF16 R92, R16.reuse, R20, R92 ;  /* 0x00000014105c723c */ /* 0x042ff0000004185c */
[C---:B------:R-:W-:Y:S01]  /*1b2f0*/  HMMA.16816.F32.BF16 R96, R16.reuse, R22, R96 ;  /* 0x000000161060723c */ /* 0x040fe20000041860 */
[----:B------:R-:W1:Y:S01]  /*1b300*/  LDSM.16.MT88.4 R20, [R190+0x1800] ;  /* 0x00180000be14783b */ /* 0x000e620000004200 */
[----:B------:R-:W1:Y:S06]  /*1b310*/  MUFU.EX2 R129, R129 ;  /* 0x0000008100817308 */ /* 0x000e6c0000000800 */
[C---:B---3--:R-:W-:Y:S04]  /*1b320*/  HMMA.16816.F32.BF16 R100, R16.reuse, R24, R100 ;  /* 0x000000181064723c */ /* 0x048fe80000041864 */
[----:B------:R-:W3:Y:S04]  /*1b330*/  MUFU.EX2 R118, R118 ;  /* 0x0000007600767308 */ /* 0x000ee80000000800 */
[C---:B------:R-:W-:Y:S01]  /*1b340*/  HMMA.16816.F32.BF16 R104, R16.reuse, R26, R104 ;  /* 0x0000001a1068723c */ /* 0x040fe20000041868 */
[----:B------:R-:W1:Y:S05]  /*1b350*/  LDSM.16.MT88.4 R24, [R189+0x1800] ;  /* 0x00180000bd18783b */ /* 0x000e6a0000004200 */
[----:B------:R-:W1:Y:S02]  /*1b360*/  MUFU.EX2 R50, R50 ;  /* 0x0000003200327308 */ /* 0x000e640000000800 */
[C---:B--2---:R-:W-:Y:S08]  /*1b370*/  HMMA.16816.F32.BF16 R52, R16.reuse, R28, R52 ;  /* 0x0000001c1034723c */ /* 0x044ff00000041834 */
[C---:B------:R-:W-:Y:S01]  /*1b380*/  HMMA.16816.F32.BF16 R56, R16.reuse, R30, R56 ;  /* 0x0000001e1038723c */ /* 0x040fe20000041838 */
[----:B------:R-:W2:Y:S07]  /*1b390*/  LDSM.16.MT88.4 R28, [R188+0x1800] ;  /* 0x00180000bc1c783b */ /* 0x000eae0000004200 */
[C---:B------:R-:W-:Y:S08]  /*1b3a0*/  HMMA.16816.F32.BF16 R60, R16.reuse, R36, R60 ;  /* 0x00000024103c723c */ /* 0x040ff0000004183c */
[----:B------:R-:W-:Y:S01]  /*1b3b0*/  HMMA.16816.F32.BF16 R64, R16, R38, R64 ;  /* 0x000000261040723c */ /* 0x000fe20000041840 */
[----:B------:R-:W-:Y:S06]  /*1b3c0*/  LDSM.16.MT88.4 R36, [R189+0x4800] ;  /* 0x00480000bd24783b */ /* 0x000fec0000004200 */
[C---:B------:R-:W-:Y:S01]  /*1b3d0*/  F2FP.BF16.PACK_AB R16, R165.reuse, R164 ;  /* 0x000000a4a510723e */ /* 0x040fe200000010ff */
[----:B------:R-:W-:Y:S01]  /*1b3e0*/  FADD.FTZ R164, R164, R152 ;  /* 0x00000098a4a47221 */ /* 0x000fe20000010000 */
[----:B------:R-:W-:Y:S03]  /*1b3f0*/  F2FP.BF16.PACK_AB R18, R176, R166 ;  /* 0x000000a6b012723e */ /* 0x000fe600000010ff */
[C---:B------:R-:W-:Y:S01]  /*1b400*/  F2FP.BF16.PACK_AB R17, R178.reuse, R179 ;  /* 0x000000b3b211723e */ /* 0x040fe200000010ff */
[----:B------:R-:W-:Y:S01]  /*1b410*/  FADD.FTZ R164, R165, R164 ;  /* 0x000000a4a5a47221 */ /* 0x000fe20000010000 */
[----:B-----5:R-:W-:Y:S01]  /*1b420*/  F2FP.BF16.PACK_AB R19, R167, R177 ;  /* 0x000000b1a713723e */ /* 0x020fe200000010ff */
[----:B------:R-:W-:Y:S02]  /*1b430*/  FADD.FTZ R178, R178, R159 ;  /* 0x0000009fb2b27221 */ /* 0x000fe40000010000 */
[----:B------:R-:W-:Y:S02]  /*1b440*/  FADD.FTZ R166, R166, R164 ;  /* 0x000000a4a6a67221 */ /* 0x000fe40000010000 */
[----:B------:R-:W-:Y:S02]  /*1b450*/  FADD.FTZ R178, R177, R178 ;  /* 0x000000b2b1b27221 */ /* 0x000fe40000010000 */
[C---:B----4-:R-:W-:Y:S03]  /*1b460*/  HMMA.16816.F32.BF16 R4, R16.reuse, R32, R4 ;  /* 0x000000201004723c */ /* 0x050fe60000041804 */
[----:B------:R-:W-:Y:S02]  /*1b470*/  FADD.FTZ R166, R176, R166 ;  /* 0x000000a6b0a67221 */ /* 0x000fe40000010000 */
[----:B------:R-:W-:Y:S03]  /*1b480*/  FADD.FTZ R167, R167, R178 ;  /* 0x000000b2a7a77221 */ /* 0x000fe60000010000 */
[C---:B------:R-:W-:Y:S01]  /*1b490*/  HMMA.16816.F32.BF16 R8, R16.reuse, R34, R8 ;  /* 0x000000221008723c */ /* 0x040fe20000041808 */
[----:B------:R-:W4:Y:S03]  /*1b4a0*/  LDSM.16.MT88.4 R32, [R191+0x4800] ;  /* 0x00480000bf20783b */ /* 0x000f260000004200 */
[----:B------:R-:W-:Y:S04]  /*1b4b0*/  FADD.FTZ R167, R154, R167 ;  /* 0x000000a79aa77221 */ /* 0x000fe80000010000 */
[C---:B-1----:R-:W-:Y:S08]  /*1b4c0*/  HMMA.16816.F32.BF16 R68, R16.reuse, R20, R68 ;  /* 0x000000141044723c */ /* 0x042ff00000041844 */
[C---:B------:R-:W-:Y:S01]  /*1b4d0*/  HMMA.16816.F32.BF16 R72, R16.reuse, R22, R72 ;  /* 0x000000161048723c */ /* 0x040fe20000041848 */
[----:B------:R-:W1:Y:S07]  /*1b4e0*/  LDSM.16.MT88.4 R20, [R190+0x4800] ;  /* 0x00480000be14783b */ /* 0x000e6e0000004200 */
[C---:B------:R-:W-:Y:S08]  /*1b4f0*/  HMMA.16816.F32.BF16 R76, R16.reuse, R24, R76 ;  /* 0x00000018104c723c */ /* 0x040ff0000004184c */
[C---:B------:R-:W-:Y:S01]  /*1b500*/  HMMA.16816.F32.BF16 R80, R16.reuse, R26, R80 ;  /* 0x0000001a1050723c */ /* 0x040fe20000041850 */
[----:B------:R-:W5:Y:S07]  /*1b510*/  LDSM.16.MT88.4 R24, [R191+0x2000] ;  /* 0x00200000bf18783b */ /* 0x000f6e0000004200 */
[C---:B--2---:R-:W-:Y:S08]  /*1b520*/  HMMA.16816.F32.BF16 R84, R16.reuse, R28, R84 ;  /* 0x0000001c1054723c */ /* 0x044ff00000041854 */
[C---:B------:R-:W-:Y:S01]  /*1b530*/  HMMA.16816.F32.BF16 R88, R16.reuse, R30, R88 ;  /* 0x0000001e1058723c */ /* 0x040fe20000041858 */
[----:B------:R-:W2:Y:S07]  /*1b540*/  LDSM.16.MT88.4 R28, [R190+0x2000] ;  /* 0x00200000be1c783b */ /* 0x000eae0000004200 */
        /* <DEDUP_REMOVED lines=21> */
[C---:B-----5:R-:W-:Y:S03]  /*1b6a0*/  HMMA.16816.F32.BF16 R4, R16.reuse, R24, R4 ;  /* 0x000000181004723c */ /* 0x060fe60000041804 */
[----:B------:R-:W-:Y:S02]  /*1b6b0*/  FADD.FTZ R244, R245, R244 ;  /* 0x000000f4f5f47221 */ /* 0x000fe40000010000 */
[----:B------:R-:W-:Y:S03]  /*1b6c0*/  FADD.FTZ R142, R142, R148 ;  /* 0x000000948e8e7221 */ /* 0x000fe60000010000 */
[C---:B------:R-:W-:Y:S01]  /*1b6d0*/  HMMA.16816.F32.BF16 R8, R16.reuse, R26, R8 ;  /* 0x0000001a1008723c */ /* 0x040fe20000041808 */
[----:B------:R-:W4:Y:S03]  /*1b6e0*/  LDSM.16.MT88.4 R24, [R191+0x5000] ;  /* 0x00500000bf18783b */ /* 0x000f260000004200 */
[----:B------:R-:W-:Y:S04]  /*1b6f0*/  FADD.FTZ R142, R128, R142 ;  /* 0x0000008e808e7221 */ /* 0x000fe80000010000 */
[C---:B--2---:R-:W-:Y:S04]  /*1b700*/  HMMA.16816.F32.BF16 R68, R16.reuse, R28, R68 ;  /* 0x0000001c1044723c */ /* 0x044fe80000041844 */
[----:B------:R-:W-:Y:S04]  /*1b710*/  FADD.FTZ R142, R129, R142 ;  /* 0x0000008e818e7221 */ /* 0x000fe80000010000 */
[C---:B------:R-:W-:Y:S01]  /*1b720*/  HMMA.16816.F32.BF16 R72, R16.reuse, R30, R72 ;  /* 0x0000001e1048723c */ /* 0x040fe20000041848 */
[----:B------:R-:W2:Y:S03]  /*1b730*/  LDSM.16.MT88.4 R28, [R190+0x5000] ;  /* 0x00500000be1c783b */ /* 0x000ea60000004200 */
[----:B---3--:R-:W-:Y:S04]  /*1b740*/  FADD.FTZ R142, R118, R142 ;  /* 0x0000008e768e7221 */ /* 0x008fe80000010000 */
[C---:B-1----:R-:W-:Y:S04]  /*1b750*/  HMMA.16816.F32.BF16 R76, R16.reuse, R20, R76 ;  /* 0x00000014104c723c */ /* 0x042fe8000004184c */
[----:B------:R-:W-:Y:S04]  /*1b760*/  FADD.FTZ R242, R50, R142 ;  /* 0x0000008e32f27221 */ /* 0x000fe80000010000 */
[C---:B------:R-:W-:Y:S01]  /*1b770*/  HMMA.16816.F32.BF16 R80, R16.reuse, R22, R80 ;  /* 0x000000161050723c */ /* 0x040fe20000041850 */
[----:B------:R-:W1:Y:S07]  /*1b780*/  LDSM.16.MT88.4 R20, [R188+0x5000] ;  /* 0x00500000bc14783b */ /* 0x000e6e0000004200 */
[C---:B------:R-:W-:Y:S08]  /*1b790*/  HMMA.16816.F32.BF16 R84, R16.reuse, R32, R84 ;  /* 0x000000201054723c */ /* 0x040ff00000041854 */
[C---:B------:R-:W-:Y:S01]  /*1b7a0*/  HMMA.16816.F32.BF16 R88, R16.reuse, R34, R88 ;  /* 0x000000221058723c */ /* 0x040fe20000041858 */
[----:B------:R-:W3:Y:S07]  /*1b7b0*/  LDSM.16.MT88.4 R32, [R190+0x2800] ;  /* 0x00280000be20783b */ /* 0x000eee0000004200 */
[C---:B----4-:R-:W-:Y:S08]  /*1b7c0*/  HMMA.16816.F32.BF16 R92, R16.reuse, R24, R92 ;  /* 0x00000018105c723c */ /* 0x050ff0000004185c */
[C---:B------:R-:W-:Y:S01]  /*1b7d0*/  HMMA.16816.F32.BF16 R96, R16.reuse, R26, R96 ;  /* 0x0000001a1060723c */ /* 0x040fe20000041860 */
[----:B------:R-:W4:Y:S07]  /*1b7e0*/  LDSM.16.MT88.4 R24, [R188+0x2800] ;  /* 0x00280000bc18783b */ /* 0x000f2e0000004200 */
[C---:B--2---:R-:W-:Y:S08]  /*1b7f0*/  HMMA.16816.F32.BF16 R100, R16.reuse, R28, R100 ;  /* 0x0000001c1064723c */ /* 0x044ff00000041864 */
[C---:B------:R-:W-:Y:S08]  /*1b800*/  HMMA.16816.F32.BF16 R104, R16.reuse, R30, R104 ;  /* 0x0000001e1068723c */ /* 0x040ff00000041868 */
[C---:B------:R-:W-:Y:S08]  /*1b810*/  HMMA.16816.F32.BF16 R52, R16.reuse, R36, R52 ;  /* 0x000000241034723c */ /* 0x040ff00000041834 */
[C---:B------:R-:W-:Y:S08]  /*1b820*/  HMMA.16816.F32.BF16 R56, R16.reuse, R38, R56 ;  /* 0x000000261038723c */ /* 0x040ff00000041838 */
[C---:B-1----:R-:W-:Y:S08]  /*1b830*/  HMMA.16816.F32.BF16 R60, R16.reuse, R20, R60 ;  /* 0x00000014103c723c */ /* 0x042ff0000004183c */
[----:B------:R-:W-:Y:S01]  /*1b840*/  HMMA.16816.F32.BF16 R64, R16, R22, R64 ;  /* 0x000000161040723c */ /* 0x000fe20000041840 */
[----:B------:R-:W1:Y:S06]  /*1b850*/  LDSM.16.MT88.4 R20, [R191+0x5800] ;  /* 0x00580000bf14783b */ /* 0x000e6c0000004200 */
[C---:B------:R-:W-:Y:S01]  /*1b860*/  F2FP.BF16.PACK_AB R16, R132.reuse, R133 ;  /* 0x000000858410723e */ /* 0x040fe200000010ff */
[----:B------:R-:W-:Y:S01]  /*1b870*/  FADD.FTZ R133, R133, R244 ;  /* 0x000000f485857221 */ /* 0x000fe20000010000 */
[----:B------:R-:W-:Y:S03]  /*1b880*/  F2FP.BF16.PACK_AB R18, R137, R130 ;  /* 0x000000828912723e */ /* 0x000fe600000010ff */
[----:B------:R-:W-:Y:S01]  /*1b890*/  F2FP.BF16.PACK_AB R17, R129, R128 ;  /* 0x000000808111723e */ /* 0x000fe200000010ff */
[----:B------:R-:W-:Y:S01]  /*1b8a0*/  FADD.FTZ R133, R132, R133 ;  /* 0x0000008584857221 */ /* 0x000fe20000010000 */
[----:B------:R-:W-:Y:S03]  /*1b8b0*/  F2FP.BF16.PACK_AB R19, R50, R118 ;  /* 0x000000763213723e */ /* 0x000fe600000010ff */
[----:B------:R-:W-:Y:S04]  /*1b8c0*/  FADD.FTZ R133, R130, R133 ;  /* 0x0000008582857221 */ /* 0x000fe80000010000 */
[C---:B------:R-:W-:Y:S01]  /*1b8d0*/  HMMA.16816.F32.BF16 R112, R16.reuse, R108, R4 ;  /* 0x0000006c1070723c */ /* 0x040fe20000041804 */
[----:B------:R-:W2:Y:S02]  /*1b8e0*/  LDSM.16.MT88.4 R4, [R190+0x5800] ;  /* 0x00580000be04783b */ /* 0x000ea40000004200 */
[----:B------:R-:W-:Y:S05]  /*1b8f0*/  FADD.FTZ R243, R137, R133 ;  /* 0x0000008589f37221 */ /* 0x000fea0000010000 */
[C---:B------:R-:W-:Y:S01]  /*1b900*/  HMMA.16816.F32.BF16 R108, R16.reuse, R110, R8 ;  /* 0x0000006e106c723c */ /* 0x040fe20000041808 */
[----:B------:R-:W5:Y:S07]  /*1b910*/  LDSM.16.MT88.4 R8, [R189+0x5800] ;  /* 0x00580000bd08783b */ /* 0x000f6e0000004200 */
[C---:B---3--:R-:W-:Y:S08]  /*1b920*/  HMMA.16816.F32.BF16 R68, R16.reuse, R32, R68 ;  /* 0x000000201044723c */ /* 0x048ff00000041844 */
[C---:B------:R-:W-:Y:S08]  /*1b930*/  HMMA.16816.F32.BF16 R72, R16.reuse, R34, R72 ;  /* 0x000000221048723c */ /* 0x040ff00000041848 */
[C---:B------:R-:W-:Y:S08]  /*1b940*/  HMMA.16816.F32.BF16 R76, R16.reuse, R40, R76 ;  /* 0x00000028104c723c */ /* 0x040ff0000004184c */
[C---:B------:R-:W-:Y:S08]  /*1b950*/  HMMA.16816.F32.BF16 R80, R16.reuse, R42, R80 ;  /* 0x0000002a1050723c */ /* 0x040ff00000041850 */
[C---:B----4-:R-:W-:Y:S08]  /*1b960*/  HMMA.16816.F32.BF16 R84, R16.reuse, R24, R84 ;  /* 0x000000181054723c */ /* 0x050ff00000041854 */
[C---:B------:R-:W-:Y:S08]  /*1b970*/  HMMA.16816.F32.BF16 R88, R16.reuse, R26, R88 ;  /* 0x0000001a1058723c */ /* 0x040ff00000041858 */
[C---:B-1----:R-:W-:Y:S08]  /*1b980*/  HMMA.16816.F32.BF16 R92, R16.reuse, R20, R92 ;  /* 0x00000014105c723c */ /* 0x042ff0000004185c */
[C---:B------:R-:W-:Y:S01]  /*1b990*/  HMMA.16816.F32.BF16 R96, R16.reuse, R22, R96 ;  /* 0x000000161060723c */ /* 0x040fe20000041860 */
[----:B------:R-:W1:Y:S07]  /*1b9a0*/  LDSM.16.MT88.4 R20, [R188+0x5800] ;  /* 0x00580000bc14783b */ /* 0x000e6e0000004200 */
[C---:B--2---:R-:W-:Y:S08]  /*1b9b0*/  HMMA.16816.F32.BF16 R100, R16.reuse, R4, R100 ;  /* 0x000000041064723c */ /* 0x044ff00000041864 */
[C---:B------:R-:W-:Y:S08]  /*1b9c0*/  HMMA.16816.F32.BF16 R104, R16.reuse, R6, R104 ;  /* 0x000000061068723c */ /* 0x040ff00000041868 */
[C---:B-----5:R-:W-:Y:S08]  /*1b9d0*/  HMMA.16816.F32.BF16 R52, R16.reuse, R8, R52 ;  /* 0x000000081034723c */ /* 0x060ff00000041834 */
[C---:B------:R-:W-:Y:S08]  /*1b9e0*/  HMMA.16816.F32.BF16 R56, R16.reuse, R10, R56 ;  /* 0x0000000a1038723c */ /* 0x040ff00000041838 */
[C---:B-1----:R-:W-:Y:S08]  /*1b9f0*/  HMMA.16816.F32.BF16 R60, R16.reuse, R20, R60 ;  /* 0x00000014103c723c */ /* 0x042ff0000004183c */
[----:B------:R-:W-:Y:S01]  /*1ba00*/  HMMA.16816.F32.BF16 R64, R16, R22, R64 ;  /* 0x000000161040723c */ /* 0x000fe20000041840 */
[----:B------:R-:W-:-:S07]  /*1ba10*/  @P0 BRA `(.L_x_2166) ;  /* 0xffffc29000000947 */ /* 0x000fce000383ffff */
.L_x_2157:
[----:B------:R-:W-:Y:S07]  /*1ba20*/  @!UPT UIADD3 URZ, URZ, URZ, URZ ;  /* 0x0000003f3f3ff290 */ /* 0x000fee000fffe03f */
[----:B------:R-:W-:Y:S02]  /*1ba30*/  MOV R4, 0x1f ;  /* 0x0000001f00047802 */ /* 0x000fe40000000f00 */
[----:B------:R-:W-:Y:S01]  /*1ba40*/  MOV R3, 0xffffffff ;  /* 0xffffffff00037802 */ /* 0x000fe20000000f00 */
[----:B------:R-:W-:Y:S06]  /*1ba50*/  BRA.DIV ~URZ, `(.L_x_2167) ;  /* 0x000043c27f007947 */ /* 0x000fec000b800000 */
[----:B------:R1:W2:Y:S02]  /*1ba60*/  SHFL.BFLY PT, R2, R243, 0x2, 0x1f ;  /* 0x0c401f00f3027f89 */ /* 0x0002a400000e0000 */
.L_x_2234:
[----:B--2---:R-:W-:Y:S01]  /*1ba70*/  FADD.FTZ R2, R2, R243 ;  /* 0x000000f302027221 */ /* 0x004fe20000010000 */
[----:B------:R-:W-:Y:S05]  /*1ba80*/  BRA.DIV ~URZ, `(.L_x_2168) ;  /* 0x000043f27f007947 */ /* 0x000fea000b800000 */
[----:B------:R-:W2:Y:S04]  /*1ba90*/  SHFL.BFLY PT, R4, R242, 0x2, 0x1f ;  /* 0x0c401f00f2047f89 */ /* 0x000ea800000e0000 */
[----:B------:R-:W3:Y:S01]  /*1baa0*/  SHFL.BFLY PT, R3, R2, 0x1, 0x1f ;  /* 0x0c201f0002037f89 */ /* 0x000ee200000e0000 */
[----:B--2---:R-:W-:-:S02]  /*1bab0*/  FADD.FTZ R242, R4, R242 ;  /* 0x000000f204f27221 */ /* 0x004fc40000010000 */
[----:B---3--:R-:W-:-:S03]  /*1bac0*/  FADD.FTZ R2, R2, R3 ;  /* 0x0000000302027221 */ /* 0x008fc60000010000 */
[----:B------:R2:W3:Y:S04]  /*1bad0*/  SHFL.BFLY PT, R10, R242, 0x1, 0x1f ;  /* 0x0c201f00f20a7f89 */ /* 0x0004e800000e0000 */
.L_x_2235:
[----:B---3--:R-:W-:Y:S01]  /*1bae0*/  FADD.FTZ R10, R10, R242 ;  /* 0x000000f20a0a7221 */ /* 0x008fe20000010000 */
[----:B------:R-:W-:Y:S02]  /*1baf0*/  FSETP.NE.FTZ.AND P1, PT, R2, RZ, PT ;  /* 0x000000ff0200720b */ /* 0x000fe40003f35000 */
[----:B------:R-:W-:Y:S02]  /*1bb00*/  MOV R27, RZ ;  /* 0x000000ff001b7202 */ /* 0x000fe40000000f00 */
[----:B------:R-:W-:Y:S02]  /*1bb10*/  FSETP.NE.FTZ.AND P0, PT, R10, RZ, PT ;  /* 0x000000ff0a00720b */ /* 0x000fe40003f15000 */
[----:B------:R-:W-:Y:S02]  /*1bb20*/  MOV R17, RZ ;  /* 0x000000ff00117202 */ /* 0x000fe40000000f00 */
[----:B------:R-:W-:Y:S02]  /*1bb30*/  MOV R11, 0xff800000 ;  /* 0xff800000000b7802 */ /* 0x000fe40000000f00 */
[----:B------:R-:W-:-:S03]  /*1bb40*/  MOV R28, 0x1 ;  /* 0x00000001001c7802 */ /* 0x000fc60000000f00 */
[----:B------:R-:W3:Y:S04]  /*1bb50*/  @P1 MUFU.LG2 R3, R2 ;  /* 0x0000000200031308 */ /* 0x000ee80000000c00 */
[----:B------:R-:W-:-:S04]  /*1bb60*/  @P0 MOV R14, 0x3f317218 ;  /* 0x3f317218000e0802 */ /* 0x000fc80000000f00 */
[----:B------:R-:W4:Y:S08]  /*1bb70*/  @P0 MUFU.RCP R27, R10 ;  /* 0x0000000a001b0308 */ /* 0x000f300000001000 */
[----:B------:R-:W5:Y:S01]  /*1bb80*/  @P0 MUFU.LG2 R10, R10 ;  /* 0x0000000a000a0308 */ /* 0x000f620000000c00 */
[----:B---3--:R-:W-:-:S07]  /*1bb90*/  @P1 FMUL.FTZ R3, R3, 0.69314718246459960938 ;  /* 0x3f31721803031820 */ /* 0x008fce0000410000 */
[----:B------:R3:W1:Y:S01]  /*1bba0*/  @P1 MUFU.RCP R17, R2 ;  /* 0x0000000200111308 */ /* 0x0006620000001000 */
[C---:B----4-:R-:W-:Y:S02]  /*1bbb0*/  FMUL.FTZ R114, R27.reuse, R114 ;  /* 0x000000721b727220 */ /* 0x050fe40000410000 */
[C---:B------:R-:W-:Y:S02]  /*1bbc0*/  FMUL.FTZ R115, R27.reuse, R115 ;  /* 0x000000731b737220 */ /* 0x040fe40000410000 */
[C---:B------:R-:W-:Y:S02]  /*1bbd0*/  FMUL.FTZ R110, R27.reuse, R110 ;  /* 0x0000006e1b6e7220 */ /* 0x040fe40000410000 */
[----:B------:R-:W-:Y:S02]  /*1bbe0*/  FMUL.FTZ R111, R27, R111 ;  /* 0x0000006f1b6f7220 */ /* 0x000fe40000410000 */
[----:B-----5:R-:W-:Y:S02]  /*1bbf0*/  @P0 FMUL.FTZ R13, R10, 0.69314718246459960938 ;  /* 0x3f3172180a0d0820 */ /* 0x020fe40000410000 */
[----:B------:R-:W-:-:S02]  /*1bc00*/  @P0 FMUL.FTZ R10, R14, c[0x0][0x2d0] ;  /* 0x0000b4000e0a0a20 */ /* 0x000fc40000410000 */
[C---:B------:R-:W-:Y:S02]  /*1bc10*/  FMUL.FTZ R18, R27.reuse, R70 ;  /* 0x000000461b127220 */ /* 0x040fe40000410000 */
[----:B------:R-:W-:Y:S01]  /*1bc20*/  FMUL.FTZ R19, R27, R71 ;  /* 0x000000471b137220 */ /* 0x000fe20000410000 */
[----:B---3--:R-:W-:Y:S01]  /*1bc30*/  @P1 MOV R2, 0x3f317218 ;  /* 0x3f31721800021802 */ /* 0x008fe20000000f00 */
[C---:B-1----:R-:W-:Y:S02]  /*1bc40*/  FMUL.FTZ R112, R17.reuse, R112 ;  /* 0x0000007011707220 */ /* 0x042fe40000410000 */
[C---:B------:R-:W-:Y:S02]  /*1bc50*/  FMUL.FTZ R113, R17.reuse, R113 ;  /* 0x0000007111717220 */ /* 0x040fe40000410000 */
[----:B------:R-:W-:Y:S02]  /*1bc60*/  @P1 FMUL.FTZ R2, R2, c[0x0][0x2d0] ;  /* 0x0000b40002021a20 */ /* 0x000fe40000410000 */
[----:B------:R-:W-:-:S02]  /*1bc70*/  FMUL.FTZ R108, R17, R108 ;  /* 0x0000006c116c7220 */ /* 0x000fc40000410000 */
[----:B------:R-:W-:Y:S01]  /*1bc80*/  @P1 FFMA.FTZ R11, R2, R0, R3 ;  /* 0x00000000020b1223 */ /* 0x000fe20000010003 */
[----:B------:R-:W-:Y:S01]  /*1bc90*/  MOV R0, 0xff800000 ;  /* 0xff80000000007802 */ /* 0x000fe20000000f00 */
        /* <DEDUP_REMOVED lines=27> */
[----:B------:R-:W-:Y:S02]  /*1be50*/  FMUL.FTZ R16, R17, R64 ;  /* 0x0000004011107220 */ /* 0x000fe40000410000 */
        /* <DEDUP_REMOVED lines=26> */
[----:B------:R-:W-:Y:S02]  /*1c000*/  FMUL.FTZ R27, R27, R67 ;  /* 0x000000431b1b7220 */ /* 0x000fe40000410000 */
[----:B------:R-:W-:Y:S02]  /*1c010*/  @P0 FFMA.FTZ R0, R10, R12, R13 ;  /* 0x0000000c0a000223 */ /* 0x000fe4000001000d */
.L_x_2090:
[----:B------:R-:W1:Y:S01]  /*1c020*/  S2R R10, SR_TID.X ;  /* 0x00000000000a7919 */ /* 0x000e620000002100 */
[----:B------:R-:W-:Y:S01]  /*1c030*/  BSSY B0, `(.L_x_2169) ;  /* 0x0000010000007945 */ /* 0x000fe20003800000 */
[----:B-1----:R-:W-:-:S13]  /*1c040*/  LOP3.LUT P0, RZ, R10, 0xff, RZ, 0xc0, !PT ;  /* 0x000000ff0aff7812 */ /* 0x002fda000780c0ff */
        /* <DEDUP_REMOVED lines=14> */
.L_x_2170:
[----:B------:R-:W-:Y:S05]  /*1c130*/  BSYNC B0 ;  /* 0x0000000000007941 */ /* 0x000fea0003800000 */
.L_x_2169:
[----:B------:R-:W-:Y:S01]  /*1c140*/  PRMT R12, R28, 0x9910, RZ ;  /* 0x000099101c0c7816 */ /* 0x000fe200000000ff */
[----:B------:R-:W-:Y:S01]  /*1c150*/  BSSY B1, `(.L_x_2171) ;  /* 0x00002a0000017945 */ /* 0x000fe20003800000 */
[----:B------:R-:W-:Y:S02]  /*1c160*/  SHF.R.S32.HI R32, RZ, 0x1f, R10 ;  /* 0x0000001fff207819 */ /* 0x000fe4000001140a */
[----:B------:R-:W-:Y:S01]  /*1c170*/  ISETP.NE.AND P0, PT, R12, RZ, PT ;  /* 0x000000ff0c00720c */ /* 0x000fe20003f05270 */
[----:B------:R-:W-:Y:S01]  /*1c180*/  IMAD.MOV.U32 R12, RZ, RZ, R208 ;  /* 0x000000ffff0c7224 */ /* 0x000fe200078e00d0 */
[----:B------:R-:W-:Y:S02]  /*1c190*/  LEA.HI R29, R32, R10, RZ, 0x3 ;  /* 0x0000000a201d7211 */ /* 0x000fe400078f18ff */
[----:B------:R-:W-:-:S02]  /*1c1a0*/  IADD3 R13, R116, 0x40, RZ ;  /* 0x00000040740d7810 */ /* 0x000fc40007ffe0ff */
[----:B------:R-:W-:Y:S02]  /*1c1b0*/  LOP3.LUT R28, R29, 0xfffffff8, RZ, 0xc0, !PT ;  /* 0xfffffff81d1c7812 */ /* 0x000fe400078ec0ff */
[----:B------:R-:W-:Y:S02]  /*1c1c0*/  SHF.R.S32.HI R15, RZ, 0x1f, R116 ;  /* 0x0000001fff0f7819 */ /* 0x000fe40000011474 */
[----:B------:R-:W-:Y:S01]  /*1c1d0*/  SHF.R.S32.HI R14, RZ, 0x1f, R13 ;  /* 0x0000001fff0e7819 */ /* 0x000fe2000001140d */
[----:B------:R-:W-:Y:S01]  /*1c1e0*/  IMAD.IADD R28, R10, 0x1, -R28 ;  /* 0x000000010a1c7824 */ /* 0x000fe200078e0a1c */
[----:B------:R-:W-:Y:S01]  /*1c1f0*/  SHF.R.S32.HI R29, RZ, 0x3, R29 ;  /* 0x00000003ff1d7819 */ /* 0x000fe2000001141d */
[----:B------:R-:W-:Y:S05]  /*1c200*/  @!P0 BRA `(.L_x_2172) ;  /* 0x00001e6000008947 */ /* 0x000fea0003800000 */
[CC--:B------:R-:W-:Y:S01]  /*1c210*/  LEA.HI R33, R32.reuse, R10.reuse, RZ, 0x2 ;  /* 0x0000000a20217211 */ /* 0x0c0fe200078f10ff */
[----:B------:R-:W-:Y:S01]  /*1c220*/  WARPSYNC 0xffffffff ;  /* 0xffffffff00007948 */ /* 0x000fe20003800000 */
[----:B------:R-:W-:Y:S01]  /*1c230*/  LEA.HI R32, R32, R10, RZ, 0x5 ;  /* 0x0000000a20207211 */ /* 0x000fe200078f28ff */
[----:B------:R-:W-:Y:S01]  /*1c240*/  BAR.SYNC.DEFER_BLOCKING 0x1, 0x100 ;  /* 0x0044000000007b1d */ /* 0x000fe20000010000 */
[--C-:B------:R-:W-:Y:S01]  /*1c250*/  SHF.R.S32.HI R30, RZ, 0x2, R33.reuse ;  /* 0x00000002ff1e7819 */ /* 0x100fe20000011421 */
[----:B------:R-:W-:Y:S01]  /*1c260*/  IMAD.MOV.U32 R36, RZ, RZ, c[0x0][0x388] ;  /* 0x0000e200ff247624 */ /* 0x000fe200078e00ff */
        /* <DEDUP_REMOVED lines=14> */
[----:B------:R-:W-:Y:S01]  /*1c350*/  IMAD R33, R33, 0x2, R30 ;  /* 0x0000000221217824 */ /* 0x000fe200078e021e */
[----:B------:R-:W-:-:S02]  /*1c360*/  F2FP.BF16.PACK_AB R30, R113, R112 ;  /* 0x00000070711e723e */ /* 0x000fc400000010ff */
[----:B------:R-:W-:-:S04]  /*1c370*/  LOP3.LUT R34, R34, 0x1c0, RZ, 0xc0, !PT ;  /* 0x000001c022227812 */ /* 0x000fc800078ec0ff */
[----:B------:R-:W-:-:S05]  /*1c380*/  LEA.HI R34, R34, R34, RZ, 0x1d ;  /* 0x0000002222227211 */ /* 0x000fca00078fe8ff */
[----:B------:R-:W-:Y:S01]  /*1c390*/  IMAD.IADD R33, R33, 0x1, R34 ;  /* 0x0000000121217824 */ /* 0x000fe200078e0222 */
[----:B------:R-:W-:-:S03]  /*1c3a0*/  F2FP.BF16.PACK_AB R34, R115, R114 ;  /* 0x000000727322723e */ /* 0x000fc600000010ff */
        /* <DEDUP_REMOVED lines=46> */
[----:B------:R4:W-:Y:S04]  /*1c690*/  STS [R224+0x4400], R34 ;  /* 0x00440022e0007388 */ /* 0x0009e80000000800 */
[----:B------:R2:W-:Y:S01]  /*1c6a0*/  STS [R221+0x4080], R33 ;  /* 0x00408021dd007388 */ /* 0x0005e20000000800 */
[----:B-1----:R-:W-:Y:S02]  /*1c6b0*/  F2FP.BF16.PACK_AB R30, R55, R54 ;  /* 0x00000036371e723e */ /* 0x002fe400000010ff */
[----:B---3--:R-:W-:-:S03]  /*1c6c0*/  F2FP.BF16.PACK_AB R35, R57, R56 ;  /* 0x000000383923723e */ /* 0x008fc600000010ff */
[----:B------:R1:W-:Y:S01]  /*1c6d0*/  STS [R221+0x4480], R30 ;  /* 0x0044801edd007388 */ /* 0x0003e20000000800 */
[----:B----4-:R-:W-:-:S03]  /*1c6e0*/  F2FP.BF16.PACK_AB R34, R59, R58 ;  /* 0x0000003a3b22723e */ /* 0x010fc600000010ff */
[----:B------:R3:W-:Y:S01]  /*1c6f0*/  STS [R223+0x4000], R35 ;  /* 0x00400023df007388 */ /* 0x0007e20000000800 */
[----:B--2---:R-:W-:-:S03]  /*1c700*/  F2FP.BF16.PACK_AB R33, R61, R60 ;  /* 0x0000003c3d21723e */ /* 0x004fc600000010ff */
[----:B------:R2:W-:Y:S04]  /*1c710*/  STS [R223+0x4400], R34 ;  /* 0x00440022df007388 */ /* 0x0005e80000000800 */
[----:B------:R4:W-:Y:S01]  /*1c720*/  STS [R225+0x4080], R33 ;  /* 0x00408021e1007388 */ /* 0x0009e20000000800 */
[----:B-1----:R-:W-:Y:S02]  /*1c730*/  F2FP.BF16.PACK_AB R30, R25, R24 ;  /* 0x00000018191e723e */ /* 0x002fe400000010ff */
[----:B---3--:R-:W-:-:S03]  /*1c740*/  F2FP.BF16.PACK_AB R35, R17, R16 ;  /* 0x000000101123723e */ /* 0x008fc600000010ff */
[----:B------:R1:W-:Y:S01]  /*1c750*/  STS [R225+0x4480], R30 ;  /* 0x0044801ee1007388 */ /* 0x0003e20000000800 */
[----:B--2---:R-:W-:-:S03]  /*1c760*/  F2FP.BF16.PACK_AB R34, R27, R26 ;  /* 0x0000001a1b22723e */ /* 0x004fc600000010ff */
[----:B------:R2:W-:Y:S01]  /*1c770*/  STS [R226+0x4000], R35 ;  /* 0x00400023e2007388 */ /* 0x0005e20000000800 */
[----:B----4-:R-:W-:-:S03]  /*1c780*/  IMAD.MOV.U32 R33, RZ, RZ, 0x4 ;  /* 0x00000004ff217424 */ /* 0x010fc600078e00ff */
[----:B------:R2:W-:Y:S01]  /*1c790*/  STS [R226+0x4400], R34 ;  /* 0x00440022e2007388 */ /* 0x0005e20000000800 */
[----:B------:R-:W-:-:S03]  /*1c7a0*/  @P1 IMAD.WIDE R38, R211, R33, c[0x0][0x508] ;  /* 0x00014200d3261625 */ /* 0x000fc600078e0221 */
[----:B------:R-:W-:Y:S01]  /*1c7b0*/  BAR.SYNC.DEFER_BLOCKING 0x1, 0x100 ;  /* 0x0044000000007b1d */ /* 0x000fe20000010000 */
[----:B------:R-:W-:-:S04]  /*1c7c0*/  IMAD.WIDE R40, R211, R33, c[0x0][0x500] ;  /* 0x00014000d3287625 */ /* 0x000fc800078e0221 */
[----:B-1----:R-:W-:Y:S01]  /*1c7d0*/  IMAD.MOV.U32 R30, RZ, RZ, RZ ;  /* 0x000000ffff1e7224 */ /* 0x002fe200078e00ff */
[----:B------:R2:W5:Y:S05]  /*1c7e0*/  @P1 LDG.E R36, [R38.64] ;  /* 0x0000000826241981 */ /* 0x00056a000c1e1900 */
[----:B------:R2:W5:Y:S01]  /*1c7f0*/  @P2 LDG.E R30, [R40.64] ;  /* 0x00000008281e2981 */ /* 0x000562000c1e1900 */
[----:B------:R-:W-:-:S04]  /*1c800*/  ISETP.NE.AND P0, PT, R210, RZ, PT ;  /* 0x000000ffd200720c */ /* 0x000fc80003f05270 */
[----:B------:R-:W-:Y:S01]  /*1c810*/  SEL R210, R210, c[0x0][0x3d4], P0 ;  /* 0x0000f500d2d27a07 */ /* 0x000fe20000000000 */
[----:B------:R-:W-:Y:S05]  /*1c820*/  @P1 BRA `(.L_x_2173) ;  /* 0x0000004000001947 */ /* 0x000fea0003800000 */
[----:B------:R-:W-:Y:S05]  /*1c830*/  @!P2 BRA `(.L_x_2173) ;  /* 0x000000300000a947 */ /* 0x000fea0003800000 */
[----:B-----5:R1:W3:Y:S04]  /*1c840*/  LDG.E R36, [R40.64] ;  /* 0x0000000828247981 */ /* 0x0202e8000c1e1900 */
[----:B-12---:R-:W3:Y:S02]  /*1c850*/  LDG.E R40, [R40.64+0x4] ;  /* 0x0000040828287981 */ /* 0x006ee4000c1e1900 */
[----:B---3--:R-:W-:Y:S02]  /*1c860*/  IADD3 R36, -R36, R40, RZ ;  /* 0x0000002824247210 */ /* 0x008fe40007ffe1ff */
.L_x_2173:
[----:B------:R-:W-:Y:S01]  /*1c870*/  IMAD.MOV.U32 R43, RZ, RZ, 0x368 ;  /* 0x00000368ff2b7424 */ /* 0x000fe200078e00ff */
[----:B------:R-:W-:Y:S01]  /*1c880*/  ISETP.GT.AND P2, PT, R210, 0x1, PT ;  /* 0x00000001d200780c */ /* 0x000fe20003f44270 */
[----:B------:R-:W-:Y:S01]  /*1c890*/  IMAD.MOV.U32 R33, RZ, RZ, c[0x0][0x4e8] ;  /* 0x00013a00ff217624 */ /* 0x000fe200078e00ff */
[----:B------:R-:W-:-:S02]  /*1c8a0*/  ISETP.NE.U32.AND P0, PT, RZ, c[0x0][0x500], PT ;  /* 0x00014000ff007a0c */ /* 0x000fc40003f05070 */
[----:B------:R-:W-:Y:S02]  /*1c8b0*/  SEL R43, R43, 0x328, P2 ;  /* 0x000003282b2b7807 */ /* 0x000fe40001000000 */
[----:B------:R-:W-:Y:S02]  /*1c8c0*/  ISETP.NE.AND.EX P0, PT, RZ, c[0x0][0x504], PT, P0 ;  /* 0x00014100ff007a0c */ /* 0x000fe40003f05300 */
[----:B--2---:R-:W1:Y:S01]  /*1c8d0*/  LDC.64 R40, c[0x0][R43+0x170] ;  /* 0x00005c002b287b82 */ /* 0x004e620000000a00 */
[----:B------:R-:W-:Y:S01]  /*1c8e0*/  ISETP.NE.AND P3, PT, R33, 0x1, PT ;  /* 0x000000012100780c */ /* 0x000fe20003f65270 */
[----:B------:R-:W-:Y:S01]  /*1c8f0*/  IMAD.IADD R33, R218, 0x1, R209 ;  /* 0x00000001da217824 */ /* 0x000fe200078e02d1 */
[----:B------:R-:W-:Y:S02]  /*1c900*/  SHF.R.S32.HI R34, RZ, 0x1f, R211 ;  /* 0x0000001fff227819 */ /* 0x000fe400000114d3 */
[----:B------:R-:W-:Y:S01]  /*1c910*/  SEL R35, R211, RZ, !P0 ;  /* 0x000000ffd3237207 */ /* 0x000fe20004000000 */
[----:B------:R-:W-:Y:S01]  /*1c920*/  IMAD.MOV.U32 R42, RZ, RZ, R33 ;  /* 0x000000ffff2a7224 */ /* 0x000fe200078e0021 */
[----:B------:R-:W-:Y:S01]  /*1c930*/  SEL R34, R34, RZ, !P0 ;  /* 0x000000ff22227207 */ /* 0x000fe20004000000 */
[----:B------:R-:W2:Y:S01]  /*1c940*/  LDC.64 R38, c[0x0][R43+0x168] ;  /* 0x00005a002b267b82 */ /* 0x000ea20000000a00 */
[----:B------:R-:W-:-:S07]  /*1c950*/  SEL R44, R233, RZ, P2 ;  /* 0x000000ffe92c7207 */ /* 0x000fce0001000000 */
[----:B------:R-:W3:Y:S08]  /*1c960*/  LDC.64 R48, c[0x0][R43+0x178] ;  /* 0x00005e002b307b82 */ /* 0x000ef00000000a00 */
[----:B------:R-:W4:Y:S01]  /*1c970*/  LDC.64 R46, c[0x0][R43+0x160] ;  /* 0x000058002b2e7b82 */ /* 0x000f220000000a00 */
[----:B-1----:R-:W-:-:S04]  /*1c980*/  IMAD R37, R41, R35, RZ ;  /* 0x0000002329257224 */ /* 0x002fc800078e02ff */
[C---:B------:R-:W-:Y:S02]  /*1c990*/  IMAD R37, R40.reuse, R34, R37 ;  /* 0x0000002228257224 */ /* 0x040fe400078e0225 */
[----:B------:R-:W-:-:S04]  /*1c9a0*/  IMAD.WIDE.U32 R40, R40, R35, RZ ;  /* 0x0000002328287225 */ /* 0x000fc800078e00ff */
[----:B--2---:R-:W-:-:S04]  /*1c9b0*/  IMAD.WIDE.U32 R50, R38, R227, RZ ;  /* 0x000000e326327225 */ /* 0x004fc800078e00ff */
[----:B------:R-:W-:-:S04]  /*1c9c0*/  @P3 IMAD.HI.U32 R34, R33, c[0x0][0x4ec], RZ ;  /* 0x00013b0021223a27 */ /* 0x000fc800078e00ff */
[----:B------:R-:W-:Y:S01]  /*1c9d0*/  IMAD R38, R39, R227, RZ ;  /* 0x000000e327267224 */ /* 0x000fe200078e02ff */
[----:B------:R-:W-:Y:S01]  /*1c9e0*/  @P3 SHF.R.U32.HI R42, RZ, c[0x0][0x4f0], R34 ;  /* 0x00013c00ff2a3a19 */ /* 0x000fe20000011622 */
[----:B------:R-:W-:Y:S01]  /*1c9f0*/  IMAD.IADD R37, R41, 0x1, R37 ;  /* 0x0000000129257824 */ /* 0x000fe200078e0225 */
[----:B-----5:R-:W-:Y:S01]  /*1ca00*/  IADD3 R41, P1, P0, R40, R50, R30 ;  /* 0x0000003228297210 */ /* 0x020fe2000783e01e */
[----:B------:R-:W-:Y:S01]  /*1ca10*/  IMAD.IADD R38, R51, 0x1, R38 ;  /* 0x0000000133267824 */ /* 0x000fe200078e0226 */
[----:B------:R-:W-:Y:S01]  /*1ca20*/  SHF.R.S32.HI R34, RZ, 0x1f, R30 ;  /* 0x0000001fff227819 */ /* 0x000fe2000001141e */
[-C--:B---3--:R-:W-:Y:S02]  /*1ca30*/  IMAD R40, R49, R44.reuse, RZ ;  /* 0x0000002c31287224 */ /* 0x088fe400078e02ff */
        /* <DEDUP_REMOVED lines=8> */
[-C--:B----4-:R-:W-:Y:S01]  /*1cac0*/  IMAD R38, R47, R39.reuse, RZ ;  /* 0x000000272f267224 */ /* 0x090fe200078e02ff */
[----:B------:R-:W-:Y:S01]  /*1cad0*/  LOP3.LUT R37, R32, 0xffffffe0, RZ, 0xc0, !PT ;  /* 0xffffffe020257812 */ /* 0x000fe200078ec0ff */
[----:B------:R-:W-:Y:S01]  /*1cae0*/  IMAD.MOV.U32 R40, RZ, RZ, c[0x0][0x4a8] ;  /* 0x00012a00ff287624 */ /* 0x000fe200078e00ff */
[----:B------:R-:W-:Y:S01]  /*1caf0*/  SHF.R.S32.HI R42, RZ, 0x1f, R39 ;  /* 0x0000001fff2a7819 */ /* 0x000fe20000011427 */
[----:B------:R-:W-:Y:S01]  /*1cb00*/  IMAD.WIDE.U32 R44, R46, R39, R44 ;  /* 0x000000272e2c7225 */ /* 0x000fe200078e002c */
[----:B------:R-:W-:Y:S02]  /*1cb10*/  SHF.R.S32.HI R32, RZ, 0x1f, R32 ;  /* 0x0000001fff207819 */ /* 0x000fe40000011420 */
[----:B------:R-:W-:Y:S01]  /*1cb20*/  SEL R40, R40, c[0x0][0x450], P2 ;  /* 0x0001140028287a07 */ /* 0x000fe20001000000 */
[----:B------:R-:W-:Y:S01]  /*1cb30*/  IMAD.IADD R37, R10, 0x1, -R37 ;  /* 0x000000010a257824 */ /* 0x000fe200078e0a25 */
[----:B------:R-:W-:Y:S01]  /*1cb40*/  LEA.HI R41, R32, R31, RZ, 0x3 ;  /* 0x0000001f20297211 */ /* 0x000fe200078f18ff */
[----:B------:R-:W-:Y:S01]  /*1cb50*/  IMAD R38, R46, R42, R38 ;  /* 0x0000002a2e267224 */ /* 0x000fe200078e0226 */
[----:B------:R-:W-:Y:S01]  /*1cb60*/  LEA R40, P0, R44, R40, 0x2 ;  /* 0x000000282c287211 */ /* 0x000fe200078010ff */
[----:B------:R-:W-:Y:S01]  /*1cb70*/  IMAD.MOV.U32 R39, RZ, RZ, c[0x0][0x4ac] ;  /* 0x00012b00ff277624 */ /* 0x000fe200078e00ff */
[----:B------:R-:W-:Y:S01]  /*1cb80*/  SHF.R.S32.HI R32, RZ, 0x1f, R37 ;  /* 0x0000001fff207819 */ /* 0x000fe20000011425 */
[----:B------:R-:W-:Y:S01]  /*1cb90*/  IMAD.IADD R38, R45, 0x1, R38 ;  /* 0x000000012d267824 */ /* 0x000fe200078e0226 */
[----:B------:R-:W-:Y:S01]  /*1cba0*/  LOP3.LUT R41, R41, 0xffffff8, RZ, 0xc0, !PT ;  /* 0x0ffffff829297812 */ /* 0x000fe200078ec0ff */
[----:B------:R-:W-:Y:S01]  /*1cbb0*/  SHFL.IDX PT, R42, R40, RZ, 0x1c1f ;  /* 0x001c1fff282a7589 */ /* 0x000fe200000e0000 */
[----:B------:R-:W-:-:S02]  /*1cbc0*/  SEL R39, R39, c[0x0][0x454], P2 ;  /* 0x0001150027277a07 */ /* 0x000fc40001000000 */
[----:B------:R-:W-:Y:S01]  /*1cbd0*/  LEA.HI R32, R32, R37, RZ, 0x2 ;  /* 0x0000002520207211 */ /* 0x000fe200078f10ff */
[----:B------:R-:W-:Y:S01]  /*1cbe0*/  IMAD.IADD R41, R31, 0x1, -R41 ;  /* 0x000000011f297824 */ /* 0x000fe200078e0a29 */
[----:B------:R-:W-:Y:S01]  /*1cbf0*/  LEA.HI.X R38, R44, R39, R38, 0x2, P0 ;  /* 0x000000272c267211 */ /* 0x000fe200000f1426 */
[----:B------:R-:W-:Y:S01]  /*1cc00*/  IMAD R31, R36, c[0x0][0x4e8], RZ ;  /* 0x00013a00241f7a24 */ /* 0x000fe200078e02ff */
[----:B------:R-:W-:Y:S01]  /*1cc10*/  SHF.R.S32.HI R32, RZ, 0x2, R32 ;  /* 0x00000002ff207819 */ /* 0x000fe20000011420 */
[----:B------:R-:W-:Y:S01]  /*1cc20*/  SHFL.IDX PT, R44, R40, 0x1, 0x1c1f ;  /* 0x003c1f00282c7f89 */ /* 0x000fe200000e0000 */
[----:B------:R-:W-:-:S03]  /*1cc30*/  LOP3.LUT P0, RZ, R37, 0x3, RZ, 0xc0, !PT ;  /* 0x0000000325ff7812 */ /* 0x000fc6000780c0ff */
[----:B------:R-:W1:Y:S01]  /*1cc40*/  SHFL.IDX PT, R43, R38, RZ, 0x1c1f ;  /* 0x001c1fff262b7589 */ /* 0x000e6200000e0000 */
[----:B------:R-:W-:-:S03]  /*1cc50*/  IMAD R32, R41, 0x10, R32 ;  /* 0x0000001029207824 */ /* 0x000fc600078e0220 */
[----:B------:R-:W2:Y:S01]  /*1cc60*/  SHFL.IDX PT, R45, R38, 0x1, 0x1c1f ;  /* 0x003c1f00262d7f89 */ /* 0x000ea200000e0000 */
[----:B------:R-:W-:-:S05]  /*1cc70*/  IMAD.IADD R32, R32, 0x1, R209 ;  /* 0x0000000120207824 */ /* 0x000fca00078e02d1 */
[C---:B------:R-:W-:Y:S02]  /*1cc80*/  IADD3 R36, R32.reuse, 0x8, RZ ;  /* 0x0000000820247810 */ /* 0x040fe40007ffe0ff */
[-C--:B------:R-:W-:Y:S02]  /*1cc90*/  ISETP.GE.OR P1, PT, R32, R31.reuse, P0 ;  /* 0x0000001f2000720c */ /* 0x080fe40000726670 */
[----:B------:R-:W-:-:S11]  /*1cca0*/  ISETP.GE.OR P0, PT, R36, R31, P0 ;  /* 0x0000001f2400720c */ /* 0x000fd60000706670 */
[----:B-1----:R-:W-:Y:S01]  /*1ccb0*/  @!P1 ST.E [R42.64], R11 ;  /* 0x0000000b2a009985 */ /* 0x002fe2000c101908 */
[----:B------:R-:W-:-:S03]  /*1ccc0*/  ISETP.GE.AND P1, PT, R36, R31, PT ;  /* 0x0000001f2400720c */ /* 0x000fc60003f26270 */
[----:B--2---:R1:W-:Y:S01]  /*1ccd0*/  @!P0 ST.E [R44.64], R0 ;  /* 0x000000002c008985 */ /* 0x0043e2000c101908 */
[----:B------:R-:W-:Y:S02]  /*1cce0*/  ISETP.GE.AND P0, PT, R32, R31, PT ;  /* 0x0000001f2000720c */ /* 0x000fe40003f06270 */
[----:B-1----:R-:W-:Y:S01]  /*1ccf0*/  P2R R0, PR, RZ, 0x2 ;  /* 0x00000002ff007803 */ /* 0x002fe20000000000 */
[----:B------:R-:W-:Y:S05]  /*1cd00*/  @P2 BRA `(.L_x_2174) ;  /* 0x0000069000002947 */ /* 0x000fea0003800000 */
[----:B------:R-:W-:Y:S01]  /*1cd10*/  IMAD R34, R34, c[0x0][0x3a0], RZ ;  /* 0x0000e80022227a24 */ /* 0x000fe200078e02ff */
[----:B------:R-:W-:Y:S01]  /*1cd20*/  LEA R0, R28, R29, 0x5 ;  /* 0x0000001d1c007211 */ /* 0x000fe200078e28ff */
[C---:B------:R-:W-:Y:S01]  /*1cd30*/  IMAD.WIDE.U32 R2, R30.reuse, c[0x0][0x3a0], RZ ;  /* 0x0000e8001e027a25 */ /* 0x040fe200078e00ff */
[----:B------:R1:W2:Y:S01]  /*1cd40*/  LDS.128 R40, [R234+0x80] ;  /* 0x00008000ea287984 */ /* 0x0002a20000000c00 */
[----:B------:R-:W-:Y:S02]  /*1cd50*/  IADD3 R29, R29, R209, RZ ;  /* 0x000000d11d1d7210 */ /* 0x000fe40007ffe0ff */
[----:B------:R-:W-:Y:S01]  /*1cd60*/  IMAD R30, R30, c[0x0][0x3a4], R34 ;  /* 0x0000e9001e1e7a24 */ /* 0x000fe200078e0222 */
[----:B------:R-:W-:Y:S01]  /*1cd70*/  MOV R6, R2 ;  /* 0x0000000200067202 */ /* 0x000fe20000000f00 */
[----:B------:R1:W3:Y:S01]  /*1cd80*/  LDS.128 R36, [R234+0x1080] ;  /* 0x00108000ea247984 */ /* 0x0002e20000000c00 */
[----:B------:R-:W-:-:S02]  /*1cd90*/  IADD3 R0, R209, R0, RZ ;  /* 0x00000000d1007210 */ /* 0x000fc40007ffe0ff */
[----:B------:R-:W-:Y:S01]  /*1cda0*/  IADD3 R7, R3, R30, RZ ;  /* 0x0000001e03077210 */ /* 0x000fe20007ffe0ff */
[----:B------:R1:W4:Y:S01]  /*1cdb0*/  LDS.128 R24, [R234+0x3080] ;  /* 0x00308000ea187984 */ /* 0x0003220000000c00 */
[----:B------:R-:W-:Y:S01]  /*1cdc0*/  SHF.R.S32.HI R3, RZ, 0x1f, R35 ;  /* 0x0000001fff037819 */ /* 0x000fe20000011423 */
[----:B------:R-:W-:Y:S01]  /*1cdd0*/  @P3 IMAD.HI.U32 R4, R0, c[0x0][0x4ec], RZ ;  /* 0x00013b0000043a27 */ /* 0x000fe200078e00ff */
[----:B------:R-:W-:Y:S01]  /*1cde0*/  MOV R2, R0 ;  /* 0x0000000000027202 */ /* 0x000fe20000000f00 */
[----:B------:R1:W1:Y:S02]  /*1cdf0*/  LDS.128 R20, [R234+0x4080] ;  /* 0x00408000ea147984 */ /* 0x0002640000000c00 */
[C---:B------:R-:W-:Y:S01]  /*1ce00*/  IMAD.WIDE.U32 R6, R227.reuse, c[0x0][0x3e8], R6 ;  /* 0x0000fa00e3067a25 */ /* 0x040fe200078e0006 */
[----:B------:R-:W-:Y:S01]  /*1ce10*/  @P3 SHF.R.U32.HI R2, RZ, c[0x0][0x4f0], R4 ;  /* 0x00013c00ff023a19 */ /* 0x000fe20000011604 */
[----:B------:R1:W1:Y:S02]  /*1ce20*/  LDS.128 R16, [R234+0x5080] ;  /* 0x00508000ea107984 */ /* 0x0002640000000c00 */
[----:B------:R-:W-:Y:S01]  /*1ce30*/  IMAD R7, R227, c[0x0][0x3ec], R7 ;  /* 0x0000fb00e3077a24 */ /* 0x000fe200078e0207 */
[----:B------:R-:W-:Y:S01]  /*1ce40*/  SHF.R.S32.HI R9, RZ, 0x1f, R2 ;  /* 0x0000001fff097819 */ /* 0x000fe20000011402 */
[----:B------:R-:W-:Y:S01]  /*1ce50*/  IMAD R3, R3, c[0x0][0x3f0], RZ ;  /* 0x0000fc0003037a24 */ /* 0x000fe200078e02ff */
[----:B------:R-:W-:Y:S01]  /*1ce60*/  IADD3 R8, -R2, RZ, RZ ;  /* 0x000000ff02087210 */ /* 0x000fe20007ffe1ff */
[----:B------:R-:W-:-:S02]  /*1ce70*/  IMAD.WIDE.U32 R44, R35, c[0x0][0x3f0], R6 ;  /* 0x0000fc00232c7a25 */ /* 0x000fc400078e0006 */
[----:B------:R1:W1:Y:S02]  /*1ce80*/  LDS.128 R4, [R234+0x6080] ;  /* 0x00608000ea047984 */ /* 0x0002640000000c00 */
[----:B------:R-:W-:Y:S02]  /*1ce90*/  IMAD R3, R35, c[0x0][0x3f4], R3 ;  /* 0x0000fd0023037a24 */ /* 0x000fe400078e0203 */
[----:B------:R1:W1:Y:S01]  /*1cea0*/  LDS.128 R32, [R234+0x2080] ;  /* 0x00208000ea207984 */ /* 0x0002620000000c00 */
[----:B------:R-:W-:Y:S02]  /*1ceb0*/  IMAD R9, R9, c[0x0][0x3e0], RZ ;  /* 0x0000f80009097a24 */ /* 0x000fe400078e02ff */
[----:B------:R-:W-:Y:S01]  /*1cec0*/  IADD3 R45, R45, R3, RZ ;  /* 0x000000032d2d7210 */ /* 0x000fe20007ffe0ff */
[----:B------:R-:W1:Y:S01]  /*1ced0*/  LDS.128 R232, [R234+0x7080] ;  /* 0x00708000eae87984 */ /* 0x000e620000000c00 */
[----:B------:R-:W-:Y:S02]  /*1cee0*/  IMAD R8, R8, c[0x0][0x4e8], R0 ;  /* 0x00013a0008087a24 */ /* 0x000fe400078e0200 */
        /* <DEDUP_REMOVED lines=12> */
.L_x_2236:
[----:B------:R-:W-:Y:S05]  /*1cfb0*/  BRA.DIV ~URZ, `(.L_x_2176) ;  /* 0x000030327f007947 */ /* 0x000fea000b800000 */
[----:B------:R4:W2:Y:S02]  /*1cfc0*/  SHFL.IDX PT, R8, R0, RZ, 0x181f ;  /* 0x00181fff00087589 */ /* 0x0008a400000e0000 */
.L_x_2237:
        /* <DEDUP_REMOVED lines=11> */
.L_x_2178:
[----:B------:R-:W-:Y:S05]  /*1d080*/  BSYNC B0 ;  /* 0x0000000000007941 */ /* 0x000fea0003800000 */
.L_x_2177:
[----:B------:R-:W-:Y:S05]  /*1d090*/  BRA.DIV ~URZ, `(.L_x_2179) ;  /* 0x00002fc27f007947 */ /* 0x000fea000b800000 */
[----:B---3--:R3:W4:Y:S04]  /*1d0a0*/  SHFL.IDX PT, R3, R2, 0x1, 0x181f ;  /* 0x00381f0002037f89 */ /* 0x00872800000e0000 */
[----:B--2---:R3:W2:Y:S02]  /*1d0b0*/  SHFL.IDX PT, R9, R0, 0x1, 0x181f ;  /* 0x00381f0000097f89 */ /* 0x0046a400000e0000 */
.L_x_2238:
[----:B------:R-:W-:Y:S01]  /*1d0c0*/  IADD3 R8, R29, 0x20, RZ ;  /* 0x000000201d087810 */ /* 0x000fe20007ffe0ff */
[----:B------:R-:W-:Y:S03]  /*1d0d0*/  BSSY B0, `(.L_x_2180) ;  /* 0x000000b000007945 */ /* 0x000fe60003800000 */
[----:B------:R-:W-:-:S13]  /*1d0e0*/  ISETP.GE.AND P0, PT, R8, R31, PT ;  /* 0x0000001f0800720c */ /* 0x000fda0003f06270 */
[----:B------:R-:W-:Y:S05]  /*1d0f0*/  @P0 BRA `(.L_x_2181) ;  /* 0x0000008000000947 */ /* 0x000fea0003800000 */
[----:B------:R-:W-:Y:S02]  /*1d100*/  ISETP.GE.AND P1, PT, R116, c[0x0][0x3c8], PT ;  /* 0x0000f20074007a0c */ /* 0x000fe40003f26270 */
[----:B------:R-:W-:-:S11]  /*1d110*/  ISETP.GE.AND P0, PT, R13, c[0x0][0x3c8], PT ;  /* 0x0000f2000d007a0c */ /* 0x000fd60003f06270 */
[CC--:B--2---:R-:W-:Y:S02]  /*1d120*/  @!P1 LEA R8, P3, R116.reuse, R9.reuse, 0x1 ;  /* 0x0000000974089211 */ /* 0x0c4fe400078608ff */
[C---:B-1----:R-:W-:Y:S02]  /*1d130*/  @!P0 LEA R20, P2, R13.reuse, R9, 0x1 ;  /* 0x000000090d148211 */ /* 0x042fe400078408ff */
[-C--:B----4-:R-:W-:Y:S02]  /*1d140*/  @!P1 LEA.HI.X R9, R116, R3.reuse, R15, 0x1, P3 ;  /* 0x0000000374099211 */ /* 0x090fe400018f0c0f */
[----:B------:R-:W-:-:S03]  /*1d150*/  @!P0 LEA.HI.X R21, R13, R3, R14, 0x1, P2 ;  /* 0x000000030d158211 */ /* 0x000fc600010f0c0e */
[----:B------:R1:W-:Y:S04]  /*1d160*/  @!P1 ST.E.128 [R8.64], R36 ;  /* 0x0000002408009985 */ /* 0x0003e8000c101d08 */
[----:B------:R1:W-:Y:S02]  /*1d170*/  @!P0 ST.E.128 [R20.64], R16 ;  /* 0x0000001014008985 */ /* 0x0003e4000c101d08 */
.L_x_2181:
[----:B------:R-:W-:Y:S05]  /*1d180*/  BSYNC B0 ;  /* 0x0000000000007941 */ /* 0x000fea0003800000 */
.L_x_2180:
[----:B------:R-:W-:Y:S05]  /*1d190*/  BRA.DIV ~URZ, `(.L_x_2182) ;  /* 0x00002f927f007947 */ /* 0x000fea000b800000 */
[----:B----4-:R4:W3:Y:S02]  /*1d1a0*/  SHFL.IDX PT, R3, R2, 0x2, 0x181f ;  /* 0x00581f0002037f89 */ /* 0x0108e400000e0000 */
.L_x_2239:
[----:B------:R-:W-:Y:S05]  /*1d1b0*/  BRA.DIV ~URZ, `(.L_x_2183) ;  /* 0x00002fe27f007947 */ /* 0x000fea000b800000 */
[----:B-12---:R1:W2:Y:S02]  /*1d1c0*/  SHFL.IDX PT, R9, R0, 0x2, 0x181f ;  /* 0x00581f0000097f89 */ /* 0x0062a400000e0000 */
.L_x_2240:
        /* <DEDUP_REMOVED lines=11> */
[----:B------:R2:W-:Y:S02]  /*1d280*/  @!P0 ST.E.128 [R16.64], R4 ;  /* 0x0000000410008985 */ /* 0x0005e4000c101d08 */
.L_x_2185:
[----:B------:R-:W-:Y:S05]  /*1d290*/  BSYNC B0 ;  /* 0x0000000000007941 */ /* 0x000fea0003800000 */
.L_x_2184:
[----:B------:R-:W-:Y:S05]  /*1d2a0*/  BRA.DIV ~URZ, `(.L_x_2186) ;  /* 0x00002f627f007947 */ /* 0x000fea000b800000 */
[----:B---34-:R-:W3:Y:S04]  /*1d2b0*/  SHFL.IDX PT, R2, R2, 0x3, 0x181f ;  /* 0x00781f0002027f89 */ /* 0x018ee800000e0000 */
[----:B-1----:R-:W1:Y:S02]  /*1d2c0*/  SHFL.IDX PT, R0, R0, 0x3, 0x181f ;  /* 0x00781f0000007f89 */ /* 0x002e6400000e0000 */
.L_x_2241:
[----:B------:R-:W-:-:S04]  /*1d2d0*/  IADD3 R29, R29, 0x60, RZ ;  /* 0x000000601d1d7810 */ /* 0x000fc80007ffe0ff */
[----:B------:R-:W-:-:S13]  /*1d2e0*/  ISETP.GE.AND P0, PT, R29, R31, PT ;  /* 0x0000001f1d00720c */ /* 0x000fda0003f06270 */
[----:B------:R-:W-:Y:S05]  /*1d2f0*/  @P0 BRA `(.L_x_2187) ;  /* 0x0000185000000947 */ /* 0x000fea0003800000 */
[----:B------:R-:W-:-:S13]  /*1d300*/  ISETP.GE.AND P0, PT, R116, c[0x0][0x3c8], PT ;  /* 0x0000f20074007a0c */ /* 0x000fda0003f06270 */
[----:B-12---:R-:W-:-:S04]  /*1d310*/  @!P0 LEA R4, P1, R116, R0, 0x1 ;  /* 0x0000000074048211 */ /* 0x006fc800078208ff */
        /* <DEDUP_REMOVED lines=8> */
.L_x_2174:
[----:B------:R-:W-:Y:S01]  /*1d3a0*/  IMAD R34, R34, c[0x0][0x408], RZ ;  /* 0x0001020022227a24 */ /* 0x000fe200078e02ff */
[----:B------:R-:W-:Y:S01]  /*1d3b0*/  SHF.R.S32.HI R11, RZ, 0x1f, R35 ;  /* 0x0000001fff0b7819 */ /* 0x000fe20000011423 */
[----:B------:R-:W-:-:S04]  /*1d3c0*/  IMAD.WIDE.U32 R14, R30, c[0x0][0x408], RZ ;  /* 0x000102001e0e7a25 */ /* 0x000fc800078e00ff */
[----:B------:R-:W-:Y:S02]  /*1d3d0*/  IMAD R34, R30, c[0x0][0x40c], R34 ;  /* 0x000103001e227a24 */ /* 0x000fe400078e0222 */
[----:B------:R-:W-:Y:S02]  /*1d3e0*/  IMAD R11, R11, c[0x0][0x440], RZ ;  /* 0x000110000b0b7a24 */ /* 0x000fe400078e02ff */
[----:B------:R-:W-:Y:S01]  /*1d3f0*/  @P3 IMAD.HI.U32 R13, R33, c[0x0][0x4ec], RZ ;  /* 0x00013b00210d3a27 */ /* 0x000fe200078e00ff */
[----:B------:R-:W-:-:S03]  /*1d400*/  IADD3 R15, R15, R34, RZ ;  /* 0x000000220f0f7210 */ /* 0x000fc60007ffe0ff */
[----:B------:R-:W-:Y:S02]  /*1d410*/  IMAD R11, R35, c[0x0][0x444], R11 ;  /* 0x00011100230b7a24 */ /* 0x000fe400078e020b */
[----:B------:R-:W-:-:S04]  /*1d420*/  IMAD.WIDE.U32 R14, R227, c[0x0][0x438], R14 ;  /* 0x00010e00e30e7a25 */ /* 0x000fc800078e000e */
[----:B------:R-:W-:-:S04]  /*1d430*/  IMAD R15, R227, c[0x0][0x43c], R15 ;  /* 0x00010f00e30f7a24 */ /* 0x000fc800078e020f */
[----:B------:R-:W-:Y:S01]  /*1d440*/  IMAD.WIDE.U32 R28, R35, c[0x0][0x440], R14 ;  /* 0x00011000231c7a25 */ /* 0x000fe200078e000e */
[----:B------:R-:W-:Y:S02]  /*1d450*/  MOV R14, R33 ;  /* 0x00000021000e7202 */ /* 0x000fe40000000f00 */
[----:B------:R-:W-:Y:S02]  /*1d460*/  @P3 SHF.R.U32.HI R14, RZ, c[0x0][0x4f0], R13 ;  /* 0x00013c00ff0e3a19 */ /* 0x000fe4000001160d */
[----:B------:R-:W-:Y:S02]  /*1d470*/  IADD3 R29, R29, R11, RZ ;  /* 0x0000000b1d1d7210 */ /* 0x000fe40007ffe0ff */
[----:B------:R-:W-:Y:S02]  /*1d480*/  SHF.R.S32.HI R13, RZ, 0x1f, R14 ;  /* 0x0000001fff0d7819 */ /* 0x000fe4000001140e */
[----:B------:R-:W-:Y:S01]  /*1d490*/  IADD3 R11, -R14, RZ, RZ ;  /* 0x000000ff0e0b7210 */ /* 0x000fe20007ffe1ff */
[----:B------:R-:W-:-:S04]  /*1d4a0*/  IMAD.WIDE.U32 R28, R233, c[0x0][0x448], R28 ;  /* 0x00011200e91c7a25 */ /* 0x000fc800078e001c */
[----:B------:R-:W-:Y:S02]  /*1d4b0*/  IMAD R13, R13, c[0x0][0x430], RZ ;  /* 0x00010c000d0d7a24 */ /* 0x000fe400078e02ff */
[----:B------:R-:W-:Y:S02]  /*1d4c0*/  IMAD R29, R233, c[0x0][0x44c], R29 ;  /* 0x00011300e91d7a24 */ /* 0x000fe400078e021d */
        /* <DEDUP_REMOVED lines=13> */
[----:B------:R1:W2:Y:S02]  /*1d5a0*/  SHFL.IDX PT, R70, R64, RZ, 0x1c1f ;  /* 0x001c1fff40467589 */ /* 0x0002a400000e0000 */
.L_x_2242:
[----:B------:R-:W-:Y:S05]  /*1d5b0*/  BRA.DIV ~URZ, `(.L_x_2189) ;  /* 0x00002d927f007947 */ /* 0x000fea000b800000 */
[----:B------:R3:W4:Y:S02]  /*1d5c0*/  SHFL.IDX PT, R66, R65, RZ, 0x1c1f ;  /* 0x001c1fff41427589 */ /* 0x00072400000e0000 */
.L_x_2243:
        /* <DEDUP_REMOVED lines=38> */
[----:B----4-:R-:W-:Y:S02]  /*1d830*/  @!P0 LEA R68, P2, R15, R66, 0x2 ;  /* 0x000000420f448211 */ /* 0x010fe400078410ff */
[----:B------:R-:W-:Y:S02]  /*1d840*/  @!P1 IMAD.WIDE R72, R217, 0x4, R66 ;  /* 0x00000004d9489825 */ /* 0x000fe400078e0242 */
[----:B------:R-:W-:Y:S02]  /*1d850*/  @!P0 LEA.HI.X R69, R15, R70, R14, 0x2, P2 ;  /* 0x000000460f458211 */ /* 0x000fe400010f140e */
[----:B------:R-:W-:Y:S01]  /*1d860*/  ISETP.GE.AND P2, PT, R46, c[0x0][0x3c8], PT ;  /* 0x0000f2002e007a0c */ /* 0x000fe20003f46270 */
        /* <DEDUP_REMOVED lines=19> */
[----:B--2---:R-:W-:-:S04]  /*1d9a0*/  @!P3 LEA R2, P5, R40, R66, 0x2 ;  /* 0x000000422802b211 */ /* 0x004fc800078a10ff */
[----:B------:R-:W-:Y:S02]  /*1d9b0*/  @!P3 LEA.HI.X R3, R40, R70, R39, 0x2, P5 ;  /* 0x000000462803b211 */ /* 0x000fe400028f1427 */
[C---:B----4-:R-:W-:Y:S02]  /*1d9c0*/  @!P4 LEA R4, P0, R38.reuse, R66, 0x2 ;  /* 0x000000422604c211 */ /* 0x050fe400078010ff */
[----:B------:R-:W-:Y:S01]  /*1d9d0*/  ISETP.GE.AND P5, PT, R29, c[0x0][0x3c8], PT ;  /* 0x0000f2001d007a0c */ /* 0x000fe20003fa6270 */
[----:B------:R2:W-:Y:S01]  /*1d9e0*/  @!P3 ST.E.64 [R2.64], R84 ;  /* 0x000000540200b985 */ /* 0x0005e2000c101b08 */
[----:B------:R-:W-:Y:S02]  /*1d9f0*/  @!P4 LEA.HI.X R5, R38, R70, R37, 0x2, P0 ;  /* 0x000000462605c211 */ /* 0x000fe400000f1425 */
[----:B------:R-:W-:-:S03]  /*1da00*/  @!P1 LEA R6, P3, R34, R66, 0x2 ;  /* 0x0000004222069211 */ /* 0x000fc600078610ff */
[----:B------:R4:W-:Y:S01]  /*1da10*/  @!P4 ST.E.64 [R4.64], R88 ;  /* 0x000000580400c985 */ /* 0x0009e2000c101b08 */
[----:B------:R-:W-:Y:S02]  /*1da20*/  @!P1 LEA.HI.X R7, R34, R70, R11, 0x2, P3 ;  /* 0x0000004622079211 */ /* 0x000fe400018f140b */
[----:B------:R-:W-:Y:S02]  /*1da30*/  ISETP.GE.AND P4, PT, R63, c[0x0][0x3c8], PT ;  /* 0x0000f2003f007a0c */ /* 0x000fe40003f86270 */
[----:B--2---:R-:W-:-:S04]  /*1da40*/  @!P2 LEA R2, P0, R31, R66, 0x2 ;  /* 0x000000421f02a211 */ /* 0x004fc800078010ff */
[----:B------:R-:W-:Y:S02]  /*1da50*/  @!P2 LEA.HI.X R3, R31, R70, R30, 0x2, P0 ;  /* 0x000000461f03a211 */ /* 0x000fe400000f141e */
[----:B----4-:R-:W-:-:S03]  /*1da60*/  @!P6 LEA R4, P0, R33, R66, 0x2 ;  /* 0x000000422104e211 */ /* 0x010fc600078010ff */
[----:B------:R2:W-:Y:S01]  /*1da70*/  @!P2 ST.E.64 [R2.64], R92 ;  /* 0x0000005c0200a985 */ /* 0x0005e2000c101b08 */
[----:B------:R-:W-:Y:S02]  /*1da80*/  ISETP.GE.AND P2, PT, R48, c[0x0][0x3c8], PT ;  /* 0x0000f20030007a0c */ /* 0x000fe40003f46270 */
[----:B------:R-:W-:Y:S01]  /*1da90*/  @!P6 LEA.HI.X R5, R33, R70, R32, 0x2, P0 ;  /* 0x000000462105e211 */ /* 0x000fe200000f1420 */
[----:B------:R4:W-:Y:S01]  /*1daa0*/  @!P1 ST.E.64 [R6.64], R96 ;  /* 0x0000006006009985 */ /* 0x0009e2000c101b08 */
[----:B------:R-:W-:Y:S02]  /*1dab0*/  ISETP.GE.AND P1, PT, R44, c[0x0][0x3c8], PT ;  /* 0x0000f2002c007a0c */ /* 0x000fe40003f26270 */
[----:B------:R-:W-:Y:S01]  /*1dac0*/  ISETP.GE.AND P0, PT, R36, c[0x0][0x3c8], PT ;  /* 0x0000f20024007a0c */ /* 0x000fe20003f06270 */
[----:B------:R5:W-:Y:S01]  /*1dad0*/  @!P6 ST.E.64 [R4.64], R100 ;  /* 0x000000640400e985 */ /* 0x000be2000c101b08 */
[----:B--2---:R-:W-:-:S04]  /*1dae0*/  @!P5 LEA R2, P3, R29, R66, 0x2 ;  /* 0x000000421d02d211 */ /* 0x004fc800078610ff */
[----:B------:R-:W-:Y:S02]  /*1daf0*/  @!P5 LEA.HI.X R3, R29, R70, R28, 0x2, P3 ;  /* 0x000000461d03d211 */ /* 0x000fe400018f141c */
[CC--:B----4-:R-:W-:Y:S02]  /*1db00*/  @!P2 LEA R6, P3, R48.reuse, R66.reuse, 0x2 ;  /* 0x000000423006a211 */ /* 0x0d0fe400078610ff */
[C---:B-----5:R-:W-:Y:S01]  /*1db10*/  @!P4 LEA R4, P6, R63.reuse, R66, 0x2 ;  /* 0x000000423f04c211 */ /* 0x060fe200078c10ff */
        /* <DEDUP_REMOVED lines=11> */
.L_x_2191:
[----:B------:R-:W-:Y:S05]  /*1dbd0*/  BSYNC B0 ;  /* 0x0000000000007941 */ /* 0x000fea0003800000 */
.L_x_2190:
[----:B------:R-:W-:Y:S05]  /*1dbe0*/  BRA.DIV ~URZ, `(.L_x_2192) ;  /* 0x000027d27f007947 */ /* 0x000fea000b800000 */
[----:B-1----:R-:W1:Y:S04]  /*1dbf0*/  SHFL.IDX PT, R64, R64, 0x1, 0x1c1f ;  /* 0x003c1f0040407f89 */ /* 0x002e6800000e0000 */
[----:B---3--:R-:W3:Y:S02]  /*1dc00*/  SHFL.IDX PT, R65, R65, 0x1, 0x1c1f ;  /* 0x003c1f0041417f89 */ /* 0x008ee400000e0000 */
.L_x_2244:
[----:B------:R-:W-:-:S13]  /*1dc10*/  ISETP.NE.AND P0, PT, R0, RZ, PT ;  /* 0x000000ff0000720c */ /* 0x000fda0003f05270 */
[----:B------:R-:W-:Y:S05]  /*1dc20*/  @P0 BRA `(.L_x_2187) ;  /* 0x00000f2000000947 */ /* 0x000fea0003800000 */
[----:B------:R-:W-:Y:S02]  /*1dc30*/  ISETP.GE.AND P1, PT, R15, c[0x0][0x3c8], PT ;  /* 0x0000f2000f007a0c */ /* 0x000fe40003f26270 */
[----:B------:R-:W-:Y:S02]  /*1dc40*/  ISETP.GE.AND P2, PT, R217, c[0x0][0x3c8], PT ;  /* 0x0000f200d9007a0c */ /* 0x000fe40003f46270 */
[----:B------:R-:W-:Y:S02]  /*1dc50*/  ISETP.GE.AND P0, PT, R51, c[0x0][0x3c8], PT ;  /* 0x0000f20033007a0c */ /* 0x000fe40003f06270 */
[----:B------:R-:W-:Y:S02]  /*1dc60*/  ISETP.GE.AND P5, PT, R50, c[0x0][0x3c8], PT ;  /* 0x0000f20032007a0c */ /* 0x000fe40003fa6270 */
[----:B------:R-:W-:-:S05]  /*1dc70*/  ISETP.GE.AND P6, PT, R46, c[0x0][0x3c8], PT ;  /* 0x0000f2002e007a0c */ /* 0x000fca0003fc6270 */
[-C--:B---34-:R-:W-:Y:S02]  /*1dc80*/  @!P1 LEA R4, P4, R15, R65.reuse, 0x2 ;  /* 0x000000410f049211 */ /* 0x098fe400078810ff */
[----:B------:R-:W-:Y:S02]  /*1dc90*/  @!P2 IMAD.MOV.U32 R6, RZ, RZ, R65 ;  /* 0x000000ffff06a224 */ /* 0x000fe400078e0041 */
[----:B-1----:R-:W-:Y:S01]  /*1dca0*/  @!P2 IMAD.MOV.U32 R7, RZ, RZ, R64 ;  /* 0x000000ffff07a224 */ /* 0x002fe200078e0040 */
[----:B------:R-:W-:Y:S02]  /*1dcb0*/  @!P0 LEA R2, P3, R51, R65, 0x2 ;  /* 0x0000004133028211 */ /* 0x000fe400078610ff */
[-C--:B------:R-:W-:Y:S01]  /*1dcc0*/  @!P1 LEA.HI.X R5, R15, R64.reuse, R14, 0x2, P4 ;  /* 0x000000400f059211 */ /* 0x080fe200020f140e */
[----:B------:R-:W-:Y:S01]  /*1dcd0*/  @!P2 IMAD.WIDE R6, R217, 0x4, R6 ;  /* 0x00000004d906a825 */ /* 0x000fe200078e0206 */
[----:B------:R-:W-:Y:S02]  /*1dce0*/  ISETP.GE.AND P4, PT, R42, c[0x0][0x3c8], PT ;  /* 0x0000f2002a007a0c */ /* 0x000fe40003f86270 */
[----:B------:R-:W-:-:S02]  /*1dcf0*/  @!P0 LEA.HI.X R3, R51, R64, R13, 0x2, P3 ;  /* 0x0000004033038211 */ /* 0x000fc400018f140d */
[----:B------:R-:W-:Y:S01]  /*1dd00*/  @!P2 ST.E.64 [R6.64], R114 ;  /* 0x000000720600a985 */ /* 0x000fe2000c101b08 */
[----:B------:R-:W-:Y:S02]  /*1dd10*/  ISETP.GE.AND P3, PT, R40, c[0x0][0x3c8], PT ;  /* 0x0000f20028007a0c */ /* 0x000fe40003f66270 */
[----:B------:R-:W-:Y:S01]  /*1dd20*/  ISETP.GE.AND P2, PT, R38, c[0x0][0x3c8], PT ;  /* 0x0000f20026007a0c */ /* 0x000fe20003f46270 */
[----:B------:R1:W-:Y:S04]  /*1dd30*/  @!P1 ST.E.64 [R4.64], R110 ;  /* 0x0000006e04009985 */ /* 0x0003e8000c101b08 */
[----:B------:R3:W-:Y:S01]  /*1dd40*/  @!P0 ST.E.64 [R2.64], R18 ;  /* 0x0000001202008985 */ /* 0x0007e2000c101b08 */
[-C--:B-1----:R-:W-:Y:S02]  /*1dd50*/  @!P5 LEA R4, P0, R50, R65.reuse, 0x2 ;  /* 0x000000413204d211 */ /* 0x082fe400078010ff */
[----:B---3--:R-:W-:-:S02]  /*1dd60*/  @!P6 LEA R2, P1, R46, R65, 0x2 ;  /* 0x000000412e02e211 */ /* 0x008fc400078210ff */
[-C--:B------:R-:W-:Y:S02]  /*1dd70*/  @!P5 LEA.HI.X R5, R50, R64.reuse, R49, 0x2, P0 ;  /* 0x000000403205d211 */ /* 0x080fe400000f1431 */
[-C--:B------:R-:W-:Y:S02]  /*1dd80*/  @!P4 LEA R6, P0, R42, R65.reuse, 0x2 ;  /* 0x000000412a06c211 */ /* 0x080fe400078010ff */
[-C--:B------:R-:W-:Y:S01]  /*1dd90*/  @!P6 LEA.HI.X R3, R46, R64.reuse, R45, 0x2, P1 ;  /* 0x000000402e03e211 */ /* 0x080fe200008f142d */
[----:B------:R1:W-:Y:S01]  /*1dda0*/  @!P5 ST.E.64 [R4.64], R20 ;  /* 0x000000140400d985 */ /* 0x0003e2000c101b08 */
[----:B------:R-:W-:Y:S02]  /*1ddb0*/  ISETP.GE.AND P1, PT, R31, c[0x0][0x3c8], PT ;  /* 0x0000f2001f007a0c */ /* 0x000fe40003f26270 */
[----:B------:R-:W-:Y:S02]  /*1ddc0*/  @!P4 LEA.HI.X R7, R42, R64, R41, 0x2, P0 ;  /* 0x000000402a07c211 */ /* 0x000fe400000f1429 */
[----:B------:R-:W-:-:S02]  /*1ddd0*/  @!P3 LEA R8, P0, R40, R65, 0x2 ;  /* 0x000000412808b211 */ /* 0x000fc400078010ff */
[----:B------:R-:W-:Y:S02]  /*1dde0*/  ISETP.GE.AND P6, PT, R34, c[0x0][0x3c8], PT ;  /* 0x0000f20022007a0c */ /* 0x000fe40003fc6270 */
[-C--:B------:R-:W-:Y:S02]  /*1ddf0*/  @!P3 LEA.HI.X R9, R40, R64.reuse, R39, 0x2, P0 ;  /* 0x000000402809b211 */ /* 0x080fe400000f1427 */
[CC--:B------:R-:W-:Y:S02]  /*1de00*/  @!P2 LEA R14, P0, R38.reuse, R65.reuse, 0x2 ;  /* 0x00000041260ea211 */ /* 0x0c0fe400078010ff */
[----:B------:R-:W-:Y:S02]  /*1de10*/  ISETP.GE.AND P5, PT, R33, c[0x0][0x3c8], PT ;  /* 0x0000f20021007a0c */ /* 0x000fe40003fa6270 */
[----:B------:R-:W-:Y:S02]  /*1de20*/  @!P2 LEA.HI.X R15, R38, R64, R37, 0x2, P0 ;  /* 0x00000040260fa211 */ /* 0x000fe400000f1425 */
[----:B------:R-:W-:-:S04]  /*1de30*/  @!P1 LEA R16, P0, R31, R65, 0x2 ;  /* 0x000000411f109211 */ /* 0x000fc800078010ff */
[----:B------:R-:W-:Y:S02]  /*1de40*/  @!P1 LEA.HI.X R17, R31, R64, R30, 0x2, P0 ;  /* 0x000000401f119211 */ /* 0x000fe400000f141e */
[----:B------:R-:W-:-:S13]  /*1de50*/  ISETP.GE.AND P0, PT, R46, c[0x0][0x3c8], PT ;  /* 0x0000f2002e007a0c */ /* 0x000fda0003f06270 */
[----:B------:R3:W-:Y:S01]  /*1de60*/  @!P0 ST.E.64 [R2.64], R22 ;  /* 0x0000001602008985 */ /* 0x0007e2000c101b08 */
[----:B-1----:R-:W-:-:S03]  /*1de70*/  @!P6 LEA R4, P0, R34, R65, 0x2 ;  /* 0x000000412204e211 */ /* 0x002fc600078010ff */
        /* <DEDUP_REMOVED lines=9> */
[-C--:B---3--:R-:W-:Y:S02]  /*1df10*/  @!P5 LEA R2, P1, R33, R65.reuse, 0x2 ;  /* 0x000000412102d211 */ /* 0x088fe400078210ff */
[----:B-1----:R-:W-:Y:S02]  /*1df20*/  @!P4 LEA R6, P0, R29, R65, 0x2 ;  /* 0x000000411d06c211 */ /* 0x002fe400078010ff */
        /* <DEDUP_REMOVED lines=10> */
[----:B--2---:R-:W-:-:S03]  /*1dfd0*/  @!P1 LEA R16, P0, R44, R65, 0x2 ;  /* 0x000000412c109211 */ /* 0x004fc600078010ff */
        /* <DEDUP_REMOVED lines=9> */
.L_x_2172:
[----:B------:R-:W-:Y:S01]  /*1e070*/  ISETP.NE.U32.AND P0, PT, RZ, c[0x0][0x508], PT ;  /* 0x00014200ff007a0c */ /* 0x000fe20003f05070 */
[----:B------:R-:W-:Y:S01]  /*1e080*/  IMAD.MOV.U32 R3, RZ, RZ, 0x4 ;  /* 0x00000004ff037424 */ /* 0x000fe200078e00ff */
[----:B------:R-:W-:Y:S01]  /*1e090*/  ISETP.NE.U32.AND P2, PT, RZ, c[0x0][0x500], PT ;  /* 0x00014000ff007a0c */ /* 0x000fe20003f45070 */
[----:B------:R-:W-:Y:S01]  /*1e0a0*/  IMAD.MOV.U32 R0, RZ, RZ, c[0x0][0x388] ;  /* 0x0000e200ff007624 */ /* 0x000fe200078e00ff */
[----:B------:R-:W-:Y:S01]  /*1e0b0*/  ISETP.NE.AND.EX P0, PT, RZ, c[0x0][0x50c], PT, P0 ;  /* 0x00014300ff007a0c */ /* 0x000fe20003f05300 */
[----:B------:R-:W-:Y:S01]  /*1e0c0*/  IMAD.MOV.U32 R2, RZ, RZ, RZ ;  /* 0x000000ffff027224 */ /* 0x000fe200078e00ff */
[----:B------:R-:W-:Y:S01]  /*1e0d0*/  ISETP.NE.AND.EX P2, PT, RZ, c[0x0][0x504], PT, P2 ;  /* 0x00014100ff007a0c */ /* 0x000fe20003f45320 */
[----:B------:R-:W-:-:S10]  /*1e0e0*/  IMAD.WIDE R4, R211, R3, c[0x0][0x500] ;  /* 0x00014000d3047625 */ /* 0x000fd400078e0203 */
[----:B------:R-:W-:Y:S02]  /*1e0f0*/  @P0 IMAD.WIDE R6, R211, R3, c[0x0][0x508] ;  /* 0x00014200d3060625 */ /* 0x000fe400078e0203 */
[----:B------:R1:W5:Y:S04]  /*1e100*/  @P2 LDG.E R2, [R4.64] ;  /* 0x0000000804022981 */ /* 0x000368000c1e1900 */
        /* <DEDUP_REMOVED lines=8> */
.L_x_2193:
[----:B------:R-:W-:Y:S01]  /*1e190*/  ISETP.GT.AND P0, PT, R10, 0x7f, PT ;  /* 0x0000007f0a00780c */ /* 0x000fe20003f04270 */
[----:B------:R-:W-:Y:S01]  /*1e1a0*/  BSSY B0, `(.L_x_2194) ;  /* 0x0000035000007945 */ /* 0x000fe20003800000 */
[----:B-1----:R-:W-:Y:S02]  /*1e1b0*/  SHF.R.S32.HI R4, RZ, 0x1f, R211 ;  /* 0x0000001fff047819 */ /* 0x002fe400000114d3 */
[----:B-----5:R-:W-:-:S02]  /*1e1c0*/  SHF.R.S32.HI R6, RZ, 0x1f, R2 ;  /* 0x0000001fff067819 */ /* 0x020fc40000011402 */
[----:B------:R-:W-:Y:S02]  /*1e1d0*/  SEL R5, R211, RZ, !P2 ;  /* 0x000000ffd3057207 */ /* 0x000fe40005000000 */
[----:B------:R-:W-:-:S05]  /*1e1e0*/  SEL R4, R4, RZ, !P2 ;  /* 0x000000ff04047207 */ /* 0x000fca0005000000 */
[----:B------:R-:W-:Y:S05]  /*1e1f0*/  @P0 BRA `(.L_x_2195) ;  /* 0x000002f000000947 */ /* 0x000fea0003800000 */
[----:B------:R-:W-:Y:S01]  /*1e200*/  IMAD R7, R0, c[0x0][0x4e8], RZ ;  /* 0x00013a0000077a24 */ /* 0x000fe200078e02ff */
[----:B------:R-:W-:-:S04]  /*1e210*/  IADD3 R3, R209, R10, RZ ;  /* 0x0000000ad1037210 */ /* 0x000fc80007ffe0ff */
        /* <DEDUP_REMOVED lines=45> */
.L_x_2195:
[----:B------:R-:W-:Y:S05]  /*1e4f0*/  BSYNC B0 ;  /* 0x0000000000007941 */ /* 0x000fea0003800000 */
.L_x_2194:
[----:B------:R-:W-:-:S13]  /*1e500*/  ISETP.GT.AND P0, PT, R210, 0x1, PT ;  /* 0x00000001d200780c */ /* 0x000fda0003f04270 */
[----:B------:R-:W-:Y:S05]  /*1e510*/  @P0 BRA `(.L_x_2187) ;  /* 0x0000063000000947 */ /* 0x000fea0003800000 */
[----:B-1----:R-:W-:Y:S01]  /*1e520*/  MOV R3, c[0x0][0x4e8] ;  /* 0x00013a0000037a02 */ /* 0x002fe20000000f00 */
[----:B------:R-:W-:Y:S01]  /*1e530*/  IMAD R6, R6, c[0x0][0x3a0], RZ ;  /* 0x0000e80006067a24 */ /* 0x000fe200078e02ff */
[----:B------:R-:W-:Y:S01]  /*1e540*/  LEA R28, R28, R29, 0x5 ;  /* 0x0000001d1c1c7211 */ /* 0x000fe200078e28ff */
[----:B------:R-:W-:Y:S01]  /*1e550*/  IMAD R4, R4, c[0x0][0x3f0], RZ ;  /* 0x0000fc0004047a24 */ /* 0x000fe200078e02ff */
[----:B------:R-:W-:Y:S01]  /*1e560*/  ISETP.NE.AND P0, PT, R3, 0x1, PT ;  /* 0x000000010300780c */ /* 0x000fe20003f05270 */
[C---:B------:R-:W-:Y:S01]  /*1e570*/  IMAD R6, R2.reuse, c[0x0][0x3a4], R6 ;  /* 0x0000e90002067a24 */ /* 0x040fe200078e0206 */
[----:B------:R-:W-:Y:S01]  /*1e580*/  IADD3 R28, R209, R28, RZ ;  /* 0x0000001cd11c7210 */ /* 0x000fe20007ffe0ff */
[----:B------:R-:W-:Y:S01]  /*1e590*/  IMAD.WIDE.U32 R2, R2, c[0x0][0x3a0], RZ ;  /* 0x0000e80002027a25 */ /* 0x000fe200078e00ff */
[----:B------:R-:W-:-:S03]  /*1e5a0*/  IADD3 R29, R29, R209, RZ ;  /* 0x000000d11d1d7210 */ /* 0x000fc60007ffe0ff */
[----:B------:R-:W-:Y:S01]  /*1e5b0*/  IMAD R4, R5, c[0x0][0x3f4], R4 ;  /* 0x0000fd0005047a24 */ /* 0x000fe200078e0204 */
[----:B------:R-:W-:Y:S02]  /*1e5c0*/  IADD3 R9, R3, R6, RZ ;  /* 0x0000000603097210 */ /* 0x000fe40007ffe0ff */
[----:B------:R-:W-:Y:S02]  /*1e5d0*/  MOV R8, R2 ;  /* 0x0000000200087202 */ /* 0x000fe40000000f00 */
[----:B------:R-:W-:Y:S01]  /*1e5e0*/  MOV R6, R28 ;  /* 0x0000001c00067202 */ /* 0x000fe20000000f00 */
        /* <DEDUP_REMOVED lines=9> */
[----:B------:R-:W-:Y:S01]  /*1e680*/  IMAD R3, R3, c[0x0][0x4e8], R28 ;  /* 0x00013a0003037a24 */ /* 0x000fe200078e021c */
[----:B------:R-:W-:Y:S01]  /*1e690*/  MOV R4, R8 ;  /* 0x0000000800047202 */ /* 0x000fe20000000f00 */
[----:B------:R-:W-:-:S04]  /*1e6a0*/  IMAD R2, R6, c[0x0][0x3e4], R2 ;  /* 0x0000f90006027a24 */ /* 0x000fc800078e0202 */
        /* <DEDUP_REMOVED lines=11> */
[----:B------:R1:W3:Y:S02]  /*1e760*/  SHFL.IDX PT, R4, R3, RZ, 0x181f ;  /* 0x00181fff03047589 */ /* 0x0002e400000e0000 */
.L_x_2245:
[----:B------:R-:W-:Y:S05]  /*1e770*/  BRA.DIV ~URZ, `(.L_x_2197) ;  /* 0x00001d827f007947 */ /* 0x000fea000b800000 */
[----:B------:R4:W1:Y:S02]  /*1e780*/  SHFL.IDX PT, R5, R2, RZ, 0x181f ;  /* 0x00181fff02057589 */ /* 0x00086400000e0000 */
.L_x_2246:
[----:B------:R-:W-:Y:S01]  /*1e790*/  IMAD R0, R0, c[0x0][0x4e8], RZ ;  /* 0x00013a0000007a24 */ /* 0x000fe200078e02ff */
[----:B------:R-:W-:Y:S04]  /*1e7a0*/  BSSY B0, `(.L_x_2198) ;  /* 0x000000b000007945 */ /* 0x000fe80003800000 */
[----:B------:R-:W-:-:S13]  /*1e7b0*/  ISETP.GE.AND P0, PT, R29, R0, PT ;  /* 0x000000001d00720c */ /* 0x000fda0003f06270 */
[----:B------:R-:W-:Y:S05]  /*1e7c0*/  @P0 BRA `(.L_x_2199) ;  /* 0x0000008000000947 */ /* 0x000fea0003800000 */
[----:B------:R-:W-:Y:S02]  /*1e7d0*/  ISETP.GE.AND P1, PT, R116, c[0x0][0x3c8], PT ;  /* 0x0000f20074007a0c */ /* 0x000fe40003f26270 */
[----:B------:R-:W-:-:S11]  /*1e7e0*/  ISETP.GE.AND P0, PT, R13, c[0x0][0x3c8], PT ;  /* 0x0000f2000d007a0c */ /* 0x000fd60003f06270 */
[CC--:B-1----:R-:W-:Y:S02]  /*1e7f0*/  @!P1 LEA R6, P3, R116.reuse, R5.reuse, 0x1 ;  /* 0x0000000574069211 */ /* 0x0c2fe400078608ff */
[C---:B------:R-:W-:Y:S02]  /*1e800*/  @!P0 LEA R8, P2, R13.reuse, R5, 0x1 ;  /* 0x000000050d088211 */ /* 0x040fe400078408ff */
[-C--:B---3--:R-:W-:Y:S02]  /*1e810*/  @!P1 LEA.HI.X R7, R116, R4.reuse, R15, 0x1, P3 ;  /* 0x0000000474079211 */ /* 0x088fe400018f0c0f */
[----:B------:R-:W-:-:S03]  /*1e820*/  @!P0 LEA.HI.X R9, R13, R4, R14, 0x1, P2 ;  /* 0x000000040d098211 */ /* 0x000fc600010f0c0e */
[----:B------:R1:W-:Y:S04]  /*1e830*/  @!P1 ST.E.128 [R6.64], RZ ;  /* 0x000000ff06009985 */ /* 0x0003e8000c101d08 */
[----:B------:R1:W-:Y:S02]  /*1e840*/  @!P0 ST.E.128 [R8.64], RZ ;  /* 0x000000ff08008985 */ /* 0x0003e4000c101d08 */
.L_x_2199:
[----:B------:R-:W-:Y:S05]  /*1e850*/  BSYNC B0 ;  /* 0x0000000000007941 */ /* 0x000fea0003800000 */
.L_x_2198:
[----:B------:R-:W-:Y:S05]  /*1e860*/  BRA.DIV ~URZ, `(.L_x_2200) ;  /* 0x00001d027f007947 */ /* 0x000fea000b800000 */
[----:B---3--:R3:W2:Y:S04]  /*1e870*/  SHFL.IDX PT, R4, R3, 0x1, 0x181f ;  /* 0x00381f0003047f89 */ /* 0x0086a800000e0000 */
[----:B-1----:R3:W1:Y:S02]  /*1e880*/  SHFL.IDX PT, R6, R2, 0x1, 0x181f ;  /* 0x00381f0002067f89 */ /* 0x00266400000e0000 */
.L_x_2247:
        /* <DEDUP_REMOVED lines=12> */
.L_x_2202:
[----:B------:R-:W-:Y:S05]  /*1e950*/  BSYNC B0 ;  /* 0x0000000000007941 */ /* 0x000fea0003800000 */
.L_x_2201:
[----:B------:R-:W-:Y:S05]  /*1e960*/  BRA.DIV ~URZ, `(.L_x_2203) ;  /* 0x00001cd27f007947 */ /* 0x000fea000b800000 */
[----:B--2---:R2:W3:Y:S02]  /*1e970*/  SHFL.IDX PT, R4, R3, 0x2, 0x181f ;  /* 0x00581f0003047f89 */ /* 0x0044e400000e0000 */
.L_x_2248:
[----:B------:R-:W-:Y:S05]  /*1e980*/  BRA.DIV ~URZ, `(.L_x_2204) ;  /* 0x00001d227f007947 */ /* 0x000fea000b800000 */
[----:B-1----:R1:W2:Y:S02]  /*1e990*/  SHFL.IDX PT, R6, R2, 0x2, 0x181f ;  /* 0x00581f0002067f89 */ /* 0x0022a400000e0000 */
.L_x_2249:
        /* <DEDUP_REMOVED lines=10> */
[----:B------:R2:W-:Y:S04]  /*1ea40*/  @!P1 ST.E.128 [R8.64], RZ ;  /* 0x000000ff08009985 */ /* 0x0005e8000c101d08 */
[----:B------:R2:W-:Y:S02]  /*1ea50*/  @!P0 ST.E.128 [R6.64], RZ ;  /* 0x000000ff06008985 */ /* 0x0005e4000c101d08 */
.L_x_2206:
[----:B------:R-:W-:Y:S05]  /*1ea60*/  BSYNC B0 ;  /* 0x0000000000007941 */ /* 0x000fea0003800000 */
.L_x_2205:
[----:B------:R-:W-:Y:S05]  /*1ea70*/  BRA.DIV ~URZ, `(.L_x_2207) ;  /* 0x00001ca27f007947 */ /* 0x000fea000b800000 */
[----:B--23--:R-:W2:Y:S04]  /*1ea80*/  SHFL.IDX PT, R3, R3, 0x3, 0x181f ;  /* 0x00781f0003037f89 */ /* 0x00cea800000e0000 */
[----:B-1--4-:R-:W1:Y:S02]  /*1ea90*/  SHFL.IDX PT, R2, R2, 0x3, 0x181f ;  /* 0x00781f0002027f89 */ /* 0x012e6400000e0000 */
.L_x_2250:
[----:B------:R-:W-:-:S04]  /*1eaa0*/  IADD3 R29, R29, 0x60, RZ ;  /* 0x000000601d1d7810 */ /* 0x000fc80007ffe0ff */
        /* <DEDUP_REMOVED lines=10> */
.L_x_2187:
[----:B------:R-:W-:Y:S05]  /*1eb50*/  BSYNC B1 ;  /* 0x0000000000017941 */ /* 0x000fea0003800000 */
.L_x_2171:
[----:B------:R-:W-:-:S13]  /*1eb60*/  ISETP.NE.AND P0, PT, R220, RZ, PT ;  /* 0x000000ffdc00720c */ /* 0x000fda0003f05270 */
[----:B------:R-:W-:Y:S01]  /*1eb70*/  @P0 WARPSYNC 0xffffffff ;  /* 0xffffffff00000948 */ /* 0x000fe20003800000 */
[----:B------:R-:W-:Y:S06]  /*1eb80*/  @P0 BAR.SYNC.DEFER_BLOCKING 0x5, 0x100 ;  /* 0x0144000000000b1d */ /* 0x000fec0000010000 */
[----:B------:R-:W4:Y:S04]  /*1eb90*/  @P0 LDS.128 R208, [0xe100] ;  /* 0x00e10000ffd00984 */ /* 0x000f280000000c00 */
[----:B------:R-:W-:Y:S06]  /*1eba0*/  @P0 BAR.ARV 0x4, 0x100 ;  /* 0x0104000000000b1d */ /* 0x000fec0000002000 */
[----:B------:R-:W-:Y:S05]  /*1ebb0*/  @P0 BRA `(.L_x_2208) ;  /* 0x00000ea000000947 */ /* 0x000fea0003800000 */
[----:B------:R-:W-:Y:S01]  /*1ebc0*/  LOP3.LUT R10, R10, 0x1f, RZ, 0xc0, !PT ;  /* 0x0000001f0a0a7812 */ /* 0x000fe200078ec0ff */
[----:B-1-34-:R-:W-:-:S03]  /*1ebd0*/  IMAD.MOV.U32 R2, RZ, RZ, RZ ;  /* 0x000000ffff027224 */ /* 0x01afc600078e00ff */
[----:B------:R-:W-:Y:S01]  /*1ebe0*/  ISETP.NE.AND P6, PT, R10, 0x1f, PT ;  /* 0x0000001f0a00780c */ /* 0x000fe20003fc5270 */
[----:B------:R-:W-:Y:S10]  /*1ebf0*/  BRA.DIV ~URZ, `(.L_x_2209) ;  /* 0x00001bf27f007947 */ /* 0x000ff4000b800000 */
[----:B------:R1:W3:Y:S02]  /*1ec00*/  SHFL.IDX PT, R0, R12, RZ, 0x1f ;  /* 0x00001fff0c007589 */ /* 0x0002e400000e0000 */
.L_x_2251:
[----:B------:R-:W-:Y:S05]  /*1ec10*/  BRA.DIV ~URZ, `(.L_x_2210) ;  /* 0x00001c427f007947 */ /* 0x000fea000b800000 */
[----:B-1----:R-:W1:Y:S02]  /*1ec20*/  SHFL.IDX PT, R12, R12, 0x1, 0x1f ;  /* 0x00201f000c0c7f89 */ /* 0x002e6400000e0000 */
.L_x_2252:
[----:B--2---:R-:W-:Y:S02]  /*1ec30*/  IMAD.IADD R5, R211, 0x1, R10 ;  /* 0x00000001d3057824 */ /* 0x004fe400078e020a */
[----:B------:R-:W-:-:S03]  /*1ec40*/  IMAD.MOV.U32 R209, RZ, RZ, RZ ;  /* 0x000000ffffd17224 */ /* 0x000fc600078e00ff */
[----:B------:R-:W-:-:S13]  /*1ec50*/  ISETP.GE.OR P0, PT, R5, c[0x0][0x53c], !P6 ;  /* 0x00014f0005007a0c */ /* 0x000fda0007706670 */
[----:B------:R-:W-:Y:S01]  /*1ec60*/  @!P0 IMAD.MOV.U32 R4, RZ, RZ, 0x4 ;  /* 0x00000004ff048424 */ /* 0x000fe200078e00ff */
[----:B------:R-:W-:-:S03]  /*1ec70*/  @!P0 MOV R3, 0x4 ;  /* 0x0000000400038802 */ /* 0x000fc60000000f00 */
[----:B------:R-:W-:-:S04]  /*1ec80*/  @!P0 IMAD.WIDE R6, R5, R4, c[0x0][0x580] ;  /* 0x0001600005068625 */ /* 0x000fc800078e0204 */
[----:B------:R-:W-:Y:S01]  /*1ec90*/  @!P0 IMAD.WIDE R4, R5, R3, c[0x0][0x578] ;  /* 0x00015e0005048625 */ /* 0x000fe200078e0203 */
[----:B------:R-:W2:Y:S04]  /*1eca0*/  @!P0 LDG.E R209, [R6.64] ;  /* 0x0000000806d18981 */ /* 0x000ea8000c1e1900 */
[----:B------:R4:W2:Y:S01]  /*1ecb0*/  @!P0 LDG.E R2, [R4.64] ;  /* 0x0000000804028981 */ /* 0x0008a2000c1e1900 */
[C---:B------:R-:W-:Y:S02]  /*1ecc0*/  ISETP.GE.U32.AND P4, PT, R10.reuse, 0x10, PT ;  /* 0x000000100a00780c */ /* 0x040fe40003f86070 */
[C---:B------:R-:W-:Y:S02]  /*1ecd0*/  ISETP.GE.U32.AND P3, PT, R10.reuse, 0x8, PT ;  /* 0x000000080a00780c */ /* 0x040fe40003f66070 */
[----:B------:R-:W-:-:S02]  /*1ece0*/  ISETP.GE.U32.AND P2, PT, R10, 0x4, PT ;  /* 0x000000040a00780c */ /* 0x000fc40003f46070 */
[C---:B------:R-:W-:Y:S02]  /*1ecf0*/  ISETP.GE.U32.AND P1, PT, R10.reuse, 0x2, PT ;  /* 0x000000020a00780c */ /* 0x040fe40003f26070 */
[----:B------:R-:W-:Y:S02]  /*1ed00*/  ISETP.NE.AND P5, PT, R10, RZ, PT ;  /* 0x000000ff0a00720c */ /* 0x000fe40003fa5270 */
[----:B----4-:R-:W-:Y:S01]  /*1ed10*/  MOV R5, RZ ;  /* 0x000000ff00057202 */ /* 0x010fe20000000f00 */
[----:B--2---:R-:W-:Y:S01]  /*1ed20*/  IMAD R6, R2, R209, RZ ;  /* 0x000000d102067224 */ /* 0x004fe200078e02ff */
[----:B------:R-:W-:Y:S07]  /*1ed30*/  BRA.DIV ~URZ, `(.L_x_2211) ;  /* 0x00001b927f007947 */ /* 0x000fee000b800000 */
[----:B------:R2:W4:Y:S02]  /*1ed40*/  SHFL.UP PT, R3, R6, 0x1, RZ ;  /* 0x0420000006037989 */ /* 0x00052400000e00ff */
.L_x_2253:
[----:B----4-:R-:W-:-:S04]  /*1ed50*/  SEL R3, R3, RZ, P5 ;  /* 0x000000ff03037207 */ /* 0x010fc80002800000 */
[----:B--2---:R-:W-:Y:S01]  /*1ed60*/  IADD3 R6, R6, R3, RZ ;  /* 0x0000000306067210 */ /* 0x004fe20007ffe0ff */
[----:B------:R-:W-:Y:S05]  /*1ed70*/  BRA.DIV ~URZ, `(.L_x_2212) ;  /* 0x00001ba27f007947 */ /* 0x000fea000b800000 */
        /* <DEDUP_REMOVED lines=12> */
[----:B------:R2:W4:Y:S02]  /*1ee40*/  SHFL.IDX PT, R3, R4, 0x1f, 0x1f ;  /* 0x03e01f0004037f89 */ /* 0x00052400000e0000 */
.L_x_2254:
[----:B----4-:R-:W-:Y:S01]  /*1ee50*/  IMAD R3, R3, c[0x0][0x538], RZ ;  /* 0x00014e0003037a24 */ /* 0x010fe200078e02ff */
[----:B------:R-:W-:Y:S04]  /*1ee60*/  BSSY B1, `(.L_x_2213) ;  /* 0x00000ba000017945 */ /* 0x000fe80003800000 */
[----:B-1----:R-:W-:-:S04]  /*1ee70*/  IADD3 R208, R3, R12, RZ ;  /* 0x0000000c03d07210 */ /* 0x002fc80007ffe0ff */
[----:B---3--:R-:W-:-:S13]  /*1ee80*/  ISETP.GT.AND P0, PT, R208, R0, PT ;  /* 0x00000000d000720c */ /* 0x008fda0003f04270 */
[----:B------:R-:W-:Y:S05]  /*1ee90*/  @P0 BRA `(.L_x_2214) ;  /* 0x0000024000000947 */ /* 0x000fea0003800000 */
.L_x_2218:
[----:B------:R-:W-:-:S04]  /*1eea0*/  IADD3 R211, R211, 0x1f, RZ ;  /* 0x0000001fd3d37810 */ /* 0x000fc80007ffe0ff */
[----:B------:R-:W-:-:S13]  /*1eeb0*/  ISETP.GE.AND P0, PT, R211, c[0x0][0x53c], PT ;  /* 0x00014f00d3007a0c */ /* 0x000fda0003f06270 */
[----:B------:R-:W-:Y:S05]  /*1eec0*/  @P0 BRA `(.L_x_2215) ;  /* 0x00000af000000947 */ /* 0x000fea0003800000 */
[----:B------:R-:W-:Y:S02]  /*1eed0*/  IADD3 R6, R211, R10, RZ ;  /* 0x0000000ad3067210 */ /* 0x000fe40007ffe0ff */
[----:B------:R-:W-:Y:S02]  /*1eee0*/  MOV R209, RZ ;  /* 0x000000ff00d17202 */ /* 0x000fe40000000f00 */
[----:B------:R-:W-:Y:S02]  /*1eef0*/  ISETP.GE.OR P0, PT, R6, c[0x0][0x53c], !P6 ;  /* 0x00014f0006007a0c */ /* 0x000fe40007706670 */
[----:B------:R-:W-:-:S11]  /*1ef00*/  MOV R2, RZ ;  /* 0x000000ff00027202 */ /* 0x000fd60000000f00 */
[----:B--2---:R-:W-:Y:S02]  /*1ef10*/  @!P0 MOV R4, 0x4 ;  /* 0x0000000400048802 */ /* 0x004fe40000000f00 */
        /* <DEDUP_REMOVED lines=8> */
.L_x_2255:
        /* <DEDUP_REMOVED lines=16> */
.L_x_2256:
[----:B--2---:R-:W-:-:S05]  /*1f0a0*/  IMAD R3, R3, c[0x0][0x538], RZ ;  /* 0x00014e0003037a24 */ /* 0x004fca00078e02ff */
[----:B------:R-:W-:-:S04]  /*1f0b0*/  IADD3 R208, R3, R208, RZ ;  /* 0x000000d003d07210 */ /* 0x000fc80007ffe0ff */
[----:B------:R-:W-:-:S13]  /*1f0c0*/  ISETP.GT.AND P0, PT, R208, R0, PT ;  /* 0x00000000d000720c */ /* 0x000fda0003f04270 */
[----:B-1----:R-:W-:Y:S05]  /*1f0d0*/  @!P0 BRA `(.L_x_2218) ;  /* 0xfffffdc000008947 */ /* 0x002fea000383ffff */
.L_x_2214:
[----:B------:R-:W-:-:S05]  /*1f0e0*/  IADD3 R208, -R3, R208, RZ ;  /* 0x000000d003d07210 */ /* 0x000fca0007ffe1ff */
[----:B------:R-:W-:-:S05]  /*1f0f0*/  IMAD R3, R4, c[0x0][0x538], R208 ;  /* 0x00014e0004037a24 */ /* 0x000fca00078e02d0 */
[----:B------:R-:W-:Y:S01]  /*1f100*/  ISETP.GT.AND P0, PT, R3, R0, PT ;  /* 0x000000000300720c */ /* 0x000fe20003f04270 */
[----:B------:R-:W-:-:S12]  /*1f110*/  BRA.DIV ~URZ, `(.L_x_2219) ;  /* 0x00001bb27f007947 */ /* 0x000fd8000b800000 */
[----:B------:R-:W-:-:S04]  /*1f120*/  VOTE.ANY R3, PT, !P0 ;  /* 0x0000000000037806 */ /* 0x000fc800040e0100 */
.L_x_2257:
[----:B------:R-:W1:Y:S02]  /*1f130*/  POPC R6, R3 ;  /* 0x0000000300067309 */ /* 0x000e640000000000 */
[----:B-1----:R-:W-:Y:S01]  /*1f140*/  IADD3 R211, R6, R211, RZ ;  /* 0x000000d306d37210 */ /* 0x002fe20007ffe0ff */
[----:B------:R-:W-:Y:S05]  /*1f150*/  BRA.DIV ~URZ, `(.L_x_2220) ;  /* 0x00001bc27f007947 */ /* 0x000fea000b800000 */
[----:B------:R1:W3:Y:S04]  /*1f160*/  SHFL.IDX PT, R209, R209, R6, 0x1f ;  /* 0x00001f06d1d17589 */ /* 0x0002e800000e0000 */
[----:B------:R1:W4:Y:S02]  /*1f170*/  SHFL.IDX PT, R2, R2, R6, 0x1f ;  /* 0x00001f0602027589 */ /* 0x00032400000e0000 */
.L_x_2258:
[----:B------:R-:W-:Y:S01]  /*1f180*/  ISETP.NE.AND P0, PT, R3, RZ, PT ;  /* 0x000000ff0300720c */ /* 0x000fe20003f05270 */
[----:B------:R-:W-:-:S12]  /*1f190*/  BSSY B0, `(.L_x_2221) ;  /* 0x0000005000007945 */ /* 0x000fd80003800000 */
[----:B------:R-:W-:Y:S05]  /*1f1a0*/  @!P0 BRA `(.L_x_2222) ;  /* 0x0000003000008947 */ /* 0x000fea0003800000 */
[----:B------:R-:W-:Y:S01]  /*1f1b0*/  IADD3 R5, R6, -0x1, RZ ;  /* 0xffffffff06057810 */ /* 0x000fe20007ffe0ff */
[----:B------:R-:W-:Y:S05]  /*1f1c0*/  BRA.DIV ~URZ, `(.L_x_2223) ;  /* 0x00001c227f007947 */ /* 0x000fea000b800000 */
[----:B------:R1:W2:Y:S02]  /*1f1d0*/  SHFL.IDX PT, R5, R4, R5, 0x1f ;  /* 0x00001f0504057589 */ /* 0x0002a400000e0000 */
.L_x_2222:
[----:B------:R-:W-:Y:S05]  /*1f1e0*/  BSYNC B0 ;  /* 0x0000000000007941 */ /* 0x000fea0003800000 */
.L_x_2221:
[----:B----4-:R-:W-:Y:S01]  /*1f1f0*/  ISETP.NE.AND P0, PT, R2, 0x1, PT ;  /* 0x000000010200780c */ /* 0x010fe20003f05270 */
[----:B--2---:R-:W-:Y:S01]  /*1f200*/  IMAD R208, R5, c[0x0][0x538], R208 ;  /* 0x00014e0005d07a24 */ /* 0x004fe200078e02d0 */
[----:B------:R-:W-:Y:S04]  /*1f210*/  BSSY B0, `(.L_x_2224) ;  /* 0x0000077000007945 */ /* 0x000fe80003800000 */
[----:B------:R-:W-:-:S07]  /*1f220*/  IADD3 R5, -R208, R0, RZ ;  /* 0x00000000d0057210 */ /* 0x000fce0007ffe1ff */
[----:B------:R-:W-:Y:S05]  /*1f230*/  @!P0 BRA `(.L_x_2225) ;  /* 0x0000037000008947 */ /* 0x000fea0003800000 */
[----:B-1-3--:R-:W-:Y:S02]  /*1f240*/  IABS R6, R209 ;  /* 0x000000d100067213 */ /* 0x00afe40000000000 */
[----:B------:R-:W-:Y:S02]  /*1f250*/  IABS R7, R2 ;  /* 0x0000000200077213 */ /* 0x000fe40000000000 */
[----:B------:R-:W1:Y:S01]  /*1f260*/  I2F.RP R12, R6 ;  /* 0x00000006000c7306 */ /* 0x000e620000209400 */
[----:B------:R-:W-:Y:S02]  /*1f270*/  IABS R3, R5 ;  /* 0x0000000500037213 */ /* 0x000fe40000000000 */
[----:B------:R-:W-:-:S05]  /*1f280*/  IABS R0, R209 ;  /* 0x000000d100007213 */ /* 0x000fca0000000000 */
[----:B------:R-:W2:Y:S01]  /*1f290*/  I2F.RP R8, R7 ;  /* 0x0000000700087306 */ /* 0x000ea20000209400 */
[----:B------:R-:W-:-:S07]  /*1f2a0*/  IMAD.MOV R0, RZ, RZ, -R0 ;  /* 0x000000ffff007224 */ /* 0x000fce00078e0a00 */
        /* <DEDUP_REMOVED lines=9> */
[----:B------:R-:W-:-:S04]  /*1f340*/  IMAD.HI.U32 R4, R13, R4, R12 ;  /* 0x000000040d047227 */ /* 0x000fc800078e000c */
[----:B--2---:R-:W-:Y:S02]  /*1f350*/  IMAD.MOV.U32 R8, RZ, RZ, RZ ;  /* 0x000000ffff087224 */ /* 0x004fe400078e00ff */
[----:B------:R-:W-:-:S04]  /*1f360*/  IMAD.HI.U32 R4, R4, R3, RZ ;  /* 0x0000000304047227 */ /* 0x000fc800078e00ff */
[----:B------:R-:W-:-:S05]  /*1f370*/  IMAD R0, R4, R0, R3 ;  /* 0x0000000004007224 */ /* 0x000fca00078e0203 */
[----:B------:R-:W-:-:S13]  /*1f380*/  ISETP.GT.U32.AND P0, PT, R6, R0, PT ;  /* 0x000000000600720c */ /* 0x000fda0003f04070 */
[----:B------:R-:W-:Y:S01]  /*1f390*/  @!P0 IMAD.IADD R0, R0, 0x1, -R6 ;  /* 0x0000000100008824 */ /* 0x000fe200078e0a06 */
[----:B------:R-:W-:Y:S02]  /*1f3a0*/  @!P0 IADD3 R4, R4, 0x1, RZ ;  /* 0x0000000104048810 */ /* 0x000fe40007ffe0ff */
[----:B------:R-:W-:Y:S02]  /*1f3b0*/  ISETP.NE.AND P0, PT, R209, RZ, PT ;  /* 0x000000ffd100720c */ /* 0x000fe40003f05270 */
[----:B------:R-:W-:Y:S01]  /*1f3c0*/  ISETP.GE.U32.AND P2, PT, R0, R6, PT ;  /* 0x000000060000720c */ /* 0x000fe20003f46070 */
[----:B---3--:R-:W-:Y:S01]  /*1f3d0*/  IMAD.MOV R6, RZ, RZ, -R9 ;  /* 0x000000ffff067224 */ /* 0x008fe200078e0a09 */
        /* <DEDUP_REMOVED lines=29> */
.L_x_2225:
[----:B------:R-:W-:-:S04]  /*1f5b0*/  IMAD.MOV.U32 R0, RZ, RZ, 0x4 ;  /* 0x00000004ff007424 */ /* 0x000fc800078e00ff */
[----:B------:R-:W-:-:S06]  /*1f5c0*/  IMAD.WIDE R2, R211, R0, c[0x0][0x590] ;  /* 0x00016400d3027625 */ /* 0x000fcc00078e0200 */
[----:B------:R-:W2:Y:S01]  /*1f5d0*/  LDG.E R3, [R2.64] ;  /* 0x0000000802037981 */ /* 0x000ea2000c1e1900 */
        /* <DEDUP_REMOVED lines=31> */
[----:B------:R-:W-:Y:S01]  /*1f7d0*/  IABS R7, R3 ;  /* 0x0000000300077213 */ /* 0x000fe20000000000 */
[----:B------:R-:W-:Y:S01]  /*1f7e0*/  IMAD.MOV R210, RZ, RZ, -R3 ;  /* 0x000000ffffd27224 */ /* 0x000fe200078e0a03 */
[----:B------:R-:W-:Y:S02]  /*1f7f0*/  IADD3 R4, R4, 0x1000000, R5 ;  /* 0x0100000004047810 */ /* 0x000fe40007ffe005 */
[----:B------:R-:W1:Y:S08]  /*1f800*/  I2F.RP R8, R7 ;  /* 0x0000000700087306 */ /* 0x000e700000209400 */
[----:B-1----:R-:W1:Y:S02]  /*1f810*/  MUFU.RCP R8, R8 ;  /* 0x0000000800087308 */ /* 0x002e640000001000 */
[----:B-1----:R-:W-:-:S06]  /*1f820*/  IADD3 R8, R8, 0xffffffe, RZ ;  /* 0x0ffffffe08087810 */ /* 0x002fcc0007ffe0ff */
[----:B------:R-:W1:Y:S02]  /*1f830*/  F2I.FTZ.U32.TRUNC.NTZ R9, R8 ;  /* 0x0000000800097305 */ /* 0x000e64000021f000 */
[----:B-1----:R-:W-:Y:S02]  /*1f840*/  IMAD.MOV R0, RZ, RZ, -R9 ;  /* 0x000000ffff007224 */ /* 0x002fe400078e0a09 */
[----:B------:R-:W-:Y:S02]  /*1f850*/  IMAD.MOV.U32 R8, RZ, RZ, RZ ;  /* 0x000000ffff087224 */ /* 0x000fe400078e00ff */
        /* <DEDUP_REMOVED lines=16> */
[----:B------:R-:W-:Y:S02]  /*1f960*/  IMAD R210, R6, R210, R4 ;  /* 0x000000d206d27224 */ /* 0x000fe400078e0204 */
[----:B------:R-:W-:Y:S02]  /*1f970*/  IMAD.MOV.U32 R3, RZ, RZ, R6 ;  /* 0x000000ffff037224 */ /* 0x000fe400078e0006 */
.L_x_2226:
[----:B------:R-:W-:Y:S05]  /*1f980*/  BSYNC B0 ;  /* 0x0000000000007941 */ /* 0x000fea0003800000 */
.L_x_2224:
[----:B------:R-:W-:-:S04]  /*1f990*/  LOP3.LUT R3, RZ, R3, RZ, 0x33, !PT ;  /* 0x00000003ff037212 */ /* 0x000fc800078e33ff */
[----:B------:R-:W-:Y:S01]  /*1f9a0*/  IADD3 R209, R3, R209, RZ ;  /* 0x000000d103d17210 */ /* 0x000fe20007ffe0ff */
[----:B------:R-:W-:Y:S05]  /*1f9b0*/  BRA `(.L_x_2227) ;  /* 0x0000004000007947 */ /* 0x000fea0003800000 */
.L_x_2215:
[----:B------:R-:W-:Y:S01]  /*1f9c0*/  IMAD.MOV.U32 R208, RZ, RZ, R0 ;  /* 0x000000ffffd07224 */ /* 0x000fe200078e0000 */
[----:B------:R-:W-:Y:S01]  /*1f9d0*/  MOV R210, RZ ;  /* 0x000000ff00d27202 */ /* 0x000fe20000000f00 */
[----:B------:R-:W-:Y:S01]  /*1f9e0*/  IMAD.MOV.U32 R209, RZ, RZ, RZ ;  /* 0x000000ffffd17224 */ /* 0x000fe200078e00ff */
[----:B------:R-:W-:Y:S02]  /*1f9f0*/  MOV R211, c[0x0][0x53c] ;  /* 0x00014f0000d37a02 */ /* 0x000fe40000000f00 */
.L_x_2227:
[----:B------:R-:W-:Y:S05]  /*1fa00*/  BSYNC B1 ;  /* 0x0000000000017941 */ /* 0x000fea0003800000 */
.L_x_2213:
[----:B------:R-:W-:Y:S01]  /*1fa10*/  WARPSYNC 0xffffffff ;  /* 0xffffffff00007948 */ /* 0x000fe20003800000 */
[----:B------:R-:W-:Y:S01]  /*1fa20*/  BAR.SYNC.DEFER_BLOCKING 0x4, 0x100 ;  /* 0x0104000000007b1d */ /* 0x000fe20000010000 */
[----:B------:R-:W-:-:S13]  /*1fa30*/  ISETP.NE.AND P0, PT, R10, RZ, PT ;  /* 0x000000ff0a00720c */ /* 0x000fda0003f05270 */
[----:B------:R1:W-:Y:S04]  /*1fa40*/  @!P0 STS.128 [0xe100], R208 ;  /* 0x00e100d0ff008388 */ /* 0x0003e80000000c00 */
[----:B------:R-:W-:Y:S06]  /*1fa50*/  BAR.ARV 0x5, 0x100 ;  /* 0x0144000000007b1d */ /* 0x000fec0000002000 */
.L_x_2208:
[----:B----4-:R-:W-:-:S13]  /*1fa60*/  ISETP.GE.AND P0, PT, R211, c[0x0][0x53c], PT ;  /* 0x00014f00d3007a0c */ /* 0x010fda0003f06270 */
[----:B-123--:R-:W-:Y:S01]  /*1fa70*/  @P0 CALL.REL.NOINC `(.L_x_2228) ;  /* 0x0000001000000944 */ /* 0x00efe20003c00000 */
[----:B------:R-:W-:Y:S05]  /*1fa80*/  BRA `(.L_x_2229) ;  /* 0xfffe1b2000007947 */ /* 0x000fea000383ffff */
.L_x_2228:
[----:B------:R-:W-:Y:S05]  /*1fa90*/  EXIT ;  /* 0x000000000000794d */ /* 0x000fea0003800000 */
.L_x_2019:
[----:B------:R-:W-:Y:S02]  /*1faa0*/  MOV R4, 0x1 ;  /* 0x0000000100047802 */ /* 0x000fe40000000f00 */
[----:B------:R-:W-:Y:S02]  /*1fab0*/  MOV R3, 0x1fad0 ;  /* 0x0001fad000037802 */ /* 0x000fe40000000f00 */
[----:B------:R-:W-:Y:S05]  /*1fac0*/  CALL.REL.NOINC `($__internal_44_$__cuda_sm70_shflsync_up_p) ;  /* 0x0000143000007944 */ /* 0x000fea0003c00000 */
[----:B--2---:R-:W-:Y:S01]  /*1fad0*/  MOV R3, R4 ;  /* 0x0000000400037202 */ /* 0x004fe20000000f00 */
[----:B-1----:R-:W-:Y:S05]  /*1fae0*/  BRA `(.L_x_2230) ;  /* 0xfffe098000007947 */ /* 0x002fea000383ffff */
.L_x_2020:
[----:B------:R-:W-:Y:S02]  /*1faf0*/  MOV R4, 0x2 ;  /* 0x0000000200047802 */ /* 0x000fe40000000f00 */
[----:B------:R-:W-:Y:S02]  /*1fb00*/  MOV R3, 0x1fb20 ;  /* 0x0001fb2000037802 */ /* 0x000fe40000000f00 */
[----:B------:R-:W-:Y:S05]  /*1fb10*/  CALL.REL.NOINC `($__internal_44_$__cuda_sm70_shflsync_up_p) ;  /* 0x000013e000007944 */ /* 0x000fea0003c00000 */
[----:B--2---:R-:W-:Y:S02]  /*1fb20*/  SEL R4, R4, RZ, P4 ;  /* 0x000000ff04047207 */ /* 0x004fe40002000000 */
[----:B------:R-:W-:-:S03]  /*1fb30*/  MOV R3, 0x1fb70 ;  /* 0x0001fb7000037802 */ /* 0x000fc60000000f00 */
[----:B-1----:R-:W-:Y:S02]  /*1fb40*/  IMAD.IADD R6, R6, 0x1, R4 ;  /* 0x0000000106067824 */ /* 0x002fe400078e0204 */
[----:B------:R-:W-:Y:S02]  /*1fb50*/  IMAD.MOV.U32 R4, RZ, RZ, 0x4 ;  /* 0x00000004ff047424 */ /* 0x000fe400078e00ff */
        /* <DEDUP_REMOVED lines=11> */
[----:B--2---:R-:W-:Y:S01]  /*1fc10*/  SEL R4, R4, RZ, P1 ;  /* 0x000000ff04047207 */ /* 0x004fe20000800000 */
[----:B------:R-:W-:Y:S01]  /*1fc20*/  IMAD.MOV.U32 R68, RZ, RZ, 0x1f ;  /* 0x0000001fff447424 */ /* 0x000fe200078e00ff */
[----:B------:R-:W-:Y:S02]  /*1fc30*/  MOV R67, 0x1f ;  /* 0x0000001f00437802 */ /* 0x000fe40000000f00 */
[----:B------:R-:W-:Y:S01]  /*1fc40*/  MOV R66, 0x1fc80 ;  /* 0x0001fc8000427802 */ /* 0x000fe20000000f00 */
[----:B------:R-:W-:-:S04]  /*1fc50*/  IMAD.IADD R4, R6, 0x1, R4 ;  /* 0x0000000106047824 */ /* 0x000fc800078e0204 */
[----:B------:R-:W-:Y:S02]  /*1fc60*/  IMAD.MOV.U32 R69, RZ, RZ, R4 ;  /* 0x000000ffff457224 */ /* 0x000fe400078e0004 */
[----:B-1----:R-:W-:Y:S05]  /*1fc70*/  CALL.REL.NOINC `($__internal_43_$__cuda_sm70_shflsync_idx_p) ;  /* 0x0000123000007944 */ /* 0x002fea0003c00000 */
[----:B------:R-:W-:Y:S05]  /*1fc80*/  BRA `(.L_x_2231) ;  /* 0xfffe08e000007947 */ /* 0x000fea000383ffff */
.L_x_2022:
[----:B------:R-:W-:Y:S02]  /*1fc90*/  SEL R6, RZ, 0x1, P0 ;  /* 0x00000001ff067807 */ /* 0x000fe40000000000 */
[----:B------:R-:W-:Y:S02]  /*1fca0*/  MOV R3, 0x1fcc0 ;  /* 0x0001fcc000037802 */ /* 0x000fe40000000f00 */
[----:B------:R-:W-:Y:S05]  /*1fcb0*/  CALL.REL.NOINC `($__internal_45_$__cuda_sm70_votesync_ballot) ;  /* 0x0000129000007944 */ /* 0x000fea0003c00000 */
[----:B------:R-:W-:Y:S05]  /*1fcc0*/  BRA `(.L_x_2232) ;  /* 0xfffe093000007947 */ /* 0x000fea000383ffff */
.L_x_2023:
[----:B------:R-:W-:Y:S01]  /*1fcd0*/  IMAD.MOV.U32 R69, RZ, RZ, R7 ;  /* 0x000000ffff457224 */ /* 0x000fe200078e0007 */
[----:B------:R-:W-:Y:S01]  /*1fce0*/  MOV R68, R3 ;  /* 0x0000000300447202 */ /* 0x000fe20000000f00 */
[----:B------:R-:W-:Y:S01]  /*1fcf0*/  IMAD.MOV.U32 R67, RZ, RZ, 0x1f ;  /* 0x0000001fff437424 */ /* 0x000fe200078e00ff */
[----:B------:R-:W-:Y:S02]  /*1fd00*/  MOV R66, 0x1fd20 ;  /* 0x0001fd2000427802 */ /* 0x000fe40000000f00 */
[----:B------:R-:W-:Y:S05]  /*1fd10*/  CALL.REL.NOINC `($__internal_43_$__cuda_sm70_shflsync_idx_p) ;  /* 0x0000119000007944 */ /* 0x000fea0003c00000 */
[----:B------:R-:W-:Y:S01]  /*1fd20*/  IMAD.MOV.U32 R7, RZ, RZ, R67 ;  /* 0x000000ffff077224 */ /* 0x000fe200078e0043 */
[----:B------:R-:W-:Y:S01]  /*1fd30*/  MOV R69, R5 ;  /* 0x0000000500457202 */ /* 0x000fe20000000f00 */
[----:B------:R-:W-:Y:S01]  /*1fd40*/  IMAD.MOV.U32 R8, RZ, RZ, RZ ;  /* 0x000000ffff087224 */ /* 0x000fe200078e00ff */
[----:B------:R-:W-:Y:S01]  /*1fd50*/  MOV R68, R3 ;  /* 0x0000000300447202 */ /* 0x000fe20000000f00 */
[----:B------:R-:W-:Y:S01]  /*1fd60*/  IMAD.MOV.U32 R67, RZ, RZ, 0x1f ;  /* 0x0000001fff437424 */ /* 0x000fe200078e00ff */
[----:B------:R-:W-:-:S02]  /*1fd70*/  MOV R66, 0x1fd90 ;  /* 0x0001fd9000427802 */ /* 0x000fc40000000f00 */
[----:B------:R-:W-:Y:S05]  /*1fd80*/  CALL.REL.NOINC `($__internal_43_$__cuda_sm70_shflsync_idx_p) ;  /* 0x0000112000007944 */ /* 0x000fea0003c00000 */
[----:B------:R-:W-:Y:S01]  /*1fd90*/  MOV R5, R67 ;  /* 0x0000004300057202 */ /* 0x000fe20000000f00 */
[----:B------:R-:W-:Y:S05]  /*1fda0*/  BRA `(.L_x_2233) ;  /* 0xfffe08b000007947 */ /* 0x000fea000383ffff */
.L_x_2026:
[----:B------:R-:W-:Y:S01]  /*1fdb0*/  IMAD.MOV.U32 R69, RZ, RZ, R4 ;  /* 0x000000ffff457224 */ /* 0x000fe200078e0004 */
[----:B------:R-:W-:Y:S01]  /*1fdc0*/  MOV R68, R3 ;  /* 0x0000000300447202 */ /* 0x000fe20000000f00 */
[----:B------:R-:W-:Y:S01]  /*1fdd0*/  IMAD.MOV.U32 R67, RZ, RZ, 0x1f ;  /* 0x0000001fff437424 */ /* 0x000fe200078e00ff */
[----:B------:R-:W-:-:S02]  /*1fde0*/  MOV R66, 0x1fe00 ;  /* 0x0001fe0000427802 */ /* 0x000fc40000000f00 */
[----:B--23--:R-:W-:Y:S05]  /*1fdf0*/  CALL.REL.NOINC `($__internal_43_$__cuda_sm70_shflsync_idx_p) ;  /* 0x000010b000007944 */ /* 0x00cfea0003c00000 */
[----:B------:R-:W-:Y:S01]  /*1fe00*/  MOV R8, R67 ;  /* 0x0000004300087202 */ /* 0x000fe20000000f00 */
[----:B------:R-:W-:Y:S05]  /*1fe10*/  BRA `(.L_x_2025) ;  /* 0xfffe08a000007947 */ /* 0x000fea000383ffff */
.L_x_2167:
[----:B------:R-:W-:Y:S01]  /*1fe20*/  IMAD.MOV.U32 R7, RZ, RZ, R243 ;  /* 0x000000ffff077224 */ /* 0x000fe200078e00f3 */
[----:B------:R-:W-:-:S02]  /*1fe30*/  MOV R6, 0x2 ;  /* 0x0000000200067802 */ /* 0x000fc40000000f00 */
[----:B------:R-:W-:Y:S02]  /*1fe40*/  MOV R5, 0x1fe60 ;  /* 0x0001fe6000057802 */ /* 0x000fe40000000f00 */
[----:B------:R-:W-:Y:S05]  /*1fe50*/  CALL.REL.NOINC `($__internal_42_$__cuda_sm70_shflsync_bfly_p) ;  /* 0x0000100000007944 */ /* 0x000fea0003c00000 */
[----:B--2---:R-:W-:Y:S01]  /*1fe60*/  MOV R2, R6 ;  /* 0x0000000600027202 */ /* 0x004fe20000000f00 */
[----:B-1----:R-:W-:Y:S05]  /*1fe70*/  BRA `(.L_x_2234) ;  /* 0xffffbbf000007947 */ /* 0x002fea000383ffff */
.L_x_2168:
[----:B------:R-:W-:Y:S01]  /*1fe80*/  IMAD.MOV.U32 R7, RZ, RZ, R2 ;  /* 0x000000ffff077224 */ /* 0x000fe200078e0002 */
[----:B------:R-:W-:Y:S02]  /*1fe90*/  MOV R6, 0x1 ;  /* 0x0000000100067802 */ /* 0x000fe40000000f00 */
[----:B------:R-:W-:Y:S02]  /*1fea0*/  MOV R5, 0x1fec0 ;  /* 0x0001fec000057802 */ /* 0x000fe40000000f00 */
[----:B-1----:R-:W-:Y:S05]  /*1feb0*/  CALL.REL.NOINC `($__internal_42_$__cuda_sm70_shflsync_bfly_p) ;  /* 0x00000fa000007944 */ /* 0x002fea0003c00000 */
[----:B--2---:R-:W-:Y:S01]  /*1fec0*/  FADD.FTZ R2, R2, R6 ;  /* 0x0000000602027221 */ /* 0x004fe20000010000 */
[----:B-1----:R-:W-:Y:S02]  /*1fed0*/  MOV R7, R242 ;  /* 0x000000f200077202 */ /* 0x002fe40000000f00 */
[----:B------:R-:W-:Y:S02]  /*1fee0*/  MOV R6, 0x2 ;  /* 0x0000000200067802 */ /* 0x000fe40000000f00 */
[----:B------:R-:W-:Y:S02]  /*1fef0*/  MOV R5, 0x1ff10 ;  /* 0x0001ff1000057802 */ /* 0x000fe40000000f00 */
[----:B------:R-:W-:Y:S05]  /*1ff00*/  CALL.REL.NOINC `($__internal_42_$__cuda_sm70_shflsync_bfly_p) ;  /* 0x00000f5000007944 */ /* 0x000fea0003c00000 */
[----:B--2---:R-:W-:Y:S01]  /*1ff10*/  FADD.FTZ R242, R242, R6 ;  /* 0x00000006f2f27221 */ /* 0x004fe20000010000 */
[----:B------:R-:W-:-:S02]  /*1ff20*/  MOV R6, 0x1 ;  /* 0x0000000100067802 */ /* 0x000fc40000000f00 */
[----:B------:R-:W-:Y:S02]  /*1ff30*/  MOV R5, 0x1ff60 ;  /* 0x0001ff6000057802 */ /* 0x000fe40000000f00 */
[----:B-1----:R-:W-:Y:S02]  /*1ff40*/  MOV R7, R242 ;  /* 0x000000f200077202 */ /* 0x002fe40000000f00 */
[----:B------:R-:W-:Y:S05]  /*1ff50*/  CALL.REL.NOINC `($__internal_42_$__cuda_sm70_shflsync_bfly_p) ;  /* 0x00000f0000007944 */ /* 0x000fea0003c00000 */
[----:B--2---:R-:W-:Y:S01]  /*1ff60*/  MOV R10, R6 ;  /* 0x00000006000a7202 */ /* 0x004fe20000000f00 */
[----:B-1----:R-:W-:Y:S05]  /*1ff70*/  BRA `(.L_x_2235) ;  /* 0xffffbb6000007947 */ /* 0x002fea000383ffff */
.L_x_2175:
[----:B--234-:R-:W-:Y:S01]  /*1ff80*/  IMAD.MOV.U32 R69, RZ, RZ, R2 ;  /* 0x000000ffff457224 */ /* 0x01cfe200078e0002 */
[----:B------:R-:W-:Y:S01]  /*1ff90*/  MOV R68, RZ ;  /* 0x000000ff00447202 */ /* 0x000fe20000000f00 */
[----:B------:R-:W-:Y:S01]  /*1ffa0*/  IMAD.MOV.U32 R67, RZ, RZ, 0x181f ;  /* 0x0000181fff437424 */ /* 0x000fe200078e00ff */
[----:B------:R-:W-:Y:S02]  /*1ffb0*/  MOV R66, 0x1ffd0 ;  /* 0x0001ffd000427802 */ /* 0x000fe40000000f00 */
[----:B-1----:R-:W-:Y:S05]  /*1ffc0*/  CALL.REL.NOINC `($__internal_43_$__cuda_sm70_shflsync_idx_p) ;  /* 0x00000ee000007944 */ /* 0x002fea0003c00000 */
[----:B------:R-:W-:Y:S01]  /*1ffd0*/  MOV R3, R67 ;  /* 0x0000004300037202 */ /* 0x000fe20000000f00 */
[----:B------:R-:W-:Y:S05]  /*1ffe0*/  BRA `(.L_x_2236) ;  /* 0xffffcfc000007947 */ /* 0x000fea000383ffff */
.L_x_2176:
[----:B------:R-:W-:Y:S01]  /*1fff0*/  IMAD.MOV.U32 R69, RZ, RZ, R0 ;  /* 0x000000ffff457224 */ /* 0x000fe200078e0000 */
[----:B------:R-:W-:Y:S01]  /*20000*/  MOV R68, RZ ;  /* 0x000000ff00447202 */ /* 0x000fe20000000f00 */
[----:B------:R-:W-:Y:S01]  /*20010*/  IMAD.MOV.U32 R67, RZ, RZ, 0x181f ;  /* 0x0000181fff437424 */ /* 0x000fe200078e00ff */
[----:B------:R-:W-:-:S02]  /*20020*/  MOV R66, 0x20040 ;  /* 0x0002004000427802 */ /* 0x000fc40000000f00 */
[----:B-123--:R-:W-:Y:S05]  /*20030*/  CALL.REL.NOINC `($__internal_43_$__cuda_sm70_shflsync_idx_p) ;  /* 0x00000e7000007944 */ /* 0x00efea0003c00000 */
[----:B------:R-:W-:Y:S01]  /*20040*/  MOV R8, R67 ;  /* 0x0000004300087202 */ /* 0x000fe20000000f00 */
[----:B------:R-:W-:Y:S05]  /*20050*/  BRA `(.L_x_2237) ;  /* 0xffffcf7000007947 */ /* 0x000fea000383ffff */
.L_x_2179:
[----:B------:R-:W-:Y:S01]  /*20060*/  IMAD.MOV.U32 R69, RZ, RZ, R2 ;  /* 0x000000ffff457224 */ /* 0x000fe200078e0002 */
[----:B------:R-:W-:Y:S01]  /*20070*/  MOV R68, 0x1 ;  /* 0x0000000100447802 */ /* 0x000fe20000000f00 */
[----:B------:R-:W-:Y:S01]  /*20080*/  IMAD.MOV.U32 R67, RZ, RZ, 0x181f ;  /* 0x0000181fff437424 */ /* 0x000fe200078e00ff */
[----:B------:R-:W-:-:S02]  /*20090*/  MOV R66, 0x200b0 ;  /* 0x000200b000427802 */ /* 0x000fc40000000f00 */
[----:B-1234-:R-:W-:Y:S05]  /*200a0*/  CALL.REL.NOINC `($__internal_43_$__cuda_sm70_shflsync_idx_p) ;  /* 0x00000e0000007944 */ /* 0x01efea0003c00000 */
[----:B------:R-:W-:Y:S01]  /*200b0*/  IMAD.MOV.U32 R3, RZ, RZ, R67 ;  /* 0x000000ffff037224 */ /* 0x000fe200078e0043 */
[----:B------:R-:W-:Y:S01]  /*200c0*/  MOV R68, 0x1 ;  /* 0x0000000100447802 */ /* 0x000fe20000000f00 */
[----:B------:R-:W-:Y:S01]  /*200d0*/  IMAD.MOV.U32 R69, RZ, RZ, R0 ;  /* 0x000000ffff457224 */ /* 0x000fe200078e0000 */
[----:B------:R-:W-:-:S02]  /*200e0*/  MOV R67, 0x181f ;  /* 0x0000181f00437802 */ /* 0x000fc40000000f00 */
[----:B------:R-:W-:Y:S02]  /*200f0*/  MOV R66, 0x20110 ;  /* 0x0002011000427802 */ /* 0x000fe40000000f00 */
[----:B------:R-:W-:Y:S05]  /*20100*/  CALL.REL.NOINC `($__internal_43_$__cuda_sm70_shflsync_idx_p) ;  /* 0x00000da000007944 */ /* 0x000fea0003c00000 */
[----:B------:R-:W-:Y:S01]  /*20110*/  MOV R9, R67 ;  /* 0x0000004300097202 */ /* 0x000fe20000000f00 */
[----:B------:R-:W-:Y:S05]  /*20120*/  BRA `(.L_x_2238) ;  /* 0xffffcf9000007947 */ /* 0x000fea000383ffff */
.L_x_2182:
[----:B------:R-:W-:Y:S01]  /*20130*/  IMAD.MOV.U32 R69, RZ, RZ, R2 ;  /* 0x000000ffff457224 */ /* 0x000fe200078e0002 */
[----:B------:R-:W-:Y:S01]  /*20140*/  MOV R68, 0x2 ;  /* 0x0000000200447802 */ /* 0x000fe20000000f00 */
[----:B------:R-:W-:Y:S01]  /*20150*/  IMAD.MOV.U32 R67, RZ, RZ, 0x181f ;  /* 0x0000181fff437424 */ /* 0x000fe200078e00ff */
[----:B------:R-:W-:Y:S02]  /*20160*/  MOV R66, 0x20180 ;  /* 0x0002018000427802 */ /* 0x000fe40000000f00 */
[----:B-1234-:R-:W-:Y:S05]  /*20170*/  CALL.REL.NOINC `($__internal_43_$__cuda_sm70_shflsync_idx_p) ;  /* 0x00000d3000007944 */ /* 0x01efea0003c00000 */
[----:B------:R-:W-:Y:S01]  /*20180*/  MOV R3, R67 ;  /* 0x0000004300037202 */ /* 0x000fe20000000f00 */
[----:B------:R-:W-:Y:S05]  /*20190*/  BRA `(.L_x_2239) ;  /* 0xffffd01000007947 */ /* 0x000fea000383ffff */
.L_x_2183:
[----:B------:R-:W-:Y:S01]  /*201a0*/  IMAD.MOV.U32 R69, RZ, RZ, R0 ;  /* 0x000000ffff457224 */ /* 0x000fe200078e0000 */
[----:B------:R-:W-:Y:S01]  /*201b0*/  MOV R68, 0x2 ;  /* 0x0000000200447802 */ /* 0x000fe20000000f00 */
[----:B------:R-:W-:Y:S01]  /*201c0*/  IMAD.MOV.U32 R67, RZ, RZ, 0x181f ;  /* 0x0000181fff437424 */ /* 0x000fe200078e00ff */
[----:B------:R-:W-:Y:S02]  /*201d0*/  MOV R66, 0x201f0 ;  /* 0x000201f000427802 */ /* 0x000fe40000000f00 */
[----:B-1234-:R-:W-:Y:S05]  /*201e0*/  CALL.REL.NOINC `($__internal_43_$__cuda_sm70_shflsync_idx_p) ;  /* 0x00000cc000007944 */ /* 0x01efea0003c00000 */
[----:B------:R-:W-:Y:S01]  /*201f0*/  MOV R9, R67 ;  /* 0x0000004300097202 */ /* 0x000fe20000000f00 */
[----:B------:R-:W-:Y:S05]  /*20200*/  BRA `(.L_x_2240) ;  /* 0xffffcfc000007947 */ /* 0x000fea000383ffff */
.L_x_2186:
        /* <DEDUP_REMOVED lines=13> */
.L_x_2188:
[----:B------:R-:W-:Y:S01]  /*202e0*/  IMAD.MOV.U32 R69, RZ, RZ, R64 ;  /* 0x000000ffff457224 */ /* 0x000fe200078e0040 */
[----:B------:R-:W-:Y:S01]  /*202f0*/  MOV R68, RZ ;  /* 0x000000ff00447202 */ /* 0x000fe20000000f00 */
[----:B------:R-:W-:Y:S01]  /*20300*/  IMAD.MOV.U32 R67, RZ, RZ, 0x1c1f ;  /* 0x00001c1fff437424 */ /* 0x000fe200078e00ff */
[----:B------:R-:W-:Y:S02]  /*20310*/  MOV R66, 0x20330 ;  /* 0x0002033000427802 */ /* 0x000fe40000000f00 */
[----:B------:R-:W-:Y:S05]  /*20320*/  CALL.REL.NOINC `($__internal_43_$__cuda_sm70_shflsync_idx_p) ;  /* 0x00000b8000007944 */ /* 0x000fea0003c00000 */
[----:B------:R-:W-:Y:S01]  /*20330*/  MOV R70, R67 ;  /* 0x0000004300467202 */ /* 0x000fe20000000f00 */
[----:B------:R-:W-:Y:S05]  /*20340*/  BRA `(.L_x_2242) ;  /* 0xffffd26000007947 */ /* 0x000fea000383ffff */
.L_x_2189:
[----:B------:R-:W-:Y:S01]  /*20350*/  IMAD.MOV.U32 R69, RZ, RZ, R65 ;  /* 0x000000ffff457224 */ /* 0x000fe200078e0041 */
[----:B------:R-:W-:Y:S01]  /*20360*/  MOV R68, RZ ;  /* 0x000000ff00447202 */ /* 0x000fe20000000f00 */
[----:B------:R-:W-:Y:S01]  /*20370*/  IMAD.MOV.U32 R67, RZ, RZ, 0x1c1f ;  /* 0x00001c1fff437424 */ /* 0x000fe200078e00ff */
[----:B------:R-:W-:Y:S02]  /*20380*/  MOV R66, 0x203a0 ;  /* 0x000203a000427802 */ /* 0x000fe40000000f00 */
[----:B-12---:R-:W-:Y:S05]  /*20390*/  CALL.REL.NOINC `($__internal_43_$__cuda_sm70_shflsync_idx_p) ;  /* 0x00000b1000007944 */ /* 0x006fea0003c00000 */
[----:B------:R-:W-:Y:S01]  /*203a0*/  MOV R66, R67 ;  /* 0x0000004300427202 */ /* 0x000fe20000000f00 */
[----:B------:R-:W-:Y:S05]  /*203b0*/  BRA `(.L_x_2243) ;  /* 0xffffd21000007947 */ /* 0x000fea000383ffff */
.L_x_2192:
[----:B------:R-:W-:Y:S01]  /*203c0*/  IMAD.MOV.U32 R69, RZ, RZ, R64 ;  /* 0x000000ffff457224 */ /* 0x000fe200078e0040 */
[----:B------:R-:W-:Y:S01]  /*203d0*/  MOV R68, 0x1 ;  /* 0x0000000100447802 */ /* 0x000fe20000000f00 */
[----:B----4-:R-:W-:Y:S01]  /*203e0*/  IMAD.MOV.U32 R67, RZ, RZ, 0x1c1f ;  /* 0x00001c1fff437424 */ /* 0x010fe200078e00ff */
[----:B------:R-:W-:-:S02]  /*203f0*/  MOV R66, 0x20410 ;  /* 0x0002041000427802 */ /* 0x000fc40000000f00 */
[----:B-123--:R-:W-:Y:S05]  /*20400*/  CALL.REL.NOINC `($__internal_43_$__cuda_sm70_shflsync_idx_p) ;  /* 0x00000aa000007944 */ /* 0x00efea0003c00000 */
        /* <DEDUP_REMOVED lines=8> */
.L_x_2196:
[----:B------:R-:W-:Y:S01]  /*20490*/  IMAD.MOV.U32 R69, RZ, RZ, R3 ;  /* 0x000000ffff457224 */ /* 0x000fe200078e0003 */
[----:B------:R-:W-:Y:S01]  /*204a0*/  MOV R68, RZ ;  /* 0x000000ff00447202 */ /* 0x000fe20000000f00 */
[----:B------:R-:W-:Y:S01]  /*204b0*/  IMAD.MOV.U32 R67, RZ, RZ, 0x181f ;  /* 0x0000181fff437424 */ /* 0x000fe200078e00ff */
[----:B------:R-:W-:Y:S02]  /*204c0*/  MOV R66, 0x204e0 ;  /* 0x000204e000427802 */ /* 0x000fe40000000f00 */
[----:B--2---:R-:W-:Y:S05]  /*204d0*/  CALL.REL.NOINC `($__internal_43_$__cuda_sm70_shflsync_idx_p) ;  /* 0x000009d000007944 */ /* 0x004fea0003c00000 */
[----:B------:R-:W-:Y:S01]  /*204e0*/  MOV R4, R67 ;  /* 0x0000004300047202 */ /* 0x000fe20000000f00 */
[----:B------:R-:W-:Y:S05]  /*204f0*/  BRA `(.L_x_2245) ;  /* 0xffffe27000007947 */ /* 0x000fea000383ffff */
.L_x_2197:
[----:B------:R-:W-:Y:S01]  /*20500*/  IMAD.MOV.U32 R69, RZ, RZ, R2 ;  /* 0x000000ffff457224 */ /* 0x000fe200078e0002 */
[----:B------:R-:W-:Y:S01]  /*20510*/  MOV R68, RZ ;  /* 0x000000ff00447202 */ /* 0x000fe20000000f00 */
[----:B------:R-:W-:Y:S01]  /*20520*/  IMAD.MOV.U32 R67, RZ, RZ, 0x181f ;  /* 0x0000181fff437424 */ /* 0x000fe200078e00ff */
[----:B------:R-:W-:Y:S02]  /*20530*/  MOV R66, 0x20550 ;  /* 0x0002055000427802 */ /* 0x000fe40000000f00 */
[----:B-123--:R-:W-:Y:S05]  /*20540*/  CALL.REL.NOINC `($__internal_43_$__cuda_sm70_shflsync_idx_p) ;  /* 0x0000096000007944 */ /* 0x00efea0003c00000 */
[----:B------:R-:W-:Y:S01]  /*20550*/  MOV R5, R67 ;  /* 0x0000004300057202 */ /* 0x000fe20000000f00 */
[----:B------:R-:W-:Y:S05]  /*20560*/  BRA `(.L_x_2246) ;  /* 0xffffe22000007947 */ /* 0x000fea000383ffff */
.L_x_2200:
        /* <DEDUP_REMOVED lines=13> */
.L_x_2203:
[----:B------:R-:W-:Y:S01]  /*20640*/  IMAD.MOV.U32 R69, RZ, RZ, R3 ;  /* 0x000000ffff457224 */ /* 0x000fe200078e0003 */
[----:B------:R-:W-:Y:S01]  /*20650*/  MOV R68, 0x2 ;  /* 0x0000000200447802 */ /* 0x000fe20000000f00 */
[----:B------:R-:W-:Y:S01]  /*20660*/  IMAD.MOV.U32 R67, RZ, RZ, 0x181f ;  /* 0x0000181fff437424 */ /* 0x000fe200078e00ff */
[----:B------:R-:W-:Y:S02]  /*20670*/  MOV R66, 0x20690 ;  /* 0x0002069000427802 */ /* 0x000fe40000000f00 */
[----:B-1234-:R-:W-:Y:S05]  /*20680*/  CALL.REL.NOINC `($__internal_43_$__cuda_sm70_shflsync_idx_p) ;  /* 0x0000082000007944 */ /* 0x01efea0003c00000 */
[----:B------:R-:W-:Y:S01]  /*20690*/  MOV R4, R67 ;  /* 0x0000004300047202 */ /* 0x000fe20000000f00 */
[----:B------:R-:W-:Y:S05]  /*206a0*/  BRA `(.L_x_2248) ;  /* 0xffffe2d000007947 */ /* 0x000fea000383ffff */
.L_x_2204:
[----:B------:R-:W-:Y:S01]  /*206b0*/  IMAD.MOV.U32 R69, RZ, RZ, R2 ;  /* 0x000000ffff457224 */ /* 0x000fe200078e0002 */
[----:B------:R-:W-:Y:S01]  /*206c0*/  MOV R68, 0x2 ;  /* 0x0000000200447802 */ /* 0x000fe20000000f00 */
[----:B------:R-:W-:Y:S01]  /*206d0*/  IMAD.MOV.U32 R67, RZ, RZ, 0x181f ;  /* 0x0000181fff437424 */ /* 0x000fe200078e00ff */
[----:B------:R-:W-:Y:S02]  /*206e0*/  MOV R66, 0x20700 ;  /* 0x0002070000427802 */ /* 0x000fe40000000f00 */
[----:B-1234-:R-:W-:Y:S05]  /*206f0*/  CALL.REL.NOINC `($__internal_43_$__cuda_sm70_shflsync_idx_p) ;  /* 0x000007b000007944 */ /* 0x01efea0003c00000 */
[----:B------:R-:W-:Y:S01]  /*20700*/  MOV R6, R67 ;  /* 0x0000004300067202 */ /* 0x000fe20000000f00 */
[----:B------:R-:W-:Y:S05]  /*20710*/  BRA `(.L_x_2249) ;  /* 0xffffe28000007947 */ /* 0x000fea000383ffff */
.L_x_2207:
        /* <DEDUP_REMOVED lines=13> */
.L_x_2209:
[----:B------:R-:W-:Y:S01]  /*207f0*/  IMAD.MOV.U32 R69, RZ, RZ, R12 ;  /* 0x000000ffff457224 */ /* 0x000fe200078e000c */
[----:B------:R-:W-:Y:S01]  /*20800*/  MOV R68, RZ ;  /* 0x000000ff00447202 */ /* 0x000fe20000000f00 */
[----:B------:R-:W-:Y:S01]  /*20810*/  IMAD.MOV.U32 R67, RZ, RZ, 0x1f ;  /* 0x0000001fff437424 */ /* 0x000fe200078e00ff */
[----:B------:R-:W-:Y:S02]  /*20820*/  MOV R66, 0x20840 ;  /* 0x0002084000427802 */ /* 0x000fe40000000f00 */
[----:B--2---:R-:W-:Y:S05]  /*20830*/  CALL.REL.NOINC `($__internal_43_$__cuda_sm70_shflsync_idx_p) ;  /* 0x0000067000007944 */ /* 0x004fea0003c00000 */
[----:B------:R-:W-:Y:S01]  /*20840*/  MOV R0, R67 ;  /* 0x0000004300007202 */ /* 0x000fe20000000f00 */
[----:B------:R-:W-:Y:S05]  /*20850*/  BRA `(.L_x_2251) ;  /* 0xffffe3b000007947 */ /* 0x000fea000383ffff */
.L_x_2210:
[----:B------:R-:W-:Y:S01]  /*20860*/  IMAD.MOV.U32 R69, RZ, RZ, R12 ;  /* 0x000000ffff457224 */ /* 0x000fe200078e000c */
[----:B------:R-:W-:Y:S01]  /*20870*/  MOV R68, 0x1 ;  /* 0x0000000100447802 */ /* 0x000fe20000000f00 */
[----:B------:R-:W-:Y:S01]  /*20880*/  IMAD.MOV.U32 R67, RZ, RZ, 0x1f ;  /* 0x0000001fff437424 */ /* 0x000fe200078e00ff */
[----:B------:R-:W-:Y:S02]  /*20890*/  MOV R66, 0x208b0 ;  /* 0x000208b000427802 */ /* 0x000fe40000000f00 */
[----:B-123--:R-:W-:Y:S05]  /*208a0*/  CALL.REL.NOINC `($__internal_43_$__cuda_sm70_shflsync_idx_p) ;  /* 0x0000060000007944 */ /* 0x00efea0003c00000 */
[----:B------:R-:W-:Y:S01]  /*208b0*/  MOV R12, R67 ;  /* 0x00000043000c7202 */ /* 0x000fe20000000f00 */
[----:B------:R-:W-:Y:S05]  /*208c0*/  BRA `(.L_x_2252) ;  /* 0xffffe36000007947 */ /* 0x000fea000383ffff */
.L_x_2211:
[----:B------:R-:W-:Y:S02]  /*208d0*/  MOV R4, 0x1 ;  /* 0x0000000100047802 */ /* 0x000fe40000000f00 */
[----:B------:R-:W-:-:S02]  /*208e0*/  MOV R3, 0x20900 ;  /* 0x0002090000037802 */ /* 0x000fc40000000f00 */
[----:B-1-3--:R-:W-:Y:S05]  /*208f0*/  CALL.REL.NOINC `($__internal_44_$__cuda_sm70_shflsync_up_p) ;  /* 0x0000060000007944 */ /* 0x00afea0003c00000 */
[----:B--2---:R-:W-:Y:S01]  /*20900*/  MOV R3, R4 ;  /* 0x0000000400037202 */ /* 0x004fe20000000f00 */
[----:B-1----:R-:W-:Y:S05]  /*20910*/  BRA `(.L_x_2253) ;  /* 0xffffe43000007947 */ /* 0x002fea000383ffff */
.L_x_2212:
[----:B------:R-:W-:Y:S02]  /*20920*/  MOV R4, 0x2 ;  /* 0x0000000200047802 */ /* 0x000fe40000000f00 */
[----:B------:R-:W-:-:S02]  /*20930*/  MOV R3, 0x20950 ;  /* 0x0002095000037802 */ /* 0x000fc40000000f00 */
[----:B-1-3--:R-:W-:Y:S05]  /*20940*/  CALL.REL.NOINC `($__internal_44_$__cuda_sm70_shflsync_up_p) ;  /* 0x000005b000007944 */ /* 0x00afea0003c00000 */
        /* <DEDUP_REMOVED lines=22> */
[----:B------:R-:W-:Y:S01]  /*20ab0*/  MOV R3, R67 ;  /* 0x0000004300037202 */ /* 0x000fe20000000f00 */
[----:B------:R-:W-:Y:S05]  /*20ac0*/  BRA `(.L_x_2254) ;  /* 0xffffe38000007947 */ /* 0x000fea000383ffff */
.L_x_2216:
[----:B------:R-:W-:Y:S02]  /*20ad0*/  MOV R4, 0x1 ;  /* 0x0000000100047802 */ /* 0x000fe40000000f00 */
[----:B------:R-:W-:Y:S02]  /*20ae0*/  MOV R3, 0x20b00 ;  /* 0x00020b0000037802 */ /* 0x000fe40000000f00 */
[----:B------:R-:W-:Y:S05]  /*20af0*/  CALL.REL.NOINC `($__internal_44_$__cuda_sm70_shflsync_up_p) ;  /* 0x0000040000007944 */ /* 0x000fea0003c00000 */
[----:B--2---:R-:W-:Y:S01]  /*20b00*/  MOV R3, R4 ;  /* 0x0000000400037202 */ /* 0x004fe20000000f00 */
[----:B-1----:R-:W-:Y:S05]  /*20b10*/  BRA `(.L_x_2255) ;  /* 0xffffe48000007947 */ /* 0x002fea000383ffff */
.L_x_2217:
        /* <DEDUP_REMOVED lines=27> */
.L_x_2219:
[----:B------:R-:W-:Y:S02]  /*20cd0*/  SEL R6, RZ, 0x1, P0 ;  /* 0x00000001ff067807 */ /* 0x000fe40000000000 */
[----:B------:R-:W-:Y:S02]  /*20ce0*/  MOV R3, 0x20d00 ;  /* 0x00020d0000037802 */ /* 0x000fe40000000f00 */
[----:B--2---:R-:W-:Y:S05]  /*20cf0*/  CALL.REL.NOINC `($__internal_45_$__cuda_sm70_votesync_ballot) ;  /* 0x0000025000007944 */ /* 0x004fea0003c00000 */
[----:B------:R-:W-:Y:S01]  /*20d00*/  MOV R3, R6 ;  /* 0x0000000600037202 */ /* 0x000fe20000000f00 */
[----:B------:R-:W-:Y:S05]  /*20d10*/  BRA `(.L_x_2257) ;  /* 0xffffe41000007947 */ /* 0x000fea000383ffff */
.L_x_2220:
[----:B------:R-:W-:Y:S01]  /*20d20*/  IMAD.MOV.U32 R69, RZ, RZ, R209 ;  /* 0x000000ffff457224 */ /* 0x000fe200078e00d1 */
[----:B------:R-:W-:Y:S01]  /*20d30*/  MOV R68, R6 ;  /* 0x0000000600447202 */ /* 0x000fe20000000f00 */
[----:B------:R-:W-:Y:S01]  /*20d40*/  IMAD.MOV.U32 R67, RZ, RZ, 0x1f ;  /* 0x0000001fff437424 */ /* 0x000fe200078e00ff */
[----:B------:R-:W-:Y:S02]  /*20d50*/  MOV R66, 0x20d70 ;  /* 0x00020d7000427802 */ /* 0x000fe40000000f00 */
[----:B--2---:R-:W-:Y:S05]  /*20d60*/  CALL.REL.NOINC `($__internal_43_$__cuda_sm70_shflsync_idx_p) ;  /* 0x0000014000007944 */ /* 0x004fea0003c00000 */
[----:B------:R-:W-:Y:S01]  /*20d70*/  IMAD.MOV.U32 R209, RZ, RZ, R67 ;  /* 0x000000ffffd17224 */ /* 0x000fe200078e0043 */
[----:B------:R-:W-:Y:S01]  /*20d80*/  MOV R68, R6 ;  /* 0x0000000600447202 */ /* 0x000fe20000000f00 */
[----:B------:R-:W-:Y:S01]  /*20d90*/  IMAD.MOV.U32 R69, RZ, RZ, R2 ;  /* 0x000000ffff457224 */ /* 0x000fe200078e0002 */
[----:B------:R-:W-:-:S02]  /*20da0*/  MOV R67, 0x1f ;  /* 0x0000001f00437802 */ /* 0x000fc40000000f00 */
[----:B------:R-:W-:Y:S02]  /*20db0*/  MOV R66, 0x20dd0 ;  /* 0x00020dd000427802 */ /* 0x000fe40000000f00 */
[----:B------:R-:W-:Y:S05]  /*20dc0*/  CALL.REL.NOINC `($__internal_43_$__cuda_sm70_shflsync_idx_p) ;  /* 0x000000e000007944 */ /* 0x000fea0003c00000 */
[----:B------:R-:W-:Y:S01]  /*20dd0*/  MOV R2, R67 ;  /* 0x0000004300027202 */ /* 0x000fe20000000f00 */
[----:B------:R-:W-:Y:S05]  /*20de0*/  BRA `(.L_x_2258) ;  /* 0xffffe39000007947 */ /* 0x000fea000383ffff */
.L_x_2223:
[----:B------:R-:W-:Y:S01]  /*20df0*/  IMAD.MOV.U32 R69, RZ, RZ, R4 ;  /* 0x000000ffff457224 */ /* 0x000fe200078e0004 */
[----:B------:R-:W-:Y:S01]  /*20e00*/  MOV R68, R5 ;  /* 0x0000000500447202 */ /* 0x000fe20000000f00 */
[----:B------:R-:W-:Y:S01]  /*20e10*/  IMAD.MOV.U32 R67, RZ, RZ, 0x1f ;  /* 0x0000001fff437424 */ /* 0x000fe200078e00ff */
[----:B------:R-:W-:Y:S02]  /*20e20*/  MOV R66, 0x20e40 ;  /* 0x00020e4000427802 */ /* 0x000fe40000000f00 */
[----:B-1234-:R-:W-:Y:S05]  /*20e30*/  CALL.REL.NOINC `($__internal_43_$__cuda_sm70_shflsync_idx_p) ;  /* 0x0000007000007944 */ /* 0x01efea0003c00000 */
[----:B------:R-:W-:Y:S01]  /*20e40*/  MOV R5, R67 ;  /* 0x0000004300057202 */ /* 0x000fe20000000f00 */
[----:B------:R-:W-:Y:S05]  /*20e50*/  BRA `(.L_x_2222) ;  /* 0xffffe38000007947 */ /* 0x000fea000383ffff */
        .weak           $__internal_42_$__cuda_sm70_shflsync_bfly_p
        .type           $__internal_42_$__cuda_sm70_shflsync_bfly_p,@function
        .size           $__internal_42_$__cuda_sm70_shflsync_bfly_p,($__internal_43_$__cuda_sm70_shflsync_idx_p - $__internal_42_$__cuda_sm70_shflsync_bfly_p)
$__internal_42_$__cuda_sm70_shflsync_bfly_p:
[----:B------:R-:W-:Y:S01]  /*20e60*/  MOV R8, R5 ;  /* 0x0000000500087202 */ /* 0x000fe20000000f00 */
[----:B------:R-:W-:Y:S04]  /*20e70*/  WARPSYNC R3 ;  /* 0x0000000300007348 */ /* 0x000fe80003800000 */
[----:B------:R-:W-:Y:S01]  /*20e80*/  MOV R9, 0x0 ;  /* 0x0000000000097802 */ /* 0x000fe20000000f00 */
[----:B------:R1:W2:Y:S03]  /*20e90*/  SHFL.BFLY PT, R6, R7, R6, R4 ;  /* 0x0c00000607067389 */ /* 0x0002a600000e0004 */
[----:B------:R-:W-:Y:S05]  /*20ea0*/  RET.REL.NODEC R8 `(_ZN7cutlass13device_kernelIN5flash19enable_sm80_to_sm89INS1_16FlashAttnFwdSm80INS1_25CollectiveMainloopFwdSm80ILi8ELi1ELb1EN4cute5tupleIJNS5_1CILi128EEENS7_ILi96EEES8_EEELi128ENS_10bfloat16_tEfNS_4arch4Sm80ELb0ELb1ELb0ELb1ELb0ELb1ELb1ELb1EEENS1_21CollectiveEpilogueFwdINS6_IJS8_S8_S9_EEENS6_IJNS7_ILi1EEESH_SH_EEESB_SD_Li256ELb1ELb1ELb1ELb0EEENS1_36VarlenDynamicPersistentTileSchedulerILi128ELi96ELi256ELi256ELb1ELb1ELb0ELb1ELb0ELb1EEEEEEEEEvNT_6ParamsE) ;  /* 0xfffdf15008007950 */ /* 0x000fea0003c3ffff */
        .weak           $__internal_43_$__cuda_sm70_shflsync_idx_p
        .type           $__internal_43_$__cuda_sm70_shflsync_idx_p,@function
        .size           $__internal_43_$__cuda_sm70_shflsync_idx_p,($__internal_44_$__cuda_sm70_shflsync_up_p - $__internal_43_$__cuda_sm70_shflsync_idx_p)
$__internal_43_$__cuda_sm70_shflsync_idx_p:
[----:B------:R-:W-:Y:S04]  /*20eb0*/  WARPSYNC R213 ;  /* 0x000000d500007348 */ /* 0x000fe80003800000 */
[----:B------:R1:W2:Y:S02]  /*20ec0*/  SHFL.IDX PT, R67, R69, R68, R67 ;  /* 0x0000004445437389 */ /* 0x0002a400000e0043 */
[----:B-1----:R-:W-:-:S02]  /*20ed0*/  MOV R68, R66 ;  /* 0x0000004200447202 */ /* 0x002fc40000000f00 */
[----:B------:R-:W-:-:S04]  /*20ee0*/  MOV R69, 0x0 ;  /* 0x0000000000457802 */ /* 0x000fc80000000f00 */
[----:B--2---:R-:W-:Y:S05]  /*20ef0*/  RET.REL.NODEC R68 `(_ZN7cutlass13device_kernelIN5flash19enable_sm80_to_sm89INS1_16FlashAttnFwdSm80INS1_25CollectiveMainloopFwdSm80ILi8ELi1ELb1EN4cute5tupleIJNS5_1CILi128EEENS7_ILi96EEES8_EEELi128ENS_10bfloat16_tEfNS_4arch4Sm80ELb0ELb1ELb0ELb1ELb0ELb1ELb1ELb1EEENS1_21CollectiveEpilogueFwdINS6_IJS8_S8_S9_EEENS6_IJNS7_ILi1EEESH_SH_EEESB_SD_Li256ELb1ELb1ELb1ELb0EEENS1_36VarlenDynamicPersistentTileSchedulerILi128ELi96ELi256ELi256ELb1ELb1ELb0ELb1ELb0ELb1EEEEEEEEEvNT_6ParamsE) ;  /* 0xfffdf10044007950 */ /* 0x004fea0003c3ffff */
        .weak           $__internal_44_$__cuda_sm70_shflsync_up_p
        .type           $__internal_44_$__cuda_sm70_shflsync_up_p,@function
        .size           $__internal_44_$__cuda_sm70_shflsync_up_p,($__internal_45_$__cuda_sm70_votesync_ballot - $__internal_44_$__cuda_sm70_shflsync_up_p)
$__internal_44_$__cuda_sm70_shflsync_up_p:
[----:B------:R-:W-:Y:S01]  /*20f00*/  MOV R8, R3 ;  /* 0x0000000300087202 */ /* 0x000fe20000000f00 */
[----:B------:R-:W-:Y:S04]  /*20f10*/  WARPSYNC R214 ;  /* 0x000000d600007348 */ /* 0x000fe80003800000 */
[----:B------:R-:W-:Y:S01]  /*20f20*/  MOV R9, 0x0 ;  /* 0x0000000000097802 */ /* 0x000fe20000000f00 */
[----:B------:R1:W2:Y:S03]  /*20f30*/  SHFL.UP PT, R4, R6, R4, R215 ;  /* 0x0400000406047389 */ /* 0x0002a600000e00d7 */
[----:B------:R-:W-:Y:S05]  /*20f40*/  RET.REL.NODEC R8 `(_ZN7cutlass13device_kernelIN5flash19enable_sm80_to_sm89INS1_16FlashAttnFwdSm80INS1_25CollectiveMainloopFwdSm80ILi8ELi1ELb1EN4cute5tupleIJNS5_1CILi128EEENS7_ILi96EEES8_EEELi128ENS_10bfloat16_tEfNS_4arch4Sm80ELb0ELb1ELb0ELb1ELb0ELb1ELb1ELb1EEENS1_21CollectiveEpilogueFwdINS6_IJS8_S8_S9_EEENS6_IJNS7_ILi1EEESH_SH_EEESB_SD_Li256ELb1ELb1ELb1ELb0EEENS1_36VarlenDynamicPersistentTileSchedulerILi128ELi96ELi256ELi256ELb1ELb1ELb0ELb1ELb0ELb1EEEEEEEEEvNT_6ParamsE) ;  /* 0xfffdf0b008007950 */ /* 0x000fea0003c3ffff */
        .weak           $__internal_45_$__cuda_sm70_votesync_ballot
        .type           $__internal_45_$__cuda_sm70_votesync_ballot,@function
        .size           $__internal_45_$__cuda_sm70_votesync_ballot,(.L_x_2734 - $__internal_45_$__cuda_sm70_votesync_ballot)
$__internal_45_$__cuda_sm70_votesync_ballot:
[----:B------:R-:W-:Y:S01]  /*20f50*/  ISETP.NE.U32.AND P0, PT, R6, 0x1, PT ;  /* 0x000000010600780c */ /* 0x000fe20003f05070 */
[----:B------:R-:W-:Y:S01]  /*20f60*/  IMAD.MOV.U32 R8, RZ, RZ, R3 ;  /* 0x000000ffff087224 */ /* 0x000fe200078e0003 */
[----:B------:R-:W-:Y:S04]  /*20f70*/  WARPSYNC R212 ;  /* 0x000000d400007348 */ /* 0x000fe80003800000 */
[----:B------:R-:W-:-:S07]  /*20f80*/  IMAD.MOV.U32 R9, RZ, RZ, 0x0 ;  /* 0x00000000ff097424 */ /* 0x000fce00078e00ff */
[----:B------:R-:W-:-:S04]  /*20f90*/  VOTE.ANY R6, PT, !P0 ;  /* 0x0000000000067806 */ /* 0x000fc800040e0100 */
[----:B------:R-:W-:Y:S01]  /*20fa0*/  LOP3.LUT R6, R6, R212, RZ, 0xc0, !PT ;  /* 0x000000d406067212 */ /* 0x000fe200078ec0ff */
[----:B------:R-:W-:Y:S06]  /*20fb0*/  RET.REL.NODEC R8 `(_ZN7cutlass13device_kernelIN5flash19enable_sm80_to_sm89INS1_16FlashAttnFwdSm80INS1_25CollectiveMainloopFwdSm80ILi8ELi1ELb1EN4cute5tupleIJNS5_1CILi128EEENS7_ILi96EEES8_EEELi128ENS_10bfloat16_tEfNS_4arch4Sm80ELb0ELb1ELb0ELb1ELb0ELb1ELb1ELb1EEENS1_21CollectiveEpilogueFwdINS6_IJS8_S8_S9_EEENS6_IJNS7_ILi1EEESH_SH_EEESB_SD_Li256ELb1ELb1ELb1ELb0EEENS1_36VarlenDynamicPersistentTileSchedulerILi128ELi96ELi256ELi256ELb1ELb1ELb0ELb1ELb0ELb1EEEEEEEEEvNT_6ParamsE) ;  /* 0xfffdf04008007950 */ /* 0x000fec0003c3ffff */
.L_x_2259:
        /* <DEDUP_REMOVED lines=12> */
.L_x_2734:


//--------------------- .text._ZN7cutlass13device_kernelIN5flash19enable_sm80_to_sm89INS1_16FlashAttnFwdSm80INS1_25CollectiveMainloopFwdSm80ILi4ELi1ELb0EN4cute5tupleIJNS5_1CILi128EEENS7_ILi64EEES8_EEELi128ENS_10bfloat16_tEfNS_4arch4Sm80ELb1ELb0ELb0ELb0ELb0ELb0ELb1ELb1EEENS1_21CollectiveEpilogueFwdINS6_IJS8_S8_S9_EEENS6_IJNS7_ILi1EEESH_SH_EEESB_SD_Li128ELb0ELb1ELb1ELb0EEENS1_30DynamicPersistentTileSchedulerILi128ELi128ELb1ELb1ELb0EEEEEEEEEvNT_6ParamsE --------------------------
	.section	.text._ZN7cutlass13device_kernelIN5flash19enable_sm80_to_sm89INS1_16FlashAttnFwdSm80INS1_25CollectiveMainloopFwdSm80ILi4ELi1ELb0EN4cute5tupleIJNS5_1CILi128EEENS7_ILi64EEES8_EEELi128ENS_10bfloat16_tEfNS_4arch4Sm80ELb1ELb0ELb0ELb0ELb0ELb0ELb1ELb1EEENS1_21CollectiveEpilogueFwdINS6_IJS8_S8_S9_EEENS6_IJNS7_ILi1EEESH_SH_EEESB_SD_Li128ELb0ELb1ELb1ELb0EEENS1_30DynamicPersistentTileSchedulerILi128ELi128ELb1ELb1ELb0EEEEEEEEEvNT_6ParamsE,"ax",@progbits
	.sectioninfo	@"SHI_REGISTERS=255"
	.align	128
.text._ZN7cutlass13device_kernelIN5flash19enable_sm80_to_sm89INS1_16FlashAttnFwdSm80INS1_25CollectiveMainloopFwdSm80ILi4ELi1ELb0EN4cute5tupleIJNS5_1CILi128EEENS7_ILi64EEES8_EEELi128ENS_10bfloat16_tEfNS_4arch4Sm80ELb1ELb0ELb0ELb0ELb0ELb0ELb1ELb1EEENS1_21CollectiveEpilogueFwdINS6_IJS8_S8_S9_EEENS6_IJNS7_ILi1EEESH_SH_EEESB_SD_Li128ELb0ELb1ELb1ELb0EEENS1_30DynamicPersistentTileSchedulerILi128ELi128ELb1ELb1ELb0EEEEEEEEEvNT_6ParamsE:
        .type           _ZN7cutlass13device_kernelIN5flash19enable_sm80_to_sm89INS1_16FlashAttnFwdSm80INS1_25CollectiveMainloopFwdSm80ILi4ELi1ELb0EN4cute5tupleIJNS5_1CILi128EEENS7_ILi64EEES8_EEELi128ENS_10bfloat16_tEfNS_4arch4Sm80ELb1ELb0ELb0ELb0ELb0ELb0ELb1ELb1EEENS1_21CollectiveEpilogueFwdINS6_IJS8_S8_S9_EEENS6_IJNS7_ILi1EEESH_SH_EEESB_SD_Li128ELb0ELb1ELb1ELb0EEENS1_30DynamicPersistentTileSchedulerILi128ELi128ELb1ELb1ELb0EEEEEEEEEvNT_6ParamsE,@function
        .size           _ZN7cutlass13device_kernelIN5flash19enable_sm80_to_sm89INS1_16FlashAttnFwdSm80INS1_25CollectiveMainloopFwdSm80ILi4ELi1ELb0EN4cute5tupleIJNS5_1CILi128EEENS7_ILi64EEES8_EEELi128ENS_10bfloat16_tEfNS_4arch4Sm80ELb1ELb0ELb0ELb0ELb0ELb0ELb1ELb1EEENS1_21CollectiveEpilogueFwdINS6_IJS8_S8_S9_EEENS6_IJNS7_ILi1EEESH_SH_EEESB_SD_Li128ELb0ELb1ELb1ELb0EEENS1_30DynamicPersistentTileSchedulerILi128ELi128ELb1ELb1ELb0EEEEEEEEEvNT_6ParamsE,(.L_x_2739 - _ZN7cutlass13device_kernelIN5flash19enable_sm80_to_sm89INS1_16FlashAttnFwdSm80INS1_25CollectiveMainloopFwdSm80ILi4ELi1ELb0EN4cute5tupleIJNS5_1CILi128EEENS7_ILi64EEES8_EEELi128ENS_10bfloat16_tEfNS_4arch4Sm80ELb1ELb0ELb0ELb0ELb0ELb0ELb1ELb1EEENS1_21CollectiveEpilogueFwdINS6_IJS8_S8_S9_EEENS6_IJNS7_ILi1EEESH_SH_EEESB_SD_Li128ELb0ELb1ELb1ELb0EEENS1_30DynamicPersistentTileSchedulerILi128ELi128ELb1ELb1ELb0EEEEEEEEEvNT_6ParamsE)
        .other          _ZN7cutlass13device_kernelIN5flash19enable_sm80_to_sm89INS1_16FlashAttnFwdSm80INS1_25CollectiveMainloopFwdSm80ILi4ELi1ELb0EN4cute5tupleIJNS5_1CILi128EEENS7_ILi64EEES8_EEELi128ENS_10bfloat16_tEfNS_4arch4Sm80ELb1ELb0ELb0ELb0ELb0ELb0ELb1ELb1EEENS1_21CollectiveEpilogueFwdINS6_IJS8_S8_S9_EEENS6_IJNS7_ILi1EEESH_SH_EEESB_SD_Li128ELb0ELb1ELb1ELb0EEENS1_30DynamicPersistentTileSchedulerILi128ELi128ELb1ELb1ELb0EEEEEEEEEvNT_6ParamsE,@"STO_CUDA_ENTRY STV_DEFAULT"
_ZN7cutlass13device_kernelIN5flash19enable_sm80_to_sm89INS1_16FlashAttnFwdSm80INS1_25CollectiveMainloopFwdSm80ILi4ELi1ELb0EN4cute5tupleIJNS5_1CILi128EEENS7_ILi64EEES8_EEELi128ENS_10bfloat16_tEfNS_4arch4Sm80ELb1ELb0ELb0ELb0ELb0ELb0ELb1ELb1EEENS1_21CollectiveEpilogueFwdINS6_IJS8_S8_S9_EEENS6_IJNS7_ILi1EEESH_SH_EEESB_SD_Li128ELb0ELb1ELb1ELb0EEENS1_30DynamicPersistentTileSchedulerILi128ELi128ELb1ELb1ELb0EEEEEEEEEvNT_6ParamsE:
        /* <DEDUP_REMOVED lines=120> */
.L_x_2315:
        /* <DEDUP_REMOVED lines=19> */
.L_x_2261:
[----:B------:R-:W-:-:S04]  /*08b0*/  MOV R0, c[0x0][0x554] ;  /* 0x0001550000007a02 */ /* 0x000fc80000000f00 */
[----:B------:R-:W-:Y:S02]  /*08c0*/  ISETP.NE.AND P0, PT, R0, 0x1, PT ;  /* 0x000000010000780c */ /* 0x000fe40003f05270 */
[----:B------:R-:W-:-:S11]  /*08d0*/  MOV R0, R2 ;  /* 0x0000000200007202 */ /* 0x000fd60000000f00 */
[----:B------:R-:W-:-:S05]  /*08e0*/  @P0 IMAD.HI.U32 R4, R2, c[0x0][0x558], RZ ;  /* 0x0001560002040a27 */ /* 0x000fca00078e00ff */
[----:B------:R-:W-:-:S05]  /*08f0*/  @P0 SHF.R.U32.HI R0, RZ, c[0x0][0x55c], R4 ;  /* 0x00015700ff000a19 */ /* 0x000fca0000011604 */
[----:B------:R-:W-:Y:S02]  /*0900*/  IMAD R4, R0, c[0x0][0x554], RZ ;  /* 0x0001550000047a24 */ /* 0x000fe400078e02ff */
.L_x_2262:
[----:B------:R-:W-:Y:S05]  /*0910*/  BSYNC B0 ;  /* 0x0000000000007941 */ /* 0x000fea0003800000 */
.L_x_2260:
        /* <DEDUP_REMOVED lines=74> */
.L_x_2264:
[----:B------:R-:W-:Y:S05]  /*0dc0*/  BSYNC B0 ;  /* 0x0000000000007941 */ /* 0x000fea0003800000 */
.L_x_2263:
        /* <DEDUP_REMOVED lines=165> */
.L_x_2316:
[----:B------:R-:W-:Y:S05]  /*1820*/  BRA.DIV ~URZ, `(.L_x_2267) ;  /* 0x000108b27f007947 */ /* 0x000fea000b800000 */
[----:B-1----:R1:W4:Y:S02]  /*1830*/  SHFL.IDX PT, R3, R6, RZ, 0x181f ;  /* 0x00181fff06037589 */ /* 0x00232400000e0000 */
.L_x_2317:
        /* <DEDUP_REMOVED lines=17> */
.L_x_2269:
[----:B------:R-:W-:Y:S05]  /*1950*/  BSYNC B0 ;  /* 0x0000000000007941 */ /* 0x000fea0003800000 */
.L_x_2268:
[----:B------:R-:W-:Y:S05]  /*1960*/  BRA.DIV ~URZ, `(.L_x_2270) ;  /* 0x000107e27f007947 */ /* 0x000fea000b800000 */
[----:B---3--:R3:W1:Y:S04]  /*1970*/  SHFL.IDX PT, R7, R5, 0x1, 0x181f ;  /* 0x00381f0005077f89 */ /* 0x00866800000e0000 */
[----:B--2-4-:R3:W2:Y:S02]  /*1980*/  SHFL.IDX PT, R3, R6, 0x1, 0x181f ;  /* 0x00381f0006037f89 */ /* 0x0146a400000e0000 */
.L_x_2318:
        /* <DEDUP_REMOVED lines=16> */
.L_x_2272:
[----:B------:R-:W-:Y:S05]  /*1a90*/  BSYNC B0 ;  /* 0x0000000000007941 */ /* 0x000fea0003800000 */
.L_x_2271:
[----:B------:R-:W-:Y:S05]  /*1aa0*/  BRA.DIV ~URZ, `(.L_x_2273) ;  /* 0x000107727f007947 */ /* 0x000fea000b800000 */
[----:B-1----:R1:W4:Y:S02]  /*1ab0*/  SHFL.IDX PT, R7, R5, 0x2, 0x181f ;  /* 0x00581f0005077f89 */ /* 0x00232400000e0000 */
.L_x_2319:
[----:B------:R-:W-:Y:S05]  /*1ac0*/  BRA.DIV ~URZ, `(.L_x_2274) ;  /* 0x000107c27f007947 */ /* 0x000fea000b800000 */
[----:B--2---:R2:W1:Y:S02]  /*1ad0*/  SHFL.IDX PT, R3, R6, 0x2, 0x181f ;  /* 0x00581f0006037f89 */ /* 0x00446400000e0000 */
.L_x_2320:
        /* <DEDUP_REMOVED lines=16> */
.L_x_2276:
[----:B------:R-:W-:Y:S05]  /*1be0*/  BSYNC B0 ;  /* 0x0000000000007941 */ /* 0x000fea0003800000 */
.L_x_2275:
[----:B------:R-:W-:Y:S05]  /*1bf0*/  BRA.DIV ~URZ, `(.L_x_2277) ;  /* 0x000107027f007947 */ /* 0x000fea000b800000 */
[----:B----4-:R4:W2:Y:S04]  /*1c00*/  SHFL.IDX PT, R7, R5, 0x3, 0x181f ;  /* 0x00781f0005077f89 */ /* 0x0108a800000e0000 */
[----:B-1----:R4:W1:Y:S02]  /*1c10*/  SHFL.IDX PT, R3, R6, 0x3, 0x181f ;  /* 0x00781f0006037f89 */ /* 0x00286400000e0000 */
.L_x_2321:
        /* <DEDUP_REMOVED lines=16> */
.L_x_2279:
[----:B------:R-:W-:Y:S05]  /*1d20*/  BSYNC B0 ;  /* 0x0000000000007941 */ /* 0x000fea0003800000 */
.L_x_2278:
[----:B------:R-:W-:Y:S05]  /*1d30*/  BRA.DIV ~URZ, `(.L_x_2280) ;  /* 0x000106927f007947 */ /* 0x000fea000b800000 */
[----:B--2---:R2:W3:Y:S02]  /*1d40*/  SHFL.IDX PT, R7, R5, 0x4, 0x181f ;  /* 0x00981f0005077f89 */ /* 0x0044e400000e0000 */
.L_x_2322:
[----:B------:R-:W-:Y:S05]  /*1d50*/  BRA.DIV ~URZ, `(.L_x_2281) ;  /* 0x000106e27f007947 */ /* 0x000fea000b800000 */
[----:B-1----:R1:W2:Y:S02]  /*1d60*/  SHFL.IDX PT, R3, R6, 0x4, 0x181f ;  /* 0x00981f0006037f89 */ /* 0x0022a400000e0000 */
.L_x_2323:
        /* <DEDUP_REMOVED lines=16> */
.L_x_2283:
[----:B------:R-:W-:Y:S05]  /*1e70*/  BSYNC B0 ;  /* 0x0000000000007941 */ /* 0x000fea0003800000 */
.L_x_2282:
[----:B------:R-:W-:Y:S05]  /*1e80*/  BRA.DIV ~URZ, `(.L_x_2284) ;  /* 0x000106227f007947 */ /* 0x000fea000b800000 */
[----:B---3--:R3:W1:Y:S04]  /*1e90*/  SHFL.IDX PT, R7, R5, 0x5, 0x181f ;  /* 0x00b81f0005077f89 */ /* 0x00866800000e0000 */
[----:B--2---:R3:W2:Y:S02]  /*1ea0*/  SHFL.IDX PT, R3, R6, 0x5, 0x181f ;  /* 0x00b81f0006037f89 */ /* 0x0046a400000e0000 */
.L_x_2324:
        /* <DEDUP_REMOVED lines=16> */
.L_x_2286:
[----:B------:R-:W-:Y:S05]  /*1fb0*/  BSYNC B0 ;  /* 0x0000000000007941 */ /* 0x000fea0003800000 */
.L_x_2285:
[----:B------:R-:W-:Y:S05]  /*1fc0*/  BRA.DIV ~URZ, `(.L_x_2287) ;  /* 0x000105b27f007947 */ /* 0x000fea000b800000 */
[----:B-1----:R1:W3:Y:S02]  /*1fd0*/  SHFL.IDX PT, R7, R5, 0x6, 0x181f ;  /* 0x00d81f0005077f89 */ /* 0x0022e400000e0000 */
.L_x_2325:
[----:B------:R-:W-:Y:S05]  /*1fe0*/  BRA.DIV ~URZ, `(.L_x_2288) ;  /* 0x000106027f007947 */ /* 0x000fea000b800000 */
[----:B--2---:R2:W1:Y:S02]  /*1ff0*/  SHFL.IDX PT, R3, R6, 0x6, 0x181f ;  /* 0x00d81f0006037f89 */ /* 0x00446400000e0000 */
.L_x_2326:
        /* <DEDUP_REMOVED lines=16> */
.L_x_2290:
[----:B------:R-:W-:Y:S05]  /*2100*/  BSYNC B0 ;  /* 0x0000000000007941 */ /* 0x000fea0003800000 */
.L_x_2289:
[----:B------:R-:W-:Y:S05]  /*2110*/  BRA.DIV ~URZ, `(.L_x_2291) ;  /* 0x000105427f007947 */ /* 0x000fea000b800000 */
[----:B-1-34-:R-:W1:Y:S04]  /*2120*/  SHFL.IDX PT, R5, R5, 0x7, 0x181f ;  /* 0x00f81f0005057f89 */ /* 0x01ae6800000e0000 */
[----:B--2---:R-:W2:Y:S02]  /*2130*/  SHFL.IDX PT, R6, R6, 0x7, 0x181f ;  /* 0x00f81f0006067f89 */ /* 0x004ea400000e0000 */
.L_x_2327:
        /* <DEDUP_REMOVED lines=21> */
[----:B------:R-:W-:-:S02]  /*2290*/  IMAD.WIDE.U32 R4, R60, c[0x0][0x1e0], RZ ;  /* 0x000078003c047a25 */ /* 0x000fc400078e00ff */
[----:B------:R-:W4:Y:S02]  /*22a0*/  LDL R209, [R1+0x18] ;  /* 0x0000180001d17983 */ /* 0x000f240000100800 */
[----:B------:R-:W-:Y:S02]  /*22b0*/  IMAD.MOV.U32 R62, RZ, RZ, c[0x0][0x1e0] ;  /* 0x00007800ff3e7624 */ /* 0x000fe400078e00ff */
[----:B------:R-:W-:Y:S01]  /*22c0*/  IMAD.MOV.U32 R63, RZ, RZ, c[0x0][0x1e4] ;  /* 0x00007900ff3f7624 */ /* 0x000fe200078e00ff */
        /* <DEDUP_REMOVED lines=9> */
[----:B------:R-:W-:-:S03]  /*2360*/  ISETP.GE.AND P4, PT, R0, 0x11, PT ;  /* 0x000000110000780c */ /* 0x000fc60003f86270 */
[----:B------:R-:W-:Y:S01]  /*2370*/  IMAD.IADD R3, R5, 0x1, R3 ;  /* 0x0000000105037824 */ /* 0x000fe200078e0203 */
[----:B------:R-:W-:Y:S07]  /*2380*/  BAR.SYNC.DEFER_BLOCKING 0x0 ;  /* 0x0000000000007b1d */ /* 0x000fee0000010000 */
[----:B------:R-:W-:Y:S02]  /*2390*/  @P1 ISETP.GE.AND P6, PT, R154, c[0x0][0x1d4], PT ;  /* 0x000075009a001a0c */ /* 0x000fe40003fc6270 */
[----:B------:R-:W-:Y:S01]  /*23a0*/  ISETP.GE.AND P2, PT, R0, 0x21, PT ;  /* 0x000000210000780c */ /* 0x000fe20003f46270 */
[----:B------:R-:W-:-:S04]  /*23b0*/  IMAD.WIDE.U32 R10, R62, 0x20, RZ ;  /* 0x000000203e0a7825 */ /* 0x000fc800078e00ff */
[----:B------:R-:W-:Y:S02]  /*23c0*/  IMAD.MOV.U32 R52, RZ, RZ, c[0x0][0x208] ;  /* 0x00008200ff347624 */ /* 0x000fe400078e00ff */
[----:B------:R-:W-:Y:S02]  /*23d0*/  IMAD.MOV.U32 R152, RZ, RZ, -0x40 ;  /* 0xffffffc0ff987424 */ /* 0x000fe400078e00ff */
[----:B------:R-:W-:Y:S02]  /*23e0*/  IMAD.SHL.U32 R53, R52, 0x20, RZ ;  /* 0x0000002034357824 */ /* 0x000fe400078e00ff */
        /* <DEDUP_REMOVED lines=20> */
[----:B-1----:R-:W-:-:S05]  /*2530*/  IMAD.SHL.U32 R4, R63, 0x20, RZ ;  /* 0x000000203f047824 */ /* 0x002fca00078e00ff */
[----:B------:R-:W-:Y:S02]  /*2540*/  @P2 IADD3.X R4, R3, R11, R4, P0, !PT ;  /* 0x0000000b03042210 */ /* 0x000fe400007fe404 */
[----:B------:R-:W-:-:S04]  /*2550*/  @P2 LEA R6, P0, R0, c[0x0][0x1c8], 0x1 ;  /* 0x0000720000062a11 */ /* 0x000fc800078008ff */
[----:B------:R-:W-:Y:S01]  /*2560*/  @P2 LEA.HI.X R7, R0, c[0x0][0x1cc], R4, 0x1, P0 ;  /* 0x0000730000072a11 */ /* 0x000fe200000f0c04 */
[----:B------:R-:W-:Y:S02]  /*2570*/  @P1 IMAD R0, R63, 0x30, RZ ;  /* 0x000000303f001824 */ /* 0x000fe400078e02ff */
[----:B------:R-:W-:Y:S02]  /*2580*/  @P1 IMAD.WIDE.U32 R2, R62, 0x30, R2 ;  /* 0x000000303e021825 */ /* 0x000fe400078e0002 */
[----:B------:R1:W-:Y:S01]  /*2590*/  @P2 LDGSTS.E.BYPASS.LTC128B.128 [R244+0x5100], [R6.64], !P6 ;  /* 0x0510000006f42fae */ /* 0x0003e2000f101d48 */
[----:B------:R-:W-:Y:S01]  /*25a0*/  @P1 ISETP.GE.AND P6, PT, R154, c[0x0][0x1d4], PT ;  /* 0x000075009a001a0c */ /* 0x000fe20003fc6270 */
[----:B------:R-:W-:Y:S01]  /*25b0*/  @P1 IMAD.IADD R0, R3, 0x1, R0 ;  /* 0x0000000103001824 */ /* 0x000fe200078e0200 */
[C---:B------:R-:W-:Y:S01]  /*25c0*/  @P1 LEA R4, P0, R2.reuse, c[0x0][0x1c8], 0x1 ;  /* 0x0000720002041a11 */ /* 0x040fe200078008ff */
[----:B------:R1:W-:Y:S03]  /*25d0*/  @P2 LDGSTS.E.BYPASS.LTC128B.128 [R244+0x7100], [R6.64+0x80], !P5 ;  /* 0x0710008006f42fae */ /* 0x0003e6000e901d48 */
[----:B------:R-:W-:-:S07]  /*25e0*/  @P1 LEA.HI.X R5, R2, c[0x0][0x1cc], R0, 0x1, P0 ;  /* 0x0000730002051a11 */ /* 0x000fce00000f0c00 */
[----:B------:R1:W-:Y:S04]  /*25f0*/  @P1 LDGSTS.E.BYPASS.LTC128B.128 [R244+0x5900], [R4.64], !P6 ;  /* 0x0590000004f41fae */ /* 0x0003e8000f101d48 */
[----:B------:R1:W-:Y:S04]  /*2600*/  @P1 LDGSTS.E.BYPASS.LTC128B.128 [R244+0x7900], [R4.64+0x80], !P5 ;  /* 0x0790008004f41fae */ /* 0x0003e8000e901d48 */
[----:B------:R-:W0:Y:S01]  /*2610*/  LDGDEPBAR ;  /* 0x00000000000079af */ /* 0x000e220000000000 */
[----:B------:R-:W-:-:S04]  /*2620*/  DEPBAR.LE SB0, 0x1 ;  /* 0x000080400000791a */ /* 0x000fc80000000000 */
[----:B------:R-:W-:-:S04]  /*2630*/  DEPBAR.LE SB0, 0x0 ;  /* 0x000080000000791a */ /* 0x000fc80000000000 */
[----:B------:R-:W-:Y:S06]  /*2640*/  BAR.SYNC.DEFER_BLOCKING 0x0 ;  /* 0x0000000000007b1d */ /* 0x000fec0000010000 */
[----:B-1----:R-:W-:Y:S04]  /*2650*/  LDSM.16.M88.4 R4, [R231+0x2000] ;  /* 0x00200000e704783b */ /* 0x002fe80000000200 */
[----:B--2---:R-:W1:Y:S04]  /*2660*/  LDSM.16.M88.4 R8, [R224] ;  /* 0x00000000e008783b */ /* 0x004e680000000200 */
[----:B------:R-:W2:Y:S04]  /*2670*/  LDSM.16.M88.4 R20, [R224+0x800] ;  /* 0x00080000e014783b */ /* 0x000ea80000000200 */
[----:B------:R-:W3:Y:S04]  /*2680*/  LDSM.16.M88.4 R24, [R224+0x1000] ;  /* 0x00100000e018783b */ /* 0x000ee80000000200 */
[----:B------:R-:W3:Y:S04]  /*2690*/  LDSM.16.M88.4 R40, [R224+0x1800] ;  /* 0x00180000e028783b */ /* 0x000ee80000000200 */
[----:B------:R-:W3:Y:S01]  /*26a0*/  LDSM.16.M88.4 R12, [R231] ;  /* 0x00000000e70c783b */ /* 0x000ee20000000200 */
[----:B------:R-:W-:-:S02]  /*26b0*/  IMAD R0, R16, c[0x0][0x208], RZ ;  /* 0x0000820010007a24 */ /* 0x000fc400078e02ff */
[C---:B------:R-:W-:Y:S01]  /*26c0*/  IMAD.WIDE.U32 R2, R60.reuse, c[0x0][0x208], RZ ;  /* 0x000082003c027a25 */ /* 0x040fe200078e00ff */
[----:B------:R-:W-:Y:S04]  /*26d0*/  LDSM.16.M88.4 R32, [R243] ;  /* 0x00000000f320783b */ /* 0x000fe80000000200 */
[----:B------:R-:W-:Y:S01]  /*26e0*/  LDSM.16.M88.4 R36, [R235] ;  /* 0x00000000eb24783b */ /* 0x000fe20000000200 */
[C---:B-1----:R-:W-:Y:S08]  /*26f0*/  HMMA.16816.F32.BF16 R44, R4.reuse, R8, RZ ;  /* 0x00000008042c723c */ /* 0x042ff000000418ff */
[C---:B--2---:R-:W-:Y:S08]  /*2700*/  HMMA.16816.F32.BF16 R48, R4.reuse, R20, RZ ;  /* 0x000000140430723c */ /* 0x044ff000000418ff */
[C---:B---3--:R-:W-:Y:S08]  /*2710*/  HMMA.16816.F32.BF16 R68, R4.reuse, R24, RZ ;  /* 0x000000180444723c */ /* 0x048ff000000418ff */
[C---:B------:R-:W-:Y:S08]  /*2720*/  HMMA.16816.F32.BF16 R80, R4.reuse, R40, RZ ;  /* 0x000000280450723c */ /* 0x040ff000000418ff */
[C---:B------:R-:W-:Y:S08]  /*2730*/  HMMA.16816.F32.BF16 R96, R4.reuse, R10, RZ ;  /* 0x0000000a0460723c */ /* 0x040ff000000418ff */
[C---:B------:R-:W-:Y:S08]  /*2740*/  HMMA.16816.F32.BF16 R108, R4.reuse, R22, RZ ;  /* 0x00000016046c723c */ /* 0x040ff000000418ff */
[C---:B------:R-:W-:Y:S08]  /*2750*/  HMMA.16816.F32.BF16 R112, R4.reuse, R26, RZ ;  /* 0x0000001a0470723c */ /* 0x040ff000000418ff */
[----:B------:R-:W-:Y:S07]  /*2760*/  HMMA.16816.F32.BF16 R104, R4, R42, RZ ;  /* 0x0000002a0468723c */ /* 0x000fee00000418ff */
[----:B------:R-:W-:Y:S01]  /*2770*/  IMAD R4, R60, c[0x0][0x20c], R0 ;  /* 0x000083003c047a24 */ /* 0x000fe200078e0200 */
[----:B----4-:R-:W-:-:S03]  /*2780*/  LEA R0, P0, R2, R30, 0x6 ;  /* 0x0000001e02007211 */ /* 0x010fc600078030ff */
[----:B------:R-:W-:Y:S02]  /*2790*/  IMAD.IADD R3, R3, 0x1, R4 ;  /* 0x0000000103037824 */ /* 0x000fe400078e0204 */
[----:B------:R-:W-:-:S03]  /*27a0*/  IMAD.MOV.U32 R5, RZ, RZ, 0x5 ;  /* 0x00000005ff057424 */ /* 0x000fc600078e00ff */
[----:B------:R-:W-:Y:S02]  /*27b0*/  LEA.HI.X R3, R2, R18, R3, 0x6, P0 ;  /* 0x0000001202037211 */ /* 0x000fe400000f3403 */
[----:B------:R-:W-:Y:S02]  /*27c0*/  LEA R2, P0, R0, c[0x0][0x1f8], 0x1 ;  /* 0x00007e0000027a11 */ /* 0x000fe400078008ff */
[----:B------:R-:W-:Y:S01]  /*27d0*/  LOP3.LUT R4, R28, 0x1, RZ, 0xc0, !PT ;  /* 0x000000011c047812 */ /* 0x000fe200078ec0ff */
[----:B------:R-:W-:Y:S01]  /*27e0*/  HMMA.16816.F32.BF16 R88, R12, R20, RZ ;  /* 0x000000140c58723c */ /* 0x000fe200000418ff */
[----:B------:R-:W-:Y:S02]  /*27f0*/  SHF.L.U64.HI R52, R52, R5, c[0x0][0x20c] ;  /* 0x0000830034347619 */ /* 0x000fe40000010205 */
[----:B------:R-:W-:Y:S02]  /*2800*/  LEA.HI.X R3, R0, c[0x0][0x1fc], R3, 0x1, P0 ;  /* 0x00007f0000037a11 */ /* 0x000fe400000f0c03 */
[----:B------:R-:W-:Y:S01]  /*2810*/  IADD3 R18, P4, R53, R2, RZ ;  /* 0x0000000235127210 */ /* 0x000fe20007f9e0ff */
[----:B------:R-:W-:Y:S01]  /*2820*/  IMAD.IADD R0, R61, 0x1, -R17 ;  /* 0x000000013d007824 */ /* 0x000fe200078e0a11 */
[----:B------:R-:W-:-:S02]  /*2830*/  IADD3 R20, P1, P0, R53, 0x80, R2 ;  /* 0x0000008035147810 */ /* 0x000fc4000783e002 */
[----:B------:R-:W-:Y:S01]  /*2840*/  ISETP.NE.U32.AND P2, PT, R4, 0x1, PT ;  /* 0x000000010400780c */ /* 0x000fe20003f45070 */
[--C-:B------:R-:W-:Y:S01]  /*2850*/  IMAD.X R19, R52, 0x1, R3.reuse, P4 ;  /* 0x0000000134137824 */ /* 0x100fe200020e0603 */
[----:B------:R-:W-:Y:S01]  /*2860*/  IADD3 R16, P4, R18, R53, RZ ;  /* 0x0000003512107210 */ /* 0x000fe20007f9e0ff */
[----:B------:R-:W1:Y:S01]  /*2870*/  LDSM.16.M88.4 R4, [R233+0x2000] ;  /* 0x00200000e904783b */ /* 0x000e620000000200 */
[----:B------:R-:W-:Y:S02]  /*2880*/  IADD3.X R21, R52, RZ, R3, P1, P0 ;  /* 0x000000ff34157210 */ /* 0x000fe40000fe0403 */
[----:B------:R-:W-:Y:S02]  /*2890*/  ISETP.LT.OR P0, PT, R0, 0x1, P2 ;  /* 0x000000010000780c */ /* 0x000fe40001701670 */
[----:B------:R-:W-:Y:S01]  /*28a0*/  LOP3.LUT P1, RZ, R28, 0x2, RZ, 0xc0, !PT ;  /* 0x000000021cff7812 */ /* 0x000fe2000782c0ff */
[----:B------:R-:W-:Y:S01]  /*28b0*/  IMAD.X R17, R19, 0x1, R52, P4 ;  /* 0x0000000113117824 */ /* 0x000fe200020e0634 */
[----:B------:R-:W-:Y:S01]  /*28c0*/  HMMA.16816.F32.BF16 R100, R12, R8, RZ ;  /* 0x000000080c64723c */ /* 0x000fe200000418ff */
[----:B------:R-:W2:Y:S01]  /*28d0*/  LDSM.16.M88.4 R28, [R242] ;  /* 0x00000000f21c783b */ /* 0x000ea20000000200 */
[----:B------:R-:W-:-:S06]  /*28e0*/  ISETP.LT.OR P4, PT, R0, 0x1, !P1 ;  /* 0x000000010000780c */ /* 0x000fcc0004f81670 */
[C---:B------:R-:W-:Y:S01]  /*28f0*/  HMMA.16816.F32.BF16 R92, R12.reuse, R10, RZ ;  /* 0x0000000a0c5c723c */ /* 0x040fe200000418ff */
[----:B------:R-:W3:Y:S07]  /*2900*/  LDSM.16.M88.4 R8, [R233] ;  /* 0x00000000e908783b */ /* 0x000eee0000000200 */
[C---:B------:R-:W-:Y:S08]  /*2910*/  HMMA.16816.F32.BF16 R72, R12.reuse, R24, RZ ;  /* 0x000000180c48723c */ /* 0x040ff000000418ff */
[----:B------:R-:W-:Y:S01]  /*2920*/  HMMA.16816.F32.BF16 R76, R12, R26, RZ ;  /* 0x0000001a0c4c723c */ /* 0x000fe200000418ff */
[----:B------:R-:W4:Y:S04]  /*2930*/  LDSM.16.M88.4 R24, [R241] ;  /* 0x00000000f118783b */ /* 0x000f280000000200 */
        /* <DEDUP_REMOVED lines=11> */
[----:B-1----:R-:W-:Y:S01]  /*29f0*/  IADD3 R2, P0, R16, R53, RZ ;  /* 0x0000003510027210 */ /* 0x002fe20007f1e0ff */
[----:B------:R-:W-:Y:S08]  /*2a00*/  HMMA.16816.F32.BF16 R64, R12, R40, RZ ;  /* 0x000000280c40723c */ /* 0x000ff000000418ff */
[----:B------:R1:W-:Y:S01]  /*2a10*/  LDGSTS.E.BYPASS.LTC128B.128 [R244+0x1100], [R16.64], !P4 ;  /* 0x0110000010f47fae */ /* 0x0003e2000e101d48 */
[----:B------:R-:W-:Y:S01]  /*2a20*/  IMAD.X R3, R17, 0x1, R52, P0 ;  /* 0x0000000111037824 */ /* 0x000fe200000e0634 */
[----:B------:R-:W-:-:S02]  /*2a30*/  ISETP.LT.OR P0, PT, R0, 0x21, !P1 ;  /* 0x000000210000780c */ /* 0x000fc40004f01670 */
[----:B------:R-:W-:Y:S01]  /*2a40*/  ISETP.LT.OR P1, PT, R0, 0x31, !P1 ;  /* 0x000000310000780c */ /* 0x000fe20004f21670 */
[C---:B------:R-:W-:Y:S08]  /*2a50*/  HMMA.16816.F32.BF16 R84, R12.reuse, R22, RZ ;  /* 0x000000160c54723c */ /* 0x040ff000000418ff */
[----:B------:R-:W-:Y:S02]  /*2a60*/  HMMA.16816.F32.BF16 R56, R12, R42, RZ ;  /* 0x0000002a0c38723c */ /* 0x000fe400000418ff */
[----:B------:R1:W-:Y:S04]  /*2a70*/  LDGSTS.E.BYPASS.LTC128B.128 [R244+0x3100], [R16.64+0x80], !P0 ;  /* 0x0310008010f47fae */ /* 0x0003e8000c101d48 */
[----:B------:R3:W-:Y:S02]  /*2a80*/  LDGSTS.E.BYPASS.LTC128B.128 [R244+0x1900], [R2.64], !P2 ;  /* 0x0190000002f47fae */ /* 0x0007e4000d101d48 */
[C---:B--2---:R-:W-:Y:S02]  /*2a90*/  HMMA.16816.F32.BF16 R20, R4.reuse, R32, R48 ;  /* 0x000000200414723c */ /* 0x044fe40000041830 */
[----:B------:R2:W-:Y:S04]  /*2aa0*/  LDGSTS.E.BYPASS.LTC128B.128 [R244+0x3900], [R2.64+0x80], !P1 ;  /* 0x0390008002f47fae */ /* 0x0005e8000c901d48 */
[----:B------:R-:W-:Y:S04]  /*2ab0*/  LDSM.16.M88.4 R52, [R230] ;  /* 0x00000000e634783b */ /* 0x000fe80000000200 */
[----:B------:R-:W-:Y:S01]  /*2ac0*/  LDSM.16.M88.4 R48, [R230+0x800] ;  /* 0x00080000e630783b */ /* 0x000fe20000000200 */
[C---:B------:R-:W-:Y:S03]  /*2ad0*/  HMMA.16816.F32.BF16 R136, R4.reuse, R38, R96 ;  /* 0x000000260488723c */ /* 0x040fe60000041860 */
[----:B------:R-:W-:Y:S04]  /*2ae0*/  LDSM.16.M88.4 R40, [R230+0x1800] ;  /* 0x00180000e628783b */ /* 0x000fe80000000200 */
[----:B------:R-:W0:Y:S04]  /*2af0*/  LDGDEPBAR ;  /* 0x00000000000079af */ /* 0x000e280000000000 */
[----:B-1----:R-:W1:Y:S01]  /*2b00*/  LDSM.16.M88.4 R16, [R232+0x2000] ;  /* 0x00200000e810783b */ /* 0x002e620000000200 */
[C---:B------:R-:W-:Y:S08]  /*2b10*/  HMMA.16816.F32.BF16 R128, R4.reuse, R34, R108 ;  /* 0x000000220480723c */ /* 0x040ff0000004186c */
[----:B------:R-:W-:Y:S08]  /*2b20*/  HMMA.16816.F32.BF16 R124, R4, R30, R112 ;  /* 0x0000001e047c723c */ /* 0x000ff00000041870 */
[C---:B---3--:R-:W-:Y:S08]  /*2b30*/  HMMA.16816.F32.BF16 R132, R8.reuse, R32, R88 ;  /* 0x000000200884723c */ /* 0x048ff00000041858 */
[C---:B----4-:R-:W-:Y:S08]  /*2b40*/  HMMA.16816.F32.BF16 R144, R8.reuse, R24, R64 ;  /* 0x000000180890723c */ /* 0x050ff00000041840 */
[C---:B------:R-:W-:Y:S08]  /*2b50*/  HMMA.16816.F32.BF16 R96, R8.reuse, R36, R100 ;  /* 0x000000240860723c */ /* 0x040ff00000041864 */
[C---:B------:R-:W-:Y:S08]  /*2b60*/  HMMA.16816.F32.BF16 R140, R8.reuse, R28, R72 ;  /* 0x0000001c088c723c */ /* 0x040ff00000041848 */
[C---:B------:R-:W-:Y:S08]  /*2b70*/  HMMA.16816.F32.BF16 R64, R8.reuse, R38, R92 ;  /* 0x000000260840723c */ /* 0x040ff0000004185c */
[C---:B------:R-:W-:Y:S08]  /*2b80*/  HMMA.16816.F32.BF16 R32, R8.reuse, R34, R84 ;  /* 0x000000220820723c */ /* 0x040ff00000041854 */
[C---:B------:R-:W-:Y:S08]  /*2b90*/  HMMA.16816.F32.BF16 R116, R8.reuse, R30, R76 ;  /* 0x0000001e0874723c */ /* 0x040ff0000004184c */
[----:B------:R-:W-:Y:S01]  /*2ba0*/  HMMA.16816.F32.BF16 R112, R8, R26, R56 ;  /* 0x0000001a0870723c */ /* 0x000fe20000041838 */
[----:B------:R-:W3:Y:S07]  /*2bb0*/  LDSM.16.M88.4 R8, [R232] ;  /* 0x00000000e808783b */ /* 0x000eee0000000200 */
[C---:B------:R-:W-:Y:S01]  /*2bc0*/  HMMA.16816.F32.BF16 R12, R4.reuse, R36, R44 ;  /* 0x00000024040c723c */ /* 0x040fe2000004182c */
[----:B------:R-:W4:Y:S04]  /*2bd0*/  LDSM.16.M88.4 R44, [R230+0x1000] ;  /* 0x00100000e62c783b */ /* 0x000f280000000200 */
[----:B------:R-:W-:Y:S03]  /*2be0*/  LDSM.16.M88.4 R36, [R227+0x1800] ;  /* 0x00180000e324783b */ /* 0x000fe60000000200 */
[C---:B------:R-:W-:Y:S01]  /*2bf0*/  HMMA.16816.F32.BF16 R68, R4.reuse, R28, R68 ;  /* 0x0000001c0444723c */ /* 0x040fe20000041844 */
[----:B------:R-:W-:Y:S07]  /*2c00*/  LDSM.16.M88.4 R28, [R227] ;  /* 0x00000000e31c783b */ /* 0x000fee0000000200 */
[C---:B------:R-:W-:Y:S08]  /*2c10*/  HMMA.16816.F32.BF16 R80, R4.reuse, R24, R80 ;  /* 0x000000180450723c */ /* 0x040ff00000041850 */
[----:B------:R-:W-:Y:S01]  /*2c20*/  HMMA.16816.F32.BF16 R120, R4, R26, R104 ;  /* 0x0000001a0478723c */ /* 0x000fe20000041868 */
[----:B------:R-:W2:Y:S04]  /*2c30*/  LDSM.16.M88.4 R4, [R234+0x2000] ;  /* 0x00200000ea04783b */ /* 0x000ea80000000200 */
[----:B------:R-:W2:Y:S03]  /*2c40*/  LDSM.16.M88.4 R24, [R227+0x800] ;  /* 0x00080000e318783b */ /* 0x000ea60000000200 */
[C---:B-1----:R-:W-:Y:S01]  /*2c50*/  HMMA.16816.F32.BF16 R108, R16.reuse, R52, R12 ;  /* 0x00000034106c723c */ /* 0x042fe2000004180c */
[----:B------:R-:W1:Y:S07]  /*2c60*/  LDSM.16.M88.4 R12, [R234] ;  /* 0x00000000ea0c783b */ /* 0x000e6e0000000200 */
[----:B------:R-:W-:Y:S01]  /*2c70*/  HMMA.16816.F32.BF16 R104, R16, R48, R20 ;  /* 0x000000301068723c */ /* 0x000fe20000041814 */
[----:B------:R-:W1:Y:S07]  /*2c80*/  LDSM.16.M88.4 R20, [R227+0x1000] ;  /* 0x00100000e314783b */ /* 0x000e6e0000000200 */
[----:B---3--:R-:W-:Y:S08]  /*2c90*/  HMMA.16816.F32.BF16 R76, R8, R54, R64 ;  /* 0x00000036084c723c */ /* 0x008ff00000041840 */
[C---:B----4-:R-:W-:Y:S08]  /*2ca0*/  HMMA.16816.F32.BF16 R100, R16.reuse, R44, R68 ;  /* 0x0000002c1064723c */ /* 0x050ff00000041844 */
        /* <DEDUP_REMOVED lines=9> */
[C---:B------:R-:W-:Y:S01]  /*2d40*/  HMMA.16816.F32.BF16 R32, R8.reuse, R46, R116 ;  /* 0x0000002e0820723c */ /* 0x040fe20000041874 */
[----:B------:R-:W-:Y:S07]  /*2d50*/  LDSM.16.M88.4 R44, [R224+0x2000] ;  /* 0x00200000e02c783b */ /* 0x000fee0000000200 */
[C---:B------:R-:W-:Y:S08]  /*2d60*/  HMMA.16816.F32.BF16 R48, R8.reuse, R40, R144 ;  /* 0x000000280830723c */ /* 0x040ff00000041890 */
[----:B------:R-:W-:Y:S01]  /*2d70*/  HMMA.16816.F32.BF16 R16, R8, R42, R112 ;  /* 0x0000002a0810723c */ /* 0x000fe20000041870 */
[----:B------:R-:W-:Y:S04]  /*2d80*/  LDSM.16.M88.4 R40, [R224+0x2800] ;  /* 0x00280000e028783b */ /* 0x000fe80000000200 */
[----:B------:R-:W3:Y:S03]  /*2d90*/  LDSM.16.M88.4 R8, [R231+0x6000] ;  /* 0x00600000e708783b */ /* 0x000ee60000000200 */
[C---:B--2---:R-:W-:Y:S08]  /*2da0*/  HMMA.16816.F32.BF16 R68, R4.reuse, R28, R108 ;  /* 0x0000001c0444723c */ /* 0x044ff0000004186c */
[C---:B------:R-:W-:Y:S08]  /*2db0*/  HMMA.16816.F32.BF16 R116, R4.reuse, R30, R92 ;  /* 0x0000001e0474723c */ /* 0x040ff0000004185c */
[C---:B------:R-:W-:Y:S08]  /*2dc0*/  HMMA.16816.F32.BF16 R124, R4.reuse, R24, R104 ;  /* 0x00000018047c723c */ /* 0x040ff00000041868 */
[----:B------:R-:W-:Y:S08]  /*2dd0*/  HMMA.16816.F32.BF16 R136, R4, R36, R80 ;  /* 0x000000240488723c */ /* 0x000ff00000041850 */
[C---:B-1----:R-:W-:Y:S08]  /*2de0*/  HMMA.16816.F32.BF16 R132, R12.reuse, R28, R96 ;  /* 0x0000001c0c84723c */ /* 0x042ff00000041860 */
[C---:B------:R-:W-:Y:S01]  /*2df0*/  HMMA.16816.F32.BF16 R128, R12.reuse, R30, R76 ;  /* 0x0000001e0c80723c */ /* 0x040fe2000004184c */
[----:B------:R-:W-:Y:S07]  /*2e00*/  LDSM.16.M88.4 R28, [R240] ;  /* 0x00000000f01c783b */ /* 0x000fee0000000200 */
[C---:B------:R-:W-:Y:S08]  /*2e10*/  HMMA.16816.F32.BF16 R120, R12.reuse, R24, R64 ;  /* 0x000000180c78723c */ /* 0x040ff00000041840 */
[C---:B------:R-:W-:Y:S01]  /*2e20*/  HMMA.16816.F32.BF16 R112, R12.reuse, R26, R56 ;  /* 0x0000001a0c70723c */ /* 0x040fe20000041838 */
[----:B------:R-:W-:Y:S07]  /*2e30*/  LDSM.16.M88.4 R56, [R237] ;  /* 0x00000000ed38783b */ /* 0x000fee0000000200 */
[C---:B------:R-:W-:Y:S08]  /*2e40*/  HMMA.16816.F32.BF16 R108, R12.reuse, R20, R52 ;  /* 0x000000140c6c723c */ /* 0x040ff00000041834 */
[C---:B------:R-:W-:Y:S01]  /*2e50*/  HMMA.16816.F32.BF16 R104, R12.reuse, R22, R32 ;  /* 0x000000160c68723c */ /* 0x040fe20000041820 */
[----:B------:R-:W-:Y:S07]  /*2e60*/  LDSM.16.M88.4 R32, [R224+0x3000] ;  /* 0x00300000e020783b */ /* 0x000fee0000000200 */
[C---:B------:R-:W-:Y:S01]  /*2e70*/  HMMA.16816.F32.BF16 R92, R12.reuse, R36, R48 ;  /* 0x000000240c5c723c */ /* 0x040fe20000041830 */
[----:B------:R-:W-:Y:S07]  /*2e80*/  LDSM.16.M88.4 R48, [R238] ;  /* 0x00000000ee30783b */ /* 0x000fee0000000200 */
[----:B------:R-:W-:Y:S01]  /*2e90*/  HMMA.16816.F32.BF16 R80, R12, R38, R16 ;  /* 0x000000260c50723c */ /* 0x000fe20000041810 */
[----:B------:R-:W1:Y:S04]  /*2ea0*/  LDSM.16.M88.4 R12, [R231+0x4000] ;  /* 0x00400000e70c783b */ /* 0x000e680000000200 */
[----:B------:R-:W2:Y:S03]  /*2eb0*/  LDSM.16.M88.4 R16, [R224+0x3800] ;  /* 0x00380000e010783b */ /* 0x000ea60000000200 */
[C---:B------:R-:W-:Y:S01]  /*2ec0*/  HMMA.16816.F32.BF16 R88, R4.reuse, R26, R88 ;  /* 0x0000001a0458723c */ /* 0x040fe20000041858 */
[----:B------:R-:W-:Y:S07]  /*2ed0*/  LDSM.16.M88.4 R24, [R239] ;  /* 0x00000000ef18783b */ /* 0x000fee0000000200 */
[C---:B------:R-:W-:Y:S08]  /*2ee0*/  HMMA.16816.F32.BF16 R140, R4.reuse, R20, R100 ;  /* 0x00000014048c723c */ /* 0x040ff00000041864 */
[C---:B------:R-:W-:Y:S01]  /*2ef0*/  HMMA.16816.F32.BF16 R100, R4.reuse, R22, R84 ;  /* 0x000000160464723c */ /* 0x040fe20000041854 */
[----:B------:R-:W4:Y:S07]  /*2f00*/  LDSM.16.M88.4 R20, [R233+0x4000] ;  /* 0x00400000e914783b */ /* 0x000f2e0000000200 */
[----:B------:R-:W-:Y:S01]  /*2f10*/  HMMA.16816.F32.BF16 R84, R4, R38, R72 ;  /* 0x000000260454723c */ /* 0x000fe20000041848 */
[----:B------:R-:W2:Y:S07]  /*2f20*/  LDSM.16.M88.4 R4, [R233+0x6000] ;  /* 0x00600000e904783b */ /* 0x000eae0000000200 */
[----:B---3--:R-:W-:Y:S08]  /*2f30*/  HMMA.16816.F32.BF16 R72, R8, R44, R68 ;  /* 0x0000002c0848723c */ /* 0x008ff00000041844 */
[----:B-1----:R-:W-:Y:S08]  /*2f40*/  HMMA.16816.F32.BF16 R36, R12, R40, R120 ;  /* 0x000000280c24723c */ /* 0x002ff00000041878 */
[C---:B------:R-:W-:Y:S08]  /*2f50*/  HMMA.16816.F32.BF16 R52, R8.reuse, R42, R88 ;  /* 0x0000002a0834723c */ /* 0x040ff00000041858 */
[C---:B------:R-:W-:Y:S08]  /*2f60*/  HMMA.16816.F32.BF16 R68, R8.reuse, R46, R116 ;  /* 0x0000002e0844723c */ /* 0x040ff00000041874 */
[----:B------:R-:W-:Y:S08]  /*2f70*/  HMMA.16816.F32.BF16 R64, R8, R40, R124 ;  /* 0x000000280840723c */ /* 0x000ff0000004187c */
[C---:B------:R-:W-:Y:S08]  /*2f80*/  HMMA.16816.F32.BF16 R76, R12.reuse, R44, R132 ;  /* 0x0000002c0c4c723c */ /* 0x040ff00000041884 */
[C---:B------:R-:W-:Y:S08]  /*2f90*/  HMMA.16816.F32.BF16 R44, R12.reuse, R46, R128 ;  /* 0x0000002e0c2c723c */ /* 0x040ff00000041880 */
[----:B------:R-:W-:Y:S08]  /*2fa0*/  HMMA.16816.F32.BF16 R40, R12, R42, R112 ;  /* 0x0000002a0c28723c */ /* 0x000ff00000041870 */
[C---:B--2---:R-:W-:Y:S08]  /*2fb0*/  HMMA.16816.F32.BF16 R84, R8.reuse, R18, R84 ;  /* 0x000000120854723c */ /* 0x044ff00000041854 */
[C---:B------:R-:W-:Y:S08]  /*2fc0*/  HMMA.16816.F32.BF16 R88, R8.reuse, R32, R140 ;  /* 0x000000200858723c */ /* 0x040ff0000004188c */
[C---:B------:R-:W-:Y:S08]  /*2fd0*/  HMMA.16816.F32.BF16 R100, R8.reuse, R34, R100 ;  /* 0x000000220864723c */ /* 0x040ff00000041864 */
[----:B------:R-:W-:Y:S08]  /*2fe0*/  HMMA.16816.F32.BF16 R96, R8, R16, R136 ;  /* 0x000000100860723c */ /* 0x000ff00000041888 */
[C---:B------:R-:W-:Y:S08]  /*2ff0*/  HMMA.16816.F32.BF16 R8, R12.reuse, R32, R108 ;  /* 0x000000200c08723c */ /* 0x040ff0000004186c */
[C---:B------:R-:W-:Y:S08]  /*3000*/  HMMA.16816.F32.BF16 R32, R12.reuse, R34, R104 ;  /* 0x000000220c20723c */ /* 0x040ff00000041868 */
[C---:B------:R-:W-:Y:S08]  /*3010*/  HMMA.16816.F32.BF16 R92, R12.reuse, R16, R92 ;  /* 0x000000100c5c723c */ /* 0x040ff0000004185c */
[----:B------:R-:W-:Y:S01]  /*3020*/  HMMA.16816.F32.BF16 R80, R12, R18, R80 ;  /* 0x000000120c50723c */ /* 0x000fe20000041850 */
[----:B------:R-:W-:Y:S04]  /*3030*/  LDSM.16.M88.4 R16, [R232+0x6000] ;  /* 0x00600000e810783b */ /* 0x000fe80000000200 */
[----:B------:R-:W-:Y:S03]  /*3040*/  LDSM.16.M88.4 R12, [R232+0x4000] ;  /* 0x00400000e80c783b */ /* 0x000fe60000000200 */
[----:B----4-:R-:W-:Y:S01]  /*3050*/  HMMA.16816.F32.BF16 R116, R20, R24, R36 ;  /* 0x000000181474723c */ /* 0x010fe20000041824 */
[----:B------:R-:W1:Y:S07]  /*3060*/  LDSM.16.M88.4 R36, [R230+0x3800] ;  /* 0x00380000e624783b */ /* 0x000e6e0000000200 */
[----:B------:R-:W-:Y:S01]  /*3070*/  HMMA.16816.F32.BF16 R140, R4, R26, R52 ;  /* 0x0000001a048c723c */ /* 0x000fe20000041834 */
[----:B------:R-:W2:Y:S07]  /*3080*/  LDSM.16.M88.4 R52, [R230+0x2000] ;  /* 0x00200000e634783b */ /* 0x000eae0000000200 */
[C---:B------:R-:W-:Y:S01]  /*3090*/  HMMA.16816.F32.BF16 R120, R20.reuse, R30, R44 ;  /* 0x0000001e1478723c */ /* 0x040fe2000004182c */
[----:B------:R-:W3:Y:S07]  /*30a0*/  LDSM.16.M88.4 R44, [R230+0x2800] ;  /* 0x00280000e62c783b */ /* 0x000eee0000000200 */
[----:B------:R-:W-:Y:S01]  /*30b0*/  HMMA.16816.F32.BF16 R112, R20, R26, R40 ;  /* 0x0000001a1470723c */ /* 0x000fe20000041828 */
[----:B------:R-:W4:Y:S07]  /*30c0*/  LDSM.16.M88.4 R40, [R230+0x3000] ;  /* 0x00300000e628783b */ /* 0x000f2e0000000200 */
[C---:B------:R-:W-:Y:S01]  /*30d0*/  HMMA.16816.F32.BF16 R144, R4.reuse, R24, R64 ;  /* 0x000000180490723c */ /* 0x040fe20000041840 */
[----:B------:R-:W-:Y:S07]  /*30e0*/  LDSM.16.M88.4 R24, [R227+0x3000] ;  /* 0x00300000e318783b */ /* 0x000fee0000000200 */
[C---:B------:R-:W-:Y:S08]  /*30f0*/  HMMA.16816.F32.BF16 R64, R4.reuse, R58, R84 ;  /* 0x0000003a0440723c */ /* 0x040ff00000041854 */
[C---:B------:R-:W-:Y:S08]  /*3100*/  HMMA.16816.F32.BF16 R72, R4.reuse, R28, R72 ;  /* 0x0000001c0448723c */ /* 0x040ff00000041848 */
[----:B------:R-:W-:Y:S08]  /*3110*/  HMMA.16816.F32.BF16 R148, R4, R30, R68 ;  /* 0x0000001e0494723c */ /* 0x000ff00000041844 */
[----:B------:R-:W-:Y:S01]  /*3120*/  HMMA.16816.F32.BF16 R124, R20, R28, R76 ;  /* 0x0000001c147c723c */ /* 0x000fe2000004184c */
[----:B------:R-:W-:Y:S07]  /*3130*/  LDSM.16.M88.4 R28, [R227+0x2800] ;  /* 0x00280000e31c783b */ /* 0x000fee0000000200 */
[C---:B------:R-:W-:Y:S08]  /*3140*/  HMMA.16816.F32.BF16 R136, R4.reuse, R48, R88 ;  /* 0x000000300488723c */ /* 0x040ff00000041858 */
[C---:B------:R-:W-:Y:S08]  /*3150*/  HMMA.16816.F32.BF16 R132, R4.reuse, R50, R100 ;  /* 0x000000320484723c */ /* 0x040ff00000041864 */
[----:B------:R-:W-:Y:S01]  /*3160*/  HMMA.16816.F32.BF16 R128, R4, R56, R96 ;  /* 0x000000380480723c */ /* 0x000fe20000041860 */
[----:B------:R-:W-:Y:S07]  /*3170*/  LDSM.16.M88.4 R4, [R236+0x6000] ;  /* 0x00600000ec04783b */ /* 0x000fee0000000200 */
[C---:B------:R-:W-:Y:S01]  /*3180*/  HMMA.16816.F32.BF16 R108, R20.reuse, R48, R8 ;  /* 0x00000030146c723c */ /* 0x040fe20000041808 */
[----:B------:R-:W-:Y:S07]  /*3190*/  LDSM.16.M88.4 R8, [R234+0x4000] ;  /* 0x00400000ea08783b */ /* 0x000fee0000000200 */
[C---:B------:R-:W-:Y:S01]  /*31a0*/  HMMA.16816.F32.BF16 R104, R20.reuse, R50, R32 ;  /* 0x000000321468723c */ /* 0x040fe20000041820 */
[----:B------:R-:W-:Y:S07]  /*31b0*/  LDSM.16.M88.4 R32, [R227+0x2000] ;  /* 0x00200000e320783b */ /* 0x000fee0000000200 */
[C---:B------:R-:W-:Y:S08]  /*31c0*/  HMMA.16816.F32.BF16 R100, R20.reuse, R56, R92 ;  /* 0x000000381464723c */ /* 0x040ff0000004185c */
[----:B------:R-:W-:Y:S01]  /*31d0*/  HMMA.16816.F32.BF16 R68, R20, R58, R80 ;  /* 0x0000003a1444723c */ /* 0x000fe20000041850 */
[----:B------:R-:W3:Y:S01]  /*31e0*/  LDSM.16.M88.4 R20, [R227+0x3800] ;  /* 0x00380000e314783b */ /* 0x000ee20000000200 */
[----:B------:R-:W-:Y:S01]  /*31f0*/  ISETP.GT.AND P0, PT, R60, R209, PT ;  /* 0x000000d13c00720c */ /* 0x000fe20003f04270 */
[----:B------:R-:W-:-:S05]  /*3200*/  DEPBAR.LE SB0, 0x0 ;  /* 0x000080000000791a */ /* 0x000fca0000000000 */
[C---:B-1----:R-:W-:Y:S08]  /*3210*/  HMMA.16816.F32.BF16 R64, R16.reuse, R38, R64 ;  /* 0x000000261040723c */ /* 0x042ff00000041840 */
[C---:B--2---:R-:W-:Y:S08]  /*3220*/  HMMA.16816.F32.BF16 R96, R16.reuse, R52, R72 ;  /* 0x000000341060723c */ /* 0x044ff00000041848 */
[----:B------:R-:W-:Y:S08]  /*3230*/  HMMA.16816.F32.BF16 R92, R16, R54, R148 ;  /* 0x00000036105c723c */ /* 0x000ff00000041894 */
[C---:B------:R-:W-:Y:S08]  /*3240*/  HMMA.16816.F32.BF16 R56, R12.reuse, R52, R124 ;  /* 0x000000340c38723c */ /* 0x040ff0000004187c */
[----:B------:R-:W-:Y:S08]  /*3250*/  HMMA.16816.F32.BF16 R52, R12, R54, R120 ;  /* 0x000000360c34723c */ /* 0x000ff00000041878 */
[C---:B---3--:R-:W-:Y:S08]  /*3260*/  HMMA.16816.F32.BF16 R88, R16.reuse, R44, R144 ;  /* 0x0000002c1058723c */ /* 0x048ff00000041890 */
[C---:B------:R-:W-:Y:S08]  /*3270*/  HMMA.16816.F32.BF16 R84, R16.reuse, R46, R140 ;  /* 0x0000002e1054723c */ /* 0x040ff0000004188c */
[C---:B----4-:R-:W-:Y:S08]  /*3280*/  HMMA.16816.F32.BF16 R80, R16.reuse, R40, R136 ;  /* 0x000000281050723c */ /* 0x050ff00000041888 */
[C---:B------:R-:W-:Y:S08]  /*3290*/  HMMA.16816.F32.BF16 R76, R16.reuse, R42, R132 ;  /* 0x0000002a104c723c */ /* 0x040ff00000041884 */
[----:B------:R-:W-:Y:S08]  /*32a0*/  HMMA.16816.F32.BF16 R72, R16, R36, R128 ;  /* 0x000000241048723c */ /* 0x000ff00000041880 */
[C---:B------:R-:W-:Y:S08]  /*32b0*/  HMMA.16816.F32.BF16 R48, R12.reuse, R44, R116 ;  /* 0x0000002c0c30723c */ /* 0x040ff00000041874 */
[C---:B------:R-:W-:Y:S08]  /*32c0*/  HMMA.16816.F32.BF16 R44, R12.reuse, R46, R112 ;  /* 0x0000002e0c2c723c */ /* 0x040ff00000041870 */
[C---:B------:R-:W-:Y:S08]  /*32d0*/  HMMA.16816.F32.BF16 R16, R12.reuse, R40, R108 ;  /* 0x000000280c10723c */ /* 0x040ff0000004186c */
[C---:B------:R-:W-:Y:S08]  /*32e0*/  HMMA.16816.F32.BF16 R104, R12.reuse, R42, R104 ;  /* 0x0000002a0c68723c */ /* 0x040ff00000041868 */
[C---:B------:R-:W-:Y:S08]  /*32f0*/  HMMA.16816.F32.BF16 R100, R12.reuse, R36, R100 ;  /* 0x000000240c64723c */ /* 0x040ff00000041864 */
[----:B------:R-:W-:Y:S01]  /*3300*/  HMMA.16816.F32.BF16 R12, R12, R38, R68 ;  /* 0x000000260c0c723c */ /* 0x000fe20000041844 */
[----:B------:R-:W-:Y:S07]  /*3310*/  BSSY B0, `(.L_x_2292) ;  /* 0x0000034000007945 */ /* 0x000fee0003800000 */
[----:B------:R-:W-:Y:S08]  /*3320*/  HMMA.16816.F32.BF16 R68, R4, R22, R64 ;  /* 0x000000160444723c */ /* 0x000ff00000041840 */
[C---:B------:R-:W-:Y:S08]  /*3330*/  HMMA.16816.F32.BF16 R64, R8.reuse, R32, R56 ;  /* 0x000000200840723c */ /* 0x040ff00000041838 */
[C---:B------:R-:W-:Y:S08]  /*3340*/  HMMA.16816.F32.BF16 R56, R8.reuse, R34, R52 ;  /* 0x000000220838723c */ /* 0x040ff00000041834 */
[----:B------:R-:W-:Y:S08]  /*3350*/  HMMA.16816.F32.BF16 R52, R8, R28, R48 ;  /* 0x0000001c0834723c */ /* 0x000ff00000041830 */
[C---:B------:R-:W-:Y:S08]  /*3360*/  HMMA.16816.F32.BF16 R96, R4.reuse, R32, R96 ;  /* 0x000000200460723c */ /* 0x040ff00000041860 */
[----:B------:R-:W-:Y:S08]  /*3370*/  HMMA.16816.F32.BF16 R92, R4, R34, R92 ;  /* 0x00000022045c723c */ /* 0x000ff0000004185c */
[----:B------:R-:W-:Y:S08]  /*3380*/  HMMA.16816.F32.BF16 R48, R8, R30, R44 ;  /* 0x0000001e0830723c */ /* 0x000ff0000004182c */
        /* <DEDUP_REMOVED lines=10> */
[----:B------:R-:W-:Y:S01]  /*3430*/  @!UPT UIADD3 URZ, URZ, URZ, URZ ;  /* 0x0000003f3f3ff290 */ /* 0x000fe2000fffe03f */
[----:B------:R-:W-:Y:S11]  /*3440*/  @!P0 BRA `(.L_x_2293) ;  /* 0x0000020000008947 */ /* 0x000ff60003800000 */
[----:B-----5:R-:W-:Y:S01]  /*3450*/  IADD3 R0, R208, -0x2, RZ ;  /* 0xfffffffed0007810 */ /* 0x020fe20007ffe0ff */
        /* <DEDUP_REMOVED lines=31> */
.L_x_2293:
[----:B------:R-:W-:Y:S05]  /*3650*/  BSYNC B0 ;  /* 0x0000000000007941 */ /* 0x000fea0003800000 */
.L_x_2292:
[----:B------:R-:W2:Y:S04]  /*3660*/  LDL R0, [R1+0x60] ;  /* 0x0000600001007983 */ /* 0x000ea80000100800 */
[----:B------:R-:W2:Y:S04]  /*3670*/  LDL R180, [R1+0x54] ;  /* 0x0000540001b47983 */ /* 0x000ea80000100800 */
[----:B-1----:R-:W3:Y:S04]  /*3680*/  LDL R4, [R1+0x3c] ;  /* 0x00003c0001047983 */ /* 0x002ee80000100800 */
[----:B------:R-:W-:Y:S04]  /*3690*/  STL [R1+0x84], R234 ;  /* 0x000084ea01007387 */ /* 0x000fe80000100800 */
[----:B------:R-:W-:Y:S04]  /*36a0*/  STL [R1+0x80], R233 ;  /* 0x000080e901007387 */ /* 0x000fe80000100800 */
[----:B------:R-:W-:Y:S04]  /*36b0*/  STL [R1+0x7c], R232 ;  /* 0x00007ce801007387 */ /* 0x000fe80000100800 */
[----:B------:R-:W-:Y:S04]  /*36c0*/  STL [R1+0x78], R231 ;  /* 0x000078e701007387 */ /* 0x000fe80000100800 */
[----:B------:R-:W-:Y:S04]  /*36d0*/  STL [R1+0x74], R230 ;  /* 0x000074e601007387 */ /* 0x000fe80000100800 */
[----:B------:R-:W-:Y:S04]  /*36e0*/  STL [R1+0x70], R227 ;  /* 0x000070e301007387 */ /* 0x000fe80000100800 */
[----:B------:R-:W-:Y:S04]  /*36f0*/  STL [R1+0x6c], R224 ;  /* 0x00006ce001007387 */ /* 0x000fe80000100800 */
[----:B------:R-:W-:Y:S04]  /*3700*/  LDSM.16.MT88.4 R104, [R228+0x2000] ;  /* 0x00200000e468783b */ /* 0x000fe80000004200 */
[----:B------:R-:W0:Y:S01]  /*3710*/  LDGDEPBAR ;  /* 0x00000000000079af */ /* 0x000e220000000000 */
[----:B--2---:R-:W-:-:S04]  /*3720*/  IMAD.IADD R0, R0, 0x1, R180 ;  /* 0x0000000100007824 */ /* 0x004fc800078e02b4 */
[----:B------:R-:W-:Y:S01]  /*3730*/  @P3 IMAD.HI.U32 R2, R0, c[0x0][0x2c8], RZ ;  /* 0x0000b20000023a27 */ /* 0x000fe200078e00ff */
[----:B------:R1:W-:Y:S04]  /*3740*/  STL [R1+0x1c], R0 ;  /* 0x00001c0001007387 */ /* 0x0003e80000100800 */
[----:B-1----:R-:W-:-:S05]  /*3750*/  @P3 SHF.R.U32.HI R0, RZ, c[0x0][0x2cc], R2 ;  /* 0x0000b300ff003a19 */ /* 0x002fca0000011602 */
[----:B------:R-:W1:Y:S04]  /*3760*/  SHFL.IDX PT, R2, R0, RZ, 0x1c1f ;  /* 0x001c1fff00027589 */ /* 0x000e6800000e0000 */
[----:B------:R-:W2:Y:S04]  /*3770*/  SHFL.IDX PT, R3, R0, 0x1, 0x1c1f ;  /* 0x003c1f0000037f89 */ /* 0x000ea800000e0000 */
[----:B------:R-:W4:Y:S04]  /*3780*/  SHFL.IDX PT, R7, R0, 0x2, 0x1c1f ;  /* 0x005c1f0000077f89 */ /* 0x000f2800000e0000 */
[----:B------:R1:W2:Y:S02]  /*3790*/  SHFL.IDX PT, R5, R0, 0x3, 0x1c1f ;  /* 0x007c1f0000057f89 */ /* 0x0002a400000e0000 */
[----:B-1----:R-:W-:-:S05]  /*37a0*/  IMAD R0, R60, R152, 0x1 ;  /* 0x000000013c007424 */ /* 0x002fca00078e0298 */
[----:B---3--:R-:W-:-:S04]  /*37b0*/  IADD3 R0, -R4, c[0x0][0x1d0], R0 ;  /* 0x0000740004007a10 */ /* 0x008fc80007ffe100 */
[----:B------:R-:W-:Y:S01]  /*37c0*/  IADD3 R0, R0, -c[0x0][0x168], RZ ;  /* 0x80005a0000007a10 */ /* 0x000fe20007ffe0ff */
[----:B------:R-:W-:Y:S02]  /*37d0*/  IMAD.IADD R4, R61, 0x1, -R4 ;  /* 0x000000013d047824 */ /* 0x000fe400078e0a04 */
[----:B------:R-:W-:Y:S02]  /*37e0*/  LDSM.16.MT88.4 R60, [R225+0x2000] ;  /* 0x00200000e13c783b */ /* 0x000fe40000004200 */
[----:B------:R-:W-:-:S05]  /*37f0*/  IMAD.IADD R2, R0, 0x1, R2 ;  /* 0x0000000100027824 */ /* 0x000fca00078e0202 */
[----:B------:R-:W-:Y:S01]  /*3800*/  IMNMX R2, R4, R2, PT ;  /* 0x0000000204027217 */ /* 0x000fe20003800200 */
[C---:B--2---:R-:W-:Y:S02]  /*3810*/  IMAD.IADD R6, R0.reuse, 0x1, R3 ;  /* 0x0000000100067824 */ /* 0x044fe400078e0203 */
[----:B----4-:R-:W-:Y:S01]  /*3820*/  IMAD.IADD R3, R0, 0x1, R7 ;  /* 0x0000000100037824 */ /* 0x010fe200078e0207 */
[C---:B------:R-:W-:Y:S02]  /*3830*/  ISETP.GT.AND P2, PT, R2.reuse, RZ, PT ;  /* 0x000000ff0200720c */ /* 0x040fe40003f44270 */
[----:B------:R-:W-:Y:S01]  /*3840*/  ISETP.GT.AND P0, PT, R2, 0x1, PT ;  /* 0x000000010200780c */ /* 0x000fe20003f04270 */
[----:B------:R-:W-:Y:S01]  /*3850*/  IMAD.IADD R5, R0, 0x1, R5 ;  /* 0x0000000100057824 */ /* 0x000fe200078e0205 */
[----:B------:R-:W-:Y:S02]  /*3860*/  ISETP.GT.AND P1, PT, R2, 0x8, PT ;  /* 0x000000080200780c */ /* 0x000fe40003f24270 */
[----:B------:R-:W-:-:S02]  /*3870*/  FSEL R7, R64, -INF , P2 ;  /* 0xff80000040077808 */ /* 0x000fc40001000000 */
[----:B------:R-:W-:Y:S02]  /*3880*/  FSEL R8, R65, -INF , P0 ;  /* 0xff80000041087808 */ /* 0x000fe40000000000 */
[C---:B------:R-:W-:Y:S02]  /*3890*/  IMNMX R0, R4.reuse, R6, PT ;  /* 0x0000000604007217 */ /* 0x040fe40003800200 */
[C---:B------:R-:W-:Y:S02]  /*38a0*/  IMNMX R3, R4.reuse, R3, PT ;  /* 0x0000000304037217 */ /* 0x040fe40003800200 */
[----:B------:R-:W-:Y:S02]  /*38b0*/  IMNMX R4, R4, R5, PT ;  /* 0x0000000504047217 */ /* 0x000fe40003800200 */
[----:B------:R-:W-:Y:S02]  /*38c0*/  ISETP.GT.AND P0, PT, R2, 0x9, PT ;  /* 0x000000090200780c */ /* 0x000fe40003f04270 */
[----:B------:R-:W-:-:S02]  /*38d0*/  FSEL R9, R56, -INF , P1 ;  /* 0xff80000038097808 */ /* 0x000fc40000800000 */
[----:B------:R-:W-:Y:S02]  /*38e0*/  FMNMX.FTZ R5, R7, R8, !PT ;  /* 0x0000000807057209 */ /* 0x000fe40007810000 */
[C---:B------:R-:W-:Y:S02]  /*38f0*/  ISETP.GT.AND P1, PT, R2.reuse, 0x10, PT ;  /* 0x000000100200780c */ /* 0x040fe40003f24270 */
[----:B------:R-:W-:Y:S02]  /*3900*/  FSEL R10, R57, -INF , P0 ;  /* 0xff800000390a7808 */ /* 0x000fe40000000000 */
[----:B------:R-:W-:Y:S02]  /*3910*/  FMNMX.FTZ R5, R9, R5, !PT ;  /* 0x0000000509057209 */ /* 0x000fe40007810000 */
[----:B------:R-:W-:Y:S02]  /*3920*/  ISETP.GT.AND P4, PT, R2, 0x11, PT ;  /* 0x000000110200780c */ /* 0x000fe40003f84270 */
[----:B------:R-:W-:-:S02]  /*3930*/  FSEL R11, R52, -INF , P1 ;  /* 0xff800000340b7808 */ /* 0x000fc40000800000 */
[----:B------:R-:W-:Y:S02]  /*3940*/  FMNMX.FTZ R5, R10, R5, !PT ;  /* 0x000000050a057209 */ /* 0x000fe40007810000 */
[----:B------:R-:W-:Y:S02]  /*3950*/  ISETP.GT.AND P2, PT, R0, RZ, PT ;  /* 0x000000ff0000720c */ /* 0x000fe40003f44270 */
[----:B------:R-:W-:Y:S02]  /*3960*/  ISETP.GT.AND P0, PT, R2, 0x18, PT ;  /* 0x000000180200780c */ /* 0x000fe40003f04270 */
[----:B------:R-:W-:Y:S02]  /*3970*/  FSEL R12, R53, -INF , P4 ;  /* 0xff800000350c7808 */ /* 0x000fe40002000000 */
[----:B------:R-:W-:Y:S02]  /*3980*/  FMNMX.FTZ R5, R11, R5, !PT ;  /* 0x000000050b057209 */ /* 0x000fe40007810000 */
[----:B------:R-:W-:-:S02]  /*3990*/  ISETP.GT.AND P1, PT, R0, 0x1, PT ;  /* 0x000000010000780c */ /* 0x000fc40003f24270 */
[----:B------:R-:W-:Y:S02]  /*39a0*/  FSEL R24, R66, -INF , P2 ;  /* 0xff80000042187808 */ /* 0x000fe40001000000 */
[----:B------:R-:W-:Y:S02]  /*39b0*/  ISETP.GT.AND P2, PT, R2, 0x19, PT ;  /* 0x000000190200780c */ /* 0x000fe40003f44270 */
[----:B------:R-:W-:Y:S02]  /*39c0*/  FSEL R13, R48, -INF , P0 ;  /* 0xff800000300d7808 */ /* 0x000fe40000000000 */
[----:B------:R-:W-:Y:S02]  /*39d0*/  FMNMX.FTZ R5, R12, R5, !PT ;  /* 0x000000050c057209 */ /* 0x000fe40007810000 */
        /* <DEDUP_REMOVED lines=9> */
[----:B------:R-:W-:Y:S02]  /*3a70*/  ISETP.GT.AND P0, PT, R2, 0x28, PT ;  /* 0x000000280200780c */ /* 0x000fe40003f04270 */
[----:B------:R-:W-:Y:S02]  /*3a80*/  FMNMX.FTZ R5, R162, R5, !PT ;  /* 0x00000005a2057209 */ /* 0x000fe40007810000 */
[----:B------:R-:W-:Y:S02]  /*3a90*/  ISETP.GT.AND P1, PT, R0, 0x9, PT ;  /* 0x000000090000780c */ /* 0x000fe40003f24270 */
[----:B------:R-:W-:Y:S02]  /*3aa0*/  FSEL R27, R58, -INF , P2 ;  /* 0xff8000003a1b7808 */ /* 0x000fe40001000000 */
[----:B------:R-:W-:-:S02]  /*3ab0*/  ISETP.GT.AND P2, PT, R2, 0x29, PT ;  /* 0x000000290200780c */ /* 0x000fc40003f44270 */
[----:B------:R-:W-:Y:S02]  /*3ac0*/  FSEL R160, R44, -INF , P0 ;  /* 0xff8000002ca07808 */ /* 0x000fe40000000000 */
[----:B------:R-:W-:Y:S02]  /*3ad0*/  FMNMX.FTZ R5, R161, R5, !PT ;  /* 0x00000005a1057209 */ /* 0x000fe40007810000 */
[----:B------:R-:W-:Y:S02]  /*3ae0*/  FSEL R26, R59, -INF , P1 ;  /* 0xff8000003b1a7808 */ /* 0x000fe40000800000 */
[----:B------:R-:W-:Y:S02]  /*3af0*/  ISETP.GT.AND P1, PT, R2, 0x30, PT ;  /* 0x000000300200780c */ /* 0x000fe40003f24270 */
[----:B------:R-:W-:Y:S02]  /*3b00*/  FSEL R159, R45, -INF , P2 ;  /* 0xff8000002d9f7808 */ /* 0x000fe40001000000 */
[----:B------:R-:W-:-:S02]  /*3b10*/  FMNMX.FTZ R5, R160, R5, !PT ;  /* 0x00000005a0057209 */ /* 0x000fc40007810000 */
[----:B------:R-:W-:Y:S02]  /*3b20*/  ISETP.GT.AND P0, PT, R2, 0x31, PT ;  /* 0x000000310200780c */ /* 0x000fe40003f04270 */
[----:B------:R-:W-:Y:S02]  /*3b30*/  FSEL R170, R36, -INF , P1 ;  /* 0xff80000024aa7808 */ /* 0x000fe40000800000 */
[----:B------:R-:W-:Y:S02]  /*3b40*/  FMNMX.FTZ R5, R159, R5, !PT ;  /* 0x000000059f057209 */ /* 0x000fe40007810000 */
[C---:B------:R-:W-:Y:S02]  /*3b50*/  ISETP.GT.AND P4, PT, R2.reuse, 0x38, PT ;  /* 0x000000380200780c */ /* 0x040fe40003f84270 */
[----:B------:R-:W-:Y:S02]  /*3b60*/  ISETP.GT.AND P2, PT, R2, 0x39, PT ;  /* 0x000000390200780c */ /* 0x000fe40003f44270 */
[----:B------:R-:W-:-:S02]  /*3b70*/  FSEL R169, R37, -INF , P0 ;  /* 0xff80000025a97808 */ /* 0x000fc40000000000 */
[----:B------:R-:W-:Y:S02]  /*3b80*/  FMNMX.FTZ R2, R170, R5, !PT ;  /* 0x00000005aa027209 */ /* 0x000fe40007810000 */
[----:B------:R-:W-:Y:S02]  /*3b90*/  FSEL R168, R32, -INF , P4 ;  /* 0xff80000020a87808 */ /* 0x000fe40002000000 */
[----:B------:R-:W-:Y:S02]  /*3ba0*/  FMNMX.FTZ R2, R169, R2, !PT ;  /* 0x00000002a9027209 */ /* 0x000fe40007810000 */
[----:B------:R-:W-:Y:S02]  /*3bb0*/  FSEL R167, R33, -INF , P2 ;  /* 0xff80000021a77808 */ /* 0x000fe40001000000 */
[----:B------:R-:W-:Y:S02]  /*3bc0*/  FMNMX.FTZ R2, R168, R2, !PT ;  /* 0x00000002a8027209 */ /* 0x000fe40007810000 */
[----:B------:R-:W-:-:S02]  /*3bd0*/  ISETP.GT.AND P1, PT, R0, 0x10, PT ;  /* 0x000000100000780c */ /* 0x000fc40003f24270 */
[----:B------:R-:W-:Y:S02]  /*3be0*/  ISETP.GT.AND P0, PT, R0, 0x11, PT ;  /* 0x000000110000780c */ /* 0x000fe40003f04270 */
[----:B------:R-:W-:Y:S02]  /*3bf0*/  FMNMX.FTZ R2, R167, R2, !PT ;  /* 0x00000002a7027209 */ /* 0x000fe40007810000 */
[----:B------:R-:W-:Y:S02]  /*3c00*/  FSEL R16, R54, -INF , P1 ;  /* 0xff80000036107808 */ /* 0x000fe40000800000 */
[----:B------:R-:W-:Y:S02]  /*3c10*/  FSEL R18, R55, -INF , P0 ;  /* 0xff80000037127808 */ /* 0x000fe40000000000 */
[C---:B------:R-:W-:Y:S02]  /*3c20*/  ISETP.GT.AND P1, PT, R0.reuse, 0x18, PT ;  /* 0x000000180000780c */ /* 0x040fe40003f24270 */
[----:B------:R-:W-:Y:S01]  /*3c30*/  ISETP.GT.AND P0, PT, R0, 0x19, PT ;  /* 0x000000190000780c */ /* 0x000fe20003f04270 */
[----:B------:R-:W1:Y:S01]  /*3c40*/  SHFL.BFLY PT, R6, R2, 0x2, 0x1f ;  /* 0x0c401f0002067f89 */ /* 0x000e6200000e0000 */
[----:B------:R-:W-:-:S02]  /*3c50*/  FSEL R23, R50, -INF , P1 ;  /* 0xff80000032177808 */ /* 0x000fc40000800000 */
[----:B------:R-:W-:Y:S02]  /*3c60*/  FSEL R29, R51, -INF , P0 ;  /* 0xff800000331d7808 */ /* 0x000fe40000000000 */
[C---:B------:R-:W-:Y:S01]  /*3c70*/  ISETP.GT.AND P4, PT, R0.reuse, 0x20, PT ;  /* 0x000000200000780c */ /* 0x040fe20003f84270 */
[----:B------:R-:W-:Y:S01]  /*3c80*/  LDSM.16.MT88.4 R48, [R225] ;  /* 0x00000000e130783b */ /* 0x000fe20000004200 */
[C---:B------:R-:W-:Y:S02]  /*3c90*/  ISETP.GT.AND P2, PT, R0.reuse, 0x21, PT ;  /* 0x000000210000780c */ /* 0x040fe40003f44270 */
[C---:B------:R-:W-:Y:S02]  /*3ca0*/  ISETP.GT.AND P1, PT, R0.reuse, 0x28, PT ;  /* 0x000000280000780c */ /* 0x040fe40003f24270 */
[----:B------:R-:W-:Y:S02]  /*3cb0*/  ISETP.GT.AND P0, PT, R0, 0x29, PT ;  /* 0x000000290000780c */ /* 0x000fe40003f04270 */
[----:B------:R-:W-:-:S02]  /*3cc0*/  FSEL R155, R42, -INF , P4 ;  /* 0xff8000002a9b7808 */ /* 0x000fc40002000000 */
[----:B------:R-:W-:Y:S02]  /*3cd0*/  FSEL R156, R43, -INF , P2 ;  /* 0xff8000002b9c7808 */ /* 0x000fe40001000000 */
[----:B------:R-:W-:Y:S01]  /*3ce0*/  FSEL R158, R46, -INF , P1 ;  /* 0xff8000002e9e7808 */ /* 0x000fe20000800000 */
[----:B------:R-:W-:Y:S01]  /*3cf0*/  LDSM.16.MT88.4 R40, [R226+0x800] ;  /* 0x00080000e228783b */ /* 0x000fe20000004200 */
[----:B------:R-:W-:Y:S02]  /*3d00*/  FSEL R157, R47, -INF , P0 ;  /* 0xff8000002f9d7808 */ /* 0x000fe40000000000 */
[C---:B------:R-:W-:Y:S01]  /*3d10*/  ISETP.GT.AND P4, PT, R0.reuse, 0x30, PT ;  /* 0x000000300000780c */ /* 0x040fe20003f84270 */
[----:B------:R-:W-:Y:S01]  /*3d20*/  LDSM.16.MT88.4 R44, [R225+0x800] ;  /* 0x00080000e12c783b */ /* 0x000fe20000004200 */
[C---:B------:R-:W-:Y:S02]  /*3d30*/  ISETP.GT.AND P2, PT, R0.reuse, 0x31, PT ;  /* 0x000000310000780c */ /* 0x040fe40003f44270 */
[----:B------:R-:W-:-:S02]  /*3d40*/  ISETP.GT.AND P1, PT, R0, 0x38, PT ;  /* 0x000000380000780c */ /* 0x000fc40003f24270 */
[----:B------:R-:W-:Y:S02]  /*3d50*/  ISETP.GT.AND P0, PT, R0, 0x39, PT ;  /* 0x000000390000780c */ /* 0x000fe40003f04270 */
[----:B------:R-:W-:-:S04]  /*3d60*/  FMNMX.FTZ R0, R24, R28, !PT ;  /* 0x0000001c18007209 */ /* 0x000fc80007810000 */
[----:B------:R-:W-:-:S04]  /*3d70*/  FMNMX.FTZ R0, R27, R0, !PT ;  /* 0x000000001b007209 */ /* 0x000fc80007810000 */
[----:B------:R-:W-:-:S04]  /*3d80*/  FMNMX.FTZ R0, R26, R0, !PT ;  /* 0x000000001a007209 */ /* 0x000fc80007810000 */
[----:B------:R-:W-:Y:S02]  /*3d90*/  FMNMX.FTZ R5, R16, R0, !PT ;  /* 0x0000000010057209 */ /* 0x000fe40007810000 */
[----:B-1----:R-:W-:Y:S02]  /*3da0*/  FMNMX.FTZ R0, R2, R6, !PT ;  /* 0x0000000602007209 */ /* 0x002fe40007810000 */
[----:B------:R-:W-:-:S04]  /*3db0*/  FMNMX.FTZ R2, R18, R5, !PT ;  /* 0x0000000512027209 */ /* 0x000fc80007810000 */
[----:B------:R-:W-:Y:S01]  /*3dc0*/  FMNMX.FTZ R2, R23, R2, !PT ;  /* 0x0000000217027209 */ /* 0x000fe20007810000 */
[----:B------:R-:W1:Y:S03]  /*3dd0*/  SHFL.BFLY PT, R5, R0, 0x1, 0x1f ;  /* 0x0c201f0000057f89 */ /* 0x000e6600000e0000 */
[----:B------:R-:W-:-:S04]  /*3de0*/  FMNMX.FTZ R2, R29, R2, !PT ;  /* 0x000000021d027209 */ /* 0x000fc80007810000 */
[----:B------:R-:W-:-:S04]  /*3df0*/  FMNMX.FTZ R2, R155, R2, !PT ;  /* 0x000000029b027209 */ /* 0x000fc80007810000 */
[----:B------:R-:W-:Y:S02]  /*3e00*/  FMNMX.FTZ R2, R156, R2, !PT ;  /* 0x000000029c027209 */ /* 0x000fe40007810000 */
[----:B------:R-:W-:Y:S02]  /*3e10*/  FSEL R165, R34, -INF , P1 ;  /* 0xff80000022a57808 */ /* 0x000fe40000800000 */
[----:B------:R-:W-:Y:S02]  /*3e20*/  FMNMX.FTZ R2, R158, R2, !PT ;  /* 0x000000029e027209 */ /* 0x000fe40007810000 */
[----:B------:R-:W-:Y:S02]  /*3e30*/  ISETP.GT.AND P1, PT, R4, RZ, PT ;  /* 0x000000ff0400720c */ /* 0x000fe40003f24270 */
[----:B------:R-:W-:Y:S02]  /*3e40*/  FSEL R164, R35, -INF , P0 ;  /* 0xff80000023a47808 */ /* 0x000fe40000000000 */
[----:B------:R-:W-:-:S02]  /*3e50*/  FSEL R163, R38, -INF , P4 ;  /* 0xff80000026a37808 */ /* 0x000fc40002000000 */
[----:B------:R-:W-:Y:S02]  /*3e60*/  ISETP.GT.AND P0, PT, R4, 0x1, PT ;  /* 0x000000010400780c */ /* 0x000fe40003f04270 */
[----:B------:R-:W-:Y:S02]  /*3e70*/  FMNMX.FTZ R2, R157, R2, !PT ;  /* 0x000000029d027209 */ /* 0x000fe40007810000 */
[----:B------:R-:W-:Y:S02]  /*3e80*/  FSEL R32, R98, -INF , P1 ;  /* 0xff80000062207808 */ /* 0x000fe40000800000 */
[----:B------:R-:W-:Y:S02]  /*3e90*/  ISETP.GT.AND P1, PT, R4, 0x8, PT ;  /* 0x000000080400780c */ /* 0x000fe40003f24270 */
[----:B------:R-:W-:Y:S02]  /*3ea0*/  FSEL R166, R39, -INF , P2 ;  /* 0xff80000027a67808 */ /* 0x000fe40001000000 */
[----:B------:R-:W-:-:S02]  /*3eb0*/  FSEL R33, R99, -INF , P0 ;  /* 0xff80000063217808 */ /* 0x000fc40000000000 */
[----:B------:R-:W-:Y:S02]  /*3ec0*/  FMNMX.FTZ R2, R163, R2, !PT ;  /* 0x00000002a3027209 */ /* 0x000fe40007810000 */
[C---:B------:R-:W-:Y:S02]  /*3ed0*/  ISETP.GT.AND P4, PT, R3.reuse, RZ, PT ;  /* 0x000000ff0300720c */ /* 0x040fe40003f84270 */
[C---:B------:R-:W-:Y:S02]  /*3ee0*/  ISETP.GT.AND P2, PT, R3.reuse, 0x1, PT ;  /* 0x000000010300780c */ /* 0x040fe40003f44270 */
[----:B------:R-:W-:Y:S02]  /*3ef0*/  ISETP.GT.AND P0, PT, R3, 0x8, PT ;  /* 0x000000080300780c */ /* 0x000fe40003f04270 */
[----:B------:R-:W-:Y:S02]  /*3f00*/  FSEL R30, R94, -INF , P1 ;  /* 0xff8000005e1e7808 */ /* 0x000fe40000800000 */
[----:B------:R-:W-:-:S02]  /*3f10*/  ISETP.GT.AND P1, PT, R4, 0x10, PT ;  /* 0x000000100400780c */ /* 0x000fc40003f24270 */
[----:B------:R-:W-:Y:S02]  /*3f20*/  FMNMX.FTZ R2, R166, R2, !PT ;  /* 0x00000002a6027209 */ /* 0x000fe40007810000 */
[----:B------:R-:W-:Y:S02]  /*3f30*/  FSEL R22, R96, -INF , P4 ;  /* 0xff80000060167808 */ /* 0x000fe40002000000 */
[----:B------:R-:W-:Y:S02]  /*3f40*/  FSEL R25, R97, -INF , P2 ;  /* 0xff80000061197808 */ /* 0x000fe40001000000 */
[----:B------:R-:W-:Y:S02]  /*3f50*/  FSEL R15, R92, -INF , P0 ;  /* 0xff8000005c0f7808 */ /* 0x000fe40000000000 */
[----:B------:R-:W-:Y:S02]  /*3f60*/  ISETP.GT.AND P0, PT, R4, 0x9, PT ;  /* 0x000000090400780c */ /* 0x000fe40003f04270 */
[----:B-1----:R-:W-:-:S02]  /*3f70*/  FMNMX.FTZ R137, R0, R5, !PT ;  /* 0x0000000500897209 */ /* 0x002fc40007810000 */
[----:B------:R-:W-:Y:S02]  /*3f80*/  FSEL R38, R90, -INF , P1 ;  /* 0xff8000005a267808 */ /* 0x000fe40000800000 */
[----:B------:R-:W-:Y:S02]  /*3f90*/  FMNMX.FTZ R0, R165, R2, !PT ;  /* 0x00000002a5007209 */ /* 0x000fe40007810000 */
[----:B------:R-:W-:Y:S02]  /*3fa0*/  ISETP.GT.AND P2, PT, R3, 0x9, PT ;  /* 0x000000090300780c */ /* 0x000fe40003f44270 */
[----:B------:R-:W-:Y:S02]  /*3fb0*/  ISETP.GT.AND P1, PT, R4, 0x18, PT ;  /* 0x000000180400780c */ /* 0x000fe40003f24270 */
        /* <DEDUP_REMOVED lines=8> */
[----:B------:R-:W-:Y:S01]  /*4040*/  FSEL R17, R88, -INF , P0 ;  /* 0xff80000058117808 */ /* 0x000fe20000000000 */
[----:B------:R-:W1:Y:S01]  /*4050*/  SHFL.BFLY PT, R6, R0, 0x2, 0x1f ;  /* 0x0c401f0000067f89 */ /* 0x000e6200000e0000 */
[----:B------:R-:W-:Y:S02]  /*4060*/  ISETP.GT.AND P0, PT, R4, 0x11, PT ;  /* 0x000000110400780c */ /* 0x000fe40003f04270 */
[----:B------:R-:W-:Y:S02]  /*4070*/  ISETP.GT.AND P2, PT, R3, 0x11, PT ;  /* 0x000000110300780c */ /* 0x000fe40003f44270 */
[----:B------:R-:W-:Y:S02]  /*4080*/  FMNMX.FTZ R2, R19, R2, !PT ;  /* 0x0000000213027209 */ /* 0x000fe40007810000 */
[----:B------:R-:W-:Y:S02]  /*4090*/  FSEL R151, R80, -INF , P1 ;  /* 0xff80000050977808 */ /* 0x000fe40000800000 */
[----:B------:R-:W-:-:S02]  /*40a0*/  ISETP.GT.AND P1, PT, R3, 0x29, PT ;  /* 0x000000290300780c */ /* 0x000fc40003f24270 */
[----:B------:R-:W-:Y:S02]  /*40b0*/  FSEL R39, R91, -INF , P0 ;  /* 0xff8000005b277808 */ /* 0x000fe40000000000 */
[----:B------:R-:W-:Y:S02]  /*40c0*/  FSEL R21, R89, -INF , P2 ;  /* 0xff80000059157808 */ /* 0x000fe40001000000 */
[----:B------:R-:W-:Y:S02]  /*40d0*/  ISETP.GT.AND P0, PT, R3, 0x18, PT ;  /* 0x000000180300780c */ /* 0x000fe40003f04270 */
[----:B------:R-:W-:Y:S01]  /*40e0*/  FMNMX.FTZ R5, R17, R2, !PT ;  /* 0x0000000211057209 */ /* 0x000fe20007810000 */
[----:B------:R-:W-:Y:S01]  /*40f0*/  FMUL.FTZ R2, R137, c[0x0][0x2d0] ;  /* 0x0000b40089027a20 */ /* 0x000fe20000410000 */
[----:B------:R-:W-:Y:S02]  /*4100*/  FSEL R147, R77, -INF , P1 ;  /* 0xff8000004d937808 */ /* 0x000fe40000800000 */
[----:B------:R-:W-:-:S02]  /*4110*/  FSETP.NEU.FTZ.AND P1, PT, R137, -INF , PT ;  /* 0xff8000008900780b */ /* 0x000fc40003f3d000 */
[----:B------:R-:W-:Y:S02]  /*4120*/  ISETP.GT.AND P2, PT, R3, 0x19, PT ;  /* 0x000000190300780c */ /* 0x000fe40003f44270 */
[----:B------:R-:W-:Y:S02]  /*4130*/  FSEL R31, R84, -INF , P0 ;  /* 0xff800000541f7808 */ /* 0x000fe40000000000 */
[----:B------:R-:W-:Y:S02]  /*4140*/  FMNMX.FTZ R5, R21, R5, !PT ;  /* 0x0000000515057209 */ /* 0x000fe40007810000 */
[----:B------:R-:W-:Y:S02]  /*4150*/  ISETP.GT.AND P0, PT, R4, 0x19, PT ;  /* 0x000000190400780c */ /* 0x000fe40003f04270 */
[----:B------:R-:W-:Y:S02]  /*4160*/  FSEL R20, R2, RZ, P1 ;  /* 0x000000ff02147208 */ /* 0x000fe40000800000 */
[----:B------:R-:W-:-:S02]  /*4170*/  FSEL R37, R85, -INF , P2 ;  /* 0xff80000055257808 */ /* 0x000fc40001000000 */
[----:B------:R-:W-:Y:S02]  /*4180*/  FMNMX.FTZ R2, R31, R5, !PT ;  /* 0x000000051f027209 */ /* 0x000fe40007810000 */
[----:B------:R-:W-:Y:S02]  /*4190*/  FSEL R57, R87, -INF , P0 ;  /* 0xff80000057397808 */ /* 0x000fe40000000000 */
[C---:B------:R-:W-:Y:S02]  /*41a0*/  ISETP.GT.AND P0, PT, R3.reuse, 0x21, PT ;  /* 0x000000210300780c */ /* 0x040fe40003f04270 */
[----:B------:R-:W-:Y:S01]  /*41b0*/  ISETP.GT.AND P2, PT, R3, 0x28, PT ;  /* 0x000000280300780c */ /* 0x000fe20003f44270 */
[----:B------:R-:W-:Y:S01]  /*41c0*/  FFMA.FTZ R5, R7, c[0x0][0x2d0], -R20 ;  /* 0x0000b40007057a23 */ /* 0x000fe20000010814 */
[----:B------:R-:W-:Y:S02]  /*41d0*/  FMNMX.FTZ R2, R37, R2, !PT ;  /* 0x0000000225027209 */ /* 0x000fe40007810000 */
[----:B------:R-:W-:-:S02]  /*41e0*/  FSEL R150, R81, -INF , P0 ;  /* 0xff80000051967808 */ /* 0x000fc40000000000 */
[----:B------:R-:W-:Y:S01]  /*41f0*/  FSEL R148, R76, -INF , P2 ;  /* 0xff8000004c947808 */ /* 0x000fe20001000000 */
[----:B------:R2:W-:Y:S01]  /*4200*/  MUFU.EX2 R154, R5 ;  /* 0x00000005009a7308 */ /* 0x0005e20000000800 */
[C---:B------:R-:W-:Y:S02]  /*4210*/  ISETP.GT.AND P0, PT, R3.reuse, 0x30, PT ;  /* 0x000000300300780c */ /* 0x040fe40003f04270 */
[C---:B------:R-:W-:Y:S02]  /*4220*/  ISETP.GT.AND P4, PT, R3.reuse, 0x31, PT ;  /* 0x000000310300780c */ /* 0x040fe40003f84270 */
[C---:B------:R-:W-:Y:S02]  /*4230*/  ISETP.GT.AND P2, PT, R3.reuse, 0x38, PT ;  /* 0x000000380300780c */ /* 0x040fe40003f44270 */
[----:B------:R-:W-:Y:S02]  /*4240*/  ISETP.GT.AND P1, PT, R3, 0x39, PT ;  /* 0x000000390300780c */ /* 0x000fe40003f24270 */
[----:B------:R-:W-:Y:S01]  /*4250*/  FMNMX.FTZ R3, R151, R2, !PT ;  /* 0x0000000297037209 */ /* 0x000fe20007810000 */
[----:B------:R-:W-:Y:S01]  /*4260*/  FFMA.FTZ R2, R8, c[0x0][0x2d0], -R20 ;  /* 0x0000b40008027a23 */ /* 0x000fe20000010814 */
[----:B-1----:R-:W-:-:S02]  /*4270*/  FMNMX.FTZ R0, R0, R6, !PT ;  /* 0x0000000600007209 */ /* 0x002fc40007810000 */
[----:B------:R-:W-:Y:S02]  /*4280*/  FMNMX.FTZ R3, R150, R3, !PT ;  /* 0x0000000396037209 */ /* 0x000fe40007810000 */
[----:B--2---:R-:W-:Y:S01]  /*4290*/  FMNMX.FTZ R5, R32, R33, !PT ;  /* 0x0000002120057209 */ /* 0x004fe20007810000 */
[----:B------:R1:W-:Y:S03]  /*42a0*/  MUFU.EX2 R152, R2 ;  /* 0x0000000200987308 */ /* 0x0003e60000000800 */
[----:B------:R-:W-:Y:S01]  /*42b0*/  FMNMX.FTZ R5, R30, R5, !PT ;  /* 0x000000051e057209 */ /* 0x000fe20007810000 */
[----:B------:R-:W2:Y:S01]  /*42c0*/  SHFL.BFLY PT, R6, R0, 0x1, 0x1f ;  /* 0x0c201f0000067f89 */ /* 0x000ea200000e0000 */
[----:B------:R-:W-:Y:S02]  /*42d0*/  FSEL R153, R72, -INF , P0 ;  /* 0xff80000048997808 */ /* 0x000fe40000000000 */
[----:B------:R-:W-:-:S02]  /*42e0*/  FSEL R146, R73, -INF , P4 ;  /* 0xff80000049927808 */ /* 0x000fc40002000000 */
[----:B-1----:R-:W-:Y:S02]  /*42f0*/  FMNMX.FTZ R2, R148, R3, !PT ;  /* 0x0000000394027209 */ /* 0x002fe40007810000 */
[----:B------:R-:W-:Y:S02]  /*4300*/  FMNMX.FTZ R3, R36, R5, !PT ;  /* 0x0000000524037209 */ /* 0x000fe40007810000 */
[----:B------:R-:W-:Y:S02]  /*4310*/  FMNMX.FTZ R2, R147, R2, !PT ;  /* 0x0000000293027209 */ /* 0x000fe40007810000 */
[----:B------:R-:W-:Y:S02]  /*4320*/  FMNMX.FTZ R3, R38, R3, !PT ;  /* 0x0000000326037209 */ /* 0x000fe40007810000 */
[----:B------:R-:W-:Y:S02]  /*4330*/  FMNMX.FTZ R2, R153, R2, !PT ;  /* 0x0000000299027209 */ /* 0x000fe40007810000 */
[----:B------:R-:W-:-:S02]  /*4340*/  FMNMX.FTZ R3, R39, R3, !PT ;  /* 0x0000000327037209 */ /* 0x000fc40007810000 */
[----:B------:R-:W-:Y:S02]  /*4350*/  FMNMX.FTZ R135, R146, R2, !PT ;  /* 0x0000000292877209 */ /* 0x000fe40007810000 */
[----:B------:R-:W-:Y:S02]  /*4360*/  ISETP.GT.AND P0, PT, R4, 0x20, PT ;  /* 0x000000200400780c */ /* 0x000fe40003f04270 */
[----:B------:R-:W-:Y:S02]  /*4370*/  FSEL R144, R68, -INF , P2 ;  /* 0xff80000044907808 */ /* 0x000fe40001000000 */
[----:B------:R-:W-:Y:S01]  /*4380*/  FMNMX.FTZ R2, R56, R3, !PT ;  /* 0x0000000338027209 */ /* 0x000fe20007810000 */
[----:B------:R-:W-:Y:S01]  /*4390*/  FFMA.FTZ R5, R9, c[0x0][0x2d0], -R20 ;  /* 0x0000b40009057a23 */ /* 0x000fe20000010814 */
[----:B------:R-:W-:Y:S02]  /*43a0*/  FSEL R145, R82, -INF , P0 ;  /* 0xff80000052917808 */ /* 0x000fe40000000000 */
[----:B------:R-:W-:-:S02]  /*43b0*/  FSEL R143, R69, -INF , P1 ;  /* 0xff800000458f7808 */ /* 0x000fc40000800000 */
[----:B------:R-:W-:Y:S02]  /*43c0*/  FMNMX.FTZ R135, R144, R135, !PT ;  /* 0x0000008790877209 */ /* 0x000fe40007810000 */
[----:B------:R-:W-:Y:S01]  /*43d0*/  FMNMX.FTZ R3, R57, R2, !PT ;  /* 0x0000000239037209 */ /* 0x000fe20007810000 */
[--C-:B------:R-:W-:Y:S01]  /*43e0*/  FFMA.FTZ R2, R11, c[0x0][0x2d0], -R20.reuse ;  /* 0x0000b4000b027a23 */ /* 0x100fe20000010814 */
[C---:B------:R-:W-:Y:S01]  /*43f0*/  ISETP.GT.AND P0, PT, R4.reuse, 0x21, PT ;  /* 0x000000210400780c */ /* 0x040fe20003f04270 */
[----:B------:R1:W-:Y:S01]  /*4400*/  MUFU.EX2 R245, R5 ;  /* 0x0000000500f57308 */ /* 0x0003e20000000800 */
[----:B------:R-:W-:Y:S02]  /*4410*/  FMNMX.FTZ R135, R143, R135, !PT ;  /* 0x000000878f877209 */ /* 0x000fe40007810000 */
[----:B------:R-:W-:Y:S02]  /*4420*/  FSEL R149, R83, -INF , P0 ;  /* 0xff80000053957808 */ /* 0x000fe40000000000 */
[----:B------:R-:W-:Y:S01]  /*4430*/  ISETP.GT.AND P0, PT, R4, 0x28, PT ;  /* 0x000000280400780c */ /* 0x000fe20003f04270 */
[----:B------:R-:W-:Y:S02]  /*4440*/  LDSM.16.MT88.4 R80, [R226+0x2000] ;  /* 0x00200000e250783b */ /* 0x000fe40000004200 */
[----:B------:R3:W-:Y:S01]  /*4450*/  MUFU.EX2 R211, R2 ;  /* 0x0000000200d37308 */ /* 0x0007e20000000800 */
[----:B--2---:R-:W-:Y:S01]  /*4460*/  FMNMX.FTZ R136, R0, R6, !PT ;  /* 0x0000000600887209 */ /* 0x004fe20007810000 */
[----:B------:R-:W-:-:S02]  /*4470*/  FFMA.FTZ R0, R12, c[0x0][0x2d0], -R20 ;  /* 0x0000b4000c007a23 */ /* 0x000fc40000010814 */
[----:B-1----:R-:W-:Y:S01]  /*4480*/  FFMA.FTZ R5, R10, c[0x0][0x2d0], -R20 ;  /* 0x0000b4000a057a23 */ /* 0x002fe20000010814 */
[----:B------:R-:W-:-:S03]  /*4490*/  ISETP.GT.AND P1, PT, R4, 0x29, PT ;  /* 0x000000290400780c */ /* 0x000fc60003f24270 */
[----:B------:R1:W-:Y:S01]  /*44a0*/  MUFU.EX2 R210, R5 ;  /* 0x0000000500d27308 */ /* 0x0003e20000000800 */
[----:B---3--:R-:W-:Y:S02]  /*44b0*/  FMNMX.FTZ R2, R145, R3, !PT ;  /* 0x0000000391027209 */ /* 0x008fe40007810000 */
[----:B------:R-:W-:Y:S02]  /*44c0*/  FSEL R141, R78, -INF , P0 ;  /* 0xff8000004e8d7808 */ /* 0x000fe40000000000 */
[----:B------:R-:W-:-:S03]  /*44d0*/  FMNMX.FTZ R2, R149, R2, !PT ;  /* 0x0000000295027209 */ /* 0x000fc60007810000 */
[----:B------:R2:W-:Y:S01]  /*44e0*/  MUFU.EX2 R246, R0 ;  /* 0x0000000000f67308 */ /* 0x0005e20000000800 */
[----:B------:R-:W-:Y:S01]  /*44f0*/  FSEL R142, R79, -INF , P1 ;  /* 0xff8000004f8e7808 */ /* 0x000fe20000800000 */
[----:B-1----:R-:W1:Y:S01]  /*4500*/  SHFL.BFLY PT, R5, R135, 0x2, 0x1f ;  /* 0x0c401f0087057f89 */ /* 0x002e6200000e0000 */
[C---:B------:R-:W-:Y:S02]  /*4510*/  ISETP.GT.AND P1, PT, R4.reuse, 0x30, PT ;  /* 0x000000300400780c */ /* 0x040fe40003f24270 */
[C---:B------:R-:W-:Y:S02]  /*4520*/  ISETP.GT.AND P0, PT, R4.reuse, 0x31, PT ;  /* 0x000000310400780c */ /* 0x040fe40003f04270 */
[----:B------:R-:W-:Y:S01]  /*4530*/  ISETP.GT.AND P2, PT, R4, 0x38, PT ;  /* 0x000000380400780c */ /* 0x000fe20003f44270 */
[----:B------:R-:W-:Y:S01]  /*4540*/  FMUL.FTZ R3, R136, c[0x0][0x2d0] ;  /* 0x0000b40088037a20 */ /* 0x000fe20000410000 */
[----:B--2---:R-:W-:Y:S01]  /*4550*/  FMNMX.FTZ R0, R141, R2, !PT ;  /* 0x000000028d007209 */ /* 0x004fe20007810000 */
[----:B------:R-:W-:Y:S01]  /*4560*/  LDSM.16.MT88.4 R76, [R229+0x2000] ;  /* 0x00200000e54c783b */ /* 0x000fe20000004200 */
[----:B------:R-:W-:-:S02]  /*4570*/  FSEL R140, R74, -INF , P1 ;  /* 0xff8000004a8c7808 */ /* 0x000fc40000800000 */
[----:B------:R-:W-:Y:S02]  /*4580*/  FMNMX.FTZ R0, R142, R0, !PT ;  /* 0x000000008e007209 */ /* 0x000fe40007810000 */
[----:B------:R-:W-:Y:S02]  /*4590*/  FSEL R139, R75, -INF , P0 ;  /* 0xff8000004b8b7808 */ /* 0x000fe40000000000 */
[----:B------:R-:W-:Y:S01]  /*45a0*/  FMNMX.FTZ R0, R140, R0, !PT ;  /* 0x000000008c007209 */ /* 0x000fe20007810000 */
[----:B------:R-:W-:Y:S01]  /*45b0*/  FFMA.FTZ R2, R13, c[0x0][0x2d0], -R20 ;  /* 0x0000b4000d027a23 */ /* 0x000fe20000010814 */
[----:B------:R-:W-:Y:S02]  /*45c0*/  ISETP.GT.AND P1, PT, R4, 0x39, PT ;  /* 0x000000390400780c */ /* 0x000fe40003f24270 */
[----:B------:R-:W-:Y:S02]  /*45d0*/  FSEL R138, R70, -INF , P2 ;  /* 0xff800000468a7808 */ /* 0x000fe40001000000 */
[----:B------:R-:W-:-:S02]  /*45e0*/  FMNMX.FTZ R0, R139, R0, !PT ;  /* 0x000000008b007209 */ /* 0x000fc40007810000 */
[----:B------:R-:W-:Y:S01]  /*45f0*/  FSETP.NEU.FTZ.AND P0, PT, R136, -INF , PT ;  /* 0xff8000008800780b */ /* 0x000fe20003f1d000 */
[----:B------:R2:W-:Y:S01]  /*4600*/  MUFU.EX2 R204, R2 ;  /* 0x0000000200cc7308 */ /* 0x0005e20000000800 */
[----:B------:R-:W-:Y:S02]  /*4610*/  FSEL R133, R71, -INF , P1 ;  /* 0xff80000047857808 */ /* 0x000fe40000800000 */
[----:B------:R-:W-:Y:S01]  /*4620*/  FMNMX.FTZ R134, R138, R0, !PT ;  /* 0x000000008a867209 */ /* 0x000fe20007810000 */
[----:B------:R-:W-:Y:S01]  /*4630*/  LDSM.16.MT88.4 R68, [R229+0x800] ;  /* 0x00080000e544783b */ /* 0x000fe20000004200 */
[----:B------:R-:W-:Y:S02]  /*4640*/  FSEL R3, R3, RZ, P0 ;  /* 0x000000ff03037208 */ /* 0x000fe40000000000 */
[----:B-1----:R-:W-:Y:S02]  /*4650*/  FMNMX.FTZ R135, R135, R5, !PT ;  /* 0x0000000587877209 */ /* 0x002fe40007810000 */
[----:B------:R-:W-:Y:S01]  /*4660*/  FMNMX.FTZ R134, R133, R134, !PT ;  /* 0x0000008685867209 */ /* 0x000fe20007810000 */
[----:B------:R-:W-:-:S02]  /*4670*/  FFMA.FTZ R0, R24, c[0x0][0x2d0], -R3 ;  /* 0x0000b40018007a23 */ /* 0x000fc40000010803 */
[----:B--2---:R-:W-:Y:S02]  /*4680*/  FFMA.FTZ R2, R14, c[0x0][0x2d0], -R20 ;  /* 0x0000b4000e027a23 */ /* 0x004fe40000010814 */
[----:B------:R-:W-:Y:S02]  /*4690*/  SHFL.BFLY PT, R4, R134, 0x2, 0x1f ;  /* 0x0c401f0086047f89 */ /* 0x000fe400000e0000 */
[----:B------:R1:W-:Y:S08]  /*46a0*/  MUFU.EX2 R207, R2 ;  /* 0x0000000200cf7308 */ /* 0x0003f00000000800 */
        /* <DEDUP_REMOVED lines=16> */
[----:B-1----:R-:W-:-:S06]  /*47b0*/  FFMA.FTZ R0, R18, c[0x0][0x2d0], -R3 ;  /* 0x0000b40012007a23 */ /* 0x002fcc0000010803 */
[----:B------:R1:W-:Y:S02]  /*47c0*/  MUFU.EX2 R199, R0 ;  /* 0x0000000000c77308 */ /* 0x0003e40000000800 */
[----:B-1----:R-:W-:-:S06]  /*47d0*/  FFMA.FTZ R0, R23, c[0x0][0x2d0], -R3 ;  /* 0x0000b40017007a23 */ /* 0x002fcc0000010803 */
[----:B------:R1:W-:Y:S02]  /*47e0*/  MUFU.EX2 R205, R0 ;  /* 0x0000000000cd7308 */ /* 0x0003e40000000800 */
[----:B-1----:R-:W-:-:S06]  /*47f0*/  FFMA.FTZ R0, R29, c[0x0][0x2d0], -R3 ;  /* 0x0000b4001d007a23 */ /* 0x002fcc0000010803 */
[----:B------:R1:W-:Y:S01]  /*4800*/  MUFU.EX2 R224, R0 ;  /* 0x0000000000e07308 */ /* 0x0003e20000000800 */
[----:B--2---:R-:W-:Y:S01]  /*4810*/  FMNMX.FTZ R134, R134, R4, !PT ;  /* 0x0000000486867209 */ /* 0x004fe20007810000 */
[----:B-1----:R-:W-:-:S06]  /*4820*/  FFMA.FTZ R0, R22, c[0x0][0x2d0], -R2 ;  /* 0x0000b40016007a23 */ /* 0x002fcc0000010802 */
[----:B------:R1:W-:Y:S01]  /*4830*/  MUFU.EX2 R130, R0 ;  /* 0x0000000000827308 */ /* 0x0003e20000000800 */
[--C-:B------:R-:W-:Y:S02]  /*4840*/  FFMA.FTZ R4, R17, c[0x0][0x2d0], -R2.reuse ;  /* 0x0000b40011047a23 */ /* 0x100fe40000010802 */
[----:B-1----:R-:W-:Y:S01]  /*4850*/  FFMA.FTZ R0, R25, c[0x0][0x2d0], -R2 ;  /* 0x0000b40019007a23 */ /* 0x002fe20000010802 */
[----:B------:R-:W-:-:S04]  /*4860*/  FSETP.NEU.FTZ.AND P0, PT, R134, -INF , PT ;  /* 0xff8000008600780b */ /* 0x000fc80003f1d000 */
[----:B------:R-:W-:Y:S01]  /*4870*/  MUFU.EX2 R193, R4 ;  /* 0x0000000400c17308 */ /* 0x000fe20000000800 */
[----:B------:R-:W1:Y:S07]  /*4880*/  LDSM.16.MT88.4 R24, [R229] ;  /* 0x00000000e518783b */ /* 0x000e6e0000004200 */
[----:B------:R2:W3:Y:S02]  /*4890*/  MUFU.EX2 R129, R0 ;  /* 0x0000000000817308 */ /* 0x0004e40000000800 */
[----:B--2---:R-:W-:-:S06]  /*48a0*/  FFMA.FTZ R0, R15, c[0x0][0x2d0], -R2 ;  /* 0x0000b4000f007a23 */ /* 0x004fcc0000010802 */
[----:B------:R2:W-:Y:S01]  /*48b0*/  MUFU.EX2 R186, R0 ;  /* 0x0000000000ba7308 */ /* 0x0005e20000000800 */
[--C-:B------:R-:W-:Y:S02]  /*48c0*/  FFMA.FTZ R4, R21, c[0x0][0x2d0], -R2.reuse ;  /* 0x0000b40015047a23 */ /* 0x100fe40000010802 */
[----:B--2---:R-:W-:-:S05]  /*48d0*/  FFMA.FTZ R0, R19, c[0x0][0x2d0], -R2 ;  /* 0x0000b40013007a23 */ /* 0x004fca0000010802 */
[----:B------:R2:W4:Y:S02]  /*48e0*/  MUFU.EX2 R187, R0 ;  /* 0x0000000000bb7308 */ /* 0x0005240000000800 */
[----:B--2---:R-:W-:-:S06]  /*48f0*/  FMUL.FTZ R0, R134, c[0x0][0x2d0] ;  /* 0x0000b40086007a20 */ /* 0x004fcc0000410000 */
[----:B------:R2:W-:Y:S01]  /*4900*/  MUFU.EX2 R197, R4 ;  /* 0x0000000400c57308 */ /* 0x0005e20000000800 */
[----:B------:R-:W-:-:S05]  /*4910*/  FSEL R0, R0, RZ, P0 ;  /* 0x000000ff00007208 */ /* 0x000fca0000000000 */
[----:B--2---:R-:W-:-:S04]  /*4920*/  FFMA.FTZ R4, R32, c[0x0][0x2d0], -R0 ;  /* 0x0000b40020047a23 */ /* 0x004fc80000010800 */
[----:B------:R2:W-:Y:S02]  /*4930*/  MUFU.EX2 R128, R4 ;  /* 0x0000000400807308 */ /* 0x0005e40000000800 */
[--C-:B--2---:R-:W-:Y:S02]  /*4940*/  FFMA.FTZ R4, R33, c[0x0][0x2d0], -R0.reuse ;  /* 0x0000b40021047a23 */ /* 0x104fe40000010800 */
[----:B------:R-:W2:Y:S04]  /*4950*/  LDSM.16.MT88.4 R32, [R226] ;  /* 0x00000000e220783b */ /* 0x000ea80000004200 */
[----:B------:R1:W1:Y:S02]  /*4960*/  MUFU.EX2 R21, R4 ;  /* 0x0000000400157308 */ /* 0x0002640000000800 */
        /* <DEDUP_REMOVED lines=8> */
[----:B---3--:R-:W-:Y:S02]  /*49f0*/  F2FP.BF16.PACK_AB R12, R129, R130 ;  /* 0x00000082810c723e */ /* 0x008fe400000010ff */
[----:B----4-:R-:W-:Y:S02]  /*4a00*/  F2FP.BF16.PACK_AB R14, R187, R186 ;  /* 0x000000babb0e723e */ /* 0x010fe400000010ff */
[----:B------:R-:W-:Y:S01]  /*4a10*/  F2FP.BF16.PACK_AB R13, R21, R128 ;  /* 0x00000080150d723e */ /* 0x000fe200000010ff */
        /* <DEDUP_REMOVED lines=8> */
[----:B-1----:R-:W-:Y:S01]  /*4aa0*/  FFMA.FTZ R4, R57, c[0x0][0x2d0], -R0 ;  /* 0x0000b40039047a23 */ /* 0x002fe20000010800 */
[----:B------:R-:W-:Y:S01]  /*4ab0*/  F2FP.BF16.PACK_AB R16, R152, R154 ;  /* 0x0000009a9810723e */ /* 0x000fe200000010ff */
[----:B------:R-:W-:Y:S01]  /*4ac0*/  HMMA.16816.F32.BF16 R84, R12, R24, RZ ;  /* 0x000000180c54723c */ /* 0x000fe200000418ff */
[----:B------:R-:W-:-:S03]  /*4ad0*/  F2FP.BF16.PACK_AB R18, R210, R245 ;  /* 0x000000f5d212723e */ /* 0x000fc600000010ff */
[----:B------:R1:W4:Y:S01]  /*4ae0*/  MUFU.EX2 R252, R4 ;  /* 0x0000000400fc7308 */ /* 0x0003220000000800 */
[----:B------:R-:W-:Y:S01]  /*4af0*/  F2FP.BF16.PACK_AB R17, R131, R132 ;  /* 0x000000848311723e */ /* 0x000fe200000010ff */
[----:B------:R-:W-:Y:S01]  /*4b00*/  LDSM.16.MT88.4 R56, [R228] ;  /* 0x00000000e438783b */ /* 0x000fe20000004200 */
[----:B------:R-:W-:Y:S02]  /*4b10*/  F2FP.BF16.PACK_AB R19, R195, R194 ;  /* 0x000000c2c313723e */ /* 0x000fe400000010ff */
[----:B---3--:R-:W-:Y:S02]  /*4b20*/  F2FP.BF16.PACK_AB R5, R196, R192 ;  /* 0x000000c0c405723e */ /* 0x008fe400000010ff */
[----:B------:R-:W-:-:S03]  /*4b30*/  F2FP.BF16.PACK_AB R6, R227, R181 ;  /* 0x000000b5e306723e */ /* 0x000fc600000010ff */
[----:B------:R-:W-:Y:S01]  /*4b40*/  HMMA.16816.F32.BF16 R28, R16, R24, RZ ;  /* 0x00000018101c723c */ /* 0x000fe200000418ff */
[----:B-1----:R-:W-:Y:S02]  /*4b50*/  F2FP.BF16.PACK_AB R4, R197, R193 ;  /* 0x000000c1c504723e */ /* 0x002fe400000010ff */
[----:B----4-:R-:W-:-:S05]  /*4b60*/  F2FP.BF16.PACK_AB R7, R252, R247 ;  /* 0x000000f7fc07723e */ /* 0x010fca00000010ff */
        /* <DEDUP_REMOVED lines=117> */
[----:B------:R1:W-:Y:S01]  /*52c0*/  MUFU.EX2 R207, R4 ;  /* 0x0000000400cf7308 */ /* 0x0003e20000000800 */
[----:B------:R-:W-:Y:S02]  /*52d0*/  IMAD.MOV.U32 R83, RZ, RZ, R61 ;  /* 0x000000ffff537224 */ /* 0x000fe400078e003d */
[----:B-1----:R-:W-:-:S05]  /*52e0*/  FFMA.FTZ R4, R160, c[0x0][0x2d0], -R20 ;  /* 0x0000b400a0047a23 */ /* 0x002fca0000010814 */
        /* <DEDUP_REMOVED lines=19> */
[----:B-1----:R-:W-:-:S05]  /*5420*/  FFMA.FTZ R4, R150, c[0x0][0x2d0], -R2 ;  /* 0x0000b40096047a23 */ /* 0x002fca0000010802 */
[----:B------:R1:W3:Y:S01]  /*5430*/  MUFU.EX2 R59, R4 ;  /* 0x00000004003b7308 */ /* 0x0002e20000000800 */
[----:B------:R-:W-:Y:S02]  /*5440*/  IMAD.MOV.U32 R19, RZ, RZ, R56 ;  /* 0x000000ffff137224 */ /* 0x000fe400078e0038 */
[----:B------:R-:W-:Y:S02]  /*5450*/  IMAD.MOV.U32 R38, RZ, RZ, R29 ;  /* 0x000000ffff267224 */ /* 0x000fe400078e001d */
[----:B-1----:R-:W-:-:S04]  /*5460*/  FFMA.FTZ R4, R148, c[0x0][0x2d0], -R2 ;  /* 0x0000b40094047a23 */ /* 0x002fc80000010802 */
[----:B------:R1:W-:Y:S01]  /*5470*/  MUFU.EX2 R60, R4 ;  /* 0x00000004003c7308 */ /* 0x0003e20000000800 */
[----:B------:R-:W-:Y:S02]  /*5480*/  IMAD.MOV.U32 R9, RZ, RZ, R28 ;  /* 0x000000ffff097224 */ /* 0x000fe400078e001c */
[----:B------:R-:W-:Y:S02]  /*5490*/  IMAD.MOV.U32 R162, RZ, RZ, R23 ;  /* 0x000000ffffa27224 */ /* 0x000fe400078e0017 */
[----:B------:R-:W-:Y:S02]  /*54a0*/  IMAD.MOV.U32 R8, RZ, RZ, R22 ;  /* 0x000000ffff087224 */ /* 0x000fe400078e0016 */
[----:B------:R-:W-:Y:S02]  /*54b0*/  FFMA.FTZ R29, R163, c[0x0][0x2d0], -R3 ;  /* 0x0000b400a31d7a23 */ /* 0x000fe40000010803 */
[----:B-1----:R-:W-:-:S04]  /*54c0*/  FFMA.FTZ R4, R147, c[0x0][0x2d0], -R2 ;  /* 0x0000b40093047a23 */ /* 0x002fc80000010802 */
[----:B------:R1:W-:Y:S01]  /*54d0*/  MUFU.EX2 R62, R4 ;  /* 0x00000004003e7308 */ /* 0x0003e20000000800 */
[--C-:B------:R-:W-:Y:S02]  /*54e0*/  FFMA.FTZ R28, R166, c[0x0][0x2d0], -R3.reuse ;  /* 0x0000b400a61c7a23 */ /* 0x100fe40000010803 */
[--C-:B------:R-:W-:Y:S02]  /*54f0*/  FFMA.FTZ R27, R165, c[0x0][0x2d0], -R3.reuse ;  /* 0x0000b400a51b7a23 */ /* 0x100fe40000010803 */
[----:B------:R-:W-:Y:S02]  /*5500*/  FFMA.FTZ R26, R164, c[0x0][0x2d0], -R3 ;  /* 0x0000b400a41a7a23 */ /* 0x000fe40000010803 */
[--C-:B------:R-:W-:Y:S02]  /*5510*/  FFMA.FTZ R25, R153, c[0x0][0x2d0], -R2.reuse ;  /* 0x0000b40099197a23 */ /* 0x100fe40000010802 */
[--C-:B------:R-:W-:Y:S02]  /*5520*/  FFMA.FTZ R24, R146, c[0x0][0x2d0], -R2.reuse ;  /* 0x0000b40092187a23 */ /* 0x100fe40000010802 */
[----:B------:R-:W-:-:S02]  /*5530*/  FFMA.FTZ R23, R144, c[0x0][0x2d0], -R2 ;  /* 0x0000b40090177a23 */ /* 0x000fc40000010802 */
[----:B-1----:R-:W-:Y:S02]  /*5540*/  FFMA.FTZ R4, R145, c[0x0][0x2d0], -R0 ;  /* 0x0000b40091047a23 */ /* 0x002fe40000010800 */
[----:B------:R-:W-:Y:S02]  /*5550*/  FFMA.FTZ R22, R143, c[0x0][0x2d0], -R2 ;  /* 0x0000b4008f167a23 */ /* 0x000fe40000010802 */
[----:B------:R1:W-:Y:S01]  /*5560*/  MUFU.EX2 R56, R4 ;  /* 0x0000000400387308 */ /* 0x0003e20000000800 */
[--C-:B------:R-:W-:Y:S02]  /*5570*/  FFMA.FTZ R3, R141, c[0x0][0x2d0], -R0.reuse ;  /* 0x0000b4008d037a23 */ /* 0x100fe40000010800 */
[----:B------:R-:W-:Y:S02]  /*5580*/  FFMA.FTZ R2, R142, c[0x0][0x2d0], -R0 ;  /* 0x0000b4008e027a23 */ /* 0x000fe40000010800 */
[--C-:B------:R-:W-:Y:S02]  /*5590*/  FFMA.FTZ R34, R170, c[0x0][0x2d0], -R20.reuse ;  /* 0x0000b400aa227a23 */ /* 0x100fe40000010814 */
[----:B------:R-:W-:-:S02]  /*55a0*/  FFMA.FTZ R33, R169, c[0x0][0x2d0], -R20 ;  /* 0x0000b400a9217a23 */ /* 0x000fc40000010814 */
[--C-:B------:R-:W-:Y:S02]  /*55b0*/  FFMA.FTZ R32, R168, c[0x0][0x2d0], -R20.reuse ;  /* 0x0000b400a8207a23 */ /* 0x100fe40000010814 */
[----:B------:R-:W-:Y:S02]  /*55c0*/  FFMA.FTZ R31, R167, c[0x0][0x2d0], -R20 ;  /* 0x0000b400a71f7a23 */ /* 0x000fe40000010814 */
[----:B------:R-:W-:Y:S02]  /*55d0*/  FADD.FTZ R20, R132, R131 ;  /* 0x0000008384147221 */ /* 0x000fe40000010000 */
[----:B-1----:R-:W-:Y:S01]  /*55e0*/  FFMA.FTZ R4, R149, c[0x0][0x2d0], -R0 ;  /* 0x0000b40095047a23 */ /* 0x002fe20000010800 */
[----:B------:R-:W-:Y:S01]  /*55f0*/  MUFU.EX2 R39, R3 ;  /* 0x0000000300277308 */ /* 0x000fe20000000800 */
[----:B------:R-:W-:Y:S02]  /*5600*/  IMAD.MOV.U32 R18, RZ, RZ, R57 ;  /* 0x000000ffff127224 */ /* 0x000fe400078e0039 */
[----:B------:R-:W-:-:S05]  /*5610*/  IMAD.MOV.U32 R132, RZ, RZ, R38 ;  /* 0x000000ffff847224 */ /* 0x000fca00078e0026 */
[----:B------:R3:W1:Y:S08]  /*5620*/  MUFU.EX2 R57, R4 ;  /* 0x0000000400397308 */ /* 0x0006700000000800 */
[----:B------:R-:W4:Y:S01]  /*5630*/  MUFU.EX2 R38, R2 ;  /* 0x0000000200267308 */ /* 0x000f220000000800 */
[----:B------:R-:W-:Y:S02]  /*5640*/  IMAD.MOV.U32 R17, RZ, RZ, R36 ;  /* 0x000000ffff117224 */ /* 0x000fe400078e0024 */
[----:B------:R-:W-:-:S02]  /*5650*/  FFMA.FTZ R35, R139, c[0x0][0x2d0], -R0 ;  /* 0x0000b4008b237a23 */ /* 0x000fc40000010800 */
[----:B------:R-:W-:Y:S02]  /*5660*/  FFMA.FTZ R36, R138, c[0x0][0x2d0], -R0 ;  /* 0x0000b4008a247a23 */ /* 0x000fe40000010800 */
[----:B------:R-:W-:Y:S01]  /*5670*/  IMAD.MOV.U32 R16, RZ, RZ, R37 ;  /* 0x000000ffff107224 */ /* 0x000fe200078e0025 */
[----:B---3--:R-:W-:Y:S01]  /*5680*/  F2FP.BF16.PACK_AB R4, R59, R58 ;  /* 0x0000003a3b04723e */ /* 0x008fe200000010ff */
[----:B------:R-:W-:Y:S01]  /*5690*/  IMAD.MOV.U32 R131, RZ, RZ, R5 ;  /* 0x000000ffff837224 */ /* 0x000fe200078e0005 */
[----:B-1----:R-:W-:Y:S01]  /*56a0*/  F2FP.BF16.PACK_AB R5, R57, R56 ;  /* 0x000000383905723e */ /* 0x002fe200000010ff */
[----:B------:R-:W-:Y:S01]  /*56b0*/  IMAD.MOV.U32 R138, RZ, RZ, R6 ;  /* 0x000000ffff8a7224 */ /* 0x000fe200078e0006 */
[----:B------:R-:W-:Y:S01]  /*56c0*/  F2FP.BF16.PACK_AB R6, R62, R60 ;  /* 0x0000003c3e06723e */ /* 0x000fe200000010ff */
[----:B------:R-:W-:Y:S02]  /*56d0*/  IMAD.MOV.U32 R139, RZ, RZ, R7 ;  /* 0x000000ffff8b7224 */ /* 0x000fe400078e0007 */
[----:B------:R-:W-:Y:S01]  /*56e0*/  FFMA.FTZ R37, R133, c[0x0][0x2d0], -R0 ;  /* 0x0000b40085257a23 */ /* 0x000fe20000010800 */
[----:B----4-:R-:W-:Y:S01]  /*56f0*/  F2FP.BF16.PACK_AB R7, R38, R39 ;  /* 0x000000272607723e */ /* 0x010fe200000010ff */
[----:B------:R-:W-:Y:S01]  /*5700*/  IMAD.MOV.U32 R133, RZ, RZ, R8 ;  /* 0x000000ffff857224 */ /* 0x000fe200078e0008 */
[----:B------:R-:W-:Y:S01]  /*5710*/  F2FP.BF16.PACK_AB R8, R207, R205 ;  /* 0x000000cdcf08723e */ /* 0x000fe200000010ff */
[----:B------:R-:W-:Y:S01]  /*5720*/  IMAD.MOV.U32 R2, RZ, RZ, R9 ;  /* 0x000000ffff027224 */ /* 0x000fe200078e0009 */
[----:B------:R-:W-:Y:S01]  /*5730*/  F2FP.BF16.PACK_AB R9, R63, R61 ;  /* 0x0000003d3f09723e */ /* 0x000fe200000010ff */
[----:B------:R-:W-:Y:S01]  /*5740*/  IMAD.MOV.U32 R160, RZ, RZ, R10 ;  /* 0x000000ffffa07224 */ /* 0x000fe200078e000a */
[----:B------:R-:W-:Y:S01]  /*5750*/  F2FP.BF16.PACK_AB R10, R209, R208 ;  /* 0x000000d0d10a723e */ /* 0x000fe200000010ff */
[----:B------:R-:W-:Y:S01]  /*5760*/  IMAD.MOV.U32 R161, RZ, RZ, R11 ;  /* 0x000000ffffa17224 */ /* 0x000fe200078e000b */
[----:B------:R-:W-:Y:S01]  /*5770*/  F2FP.BF16.PACK_AB R11, R206, R204 ;  /* 0x000000ccce0b723e */ /* 0x000fe200000010ff */
[----:B------:R-:W-:Y:S01]  /*5780*/  FFMA.FTZ R30, R140, c[0x0][0x2d0], -R0 ;  /* 0x0000b4008c1e7a23 */ /* 0x000fe20000010800 */
[----:B--2---:R-:W-:Y:S01]  /*5790*/  HMMA.16816.F32.BF16 R144, R4, R12, R176 ;  /* 0x0000000c0490723c */ /* 0x004fe200000418b0 */
[----:B------:R-:W-:-:S02]  /*57a0*/  FADD.FTZ R0, R130, R129 ;  /* 0x0000008182007221 */ /* 0x000fc40000010000 */
[----:B------:R-:W-:Y:S02]  /*57b0*/  FADD.FTZ R21, R128, R21 ;  /* 0x0000001580157221 */ /* 0x000fe40000010000 */
[----:B------:R-:W-:Y:S02]  /*57c0*/  IMAD.MOV.U32 R163, RZ, RZ, R42 ;  /* 0x000000ffffa37224 */ /* 0x000fe400078e002a */
[----:B------:R-:W-:Y:S01]  /*57d0*/  IMAD.MOV.U32 R130, RZ, RZ, R43 ;  /* 0x000000ffff827224 */ /* 0x000fe200078e002b */
[----:B------:R-:W-:Y:S01]  /*57e0*/  HMMA.16816.F32.BF16 R140, R8, R12, R172 ;  /* 0x0000000c088c723c */ /* 0x000fe200000418ac */
[----:B------:R-:W-:Y:S02]  /*57f0*/  IMAD.MOV.U32 R128, RZ, RZ, R41 ;  /* 0x000000ffff807224 */ /* 0x000fe400078e0029 */
[----:B------:R-:W-:-:S05]  /*5800*/  IMAD.MOV.U32 R179, RZ, RZ, R40 ;  /* 0x000000ffffb37224 */ /* 0x000fca00078e0028 */
[-C--:B------:R-:W-:Y:S08]  /*5810*/  HMMA.16816.F32.BF16 R148, R4, R14.reuse, R100 ;  /* 0x0000000e0494723c */ /* 0x080ff00000041864 */
[----:B------:R-:W-:Y:S01]  /*5820*/  HMMA.16816.F32.BF16 R40, R8, R14, R88 ;  /* 0x0000000e0828723c */ /* 0x000fe20000041858 */
[----:B------:R-:W1:Y:S01]  /*5830*/  LDSM.16.MT88.4 R12, [R226+0x1000] ;  /* 0x00100000e20c783b */ /* 0x000e620000004200 */
[----:B------:R-:W-:-:S06]  /*5840*/  FADD.FTZ R3, R154, R152 ;  /* 0x000000989a037221 */ /* 0x000fcc0000010000 */
        /* <DEDUP_REMOVED lines=47> */
[----:B------:R-:W-:Y:S01]  /*5b40*/  IMAD.MOV.U32 R106, RZ, RZ, R107 ;  /* 0x000000ffff6a7224 */ /* 0x000fe200078e006b */
[----:B------:R-:W-:Y:S01]  /*5b50*/  MUFU.EX2 R32, R32 ;  /* 0x0000002000207308 */ /* 0x000fe20000000800 */
[----:B------:R-:W-:Y:S01]  /*5b60*/  IMAD.MOV.U32 R107, RZ, RZ, R234 ;  /* 0x000000ffff6b7224 */ /* 0x000fe200078e00ea */
[----:B------:R-:W-:Y:S01]  /*5b70*/  LDSM.16.MT88.4 R112, [R229+0x3800] ;  /* 0x00380000e570783b */ /* 0x000fe20000004200 */
[----:B------:R-:W-:Y:S02]  /*5b80*/  FADD.FTZ R3, R245, R3 ;  /* 0x00000003f5037221 */ /* 0x000fe40000010000 */
[----:B------:R-:W-:Y:S01]  /*5b90*/  FADD.FTZ R2, R194, R20 ;  /* 0x00000014c2027221 */ /* 0x000fe20000010000 */
[----:B------:R3:W5:Y:S01]  /*5ba0*/  LDL.LU R234, [R1+0x84] ;  /* 0x0000840001ea7983 */ /* 0x0007620000300800 */
[----:B------:R-:W-:Y:S01]  /*5bb0*/  FADD.FTZ R0, R186, R0 ;  /* 0x00000000ba007221 */ /* 0x000fe20000010000 */
        /* <DEDUP_REMOVED lines=29> */
[----:B------:R-:W-:Y:S02]  /*5d90*/  IMAD.MOV.U32 R200, RZ, RZ, R233 ;  /* 0x000000ffffc87224 */ /* 0x000fe400078e00e9 */
[----:B------:R-:W-:Y:S02]  /*5da0*/  IMAD.MOV.U32 R201, RZ, RZ, R232 ;  /* 0x000000ffffc97224 */ /* 0x000fe400078e00e8 */
[----:B------:R-:W-:-:S02]  /*5db0*/  IMAD.MOV.U32 R202, RZ, RZ, R231 ;  /* 0x000000ffffca7224 */ /* 0x000fc400078e00e7 */
        /* <DEDUP_REMOVED lines=142> */
.L_x_2295:
[----:B------:R-:W-:Y:S04]  /*66a0*/  DEPBAR.LE SB0, 0x0 ;  /* 0x000080000000791a */ /* 0x000fe80000000000 */
[----:B------:R-:W-:Y:S01]  /*66b0*/  WARPSYNC 0xffffffff ;  /* 0xffffffff00007948 */ /* 0x000fe20003800000 */
[----:B------:R-:W-:Y:S08]  /*66c0*/  BAR.SYNC.DEFER_BLOCKING 0x0 ;  /* 0x0000000000007b1d */ /* 0x000ff00000010000 */
[----:B-----5:R-:W-:Y:S08]  /*66d0*/  LDSM.16.M88.4 R64, [R231] ;  /* 0x00000000e740783b */ /* 0x020ff00000000200 */
[----:B------:R-:W2:Y:S08]  /*66e0*/  LDSM.16.M88.4 R16, [R224] ;  /* 0x00000000e010783b */ /* 0x000eb00000000200 */
[----:B------:R-:W3:Y:S08]  /*66f0*/  LDSM.16.M88.4 R60, [R231+0x2000] ;  /* 0x00200000e73c783b */ /* 0x000ef00000000200 */
[----:B------:R-:W3:Y:S08]  /*6700*/  LDSM.16.M88.4 R32, [R224+0x800] ;  /* 0x00080000e020783b */ /* 0x000ef00000000200 */
[----:B------:R-:W4:Y:S06]  /*6710*/  LDL.64 R136, [R1+0x28] ;  /* 0x0000280001887983 */ /* 0x000f2c0000100a00 */
[----:B------:R-:W1:Y:S08]  /*6720*/  LDSM.16.M88.4 R48, [R224+0x1000] ;  /* 0x00100000e030783b */ /* 0x000e700000000200 */
[----:B------:R-:W4:Y:S01]  /*6730*/  LDL R217, [R1+0x18] ;  /* 0x0000180001d97983 */ /* 0x000f220000100800 */
[-C--:B--2---:R-:W-:Y:S03]  /*6740*/  HMMA.16816.F32.BF16 R4, R64, R16.reuse, RZ ;  /* 0x000000104004723c */ /* 0x084fe600000418ff */
[----:B------:R-:W2:Y:S04]  /*6750*/  LDL R218, [R1+0x34] ;  /* 0x0000340001da7983 */ /* 0x000ea80000100800 */
[----:B------:R-:W4:Y:S01]  /*6760*/  LDL.LU R216, [R1] ;  /* 0x0000000001d87983 */ /* 0x000f220000300800 */
[C---:B---3--:R-:W-:Y:S03]  /*6770*/  HMMA.16816.F32.BF16 R8, R60.reuse, R16, RZ ;  /* 0x000000103c08723c */ /* 0x048fe600000418ff */
[----:B------:R-:W3:Y:S05]  /*6780*/  LDSM.16.M88.4 R204, [R224+0x1800] ;  /* 0x00180000e0cc783b */ /* 0x000eea0000000200 */
[-C--:B------:R-:W-:Y:S03]  /*6790*/  HMMA.16816.F32.BF16 R12, R60, R18.reuse, RZ ;  /* 0x000000123c0c723c */ /* 0x080fe600000418ff */
[----:B------:R-:W-:Y:S05]  /*67a0*/  LDSM.16.M88.4 R208, [R233] ;  /* 0x00000000e9d0783b */ /* 0x000fea0000000200 */
[C---:B------:R-:W-:Y:S03]  /*67b0*/  HMMA.16816.F32.BF16 R16, R64.reuse, R18, RZ ;  /* 0x000000124010723c */ /* 0x040fe600000418ff */
[----:B------:R-:W-:Y:S05]  /*67c0*/  LDSM.16.M88.4 R212, [R233+0x2000] ;  /* 0x00200000e9d4783b */ /* 0x000fea0000000200 */
[-C--:B------:R-:W-:Y:S03]  /*67d0*/  HMMA.16816.F32.BF16 R20, R64, R32.reuse, RZ ;  /* 0x000000204014723c */ /* 0x080fe600000418ff */
[----:B------:R1:W-:Y:S04]  /*67e0*/  STL [R1+0x8c], R130 ;  /* 0x00008c8201007387 */ /* 0x0003e80000100800 */
[----:B------:R3:W-:Y:S01]  /*67f0*/  STL [R1+0x88], R131 ;  /* 0x0000888301007387 */ /* 0x0007e20000100800 */
[C---:B------:R-:W-:Y:S03]  /*6800*/  HMMA.16816.F32.BF16 R24, R60.reuse, R32, RZ ;  /* 0x000000203c18723c */ /* 0x040fe600000418ff */
[----:B------:R-:W-:Y:S04]  /*6810*/  STL [R1+0x6c], R235 ;  /* 0x00006ceb01007387 */ /* 0x000fe80000100800 */
[----:B------:R-:W-:Y:S01]  /*6820*/  STL [R1+0x70], R243 ;  /* 0x000070f301007387 */ /* 0x000fe20000100800 */
[-C--:B------:R-:W-:Y:S03]  /*6830*/  HMMA.16816.F32.BF16 R28, R60, R34.reuse, RZ ;  /* 0x000000223c1c723c */ /* 0x080fe600000418ff */
[----:B------:R-:W-:Y:S04]  /*6840*/  STL [R1+0x74], R242 ;  /* 0x000074f201007387 */ /* 0x000fe80000100800 */
[----:B------:R-:W-:Y:S01]  /*6850*/  STL [R1+0x78], R241 ;  /* 0x000078f101007387 */ /* 0x000fe20000100800 */
[C---:B------:R-:W-:Y:S03]  /*6860*/  HMMA.16816.F32.BF16 R32, R64.reuse, R34, RZ ;  /* 0x000000224020723c */ /* 0x040fe600000418ff */
[----:B-1----:R-:W2:Y:S04]  /*6870*/  LDL R130, [R1+0x3c] ;  /* 0x00003c0001827983 */ /* 0x002ea80000100800 */
[----:B---3--:R-:W3:Y:S01]  /*6880*/  LDL R131, [R1+0x1c] ;  /* 0x00001c0001837983 */ /* 0x008ee20000100800 */
[-C--:B------:R-:W-:Y:S03]  /*6890*/  HMMA.16816.F32.BF16 R36, R64, R48.reuse, RZ ;  /* 0x000000304024723c */ /* 0x080fe600000418ff */
[----:B------:R-:W-:Y:S04]  /*68a0*/  STL [R1+0x7c], R231 ;  /* 0x00007ce701007387 */ /* 0x000fe80000100800 */
[----:B------:R-:W-:Y:S01]  /*68b0*/  STL [R1+0x80], R224 ;  /* 0x000080e001007387 */ /* 0x000fe20000100800 */
[C---:B------:R-:W-:Y:S03]  /*68c0*/  HMMA.16816.F32.BF16 R40, R60.reuse, R48, RZ ;  /* 0x000000303c28723c */ /* 0x040fe600000418ff */
[----:B------:R-:W-:Y:S05]  /*68d0*/  STL [R1+0x84], R240 ;  /* 0x000084f001007387 */ /* 0x000fea0000100800 */
[-C--:B------:R-:W-:Y:S08]  /*68e0*/  HMMA.16816.F32.BF16 R44, R60, R50.reuse, RZ ;  /* 0x000000323c2c723c */ /* 0x080ff000000418ff */
[C---:B------:R-:W-:Y:S08]  /*68f0*/  HMMA.16816.F32.BF16 R48, R64.reuse, R50, RZ ;  /* 0x000000324030723c */ /* 0x040ff000000418ff */
[-C--:B------:R-:W-:Y:S08]  /*6900*/  HMMA.16816.F32.BF16 R52, R64, R204.reuse, RZ ;  /* 0x000000cc4034723c */ /* 0x080ff000000418ff */
        /* <DEDUP_REMOVED lines=15> */
[C---:B------:R-:W-:Y:S04]  /*6a00*/  HMMA.16816.F32.BF16 R40, R212.reuse, R204, R40 ;  /* 0x000000ccd428723c */ /* 0x040fe80000041828 */
[----:B----4-:R-:W-:Y:S04]  /*6a10*/  ISETP.GT.AND P4, PT, R217, R216, PT ;  /* 0x000000d8d900720c */ /* 0x010fe80003f84270 */
[-C--:B------:R-:W-:Y:S08]  /*6a20*/  HMMA.16816.F32.BF16 R44, R212, R206.reuse, R44 ;  /* 0x000000ced42c723c */ /* 0x080ff0000004182c */
[C---:B------:R-:W-:Y:S01]  /*6a30*/  HMMA.16816.F32.BF16 R48, R208.reuse, R206, R48 ;  /* 0x000000ced030723c */ /* 0x040fe20000041830 */
[----:B------:R-:W1:Y:S03]  /*6a40*/  LDSM.16.M88.4 R204, [R241] ;  /* 0x00000000f1cc783b */ /* 0x000e660000000200 */
[----:B------:R-:W-:Y:S01]  /*6a50*/  @!P4 SHF.R.S32.HI R0, RZ, 0x1f, R216 ;  /* 0x0000001fff00c819 */ /* 0x000fe200000114d8 */
[----:B------:R-:W-:Y:S01]  /*6a60*/  @!P4 IMAD.WIDE.U32 R2, R216, c[0x0][0x208], RZ ;  /* 0x00008200d802ca25 */ /* 0x000fe200078e00ff */
[----:B------:R-:W-:Y:S03]  /*6a70*/  @!P4 MOV R135, 0x5 ;  /* 0x000000050087c802 */ /* 0x000fe60000000f00 */
[----:B------:R-:W-:Y:S04]  /*6a80*/  @!P4 IMAD R0, R0, c[0x0][0x208], RZ ;  /* 0x000082000000ca24 */ /* 0x000fe800078e02ff */
[----:B------:R-:W-:Y:S04]  /*6a90*/  @!P4 IMAD R0, R216, c[0x0][0x20c], R0 ;  /* 0x00008300d800ca24 */ /* 0x000fe800078e0200 */
[----:B------:R-:W-:Y:S01]  /*6aa0*/  @!P4 IMAD.IADD R0, R3, 0x1, R0 ;  /* 0x000000010300c824 */ /* 0x000fe200078e0200 */
[C---:B------:R-:W-:Y:S04]  /*6ab0*/  @!P4 SHF.L.U32 R3, R2.reuse, 0x6, RZ ;  /* 0x000000060203c819 */ /* 0x040fe800000006ff */
[----:B------:R-:W-:Y:S01]  /*6ac0*/  @!P4 SHF.L.U64.HI R134, R2, 0x6, R0 ;  /* 0x000000060286c819 */ /* 0x000fe20000010200 */
[----:B------:R-:W-:Y:S01]  /*6ad0*/  @!P4 IMAD.MOV.U32 R0, RZ, RZ, c[0x0][0x208] ;  /* 0x00008200ff00c624 */ /* 0x000fe200078e00ff */
[C---:B------:R-:W-:Y:S02]  /*6ae0*/  @!P4 IADD3 R2, P2, R3.reuse, R136, RZ ;  /* 0x000000880302c210 */ /* 0x040fe40007f5e0ff */
[----:B------:R-:W-:Y:S02]  /*6af0*/  @!P4 IADD3 R3, P1, P0, R3, 0x40, R136 ;  /* 0x000000400303c810 */ /* 0x000fe4000783e088 */
[----:B--2---:R-:W-:Y:S02]  /*6b00*/  @!P4 IADD3.X R137, R134, R218, RZ, P2, !PT ;  /* 0x000000da8689c210 */ /* 0x004fe400017fe4ff */
[C---:B------:R-:W-:Y:S04]  /*6b10*/  @!P4 LEA R136, P2, R2.reuse, c[0x0][0x1f8], 0x1 ;  /* 0x00007e000288ca11 */ /* 0x040fe800078408ff */
[----:B------:R-:W-:Y:S05]  /*6b20*/  @!P4 LEA.HI.X R137, R2, c[0x0][0x1fc], R137, 0x1, P2 ;  /* 0x00007f000289ca11 */ /* 0x000fea00010f0c89 */
[----:B------:R-:W-:Y:S01]  /*6b30*/  @!PT LDS RZ, [RZ] ;  /* 0x00000000fffff984 */ /* 0x000fe20000000800 */
[----:B------:R-:W-:Y:S01]  /*6b40*/  @!PT LDS RZ, [RZ] ;  /* 0x00000000fffff984 */ /* 0x000fe20000000800 */
[----:B------:R-:W-:Y:S01]  /*6b50*/  @!PT LDS RZ, [RZ] ;  /* 0x00000000fffff984 */ /* 0x000fe20000000800 */
[----:B------:R2:W-:Y:S01]  /*6b60*/  @!P4 LDGSTS.E.BYPASS.LTC128B.128 [R244+0x100], [R136.64], !P6 ;  /* 0x0010000088f4cfae */ /* 0x0005e2000f101d48 */
[-C--:B-1----:R-:W-:Y:S08]  /*6b70*/  HMMA.16816.F32.BF16 R52, R208, R204.reuse, R52 ;  /* 0x000000ccd034723c */ /* 0x082ff00000041834 */
[C---:B------:R-:W-:Y:S08]  /*6b80*/  HMMA.16816.F32.BF16 R56, R212.reuse, R204, R56 ;  /* 0x000000ccd438723c */ /* 0x040ff00000041838 */
[-C--:B------:R-:W-:Y:S08]  /*6b90*/  HMMA.16816.F32.BF16 R60, R212, R206.reuse, R60 ;  /* 0x000000ced43c723c */ /* 0x080ff0000004183c */
[----:B------:R-:W-:Y:S07]  /*6ba0*/  HMMA.16816.F32.BF16 R64, R208, R206, R64 ;  /* 0x000000ced040723c */ /* 0x000fee0000041840 */
[C---:B------:R-:W-:Y:S01]  /*6bb0*/  @!P4 IMAD.SHL.U32 R206, R0.reuse, 0x20, RZ ;  /* 0x0000002000cec824 */ /* 0x040fe200078e00ff */
[----:B------:R-:W-:Y:S04]  /*6bc0*/  @!P4 SHF.L.U64.HI R0, R0, R135, c[0x0][0x20c] ;  /* 0x000083000000c619 */ /* 0x000fe80000010287 */
[----:B------:R-:W-:Y:S02]  /*6bd0*/  @!P4 IADD3.X R135, R134, RZ, R218, P1, P0 ;  /* 0x000000ff8687c210 */ /* 0x000fe40000fe04da */
[C---:B------:R-:W-:Y:S02]  /*6be0*/  @!P4 LEA R204, P1, R3.reuse, c[0x0][0x1f8], 0x1 ;  /* 0x00007e0003ccca11 */ /* 0x040fe400078208ff */
[-C--:B------:R-:W-:Y:S02]  /*6bf0*/  @!P4 IADD3 R134, P0, R136, R206.reuse, RZ ;  /* 0x000000ce8886c210 */ /* 0x080fe40007f1e0ff */
[----:B------:R-:W-:Y:S02]  /*6c00*/  @!P4 LEA.HI.X R205, R3, c[0x0][0x1fc], R135, 0x1, P1 ;  /* 0x00007f0003cdca11 */ /* 0x000fe400008f0c87 */
[-C--:B------:R-:W-:Y:S01]  /*6c10*/  @!P4 IADD3 R2, P1, R134, R206.reuse, RZ ;  /* 0x000000ce8602c210 */ /* 0x080fe20007f3e0ff */
[--C-:B------:R-:W-:Y:S02]  /*6c20*/  @!P4 IMAD.X R135, R137, 0x1, R0.reuse, P0 ;  /* 0x000000018987c824 */ /* 0x100fe400000e0600 */
[----:B------:R1:W-:Y:S01]  /*6c30*/  @!P4 LDGSTS.E.BYPASS.LTC128B.128 [R244+0x2100], [R204.64], !P5 ;  /* 0x02100000ccf4cfae */ /* 0x0003e2000e901d48 */
[----:B--2---:R-:W-:Y:S02]  /*6c40*/  @!P4 IADD3 R136, P0, R2, R206, RZ ;  /* 0x000000ce0288c210 */ /* 0x004fe40007f1e0ff */
[----:B------:R-:W-:Y:S05]  /*6c50*/  @!P4 IADD3.X R3, R135, R0, RZ, P1, !PT ;  /* 0x000000008703c210 */ /* 0x000fea0000ffe4ff */
[----:B------:R2:W-:Y:S01]  /*6c60*/  @!P4 LDGSTS.E.BYPASS.LTC128B.128 [R244+0x900], [R134.64], !P6 ;  /* 0x0090000086f4cfae */ /* 0x0005e2000f101d48 */
[----:B------:R-:W-:Y:S01]  /*6c70*/  @!P4 IMAD.X R137, R3, 0x1, R0, P0 ;  /* 0x000000010389c824 */ /* 0x000fe200000e0600 */
[----:B---3--:R-:W-:Y:S06]  /*6c80*/  MOV R0, R131 ;  /* 0x0000008300007202 */ /* 0x008fec0000000f00 */
[----:B------:R2:W-:Y:S08]  /*6c90*/  @!P4 LDGSTS.E.BYPASS.LTC128B.128 [R244+0x2900], [R134.64+0x80], !P5 ;  /* 0x0290008086f4cfae */ /* 0x0005f0000e901d48 */
[----:B------:R3:W-:Y:S08]  /*6ca0*/  @!P4 LDGSTS.E.BYPASS.LTC128B.128 [R244+0x1100], [R2.64], !P6 ;  /* 0x0110000002f4cfae */ /* 0x0007f0000f101d48 */
[----:B------:R3:W-:Y:S08]  /*6cb0*/  @!P4 LDGSTS.E.BYPASS.LTC128B.128 [R244+0x3100], [R2.64+0x80], !P5 ;  /* 0x0310008002f4cfae */ /* 0x0007f0000e901d48 */
[----:B------:R4:W-:Y:S08]  /*6cc0*/  @!P4 LDGSTS.E.BYPASS.LTC128B.128 [R244+0x1900], [R136.64], !P6 ;  /* 0x0190000088f4cfae */ /* 0x0009f0000f101d48 */
[----:B------:R4:W-:Y:S08]  /*6cd0*/  @!P4 LDGSTS.E.BYPASS.LTC128B.128 [R244+0x3900], [R136.64+0x80], !P5 ;  /* 0x0390008088f4cfae */ /* 0x0009f0000e901d48 */
[----:B-1----:R-:W-:Y:S01]  /*6ce0*/  LDSM.16.M88.4 R204, [R232] ;  /* 0x00000000e8cc783b */ /* 0x002fe20000000200 */
[----:B---3--:R-:W-:Y:S07]  /*6cf0*/  @P3 IMAD.HI.U32 R2, R131, c[0x0][0x2c8], RZ ;  /* 0x0000b20083023a27 */ /* 0x008fee00078e00ff */
[----:B------:R-:W1:Y:S01]  /*6d00*/  LDSM.16.M88.4 R208, [R230] ;  /* 0x00000000e6d0783b */ /* 0x000e620000000200 */
[----:B------:R-:W-:Y:S07]  /*6d10*/  @P3 SHF.R.U32.HI R0, RZ, c[0x0][0x2cc], R2 ;  /* 0x0000b300ff003a19 */ /* 0x000fee0000011602 */
[----:B------:R-:W3:Y:S08]  /*6d20*/  LDSM.16.M88.4 R212, [R232+0x2000] ;  /* 0x00200000e8d4783b */ /* 0x000ef00000000200 */
[----:B------:R-:W0:Y:S08]  /*6d30*/  LDGDEPBAR ;  /* 0x00000000000079af */ /* 0x000e300000000000 */
[----:B--2---:R-:W2:Y:S08]  /*6d40*/  SHFL.IDX PT, R134, R0, RZ, 0x1c1f ;  /* 0x001c1fff00867589 */ /* 0x004eb000000e0000 */
[----:B------:R-:W-:Y:S01]  /*6d50*/  SHFL.IDX PT, R2, R0, 0x2, 0x1c1f ;  /* 0x005c1f0000027f89 */ /* 0x000fe200000e0000 */
[-C--:B-1----:R-:W-:Y:S07]  /*6d60*/  HMMA.16816.F32.BF16 R4, R204, R208.reuse, R4 ;  /* 0x000000d0cc04723c */ /* 0x082fee0000041804 */
[----:B------:R-:W1:Y:S01]  /*6d70*/  SHFL.IDX PT, R3, R0, 0x1, 0x1c1f ;  /* 0x003c1f0000037f89 */ /* 0x000e6200000e0000 */
[C---:B---3--:R-:W-:Y:S07]  /*6d80*/  HMMA.16816.F32.BF16 R8, R212.reuse, R208, R8 ;  /* 0x000000d0d408723c */ /* 0x048fee0000041808 */
[----:B------:R3:W1:Y:S01]  /*6d90*/  SHFL.IDX PT, R135, R0, 0x3, 0x1c1f ;  /* 0x007c1f0000877f89 */ /* 0x00066200000e0000 */
[-C--:B------:R-:W-:Y:S08]  /*6da0*/  HMMA.16816.F32.BF16 R12, R212, R210.reuse, R12 ;  /* 0x000000d2d40c723c */ /* 0x080ff0000004180c */
[C---:B------:R-:W-:Y:S01]  /*6db0*/  HMMA.16816.F32.BF16 R16, R204.reuse, R210, R16 ;  /* 0x000000d2cc10723c */ /* 0x040fe20000041810 */
[----:B------:R-:W4:Y:S03]  /*6dc0*/  LDSM.16.M88.4 R208, [R230+0x800] ;  /* 0x00080000e6d0783b */ /* 0x000f260000000200 */
[----:B---3--:R-:W-:Y:S04]  /*6dd0*/  IMAD.MOV.U32 R0, RZ, RZ, -0x40 ;  /* 0xffffffc0ff007424 */ /* 0x008fe800078e00ff */
[----:B------:R-:W-:Y:S05]  /*6de0*/  IMAD R0, R216, R0, 0x1 ;  /* 0x00000001d8007424 */ /* 0x000fea00078e0200 */
[----:B------:R-:W-:Y:S02]  /*6df0*/  IADD3 R0, R0, c[0x0][0x1d0], -R130 ;  /* 0x0000740000007a10 */ /* 0x000fe40007ffe882 */
[----:B------:R-:W3:Y:S02]  /*6e00*/  LDL R130, [R1+0x30] ;  /* 0x0000300001827983 */ /* 0x000ee40000100800 */
[----:B------:R-:W-:Y:S04]  /*6e10*/  IADD3 R0, R0, -c[0x0][0x168], RZ ;  /* 0x80005a0000007a10 */ /* 0x000fe80007ffe0ff */
[C---:B--2---:R-:W-:Y:S01]  /*6e20*/  IADD3 R134, R0.reuse, R134, RZ ;  /* 0x0000008600867210 */ /* 0x044fe20007ffe0ff */
[C---:B-1----:R-:W-:Y:S01]  /*6e30*/  IMAD.IADD R3, R0.reuse, 0x1, R3 ;  /* 0x0000000100037824 */ /* 0x042fe200078e0203 */
[C---:B------:R-:W-:Y:S01]  /*6e40*/  IADD3 R2, R0.reuse, R2, RZ ;  /* 0x0000000200027210 */ /* 0x040fe20007ffe0ff */
[----:B------:R-:W-:Y:S01]  /*6e50*/  IMAD.IADD R0, R0, 0x1, R135 ;  /* 0x0000000100007824 */ /* 0x000fe200078e0287 */
[C---:B------:R-:W-:Y:S02]  /*6e60*/  ISETP.GT.AND P4, PT, R134.reuse, RZ, PT ;  /* 0x000000ff8600720c */ /* 0x040fe40003f84270 */
[C---:B------:R-:W-:Y:S02]  /*6e70*/  ISETP.GT.AND P1, PT, R3.reuse, RZ, PT ;  /* 0x000000ff0300720c */ /* 0x040fe40003f24270 */
[----:B------:R-:W-:Y:S02]  /*6e80*/  ISETP.GT.AND P0, PT, R3, 0x1, PT ;  /* 0x000000010300780c */ /* 0x000fe40003f04270 */
[----:B------:R-:W-:Y:S01]  /*6e90*/  ISETP.GT.AND P2, PT, R134, 0x1, PT ;  /* 0x000000018600780c */ /* 0x000fe20003f44270 */
[-C--:B----4-:R-:W-:Y:S08]  /*6ea0*/  HMMA.16816.F32.BF16 R20, R204, R208.reuse, R20 ;  /* 0x000000d0cc14723c */ /* 0x090ff00000041814 */
        /* <DEDUP_REMOVED lines=118> */
[----:B------:R-:W1:Y:S01]  /*7610*/  LDSM.16.M88.4 R208, [R227+0x3800] ;  /* 0x00380000e3d0783b */ /* 0x000e620000000200 */
[----:B------:R-:W-:Y:S07]  /*7620*/  DEPBAR.LE SB0, 0x0 ;  /* 0x000080000000791a */ /* 0x000fee0000000000 */
[----:B------:R-:W-:Y:S01]  /*7630*/  BAR.SYNC.DEFER_BLOCKING 0x0 ;  /* 0x0000000000007b1d */ /* 0x000fe20000010000 */
[-C--:B-1----:R-:W-:Y:S08]  /*7640*/  HMMA.16816.F32.BF16 R52, R204, R208.reuse, R52 ;  /* 0x000000d0cc34723c */ /* 0x082ff00000041834 */
[C---:B------:R-:W-:Y:S08]  /*7650*/  HMMA.16816.F32.BF16 R56, R212.reuse, R208, R56 ;  /* 0x000000d0d438723c */ /* 0x040ff00000041838 */
[-C--:B------:R-:W-:Y:S01]  /*7660*/  HMMA.16816.F32.BF16 R60, R212, R210.reuse, R60 ;  /* 0x000000d2d43c723c */ /* 0x080fe2000004183c */
[----:B------:R-:W2:Y:S06]  /*7670*/  LDL.64 R212, [R1+0x20] ;  /* 0x0000200001d47983 */ /* 0x000eac0000100a00 */
[----:B------:R-:W-:Y:S01]  /*7680*/  IADD3 R214, R216, -0x1, RZ ;  /* 0xffffffffd8d67810 */ /* 0x000fe20007ffe0ff */
[----:B------:R-:W-:Y:S07]  /*7690*/  HMMA.16816.F32.BF16 R64, R204, R210, R64 ;  /* 0x000000d2cc40723c */ /* 0x000fee0000041840 */
[----:B------:R-:W-:Y:S02]  /*76a0*/  FSEL R207, R6, -INF , P1 ;  /* 0xff80000006cf7808 */ /* 0x000fe40000800000 */
[----:B------:R-:W-:Y:S02]  /*76b0*/  FSEL R206, R7, -INF , P0 ;  /* 0xff80000007ce7808 */ /* 0x000fe40000000000 */
[C---:B------:R-:W-:Y:S02]  /*76c0*/  ISETP.GT.AND P1, PT, R0.reuse, RZ, PT ;  /* 0x000000ff0000720c */ /* 0x040fe40003f24270 */
[----:B------:R-:W-:Y:S02]  /*76d0*/  ISETP.GT.AND P0, PT, R0, 0x1, PT ;  /* 0x000000010000780c */ /* 0x000fe40003f04270 */
[----:B------:R-:W-:Y:S02]  /*76e0*/  FSEL R204, R4, -INF , P4 ;  /* 0xff80000004cc7808 */ /* 0x000fe40002000000 */
[----:B------:R-:W-:Y:S02]  /*76f0*/  FSEL R211, R10, -INF , P1 ;  /* 0xff8000000ad37808 */ /* 0x000fe40000800000 */
[----:B------:R-:W-:Y:S02]  /*7700*/  FSEL R205, R5, -INF , P2 ;  /* 0xff80000005cd7808 */ /* 0x000fe40001000000 */
[----:B------:R-:W-:Y:S02]  /*7710*/  FSEL R210, R11, -INF , P0 ;  /* 0xff8000000bd27808 */ /* 0x000fe40000000000 */
[----:B------:R-:W-:Y:S02]  /*7720*/  ISETP.GT.AND P1, PT, R0, 0x8, PT ;  /* 0x000000080000780c */ /* 0x000fe40003f24270 */
[----:B------:R-:W-:Y:S02]  /*7730*/  ISETP.GT.AND P4, PT, R2, RZ, PT ;  /* 0x000000ff0200720c */ /* 0x000fe40003f84270 */
[----:B------:R-:W-:Y:S02]  /*7740*/  ISETP.GT.AND P0, PT, R0, 0x9, PT ;  /* 0x000000090000780c */ /* 0x000fe40003f04270 */
[----:B------:R-:W-:Y:S02]  /*7750*/  ISETP.GT.AND P2, PT, R2, 0x1, PT ;  /* 0x000000010200780c */ /* 0x000fe40003f44270 */
[----:B------:R-:W-:Y:S02]  /*7760*/  FSEL R14, R14, -INF , P1 ;  /* 0xff8000000e0e7808 */ /* 0x000fe40000800000 */
[----:B------:R-:W-:Y:S02]  /*7770*/  FSEL R209, R8, -INF , P4 ;  /* 0xff80000008d17808 */ /* 0x000fe40002000000 */
[C---:B------:R-:W-:Y:S02]  /*7780*/  ISETP.GT.AND P4, PT, R2.reuse, 0x8, PT ;  /* 0x000000080200780c */ /* 0x040fe40003f84270 */
[----:B------:R-:W-:Y:S02]  /*7790*/  FSEL R208, R9, -INF , P2 ;  /* 0xff80000009d07808 */ /* 0x000fe40001000000 */
[----:B------:R-:W-:Y:S02]  /*77a0*/  ISETP.GT.AND P2, PT, R2, 0x9, PT ;  /* 0x000000090200780c */ /* 0x000fe40003f44270 */
[----:B------:R-:W-:Y:S02]  /*77b0*/  FSEL R15, R15, -INF , P0 ;  /* 0xff8000000f0f7808 */ /* 0x000fe40000000000 */
[C---:B------:R-:W-:Y:S02]  /*77c0*/  ISETP.GT.AND P1, PT, R3.reuse, 0x8, PT ;  /* 0x000000080300780c */ /* 0x040fe40003f24270 */
[----:B------:R-:W-:Y:S02]  /*77d0*/  ISETP.GT.AND P0, PT, R3, 0x9, PT ;  /* 0x000000090300780c */ /* 0x000fe40003f04270 */
[----:B------:R-:W-:Y:S02]  /*77e0*/  FSEL R12, R12, -INF , P4 ;  /* 0xff8000000c0c7808 */ /* 0x000fe40002000000 */
[----:B------:R-:W-:Y:S02]  /*77f0*/  FSEL R13, R13, -INF , P2 ;  /* 0xff8000000d0d7808 */ /* 0x000fe40001000000 */
[----:B------:R-:W-:Y:S02]  /*7800*/  FSEL R19, R19, -INF , P0 ;  /* 0xff80000013137808 */ /* 0x000fe40000000000 */
[C---:B------:R-:W-:Y:S02]  /*7810*/  ISETP.GT.AND P0, PT, R3.reuse, 0x11, PT ;  /* 0x000000110300780c */ /* 0x040fe40003f04270 */
[C---:B------:R-:W-:Y:S02]  /*7820*/  ISETP.GT.AND P4, PT, R134.reuse, 0x8, PT ;  /* 0x000000088600780c */ /* 0x040fe40003f84270 */
[----:B------:R-:W-:Y:S02]  /*7830*/  ISETP.GT.AND P2, PT, R134, 0x9, PT ;  /* 0x000000098600780c */ /* 0x000fe40003f44270 */
[----:B------:R-:W-:Y:S02]  /*7840*/  FSEL R18, R18, -INF , P1 ;  /* 0xff80000012127808 */ /* 0x000fe40000800000 */
[----:B------:R-:W-:Y:S02]  /*7850*/  ISETP.GT.AND P1, PT, R3, 0x10, PT ;  /* 0x000000100300780c */ /* 0x000fe40003f24270 */
[----:B------:R-:W-:Y:S02]  /*7860*/  FSEL R23, R23, -INF , P0 ;  /* 0xff80000017177808 */ /* 0x000fe40000000000 */
[----:B------:R-:W-:Y:S02]  /*7870*/  FSEL R22, R22, -INF , P1 ;  /* 0xff80000016167808 */ /* 0x000fe40000800000 */
[----:B------:R-:W-:Y:S02]  /*7880*/  FSEL R16, R16, -INF , P4 ;  /* 0xff80000010107808 */ /* 0x000fe40002000000 */
[C---:B------:R-:W-:Y:S02]  /*7890*/  ISETP.GT.AND P4, PT, R134.reuse, 0x10, PT ;  /* 0x000000108600780c */ /* 0x040fe40003f84270 */
[----:B------:R-:W-:Y:S02]  /*78a0*/  FSEL R17, R17, -INF , P2 ;  /* 0xff80000011117808 */ /* 0x000fe40001000000 */
[----:B------:R-:W-:Y:S02]  /*78b0*/  ISETP.GT.AND P2, PT, R134, 0x11, PT ;  /* 0x000000118600780c */ /* 0x000fe40003f44270 */
[C---:B------:R-:W-:Y:S02]  /*78c0*/  ISETP.GT.AND P1, PT, R0.reuse, 0x10, PT ;  /* 0x000000100000780c */ /* 0x040fe40003f24270 */
[----:B------:R-:W-:Y:S02]  /*78d0*/  ISETP.GT.AND P0, PT, R0, 0x11, PT ;  /* 0x000000110000780c */ /* 0x000fe40003f04270 */
[----:B------:R-:W-:Y:S02]  /*78e0*/  FSEL R20, R20, -INF , P4 ;  /* 0xff80000014147808 */ /* 0x000fe40002000000 */
[----:B------:R-:W-:Y:S02]  /*78f0*/  FSEL R21, R21, -INF , P2 ;  /* 0xff80000015157808 */ /* 0x000fe40001000000 */
[----:B------:R-:W-:Y:S02]  /*7900*/  FSEL R26, R26, -INF , P1 ;  /* 0xff8000001a1a7808 */ /* 0x000fe40000800000 */
[----:B------:R-:W-:Y:S02]  /*7910*/  FSEL R27, R27, -INF , P0 ;  /* 0xff8000001b1b7808 */ /* 0x000fe40000000000 */
[C---:B------:R-:W-:Y:S02]  /*7920*/  ISETP.GT.AND P4, PT, R2.reuse, 0x10, PT ;  /* 0x000000100200780c */ /* 0x040fe40003f84270 */
[----:B------:R-:W-:Y:S02]  /*7930*/  ISETP.GT.AND P2, PT, R2, 0x11, PT ;  /* 0x000000110200780c */ /* 0x000fe40003f44270 */
[C---:B------:R-:W-:Y:S02]  /*7940*/  ISETP.GT.AND P1, PT, R0.reuse, 0x18, PT ;  /* 0x000000180000780c */ /* 0x040fe40003f24270 */
[----:B------:R-:W-:Y:S02]  /*7950*/  ISETP.GT.AND P0, PT, R0, 0x19, PT ;  /* 0x000000190000780c */ /* 0x000fe40003f04270 */
[----:B------:R-:W-:Y:S02]  /*7960*/  FSEL R24, R24, -INF , P4 ;  /* 0xff80000018187808 */ /* 0x000fe40002000000 */
[----:B------:R-:W-:Y:S02]  /*7970*/  FSEL R25, R25, -INF , P2 ;  /* 0xff80000019197808 */ /* 0x000fe40001000000 */
        /* <DEDUP_REMOVED lines=40> */
[----:B------:R-:W-:Y:S02]  /*7c00*/  ISETP.GT.AND P2, PT, R134, 0x29, PT ;  /* 0x000000298600780c */ /* 0x000fe40003f44270 */
[----:B------:R-:W-:Y:S02]  /*7c10*/  FSEL R50, R50, -INF , P1 ;  /* 0xff80000032327808 */ /* 0x000fe40000800000 */
[----:B------:R-:W-:Y:S02]  /*7c20*/  FSEL R51, R51, -INF , P0 ;  /* 0xff80000033337808 */ /* 0x000fe40000000000 */
[C---:B------:R-:W-:Y:S02]  /*7c30*/  ISETP.GT.AND P1, PT, R3.reuse, 0x30, PT ;  /* 0x000000300300780c */ /* 0x040fe40003f24270 */
[----:B------:R-:W-:Y:S02]  /*7c40*/  ISETP.GT.AND P0, PT, R3, 0x31, PT ;  /* 0x000000310300780c */ /* 0x000fe40003f04270 */
[----:B------:R-:W-:Y:S02]  /*7c50*/  ISETP.GT.AND P4, PT, R134, 0x28, PT ;  /* 0x000000288600780c */ /* 0x000fe40003f84270 */
[----:B------:R-:W-:Y:S02]  /*7c60*/  FSEL R49, R49, -INF , P2 ;  /* 0xff80000031317808 */ /* 0x000fe40001000000 */
[----:B------:R-:W-:Y:S02]  /*7c70*/  FSEL R54, R54, -INF , P1 ;  /* 0xff80000036367808 */ /* 0x000fe40000800000 */
[----:B------:R-:W-:Y:S02]  /*7c80*/  FSEL R55, R55, -INF , P0 ;  /* 0xff80000037377808 */ /* 0x000fe40000000000 */
[----:B------:R-:W-:Y:S02]  /*7c90*/  ISETP.GT.AND P0, PT, R0, 0x31, PT ;  /* 0x000000310000780c */ /* 0x000fe40003f04270 */
[----:B------:R-:W-:Y:S02]  /*7ca0*/  FSEL R48, R48, -INF , P4 ;  /* 0xff80000030307808 */ /* 0x000fe40002000000 */
[C---:B------:R-:W-:Y:S02]  /*7cb0*/  ISETP.GT.AND P2, PT, R134.reuse, 0x31, PT ;  /* 0x000000318600780c */ /* 0x040fe40003f44270 */
[----:B------:R-:W-:Y:S02]  /*7cc0*/  ISETP.GT.AND P4, PT, R134, 0x30, PT ;  /* 0x000000308600780c */ /* 0x000fe40003f84270 */
[----:B------:R-:W-:Y:S02]  /*7cd0*/  ISETP.GT.AND P1, PT, R2, 0x31, PT ;  /* 0x000000310200780c */ /* 0x000fe40003f24270 */
[----:B------:R-:W-:Y:S02]  /*7ce0*/  FMNMX.FTZ R137, R204, R132, !PT ;  /* 0x00000084cc897209 */ /* 0x000fe40007810000 */
[----:B------:R-:W-:Y:S02]  /*7cf0*/  FSEL R53, R53, -INF , P2 ;  /* 0xff80000035357808 */ /* 0x000fe40001000000 */
[----:B------:R-:W-:Y:S02]  /*7d00*/  FSEL R59, R59, -INF , P0 ;  /* 0xff8000003b3b7808 */ /* 0x000fe40000000000 */
[----:B------:R-:W-:Y:S02]  /*7d10*/  ISETP.GT.AND P0, PT, R3, 0x39, PT ;  /* 0x000000390300780c */ /* 0x000fe40003f04270 */
[----:B------:R-:W-:Y:S02]  /*7d20*/  FSEL R52, R52, -INF , P4 ;  /* 0xff80000034347808 */ /* 0x000fe40002000000 */
[----:B------:R-:W-:Y:S02]  /*7d30*/  FSEL R57, R57, -INF , P1 ;  /* 0xff80000039397808 */ /* 0x000fe40000800000 */
[----:B------:R-:W-:Y:S02]  /*7d40*/  ISETP.GT.AND P1, PT, R3, 0x38, PT ;  /* 0x000000380300780c */ /* 0x000fe40003f24270 */
[----:B------:R-:W-:Y:S02]  /*7d50*/  FMNMX.FTZ R3, R207, R133, !PT ;  /* 0x00000085cf037209 */ /* 0x000fe40007810000 */
[----:B------:R-:W-:Y:S02]  /*7d60*/  ISETP.GT.AND P4, PT, R2, 0x30, PT ;  /* 0x000000300200780c */ /* 0x000fe40003f84270 */
[----:B------:R-:W-:Y:S02]  /*7d70*/  ISETP.GT.AND P2, PT, R0, 0x30, PT ;  /* 0x000000300000780c */ /* 0x000fe40003f44270 */
[----:B------:R-:W-:Y:S02]  /*7d80*/  FMNMX.FTZ R137, R205, R137, !PT ;  /* 0x00000089cd897209 */ /* 0x000fe40007810000 */
[----:B------:R-:W-:Y:S02]  /*7d90*/  FMNMX.FTZ R3, R206, R3, !PT ;  /* 0x00000003ce037209 */ /* 0x000fe40007810000 */
[----:B------:R-:W-:Y:S02]  /*7da0*/  FSEL R56, R56, -INF , P4 ;  /* 0xff80000038387808 */ /* 0x000fe40002000000 */
[----:B------:R-:W-:Y:S02]  /*7db0*/  FSEL R58, R58, -INF , P2 ;  /* 0xff8000003a3a7808 */ /* 0x000fe40001000000 */
[C---:B------:R-:W-:Y:S02]  /*7dc0*/  ISETP.GT.AND P4, PT, R134.reuse, 0x38, PT ;  /* 0x000000388600780c */ /* 0x040fe40003f84270 */
[----:B------:R-:W-:Y:S02]  /*7dd0*/  ISETP.GT.AND P2, PT, R134, 0x39, PT ;  /* 0x000000398600780c */ /* 0x000fe40003f44270 */
[----:B------:R-:W-:Y:S02]  /*7de0*/  FMNMX.FTZ R137, R16, R137, !PT ;  /* 0x0000008910897209 */ /* 0x000fe40007810000 */
        /* <DEDUP_REMOVED lines=50> */
[----:B------:R-:W-:Y:S02]  /*8110*/  FSEL R66, R66, -INF , P1 ;  /* 0xff80000042427808 */ /* 0x000fe40000800000 */
[----:B------:R-:W-:Y:S02]  /*8120*/  FMNMX.FTZ R137, R64, R137, !PT ;  /* 0x0000008940897209 */ /* 0x000fe40007810000 */
[----:B------:R-:W-:Y:S02]  /*8130*/  FMNMX.FTZ R3, R45, R3, !PT ;  /* 0x000000032d037209 */ /* 0x000fe40007810000 */
[----:B------:R-:W-:Y:S02]  /*8140*/  FSEL R67, R67, -INF , P0 ;  /* 0xff80000043437808 */ /* 0x000fe40000000000 */
[C---:B------:R-:W-:Y:S02]  /*8150*/  ISETP.GT.AND P0, PT, R0.reuse, 0x39, PT ;  /* 0x000000390000780c */ /* 0x040fe40003f04270 */
[----:B------:R-:W-:Y:S02]  /*8160*/  ISETP.GT.AND P1, PT, R0, 0x38, PT ;  /* 0x000000380000780c */ /* 0x000fe40003f24270 */
[----:B------:R-:W-:Y:S02]  /*8170*/  FMNMX.FTZ R0, R58, R2, !PT ;  /* 0x000000023a007209 */ /* 0x000fe40007810000 */
[----:B------:R-:W-:Y:S02]  /*8180*/  FMNMX.FTZ R137, R65, R137, !PT ;  /* 0x0000008941897209 */ /* 0x000fe40007810000 */
[----:B------:R-:W-:Y:S02]  /*8190*/  FMNMX.FTZ R136, R66, R136, !PT ;  /* 0x0000008842887209 */ /* 0x000fe40007810000 */
[----:B------:R-:W-:Y:S01]  /*81a0*/  FMNMX.FTZ R3, R56, R3, !PT ;  /* 0x0000000338037209 */ /* 0x000fe20007810000 */
[----:B------:R-:W1:Y:S01]  /*81b0*/  SHFL.BFLY PT, R5, R137, 0x2, 0x1f ;  /* 0x0c401f0089057f89 */ /* 0x000e6200000e0000 */
[----:B------:R-:W-:Y:S02]  /*81c0*/  FSEL R62, R62, -INF , P1 ;  /* 0xff8000003e3e7808 */ /* 0x000fe40000800000 */
[----:B------:R-:W-:Y:S02]  /*81d0*/  FMNMX.FTZ R0, R59, R0, !PT ;  /* 0x000000003b007209 */ /* 0x000fe40007810000 */
[----:B------:R-:W-:Y:S02]  /*81e0*/  FSEL R60, R60, -INF , P4 ;  /* 0xff8000003c3c7808 */ /* 0x000fe40002000000 */
[----:B------:R-:W-:Y:S02]  /*81f0*/  FMNMX.FTZ R136, R67, R136, !PT ;  /* 0x0000008843887209 */ /* 0x000fe40007810000 */
[----:B------:R-:W-:Y:S02]  /*8200*/  FMNMX.FTZ R3, R57, R3, !PT ;  /* 0x0000000339037209 */ /* 0x000fe40007810000 */
[----:B------:R-:W-:Y:S01]  /*8210*/  FSEL R6, R63, -INF , P0 ;  /* 0xff8000003f067808 */ /* 0x000fe20000000000 */
[----:B------:R-:W4:Y:S01]  /*8220*/  SHFL.BFLY PT, R4, R136, 0x2, 0x1f ;  /* 0x0c401f0088047f89 */ /* 0x000f2200000e0000 */
[----:B------:R-:W-:Y:S02]  /*8230*/  FMNMX.FTZ R0, R62, R0, !PT ;  /* 0x000000003e007209 */ /* 0x000fe40007810000 */
[----:B------:R-:W-:Y:S02]  /*8240*/  FSEL R61, R61, -INF , P2 ;  /* 0xff8000003d3d7808 */ /* 0x000fe40001000000 */
[----:B------:R-:W-:Y:S02]  /*8250*/  FMNMX.FTZ R3, R60, R3, !PT ;  /* 0x000000033c037209 */ /* 0x000fe40007810000 */
[----:B------:R-:W-:Y:S02]  /*8260*/  FMNMX.FTZ R0, R6, R0, !PT ;  /* 0x0000000006007209 */ /* 0x000fe40007810000 */
[----:B------:R-:W-:Y:S02]  /*8270*/  FMNMX.FTZ R3, R61, R3, !PT ;  /* 0x000000033d037209 */ /* 0x000fe40007810000 */
[----:B------:R-:W-:Y:S01]  /*8280*/  ISETP.GT.AND P4, PT, R216, R217, PT ;  /* 0x000000d9d800720c */ /* 0x000fe20003f84270 */
[----:B------:R-:W2:Y:S01]  /*8290*/  SHFL.BFLY PT, R2, R0, 0x2, 0x1f ;  /* 0x0c401f0000027f89 */ /* 0x000ea200000e0000 */
[----:B-1----:R-:W-:Y:S07]  /*82a0*/  FMNMX.FTZ R137, R137, R5, !PT ;  /* 0x0000000589897209 */ /* 0x002fee0007810000 */
[----:B------:R-:W1:Y:S01]  /*82b0*/  SHFL.BFLY PT, R135, R3, 0x2, 0x1f ;  /* 0x0c401f0003877f89 */ /* 0x000e6200000e0000 */
[----:B----4-:R-:W-:Y:S03]  /*82c0*/  FMNMX.FTZ R136, R136, R4, !PT ;  /* 0x0000000488887209 */ /* 0x010fe60007810000 */
[----:B------:R-:W-:Y:S04]  /*82d0*/  @P4 IMAD.WIDE.U32 R8, R214, c[0x0][0x1e0], RZ ;  /* 0x00007800d6084a25 */ /* 0x000fe800078e00ff */
[----:B------:R-:W4:Y:S01]  /*82e0*/  SHFL.BFLY PT, R5, R137, 0x1, 0x1f ;  /* 0x0c201f0089057f89 */ /* 0x000f2200000e0000 */
[----:B--2---:R-:W-:Y:S07]  /*82f0*/  FMNMX.FTZ R0, R0, R2, !PT ;  /* 0x0000000200007209 */ /* 0x004fee0007810000 */
[----:B------:R-:W2:Y:S01]  /*8300*/  SHFL.BFLY PT, R4, R136, 0x1, 0x1f ;  /* 0x0c201f0088047f89 */ /* 0x000ea200000e0000 */
[----:B------:R-:W-:Y:S05]  /*8310*/  @P4 SHF.R.S32.HI R2, RZ, 0x1f, R214 ;  /* 0x0000001fff024819 */ /* 0x000fea00000114d6 */
[----:B------:R-:W-:Y:S01]  /*8320*/  @P4 IMAD R2, R2, c[0x0][0x1e0], RZ ;  /* 0x0000780002024a24 */ /* 0x000fe200078e02ff */
[----:B-1----:R-:W-:Y:S02]  /*8330*/  FMNMX.FTZ R135, R3, R135, !PT ;  /* 0x0000008703877209 */ /* 0x002fe40007810000 */
[----:B------:R-:W1:Y:S01]  /*8340*/  SHFL.BFLY PT, R3, R0, 0x1, 0x1f ;  /* 0x0c201f0000037f89 */ /* 0x000e6200000e0000 */
[----:B------:R-:W-:Y:S05]  /*8350*/  @P4 IMAD R2, R214, c[0x0][0x1e4], R2 ;  /* 0x00007900d6024a24 */ /* 0x000fea00078e0202 */
[----:B------:R-:W-:Y:S02]  /*8360*/  @P4 IADD3 R2, R9, R2, RZ ;  /* 0x0000000209024210 */ /* 0x000fe40007ffe0ff */
[----:B----4-:R-:W-:Y:S01]  /*8370*/  FMNMX.FTZ R137, R137, R5, !PT ;  /* 0x0000000589897209 */ /* 0x010fe20007810000 */
[----:B------:R-:W4:Y:S03]  /*8380*/  SHFL.BFLY PT, R7, R135, 0x1, 0x1f ;  /* 0x0c201f0087077f89 */ /* 0x000f2600000e0000 */
[C---:B------:R-:W-:Y:S02]  /*8390*/  FSETP.NEU.FTZ.AND P2, PT, R137.reuse, -INF , PT ;  /* 0xff8000008900780b */ /* 0x040fe40003f5d000 */
[----:B--2---:R-:W-:Y:S02]  /*83a0*/  FMNMX.FTZ R136, R136, R4, !PT ;  /* 0x0000000488887209 */ /* 0x004fe40007810000 */
[C---:B------:R-:W-:Y:S01]  /*83b0*/  @P4 SHF.L.U64.HI R4, R8.reuse, 0x6, R2 ;  /* 0x0000000608044819 */ /* 0x040fe20000010202 */
[----:B------:R-:W-:Y:S01]  /*83c0*/  @P4 IMAD.SHL.U32 R8, R8, 0x40, RZ ;  /* 0x0000004008084824 */ /* 0x000fe200078e00ff */
[----:B------:R-:W-:Y:S02]  /*83d0*/  FSEL R2, R137, RZ, P2 ;  /* 0x000000ff89027208 */ /* 0x000fe40001000000 */
[----:B-1----:R-:W-:Y:S03]  /*83e0*/  FMNMX.FTZ R134, R0, R3, !PT ;  /* 0x0000000300867209 */ /* 0x002fe60007810000 */
[----:B------:R-:W-:Y:S01]  /*83f0*/  FADD.FTZ R5, -R2, R132 ;  /* 0x0000008402057221 */ /* 0x000fe20000010100 */
[----:B------:R-:W-:Y:S04]  /*8400*/  @P4 IADD3 R0, P1, R8, R212, RZ ;  /* 0x000000d408004210 */ /* 0x000fe80007f3e0ff */
[----:B------:R-:W-:Y:S02]  /*8410*/  @P4 LEA R10, P0, R0, c[0x0][0x1c8], 0x1 ;  /* 0x00007200000a4a11 */ /* 0x000fe400078008ff */
[----:B---3--:R-:W-:Y:S02]  /*8420*/  @P4 IADD3.X R2, R4, R130, RZ, P1, !PT ;  /* 0x0000008204024210 */ /* 0x008fe40000ffe4ff */
[----:B----4-:R-:W-:Y:S02]  /*8430*/  FMNMX.FTZ R135, R135, R7, !PT ;  /* 0x0000000787877209 */ /* 0x010fe40007810000 */
        /* <DEDUP_REMOVED lines=11> */
[----:B------:R-:W-:Y:S02]  /*84f0*/  FADD.FTZ R4, -R2, R133 ;  /* 0x0000008502047221 */ /* 0x000fe40000010100 */
[----:B------:R-:W-:Y:S02]  /*8500*/  @P4 IMAD.MOV.U32 R2, RZ, RZ, c[0x0][0x1e0] ;  /* 0x00007800ff024624 */ /* 0x000fe400078e00ff */
[----:B------:R-:W-:Y:S01]  /*8510*/  FADD.FTZ R3, -R0, R138 ;  /* 0x0000008a00037221 */ /* 0x000fe20000010100 */
[----:B------:R-:W-:Y:S04]  /*8520*/  @P4 MOV R0, 0x5 ;  /* 0x0000000500004802 */ /* 0x000fe80000000f00 */
[C---:B------:R-:W-:Y:S01]  /*8530*/  @P4 SHF.L.U64.HI R0, R2.reuse, R0, c[0x0][0x1e4] ;  /* 0x0000790002004619 */ /* 0x040fe20000010200 */
[----:B------:R-:W-:Y:S02]  /*8540*/  @P4 IMAD.SHL.U32 R2, R2, 0x20, RZ ;  /* 0x0000002002024824 */ /* 0x000fe400078e00ff */
[----:B--2---:R-:W-:Y:S05]  /*8550*/  FMUL.FTZ R8, R137, c[0x0][0x2d0] ;  /* 0x0000b40089087a20 */ /* 0x004fea0000410000 */
[----:B------:R-:W-:Y:S02]  /*8560*/  FSEL R8, R8, RZ, P2 ;  /* 0x000000ff08087208 */ /* 0x000fe40001000000 */
[----:B-1----:R-:W-:Y:S03]  /*8570*/  @P4 IADD3 R10, P2, R10, R2, RZ ;  /* 0x000000020a0a4210 */ /* 0x002fe60007f5e0ff */
[--C-:B------:R-:W-:Y:S01]  /*8580*/  FFMA.FTZ R7, R204, c[0x0][0x2d0], -R8.reuse ;  /* 0x0000b400cc077a23 */ /* 0x100fe20000010808 */
[----:B------:R-:W-:Y:S01]  /*8590*/  @P4 IADD3.X R11, R0, R11, RZ, P2, !PT ;  /* 0x0000000b000b4210 */ /* 0x000fe200017fe4ff */
[--C-:B------:R-:W-:Y:S02]  /*85a0*/  FFMA.FTZ R9, R17, c[0x0][0x2d0], -R8.reuse ;  /* 0x0000b40011097a23 */ /* 0x100fe40000010808 */
[----:B------:R1:W-:Y:S01]  /*85b0*/  MUFU.EX2 R213, R7 ;  /* 0x0000000700d57308 */ /* 0x0003e20000000800 */
[--C-:B------:R-:W-:Y:S01]  /*85c0*/  FFMA.FTZ R224, R36, c[0x0][0x2d0], -R8.reuse ;  /* 0x0000b40024e07a23 */ /* 0x100fe20000010808 */
[----:B------:R2:W-:Y:S01]  /*85d0*/  @P4 LDGSTS.E.BYPASS.LTC128B.128 [R244+0x4900], [R10.64], !P6 ;  /* 0x049000000af44fae */ /* 0x0005e2000f101d48 */
[----:B------:R-:W-:Y:S01]  /*85e0*/  MOV R36, R214 ;  /* 0x000000d600247202 */ /* 0x000fe20000000f00 */
[--C-:B------:R-:W-:Y:S02]  /*85f0*/  FFMA.FTZ R63, R20, c[0x0][0x2d0], -R8.reuse ;  /* 0x0000b400143f7a23 */ /* 0x100fe40000010808 */
[--C-:B------:R-:W-:Y:S02]  /*8600*/  FFMA.FTZ R130, R21, c[0x0][0x2d0], -R8.reuse ;  /* 0x0000b40015827a23 */ /* 0x100fe40000010808 */
[--C-:B------:R-:W-:Y:S02]  /*8610*/  FFMA.FTZ R131, R32, c[0x0][0x2d0], -R8.reuse ;  /* 0x0000b40020837a23 */ /* 0x100fe40000010808 */
[----:B------:R-:W-:Y:S01]  /*8620*/  MUFU.EX2 R248, R9 ;  /* 0x0000000900f87308 */ /* 0x000fe20000000800 */
[----:B------:R2:W-:Y:S01]  /*8630*/  @P4 LDGSTS.E.BYPASS.LTC128B.128 [R244+0x6900], [R10.64+0x80], !P5 ;  /* 0x069000800af44fae */ /* 0x0005e2000e901d48 */
[--C-:B------:R-:W-:Y:S02]  /*8640*/  FFMA.FTZ R53, R53, c[0x0][0x2d0], -R8.reuse ;  /* 0x0000b40035357a23 */ /* 0x100fe40000010808 */
[--C-:B------:R-:W-:Y:S02]  /*8650*/  FFMA.FTZ R240, R64, c[0x0][0x2d0], -R8.reuse ;  /* 0x0000b40040f07a23 */ /* 0x100fe40000010808 */
[--C-:B------:R-:W-:Y:S02]  /*8660*/  FFMA.FTZ R252, R33, c[0x0][0x2d0], -R8.reuse ;  /* 0x0000b40021fc7a23 */ /* 0x100fe40000010808 */
[--C-:B------:R-:W-:Y:S02]  /*8670*/  FFMA.FTZ R48, R48, c[0x0][0x2d0], -R8.reuse ;  /* 0x0000b40030307a23 */ /* 0x100fe40000010808 */
[----:B------:R-:W-:Y:S02]  /*8680*/  FFMA.FTZ R65, R65, c[0x0][0x2d0], -R8 ;  /* 0x0000b40041417a23 */ /* 0x000fe40000010808 */
[----:B------:R-:W-:Y:S02]  /*8690*/  IMAD.MOV.U32 R33, RZ, RZ, R216 ;  /* 0x000000ffff217224 */ /* 0x000fe400078e00d8 */
[----:B-1----:R-:W-:Y:S04]  /*86a0*/  FFMA.FTZ R7, R205, c[0x0][0x2d0], -R8 ;  /* 0x0000b400cd077a23 */ /* 0x002fe80000010808 */
[----:B------:R1:W3:Y:S01]  /*86b0*/  MUFU.EX2 R220, R7 ;  /* 0x0000000700dc7308 */ /* 0x0002e20000000800 */
[-C--:B--2---:R-:W-:Y:S05]  /*86c0*/  @P4 IADD3 R10, P2, R10, R2.reuse, RZ ;  /* 0x000000020a0a4210 */ /* 0x084fea0007f5e0ff */
[----:B------:R-:W-:Y:S05]  /*86d0*/  @P4 IMAD.X R11, R11, 0x1, R0, P2 ;  /* 0x000000010b0b4824 */ /* 0x000fea00010e0600 */
[----:B------:R2:W-:Y:S01]  /*86e0*/  @P4 LDGSTS.E.BYPASS.LTC128B.128 [R244+0x5100], [R10.64], !P6 ;  /* 0x051000000af44fae */ /* 0x0005e2000f101d48 */
[--C-:B-1----:R-:W-:Y:S01]  /*86f0*/  FFMA.FTZ R7, R16, c[0x0][0x2d0], -R8.reuse ;  /* 0x0000b40010077a23 */ /* 0x102fe20000010808 */
[----:B---3--:R-:W-:Y:S03]  /*8700*/  F2FP.BF16.PACK_AB R204, R220, R213 ;  /* 0x000000d5dccc723e */ /* 0x008fe600000010ff */
[----:B------:R1:W3:Y:S03]  /*8710*/  MUFU.EX2 R222, R7 ;  /* 0x0000000700de7308 */ /* 0x0002e60000000800 */
[----:B------:R2:W-:Y:S01]  /*8720*/  @P4 LDGSTS.E.BYPASS.LTC128B.128 [R244+0x7100], [R10.64+0x80], !P5 ;  /* 0x071000800af44fae */ /* 0x0005e2000e901d48 */
[----:B-1----:R-:W-:Y:S05]  /*8730*/  FMUL.FTZ R7, R136, c[0x0][0x2d0] ;  /* 0x0000b40088077a20 */ /* 0x002fea0000410000 */
[----:B------:R-:W-:Y:S02]  /*8740*/  FSEL R7, R7, RZ, P1 ;  /* 0x000000ff07077208 */ /* 0x000fe40000800000 */
[----:B--2---:R-:W-:Y:S03]  /*8750*/  @P4 IADD3 R10, P1, R10, R2, RZ ;  /* 0x000000020a0a4210 */ /* 0x004fe60007f3e0ff */
[--C-:B------:R-:W-:Y:S01]  /*8760*/  FFMA.FTZ R9, R207, c[0x0][0x2d0], -R7.reuse ;  /* 0x0000b400cf097a23 */ /* 0x100fe20000010807 */
[----:B------:R-:W-:Y:S01]  /*8770*/  @P4 IADD3.X R11, R11, R0, RZ, P1, !PT ;  /* 0x000000000b0b4210 */ /* 0x000fe20000ffe4ff */
[--C-:B------:R-:W-:Y:S01]  /*8780*/  FFMA.FTZ R2, R19, c[0x0][0x2d0], -R7.reuse ;  /* 0x0000b40013027a23 */ /* 0x100fe20000010807 */
[----:B------:R-:W-:Y:S01]  /*8790*/  FSETP.NEU.FTZ.AND P1, PT, R134, -INF , PT ;  /* 0xff8000008600780b */ /* 0x000fe20003f3d000 */
[----:B------:R1:W-:Y:S01]  /*87a0*/  MUFU.EX2 R212, R9 ;  /* 0x0000000900d47308 */ /* 0x0003e20000000800 */
[--C-:B------:R-:W-:Y:S01]  /*87b0*/  FFMA.FTZ R250, R22, c[0x0][0x2d0], -R7.reuse ;  /* 0x0000b40016fa7a23 */ /* 0x100fe20000010807 */
[----:B------:R2:W-:Y:S01]  /*87c0*/  @P4 LDGSTS.E.BYPASS.LTC128B.128 [R244+0x5900], [R10.64], !P6 ;  /* 0x059000000af44fae */ /* 0x0005e2000f101d48 */
[----:B------:R-:W-:Y:S01]  /*87d0*/  FSEL R0, R134, RZ, P1 ;  /* 0x000000ff86007208 */ /* 0x000fe20000800000 */
[--C-:B------:R-:W-:Y:S02]  /*87e0*/  FFMA.FTZ R249, R23, c[0x0][0x2d0], -R7.reuse ;  /* 0x0000b40017f97a23 */ /* 0x100fe40000010807 */
[--C-:B------:R-:W-:Y:S02]  /*87f0*/  FFMA.FTZ R32, R38, c[0x0][0x2d0], -R7.reuse ;  /* 0x0000b40026207a23 */ /* 0x100fe40000010807 */
[--C-:B------:R-:W-:Y:S02]  /*8800*/  FFMA.FTZ R19, R39, c[0x0][0x2d0], -R7.reuse ;  /* 0x0000b40027137a23 */ /* 0x100fe40000010807 */
[----:B------:R4:W-:Y:S01]  /*8810*/  MUFU.EX2 R221, R2 ;  /* 0x0000000200dd7308 */ /* 0x0009e20000000800 */
[----:B------:R2:W-:Y:S01]  /*8820*/  @P4 LDGSTS.E.BYPASS.LTC128B.128 [R244+0x7900], [R10.64+0x80], !P5 ;  /* 0x079000800af44fae */ /* 0x0005e2000e901d48 */
[--C-:B------:R-:W-:Y:S02]  /*8830*/  FFMA.FTZ R54, R54, c[0x0][0x2d0], -R7.reuse ;  /* 0x0000b40036367a23 */ /* 0x100fe40000010807 */
[--C-:B------:R-:W-:Y:S02]  /*8840*/  FFMA.FTZ R55, R55, c[0x0][0x2d0], -R7.reuse ;  /* 0x0000b40037377a23 */ /* 0x100fe40000010807 */
[--C-:B------:R-:W-:Y:S02]  /*8850*/  FFMA.FTZ R251, R34, c[0x0][0x2d0], -R7.reuse ;  /* 0x0000b40022fb7a23 */ /* 0x100fe40000010807 */
[--C-:B------:R-:W-:Y:S01]  /*8860*/  FFMA.FTZ R50, R50, c[0x0][0x2d0], -R7.reuse ;  /* 0x0000b40032327a23 */ /* 0x100fe20000010807 */
[----:B------:R-:W2:Y:S01]  /*8870*/  LDSM.16.MT88.4 R20, [R225] ;  /* 0x00000000e114783b */ /* 0x000ea20000004200 */
[--C-:B------:R-:W-:Y:S02]  /*8880*/  FFMA.FTZ R51, R51, c[0x0][0x2d0], -R7.reuse ;  /* 0x0000b40033337a23 */ /* 0x100fe40000010807 */
[--C-:B------:R-:W-:Y:S02]  /*8890*/  FFMA.FTZ R66, R66, c[0x0][0x2d0], -R7.reuse ;  /* 0x0000b40042427a23 */ /* 0x100fe40000010807 */
[--C-:B-1----:R-:W-:Y:S01]  /*88a0*/  FFMA.FTZ R9, R206, c[0x0][0x2d0], -R7.reuse ;  /* 0x0000b400ce097a23 */ /* 0x102fe20000010807 */
[----:B---3--:R-:W-:Y:S01]  /*88b0*/  F2FP.BF16.PACK_AB R206, R248, R222 ;  /* 0x000000def8ce723e */ /* 0x008fe200000010ff */
[----:B------:R-:W-:Y:S01]  /*88c0*/  FFMA.FTZ R67, R67, c[0x0][0x2d0], -R7 ;  /* 0x0000b40043437a23 */ /* 0x000fe20000010807 */
[----:B------:R-:W0:Y:S01]  /*88d0*/  LDGDEPBAR ;  /* 0x00000000000079af */ /* 0x000e220000000000 */
[----:B------:R1:W3:Y:S01]  /*88e0*/  MUFU.EX2 R218, R9 ;  /* 0x0000000900da7308 */ /* 0x0002e20000000800 */
[----:B----4-:R-:W-:Y:S02]  /*88f0*/  FADD.FTZ R2, -R0, R139 ;  /* 0x0000008b00027221 */ /* 0x010fe40000010100 */
[----:B-1----:R-:W-:Y:S01]  /*8900*/  FFMA.FTZ R9, R18, c[0x0][0x2d0], -R7 ;  /* 0x0000b40012097a23 */ /* 0x002fe20000010807 */
[----:B---3--:R-:W-:Y:S01]  /*8910*/  F2FP.BF16.PACK_AB R205, R218, R212 ;  /* 0x000000d4dacd723e */ /* 0x008fe200000010ff */
[--C-:B------:R-:W-:Y:S05]  /*8920*/  FFMA.FTZ R18, R52, c[0x0][0x2d0], -R8.reuse ;  /* 0x0000b40034127a23 */ /* 0x100fea0000010808 */
[----:B------:R1:W3:Y:S02]  /*8930*/  MUFU.EX2 R219, R9 ;  /* 0x0000000900db7308 */ /* 0x0002e40000000800 */
[----:B-1----:R-:W-:Y:S01]  /*8940*/  FMUL.FTZ R9, R135, c[0x0][0x2d0] ;  /* 0x0000b40087097a20 */ /* 0x002fe20000410000 */
[----:B---3--:R-:W-:Y:S04]  /*8950*/  F2FP.BF16.PACK_AB R207, R221, R219 ;  /* 0x000000dbddcf723e */ /* 0x008fe800000010ff */
[----:B------:R-:W-:Y:S05]  /*8960*/  FSEL R9, R9, RZ, P0 ;  /* 0x000000ff09097208 */ /* 0x000fea0000000000 */
[--C-:B------:R-:W-:Y:S02]  /*8970*/  FFMA.FTZ R0, R208, c[0x0][0x2d0], -R9.reuse ;  /* 0x0000b400d0007a23 */ /* 0x100fe40000010809 */
[--C-:B--2---:R-:W-:Y:S02]  /*8980*/  FFMA.FTZ R10, R209, c[0x0][0x2d0], -R9.reuse ;  /* 0x0000b400d10a7a23 */ /* 0x104fe40000010809 */
        /* <DEDUP_REMOVED lines=9> */
[--C-:B------:R-:W-:Y:S02]  /*8a20*/  FFMA.FTZ R45, R45, c[0x0][0x2d0], -R9.reuse ;  /* 0x0000b4002d2d7a23 */ /* 0x100fe40000010809 */
[--C-:B------:R-:W-:Y:S02]  /*8a30*/  FFMA.FTZ R56, R56, c[0x0][0x2d0], -R9.reuse ;  /* 0x0000b40038387a23 */ /* 0x100fe40000010809 */
[--C-:B------:R-:W-:Y:S02]  /*8a40*/  FFMA.FTZ R57, R57, c[0x0][0x2d0], -R9.reuse ;  /* 0x0000b40039397a23 */ /* 0x100fe40000010809 */
[--C-:B------:R-:W-:Y:S02]  /*8a50*/  FFMA.FTZ R60, R60, c[0x0][0x2d0], -R9.reuse ;  /* 0x0000b4003c3c7a23 */ /* 0x100fe40000010809 */
[--C-:B------:R-:W-:Y:S02]  /*8a60*/  FFMA.FTZ R61, R61, c[0x0][0x2d0], -R9.reuse ;  /* 0x0000b4003d3d7a23 */ /* 0x100fe40000010809 */
[----:B-1----:R-:W-:Y:S04]  /*8a70*/  FFMA.FTZ R0, R12, c[0x0][0x2d0], -R9 ;  /* 0x0000b4000c007a23 */ /* 0x002fe80000010809 */
[----:B------:R1:W-:Y:S01]  /*8a80*/  MUFU.EX2 R214, R0 ;  /* 0x0000000000d67308 */ /* 0x0003e20000000800 */
[--C-:B--2---:R-:W-:Y:S02]  /*8a90*/  FFMA.FTZ R10, R37, c[0x0][0x2d0], -R8.reuse ;  /* 0x0000b400250a7a23 */ /* 0x104fe40000010808 */
[----:B------:R-:W-:Y:S02]  /*8aa0*/  FFMA.FTZ R37, R49, c[0x0][0x2d0], -R8 ;  /* 0x0000b40031257a23 */ /* 0x000fe40000010808 */
[----:B------:R-:W-:Y:S02]  /*8ab0*/  FMUL.FTZ R8, R134, c[0x0][0x2d0] ;  /* 0x0000b40086087a20 */ /* 0x000fe40000410000 */
[----:B------:R-:W-:Y:S02]  /*8ac0*/  FFMA.FTZ R49, R35, c[0x0][0x2d0], -R7 ;  /* 0x0000b40023317a23 */ /* 0x000fe40000010807 */
[----:B------:R-:W-:Y:S01]  /*8ad0*/  IMAD.MOV.U32 R52, RZ, RZ, R10 ;  /* 0x000000ffff347224 */ /* 0x000fe200078e000a */
[----:B------:R-:W-:Y:S05]  /*8ae0*/  FSEL R7, R8, RZ, P1 ;  /* 0x000000ff08077208 */ /* 0x000fea0000800000 */
[--C-:B------:R-:W-:Y:S02]  /*8af0*/  FFMA.FTZ R8, R210, c[0x0][0x2d0], -R7.reuse ;  /* 0x0000b400d2087a23 */ /* 0x100fe40000010807 */
[----:B------:R-:W-:Y:S02]  /*8b00*/  FFMA.FTZ R217, R26, c[0x0][0x2d0], -R7 ;  /* 0x0000b4001ad97a23 */ /* 0x000fe40000010807 */
[----:B------:R-:W-:Y:S01]  /*8b10*/  MUFU.EX2 R208, R8 ;  /* 0x0000000800d07308 */ /* 0x000fe20000000800 */
[----:B-1----:R-:W-:Y:S02]  /*8b20*/  FFMA.FTZ R0, R13, c[0x0][0x2d0], -R9 ;  /* 0x0000b4000d007a23 */ /* 0x002fe40000010809 */
        /* <DEDUP_REMOVED lines=14> */
[----:B-1----:R-:W-:Y:S02]  /*8c10*/  FMUL.FTZ R0, R5, c[0x0][0x2d0] ;  /* 0x0000b40005007a20 */ /* 0x002fe40000410000 */
[--C-:B------:R-:W-:Y:S02]  /*8c20*/  FFMA.FTZ R5, R14, c[0x0][0x2d0], -R7.reuse ;  /* 0x0000b4000e057a23 */ /* 0x100fe40000010807 */
[----:B------:R1:W2:Y:S10]  /*8c30*/  MUFU.EX2 R133, R0 ;  /* 0x0000000000857308 */ /* 0x0002b40000000800 */
[----:B------:R3:W-:Y:S01]  /*8c40*/  MUFU.EX2 R209, R5 ;  /* 0x0000000500d17308 */ /* 0x0007e20000000800 */
[----:B-1----:R-:W-:Y:S02]  /*8c50*/  FMUL.FTZ R0, R4, c[0x0][0x2d0] ;  /* 0x0000b40004007a20 */ /* 0x002fe40000410000 */
[----:B------:R-:W-:Y:S07]  /*8c60*/  FFMA.FTZ R4, R15, c[0x0][0x2d0], -R7 ;  /* 0x0000b4000f047a23 */ /* 0x000fee0000010807 */
[----:B------:R1:W4:Y:S01]  /*8c70*/  MUFU.EX2 R132, R0 ;  /* 0x0000000000847308 */ /* 0x0003220000000800 */
[C---:B--2---:R-:W-:Y:S02]  /*8c80*/  FMUL.FTZ R16, R133.reuse, R160 ;  /* 0x000000a085107220 */ /* 0x044fe40000410000 */
[----:B------:R-:W-:Y:S02]  /*8c90*/  IMAD.MOV.U32 R160, RZ, RZ, R18 ;  /* 0x000000ffffa07224 */ /* 0x000fe400078e0012 */
[C---:B------:R-:W-:Y:S01]  /*8ca0*/  FMUL.FTZ R17, R133.reuse, R161 ;  /* 0x000000a185117220 */ /* 0x040fe20000410000 */
[----:B------:R-:W-:Y:S01]  /*8cb0*/  MOV R161, R53 ;  /* 0x0000003500a17202 */ /* 0x000fe20000000f00 */
[C---:B---3--:R-:W-:Y:S01]  /*8cc0*/  FMUL.FTZ R5, R133.reuse, R141 ;  /* 0x0000008d85057220 */ /* 0x048fe20000410000 */
[----:B------:R-:W-:Y:S01]  /*8cd0*/  F2FP.BF16.PACK_AB R141, R208, R139 ;  /* 0x0000008bd08d723e */ /* 0x000fe200000010ff */
[C---:B------:R-:W-:Y:S01]  /*8ce0*/  FMUL.FTZ R64, R133.reuse, R200 ;  /* 0x000000c885407220 */ /* 0x040fe20000410000 */
[----:B------:R2:W3:Y:S01]  /*8cf0*/  MUFU.EX2 R243, R4 ;  /* 0x0000000400f37308 */ /* 0x0004e20000000800 */
[C---:B------:R-:W-:Y:S02]  /*8d00*/  FMUL.FTZ R68, R133.reuse, R68 ;  /* 0x0000004485447220 */ /* 0x040fe40000410000 */
[C---:B------:R-:W-:Y:S02]  /*8d10*/  FMUL.FTZ R69, R133.reuse, R69 ;  /* 0x0000004585457220 */ /* 0x040fe40000410000 */
[C---:B------:R-:W-:Y:S02]  /*8d20*/  FMUL.FTZ R80, R133.reuse, R80 ;  /* 0x0000005085507220 */ /* 0x040fe40000410000 */
[C---:B------:R-:W-:Y:S02]  /*8d30*/  FMUL.FTZ R81, R133.reuse, R81 ;  /* 0x0000005185517220 */ /* 0x040fe40000410000 */
[C---:B------:R-:W-:Y:S02]  /*8d40*/  FMUL.FTZ R84, R133.reuse, R84 ;  /* 0x0000005485547220 */ /* 0x040fe40000410000 */
[C---:B------:R-:W-:Y:S02]  /*8d50*/  FMUL.FTZ R85, R133.reuse, R85 ;  /* 0x0000005585557220 */ /* 0x040fe40000410000 */
[----:B------:R-:W-:Y:S02]  /*8d60*/  FMUL.FTZ R96, R133, R96 ;  /* 0x0000006085607220 */ /* 0x000fe40000410000 */
[----:B-1----:R-:W-:Y:S02]  /*8d70*/  FMUL.FTZ R0, R3, c[0x0][0x2d0] ;  /* 0x0000b40003007a20 */ /* 0x002fe40000410000 */
[C---:B----4-:R-:W-:Y:S01]  /*8d80*/  FMUL.FTZ R6, R132.reuse, R142 ;  /* 0x0000008e84067220 */ /* 0x050fe20000410000 */
[----:B------:R-:W-:Y:S01]  /*8d90*/  F2FP.BF16.PACK_AB R142, R241, R214 ;  /* 0x000000d6f18e723e */ /* 0x000fe200000010ff */
[----:B------:R1:W4:Y:S01]  /*8da0*/  MUFU.EX2 R3, R0 ;  /* 0x0000000000037308 */ /* 0x0003220000000800 */
[C---:B------:R-:W-:Y:S02]  /*8db0*/  FMUL.FTZ R7, R132.reuse, R143 ;  /* 0x0000008f84077220 */ /* 0x040fe40000410000 */
[C---:B------:R-:W-:Y:S01]  /*8dc0*/  FMUL.FTZ R18, R132.reuse, R162 ;  /* 0x000000a284127220 */ /* 0x040fe20000410000 */
[----:B------:R-:W-:Y:S01]  /*8dd0*/  MOV R162, R19 ;  /* 0x0000001300a27202 */ /* 0x000fe20000000f00 */
[----:B--2---:R-:W-:Y:S01]  /*8de0*/  FMUL.FTZ R4, R133, R140 ;  /* 0x0000008c85047220 */ /* 0x004fe20000410000 */
[----:B------:R-:W-:Y:S01]  /*8df0*/  F2FP.BF16.PACK_AB R140, R215, R138 ;  /* 0x0000008ad78c723e */ /* 0x000fe200000010ff */
[C---:B------:R-:W-:Y:S01]  /*8e00*/  FMUL.FTZ R19, R132.reuse, R163 ;  /* 0x000000a384137220 */ /* 0x040fe20000410000 */
[----:B---3--:R-:W-:Y:S01]  /*8e10*/  F2FP.BF16.PACK_AB R143, R243, R209 ;  /* 0x000000d1f38f723e */ /* 0x008fe200000010ff */
[C---:B------:R-:W-:Y:S01]  /*8e20*/  FMUL.FTZ R34, R132.reuse, R186 ;  /* 0x000000ba84227220 */ /* 0x040fe20000410000 */
[----:B------:R-:W-:Y:S01]  /*8e30*/  MOV R163, R65 ;  /* 0x0000004100a37202 */ /* 0x000fe20000000f00 */
[C---:B------:R-:W-:Y:S01]  /*8e40*/  FMUL.FTZ R35, R132.reuse, R187 ;  /* 0x000000bb84237220 */ /* 0x040fe20000410000 */
[-C--:B------:R-:W-:Y:S03]  /*8e50*/  HMMA.16816.F32.BF16 R4, R204, R20.reuse, R4 ;  /* 0x00000014cc04723c */ /* 0x080fe60000041804 */
[----:B------:R-:W-:Y:S01]  /*8e60*/  IMAD.MOV.U32 R187, RZ, RZ, R44 ;  /* 0x000000ffffbb7224 */ /* 0x000fe200078e002c */
[----:B------:R-:W-:Y:S01]  /*8e70*/  MOV R186, R45 ;  /* 0x0000002d00ba7202 */ /* 0x000fe20000000f00 */
[----:B------:R-:W-:Y:S02]  /*8e80*/  FMUL.FTZ R65, R133, R201 ;  /* 0x000000c985417220 */ /* 0x000fe40000410000 */
[C---:B------:R-:W-:Y:S02]  /*8e90*/  FMUL.FTZ R70, R132.reuse, R70 ;  /* 0x0000004684467220 */ /* 0x040fe40000410000 */
[----:B------:R-:W-:Y:S01]  /*8ea0*/  FMUL.FTZ R71, R132, R71 ;  /* 0x0000004784477220 */ /* 0x000fe20000410000 */
[----:B------:R-:W-:Y:S02]  /*8eb0*/  MUFU.EX2 R186, R186 ;  /* 0x000000ba00ba7308 */ /* 0x000fe40000000800 */
[----:B-1----:R-:W-:Y:S02]  /*8ec0*/  FMUL.FTZ R0, R2, c[0x0][0x2d0] ;  /* 0x0000b40002007a20 */ /* 0x002fe40000410000 */
[C---:B----4-:R-:W-:Y:S02]  /*8ed0*/  FMUL.FTZ R8, R3.reuse, R144 ;  /* 0x0000009003087220 */ /* 0x050fe40000410000 */
[C---:B------:R-:W-:Y:S02]  /*8ee0*/  FMUL.FTZ R9, R3.reuse, R145 ;  /* 0x0000009103097220 */ /* 0x040fe40000410000 */
[C---:B------:R-:W-:Y:S02]  /*8ef0*/  FMUL.FTZ R12, R3.reuse, R148 ;  /* 0x00000094030c7220 */ /* 0x040fe40000410000 */
[----:B------:R-:W1:Y:S01]  /*8f00*/  MUFU.EX2 R0, R0 ;  /* 0x0000000000007308 */ /* 0x000e620000000800 */
[C---:B------:R-:W-:Y:S01]  /*8f10*/  FMUL.FTZ R13, R3.reuse, R149 ;  /* 0x00000095030d7220 */ /* 0x040fe20000410000 */
[----:B------:R-:W-:Y:S01]  /*8f20*/  MOV R149, R60 ;  /* 0x0000003c00957202 */ /* 0x000fe20000000f00 */
[C---:B------:R-:W-:Y:S02]  /*8f30*/  FMUL.FTZ R25, R3.reuse, R153 ;  /* 0x0000009903197220 */ /* 0x040fe40000410000 */
[----:B------:R-:W-:Y:S02]  /*8f40*/  IMAD.MOV.U32 R153, RZ, RZ, R55 ;  /* 0x000000ffff997224 */ /* 0x000fe400078e0037 */
[C---:B------:R-:W-:Y:S01]  /*8f50*/  FMUL.FTZ R24, R3.reuse, R152 ;  /* 0x0000009803187220 */ /* 0x040fe20000410000 */
[----:B------:R-:W-:Y:S01]  /*8f60*/  MOV R152, R50 ;  /* 0x0000003200987202 */ /* 0x000fe20000000f00 */
[C---:B------:R-:W-:Y:S02]  /*8f70*/  FMUL.FTZ R28, R3.reuse, R156 ;  /* 0x0000009c031c7220 */ /* 0x040fe40000410000 */
[----:B------:R-:W-:Y:S01]  /*8f80*/  FMUL.FTZ R29, R3, R157 ;  /* 0x0000009d031d7220 */ /* 0x000fe20000410000 */
[----:B------:R-:W-:Y:S01]  /*8f90*/  MOV R157, R51 ;  /* 0x00000033009d7202 */ /* 0x000fe20000000f00 */
[----:B------:R-:W-:Y:S02]  /*8fa0*/  IMAD.MOV.U32 R156, RZ, RZ, R32 ;  /* 0x000000ffff9c7224 */ /* 0x000fe400078e0020 */
[----:B------:R-:W-:Y:S01]  /*8fb0*/  FMUL.FTZ R32, R133, R184 ;  /* 0x000000b885207220 */ /* 0x000fe20000410000 */
[----:B------:R-:W-:Y:S01]  /*8fc0*/  MOV R184, R47 ;  /* 0x0000002f00b87202 */ /* 0x000fe20000000f00 */
[C---:B------:R-:W-:Y:S02]  /*8fd0*/  FMUL.FTZ R44, R3.reuse, R168 ;  /* 0x000000a8032c7220 */ /* 0x040fe40000410000 */
[C---:B------:R-:W-:Y:S02]  /*8fe0*/  FMUL.FTZ R45, R3.reuse, R169 ;  /* 0x000000a9032d7220 */ /* 0x040fe40000410000 */
[C---:B------:R-:W-:Y:S01]  /*8ff0*/  FMUL.FTZ R50, R132.reuse, R194 ;  /* 0x000000c284327220 */ /* 0x040fe20000410000 */
[----:B------:R2:W-:Y:S01]  /*9000*/  MUFU.EX2 R169, R250 ;  /* 0x000000fa00a97308 */ /* 0x0005e20000000800 */
[----:B------:R-:W-:Y:S02]  /*9010*/  FMUL.FTZ R51, R132, R195 ;  /* 0x000000c384337220 */ /* 0x000fe40000410000 */
[C---:B-1----:R-:W-:Y:S02]  /*9020*/  FMUL.FTZ R10, R0.reuse, R146 ;  /* 0x00000092000a7220 */ /* 0x042fe40000410000 */
[C---:B------:R-:W-:Y:S02]  /*9030*/  FMUL.FTZ R11, R0.reuse, R147 ;  /* 0x00000093000b7220 */ /* 0x040fe40000410000 */
[----:B------:R-:W-:Y:S01]  /*9040*/  LDSM.16.MT88.4 R144, [R228] ;  /* 0x00000000e490783b */ /* 0x000fe20000004200 */
[C---:B------:R-:W-:Y:S02]  /*9050*/  FMUL.FTZ R60, R3.reuse, R180 ;  /* 0x000000b4033c7220 */ /* 0x040fe40000410000 */
[C---:B------:R-:W-:Y:S01]  /*9060*/  FMUL.FTZ R72, R3.reuse, R72 ;  /* 0x0000004803487220 */ /* 0x040fe20000410000 */
[----:B------:R-:W-:Y:S01]  /*9070*/  MUFU.EX2 R184, R184 ;  /* 0x000000b800b87308 */ /* 0x000fe20000000800 */
[C---:B------:R-:W-:Y:S04]  /*9080*/  HMMA.16816.F32.BF16 R8, R140.reuse, R20, R8 ;  /* 0x000000148c08723c */ /* 0x040fe80000041808 */
[C---:B------:R-:W-:Y:S02]  /*9090*/  FMUL.FTZ R14, R0.reuse, R150 ;  /* 0x00000096000e7220 */ /* 0x040fe40000410000 */
[----:B------:R-:W-:Y:S01]  /*90a0*/  FMUL.FTZ R15, R0, R151 ;  /* 0x00000097000f7220 */ /* 0x000fe20000410000 */
[----:B------:R-:W-:Y:S01]  /*90b0*/  MOV R151, R56 ;  /* 0x0000003800977202 */ /* 0x000fe20000000f00 */
[C---:B------:R-:W-:Y:S02]  /*90c0*/  FMUL.FTZ R56, R3.reuse, R176 ;  /* 0x000000b003387220 */ /* 0x040fe40000410000 */
[----:B------:R-:W-:Y:S02]  /*90d0*/  MUFU.EX2 R176, R252 ;  /* 0x000000fc00b07308 */ /* 0x000fe40000000800 */
[C---:B------:R-:W-:Y:S01]  /*90e0*/  FMUL.FTZ R73, R3.reuse, R73 ;  /* 0x0000004903497220 */ /* 0x040fe20000410000 */
[-C--:B------:R-:W-:Y:S03]  /*90f0*/  HMMA.16816.F32.BF16 R12, R140, R22.reuse, R12 ;  /* 0x000000168c0c723c */ /* 0x080fe6000004180c */
[C---:B------:R-:W-:Y:S01]  /*9100*/  FMUL.FTZ R76, R3.reuse, R76 ;  /* 0x0000004c034c7220 */ /* 0x040fe20000410000 */
[----:B--2---:R-:W-:Y:S01]  /*9110*/  MOV R250, R160 ;  /* 0x000000a000fa7202 */ /* 0x004fe20000000f00 */
[----:B------:R-:W-:Y:S02]  /*9120*/  FMUL.FTZ R77, R3, R77 ;  /* 0x0000004d034d7220 */ /* 0x000fe40000410000 */
[C---:B------:R-:W-:Y:S01]  /*9130*/  FMUL.FTZ R82, R132.reuse, R82 ;  /* 0x0000005284527220 */ /* 0x040fe20000410000 */
[C---:B------:R-:W-:Y:S02]  /*9140*/  HMMA.16816.F32.BF16 R16, R204.reuse, R22, R16 ;  /* 0x00000016cc10723c */ /* 0x040fe40000041810 */
[----:B------:R-:W-:Y:S02]  /*9150*/  MUFU.EX2 R250, R250 ;  /* 0x000000fa00fa7308 */ /* 0x000fe40000000800 */
[C---:B------:R-:W-:Y:S02]  /*9160*/  FMUL.FTZ R21, R133.reuse, R173 ;  /* 0x000000ad85157220 */ /* 0x040fe40000410000 */
[----:B------:R-:W-:Y:S01]  /*9170*/  IMAD.MOV.U32 R173, RZ, RZ, R52 ;  /* 0x000000ffffad7224 */ /* 0x000fe200078e0034 */
[----:B------:R-:W-:Y:S01]  /*9180*/  MOV R52, R33 ;  /* 0x0000002100347202 */ /* 0x000fe20000000f00 */
[C---:B------:R-:W-:Y:S01]  /*9190*/  FMUL.FTZ R22, R132.reuse, R174 ;  /* 0x000000ae84167220 */ /* 0x040fe20000410000 */
[----:B------:R-:W-:Y:S03]  /*91a0*/  MOV R174, R48 ;  /* 0x0000003000ae7202 */ /* 0x000fe60000000f00 */
[C---:B------:R-:W-:Y:S02]  /*91b0*/  FMUL.FTZ R23, R132.reuse, R175 ;  /* 0x000000af84177220 */ /* 0x040fe40000410000 */
[----:B------:R-:W-:Y:S02]  /*91c0*/  IMAD.MOV.U32 R175, RZ, RZ, R37 ;  /* 0x000000ffffaf7224 */ /* 0x000fe400078e0025 */
[----:B------:R-:W-:Y:S02]  /*91d0*/  IMAD.MOV.U32 R48, RZ, RZ, R36 ;  /* 0x000000ffff307224 */ /* 0x000fe400078e0024 */
[----:B------:R-:W1:Y:S01]  /*91e0*/  LDSM.16.MT88.4 R36, [R226] ;  /* 0x00000000e224783b */ /* 0x000e620000004200 */
[C---:B------:R-:W-:Y:S02]  /*91f0*/  FMUL.FTZ R20, R133.reuse, R172 ;  /* 0x000000ac85147220 */ /* 0x040fe40000410000 */
[----:B------:R-:W-:Y:S01]  /*9200*/  IMAD.MOV.U32 R172, RZ, RZ, R54 ;  /* 0x000000ffffac7224 */ /* 0x000fe200078e0036 */
[----:B------:R-:W-:Y:S01]  /*9210*/  MOV R2, R48 ;  /* 0x0000003000027202 */ /* 0x000fe20000000f00 */
[----:B------:R-:W-:Y:S01]  /*9220*/  FMUL.FTZ R33, R133, R185 ;  /* 0x000000b985217220 */ /* 0x000fe20000410000 */
[----:B------:R-:W-:Y:S01]  /*9230*/  MOV R185, R52 ;  /* 0x0000003400b97202 */ /* 0x000fe20000000f00 */
[C---:B------:R-:W-:Y:S01]  /*9240*/  FMUL.FTZ R83, R132.reuse, R83 ;  /* 0x0000005384537220 */ /* 0x040fe20000410000 */
[----:B------:R-:W2:Y:S01]  /*9250*/  LDSM.16.MT88.4 R52, [R229] ;  /* 0x00000000e534783b */ /* 0x000ea20000004200 */
        /* <DEDUP_REMOVED lines=16> */
[-C--:B-1----:R-:W-:Y:S03]  /*9360*/  HMMA.16816.F32.BF16 R20, R204, R36.reuse, R20 ;  /* 0x00000024cc14723c */ /* 0x082fe60000041814 */
[C---:B------:R-:W-:Y:S01]  /*9370*/  FMUL.FTZ R26, R0.reuse, R154 ;  /* 0x0000009a001a7220 */ /* 0x040fe20000410000 */
[----:B------:R-:W-:Y:S01]  /*9380*/  MOV R154, R66 ;  /* 0x00000042009a7202 */ /* 0x000fe20000000f00 */
[----:B------:R-:W-:Y:S02]  /*9390*/  FMUL.FTZ R27, R0, R155 ;  /* 0x0000009b001b7220 */ /* 0x000fe40000410000 */
[----:B------:R-:W-:Y:S02]  /*93a0*/  IMAD.MOV.U32 R155, RZ, RZ, R67 ;  /* 0x000000ffff9b7224 */ /* 0x000fe400078e0043 */
[----:B------:R-:W-:Y:S03]  /*93b0*/  FMUL.FTZ R66, R132, R202 ;  /* 0x000000ca84427220 */ /* 0x000fe60000410000 */
[C---:B------:R-:W-:Y:S04]  /*93c0*/  HMMA.16816.F32.BF16 R24, R140.reuse, R36, R24 ;  /* 0x000000248c18723c */ /* 0x040fe80000041818 */
[C---:B------:R-:W-:Y:S02]  /*93d0*/  FMUL.FTZ R30, R0.reuse, R158 ;  /* 0x0000009e001e7220 */ /* 0x040fe40000410000 */
[----:B------:R-:W-:Y:S01]  /*93e0*/  FMUL.FTZ R31, R0, R159 ;  /* 0x0000009f001f7220 */ /* 0x000fe20000410000 */
[----:B------:R-:W-:Y:S01]  /*93f0*/  MOV R159, R41 ;  /* 0x00000029009f7202 */ /* 0x000fe20000000f00 */
[C---:B------:R-:W-:Y:S01]  /*9400*/  FMUL.FTZ R41, R3.reuse, R165 ;  /* 0x000000a503297220 */ /* 0x040fe20000410000 */
[----:B------:R-:W-:Y:S03]  /*9410*/  MOV R165, R63 ;  /* 0x0000003f00a57202 */ /* 0x000fe60000000f00 */
[C---:B------:R-:W-:Y:S01]  /*9420*/  FMUL.FTZ R67, R132.reuse, R203 ;  /* 0x000000cb84437220 */ /* 0x040fe20000410000 */
[-C--:B------:R-:W-:Y:S01]  /*9430*/  HMMA.16816.F32.BF16 R28, R140, R38.reuse, R28 ;  /* 0x000000268c1c723c */ /* 0x080fe2000004181c */
[----:B------:R-:W-:Y:S02]  /*9440*/  MUFU.EX2 R168, R165 ;  /* 0x000000a500a87308 */ /* 0x000fe40000000800 */
[C---:B------:R-:W-:Y:S02]  /*9450*/  FMUL.FTZ R118, R132.reuse, R118 ;  /* 0x0000007684767220 */ /* 0x040fe40000410000 */
[C---:B------:R-:W-:Y:S02]  /*9460*/  FMUL.FTZ R119, R132.reuse, R119 ;  /* 0x0000007784777220 */ /* 0x040fe40000410000 */
[----:B------:R-:W-:Y:S01]  /*9470*/  FMUL.FTZ R120, R3, R120 ;  /* 0x0000007803787220 */ /* 0x000fe20000410000 */
[C---:B------:R-:W-:Y:S04]  /*9480*/  HMMA.16816.F32.BF16 R32, R204.reuse, R38, R32 ;  /* 0x00000026cc20723c */ /* 0x040fe80000041820 */
[C---:B------:R-:W-:Y:S02]  /*9490*/  FMUL.FTZ R36, R133.reuse, R188 ;  /* 0x000000bc85247220 */ /* 0x040fe40000410000 */
[----:B------:R-:W-:Y:S02]  /*94a0*/  FMUL.FTZ R37, R133, R189 ;  /* 0x000000bd85257220 */ /* 0x000fe40000410000 */
[C---:B------:R-:W-:Y:S01]  /*94b0*/  FMUL.FTZ R38, R132.reuse, R190 ;  /* 0x000000be84267220 */ /* 0x040fe20000410000 */
[----:B------:R-:W-:Y:S03]  /*94c0*/  MOV R190, R43 ;  /* 0x0000002b00be7202 */ /* 0x000fe60000000f00 */
[----:B------:R-:W-:Y:S02]  /*94d0*/  FMUL.FTZ R39, R132, R191 ;  /* 0x000000bf84277220 */ /* 0x000fe40000410000 */
[C---:B------:R-:W-:Y:S02]  /*94e0*/  FMUL.FTZ R121, R3.reuse, R121 ;  /* 0x0000007903797220 */ /* 0x040fe40000410000 */
[C---:B------:R-:W-:Y:S02]  /*94f0*/  FMUL.FTZ R124, R3.reuse, R124 ;  /* 0x0000007c037c7220 */ /* 0x040fe40000410000 */
[C---:B------:R-:W-:Y:S01]  /*9500*/  FMUL.FTZ R125, R3.reuse, R125 ;  /* 0x0000007d037d7220 */ /* 0x040fe20000410000 */
[-C--:B--2---:R-:W-:Y:S03]  /*9510*/  HMMA.16816.F32.BF16 R36, R204, R52.reuse, R36 ;  /* 0x00000034cc24723c */ /* 0x084fe60000041824 */
[----:B------:R-:W-:Y:S02]  /*9520*/  IMAD.MOV.U32 R158, RZ, RZ, R40 ;  /* 0x000000ffff9e7224 */ /* 0x000fe400078e0028 */
[----:B------:R-:W-:Y:S02]  /*9530*/  FMUL.FTZ R40, R3, R164 ;  /* 0x000000a403287220 */ /* 0x000fe40000410000 */
[C---:B------:R-:W-:Y:S02]  /*9540*/  FMUL.FTZ R43, R0.reuse, R167 ;  /* 0x000000a7002b7220 */ /* 0x040fe40000410000 */
[----:B------:R-:W-:Y:S03]  /*9550*/  IMAD.MOV.U32 R189, RZ, RZ, R42 ;  /* 0x000000ffffbd7224 */ /* 0x000fe600078e002a */
[C---:B------:R-:W-:Y:S02]  /*9560*/  FMUL.FTZ R42, R0.reuse, R166 ;  /* 0x000000a6002a7220 */ /* 0x040fe40000410000 */
[C---:B------:R-:W-:Y:S02]  /*9570*/  FMUL.FTZ R47, R0.reuse, R171 ;  /* 0x000000ab002f7220 */ /* 0x040fe40000410000 */
[----:B------:R1:W-:Y:S01]  /*9580*/  MUFU.EX2 R171, R130 ;  /* 0x0000008200ab7308 */ /* 0x0003e20000000800 */
[C---:B------:R-:W-:Y:S02]  /*9590*/  FMUL.FTZ R48, R133.reuse, R192 ;  /* 0x000000c085307220 */ /* 0x040fe40000410000 */
[C---:B------:R-:W-:Y:S04]  /*95a0*/  HMMA.16816.F32.BF16 R40, R140.reuse, R52, R40 ;  /* 0x000000348c28723c */ /* 0x040fe80000041828 */
[----:B------:R-:W-:Y:S02]  /*95b0*/  IMAD.MOV.U32 R188, RZ, RZ, R46 ;  /* 0x000000ffffbc7224 */ /* 0x000fe400078e002e */
[C---:B------:R-:W-:Y:S02]  /*95c0*/  FMUL.FTZ R46, R0.reuse, R170 ;  /* 0x000000aa002e7220 */ /* 0x040fe40000410000 */
[C---:B------:R-:W-:Y:S01]  /*95d0*/  FMUL.FTZ R52, R133.reuse, R196 ;  /* 0x000000c485347220 */ /* 0x040fe20000410000 */
[----:B------:R-:W-:Y:S03]  /*95e0*/  MUFU.EX2 R170, R251 ;  /* 0x000000fb00aa7308 */ /* 0x000fe60000000800 */
[C---:B------:R-:W-:Y:S01]  /*95f0*/  FMUL.FTZ R53, R133.reuse, R197 ;  /* 0x000000c585357220 */ /* 0x040fe20000410000 */
[-C--:B------:R-:W-:Y:S03]  /*9600*/  HMMA.16816.F32.BF16 R44, R140, R54.reuse, R44 ;  /* 0x000000368c2c723c */ /* 0x080fe6000004182c */
[----:B------:R-:W-:Y:S02]  /*9610*/  IMAD.MOV.U32 R164, RZ, RZ, R49 ;  /* 0x000000ffffa47224 */ /* 0x000fe400078e0031 */
[----:B------:R-:W-:Y:S01]  /*9620*/  FMUL.FTZ R49, R133, R193 ;  /* 0x000000c185317220 */ /* 0x000fe20000410000 */
[----:B------:R-:W-:Y:S01]  /*9630*/  MUFU.EX2 R188, R188 ;  /* 0x000000bc00bc7308 */ /* 0x000fe20000000800 */
[----:B------:R-:W-:Y:S01]  /*9640*/  IMAD.MOV.U32 R150, RZ, RZ, R57 ;  /* 0x000000ffff967224 */ /* 0x000fe200078e0039 */
[----:B-1----:R-:W3:Y:S01]  /*9650*/  LDL.LU R130, [R1+0x8c] ;  /* 0x00008c0001827983 */ /* 0x002ee20000300800 */
[C---:B------:R-:W-:Y:S03]  /*9660*/  FMUL.FTZ R57, R3.reuse, R177 ;  /* 0x000000b103397220 */ /* 0x040fe60000410000 */
[C---:B------:R-:W-:Y:S04]  /*9670*/  HMMA.16816.F32.BF16 R48, R204.reuse, R54, R48 ;  /* 0x00000036cc30723c */ /* 0x040fe80000041830 */
[----:B------:R-:W-:Y:S02]  /*9680*/  FMUL.FTZ R59, R0, R179 ;  /* 0x000000b3003b7220 */ /* 0x000fe40000410000 */
[----:B------:R-:W-:Y:S02]  /*9690*/  IMAD.MOV.U32 R191, RZ, RZ, R58 ;  /* 0x000000ffffbf7224 */ /* 0x000fe400078e003a */
[C---:B------:R-:W-:Y:S04]  /*96a0*/  FMUL.FTZ R54, R132.reuse, R198 ;  /* 0x000000c684367220 */ /* 0x040fe80000410000 */
[----:B------:R-:W-:Y:S02]  /*96b0*/  FMUL.FTZ R55, R132, R199 ;  /* 0x000000c784377220 */ /* 0x000fe40000410000 */
[C---:B------:R-:W-:Y:S02]  /*96c0*/  FMUL.FTZ R58, R0.reuse, R178 ;  /* 0x000000b2003a7220 */ /* 0x040fe40000410000 */
[----:B------:R-:W-:Y:S02]  /*96d0*/  IMAD.MOV.U32 R148, RZ, RZ, R61 ;  /* 0x000000ffff947224 */ /* 0x000fe400078e003d */
[----:B------:R-:W-:Y:S01]  /*96e0*/  FMUL.FTZ R61, R3, R181 ;  /* 0x000000b5033d7220 */ /* 0x000fe20000410000 */
[-C--:B------:R-:W-:Y:S03]  /*96f0*/  HMMA.16816.F32.BF16 R52, R204, R144.reuse, R52 ;  /* 0x00000090cc34723c */ /* 0x080fe60000041834 */
[C---:B------:R-:W-:Y:S02]  /*9700*/  FMUL.FTZ R62, R0.reuse, R182 ;  /* 0x000000b6003e7220 */ /* 0x040fe40000410000 */
[C---:B------:R-:W-:Y:S02]  /*9710*/  FMUL.FTZ R63, R0.reuse, R183 ;  /* 0x000000b7003f7220 */ /* 0x040fe40000410000 */
[----:B------:R-:W-:Y:S01]  /*9720*/  IMAD.MOV.U32 R183, RZ, RZ, R161 ;  /* 0x000000ffffb77224 */ /* 0x000fe200078e00a1 */
[C---:B------:R-:W-:Y:S04]  /*9730*/  HMMA.16816.F32.BF16 R56, R140.reuse, R144, R56 ;  /* 0x000000908c38723c */ /* 0x040fe80000041838 */
[C---:B------:R-:W-:Y:S01]  /*9740*/  FMUL.FTZ R74, R0.reuse, R74 ;  /* 0x0000004a004a7220 */ /* 0x040fe20000410000 */
[----:B------:R-:W-:Y:S01]  /*9750*/  MUFU.EX2 R183, R183 ;  /* 0x000000b700b77308 */ /* 0x000fe20000000800 */
        /* <DEDUP_REMOVED lines=8> */
[C---:B------:R-:W-:Y:S04]  /*97e0*/  FMUL.FTZ R94, R0.reuse, R94 ;  /* 0x0000005e005e7220 */ /* 0x040fe80000410000 */
        /* <DEDUP_REMOVED lines=14> */
[C---:B------:R-:W-:Y:S01]  /*98d0*/  FMUL.FTZ R126, R0.reuse, R126 ;  /* 0x0000007e007e7220 */ /* 0x040fe20000410000 */
[-C--:B-1----:R-:W-:Y:S03]  /*98e0*/  HMMA.16816.F32.BF16 R68, R204, R144.reuse, R68 ;  /* 0x00000090cc44723c */ /* 0x082fe60000041844 */
[----:B------:R-:W-:Y:S02]  /*98f0*/  FMUL.FTZ R127, R0, R127 ;  /* 0x0000007f007f7220 */ /* 0x000fe40000410000 */
[C---:B------:R-:W-:Y:S02]  /*9900*/  FMUL.FTZ R128, R133.reuse, R128 ;  /* 0x0000008085807220 */ /* 0x040fe40000410000 */
[----:B------:R-:W-:Y:S01]  /*9910*/  FMUL.FTZ R129, R133, R129 ;  /* 0x0000008185817220 */ /* 0x000fe20000410000 */
[C---:B------:R-:W-:Y:S04]  /*9920*/  HMMA.16816.F32.BF16 R72, R140.reuse, R144, R72 ;  /* 0x000000908c48723c */ /* 0x040fe80000041848 */
[----:B------:R-:W-:Y:S01]  /*9930*/  IMAD.MOV.U32 R165, RZ, RZ, R164 ;  /* 0x000000ffffa57224 */ /* 0x000fe200078e00a4 */
[----:B------:R-:W-:Y:S01]  /*9940*/  MOV R164, R191 ;  /* 0x000000bf00a47202 */ /* 0x000fe20000000f00 */
[----:B------:R-:W-:Y:S01]  /*9950*/  IMAD.MOV.U32 R191, RZ, RZ, R190 ;  /* 0x000000ffffbf7224 */ /* 0x000fe200078e00be */
[----:B------:R-:W-:Y:S01]  /*9960*/  MOV R190, R189 ;  /* 0x000000bd00be7202 */ /* 0x000fe20000000f00 */
[-C--:B------:R-:W-:Y:S04]  /*9970*/  HMMA.16816.F32.BF16 R76, R140, R146.reuse, R76 ;  /* 0x000000928c4c723c */ /* 0x080fe8000004184c */
[----:B------:R-:W-:Y:S01]  /*9980*/  MOV R167, R165 ;  /* 0x000000a500a77202 */ /* 0x000fe20000000f00 */
[----:B------:R-:W-:Y:S01]  /*9990*/  IMAD.MOV.U32 R189, RZ, RZ, R187 ;  /* 0x000000ffffbd7224 */ /* 0x000fe200078e00bb */
[----:B------:R-:W-:Y:S01]  /*99a0*/  MOV R165, R191 ;  /* 0x000000bf00a57202 */ /* 0x000fe20000000f00 */
[----:B------:R-:W-:Y:S01]  /*99b0*/  IMAD.MOV.U32 R166, RZ, RZ, R164 ;  /* 0x000000ffffa67224 */ /* 0x000fe200078e00a4 */
[C---:B------:R-:W-:Y:S01]  /*99c0*/  HMMA.16816.F32.BF16 R80, R204.reuse, R146, R80 ;  /* 0x00000092cc50723c */ /* 0x040fe20000041850 */
[----:B------:R-:W1:Y:S01]  /*99d0*/  LDSM.16.MT88.4 R144, [R226+0x2000] ;  /* 0x00200000e290783b */ /* 0x000e620000004200 */
[----:B------:R-:W-:Y:S02]  /*99e0*/  MUFU.EX2 R177, R167 ;  /* 0x000000a700b17308 */ /* 0x000fe40000000800 */
[----:B------:R-:W-:Y:S01]  /*99f0*/  MOV R197, R165 ;  /* 0x000000a500c57202 */ /* 0x000fe20000000f00 */
[----:B------:R-:W-:Y:S01]  /*9a00*/  IMAD.MOV.U32 R198, RZ, RZ, R166 ;  /* 0x000000ffffc67224 */ /* 0x000fe200078e00a6 */
[----:B------:R-:W-:Y:S01]  /*9a10*/  MOV R191, R189 ;  /* 0x000000bd00bf7202 */ /* 0x000fe20000000f00 */
[----:B------:R-:W-:Y:S01]  /*9a20*/  IMAD.MOV.U32 R164, RZ, RZ, R190 ;  /* 0x000000ffffa47224 */ /* 0x000fe200078e00be */
[----:B------:R-:W-:Y:S01]  /*9a30*/  MOV R187, R159 ;  /* 0x0000009f00bb7202 */ /* 0x000fe20000000f00 */
[----:B------:R-:W-:Y:S03]  /*9a40*/  IMAD.MOV.U32 R159, RZ, RZ, R158 ;  /* 0x000000ffff9f7224 */ /* 0x000fe600078e009e */
[----:B------:R-:W-:Y:S01]  /*9a50*/  MUFU.EX2 R165, R217 ;  /* 0x000000d900a57308 */ /* 0x000fe20000000800 */
        /* <DEDUP_REMOVED lines=9> */
[----:B------:R-:W-:Y:S01]  /*9af0*/  MUFU.EX2 R189, R223 ;  /* 0x000000df00bd7308 */ /* 0x000fe20000000800 */
[----:B------:R-:W-:Y:S01]  /*9b00*/  IMAD.MOV.U32 R187, RZ, RZ, R158 ;  /* 0x000000ffffbb7224 */ /* 0x000fe200078e009e */
[----:B------:R-:W-:Y:S01]  /*9b10*/  MOV R197, R195 ;  /* 0x000000c300c57202 */ /* 0x000fe20000000f00 */
[----:B------:R-:W-:Y:S02]  /*9b20*/  IMAD.MOV.U32 R195, RZ, RZ, R194 ;  /* 0x000000ffffc37224 */ /* 0x000fe400078e00c2 */
[----:B------:R-:W-:Y:S02]  /*9b30*/  IMAD.MOV.U32 R192, RZ, RZ, R187 ;  /* 0x000000ffffc07224 */ /* 0x000fe400078e00bb */
[----:B------:R-:W-:Y:S01]  /*9b40*/  IMAD.MOV.U32 R179, RZ, RZ, R197 ;  /* 0x000000ffffb37224 */ /* 0x000fe200078e00c5 */
[----:B------:R-:W-:Y:S01]  /*9b50*/  MOV R181, R195 ;  /* 0x000000c300b57202 */ /* 0x000fe20000000f00 */
[----:B------:R-:W-:Y:S01]  /*9b60*/  IMAD.MOV.U32 R197, RZ, RZ, R148 ;  /* 0x000000ffffc57224 */ /* 0x000fe200078e0094 */
[----:B------:R-:W3:Y:S01]  /*9b70*/  MUFU.EX2 R167, R216 ;  /* 0x000000d800a77308 */ /* 0x000ee20000000800 */
[----:B------:R-:W-:Y:S01]  /*9b80*/  IMAD.MOV.U32 R157, RZ, RZ, R156 ;  /* 0x000000ffff9d7224 */ /* 0x000fe200078e009c */
[----:B------:R-:W-:Y:S01]  /*9b90*/  MOV R156, R152 ;  /* 0x00000098009c7202 */ /* 0x000fe20000000f00 */
[----:B------:R-:W-:Y:S03]  /*9ba0*/  IMAD.MOV.U32 R152, RZ, RZ, R175 ;  /* 0x000000ffff987224 */ /* 0x000fe600078e00af */
[----:B------:R-:W-:Y:S01]  /*9bb0*/  MOV R159, R157 ;  /* 0x0000009d009f7202 */ /* 0x000fe20000000f00 */
[----:B------:R-:W-:Y:S01]  /*9bc0*/  IMAD.MOV.U32 R158, RZ, RZ, R156 ;  /* 0x000000ffff9e7224 */ /* 0x000fe200078e009c */
[----:B------:R-:W-:Y:S01]  /*9bd0*/  MOV R157, R152 ;  /* 0x00000098009d7202 */ /* 0x000fe20000000f00 */
[-C--:B-1----:R-:W-:Y:S01]  /*9be0*/  HMMA.16816.F32.BF16 R84, R204, R144.reuse, R84 ;  /* 0x00000090cc54723c */ /* 0x082fe20000041854 */
[----:B------:R1:W-:Y:S02]  /*9bf0*/  MUFU.EX2 R175, R131 ;  /* 0x0000008300af7308 */ /* 0x0003e40000000800 */
[----:B------:R-:W-:Y:S01]  /*9c00*/  MOV R152, R173 ;  /* 0x000000ad00987202 */ /* 0x000fe20000000f00 */
[----:B------:R-:W-:Y:S01]  /*9c10*/  IMAD.MOV.U32 R156, RZ, RZ, R174 ;  /* 0x000000ffff9c7224 */ /* 0x000fe200078e00ae */
[----:B------:R-:W-:Y:S01]  /*9c20*/  MOV R191, R159 ;  /* 0x0000009f00bf7202 */ /* 0x000fe20000000f00 */
[----:B------:R-:W-:Y:S01]  /*9c30*/  IMAD.MOV.U32 R174, RZ, RZ, R162 ;  /* 0x000000ffffae7224 */ /* 0x000fe200078e00a2 */
[----:B------:R-:W-:Y:S01]  /*9c40*/  MOV R162, R240 ;  /* 0x000000f000a27202 */ /* 0x000fe20000000f00 */
[C---:B------:R-:W-:Y:S03]  /*9c50*/  HMMA.16816.F32.BF16 R88, R140.reuse, R144, R88 ;  /* 0x000000908c58723c */ /* 0x040fe60000041858 */
[----:B------:R4:W-:Y:S01]  /*9c60*/  MUFU.EX2 R200, R178 ;  /* 0x000000b200c87308 */ /* 0x0009e20000000800 */
[----:B------:R-:W-:Y:S01]  /*9c70*/  IMAD.MOV.U32 R187, RZ, RZ, R158 ;  /* 0x000000ffffbb7224 */ /* 0x000fe200078e009e */
[----:B------:R-:W-:Y:S01]  /*9c80*/  MOV R159, R157 ;  /* 0x0000009d009f7202 */ /* 0x000fe20000000f00 */
[----:B------:R-:W-:Y:S01]  /*9c90*/  IMAD.MOV.U32 R158, RZ, RZ, R156 ;  /* 0x000000ffff9e7224 */ /* 0x000fe200078e009c */
[----:B------:R-:W-:Y:S01]  /*9ca0*/  MOV R157, R152 ;  /* 0x00000098009d7202 */ /* 0x000fe20000000f00 */
[-C--:B------:R-:W-:Y:S04]  /*9cb0*/  HMMA.16816.F32.BF16 R92, R140, R146.reuse, R92 ;  /* 0x000000928c5c723c */ /* 0x080fe8000004185c */
[----:B------:R-:W-:Y:S01]  /*9cc0*/  MOV R152, R172 ;  /* 0x000000ac00987202 */ /* 0x000fe20000000f00 */
[----:B------:R-:W-:Y:S01]  /*9cd0*/  MUFU.EX2 R192, R192 ;  /* 0x000000c000c07308 */ /* 0x000fe20000000800 */
[----:B------:R-:W-:Y:S01]  /*9ce0*/  IMAD.MOV.U32 R156, RZ, RZ, R174 ;  /* 0x000000ffff9c7224 */ /* 0x000fe200078e00ae */
[----:B------:R-:W-:Y:S01]  /*9cf0*/  MOV R194, R191 ;  /* 0x000000bf00c27202 */ /* 0x000fe20000000f00 */
[C---:B------:R-:W-:Y:S01]  /*9d00*/  HMMA.16816.F32.BF16 R96, R204.reuse, R146, R96 ;  /* 0x00000092cc60723c */ /* 0x040fe20000041860 */
[----:B------:R-:W3:Y:S03]  /*9d10*/  LDSM.16.MT88.4 R144, [R229+0x2000] ;  /* 0x00200000e590783b */ /* 0x000ee60000004200 */
[----:B------:R-:W-:Y:S01]  /*9d20*/  IMAD.MOV.U32 R191, RZ, RZ, R187 ;  /* 0x000000ffffbf7224 */ /* 0x000fe200078e00bb */
[----:B------:R-:W-:Y:S01]  /*9d30*/  MOV R187, R159 ;  /* 0x0000009f00bb7202 */ /* 0x000fe20000000f00 */
[----:B------:R-:W-:Y:S01]  /*9d40*/  IMAD.MOV.U32 R159, RZ, RZ, R158 ;  /* 0x000000ffff9f7224 */ /* 0x000fe200078e009e */
[----:B------:R3:W-:Y:S01]  /*9d50*/  MUFU.EX2 R201, R179 ;  /* 0x000000b300c97308 */ /* 0x0007e20000000800 */
[----:B------:R-:W-:Y:S01]  /*9d60*/  MOV R158, R157 ;  /* 0x0000009d009e7202 */ /* 0x000fe20000000f00 */
[----:B-1----:R-:W2:Y:S03]  /*9d70*/  LDL.LU R131, [R1+0x88] ;  /* 0x0000880001837983 */ /* 0x002ea60000300800 */
[----:B----4-:R-:W-:Y:S01]  /*9d80*/  MOV R178, R154 ;  /* 0x0000009a00b27202 */ /* 0x010fe20000000f00 */
[----:B------:R1:W5:Y:S01]  /*9d90*/  LDL.LU R240, [R1+0x84] ;  /* 0x0000840001f07983 */ /* 0x0003620000300800 */
        /* <DEDUP_REMOVED lines=9> */
[----:B---3--:R-:W-:Y:S02]  /*9e30*/  F2FP.BF16.PACK_AB R149, R167, R165 ;  /* 0x000000a5a795723e */ /* 0x008fe400000010ff */
[----:B------:R-:W-:Y:S01]  /*9e40*/  MOV R252, R156 ;  /* 0x0000009c00fc7202 */ /* 0x000fe20000000f00 */
[----:B------:R-:W-:Y:S01]  /*9e50*/  IMAD.MOV.U32 R202, RZ, RZ, R157 ;  /* 0x000000ffffca7224 */ /* 0x000fe200078e009d */
[----:B------:R3:W-:Y:S01]  /*9e60*/  MUFU.EX2 R203, R182 ;  /* 0x000000b600cb7308 */ /* 0x0007e20000000800 */
[----:B------:R-:W-:Y:S01]  /*9e70*/  MOV R199, R158 ;  /* 0x0000009e00c77202 */ /* 0x000fe20000000f00 */
[----:B------:R-:W-:Y:S01]  /*9e80*/  IMAD.MOV.U32 R158, RZ, RZ, R150 ;  /* 0x000000ffff9e7224 */ /* 0x000fe200078e0096 */
[----:B------:R-:W-:Y:S02]  /*9e90*/  MOV R194, R191 ;  /* 0x000000bf00c27202 */ /* 0x000fe40000000f00 */
[----:B------:R-:W-:Y:S02]  /*9ea0*/  MOV R191, R224 ;  /* 0x000000e000bf7202 */ /* 0x000fe40000000f00 */
[----:B------:R-:W-:Y:S03]  /*9eb0*/  MOV R179, R162 ;  /* 0x000000a200b37202 */ /* 0x000fe60000000f00 */
[----:B------:R-:W-:Y:S01]  /*9ec0*/  MUFU.EX2 R195, R195 ;  /* 0x000000c300c37308 */ /* 0x000fe20000000800 */
[-C--:B------:R-:W-:Y:S09]  /*9ed0*/  HMMA.16816.F32.BF16 R100, R204, R144.reuse, R100 ;  /* 0x00000090cc64723c */ /* 0x080ff20000041864 */
[----:B------:R-:W-:Y:S01]  /*9ee0*/  MUFU.EX2 R194, R194 ;  /* 0x000000c200c27308 */ /* 0x000fe20000000800 */
[C---:B------:R-:W-:Y:S04]  /*9ef0*/  HMMA.16816.F32.BF16 R104, R140.reuse, R144, R104 ;  /* 0x000000908c68723c */ /* 0x040fe80000041868 */
[----:B---3--:R-:W-:Y:S04]  /*9f00*/  IMAD.MOV.U32 R182, RZ, RZ, R153 ;  /* 0x000000ffffb67224 */ /* 0x008fe800078e0099 */
[-C--:B------:R-:W-:Y:S01]  /*9f10*/  HMMA.16816.F32.BF16 R108, R140, R146.reuse, R108 ;  /* 0x000000928c6c723c */ /* 0x080fe2000004186c */
[----:B------:R-:W-:Y:S07]  /*9f20*/  MUFU.EX2 R193, R193 ;  /* 0x000000c100c17308 */ /* 0x000fee0000000800 */
[C---:B------:R-:W-:Y:S01]  /*9f30*/  HMMA.16816.F32.BF16 R112, R204.reuse, R146, R112 ;  /* 0x00000092cc70723c */ /* 0x040fe20000041870 */
[----:B------:R-:W3:Y:S02]  /*9f40*/  LDSM.16.MT88.4 R144, [R228+0x2000] ;  /* 0x00200000e490783b */ /* 0x000ee40000004200 */
[----:B------:R4:W-:Y:S10]  /*9f50*/  MUFU.EX2 R173, R249 ;  /* 0x000000f900ad7308 */ /* 0x0009f40000000800 */
[----:B------:R-:W-:Y:S10]  /*9f60*/  MUFU.EX2 R164, R247 ;  /* 0x000000f700a47308 */ /* 0x000ff40000000800 */
[----:B------:R-:W1:Y:S01]  /*9f70*/  MUFU.EX2 R166, R246 ;  /* 0x000000f600a67308 */ /* 0x000e620000000800 */
[----:B----4-:R-:W-:Y:S09]  /*9f80*/  MOV R249, R158 ;  /* 0x0000009e00f97202 */ /* 0x010ff20000000f00 */
[----:B------:R-:W4:Y:S01]  /*9f90*/  MUFU.EX2 R172, R245 ;  /* 0x000000f500ac7308 */ /* 0x000f220000000800 */
[-C--:B---3--:R-:W-:Y:S09]  /*9fa0*/  HMMA.16816.F32.BF16 R116, R204, R144.reuse, R116 ;  /* 0x00000090cc74723c */ /* 0x088ff20000041874 */
[----:B------:R-:W-:Y:S03]  /*9fb0*/  MUFU.EX2 R245, R231 ;  /* 0x000000e700f57308 */ /* 0x000fe60000000800 */
[----:B-1----:R-:W-:Y:S01]  /*9fc0*/  F2FP.BF16.PACK_AB R148, R166, R164 ;  /* 0x000000a4a694723e */ /* 0x002fe200000010ff */
[C---:B------:R-:W-:Y:S06]  /*9fd0*/  HMMA.16816.F32.BF16 R120, R140.reuse, R144, R120 ;  /* 0x000000908c78723c */ /* 0x040fec0000041878 */
[----:B------:R-:W-:Y:S02]  /*9fe0*/  MUFU.EX2 R174, R211 ;  /* 0x000000d300ae7308 */ /* 0x000fe40000000800 */
[-C--:B------:R-:W-:Y:S01]  /*9ff0*/  HMMA.16816.F32.BF16 R124, R140, R146.reuse, R124 ;  /* 0x000000928c7c723c */ /* 0x080fe2000004187c */
[----:B------:R-:W3:Y:S03]  /*a000*/  LDL.LU R140, [R1+0x8] ;  /* 0x00000800018c7983 */ /* 0x000ee60000300800 */
[----:B------:R-:W-:Y:S01]  /*a010*/  FMUL.FTZ R130, R132, R130 ;  /* 0x0000008284827220 */ /* 0x000fe20000410000 */
[----:B------:R-:W3:Y:S03]  /*a020*/  LDL.LU R2, [R1+0x4] ;  /* 0x0000040001027983 */ /* 0x000ee60000300800 */
[----:B------:R-:W1:Y:S01]  /*a030*/  MUFU.EX2 R190, R210 ;  /* 0x000000d200be7308 */ /* 0x000e620000000800 */
[----:B------:R-:W-:Y:S03]  /*a040*/  F2FP.BF16.PACK_AB R142, R176, R175 ;  /* 0x000000afb08e723e */ /* 0x000fe600000010ff */
[----:B------:R-:W-:Y:S02]  /*a050*/  F2FP.BF16.PACK_AB R141, R173, R169 ;  /* 0x000000a9ad8d723e */ /* 0x000fe400000010ff */
[----:B------:R-:W-:Y:S02]  /*a060*/  F2FP.BF16.PACK_AB R143, R177, R170 ;  /* 0x000000aab18f723e */ /* 0x000fe400000010ff */
[----:B----4-:R-:W-:Y:S02]  /*a070*/  F2FP.BF16.PACK_AB R150, R189, R172 ;  /* 0x000000acbd96723e */ /* 0x010fe400000010ff */
[----:B------:R-:W-:Y:S10]  /*a080*/  MUFU.EX2 R180, R180 ;  /* 0x000000b400b47308 */ /* 0x000ff40000000800 */
[----:B------:R-:W-:Y:S01]  /*a090*/  MUFU.EX2 R181, R181 ;  /* 0x000000b500b57308 */ /* 0x000fe20000000800 */
[----:B-1----:R-:W-:Y:S09]  /*a0a0*/  F2FP.BF16.PACK_AB R151, R190, R174 ;  /* 0x000000aebe97723e */ /* 0x002ff200000010ff */
[----:B------:R-:W-:Y:S10]  /*a0b0*/  MUFU.EX2 R196, R196 ;  /* 0x000000c400c47308 */ /* 0x000ff40000000800 */
[----:B------:R-:W-:Y:S10]  /*a0c0*/  MUFU.EX2 R191, R191 ;  /* 0x000000bf00bf7308 */ /* 0x000ff40000000800 */
[----:B------:R-:W-:Y:S10]  /*a0d0*/  MUFU.EX2 R199, R199 ;  /* 0x000000c700c77308 */ /* 0x000ff40000000800 */
[----:B------:R-:W-:Y:S10]  /*a0e0*/  MUFU.EX2 R179, R179 ;  /* 0x000000b300b37308 */ /* 0x000ff40000000800 */
[----:B------:R-:W-:Y:S10]  /*a0f0*/  MUFU.EX2 R182, R182 ;  /* 0x000000b600b67308 */ /* 0x000ff40000000800 */
[----:B------:R-:W-:Y:S10]  /*a100*/  MUFU.EX2 R178, R178 ;  /* 0x000000b200b27308 */ /* 0x000ff40000000800 */
[----:B------:R-:W-:Y:S10]  /*a110*/  MUFU.EX2 R252, R252 ;  /* 0x000000fc00fc7308 */ /* 0x000ff40000000800 */
[----:B------:R-:W-:Y:S01]  /*a120*/  MUFU.EX2 R249, R249 ;  /* 0x000000f900f97308 */ /* 0x000fe20000000800 */
[----:B--2---:R-:W-:Y:S07]  /*a130*/  FMUL.FTZ R131, R132, R131 ;  /* 0x0000008384837220 */ /* 0x004fee0000410000 */
[----:B------:R-:W-:Y:S01]  /*a140*/  HMMA.16816.F32.BF16 R128, R204, R146, R128 ;  /* 0x00000092cc80723c */ /* 0x000fe20000041880 */
[----:B------:R-:W1:Y:S06]  /*a150*/  LDSM.16.MT88.4 R144, [R225+0x800] ;  /* 0x00080000e190783b */ /* 0x000e6c0000004200 */
[----:B------:R-:W-:Y:S01]  /*a160*/  MOV R204, R152 ;  /* 0x0000009800cc7202 */ /* 0x000fe20000000f00 */
[----:B------:R-:W-:Y:S01]  /*a170*/  IMAD.MOV.U32 R205, RZ, RZ, R159 ;  /* 0x000000ffffcd7224 */ /* 0x000fe200078e009f */
[----:B------:R-:W-:Y:S01]  /*a180*/  MOV R206, R197 ;  /* 0x000000c500ce7202 */ /* 0x000fe20000000f00 */
[----:B------:R-:W-:Y:S01]  /*a190*/  LDSM.16.MT88.4 R156, [R229+0x1000] ;  /* 0x00100000e59c783b */ /* 0x000fe20000004200 */
[----:B------:R2:W-:Y:S01]  /*a1a0*/  MUFU.EX2 R251, R204 ;  /* 0x000000cc00fb7308 */ /* 0x0005e20000000800 */
[----:B------:R-:W-:Y:S02]  /*a1b0*/  IMAD.MOV.U32 R197, RZ, RZ, R163 ;  /* 0x000000ffffc57224 */ /* 0x000fe400078e00a3 */
[----:B------:R-:W-:Y:S02]  /*a1c0*/  IMAD.MOV.U32 R207, RZ, RZ, R198 ;  /* 0x000000ffffcf7224 */ /* 0x000fe400078e00c6 */
[----:B------:R-:W-:Y:S02]  /*a1d0*/  IMAD.MOV.U32 R198, RZ, RZ, R155 ;  /* 0x000000ffffc67224 */ /* 0x000fe400078e009b */
[----:B------:R-:W-:Y:S03]  /*a1e0*/  LDSM.16.MT88.4 R152, [R226+0x1000] ;  /* 0x00100000e298783b */ /* 0x000fe60000004200 */
[----:B------:R-:W-:Y:S05]  /*a1f0*/  MUFU.EX2 R247, R206 ;  /* 0x000000ce00f77308 */ /* 0x000fea0000000800 */
[----:B------:R-:W-:Y:S05]  /*a200*/  LDSM.16.MT88.4 R160, [R228+0x1000] ;  /* 0x00100000e4a0783b */ /* 0x000fea0000004200 */
[----:B------:R-:W4:Y:S01]  /*a210*/  MUFU.EX2 R197, R197 ;  /* 0x000000c500c57308 */ /* 0x000f220000000800 */
[----:B--2---:R-:W-:Y:S09]  /*a220*/  F2FP.BF16.PACK_AB R204, R183, R250 ;  /* 0x000000fab7cc723e */ /* 0x004ff200000010ff */
[----:B------:R-:W2:Y:S10]  /*a230*/  MUFU.EX2 R198, R198 ;  /* 0x000000c600c67308 */ /* 0x000eb40000000800 */
[----:B------:R2:W1:Y:S01]  /*a240*/  MUFU.EX2 R246, R207 ;  /* 0x000000cf00f67308 */ /* 0x0004620000000800 */
[----:B----4-:R-:W-:Y:S02]  /*a250*/  F2FP.BF16.PACK_AB R206, R197, R179 ;  /* 0x000000b3c5ce723e */ /* 0x010fe400000010ff */
[----:B--2---:R-:W-:Y:S01]  /*a260*/  F2FP.BF16.PACK_AB R207, R198, R178 ;  /* 0x000000b2c6cf723e */ /* 0x004fe200000010ff */
[----:B---3--:R-:W-:Y:S01]  /*a270*/  FFMA.FTZ R133, R133, R140, R213 ;  /* 0x0000008c85857223 */ /* 0x008fe200000100d5 */
[----:B------:R-:W-:Y:S01]  /*a280*/  F2FP.BF16.PACK_AB R140, R171, R168 ;  /* 0x000000a8ab8c723e */ /* 0x000fe200000010ff */
[----:B------:R-:W-:Y:S02]  /*a290*/  FFMA.FTZ R2, R132, R2, R212 ;  /* 0x0000000284027223 */ /* 0x000fe400000100d4 */
[----:B------:R-:W2:Y:S04]  /*a2a0*/  LDL.LU R132, [R1+0x10] ;  /* 0x0000100001847983 */ /* 0x000ea80000300800 */
[-C--:B-1----:R-:W-:Y:S01]  /*a2b0*/  HMMA.16816.F32.BF16 R4, R140, R144.reuse, R4 ;  /* 0x000000908c04723c */ /* 0x082fe20000041804 */
[----:B------:R1:W5:Y:S04]  /*a2c0*/  LDL.LU R224, [R1+0x80] ;  /* 0x0000800001e07983 */ /* 0x0003680000300800 */
[----:B------:R-:W-:Y:S03]  /*a2d0*/  FADD.FTZ R2, R218, R2 ;  /* 0x00000002da027221 */ /* 0x000fe60000010000 */
[C---:B------:R-:W-:Y:S04]  /*a2e0*/  HMMA.16816.F32.BF16 R8, R148.reuse, R144, R8 ;  /* 0x000000909408723c */ /* 0x040fe80000041808 */
[----:B------:R-:W-:Y:S02]  /*a2f0*/  FADD.FTZ R2, R219, R2 ;  /* 0x00000002db027221 */ /* 0x000fe40000010000 */
[----:B------:R-:W-:Y:S02]  /*a300*/  LDSM.16.MT88.4 R216, [R226+0x3800] ;  /* 0x00380000e2d8783b */ /* 0x000fe40000004200 */
[-C--:B------:R-:W-:Y:S08]  /*a310*/  HMMA.16816.F32.BF16 R12, R148, R146.reuse, R12 ;  /* 0x00000092940c723c */ /* 0x080ff0000004180c */
[C---:B------:R-:W-:Y:S01]  /*a320*/  HMMA.16816.F32.BF16 R16, R140.reuse, R146, R16 ;  /* 0x000000928c10723c */ /* 0x040fe20000041810 */
[----:B------:R-:W3:Y:S07]  /*a330*/  LDSM.16.MT88.4 R144, [R226+0x800] ;  /* 0x00080000e290783b */ /* 0x000eee0000004200 */
[-C--:B---3--:R-:W-:Y:S08]  /*a340*/  HMMA.16816.F32.BF16 R20, R140, R144.reuse, R20 ;  /* 0x000000908c14723c */ /* 0x088ff00000041814 */
[C---:B------:R-:W-:Y:S08]  /*a350*/  HMMA.16816.F32.BF16 R24, R148.reuse, R144, R24 ;  /* 0x000000909418723c */ /* 0x040ff00000041818 */
        /* <DEDUP_REMOVED lines=17> */
[----:B------:R-:W3:Y:S03]  /*a470*/  LDSM.16.MT88.4 R144, [R226+0x2800] ;  /* 0x00280000e290783b */ /* 0x000ee60000004200 */
[----:B--2---:R-:W-:Y:S05]  /*a480*/  FFMA.FTZ R138, R3, R132, R138 ;  /* 0x00000084038a7223 */ /* 0x004fea000001008a */
[----:B------:R-:W2:Y:S04]  /*a490*/  LDL.LU R3, [R1+0x14] ;  /* 0x0000140001037983 */ /* 0x000ea80000300800 */
[----:B------:R1:W5:Y:S01]  /*a4a0*/  LDL.LU R231, [R1+0x7c] ;  /* 0x00007c0001e77983 */ /* 0x0003620000300800 */
        /* <DEDUP_REMOVED lines=11> */
[C---:B------:R-:W-:Y:S07]  /*a560*/  HMMA.16816.F32.BF16 R120, R148.reuse, R144, R120 ;  /* 0x000000909478723c */ /* 0x040fee0000041878 */
[----:B------:R-:W-:Y:S01]  /*a570*/  F2FP.BF16.PACK_AB R144, R201, R181 ;  /* 0x000000b5c990723e */ /* 0x000fe200000010ff */
[-C--:B------:R-:W-:Y:S01]  /*a580*/  HMMA.16816.F32.BF16 R124, R148, R146.reuse, R124 ;  /* 0x00000092947c723c */ /* 0x080fe2000004187c */
[----:B------:R-:W3:Y:S03]  /*a590*/  LDSM.16.MT88.4 R148, [R225+0x1000] ;  /* 0x00100000e194783b */ /* 0x000ee60000004200 */
        /* <DEDUP_REMOVED lines=8> */
[-C--:B---3--:R-:W-:Y:S08]  /*a620*/  HMMA.16816.F32.BF16 R4, R140, R148.reuse, R4 ;  /* 0x000000948c04723c */ /* 0x088ff00000041804 */
[C---:B------:R-:W-:Y:S08]  /*a630*/  HMMA.16816.F32.BF16 R8, R144.reuse, R148, R8 ;  /* 0x000000949008723c */ /* 0x040ff00000041808 */
[-C--:B------:R-:W-:Y:S08]  /*a640*/  HMMA.16816.F32.BF16 R12, R144, R150.reuse, R12 ;  /* 0x00000096900c723c */ /* 0x080ff0000004180c */
[C---:B------:R-:W-:Y:S01]  /*a650*/  HMMA.16816.F32.BF16 R16, R140.reuse, R150, R16 ;  /* 0x000000968c10723c */ /* 0x040fe20000041810 */
[----:B------:R-:W3:Y:S07]  /*a660*/  LDSM.16.MT88.4 R148, [R225+0x3000] ;  /* 0x00300000e194783b */ /* 0x000eee0000004200 */
        /* <DEDUP_REMOVED lines=9> */
[----:B------:R-:W1:Y:S03]  /*a700*/  LDSM.16.MT88.4 R156, [R229+0x3000] ;  /* 0x00300000e59c783b */ /* 0x000e660000004200 */
[----:B--2---:R-:W-:Y:S02]  /*a710*/  FFMA.FTZ R132, R0, R3, R139 ;  /* 0x0000000300847223 */ /* 0x004fe4000001008b */
[----:B------:R-:W-:Y:S01]  /*a720*/  MUFU.EX2 R139, R242 ;  /* 0x000000f2008b7308 */ /* 0x000fe20000000800 */
[----:B------:R-:W-:Y:S01]  /*a730*/  FADD.FTZ R3, R220, R133 ;  /* 0x00000085dc037221 */ /* 0x000fe20000010000 */
[-C--:B------:R-:W-:Y:S04]  /*a740*/  HMMA.16816.F32.BF16 R52, R140, R160.reuse, R52 ;  /* 0x000000a08c34723c */ /* 0x080fe80000041834 */
[----:B------:R-:W-:Y:S02]  /*a750*/  FADD.FTZ R3, R222, R3 ;  /* 0x00000003de037221 */ /* 0x000fe40000010000 */
[----:B------:R-:W-:Y:S02]  /*a760*/  FADD.FTZ R0, R215, R138 ;  /* 0x0000008ad7007221 */ /* 0x000fe40000010000 */
[C---:B------:R-:W-:Y:S01]  /*a770*/  HMMA.16816.F32.BF16 R56, R144.reuse, R160, R56 ;  /* 0x000000a09038723c */ /* 0x040fe20000041838 */
[----:B------:R-:W2:Y:S03]  /*a780*/  MUFU.EX2 R138, R235 ;  /* 0x000000eb008a7308 */ /* 0x000ea60000000800 */
[----:B------:R-:W-:Y:S02]  /*a790*/  FADD.FTZ R133, R214, R0 ;  /* 0x00000000d6857221 */ /* 0x000fe40000010000 */
[----:B------:R-:W-:Y:S01]  /*a7a0*/  LDSM.16.MT88.4 R212, [R225+0x3800] ;  /* 0x00380000e1d4783b */ /* 0x000fe20000004200 */
[----:B------:R-:W-:Y:S01]  /*a7b0*/  FADD.FTZ R132, R208, R132 ;  /* 0x00000084d0847221 */ /* 0x000fe20000010000 */
[-C--:B------:R-:W-:Y:S04]  /*a7c0*/  HMMA.16816.F32.BF16 R60, R144, R162.reuse, R60 ;  /* 0x000000a2903c723c */ /* 0x080fe8000004183c */
[----:B------:R-:W-:Y:S01]  /*a7d0*/  FADD.FTZ R0, R209, R132 ;  /* 0x00000084d1007221 */ /* 0x000fe20000010000 */
[----:B------:R-:W-:Y:S01]  /*a7e0*/  F2FP.BF16.PACK_AB R208, R249, R252 ;  /* 0x000000fcf9d0723e */ /* 0x000fe200000010ff */
[----:B------:R-:W-:Y:S01]  /*a7f0*/  FADD.FTZ R132, R221, R2 ;  /* 0x00000002dd847221 */ /* 0x000fe20000010000 */
[----:B------:R-:W-:Y:S01]  /*a800*/  F2FP.BF16.PACK_AB R209, R245, R246 ;  /* 0x000000f6f5d1723e */ /* 0x000fe200000010ff */
[C---:B------:R-:W-:Y:S01]  /*a810*/  HMMA.16816.F32.BF16 R64, R140.reuse, R162, R64 ;  /* 0x000000a28c40723c */ /* 0x040fe20000041840 */
[----:B------:R-:W1:Y:S03]  /*a820*/  LDSM.16.MT88.4 R160, [R228+0x3000] ;  /* 0x00300000e4a0783b */ /* 0x000e660000004200 */
[----:B------:R-:W-:Y:S02]  /*a830*/  FADD.FTZ R2, R241, R133 ;  /* 0x00000085f1027221 */ /* 0x000fe40000010000 */
[----:B------:R-:W-:Y:S02]  /*a840*/  FADD.FTZ R0, R243, R0 ;  /* 0x00000000f3007221 */ /* 0x000fe40000010000 */
[-C--:B---3--:R-:W-:Y:S01]  /*a850*/  HMMA.16816.F32.BF16 R68, R140, R148.reuse, R68 ;  /* 0x000000948c44723c */ /* 0x088fe20000041844 */
[----:B------:R-:W-:Y:S03]  /*a860*/  LDSM.16.MT88.4 R220, [R229+0x3800] ;  /* 0x00380000e5dc783b */ /* 0x000fe60000004200 */
[----:B------:R-:W-:Y:S01]  /*a870*/  FADD.FTZ R132, R169, R132 ;  /* 0x00000084a9847221 */ /* 0x000fe20000010000 */
[----:B------:R-:W-:Y:S01]  /*a880*/  MOV R169, R194 ;  /* 0x000000c200a97202 */ /* 0x000fe20000000f00 */
[----:B------:R-:W-:Y:S01]  /*a890*/  FADD.FTZ R3, R248, R3 ;  /* 0x00000003f8037221 */ /* 0x000fe20000010000 */
[----:B--2---:R-:W-:Y:S01]  /*a8a0*/  F2FP.BF16.PACK_AB R211, R138, R139 ;  /* 0x0000008b8ad3723e */ /* 0x004fe200000010ff */
[C---:B------:R-:W-:Y:S01]  /*a8b0*/  HMMA.16816.F32.BF16 R72, R144.reuse, R148, R72 ;  /* 0x000000949048723c */ /* 0x040fe20000041848 */
[----:B------:R2:W5:Y:S01]  /*a8c0*/  LDL.LU R241, [R1+0x78] ;  /* 0x0000780001f17983 */ /* 0x0005620000300800 */
[----:B------:R3:W1:Y:S02]  /*a8d0*/  MUFU.EX2 R248, R205 ;  /* 0x000000cd00f87308 */ /* 0x0006640000000800 */
[----:B------:R-:W-:Y:S01]  /*a8e0*/  FADD.FTZ R3, R168, R3 ;  /* 0x00000003a8037221 */ /* 0x000fe20000010000 */
[----:B------:R2:W5:Y:S01]  /*a8f0*/  LDL.LU R242, [R1+0x74] ;  /* 0x0000740001f27983 */ /* 0x0005620000300800 */
[----:B------:R-:W-:Y:S02]  /*a900*/  IMAD.MOV.U32 R168, RZ, RZ, R195 ;  /* 0x000000ffffa87224 */ /* 0x000fe400078e00c3 */
[-C--:B------:R-:W-:Y:S01]  /*a910*/  HMMA.16816.F32.BF16 R76, R144, R150.reuse, R76 ;  /* 0x00000096904c723c */ /* 0x080fe2000004184c */
[----:B------:R2:W5:Y:S03]  /*a920*/  LDL.LU R243, [R1+0x70] ;  /* 0x0000700001f37983 */ /* 0x0005660000300800 */
[----:B------:R-:W-:Y:S01]  /*a930*/  FADD.FTZ R3, R171, R3 ;  /* 0x00000003ab037221 */ /* 0x000fe20000010000 */
[----:B------:R2:W5:Y:S01]  /*a940*/  LDL.LU R235, [R1+0x6c] ;  /* 0x00006c0001eb7983 */ /* 0x0005620000300800 */
[----:B------:R-:W-:Y:S02]  /*a950*/  IMAD.MOV.U32 R171, RZ, RZ, R193 ;  /* 0x000000ffffab7224 */ /* 0x000fe400078e00c1 */
[C---:B------:R-:W-:Y:S04]  /*a960*/  HMMA.16816.F32.BF16 R80, R140.reuse, R150, R80 ;  /* 0x000000968c50723c */ /* 0x040fe80000041850 */
[----:B------:R-:W-:Y:S01]  /*a970*/  FADD.FTZ R133, R173, R132 ;  /* 0x00000084ad857221 */ /* 0x000fe20000010000 */
[----:B------:R-:W-:Y:S01]  /*a980*/  MOV R173, R186 ;  /* 0x000000ba00ad7202 */ /* 0x000fe20000000f00 */
[----:B------:R-:W-:Y:S02]  /*a990*/  FADD.FTZ R2, R164, R2 ;  /* 0x00000002a4027221 */ /* 0x000fe40000010000 */
[-C--:B----4-:R-:W-:Y:S04]  /*a9a0*/  HMMA.16816.F32.BF16 R84, R140, R152.reuse, R84 ;  /* 0x000000988c54723c */ /* 0x090fe80000041854 */
[----:B---3--:R-:W-:Y:S01]  /*a9b0*/  F2FP.BF16.PACK_AB R205, R182, R251 ;  /* 0x000000fbb6cd723e */ /* 0x008fe200000010ff */
[----:B------:R-:W-:Y:S01]  /*a9c0*/  FADD.FTZ R133, R170, R133 ;  /* 0x00000085aa857221 */ /* 0x000fe20000010000 */
[----:B-1----:R-:W-:Y:S01]  /*a9d0*/  F2FP.BF16.PACK_AB R210, R247, R248 ;  /* 0x000000f8f7d2723e */ /* 0x002fe200000010ff */
[----:B------:R-:W-:Y:S01]  /*a9e0*/  IMAD.MOV.U32 R170, RZ, RZ, R192 ;  /* 0x000000ffffaa7224 */ /* 0x000fe200078e00c0 */
[C---:B------:R-:W-:Y:S01]  /*a9f0*/  HMMA.16816.F32.BF16 R88, R144.reuse, R152, R88 ;  /* 0x000000989058723c */ /* 0x040fe20000041858 */
[----:B------:R-:W-:Y:S03]  /*aa00*/  LDSM.16.MT88.4 R192, [R229+0x1800] ;  /* 0x00180000e5c0783b */ /* 0x000fe60000004200 */
[----:B------:R-:W-:Y:S02]  /*aa10*/  FADD.FTZ R0, R165, R0 ;  /* 0x00000000a5007221 */ /* 0x000fe40000010000 */
[----:B------:R-:W-:Y:S01]  /*aa20*/  FADD.FTZ R132, R166, R2 ;  /* 0x00000002a6847221 */ /* 0x000fe20000010000 */
[----:B------:R-:W-:Y:S01]  /*aa30*/  MOV R166, R188 ;  /* 0x000000bc00a67202 */ /* 0x000fe20000000f00 */
[-C--:B------:R-:W-:Y:S04]  /*aa40*/  HMMA.16816.F32.BF16 R92, R144, R154.reuse, R92 ;  /* 0x0000009a905c723c */ /* 0x080fe8000004185c */
[----:B------:R-:W-:Y:S02]  /*aa50*/  IMAD.MOV.U32 R188, RZ, RZ, R185 ;  /* 0x000000ffffbc7224 */ /* 0x000fe400078e00b9 */
[----:B------:R-:W-:Y:S02]  /*aa60*/  FADD.FTZ R2, R167, R0 ;  /* 0x00000000a7027221 */ /* 0x000fe40000010000 */
[C---:B------:R-:W-:Y:S01]  /*aa70*/  HMMA.16816.F32.BF16 R96, R140.reuse, R154, R96 ;  /* 0x0000009a8c60723c */ /* 0x040fe20000041860 */
[----:B------:R-:W1:Y:S03]  /*aa80*/  LDSM.16.MT88.4 R152, [R225+0x1800] ;  /* 0x00180000e198783b */ /* 0x000e660000004200 */
[----:B------:R-:W-:Y:S02]  /*aa90*/  IMAD.MOV.U32 R167, RZ, RZ, R187 ;  /* 0x000000ffffa77224 */ /* 0x000fe400078e00bb */
[----:B------:R-:W-:Y:S01]  /*aaa0*/  FADD.FTZ R0, R175, R3 ;  /* 0x00000003af007221 */ /* 0x000fe20000010000 */
[----:B------:R-:W-:Y:S01]  /*aab0*/  MOV R175, R184 ;  /* 0x000000b800af7202 */ /* 0x000fe20000000f00 */
[-C--:B------:R-:W-:Y:S01]  /*aac0*/  HMMA.16816.F32.BF16 R100, R140, R156.reuse, R100 ;  /* 0x0000009c8c64723c */ /* 0x080fe20000041864 */
[----:B------:R-:W3:Y:S03]  /*aad0*/  LDSM.16.MT88.4 R184, [R226+0x1800] ;  /* 0x00180000e2b8783b */ /* 0x000ee60000004200 */
[----:B------:R-:W-:Y:S02]  /*aae0*/  FADD.FTZ R165, R172, R132 ;  /* 0x00000084aca57221 */ /* 0x000fe40000010000 */
[----:B------:R-:W-:Y:S01]  /*aaf0*/  FADD.FTZ R164, R174, R2 ;  /* 0x00000002aea47221 */ /* 0x000fe20000010000 */
[----:B------:R-:W-:Y:S01]  /*ab00*/  MOV R2, R189 ;  /* 0x000000bd00027202 */ /* 0x000fe20000000f00 */
[C---:B------:R-:W-:Y:S04]  /*ab10*/  HMMA.16816.F32.BF16 R104, R144.reuse, R156, R104 ;  /* 0x0000009c9068723c */ /* 0x040fe80000041868 */
[----:B------:R-:W-:Y:S02]  /*ab20*/  FADD.FTZ R3, R177, R133 ;  /* 0x00000085b1037221 */ /* 0x000fe40000010000 */
[----:B------:R-:W-:Y:S01]  /*ab30*/  FADD.FTZ R132, R176, R0 ;  /* 0x00000000b0847221 */ /* 0x000fe20000010000 */
[----:B------:R-:W-:Y:S01]  /*ab40*/  MOV R156, R202 ;  /* 0x000000ca009c7202 */ /* 0x000fe20000000f00 */
[-C--:B------:R-:W-:Y:S04]  /*ab50*/  HMMA.16816.F32.BF16 R108, R144, R158.reuse, R108 ;  /* 0x0000009e906c723c */ /* 0x080fe8000004186c */
[----:B------:R-:W-:Y:S01]  /*ab60*/  IMAD.MOV.U32 R157, RZ, RZ, R203 ;  /* 0x000000ffff9d7224 */ /* 0x000fe200078e00cb */
[----:B------:R-:W-:Y:S01]  /*ab70*/  MOV R133, R156 ;  /* 0x0000009c00857202 */ /* 0x000fe20000000f00 */
[----:B------:R-:W-:Y:S02]  /*ab80*/  IMAD.MOV.U32 R0, RZ, RZ, R190 ;  /* 0x000000ffff007224 */ /* 0x000fe400078e00be */
[C---:B------:R-:W-:Y:S07]  /*ab90*/  HMMA.16816.F32.BF16 R112, R140.reuse, R158, R112 ;  /* 0x0000009e8c70723c */ /* 0x040fee0000041870 */
[----:B------:R-:W-:Y:S01]  /*aba0*/  IMAD.MOV.U32 R159, RZ, RZ, R201 ;  /* 0x000000ffff9f7224 */ /* 0x000fe200078e00c9 */
[-C--:B------:R-:W-:Y:S04]  /*abb0*/  HMMA.16816.F32.BF16 R116, R140, R160.reuse, R116 ;  /* 0x000000a08c74723c */ /* 0x080fe80000041874 */
[----:B------:R-:W-:Y:S02]  /*abc0*/  MOV R158, R200 ;  /* 0x000000c8009e7202 */ /* 0x000fe40000000f00 */
[----:B------:R-:W4:Y:S02]  /*abd0*/  LDSM.16.MT88.4 R200, [R228+0x1800] ;  /* 0x00180000e4c8783b */ /* 0x000f240000004200 */
[C---:B------:R-:W-:Y:S08]  /*abe0*/  HMMA.16816.F32.BF16 R120, R144.reuse, R160, R120 ;  /* 0x000000a09078723c */ /* 0x040ff00000041878 */
[-C--:B------:R-:W-:Y:S08]  /*abf0*/  HMMA.16816.F32.BF16 R124, R144, R162.reuse, R124 ;  /* 0x000000a2907c723c */ /* 0x080ff0000004187c */
[----:B------:R-:W-:Y:S08]  /*ac00*/  HMMA.16816.F32.BF16 R128, R140, R162, R128 ;  /* 0x000000a28c80723c */ /* 0x000ff00000041880 */
[-C--:B-1----:R-:W-:Y:S01]  /*ac10*/  HMMA.16816.F32.BF16 R140, R204, R152.reuse, R4 ;  /* 0x00000098cc8c723c */ /* 0x082fe20000041804 */
[----:B------:R-:W1:Y:S07]  /*ac20*/  LDSM.16.MT88.4 R4, [R228+0x3800] ;  /* 0x00380000e404783b */ /* 0x000e6e0000004200 */
[C---:B------:R-:W-:Y:S07]  /*ac30*/  HMMA.16816.F32.BF16 R144, R208.reuse, R152, R8 ;  /* 0x00000098d090723c */ /* 0x040fee0000041808 */
[----:B------:R-:W-:Y:S01]  /*ac40*/  IMAD.MOV.U32 R9, RZ, RZ, R159 ;  /* 0x000000ffff097224 */ /* 0x000fe200078e009f */
[-C--:B------:R-:W-:Y:S04]  /*ac50*/  HMMA.16816.F32.BF16 R148, R208, R154.reuse, R12 ;  /* 0x0000009ad094723c */ /* 0x080fe8000004180c */
[----:B------:R-:W-:Y:S01]  /*ac60*/  IMAD.MOV.U32 R10, RZ, RZ, R157 ;  /* 0x000000ffff0a7224 */ /* 0x000fe200078e009d */
[----:B------:R-:W-:Y:S02]  /*ac70*/  MOV R11, R199 ;  /* 0x000000c7000b7202 */ /* 0x000fe40000000f00 */
[----:B------:R-:W-:Y:S01]  /*ac80*/  IMAD.MOV.U32 R15, RZ, RZ, R198 ;  /* 0x000000ffff0f7224 */ /* 0x000fe200078e00c6 */
[C---:B------:R-:W-:Y:S04]  /*ac90*/  HMMA.16816.F32.BF16 R160, R204.reuse, R154, R16 ;  /* 0x0000009acca0723c */ /* 0x040fe80000041810 */
[----:B------:R-:W-:Y:S01]  /*aca0*/  MOV R8, R191 ;  /* 0x000000bf00087202 */ /* 0x000fe20000000f00 */
[----:B------:R-:W-:Y:S01]  /*acb0*/  IMAD.MOV.U32 R12, RZ, RZ, R179 ;  /* 0x000000ffff0c7224 */ /* 0x000fe200078e00b3 */
[----:B------:R-:W-:Y:S01]  /*acc0*/  MOV R14, R197 ;  /* 0x000000c5000e7202 */ /* 0x000fe20000000f00 */
[----:B------:R-:W-:Y:S01]  /*acd0*/  IMAD.MOV.U32 R16, RZ, RZ, R173 ;  /* 0x000000ffff107224 */ /* 0x000fe200078e00ad */
[----:B------:R-:W-:Y:S01]  /*ace0*/  MOV R17, R175 ;  /* 0x000000af00117202 */ /* 0x000fe20000000f00 */
[----:B------:R-:W-:Y:S01]  /*acf0*/  IMAD.MOV.U32 R18, RZ, RZ, R183 ;  /* 0x000000ffff127224 */ /* 0x000fe200078e00b7 */
[-C--:B---3--:R-:W-:Y:S03]  /*ad00*/  HMMA.16816.F32.BF16 R172, R204, R184.reuse, R20 ;  /* 0x000000b8ccac723c */ /* 0x088fe60000041814 */
[----:B------:R-:W-:Y:S01]  /*ad10*/  MOV R13, R178 ;  /* 0x000000b2000d7202 */ /* 0x000fe20000000f00 */
[----:B------:R-:W-:Y:S01]  /*ad20*/  FADD.FTZ R8, R8, R132 ;  /* 0x0000008408087221 */ /* 0x000fe20000010000 */
[----:B------:R-:W-:Y:S02]  /*ad30*/  MOV R19, R182 ;  /* 0x000000b600137202 */ /* 0x000fe40000000f00 */
[----:B------:R-:W-:Y:S01]  /*ad40*/  MOV R23, R170 ;  /* 0x000000aa00177202 */ /* 0x000fe20000000f00 */
[C---:B------:R-:W-:Y:S04]  /*ad50*/  HMMA.16816.F32.BF16 R152, R208.reuse, R184, R24 ;  /* 0x000000b8d098723c */ /* 0x040fe80000041818 */
[----:B------:R-:W-:Y:S01]  /*ad60*/  IMAD.MOV.U32 R22, RZ, RZ, R167 ;  /* 0x000000ffff167224 */ /* 0x000fe200078e00a7 */
[----:B------:R-:W-:Y:S01]  /*ad70*/  MOV R21, R166 ;  /* 0x000000a600157202 */ /* 0x000fe20000000f00 */
[----:B------:R-:W-:Y:S01]  /*ad80*/  IMAD.MOV.U32 R20, RZ, RZ, R171 ;  /* 0x000000ffff147224 */ /* 0x000fe200078e00ab */
[----:B------:R-:W-:Y:S01]  /*ad90*/  MOV R25, R158 ;  /* 0x0000009e00197202 */ /* 0x000fe20000000f00 */
[----:B------:R-:W-:Y:S01]  /*ada0*/  IMAD.MOV.U32 R26, RZ, RZ, R168 ;  /* 0x000000ffff1a7224 */ /* 0x000fe200078e00a8 */
[-C--:B------:R-:W-:Y:S03]  /*adb0*/  HMMA.16816.F32.BF16 R156, R208, R186.reuse, R28 ;  /* 0x000000bad09c723c */ /* 0x080fe6000004181c */
[----:B------:R-:W-:Y:S01]  /*adc0*/  MOV R27, R169 ;  /* 0x000000a9001b7202 */ /* 0x000fe20000000f00 */
[----:B------:R-:W-:Y:S01]  /*add0*/  FADD.FTZ R11, R11, R8 ;  /* 0x000000080b0b7221 */ /* 0x000fe20000010000 */
[----:B------:R-:W-:Y:S01]  /*ade0*/  MOV R132, R137 ;  /* 0x0000008900847202 */ /* 0x000fe20000000f00 */
[----:B------:R-:W-:Y:S01]  /*adf0*/  IMAD.MOV.U32 R24, RZ, RZ, R196 ;  /* 0x000000ffff187224 */ /* 0x000fe200078e00c4 */
[----:B------:R-:W-:Y:S01]  /*ae00*/  MOV R30, R180 ;  /* 0x000000b4001e7202 */ /* 0x000fe20000000f00 */
[C---:B------:R-:W-:Y:S01]  /*ae10*/  HMMA.16816.F32.BF16 R184, R204.reuse, R186, R32 ;  /* 0x000000baccb8723c */ /* 0x040fe20000041820 */
[----:B------:R-:W3:Y:S03]  /*ae20*/  LDL R34, [R1+0x38] ;  /* 0x0000380001227983 */ /* 0x000ee60000100800 */
[----:B------:R-:W-:Y:S01]  /*ae30*/  IMAD.MOV.U32 R28, RZ, RZ, R165 ;  /* 0x000000ffff1c7224 */ /* 0x000fe200078e00a5 */
[----:B------:R-:W-:Y:S01]  /*ae40*/  MOV R29, R164 ;  /* 0x000000a4001d7202 */ /* 0x000fe20000000f00 */
[----:B------:R-:W-:Y:S02]  /*ae50*/  FADD.FTZ R3, R30, R3 ;  /* 0x000000031e037221 */ /* 0x000fe40000010000 */
[----:B------:R-:W-:Y:S02]  /*ae60*/  IMAD.MOV.U32 R35, RZ, RZ, R188 ;  /* 0x000000ffff237224 */ /* 0x000fe400078e00bc */
[-C--:B------:R-:W-:Y:S03]  /*ae70*/  HMMA.16816.F32.BF16 R188, R204, R192.reuse, R36 ;  /* 0x000000c0ccbc723c */ /* 0x080fe60000041824 */
[----:B------:R-:W-:Y:S02]  /*ae80*/  FADD.FTZ R10, R10, R3 ;  /* 0x000000030a0a7221 */ /* 0x000fe40000010000 */
[----:B------:R-:W-:Y:S02]  /*ae90*/  FADD.FTZ R3, R26, R11 ;  /* 0x0000000b1a037221 */ /* 0x000fe40000010000 */
[----:B------:R-:W-:Y:S01]  /*aea0*/  IMAD.MOV.U32 R31, RZ, RZ, R181 ;  /* 0x000000ffff1f7224 */ /* 0x000fe200078e00b5 */
        /* <DEDUP_REMOVED lines=9> */
[-C--:B----4-:R-:W-:Y:S04]  /*af40*/  HMMA.16816.F32.BF16 R196, R204, R200.reuse, R52 ;  /* 0x000000c8ccc4723c */ /* 0x090fe80000041834 */
        /* <DEDUP_REMOVED lines=22> */
[----:B------:R-:W-:Y:S01]  /*b0b0*/  MOV R222, R133 ;  /* 0x0000008500de7202 */ /* 0x000fe20000000f00 */
        /* <DEDUP_REMOVED lines=22> */
[----:B------:R-:W-:Y:S02]  /*b220*/  FADD.FTZ R2, R138, R0 ;  /* 0x000000008a027221 */ /* 0x000fe40000010000 */
[----:B------:R-:W-:Y:S01]  /*b230*/  IMAD.MOV.U32 R0, RZ, RZ, R133 ;  /* 0x000000ffff007224 */ /* 0x000fe200078e0085 */
[----:B------:R2:W-:Y:S01]  /*b240*/  STL [R1+0x10], R3 ;  /* 0x0000100301007387 */ /* 0x0005e20000100800 */
[----:B------:R-:W-:Y:S02]  /*b250*/  IMAD.MOV.U32 R133, RZ, RZ, R136 ;  /* 0x000000ffff857224 */ /* 0x000fe400078e0088 */
[----:B------:R-:W-:Y:S01]  /*b260*/  IMAD.MOV.U32 R138, RZ, RZ, R135 ;  /* 0x000000ffff8a7224 */ /* 0x000fe200078e0087 */
[----:B------:R2:W-:Y:S04]  /*b270*/  STL [R1+0x14], R2 ;  /* 0x0000140201007387 */ /* 0x0005e80000100800 */
[----:B------:R2:W-:Y:S01]  /*b280*/  STL [R1], R0 ;  /* 0x0000000001007387 */ /* 0x0005e20000100800 */
[----:B---3--:R-:W-:Y:S11]  /*b290*/  ISETP.GT.AND P0, PT, R35, R34, PT ;  /* 0x000000222300720c */ /* 0x008ff60003f04270 */
[----:B------:R-:W-:Y:S02]  /*b2a0*/  @!UPT UIADD3 URZ, URZ, URZ, URZ ;  /* 0x0000003f3f3ff290 */ /* 0x000fe4000fffe03f */
[----:B--2---:R-:W-:-:S05]  /*b2b0*/  @P0 BRA `(.L_x_2295) ;  /* 0xffffb3e000000947 */ /* 0x004fca000383ffff */
.L_x_2294:
[----:B-1----:R-:W2:Y:S02]  /*b2c0*/  LDL R0, [R1+0x18] ;  /* 0x0000180001007983 */ /* 0x002ea40000100800 */
[----:B--2---:R-:W-:-:S13]  /*b2d0*/  ISETP.GE.AND P0, PT, R222, R0, PT ;  /* 0x00000000de00720c */ /* 0x004fda0003f06270 */
[----:B------:R-:W-:Y:S05]  /*b2e0*/  @!P0 BRA `(.L_x_2296) ;  /* 0x000041a000008947 */ /* 0x000fea0003800000 */
[----:B------:R-:W-:Y:S01]  /*b2f0*/  IMAD.MOV.U32 R132, RZ, RZ, R136 ;  /* 0x000000ffff847224 */ /* 0x000fe200078e0088 */
[----:B------:R-:W-:Y:S01]  /*b300*/  MOV R139, R134 ;  /* 0x00000086008b7202 */ /* 0x000fe20000000f00 */
[----:B------:R-:W-:Y:S01]  /*b310*/  IMAD.MOV.U32 R3, RZ, RZ, R137 ;  /* 0x000000ffff037224 */ /* 0x000fe200078e0089 */
[----:B------:R-:W-:Y:S02]  /*b320*/  MOV R138, R135 ;  /* 0x00000087008a7202 */ /* 0x000fe40000000f00 */
.L_x_2297:
        /* <DEDUP_REMOVED lines=17> */
[----:B------:R-:W4:Y:S04]  /*b440*/  LDL R136, [R1+0x34] ;  /* 0x0000340001887983 */ /* 0x000f280000100800 */
[----:B------:R-:W3:Y:S08]  /*b450*/  LDSM.16.M88.4 R48, [R224+0x1000] ;  /* 0x00100000e030783b */ /* 0x000ef00000000200 */
[----:B------:R-:W3:Y:S01]  /*b460*/  LDSM.16.M88.4 R204, [R224+0x1800] ;  /* 0x00180000e0cc783b */ /* 0x000ee20000000200 */
[-C--:B-1----:R-:W-:Y:S07]  /*b470*/  HMMA.16816.F32.BF16 R4, R64, R16.reuse, RZ ;  /* 0x000000104004723c */ /* 0x082fee00000418ff */
[----:B------:R-:W4:Y:S01]  /*b480*/  LDL.64 R216, [R1+0x28] ;  /* 0x0000280001d87983 */ /* 0x000f220000100a00 */
[C---:B--2---:R-:W-:Y:S05]  /*b490*/  HMMA.16816.F32.BF16 R8, R60.reuse, R16, RZ ;  /* 0x000000103c08723c */ /* 0x044fea00000418ff */
[----:B------:R-:W-:Y:S03]  /*b4a0*/  LDSM.16.M88.4 R208, [R233] ;  /* 0x00000000e9d0783b */ /* 0x000fe60000000200 */
[-C--:B------:R-:W-:Y:S05]  /*b4b0*/  HMMA.16816.F32.BF16 R12, R60, R18.reuse, RZ ;  /* 0x000000123c0c723c */ /* 0x080fea00000418ff */
[----:B------:R-:W1:Y:S03]  /*b4c0*/  LDSM.16.M88.4 R212, [R235] ;  /* 0x00000000ebd4783b */ /* 0x000e660000000200 */
[C---:B------:R-:W-:Y:S05]  /*b4d0*/  HMMA.16816.F32.BF16 R16, R64.reuse, R18, RZ ;  /* 0x000000124010723c */ /* 0x040fea00000418ff */
[----:B------:R2:W-:Y:S04]  /*b4e0*/  STL [R1+0x74], R129 ;  /* 0x0000748101007387 */ /* 0x0005e80000100800 */
[----:B------:R-:W-:Y:S01]  /*b4f0*/  STL [R1+0x70], R130 ;  /* 0x0000708201007387 */ /* 0x000fe20000100800 */
[-C--:B---3--:R-:W-:Y:S03]  /*b500*/  HMMA.16816.F32.BF16 R20, R64, R32.reuse, RZ ;  /* 0x000000204014723c */ /* 0x088fe600000418ff */
[----:B------:R3:W-:Y:S05]  /*b510*/  STL [R1+0x6c], R131 ;  /* 0x00006c8301007387 */ /* 0x0007ea0000100800 */
[C---:B------:R-:W-:Y:S08]  /*b520*/  HMMA.16816.F32.BF16 R24, R60.reuse, R32, RZ ;  /* 0x000000203c18723c */ /* 0x040ff000000418ff */
[-C--:B------:R-:W-:Y:S01]  /*b530*/  HMMA.16816.F32.BF16 R28, R60, R34.reuse, RZ ;  /* 0x000000223c1c723c */ /* 0x080fe200000418ff */
[----:B--2---:R-:W2:Y:S07]  /*b540*/  LDL R129, [R1+0x18] ;  /* 0x0000180001817983 */ /* 0x004eae0000100800 */
[C---:B------:R-:W-:Y:S01]  /*b550*/  HMMA.16816.F32.BF16 R32, R64.reuse, R34, RZ ;  /* 0x000000224020723c */ /* 0x040fe200000418ff */
[----:B---3--:R-:W3:Y:S07]  /*b560*/  LDL.64 R130, [R1+0x20] ;  /* 0x0000200001827983 */ /* 0x008eee0000100a00 */
        /* <DEDUP_REMOVED lines=21> */
[-C--:B------:R-:W-:Y:S04]  /*b6c0*/  HMMA.16816.F32.BF16 R44, R204, R214.reuse, R44 ;  /* 0x000000d6cc2c723c */ /* 0x080fe8000004182c */
[C---:B----4-:R-:W-:Y:S04]  /*b6d0*/  IADD3 R2, P1, R0.reuse, R216, RZ ;  /* 0x000000d800027210 */ /* 0x050fe80007f3e0ff */
[C---:B------:R-:W-:Y:S01]  /*b6e0*/  HMMA.16816.F32.BF16 R48, R208.reuse, R214, R48 ;  /* 0x000000d6d030723c */ /* 0x040fe20000041830 */
[----:B------:R-:W1:Y:S03]  /*b6f0*/  LDSM.16.M88.4 R212, [R241] ;  /* 0x00000000f1d4783b */ /* 0x000e660000000200 */
[C---:B------:R-:W-:Y:S02]  /*b700*/  IADD3.X R134, R133.reuse, R136, RZ, P1, !PT ;  /* 0x0000008885867210 */ /* 0x040fe40000ffe4ff */
[----:B------:R-:W-:Y:S06]  /*b710*/  IADD3 R0, P2, P1, R0, 0x40, R216 ;  /* 0x0000004000007810 */ /* 0x000fec000795e0d8 */
[----:B------:R-:W-:Y:S01]  /*b720*/  IADD3.X R133, R133, RZ, R136, P2, P1 ;  /* 0x000000ff85857210 */ /* 0x000fe200017e2488 */
        /* <DEDUP_REMOVED lines=20> */
[----:B------:R-:W-:Y:S02]  /*b870*/  IADD3.X R135, R137, R2, RZ, P0, !PT ;  /* 0x0000000289877210 */ /* 0x000fe400007fe4ff */
[C---:B--2---:R-:W-:Y:S03]  /*b880*/  ISETP.GT.AND P0, PT, R222.reuse, R129, PT ;  /* 0x00000081de00720c */ /* 0x044fe60003f04270 */
[----:B------:R-:W2:Y:S01]  /*b890*/  LDL R129, [R1+0x30] ;  /* 0x0000300001817983 */ /* 0x000ea20000100800 */
[----:B------:R-:W-:Y:S01]  /*b8a0*/  IMAD.X R205, R135, 0x1, R2, P1 ;  /* 0x0000000187cd7824 */ /* 0x000fe200008e0602 */
[----:B------:R-:W-:Y:S02]  /*b8b0*/  IADD3 R222, R222, -0x1, RZ ;  /* 0xffffffffdede7810 */ /* 0x000fe40007ffe0ff */
        /* <DEDUP_REMOVED lines=25> */
[-C--:B------:R-:W-:Y:S01]  /*ba50*/  HMMA.16816.F32.BF16 R60, R212, R210.reuse, R60 ;  /* 0x000000d2d43c723c */ /* 0x080fe2000004183c */
[----:B------:R-:W-:Y:S07]  /*ba60*/  LDSM.16.M88.4 R212, [R234+0x2000] ;  /* 0x00200000ead4783b */ /* 0x000fee0000000200 */
[----:B------:R-:W-:Y:S01]  /*ba70*/  HMMA.16816.F32.BF16 R64, R204, R210, R64 ;  /* 0x000000d2cc40723c */ /* 0x000fe20000041840 */
[----:B------:R-:W-:Y:S08]  /*ba80*/  LDSM.16.M88.4 R204, [R234] ;  /* 0x00000000eacc783b */ /* 0x000ff00000000200 */
[----:B------:R-:W4:Y:S02]  /*ba90*/  LDSM.16.M88.4 R208, [R227] ;  /* 0x00000000e3d0783b */ /* 0x000f240000000200 */
        /* <DEDUP_REMOVED lines=20> */
[----:B------:R-:W-:Y:S08]  /*bbe0*/  LDSM.16.M88.4 R204, [R231+0x4000] ;  /* 0x00400000e7cc783b */ /* 0x000ff00000000200 */
[----:B------:R-:W4:Y:S02]  /*bbf0*/  LDSM.16.M88.4 R208, [R224+0x2000] ;  /* 0x00200000e0d0783b */ /* 0x000f240000000200 */
        /* <DEDUP_REMOVED lines=21> */
[----:B------:R-:W4:Y:S02]  /*bd50*/  LDSM.16.M88.4 R208, [R240] ;  /* 0x00000000f0d0783b */ /* 0x000f240000000200 */
[-C--:B----4-:R-:W-:Y:S08]  /*bd60*/  HMMA.16816.F32.BF16 R4, R204, R208.reuse, R4 ;  /* 0x000000d0cc04723c */ /* 0x090ff00000041804 */
[C---:B------:R-:W-:Y:S08]  /*bd70*/  HMMA.16816.F32.BF16 R8, R212.reuse, R208, R8 ;  /* 0x000000d0d408723c */ /* 0x040ff00000041808 */
[-C--:B------:R-:W-:Y:S08]  /*bd80*/  HMMA.16816.F32.BF16 R12, R212, R210.reuse, R12 ;  /* 0x000000d2d40c723c */ /* 0x080ff0000004180c */
[C---:B------:R-:W-:Y:S01]  /*bd90*/  HMMA.16816.F32.BF16 R16, R204.reuse, R210, R16 ;  /* 0x000000d2cc10723c */ /* 0x040fe20000041810 */
[----:B------:R-:W4:Y:S07]  /*bda0*/  LDSM.16.M88.4 R208, [R239] ;  /* 0x00000000efd0783b */ /* 0x000f2e0000000200 */
        /* <DEDUP_REMOVED lines=43> */
[----:B------:R-:W4:Y:S03]  /*c060*/  LDSM.16.M88.4 R208, [R227+0x2800] ;  /* 0x00280000e3d0783b */ /* 0x000f260000000200 */
[----:B------:R-:W-:Y:S02]  /*c070*/  FMNMX.FTZ R0, R4, R3, !PT ;  /* 0x0000000304007209 */ /* 0x000fe40007810000 */
[----:B------:R-:W-:Y:S02]  /*c080*/  FMNMX.FTZ R2, R6, R132, !PT ;  /* 0x0000008406027209 */ /* 0x000fe40007810000 */
[----:B-1----:R-:W-:Y:S04]  /*c090*/  FMNMX.FTZ R134, R10, R139, !PT ;  /* 0x0000008b0a867209 */ /* 0x002fe80007810000 */
        /* <DEDUP_REMOVED lines=13> */
[-C--:B----4-:R-:W-:Y:S08]  /*c170*/  HMMA.16816.F32.BF16 R20, R204, R208.reuse, R20 ;  /* 0x000000d0cc14723c */ /* 0x090ff00000041814 */
[C---:B------:R-:W-:Y:S08]  /*c180*/  HMMA.16816.F32.BF16 R24, R212.reuse, R208, R24 ;  /* 0x000000d0d418723c */ /* 0x040ff00000041818 */
[-C--:B------:R-:W-:Y:S08]  /*c190*/  HMMA.16816.F32.BF16 R28, R212, R210.reuse, R28 ;  /* 0x000000d2d41c723c */ /* 0x080ff0000004181c */
[C---:B------:R-:W-:Y:S01]  /*c1a0*/  HMMA.16816.F32.BF16 R32, R204.reuse, R210, R32 ;  /* 0x000000d2cc20723c */ /* 0x040fe20000041820 */
[----:B------:R-:W1:Y:S03]  /*c1b0*/  LDSM.16.M88.4 R208, [R227+0x3000] ;  /* 0x00300000e3d0783b */ /* 0x000e660000000200 */
        /* <DEDUP_REMOVED lines=15> */
[-C--:B-1----:R-:W-:Y:S08]  /*c2b0*/  HMMA.16816.F32.BF16 R36, R204, R208.reuse, R36 ;  /* 0x000000d0cc24723c */ /* 0x082ff00000041824 */
[C---:B------:R-:W-:Y:S08]  /*c2c0*/  HMMA.16816.F32.BF16 R40, R212.reuse, R208, R40 ;  /* 0x000000d0d428723c */ /* 0x040ff00000041828 */
[-C--:B------:R-:W-:Y:S08]  /*c2d0*/  HMMA.16816.F32.BF16 R44, R212, R210.reuse, R44 ;  /* 0x000000d2d42c723c */ /* 0x080ff0000004182c */
[C---:B------:R-:W-:Y:S01]  /*c2e0*/  HMMA.16816.F32.BF16 R48, R204.reuse, R210, R48 ;  /* 0x000000d2cc30723c */ /* 0x040fe20000041830 */
[----:B------:R-:W1:Y:S01]  /*c2f0*/  LDSM.16.M88.4 R208, [R227+0x3800] ;  /* 0x00380000e3d0783b */ /* 0x000e620000000200 */
[----:B------:R-:W-:Y:S04]  /*c300*/  DEPBAR.LE SB0, 0x0 ;  /* 0x000080000000791a */ /* 0x000fe80000000000 */
[----:B------:R-:W-:Y:S02]  /*c310*/  FMNMX.FTZ R0, R36, R0, !PT ;  /* 0x0000000024007209 */ /* 0x000fe40007810000 */
[----:B------:R-:W-:Y:S01]  /*c320*/  FMNMX.FTZ R2, R38, R2, !PT ;  /* 0x0000000226027209 */ /* 0x000fe20007810000 */
[----:B------:R-:W-:Y:S03]  /*c330*/  BAR.SYNC.DEFER_BLOCKING 0x0 ;  /* 0x0000000000007b1d */ /* 0x000fe60000010000 */
[----:B------:R-:W-:Y:S02]  /*c340*/  FMNMX.FTZ R2, R39, R2, !PT ;  /* 0x0000000227027209 */ /* 0x000fe40007810000 */
[----:B------:R-:W-:Y:S02]  /*c350*/  FMNMX.FTZ R0, R37, R0, !PT ;  /* 0x0000000025007209 */ /* 0x000fe40007810000 */
[----:B------:R-:W-:Y:S04]  /*c360*/  FMNMX.FTZ R133, R40, R133, !PT ;  /* 0x0000008528857209 */ /* 0x000fe80007810000 */
[----:B------:R-:W-:Y:S04]  /*c370*/  FMNMX.FTZ R133, R41, R133, !PT ;  /* 0x0000008529857209 */ /* 0x000fe80007810000 */
        /* <DEDUP_REMOVED lines=9> */
[----:B------:R-:W-:Y:S04]  /*c410*/  HMMA.16816.F32.BF16 R64, R204, R210, R64 ;  /* 0x000000d2cc40723c */ /* 0x000fe80000041840 */
[----:B------:R-:W-:Y:S02]  /*c420*/  FMNMX.FTZ R0, R52, R0, !PT ;  /* 0x0000000034007209 */ /* 0x000fe40007810000 */
[----:B------:R-:W-:Y:S02]  /*c430*/  FMNMX.FTZ R2, R54, R2, !PT ;  /* 0x0000000236027209 */ /* 0x000fe40007810000 */
[----:B------:R-:W-:Y:S04]  /*c440*/  FMNMX.FTZ R0, R53, R0, !PT ;  /* 0x0000000035007209 */ /* 0x000fe80007810000 */
        /* <DEDUP_REMOVED lines=8> */
[----:B------:R-:W-:Y:S01]  /*c4d0*/  FMNMX.FTZ R133, R61, R133, !PT ;  /* 0x000000853d857209 */ /* 0x000fe20007810000 */
[----:B---3--:R-:W1:Y:S08]  /*c4e0*/  SHFL.BFLY PT, R137, R0, 0x2, 0x1f ;  /* 0x0c401f0000897f89 */ /* 0x008e7000000e0000 */
[----:B------:R-:W3:Y:S08]  /*c4f0*/  SHFL.BFLY PT, R136, R2, 0x2, 0x1f ;  /* 0x0c401f0002887f89 */ /* 0x000ef000000e0000 */
[----:B------:R-:W4:Y:S01]  /*c500*/  SHFL.BFLY PT, R204, R133, 0x2, 0x1f ;  /* 0x0c401f0085cc7f89 */ /* 0x000f2200000e0000 */
[----:B-1----:R-:W-:Y:S02]  /*c510*/  FMNMX.FTZ R137, R0, R137, !PT ;  /* 0x0000008900897209 */ /* 0x002fe40007810000 */
[----:B------:R-:W-:Y:S05]  /*c520*/  FMNMX.FTZ R0, R31, R134, !PT ;  /* 0x000000861f007209 */ /* 0x000fea0007810000 */
[----:B------:R-:W1:Y:S01]  /*c530*/  SHFL.BFLY PT, R134, R137, 0x1, 0x1f ;  /* 0x0c201f0089867f89 */ /* 0x000e6200000e0000 */
[----:B------:R-:W-:Y:S02]  /*c540*/  FMNMX.FTZ R0, R42, R0, !PT ;  /* 0x000000002a007209 */ /* 0x000fe40007810000 */
[----:B---3--:R-:W-:Y:S02]  /*c550*/  FMNMX.FTZ R136, R2, R136, !PT ;  /* 0x0000008802887209 */ /* 0x008fe40007810000 */
[----:B------:R-:W-:Y:S03]  /*c560*/  FMNMX.FTZ R0, R43, R0, !PT ;  /* 0x000000002b007209 */ /* 0x000fe60007810000 */
[----:B------:R-:W3:Y:S01]  /*c570*/  SHFL.BFLY PT, R135, R136, 0x1, 0x1f ;  /* 0x0c201f0088877f89 */ /* 0x000ee200000e0000 */
[----:B------:R-:W-:Y:S02]  /*c580*/  FMNMX.FTZ R0, R46, R0, !PT ;  /* 0x000000002e007209 */ /* 0x000fe40007810000 */
[----:B----4-:R-:W-:Y:S02]  /*c590*/  FMNMX.FTZ R204, R133, R204, !PT ;  /* 0x000000cc85cc7209 */ /* 0x010fe40007810000 */
[----:B------:R-:W-:Y:S02]  /*c5a0*/  FMNMX.FTZ R0, R47, R0, !PT ;  /* 0x000000002f007209 */ /* 0x000fe40007810000 */
[----:B------:R-:W-:Y:S01]  /*c5b0*/  @P0 SHF.R.S32.HI R133, RZ, 0x1f, R222 ;  /* 0x0000001fff850819 */ /* 0x000fe200000114de */
[----:B------:R-:W4:Y:S01]  /*c5c0*/  SHFL.BFLY PT, R207, R204, 0x1, 0x1f ;  /* 0x0c201f00cccf7f89 */ /* 0x000f2200000e0000 */
[----:B------:R-:W-:Y:S03]  /*c5d0*/  FMNMX.FTZ R0, R58, R0, !PT ;  /* 0x000000003a007209 */ /* 0x000fe60007810000 */
[----:B------:R-:W-:Y:S01]  /*c5e0*/  @P0 IMAD R205, R133, c[0x0][0x1e0], RZ ;  /* 0x0000780085cd0a24 */ /* 0x000fe200078e02ff */
[----:B------:R-:W-:Y:S02]  /*c5f0*/  FMNMX.FTZ R0, R59, R0, !PT ;  /* 0x000000003b007209 */ /* 0x000fe40007810000 */
[----:B-1----:R-:W-:Y:S01]  /*c600*/  FMNMX.FTZ R137, R137, R134, !PT ;  /* 0x0000008689897209 */ /* 0x002fe20007810000 */
[----:B------:R-:W-:Y:S01]  /*c610*/  @P0 IMAD R205, R222, c[0x0][0x1e4], R205 ;  /* 0x00007900decd0a24 */ /* 0x000fe200078e02cd */
[----:B------:R-:W-:Y:S03]  /*c620*/  FMNMX.FTZ R0, R62, R0, !PT ;  /* 0x000000003e007209 */ /* 0x000fe60007810000 */
[----:B------:R-:W-:Y:S01]  /*c630*/  FMUL.FTZ R206, R137, c[0x0][0x2d0] ;  /* 0x0000b40089ce7a20 */ /* 0x000fe20000410000 */
[----:B------:R-:W-:Y:S01]  /*c640*/  FMNMX.FTZ R2, R63, R0, !PT ;  /* 0x000000003f027209 */ /* 0x000fe20007810000 */
[----:B------:R-:W-:Y:S01]  /*c650*/  FADD.FTZ R0, -R137, R3 ;  /* 0x0000000389007221 */ /* 0x000fe20000010100 */
[----:B---3--:R-:W-:Y:S01]  /*c660*/  FMNMX.FTZ R136, R136, R135, !PT ;  /* 0x0000008788887209 */ /* 0x008fe20007810000 */
[--C-:B------:R-:W-:Y:S02]  /*c670*/  FFMA.FTZ R5, R5, c[0x0][0x2d0], -R206.reuse ;  /* 0x0000b40005057a23 */ /* 0x100fe400000108ce */
[----:B------:R-:W-:Y:S01]  /*c680*/  FMUL.FTZ R0, R0, c[0x0][0x2d0] ;  /* 0x0000b40000007a20 */ /* 0x000fe20000410000 */
[----:B------:R-:W1:Y:S01]  /*c690*/  SHFL.BFLY PT, R3, R2, 0x2, 0x1f ;  /* 0x0c401f0002037f89 */ /* 0x000e6200000e0000 */
[----:B------:R-:W-:Y:S01]  /*c6a0*/  MUFU.EX2 R218, R5 ;  /* 0x0000000500da7308 */ /* 0x000fe20000000800 */
[----:B------:R-:W-:Y:S04]  /*c6b0*/  @P0 IMAD.WIDE.U32 R134, R222, c[0x0][0x1e0], RZ ;  /* 0x00007800de860a25 */ /* 0x000fe800078e00ff */
[--C-:B------:R-:W-:Y:S01]  /*c6c0*/  FFMA.FTZ R208, R4, c[0x0][0x2d0], -R206.reuse ;  /* 0x0000b40004d07a23 */ /* 0x100fe200000108ce */
[----:B------:R-:W-:Y:S01]  /*c6d0*/  @P0 IADD3 R205, R135, R205, RZ ;  /* 0x000000cd87cd0210 */ /* 0x000fe20007ffe0ff */
[--C-:B------:R-:W-:Y:S01]  /*c6e0*/  FFMA.FTZ R210, R48, c[0x0][0x2d0], -R206.reuse ;  /* 0x0000b40030d27a23 */ /* 0x100fe200000108ce */
[----:B----4-:R-:W-:Y:S01]  /*c6f0*/  FMNMX.FTZ R135, R204, R207, !PT ;  /* 0x000000cfcc877209 */ /* 0x010fe20007810000 */
[----:B------:R-:W-:Y:S01]  /*c700*/  FMUL.FTZ R204, R136, c[0x0][0x2d0] ;  /* 0x0000b40088cc7a20 */ /* 0x000fe20000410000 */
[----:B------:R3:W4:Y:S01]  /*c710*/  MUFU.EX2 R133, R0 ;  /* 0x0000000000857308 */ /* 0x0007220000000800 */
[----:B------:R-:W-:Y:S01]  /*c720*/  @P0 SHF.L.U64.HI R205, R134, 0x6, R205 ;  /* 0x0000000686cd0819 */ /* 0x000fe200000102cd */
[----:B------:R-:W-:Y:S01]  /*c730*/  FFMA.FTZ R16, R16, c[0x0][0x2d0], -R206 ;  /* 0x0000b40010107a23 */ /* 0x000fe200000108ce */
[----:B------:R-:W-:Y:S01]  /*c740*/  @P0 SHF.L.U32 R134, R134, 0x6, RZ ;  /* 0x0000000686860819 */ /* 0x000fe200000006ff */
[--C-:B------:R-:W-:Y:S02]  /*c750*/  FFMA.FTZ R7, R7, c[0x0][0x2d0], -R204.reuse ;  /* 0x0000b40007077a23 */ /* 0x100fe400000108cc */
[--C-:B------:R-:W-:Y:S02]  /*c760*/  FFMA.FTZ R207, R6, c[0x0][0x2d0], -R204.reuse ;  /* 0x0000b40006cf7a23 */ /* 0x100fe400000108cc */
[--C-:B------:R-:W-:Y:S02]  /*c770*/  FFMA.FTZ R131, R51, c[0x0][0x2d0], -R204.reuse ;  /* 0x0000b40033837a23 */ /* 0x100fe400000108cc */
[----:B------:R-:W-:Y:S01]  /*c780*/  MUFU.EX2 R216, R7 ;  /* 0x0000000700d87308 */ /* 0x000fe20000000800 */
[--C-:B------:R-:W-:Y:S02]  /*c790*/  FFMA.FTZ R18, R18, c[0x0][0x2d0], -R204.reuse ;  /* 0x0000b40012127a23 */ /* 0x100fe400000108cc */
[----:B------:R-:W-:Y:S02]  /*c7a0*/  FFMA.FTZ R19, R19, c[0x0][0x2d0], -R204 ;  /* 0x0000b40013137a23 */ /* 0x000fe400000108cc */
[--C-:B------:R-:W-:Y:S02]  /*c7b0*/  FFMA.FTZ R252, R21, c[0x0][0x2d0], -R206.reuse ;  /* 0x0000b40015fc7a23 */ /* 0x100fe400000108ce */
[--C-:B------:R-:W-:Y:S02]  /*c7c0*/  FFMA.FTZ R17, R17, c[0x0][0x2d0], -R206.reuse ;  /* 0x0000b40011117a23 */ /* 0x100fe400000108ce */
[--C-:B------:R-:W-:Y:S01]  /*c7d0*/  FFMA.FTZ R37, R37, c[0x0][0x2d0], -R206.reuse ;  /* 0x0000b40025257a23 */ /* 0x100fe200000108ce */
[----:B------:R1:W-:Y:S01]  /*c7e0*/  MUFU.EX2 R215, R18 ;  /* 0x0000001200d77308 */ /* 0x0003e20000000800 */
[--C-:B------:R-:W-:Y:S02]  /*c7f0*/  FFMA.FTZ R211, R49, c[0x0][0x2d0], -R206.reuse ;  /* 0x0000b40031d37a23 */ /* 0x100fe400000108ce */
[----:B------:R-:W-:Y:S02]  /*c800*/  FFMA.FTZ R212, R36, c[0x0][0x2d0], -R206 ;  /* 0x0000b40024d47a23 */ /* 0x000fe400000108ce */
[----:B---3--:R-:W-:Y:S02]  /*c810*/  FADD.FTZ R0, -R136, R132 ;  /* 0x0000008488007221 */ /* 0x008fe40000010100 */
[----:B------:R-:W-:Y:S02]  /*c820*/  FFMA.FTZ R35, R35, c[0x0][0x2d0], -R204 ;  /* 0x0000b40023237a23 */ /* 0x000fe400000108cc */
[----:B------:R-:W-:Y:S01]  /*c830*/  FMUL.FTZ R0, R0, c[0x0][0x2d0] ;  /* 0x0000b40000007a20 */ /* 0x000fe20000410000 */
[----:B------:R-:W-:Y:S01]  /*c840*/  MUFU.EX2 R217, R16 ;  /* 0x0000001000d97308 */ /* 0x000fe20000000800 */
[--C-:B------:R-:W-:Y:S02]  /*c850*/  FFMA.FTZ R36, R52, c[0x0][0x2d0], -R206.reuse ;  /* 0x0000b40034247a23 */ /* 0x100fe400000108ce */
[--C-:B------:R-:W-:Y:S02]  /*c860*/  FFMA.FTZ R251, R32, c[0x0][0x2d0], -R206.reuse ;  /* 0x0000b40020fb7a23 */ /* 0x100fe400000108ce */
[----:B------:R-:W-:Y:S02]  /*c870*/  FFMA.FTZ R250, R33, c[0x0][0x2d0], -R206 ;  /* 0x0000b40021fa7a23 */ /* 0x000fe400000108ce */
[--C-:B------:R-:W-:Y:S02]  /*c880*/  FFMA.FTZ R48, R34, c[0x0][0x2d0], -R204.reuse ;  /* 0x0000b40022307a23 */ /* 0x100fe400000108cc */
[--C-:B------:R-:W-:Y:S01]  /*c890*/  FFMA.FTZ R49, R54, c[0x0][0x2d0], -R204.reuse ;  /* 0x0000b40036317a23 */ /* 0x100fe200000108cc */
[----:B------:R3:W2:Y:S01]  /*c8a0*/  MUFU.EX2 R132, R0 ;  /* 0x0000000000847308 */ /* 0x0006a20000000800 */
[--C-:B------:R-:W-:Y:S01]  /*c8b0*/  FFMA.FTZ R32, R66, c[0x0][0x2d0], -R204.reuse ;  /* 0x0000b40042207a23 */ /* 0x100fe200000108cc */
[----:B------:R-:W-:Y:S01]  /*c8c0*/  MOV R66, R35 ;  /* 0x0000002300427202 */ /* 0x000fe20000000f00 */
[----:B------:R-:W-:Y:S02]  /*c8d0*/  FFMA.FTZ R55, R55, c[0x0][0x2d0], -R204 ;  /* 0x0000b40037377a23 */ /* 0x000fe400000108cc */
[----:B-1----:R-:W-:Y:S02]  /*c8e0*/  FFMA.FTZ R18, R20, c[0x0][0x2d0], -R206 ;  /* 0x0000b40014127a23 */ /* 0x002fe400000108ce */
[C---:B----4-:R-:W-:Y:S02]  /*c8f0*/  FMUL.FTZ R68, R133.reuse, R68 ;  /* 0x0000004485447220 */ /* 0x050fe40000410000 */
[C---:B------:R-:W-:Y:S01]  /*c900*/  FMUL.FTZ R69, R133.reuse, R69 ;  /* 0x0000004585457220 */ /* 0x040fe20000410000 */
[----:B------:R-:W-:Y:S01]  /*c910*/  MUFU.EX2 R208, R208 ;  /* 0x000000d000d07308 */ /* 0x000fe20000000800 */
        /* <DEDUP_REMOVED lines=8> */
[----:B---3--:R-:W-:Y:S01]  /*c9a0*/  FMNMX.FTZ R0, R2, R3, !PT ;  /* 0x0000000302007209 */ /* 0x008fe20007810000 */
[----:B--2---:R-:W-:Y:S01]  /*c9b0*/  FMUL.FTZ R70, R132, R70 ;  /* 0x0000004684467220 */ /* 0x004fe20000410000 */
[----:B------:R-:W-:Y:S01]  /*c9c0*/  @P0 IADD3 R2, P2, R134, R130, RZ ;  /* 0x0000008286020210 */ /* 0x000fe20007f5e0ff */
[C---:B------:R-:W-:Y:S02]  /*c9d0*/  FMUL.FTZ R71, R132.reuse, R71 ;  /* 0x0000004784477220 */ /* 0x040fe40000410000 */
[----:B------:R-:W-:Y:S01]  /*c9e0*/  FMUL.FTZ R82, R132, R82 ;  /* 0x0000005284527220 */ /* 0x000fe20000410000 */
[----:B------:R-:W-:Y:S01]  /*c9f0*/  @P0 LEA R4, P1, R2, c[0x0][0x1c8], 0x1 ;  /* 0x0000720002040a11 */ /* 0x000fe200078208ff */
[C---:B------:R-:W-:Y:S01]  /*ca00*/  FMUL.FTZ R83, R132.reuse, R83 ;  /* 0x0000005384537220 */ /* 0x040fe20000410000 */
[----:B------:R-:W-:Y:S01]  /*ca10*/  @P0 IADD3.X R3, R205, R129, RZ, P2, !PT ;  /* 0x00000081cd030210 */ /* 0x000fe200017fe4ff */
[----:B------:R-:W-:Y:S01]  /*ca20*/  FMUL.FTZ R86, R132, R86 ;  /* 0x0000005684567220 */ /* 0x000fe20000410000 */
[----:B------:R-:W-:Y:S01]  /*ca30*/  @P0 IADD3 R7, P3, P2, R134, 0x40, R130 ;  /* 0x0000004086070810 */ /* 0x000fe20007a7e082 */
[----:B------:R-:W-:Y:S01]  /*ca40*/  FMUL.FTZ R87, R132, R87 ;  /* 0x0000005784577220 */ /* 0x000fe20000410000 */
[----:B------:R-:W-:Y:S01]  /*ca50*/  @P0 LEA.HI.X R5, R2, c[0x0][0x1cc], R3, 0x1, P1 ;  /* 0x0000730002050a11 */ /* 0x000fe200008f0c03 */
[----:B------:R-:W-:Y:S01]  /*ca60*/  FADD.FTZ R2, -R135, R138 ;  /* 0x0000008a87027221 */ /* 0x000fe20000010100 */
[----:B------:R-:W1:Y:S01]  /*ca70*/  SHFL.BFLY PT, R3, R0, 0x1, 0x1f ;  /* 0x0c201f0000037f89 */ /* 0x000e6200000e0000 */
[----:B------:R-:W-:Y:S01]  /*ca80*/  @P0 LEA R6, P1, R7, c[0x0][0x1c8], 0x1 ;  /* 0x0000720007060a11 */ /* 0x000fe200078208ff */
[----:B------:R-:W-:Y:S01]  /*ca90*/  MUFU.EX2 R138, R19 ;  /* 0x00000013008a7308 */ /* 0x000fe20000000800 */
[----:B------:R-:W-:Y:S01]  /*caa0*/  @P0 IADD3.X R205, R205, RZ, R129, P3, P2 ;  /* 0x000000ffcdcd0210 */ /* 0x000fe20001fe4481 */
[----:B------:R-:W-:Y:S02]  /*cab0*/  FFMA.FTZ R129, R53, c[0x0][0x2d0], -R206 ;  /* 0x0000b40035817a23 */ /* 0x000fe400000108ce */
[--C-:B------:R-:W-:Y:S01]  /*cac0*/  FFMA.FTZ R53, R23, c[0x0][0x2d0], -R204.reuse ;  /* 0x0000b40017357a23 */ /* 0x100fe200000108cc */
[----:B------:R-:W-:Y:S01]  /*cad0*/  @P0 LEA.HI.X R7, R7, c[0x0][0x1cc], R205, 0x1, P1 ;  /* 0x0000730007070a11 */ /* 0x000fe200008f0ccd */
[----:B------:R2:W-:Y:S01]  /*cae0*/  @P0 LDGSTS.E.BYPASS.LTC128B.128 [R244+0x4100], [R4.64], !P6 ;  /* 0x0410000004f40fae */ /* 0x0005e2000f101d48 */
[----:B------:R-:W-:Y:S02]  /*caf0*/  FMUL.FTZ R2, R2, c[0x0][0x2d0] ;  /* 0x0000b40002027a20 */ /* 0x000fe40000410000 */
[C---:B------:R-:W-:Y:S01]  /*cb00*/  FMUL.FTZ R98, R132.reuse, R98 ;  /* 0x0000006284627220 */ /* 0x040fe20000410000 */
[----:B------:R-:W3:Y:S01]  /*cb10*/  MUFU.EX2 R130, R17 ;  /* 0x0000001100827308 */ /* 0x000ee20000000800 */
[C---:B------:R-:W-:Y:S02]  /*cb20*/  FMUL.FTZ R99, R132.reuse, R99 ;  /* 0x0000006384637220 */ /* 0x040fe40000410000 */
[C---:B------:R-:W-:Y:S01]  /*cb30*/  FMUL.FTZ R101, R133.reuse, R101 ;  /* 0x0000006585657220 */ /* 0x040fe20000410000 */
[----:B------:R4:W-:Y:S01]  /*cb40*/  @P0 LDGSTS.E.BYPASS.LTC128B.128 [R244+0x6100], [R6.64], !P5 ;  /* 0x0610000006f40fae */ /* 0x0009e2000e901d48 */
[C---:B------:R-:W-:Y:S02]  /*cb50*/  FMUL.FTZ R102, R132.reuse, R102 ;  /* 0x0000006684667220 */ /* 0x040fe40000410000 */
[----:B------:R-:W-:Y:S02]  /*cb60*/  FMUL.FTZ R103, R132, R103 ;  /* 0x0000006784677220 */ /* 0x000fe40000410000 */
[C---:B------:R-:W-:Y:S01]  /*cb70*/  FMUL.FTZ R112, R133.reuse, R112 ;  /* 0x0000007085707220 */ /* 0x040fe20000410000 */
[----:B------:R-:W-:Y:S01]  /*cb80*/  MUFU.EX2 R2, R2 ;  /* 0x0000000200027308 */ /* 0x000fe20000000800 */
[C---:B------:R-:W-:Y:S01]  /*cb90*/  FMUL.FTZ R113, R133.reuse, R113 ;  /* 0x0000007185717220 */ /* 0x040fe20000410000 */
[----:B-1----:R-:W-:Y:S01]  /*cba0*/  FMNMX.FTZ R134, R0, R3, !PT ;  /* 0x0000000300867209 */ /* 0x002fe20007810000 */
[C---:B------:R-:W-:Y:S01]  /*cbb0*/  FMUL.FTZ R114, R132.reuse, R114 ;  /* 0x0000007284727220 */ /* 0x040fe20000410000 */
[----:B------:R-:W-:Y:S01]  /*cbc0*/  @P0 MOV R0, c[0x0][0x1e0] ;  /* 0x0000780000000a02 */ /* 0x000fe20000000f00 */
[----:B------:R-:W-:Y:S02]  /*cbd0*/  FMUL.FTZ R115, R132, R115 ;  /* 0x0000007384737220 */ /* 0x000fe40000410000 */
[C---:B------:R-:W-:Y:S01]  /*cbe0*/  FMUL.FTZ R116, R133.reuse, R116 ;  /* 0x0000007485747220 */ /* 0x040fe20000410000 */
[----:B------:R-:W-:Y:S01]  /*cbf0*/  @P0 SHF.L.U64.HI R3, R0, R219, c[0x0][0x1e4] ;  /* 0x0000790000030619 */ /* 0x000fe200000102db */
[----:B------:R-:W-:Y:S01]  /*cc00*/  FFMA.FTZ R219, R22, c[0x0][0x2d0], -R204 ;  /* 0x0000b40016db7a23 */ /* 0x000fe200000108cc */
[----:B------:R-:W-:Y:S01]  /*cc10*/  @P0 SHF.L.U32 R0, R0, 0x5, RZ ;  /* 0x0000000500000819 */ /* 0x000fe200000006ff */
[C---:B------:R-:W-:Y:S02]  /*cc20*/  FMUL.FTZ R117, R133.reuse, R117 ;  /* 0x0000007585757220 */ /* 0x040fe40000410000 */
[----:B------:R-:W-:Y:S01]  /*cc30*/  FMUL.FTZ R118, R132, R118 ;  /* 0x0000007684767220 */ /* 0x000fe20000410000 */
[----:B--2---:R-:W-:Y:S01]  /*cc40*/  @P0 IADD3 R4, P1, R4, R0, RZ ;  /* 0x0000000004040210 */ /* 0x004fe20007f3e0ff */
[C---:B------:R-:W-:Y:S02]  /*cc50*/  FMUL.FTZ R119, R132.reuse, R119 ;  /* 0x0000007784777220 */ /* 0x040fe40000410000 */
[----:B------:R-:W-:Y:S01]  /*cc60*/  FMUL.FTZ R128, R133, R128 ;  /* 0x0000008085807220 */ /* 0x000fe20000410000 */
[----:B------:R-:W-:Y:S01]  /*cc70*/  @P0 IADD3.X R5, R5, R3, RZ, P1, !PT ;  /* 0x0000000305050210 */ /* 0x000fe20000ffe4ff */
[----:B----4-:R-:W-:Y:S04]  /*cc80*/  FMUL.FTZ R6, R135, c[0x0][0x2d0] ;  /* 0x0000b40087067a20 */ /* 0x010fe80000410000 */
[----:B------:R1:W-:Y:S01]  /*cc90*/  @P0 LDGSTS.E.BYPASS.LTC128B.128 [R244+0x4900], [R4.64], !P6 ;  /* 0x0490000004f40fae */ /* 0x0003e2000f101d48 */
[----:B------:R-:W-:Y:S02]  /*cca0*/  FMUL.FTZ R7, R132, R143 ;  /* 0x0000008f84077220 */ /* 0x000fe40000410000 */
[--C-:B------:R-:W-:Y:S02]  /*ccb0*/  FFMA.FTZ R13, R13, c[0x0][0x2d0], -R6.reuse ;  /* 0x0000b4000d0d7a23 */ /* 0x100fe40000010806 */
[--C-:B------:R-:W-:Y:S02]  /*ccc0*/  FFMA.FTZ R12, R12, c[0x0][0x2d0], -R6.reuse ;  /* 0x0000b4000c0c7a23 */ /* 0x100fe40000010806 */
[----:B------:R-:W2:Y:S01]  /*ccd0*/  MUFU.EX2 R209, R13 ;  /* 0x0000000d00d17308 */ /* 0x000ea20000000800 */
[----:B------:R1:W-:Y:S01]  /*cce0*/  @P0 LDGSTS.E.BYPASS.LTC128B.128 [R244+0x6900], [R4.64+0x80], !P5 ;  /* 0x0690008004f40fae */ /* 0x0003e2000e901d48 */
[--C-:B------:R-:W-:Y:S02]  /*ccf0*/  FFMA.FTZ R249, R24, c[0x0][0x2d0], -R6.reuse ;  /* 0x0000b40018f97a23 */ /* 0x100fe40000010806 */
[--C-:B------:R-:W-:Y:S02]  /*cd00*/  FFMA.FTZ R9, R9, c[0x0][0x2d0], -R6.reuse ;  /* 0x0000b40009097a23 */ /* 0x100fe40000010806 */
[----:B------:R-:W-:Y:S02]  /*cd10*/  FFMA.FTZ R16, R8, c[0x0][0x2d0], -R6 ;  /* 0x0000b40008107a23 */ /* 0x000fe40000010806 */
[--C-:B------:R-:W-:Y:S02]  /*cd20*/  FFMA.FTZ R8, R64, c[0x0][0x2d0], -R206.reuse ;  /* 0x0000b40040087a23 */ /* 0x100fe400000108ce */
[----:B------:R4:W-:Y:S01]  /*cd30*/  MUFU.EX2 R214, R12 ;  /* 0x0000000c00d67308 */ /* 0x0009e20000000800 */
[----:B------:R-:W-:Y:S01]  /*cd40*/  FFMA.FTZ R206, R65, c[0x0][0x2d0], -R206 ;  /* 0x0000b40041ce7a23 */ /* 0x000fe200000108ce */
[----:B---3--:R-:W-:Y:S01]  /*cd50*/  MOV R65, R130 ;  /* 0x0000008200417202 */ /* 0x008fe20000000f00 */
[--C-:B------:R-:W-:Y:S02]  /*cd60*/  FFMA.FTZ R19, R28, c[0x0][0x2d0], -R6.reuse ;  /* 0x0000b4001c137a23 */ /* 0x100fe40000010806 */
[--C-:B------:R-:W-:Y:S02]  /*cd70*/  FFMA.FTZ R17, R29, c[0x0][0x2d0], -R6.reuse ;  /* 0x0000b4001d117a23 */ /* 0x100fe40000010806 */
[--C-:B------:R-:W-:Y:S02]  /*cd80*/  FFMA.FTZ R52, R57, c[0x0][0x2d0], -R6.reuse ;  /* 0x0000b40039347a23 */ /* 0x100fe40000010806 */
[--C-:B------:R-:W-:Y:S01]  /*cd90*/  FFMA.FTZ R130, R60, c[0x0][0x2d0], -R6.reuse ;  /* 0x0000b4003c827a23 */ /* 0x100fe20000010806 */
[----:B------:R3:W-:Y:S01]  /*cda0*/  MUFU.EX2 R213, R9 ;  /* 0x0000000900d57308 */ /* 0x0007e20000000800 */
[--C-:B------:R-:W-:Y:S02]  /*cdb0*/  FFMA.FTZ R33, R45, c[0x0][0x2d0], -R6.reuse ;  /* 0x0000b4002d217a23 */ /* 0x100fe40000010806 */
[--C-:B------:R-:W-:Y:S01]  /*cdc0*/  FFMA.FTZ R220, R25, c[0x0][0x2d0], -R6.reuse ;  /* 0x0000b40019dc7a23 */ /* 0x100fe20000010806 */
[----:B--2---:R-:W-:Y:S01]  /*cdd0*/  MOV R51, R209 ;  /* 0x000000d100337202 */ /* 0x004fe20000000f00 */
[--C-:B------:R-:W-:Y:S01]  /*cde0*/  FFMA.FTZ R34, R40, c[0x0][0x2d0], -R6.reuse ;  /* 0x0000b40028227a23 */ /* 0x100fe20000010806 */
[----:B------:R-:W-:Y:S01]  /*cdf0*/  MOV R13, R37 ;  /* 0x00000025000d7202 */ /* 0x000fe20000000f00 */
[--C-:B------:R-:W-:Y:S01]  /*ce00*/  FFMA.FTZ R37, R44, c[0x0][0x2d0], -R6.reuse ;  /* 0x0000b4002c257a23 */ /* 0x100fe20000010806 */
[----:B-1----:R-:W-:Y:S01]  /*ce10*/  @P0 IADD3 R4, P1, R4, R0, RZ ;  /* 0x0000000004040210 */ /* 0x002fe20007f3e0ff */
[--C-:B------:R-:W-:Y:S01]  /*ce20*/  FFMA.FTZ R35, R41, c[0x0][0x2d0], -R6.reuse ;  /* 0x0000b40029237a23 */ /* 0x100fe20000010806 */
[----:B------:R-:W1:Y:S01]  /*ce30*/  MUFU.EX2 R16, R16 ;  /* 0x0000001000107308 */ /* 0x000e620000000800 */
[----:B------:R-:W-:Y:S01]  /*ce40*/  FFMA.FTZ R64, R61, c[0x0][0x2d0], -R6 ;  /* 0x0000b4003d407a23 */ /* 0x000fe20000010806 */
[----:B------:R-:W-:Y:S01]  /*ce50*/  @P0 IADD3.X R5, R5, R3, RZ, P1, !PT ;  /* 0x0000000305050210 */ /* 0x000fe20000ffe4ff */
[----:B------:R-:W-:Y:S02]  /*ce60*/  FMUL.FTZ R28, R2, R156 ;  /* 0x0000009c021c7220 */ /* 0x000fe40000410000 */
[--C-:B----4-:R-:W-:Y:S01]  /*ce70*/  FFMA.FTZ R12, R38, c[0x0][0x2d0], -R204.reuse ;  /* 0x0000b400260c7a23 */ /* 0x110fe200000108cc */
[----:B------:R-:W-:Y:S01]  /*ce80*/  MOV R38, R210 ;  /* 0x000000d200267202 */ /* 0x000fe20000000f00 */
[----:B------:R2:W-:Y:S01]  /*ce90*/  @P0 LDGSTS.E.BYPASS.LTC128B.128 [R244+0x5100], [R4.64], !P6 ;  /* 0x0510000004f40fae */ /* 0x0005e2000f101d48 */
[C---:B------:R-:W-:Y:S02]  /*cea0*/  FMUL.FTZ R29, R2.reuse, R157 ;  /* 0x0000009d021d7220 */ /* 0x040fe40000410000 */
[C---:B------:R-:W-:Y:S02]  /*ceb0*/  FMUL.FTZ R60, R2.reuse, R180 ;  /* 0x000000b4023c7220 */ /* 0x040fe40000410000 */
[C---:B------:R-:W-:Y:S01]  /*cec0*/  FMUL.FTZ R61, R2.reuse, R181 ;  /* 0x000000b5023d7220 */ /* 0x040fe20000410000 */
[----:B------:R-:W-:Y:S01]  /*ced0*/  MOV R181, R37 ;  /* 0x0000002500b57202 */ /* 0x000fe20000000f00 */
[--C-:B---3--:R-:W-:Y:S01]  /*cee0*/  FFMA.FTZ R9, R39, c[0x0][0x2d0], -R204.reuse ;  /* 0x0000b40027097a23 */ /* 0x108fe200000108cc */
[----:B------:R2:W-:Y:S01]  /*cef0*/  @P0 LDGSTS.E.BYPASS.LTC128B.128 [R244+0x7100], [R4.64+0x80], !P5 ;  /* 0x0710008004f40fae */ /* 0x0005e2000e901d48 */
[----:B------:R-:W-:Y:S01]  /*cf00*/  MOV R39, R211 ;  /* 0x000000d300277202 */ /* 0x000fe20000000f00 */
[----:B------:R-:W-:Y:S02]  /*cf10*/  IMAD.MOV.U32 R180, RZ, RZ, R17 ;  /* 0x000000ffffb47224 */ /* 0x000fe400078e0011 */
[----:B------:R-:W-:Y:S01]  /*cf20*/  FMUL.FTZ R17, R133, R161 ;  /* 0x000000a185117220 */ /* 0x000fe20000410000 */
[----:B------:R-:W-:Y:S01]  /*cf30*/  MOV R161, R38 ;  /* 0x0000002600a17202 */ /* 0x000fe20000000f00 */
[C---:B------:R-:W-:Y:S02]  /*cf40*/  FMUL.FTZ R25, R2.reuse, R153 ;  /* 0x0000009902197220 */ /* 0x040fe40000410000 */
[----:B------:R-:W3:Y:S01]  /*cf50*/  LDL.LU R210, [R1+0x8] ;  /* 0x0000080001d27983 */ /* 0x000ee20000300800 */
[C---:B------:R-:W-:Y:S01]  /*cf60*/  FMUL.FTZ R40, R2.reuse, R164 ;  /* 0x000000a402287220 */ /* 0x040fe20000410000 */
[----:B------:R-:W-:Y:S01]  /*cf70*/  MUFU.EX2 R180, R180 ;  /* 0x000000b400b47308 */ /* 0x000fe20000000800 */
[C---:B------:R-:W-:Y:S01]  /*cf80*/  FMUL.FTZ R41, R2.reuse, R165 ;  /* 0x000000a502297220 */ /* 0x040fe20000410000 */
[----:B------:R-:W4:Y:S01]  /*cf90*/  LDL.LU R24, [R1+0x4] ;  /* 0x0000040001187983 */ /* 0x000f220000300800 */
[C---:B------:R-:W-:Y:S02]  /*cfa0*/  FMUL.FTZ R44, R2.reuse, R168 ;  /* 0x000000a8022c7220 */ /* 0x040fe40000410000 */
[C---:B------:R-:W-:Y:S02]  /*cfb0*/  FMUL.FTZ R45, R2.reuse, R169 ;  /* 0x000000a9022d7220 */ /* 0x040fe40000410000 */
[C---:B------:R-:W-:Y:S02]  /*cfc0*/  FMUL.FTZ R57, R2.reuse, R177 ;  /* 0x000000b102397220 */ /* 0x040fe40000410000 */
[C---:B------:R-:W-:Y:S02]  /*cfd0*/  FMUL.FTZ R72, R2.reuse, R72 ;  /* 0x0000004802487220 */ /* 0x040fe40000410000 */
[C---:B------:R-:W-:Y:S02]  /*cfe0*/  FMUL.FTZ R73, R2.reuse, R73 ;  /* 0x0000004902497220 */ /* 0x040fe40000410000 */
[C---:B------:R-:W-:Y:S02]  /*cff0*/  FMUL.FTZ R76, R2.reuse, R76 ;  /* 0x0000004c024c7220 */ /* 0x040fe40000410000 */
[----:B------:R-:W-:Y:S01]  /*d000*/  FMUL.FTZ R77, R2, R77 ;  /* 0x0000004d024d7220 */ /* 0x000fe20000410000 */
[----:B--2---:R-:W-:Y:S01]  /*d010*/  @P0 IADD3 R4, P1, R4, R0, RZ ;  /* 0x0000000004040210 */ /* 0x004fe20007f3e0ff */
[----:B------:R-:W-:Y:S02]  /*d020*/  FADD.FTZ R0, -R134, R139 ;  /* 0x0000008b86007221 */ /* 0x000fe40000010100 */
[----:B------:R-:W-:Y:S02]  /*d030*/  FMUL.FTZ R88, R2, R88 ;  /* 0x0000005802587220 */ /* 0x000fe40000410000 */
[----:B------:R-:W-:Y:S02]  /*d040*/  @P0 IMAD.X R5, R5, 0x1, R3, P1 ;  /* 0x0000000105050824 */ /* 0x000fe400008e0603 */
[----:B------:R-:W-:Y:S02]  /*d050*/  FMUL.FTZ R3, R134, c[0x0][0x2d0] ;  /* 0x0000b40086037a20 */ /* 0x000fe40000410000 */
[----:B------:R-:W-:Y:S01]  /*d060*/  FMUL.FTZ R0, R0, c[0x0][0x2d0] ;  /* 0x0000b40000007a20 */ /* 0x000fe20000410000 */
[----:B------:R2:W-:Y:S01]  /*d070*/  @P0 LDGSTS.E.BYPASS.LTC128B.128 [R244+0x5900], [R4.64], !P6 ;  /* 0x0590000004f40fae */ /* 0x0005e2000f101d48 */
[--C-:B------:R-:W-:Y:S02]  /*d080*/  FFMA.FTZ R14, R14, c[0x0][0x2d0], -R3.reuse ;  /* 0x0000b4000e0e7a23 */ /* 0x100fe40000010803 */
[--C-:B------:R-:W-:Y:S02]  /*d090*/  FFMA.FTZ R10, R10, c[0x0][0x2d0], -R3.reuse ;  /* 0x0000b4000a0a7a23 */ /* 0x100fe40000010803 */
[----:B------:R2:W-:Y:S01]  /*d0a0*/  MUFU.EX2 R209, R14 ;  /* 0x0000000e00d17308 */ /* 0x0005e20000000800 */
[--C-:B------:R-:W-:Y:S02]  /*d0b0*/  FFMA.FTZ R11, R11, c[0x0][0x2d0], -R3.reuse ;  /* 0x0000b4000b0b7a23 */ /* 0x100fe40000010803 */
[----:B------:R2:W-:Y:S01]  /*d0c0*/  @P0 LDGSTS.E.BYPASS.LTC128B.128 [R244+0x7900], [R4.64+0x80], !P5 ;  /* 0x0790008004f40fae */ /* 0x0005e2000e901d48 */
[--C-:B------:R-:W-:Y:S02]  /*d0d0*/  FFMA.FTZ R15, R15, c[0x0][0x2d0], -R3.reuse ;  /* 0x0000b4000f0f7a23 */ /* 0x100fe40000010803 */
[----:B------:R-:W-:Y:S01]  /*d0e0*/  FFMA.FTZ R211, R27, c[0x0][0x2d0], -R3 ;  /* 0x0000b4001bd37a23 */ /* 0x000fe20000010803 */
[----:B------:R-:W-:Y:S01]  /*d0f0*/  MOV R27, R9 ;  /* 0x00000009001b7202 */ /* 0x000fe20000000f00 */
[----:B------:R-:W-:Y:S02]  /*d100*/  FMUL.FTZ R9, R2, R145 ;  /* 0x0000009102097220 */ /* 0x000fe40000410000 */
[----:B------:R2:W-:Y:S01]  /*d110*/  MUFU.EX2 R139, R10 ;  /* 0x0000000a008b7308 */ /* 0x0005e20000000800 */
[----:B------:R-:W2:Y:S01]  /*d120*/  LDSM.16.MT88.4 R20, [R225] ;  /* 0x00000000e114783b */ /* 0x000ea20000004200 */
[----:B------:R-:W-:Y:S01]  /*d130*/  IMAD.MOV.U32 R157, RZ, RZ, R27 ;  /* 0x000000ffff9d7224 */ /* 0x000fe200078e001b */
[----:B------:R-:W-:Y:S01]  /*d140*/  MOV R27, R66 ;  /* 0x00000042001b7202 */ /* 0x000fe20000000f00 */
[--C-:B------:R-:W-:Y:S01]  /*d150*/  FFMA.FTZ R221, R30, c[0x0][0x2d0], -R3.reuse ;  /* 0x0000b4001edd7a23 */ /* 0x100fe20000010803 */
[----:B------:R-:W-:Y:S01]  /*d160*/  MOV R66, R36 ;  /* 0x0000002400427202 */ /* 0x000fe20000000f00 */
[C---:B------:R-:W-:Y:S01]  /*d170*/  FMUL.FTZ R89, R2.reuse, R89 ;  /* 0x0000005902597220 */ /* 0x040fe20000410000 */
[----:B------:R-:W-:Y:S01]  /*d180*/  MOV R30, R8 ;  /* 0x00000008001e7202 */ /* 0x000fe20000000f00 */
[C---:B------:R-:W-:Y:S01]  /*d190*/  FMUL.FTZ R8, R2.reuse, R144 ;  /* 0x0000009002087220 */ /* 0x040fe20000410000 */
[----:B-1----:R-:W-:Y:S01]  /*d1a0*/  F2FP.BF16.PACK_AB R144, R213, R16 ;  /* 0x00000010d590723e */ /* 0x002fe200000010ff */
[----:B------:R-:W-:Y:S01]  /*d1b0*/  MUFU.EX2 R0, R0 ;  /* 0x0000000000007308 */ /* 0x000fe20000000800 */
[C---:B------:R-:W-:Y:S01]  /*d1c0*/  FMUL.FTZ R92, R2.reuse, R92 ;  /* 0x0000005c025c7220 */ /* 0x040fe20000410000 */
[----:B------:R-:W-:Y:S01]  /*d1d0*/  MOV R177, R30 ;  /* 0x0000001e00b17202 */ /* 0x000fe20000000f00 */
[C---:B------:R-:W-:Y:S01]  /*d1e0*/  FMUL.FTZ R93, R2.reuse, R93 ;  /* 0x0000005d025d7220 */ /* 0x040fe20000410000 */
[----:B--2---:R-:W2:Y:S01]  /*d1f0*/  LDL.LU R14, [R1+0x10] ;  /* 0x00001000010e7983 */ /* 0x004ea20000300800 */
[C---:B------:R-:W-:Y:S02]  /*d200*/  FMUL.FTZ R104, R2.reuse, R104 ;  /* 0x0000006802687220 */ /* 0x040fe40000410000 */
[C---:B------:R-:W-:Y:S01]  /*d210*/  FMUL.FTZ R105, R2.reuse, R105 ;  /* 0x0000006902697220 */ /* 0x040fe20000410000 */
[----:B------:R-:W0:Y:S01]  /*d220*/  LDGDEPBAR ;  /* 0x00000000000079af */ /* 0x000e220000000000 */
[----:B------:R-:W-:Y:S01]  /*d230*/  FMUL.FTZ R108, R2, R108 ;  /* 0x0000006c026c7220 */ /* 0x000fe20000410000 */
[----:B------:R-:W-:Y:S01]  /*d240*/  MUFU.EX2 R205, R15 ;  /* 0x0000000f00cd7308 */ /* 0x000fe20000000800 */
[----:B------:R-:W-:Y:S02]  /*d250*/  FFMA.FTZ R4, R50, c[0x0][0x2d0], -R204 ;  /* 0x0000b40032047a23 */ /* 0x000fe400000108cc */
[----:B------:R-:W-:Y:S01]  /*d260*/  IMAD.MOV.U32 R50, RZ, RZ, R138 ;  /* 0x000000ffff327224 */ /* 0x000fe200078e008a */
[----:B------:R-:W-:Y:S01]  /*d270*/  MOV R10, R212 ;  /* 0x000000d4000a7202 */ /* 0x000fe20000000f00 */
[--C-:B------:R-:W-:Y:S01]  /*d280*/  FFMA.FTZ R212, R26, c[0x0][0x2d0], -R3.reuse ;  /* 0x0000b4001ad47a23 */ /* 0x100fe20000010803 */
[----:B------:R-:W-:Y:S01]  /*d290*/  MOV R54, R4 ;  /* 0x0000000400367202 */ /* 0x000fe20000000f00 */
[C---:B------:R-:W-:Y:S01]  /*d2a0*/  FMUL.FTZ R4, R133.reuse, R140 ;  /* 0x0000008c85047220 */ /* 0x040fe20000410000 */
[----:B------:R-:W-:Y:S01]  /*d2b0*/  MOV R26, R12 ;  /* 0x0000000c001a7202 */ /* 0x000fe20000000f00 */
[----:B------:R-:W-:Y:S01]  /*d2c0*/  FMUL.FTZ R5, R133, R141 ;  /* 0x0000008d85057220 */ /* 0x000fe20000410000 */
[----:B------:R1:W1:Y:S01]  /*d2d0*/  MUFU.EX2 R138, R11 ;  /* 0x0000000b008a7308 */ /* 0x0002620000000800 */
[----:B------:R-:W-:Y:S01]  /*d2e0*/  F2FP.BF16.PACK_AB R140, R218, R208 ;  /* 0x000000d0da8c723e */ /* 0x000fe200000010ff */
[----:B------:R-:W-:Y:S01]  /*d2f0*/  FFMA.FTZ R204, R67, c[0x0][0x2d0], -R204 ;  /* 0x0000b40043cc7a23 */ /* 0x000fe200000108cc */
[----:B------:R-:W-:Y:S01]  /*d300*/  F2FP.BF16.PACK_AB R141, R216, R207 ;  /* 0x000000cfd88d723e */ /* 0x000fe200000010ff */
[----:B------:R-:W-:Y:S01]  /*d310*/  FFMA.FTZ R67, R56, c[0x0][0x2d0], -R6 ;  /* 0x0000b40038437a23 */ /* 0x000fe20000010806 */
[----:B------:R-:W-:Y:S01]  /*d320*/  F2FP.BF16.PACK_AB R143, R50, R215 ;  /* 0x000000d7328f723e */ /* 0x000fe200000010ff */
[----:B------:R-:W-:Y:S01]  /*d330*/  FMUL.FTZ R6, R132, R142 ;  /* 0x0000008e84067220 */ /* 0x000fe20000410000 */
[----:B------:R-:W-:Y:S01]  /*d340*/  F2FP.BF16.PACK_AB R142, R65, R217 ;  /* 0x000000d9418e723e */ /* 0x000fe200000010ff */
[C---:B------:R-:W-:Y:S01]  /*d350*/  FMUL.FTZ R12, R2.reuse, R148 ;  /* 0x00000094020c7220 */ /* 0x040fe20000410000 */
[----:B------:R-:W-:Y:S01]  /*d360*/  MOV R156, R26 ;  /* 0x0000001a009c7202 */ /* 0x000fe20000000f00 */
[C---:B------:R-:W-:Y:S01]  /*d370*/  FMUL.FTZ R56, R2.reuse, R176 ;  /* 0x000000b002387220 */ /* 0x040fe20000410000 */
[----:B------:R-:W-:Y:S01]  /*d380*/  MOV R26, R54 ;  /* 0x00000036001a7202 */ /* 0x000fe20000000f00 */
[----:B------:R-:W-:Y:S01]  /*d390*/  FMUL.FTZ R109, R2, R109 ;  /* 0x0000006d026d7220 */ /* 0x000fe20000410000 */
[----:B------:R-:W-:Y:S01]  /*d3a0*/  MOV R54, R48 ;  /* 0x0000003000367202 */ /* 0x000fe20000000f00 */
[-C--:B------:R-:W-:Y:S01]  /*d3b0*/  HMMA.16816.F32.BF16 R4, R140, R20.reuse, R4 ;  /* 0x000000148c04723c */ /* 0x080fe20000041804 */
[----:B------:R-:W-:Y:S04]  /*d3c0*/  MUFU.EX2 R221, R221 ;  /* 0x000000dd00dd7308 */ /* 0x000fe80000000800 */
[----:B------:R-:W-:Y:S01]  /*d3d0*/  MOV R48, R18 ;  /* 0x0000001200307202 */ /* 0x000fe20000000f00 */
[C---:B------:R-:W-:Y:S01]  /*d3e0*/  FMUL.FTZ R18, R132.reuse, R162 ;  /* 0x000000a284127220 */ /* 0x040fe20000410000 */
[----:B------:R-:W-:Y:S01]  /*d3f0*/  MOV R162, R19 ;  /* 0x0000001300a27202 */ /* 0x000fe20000000f00 */
[----:B------:R-:W-:Y:S01]  /*d400*/  FMUL.FTZ R19, R132, R163 ;  /* 0x000000a384137220 */ /* 0x000fe20000410000 */
[----:B------:R-:W-:Y:S02]  /*d410*/  MOV R163, R39 ;  /* 0x0000002700a37202 */ /* 0x000fe40000000f00 */
[----:B------:R-:W2:Y:S01]  /*d420*/  LDSM.16.MT88.4 R36, [R226] ;  /* 0x00000000e224783b */ /* 0x000ea20000004200 */
[----:B-1----:R-:W-:Y:S01]  /*d430*/  MOV R11, R13 ;  /* 0x0000000d000b7202 */ /* 0x002fe20000000f00 */
[----:B------:R-:W-:Y:S01]  /*d440*/  FMUL.FTZ R13, R2, R149 ;  /* 0x00000095020d7220 */ /* 0x000fe20000410000 */
[----:B------:R-:W-:Y:S01]  /*d450*/  F2FP.BF16.PACK_AB R145, R138, R139 ;  /* 0x0000008b8a91723e */ /* 0x000fe200000010ff */
[C---:B------:R-:W-:Y:S01]  /*d460*/  FMUL.FTZ R15, R0.reuse, R151 ;  /* 0x00000097000f7220 */ /* 0x040fe20000410000 */
[----:B------:R-:W-:Y:S01]  /*d470*/  MOV R153, R11 ;  /* 0x0000000b00997202 */ /* 0x000fe20000000f00 */
[----:B------:R-:W-:Y:S01]  /*d480*/  FMUL.FTZ R11, R0, R147 ;  /* 0x00000093000b7220 */ /* 0x000fe20000410000 */
[----:B------:R-:W-:Y:S01]  /*d490*/  F2FP.BF16.PACK_AB R147, R205, R209 ;  /* 0x000000d1cd93723e */ /* 0x000fe200000010ff */
[C---:B------:R-:W-:Y:S01]  /*d4a0*/  FMUL.FTZ R120, R2.reuse, R120 ;  /* 0x0000007802787220 */ /* 0x040fe20000410000 */
[----:B------:R-:W-:Y:S01]  /*d4b0*/  MOV R168, R26 ;  /* 0x0000001a00a87202 */ /* 0x000fe20000000f00 */
[C---:B------:R-:W-:Y:S02]  /*d4c0*/  FMUL.FTZ R121, R2.reuse, R121 ;  /* 0x0000007902797220 */ /* 0x040fe40000410000 */
[C---:B------:R-:W-:Y:S02]  /*d4d0*/  FMUL.FTZ R124, R2.reuse, R124 ;  /* 0x0000007c027c7220 */ /* 0x040fe40000410000 */
[----:B------:R-:W-:Y:S02]  /*d4e0*/  FMUL.FTZ R125, R2, R125 ;  /* 0x0000007d027d7220 */ /* 0x000fe40000410000 */
[----:B------:R-:W-:Y:S02]  /*d4f0*/  IMAD.MOV.U32 R176, RZ, RZ, R54 ;  /* 0x000000ffffb07224 */ /* 0x000fe400078e0036 */
[C---:B------:R-:W-:Y:S01]  /*d500*/  FMUL.FTZ R26, R0.reuse, R154 ;  /* 0x0000009a001a7220 */ /* 0x040fe20000410000 */
[----:B------:R-:W-:Y:S01]  /*d510*/  MOV R154, R55 ;  /* 0x00000037009a7202 */ /* 0x000fe20000000f00 */
[C---:B------:R-:W-:Y:S01]  /*d520*/  FMUL.FTZ R30, R0.reuse, R158 ;  /* 0x0000009e001e7220 */ /* 0x040fe20000410000 */
[----:B------:R-:W-:Y:S01]  /*d530*/  MOV R158, R49 ;  /* 0x00000031009e7202 */ /* 0x000fe20000000f00 */
[--C-:B------:R-:W-:Y:S01]  /*d540*/  FFMA.FTZ R248, R31, c[0x0][0x2d0], -R3.reuse ;  /* 0x0000b4001ff87a23 */ /* 0x100fe20000010803 */
[----:B------:R-:W-:Y:S01]  /*d550*/  MUFU.EX2 R176, R176 ;  /* 0x000000b000b07308 */ /* 0x000fe20000000800 */
[----:B------:R-:W-:Y:S01]  /*d560*/  FMUL.FTZ R31, R0, R159 ;  /* 0x0000009f001f7220 */ /* 0x000fe20000410000 */
[----:B------:R-:W-:Y:S01]  /*d570*/  MOV R159, R64 ;  /* 0x00000040009f7202 */ /* 0x000fe20000000f00 */
[--C-:B------:R-:W-:Y:S02]  /*d580*/  FFMA.FTZ R247, R42, c[0x0][0x2d0], -R3.reuse ;  /* 0x0000b4002af77a23 */ /* 0x100fe40000010803 */
[C---:B------:R-:W-:Y:S02]  /*d590*/  FMUL.FTZ R42, R0.reuse, R166 ;  /* 0x000000a6002a7220 */ /* 0x040fe40000410000 */
[--C-:B------:R-:W-:Y:S02]  /*d5a0*/  FFMA.FTZ R246, R43, c[0x0][0x2d0], -R3.reuse ;  /* 0x0000b4002bf67a23 */ /* 0x100fe40000010803 */
[----:B------:R-:W-:Y:S01]  /*d5b0*/  FMUL.FTZ R43, R0, R167 ;  /* 0x000000a7002b7220 */ /* 0x000fe20000410000 */
[----:B------:R-:W-:Y:S01]  /*d5c0*/  MUFU.EX2 R248, R248 ;  /* 0x000000f800f87308 */ /* 0x000fe20000000800 */
[--C-:B------:R-:W-:Y:S02]  /*d5d0*/  FFMA.FTZ R245, R46, c[0x0][0x2d0], -R3.reuse ;  /* 0x0000b4002ef57a23 */ /* 0x100fe40000010803 */
[C---:B------:R-:W-:Y:S02]  /*d5e0*/  FMUL.FTZ R46, R0.reuse, R170 ;  /* 0x000000aa002e7220 */ /* 0x040fe40000410000 */
[--C-:B------:R-:W-:Y:S02]  /*d5f0*/  FFMA.FTZ R223, R47, c[0x0][0x2d0], -R3.reuse ;  /* 0x0000b4002fdf7a23 */ /* 0x100fe40000010803 */
[----:B------:R-:W-:Y:S02]  /*d600*/  FMUL.FTZ R47, R0, R171 ;  /* 0x000000ab002f7220 */ /* 0x000fe40000410000 */
[----:B------:R-:W-:Y:S01]  /*d610*/  IMAD.MOV.U32 R164, RZ, RZ, R48 ;  /* 0x000000ffffa47224 */ /* 0x000fe200078e0030 */
[----:B------:R-:W-:Y:S01]  /*d620*/  MUFU.EX2 R171, R212 ;  /* 0x000000d400ab7308 */ /* 0x000fe20000000800 */
[C---:B------:R-:W-:Y:S02]  /*d630*/  FMUL.FTZ R48, R133.reuse, R192 ;  /* 0x000000c085307220 */ /* 0x040fe40000410000 */
[----:B------:R-:W-:Y:S02]  /*d640*/  FMUL.FTZ R49, R133, R193 ;  /* 0x000000c185317220 */ /* 0x000fe40000410000 */
[--C-:B------:R-:W-:Y:S02]  /*d650*/  FFMA.FTZ R58, R58, c[0x0][0x2d0], -R3.reuse ;  /* 0x0000b4003a3a7a23 */ /* 0x100fe40000010803 */
[--C-:B------:R-:W-:Y:S02]  /*d660*/  FFMA.FTZ R59, R59, c[0x0][0x2d0], -R3.reuse ;  /* 0x0000b4003b3b7a23 */ /* 0x100fe40000010803 */
[--C-:B------:R-:W-:Y:S01]  /*d670*/  FFMA.FTZ R62, R62, c[0x0][0x2d0], -R3.reuse ;  /* 0x0000b4003e3e7a23 */ /* 0x100fe20000010803 */
[----:B------:R-:W-:Y:S01]  /*d680*/  MOV R169, R58 ;  /* 0x0000003a00a97202 */ /* 0x000fe20000000f00 */
[C---:B------:R-:W-:Y:S01]  /*d690*/  FMUL.FTZ R58, R0.reuse, R178 ;  /* 0x000000b2003a7220 */ /* 0x040fe20000410000 */
[----:B------:R-:W-:Y:S01]  /*d6a0*/  MOV R165, R59 ;  /* 0x0000003b00a57202 */ /* 0x000fe20000000f00 */
[C---:B------:R-:W-:Y:S01]  /*d6b0*/  FMUL.FTZ R59, R0.reuse, R179 ;  /* 0x000000b3003b7220 */ /* 0x040fe20000410000 */
[----:B------:R-:W-:Y:S01]  /*d6c0*/  MUFU.EX2 R164, R164 ;  /* 0x000000a400a47308 */ /* 0x000fe20000000800 */
[----:B------:R-:W-:Y:S02]  /*d6d0*/  FFMA.FTZ R3, R63, c[0x0][0x2d0], -R3 ;  /* 0x0000b4003f037a23 */ /* 0x000fe40000010803 */
[C---:B------:R-:W-:Y:S02]  /*d6e0*/  FMUL.FTZ R63, R0.reuse, R183 ;  /* 0x000000b7003f7220 */ /* 0x040fe40000410000 */
[C---:B------:R-:W-:Y:S01]  /*d6f0*/  FMUL.FTZ R64, R133.reuse, R200 ;  /* 0x000000c885407220 */ /* 0x040fe20000410000 */
[----:B------:R-:W-:Y:S01]  /*d700*/  MOV R200, R157 ;  /* 0x0000009d00c87202 */ /* 0x000fe20000000f00 */
[C---:B------:R-:W-:Y:S02]  /*d710*/  FMUL.FTZ R74, R0.reuse, R74 ;  /* 0x0000004a004a7220 */ /* 0x040fe40000410000 */
        /* <DEDUP_REMOVED lines=17> */
[----:B------:R-:W-:Y:S03]  /*d830*/  FMUL.FTZ R127, R0, R127 ;  /* 0x0000007f007f7220 */ /* 0x000fe60000410000 */
[----:B------:R-:W-:Y:S10]  /*d840*/  MUFU.EX2 R247, R247 ;  /* 0x000000f700f77308 */ /* 0x000ff40000000800 */
[----:B------:R-:W-:Y:S10]  /*d850*/  MUFU.EX2 R246, R246 ;  /* 0x000000f600f67308 */ /* 0x000ff40000000800 */
[----:B------:R-:W-:Y:S10]  /*d860*/  MUFU.EX2 R245, R245 ;  /* 0x000000f500f57308 */ /* 0x000ff40000000800 */
[----:B------:R-:W-:Y:S01]  /*d870*/  MUFU.EX2 R223, R223 ;  /* 0x000000df00df7308 */ /* 0x000fe20000000800 */
[----:B---3--:R-:W-:Y:S02]  /*d880*/  FFMA.FTZ R210, R133, R210, R208 ;  /* 0x000000d285d27223 */ /* 0x008fe400000100d0 */
[----:B----4-:R-:W-:Y:S01]  /*d890*/  FFMA.FTZ R208, R132, R24, R207 ;  /* 0x0000001884d07223 */ /* 0x010fe200000100cf */
[----:B------:R-:W-:Y:S01]  /*d8a0*/  MOV R207, R62 ;  /* 0x0000003e00cf7202 */ /* 0x000fe20000000f00 */
[----:B------:R-:W-:Y:S01]  /*d8b0*/  FMUL.FTZ R24, R2, R152 ;  /* 0x0000009802187220 */ /* 0x000fe20000410000 */
[----:B------:R-:W-:Y:S01]  /*d8c0*/  MOV R152, R10 ;  /* 0x0000000a00987202 */ /* 0x000fe20000000f00 */
[C---:B------:R-:W-:Y:S01]  /*d8d0*/  FMUL.FTZ R10, R0.reuse, R146 ;  /* 0x00000092000a7220 */ /* 0x040fe20000410000 */
[----:B------:R-:W-:Y:S01]  /*d8e0*/  F2FP.BF16.PACK_AB R146, R51, R214 ;  /* 0x000000d63392723e */ /* 0x000fe200000010ff */
[----:B------:R-:W-:Y:S06]  /*d8f0*/  FMUL.FTZ R62, R0, R182 ;  /* 0x000000b6003e7220 */ /* 0x000fec0000410000 */
[C---:B------:R-:W-:Y:S07]  /*d900*/  HMMA.16816.F32.BF16 R8, R144.reuse, R20, R8 ;  /* 0x000000149008723c */ /* 0x040fee0000041808 */
[C---:B------:R-:W-:Y:S01]  /*d910*/  FMUL.FTZ R20, R133.reuse, R172 ;  /* 0x000000ac85147220 */ /* 0x040fe20000410000 */
[----:B------:R-:W-:Y:S01]  /*d920*/  MOV R172, R34 ;  /* 0x0000002200ac7202 */ /* 0x000fe20000000f00 */
[C---:B------:R-:W-:Y:S03]  /*d930*/  FMUL.FTZ R21, R133.reuse, R173 ;  /* 0x000000ad85157220 */ /* 0x040fe60000410000 */
[C---:B------:R-:W-:Y:S01]  /*d940*/  FMUL.FTZ R34, R132.reuse, R186 ;  /* 0x000000ba84227220 */ /* 0x040fe20000410000 */
[----:B------:R-:W-:Y:S01]  /*d950*/  MOV R173, R35 ;  /* 0x0000002300ad7202 */ /* 0x000fe20000000f00 */
[C---:B------:R-:W-:Y:S01]  /*d960*/  FMUL.FTZ R35, R132.reuse, R187 ;  /* 0x000000bb84237220 */ /* 0x040fe20000410000 */
[----:B------:R-:W-:Y:S01]  /*d970*/  MOV R187, R50 ;  /* 0x0000003200bb7202 */ /* 0x000fe20000000f00 */
[----:B------:R-:W-:Y:S01]  /*d980*/  FMUL.FTZ R50, R132, R194 ;  /* 0x000000c284327220 */ /* 0x000fe20000410000 */
[----:B------:R-:W-:Y:S01]  /*d990*/  MOV R186, R65 ;  /* 0x0000004100ba7202 */ /* 0x000fe20000000f00 */
[----:B------:R-:W-:Y:S01]  /*d9a0*/  FMUL.FTZ R65, R133, R201 ;  /* 0x000000c985417220 */ /* 0x000fe20000410000 */
[----:B------:R-:W-:Y:S02]  /*d9b0*/  MOV R194, R161 ;  /* 0x000000a100c27202 */ /* 0x000fe40000000f00 */
[----:B------:R-:W-:Y:S02]  /*d9c0*/  MOV R161, R181 ;  /* 0x000000b500a17202 */ /* 0x000fe40000000f00 */
[----:B------:R-:W-:Y:S02]  /*d9d0*/  MOV R181, R156 ;  /* 0x0000009c00b57202 */ /* 0x000fe40000000f00 */
[----:B------:R-:W-:Y:S10]  /*d9e0*/  MUFU.EX2 R194, R194 ;  /* 0x000000c200c27308 */ /* 0x000ff40000000800 */
[----:B------:R-:W-:Y:S01]  /*d9f0*/  MUFU.EX2 R181, R181 ;  /* 0x000000b500b57308 */ /* 0x000fe20000000800 */
[----:B--2---:R-:W-:Y:S02]  /*da00*/  FFMA.FTZ R2, R2, R14, R16 ;  /* 0x0000000e02027223 */ /* 0x004fe40000010010 */
[----:B------:R-:W-:Y:S02]  /*da10*/  FMUL.FTZ R14, R0, R150 ;  /* 0x00000096000e7220 */ /* 0x000fe40000410000 */
[----:B------:R-:W-:Y:S01]  /*da20*/  LDSM.16.MT88.4 R148, [R228] ;  /* 0x00000000e494783b */ /* 0x000fe20000004200 */
[----:B------:R-:W-:Y:S02]  /*da30*/  FADD.FTZ R2, R213, R2 ;  /* 0x00000002d5027221 */ /* 0x000fe40000010000 */
[C---:B------:R-:W-:Y:S01]  /*da40*/  FMUL.FTZ R16, R133.reuse, R160 ;  /* 0x000000a085107220 */ /* 0x040fe20000410000 */
[----:B------:R-:W-:Y:S01]  /*da50*/  MOV R160, R33 ;  /* 0x0000002100a07202 */ /* 0x000fe20000000f00 */
[-C--:B------:R-:W-:Y:S03]  /*da60*/  HMMA.16816.F32.BF16 R12, R144, R22.reuse, R12 ;  /* 0x00000016900c723c */ /* 0x080fe6000004180c */
[C---:B------:R-:W-:Y:S02]  /*da70*/  FMUL.FTZ R33, R133.reuse, R185 ;  /* 0x000000b985217220 */ /* 0x040fe40000410000 */
[----:B------:R-:W-:Y:S03]  /*da80*/  IMAD.MOV.U32 R185, RZ, RZ, R52 ;  /* 0x000000ffffb97224 */ /* 0x000fe600078e0034 */
[C---:B------:R-:W-:Y:S07]  /*da90*/  HMMA.16816.F32.BF16 R16, R140.reuse, R22, R16 ;  /* 0x000000168c10723c */ /* 0x040fee0000041810 */
[C---:B------:R-:W-:Y:S01]  /*daa0*/  FMUL.FTZ R22, R132.reuse, R174 ;  /* 0x000000ae84167220 */ /* 0x040fe20000410000 */
[----:B------:R-:W-:Y:S01]  /*dab0*/  MOV R174, R53 ;  /* 0x0000003500ae7202 */ /* 0x000fe20000000f00 */
[----:B------:R-:W-:Y:S01]  /*dac0*/  FMUL.FTZ R23, R132, R175 ;  /* 0x000000af84177220 */ /* 0x000fe20000410000 */
[----:B------:R-:W1:Y:S02]  /*dad0*/  LDSM.16.MT88.4 R52, [R229] ;  /* 0x00000000e534783b */ /* 0x000e640000004200 */
[----:B------:R-:W-:Y:S01]  /*dae0*/  MOV R175, R27 ;  /* 0x0000001b00af7202 */ /* 0x000fe20000000f00 */
[----:B------:R-:W-:Y:S01]  /*daf0*/  FMUL.FTZ R27, R0, R155 ;  /* 0x0000009b001b7220 */ /* 0x000fe20000410000 */
[----:B------:R-:W-:Y:S01]  /*db00*/  MOV R155, R32 ;  /* 0x00000020009b7202 */ /* 0x000fe20000000f00 */
[C---:B------:R-:W-:Y:S01]  /*db10*/  FMUL.FTZ R32, R133.reuse, R184 ;  /* 0x000000b885207220 */ /* 0x040fe20000410000 */
[-C--:B------:R-:W-:Y:S01]  /*db20*/  HMMA.16816.F32.BF16 R20, R140, R36.reuse, R20 ;  /* 0x000000248c14723c */ /* 0x080fe20000041814 */
[----:B------:R-:W-:Y:S02]  /*db30*/  MUFU.EX2 R174, R174 ;  /* 0x000000ae00ae7308 */ /* 0x000fe40000000800 */
[----:B------:R-:W-:Y:S01]  /*db40*/  MOV R184, R66 ;  /* 0x0000004200b87202 */ /* 0x000fe20000000f00 */
[C---:B------:R-:W-:Y:S01]  /*db50*/  FMUL.FTZ R66, R132.reuse, R202 ;  /* 0x000000ca84427220 */ /* 0x040fe20000410000 */
[----:B------:R-:W-:Y:S02]  /*db60*/  MOV R166, R175 ;  /* 0x000000af00a67202 */ /* 0x000fe40000000f00 */
[----:B------:R-:W-:Y:S01]  /*db70*/  MOV R175, R162 ;  /* 0x000000a200af7202 */ /* 0x000fe20000000f00 */
[C---:B------:R-:W-:Y:S03]  /*db80*/  HMMA.16816.F32.BF16 R24, R144.reuse, R36, R24 ;  /* 0x000000249018723c */ /* 0x040fe60000041818 */
[----:B------:R-:W-:Y:S01]  /*db90*/  MUFU.EX2 R184, R184 ;  /* 0x000000b800b87308 */ /* 0x000fe20000000800 */
[----:B------:R-:W-:Y:S02]  /*dba0*/  MOV R162, R177 ;  /* 0x000000b100a27202 */ /* 0x000fe40000000f00 */
[----:B------:R-:W-:Y:S01]  /*dbb0*/  MOV R167, R166 ;  /* 0x000000a600a77202 */ /* 0x000fe20000000f00 */
[C---:B------:R-:W-:Y:S01]  /*dbc0*/  FMUL.FTZ R36, R133.reuse, R188 ;  /* 0x000000bc85247220 */ /* 0x040fe20000410000 */
[-C--:B------:R-:W-:Y:S04]  /*dbd0*/  HMMA.16816.F32.BF16 R28, R144, R38.reuse, R28 ;  /* 0x00000026901c723c */ /* 0x080fe8000004181c */
[C---:B------:R-:W-:Y:S01]  /*dbe0*/  FMUL.FTZ R37, R133.reuse, R189 ;  /* 0x000000bd85257220 */ /* 0x040fe20000410000 */
[----:B------:R-:W-:Y:S01]  /*dbf0*/  MUFU.EX2 R177, R252 ;  /* 0x000000fc00b17308 */ /* 0x000fe20000000800 */
[----:B------:R-:W-:Y:S01]  /*dc00*/  MOV R188, R51 ;  /* 0x0000003300bc7202 */ /* 0x000fe20000000f00 */
[C---:B------:R-:W-:Y:S01]  /*dc10*/  FMUL.FTZ R51, R132.reuse, R195 ;  /* 0x000000c384337220 */ /* 0x040fe20000410000 */
[C---:B------:R-:W-:Y:S04]  /*dc20*/  HMMA.16816.F32.BF16 R32, R140.reuse, R38, R32 ;  /* 0x000000268c20723c */ /* 0x040fe80000041820 */
[----:B------:R-:W-:Y:S01]  /*dc30*/  MOV R189, R67 ;  /* 0x0000004300bd7202 */ /* 0x000fe20000000f00 */
[C---:B------:R-:W-:Y:S01]  /*dc40*/  FMUL.FTZ R67, R132.reuse, R203 ;  /* 0x000000cb84437220 */ /* 0x040fe20000410000 */
[----:B------:R-:W-:Y:S01]  /*dc50*/  MOV R170, R167 ;  /* 0x000000a700aa7202 */ /* 0x000fe20000000f00 */
[C---:B------:R-:W-:Y:S01]  /*dc60*/  FMUL.FTZ R38, R132.reuse, R190 ;  /* 0x000000be84267220 */ /* 0x040fe20000410000 */
[----:B------:R-:W-:Y:S01]  /*dc70*/  MOV R190, R155 ;  /* 0x0000009b00be7202 */ /* 0x000fe20000000f00 */
[C---:B------:R-:W-:Y:S01]  /*dc80*/  FMUL.FTZ R39, R132.reuse, R191 ;  /* 0x000000bf84277220 */ /* 0x040fe20000410000 */
[----:B------:R-:W-:Y:S02]  /*dc90*/  MUFU.EX2 R175, R175 ;  /* 0x000000af00af7308 */ /* 0x000fe40000000800 */
[----:B------:R-:W-:Y:S01]  /*dca0*/  MOV R191, R185 ;  /* 0x000000b900bf7202 */ /* 0x000fe20000000f00 */
[----:B------:R-:W-:Y:S01]  /*dcb0*/  IMAD.MOV.U32 R185, RZ, RZ, R129 ;  /* 0x000000ffffb97224 */ /* 0x000fe200078e0081 */
[----:B------:R-:W-:Y:S01]  /*dcc0*/  MOV R155, R154 ;  /* 0x0000009a009b7202 */ /* 0x000fe20000000f00 */
[----:B------:R-:W2:Y:S01]  /*dcd0*/  LDL.LU R129, [R1+0x74] ;  /* 0x0000740001817983 */ /* 0x000ea20000300800 */
[-C--:B-1----:R-:W-:Y:S03]  /*dce0*/  HMMA.16816.F32.BF16 R36, R140, R52.reuse, R36 ;  /* 0x000000348c24723c */ /* 0x082fe60000041824 */
[----:B------:R-:W-:Y:S02]  /*dcf0*/  MOV R154, R163 ;  /* 0x000000a3009a7202 */ /* 0x000fe40000000f00 */
[----:B------:R-:W-:Y:S02]  /*dd00*/  MOV R163, R169 ;  /* 0x000000a900a37202 */ /* 0x000fe40000000f00 */
[----:B------:R-:W-:Y:S01]  /*dd10*/  MUFU.EX2 R169, R219 ;  /* 0x000000db00a97308 */ /* 0x000fe20000000800 */
[C---:B------:R-:W-:Y:S04]  /*dd20*/  HMMA.16816.F32.BF16 R40, R144.reuse, R52, R40 ;  /* 0x000000349028723c */ /* 0x040fe80000041828 */
[----:B------:R-:W-:Y:S02]  /*dd30*/  MOV R166, R189 ;  /* 0x000000bd00a67202 */ /* 0x000fe40000000f00 */
[----:B------:R-:W-:Y:S01]  /*dd40*/  MOV R189, R188 ;  /* 0x000000bc00bd7202 */ /* 0x000fe20000000f00 */
[C---:B------:R-:W-:Y:S01]  /*dd50*/  FMUL.FTZ R52, R133.reuse, R196 ;  /* 0x000000c485347220 */ /* 0x040fe20000410000 */
[-C--:B------:R-:W-:Y:S04]  /*dd60*/  HMMA.16816.F32.BF16 R44, R144, R54.reuse, R44 ;  /* 0x00000036902c723c */ /* 0x080fe8000004182c */
[C---:B------:R-:W-:Y:S01]  /*dd70*/  FMUL.FTZ R53, R133.reuse, R197 ;  /* 0x000000c585357220 */ /* 0x040fe20000410000 */
[----:B------:R-:W-:Y:S01]  /*dd80*/  MOV R167, R166 ;  /* 0x000000a600a77202 */ /* 0x000fe20000000f00 */
[----:B------:R1:W-:Y:S01]  /*dd90*/  MUFU.EX2 R197, R170 ;  /* 0x000000aa00c57308 */ /* 0x0003e20000000800 */
[----:B------:R-:W-:Y:S01]  /*dda0*/  MOV R166, R189 ;  /* 0x000000bd00a67202 */ /* 0x000fe20000000f00 */
[C---:B------:R-:W-:Y:S04]  /*ddb0*/  HMMA.16816.F32.BF16 R48, R140.reuse, R54, R48 ;  /* 0x000000368c30723c */ /* 0x040fe80000041830 */
[----:B------:R-:W-:Y:S02]  /*ddc0*/  MOV R188, R187 ;  /* 0x000000bb00bc7202 */ /* 0x000fe40000000f00 */
[----:B------:R-:W-:Y:S01]  /*ddd0*/  MOV R187, R186 ;  /* 0x000000ba00bb7202 */ /* 0x000fe20000000f00 */
[C---:B------:R-:W-:Y:S01]  /*dde0*/  FMUL.FTZ R54, R132.reuse, R198 ;  /* 0x000000c684367220 */ /* 0x040fe20000410000 */
[----:B------:R-:W-:Y:S01]  /*ddf0*/  MOV R186, R159 ;  /* 0x0000009f00ba7202 */ /* 0x000fe20000000f00 */
[----:B------:R-:W-:Y:S03]  /*de00*/  FMUL.FTZ R55, R132, R199 ;  /* 0x000000c784377220 */ /* 0x000fe60000410000 */
[----:B------:R-:W-:Y:S02]  /*de10*/  MOV R199, R153 ;  /* 0x0000009900c77202 */ /* 0x000fe40000000f00 */
[----:B------:R-:W-:Y:S02]  /*de20*/  MOV R192, R167 ;  /* 0x000000a700c07202 */ /* 0x000fe40000000f00 */
[-C--:B------:R-:W-:Y:S02]  /*de30*/  HMMA.16816.F32.BF16 R52, R140, R148.reuse, R52 ;  /* 0x000000948c34723c */ /* 0x080fe40000041834 */
[----:B------:R-:W-:Y:S01]  /*de40*/  MUFU.EX2 R199, R199 ;  /* 0x000000c700c77308 */ /* 0x000fe20000000800 */
[----:B------:R-:W-:Y:S02]  /*de50*/  MOV R193, R166 ;  /* 0x000000a600c17202 */ /* 0x000fe40000000f00 */
[----:B------:R-:W-:Y:S02]  /*de60*/  MOV R201, R192 ;  /* 0x000000c000c97202 */ /* 0x000fe40000000f00 */
[----:B------:R-:W-:Y:S01]  /*de70*/  MOV R198, R193 ;  /* 0x000000c100c67202 */ /* 0x000fe20000000f00 */
[C---:B------:R-:W-:Y:S04]  /*de80*/  HMMA.16816.F32.BF16 R56, R144.reuse, R148, R56 ;  /* 0x000000949038723c */ /* 0x040fe80000041838 */
[----:B------:R-:W-:Y:S01]  /*de90*/  MUFU.EX2 R192, R161 ;  /* 0x000000a100c07308 */ /* 0x000fe20000000800 */
[----:B------:R-:W-:Y:S01]  /*dea0*/  MOV R159, R158 ;  /* 0x0000009e009f7202 */ /* 0x000fe20000000f00 */
[----:B------:R-:W-:Y:S01]  /*deb0*/  IMAD.MOV.U32 R202, RZ, RZ, R198 ;  /* 0x000000ffffca7224 */ /* 0x000fe200078e00c6 */
[----:B------:R-:W-:Y:S01]  /*dec0*/  MOV R158, R165 ;  /* 0x000000a5009e7202 */ /* 0x000fe20000000f00 */
[-C--:B------:R-:W-:Y:S04]  /*ded0*/  HMMA.16816.F32.BF16 R60, R144, R150.reuse, R60 ;  /* 0x00000096903c723c */ /* 0x080fe8000004183c */
[----:B------:R-:W-:Y:S01]  /*dee0*/  IMAD.MOV.U32 R165, RZ, RZ, R130 ;  /* 0x000000ffffa57224 */ /* 0x000fe200078e0082 */
[----:B------:R-:W-:Y:S01]  /*def0*/  MOV R198, R190 ;  /* 0x000000be00c67202 */ /* 0x000fe20000000f00 */
[----:B------:R-:W3:Y:S01]  /*df00*/  LDL.LU R130, [R1+0x70] ;  /* 0x0000700001827983 */ /* 0x000ee20000300800 */
[----:B------:R-:W-:Y:S01]  /*df10*/  MOV R190, R162 ;  /* 0x000000a200be7202 */ /* 0x000fe20000000f00 */
[C---:B------:R-:W-:Y:S02]  /*df20*/  HMMA.16816.F32.BF16 R64, R140.reuse, R150, R64 ;  /* 0x000000968c40723c */ /* 0x040fe40000041840 */
[----:B------:R-:W4:Y:S02]  /*df30*/  LDSM.16.MT88.4 R148, [R225+0x2000] ;  /* 0x00200000e194783b */ /* 0x000f240000004200 */
[----:B------:R-:W-:Y:S02]  /*df40*/  MOV R189, R188 ;  /* 0x000000bc00bd7202 */ /* 0x000fe40000000f00 */
[----:B------:R-:W-:Y:S02]  /*df50*/  MOV R188, R187 ;  /* 0x000000bb00bc7202 */ /* 0x000fe40000000f00 */
[----:B------:R-:W-:Y:S04]  /*df60*/  MOV R187, R186 ;  /* 0x000000ba00bb7202 */ /* 0x000fe80000000f00 */
[----:B------:R-:W-:Y:S02]  /*df70*/  MOV R167, R188 ;  /* 0x000000bc00a77202 */ /* 0x000fe40000000f00 */
[----:B------:R-:W-:Y:S02]  /*df80*/  MOV R166, R187 ;  /* 0x000000bb00a67202 */ /* 0x000fe40000000f00 */
[----:B------:R-:W-:Y:S01]  /*df90*/  MOV R186, R159 ;  /* 0x0000009f00ba7202 */ /* 0x000fe20000000f00 */
[----:B------:R-:W-:Y:S01]  /*dfa0*/  IMAD.MOV.U32 R183, RZ, RZ, R167 ;  /* 0x000000ffffb77224 */ /* 0x000fe200078e00a7 */
[----:B------:R-:W-:Y:S01]  /*dfb0*/  MOV R159, R158 ;  /* 0x0000009e009f7202 */ /* 0x000fe20000000f00 */
[----:B------:R-:W-:Y:S01]  /*dfc0*/  IMAD.MOV.U32 R158, RZ, RZ, R155 ;  /* 0x000000ffff9e7224 */ /* 0x000fe200078e009b */
[----:B------:R-:W-:Y:S02]  /*dfd0*/  MOV R155, R173 ;  /* 0x000000ad009b7202 */ /* 0x000fe40000000f00 */
[----:B------:R-:W-:Y:S02]  /*dfe0*/  MOV R173, R172 ;  /* 0x000000ac00ad7202 */ /* 0x000fe40000000f00 */
[----:B------:R-:W-:Y:S02]  /*dff0*/  MOV R172, R131 ;  /* 0x0000008300ac7202 */ /* 0x000fe40000000f00 */
[----:B------:R-:W3:Y:S01]  /*e000*/  LDL.LU R131, [R1+0x6c] ;  /* 0x00006c0001837983 */ /* 0x000ee20000300800 */
[----:B------:R-:W-:Y:S02]  /*e010*/  MOV R188, R159 ;  /* 0x0000009f00bc7202 */ /* 0x000fe40000000f00 */
[----:B------:R-:W-:Y:S02]  /*e020*/  MOV R159, R173 ;  /* 0x000000ad009f7202 */ /* 0x000fe40000000f00 */
[----:B------:R-:W-:Y:S01]  /*e030*/  MOV R187, R158 ;  /* 0x0000009e00bb7202 */ /* 0x000fe20000000f00 */
[----:B------:R-:W-:Y:S01]  /*e040*/  MUFU.EX2 R173, R220 ;  /* 0x000000dc00ad7308 */ /* 0x000fe20000000800 */
[----:B------:R-:W-:Y:S02]  /*e050*/  MOV R158, R172 ;  /* 0x000000ac009e7202 */ /* 0x000fe40000000f00 */
[----:B------:R-:W-:Y:S02]  /*e060*/  MOV R196, R166 ;  /* 0x000000a600c47202 */ /* 0x000fe40000000f00 */
[----:B------:R-:W-:Y:S02]  /*e070*/  MOV R166, R188 ;  /* 0x000000bc00a67202 */ /* 0x000fe40000000f00 */
[----:B------:R-:W-:Y:S02]  /*e080*/  MOV R188, R152 ;  /* 0x0000009800bc7202 */ /* 0x000fe40000000f00 */
[----:B-1----:R-:W-:Y:S01]  /*e090*/  MOV R170, R189 ;  /* 0x000000bd00aa7202 */ /* 0x002fe20000000f00 */
[-C--:B----4-:R-:W-:Y:S01]  /*e0a0*/  HMMA.16816.F32.BF16 R68, R140, R148.reuse, R68 ;  /* 0x000000948c44723c */ /* 0x090fe20000041844 */
[----:B------:R-:W1:Y:S02]  /*e0b0*/  MUFU.EX2 R172, R211 ;  /* 0x000000d300ac7308 */ /* 0x000e640000000800 */
[----:B------:R-:W-:Y:S01]  /*e0c0*/  IMAD.MOV.U32 R189, RZ, RZ, R186 ;  /* 0x000000ffffbd7224 */ /* 0x000fe200078e00ba */
[----:B------:R-:W-:Y:S02]  /*e0d0*/  MOV R186, R155 ;  /* 0x0000009b00ba7202 */ /* 0x000fe40000000f00 */
[----:B------:R-:W-:Y:S02]  /*e0e0*/  MOV R155, R168 ;  /* 0x000000a8009b7202 */ /* 0x000fe40000000f00 */
[C---:B------:R-:W-:Y:S03]  /*e0f0*/  HMMA.16816.F32.BF16 R72, R144.reuse, R148, R72 ;  /* 0x000000949048723c */ /* 0x040fe60000041848 */
[----:B------:R-:W4:Y:S01]  /*e100*/  MUFU.EX2 R168, R249 ;  /* 0x000000f900a87308 */ /* 0x000f220000000800 */
[----:B------:R-:W-:Y:S02]  /*e110*/  MOV R193, R155 ;  /* 0x0000009b00c17202 */ /* 0x000fe40000000f00 */
[----:B------:R-:W-:Y:S02]  /*e120*/  MOV R167, R189 ;  /* 0x000000bd00a77202 */ /* 0x000fe40000000f00 */
[-C--:B------:R-:W-:Y:S04]  /*e130*/  HMMA.16816.F32.BF16 R76, R144, R150.reuse, R76 ;  /* 0x00000096904c723c */ /* 0x080fe8000004184c */
[----:B------:R-:W-:Y:S01]  /*e140*/  MOV R189, R159 ;  /* 0x0000009f00bd7202 */ /* 0x000fe20000000f00 */
[----:B------:R-:W-:Y:S01]  /*e150*/  MUFU.EX2 R193, R193 ;  /* 0x000000c100c17308 */ /* 0x000fe20000000800 */
[----:B------:R-:W-:Y:S02]  /*e160*/  MOV R182, R170 ;  /* 0x000000aa00b67202 */ /* 0x000fe40000000f00 */
[C---:B------:R-:W-:Y:S01]  /*e170*/  HMMA.16816.F32.BF16 R80, R140.reuse, R150, R80 ;  /* 0x000000968c50723c */ /* 0x040fe20000041850 */
[----:B------:R-:W1:Y:S03]  /*e180*/  LDSM.16.MT88.4 R148, [R226+0x2000] ;  /* 0x00200000e294783b */ /* 0x000e660000004200 */
[----:B------:R-:W-:Y:S01]  /*e190*/  MOV R170, R187 ;  /* 0x000000bb00aa7202 */ /* 0x000fe20000000f00 */
[----:B------:R-:W-:Y:S01]  /*e1a0*/  IMAD.MOV.U32 R187, RZ, RZ, R154 ;  /* 0x000000ffffbb7224 */ /* 0x000fe200078e009a */
[----:B------:R-:W-:Y:S01]  /*e1b0*/  MOV R195, R186 ;  /* 0x000000ba00c37202 */ /* 0x000fe20000000f00 */
[----:B------:R-:W-:Y:S01]  /*e1c0*/  MUFU.EX2 R189, R189 ;  /* 0x000000bd00bd7308 */ /* 0x000fe20000000800 */
[----:B------:R-:W-:Y:S01]  /*e1d0*/  MOV R186, R158 ;  /* 0x0000009e00ba7202 */ /* 0x000fe20000000f00 */
[----:B------:R-:W-:Y:S03]  /*e1e0*/  LDSM.16.MT88.4 R152, [R226+0x800] ;  /* 0x00080000e298783b */ /* 0x000fe60000004200 */
[----:B------:R-:W-:Y:S02]  /*e1f0*/  MOV R203, R182 ;  /* 0x000000b600cb7202 */ /* 0x000fe40000000f00 */
[----:B------:R-:W-:Y:S02]  /*e200*/  MOV R182, R163 ;  /* 0x000000a300b67202 */ /* 0x000fe40000000f00 */
[----:B------:R-:W-:Y:S01]  /*e210*/  MOV R252, R183 ;  /* 0x000000b700fc7202 */ /* 0x000fe20000000f00 */
[----:B------:R-:W-:Y:S01]  /*e220*/  LDSM.16.MT88.4 R156, [R229+0x800] ;  /* 0x00080000e59c783b */ /* 0x000fe20000004200 */
[----:B------:R-:W-:Y:S01]  /*e230*/  MUFU.EX2 R187, R187 ;  /* 0x000000bb00bb7308 */ /* 0x000fe20000000800 */
[----:B------:R-:W-:Y:S02]  /*e240*/  MOV R183, R191 ;  /* 0x000000bf00b77202 */ /* 0x000fe40000000f00 */
[----:B------:R-:W-:Y:S07]  /*e250*/  MOV R191, R185 ;  /* 0x000000b900bf7202 */ /* 0x000fee0000000f00 */
[----:B------:R4:W-:Y:S10]  /*e260*/  MUFU.EX2 R185, R160 ;  /* 0x000000a000b97308 */ /* 0x0009f40000000800 */
[----:B------:R-:W-:Y:S01]  /*e270*/  MUFU.EX2 R186, R186 ;  /* 0x000000ba00ba7308 */ /* 0x000fe20000000800 */
[-C--:B-1----:R-:W-:Y:S09]  /*e280*/  HMMA.16816.F32.BF16 R84, R140, R148.reuse, R84 ;  /* 0x000000948c54723c */ /* 0x082ff20000041854 */
[----:B------:R-:W-:Y:S01]  /*e290*/  MUFU.EX2 R195, R195 ;  /* 0x000000c300c37308 */ /* 0x000fe20000000800 */
[C---:B------:R-:W-:Y:S01]  /*e2a0*/  HMMA.16816.F32.BF16 R88, R144.reuse, R148, R88 ;  /* 0x000000949058723c */ /* 0x040fe20000041858 */
[----:B----4-:R-:W-:Y:S07]  /*e2b0*/  LDSM.16.MT88.4 R160, [R226+0x1000] ;  /* 0x00100000e2a0783b */ /* 0x010fee0000004200 */
[-C--:B------:R-:W-:Y:S01]  /*e2c0*/  HMMA.16816.F32.BF16 R92, R144, R150.reuse, R92 ;  /* 0x00000096905c723c */ /* 0x080fe2000004185c */
[----:B------:R-:W-:Y:S07]  /*e2d0*/  MUFU.EX2 R188, R188 ;  /* 0x000000bc00bc7308 */ /* 0x000fee0000000800 */
[C---:B------:R-:W-:Y:S01]  /*e2e0*/  HMMA.16816.F32.BF16 R96, R140.reuse, R150, R96 ;  /* 0x000000968c60723c */ /* 0x040fe20000041860 */
[----:B------:R-:W1:Y:S02]  /*e2f0*/  LDSM.16.MT88.4 R148, [R229+0x2000] ;  /* 0x00200000e594783b */ /* 0x000e640000004200 */
[----:B------:R-:W-:Y:S05]  /*e300*/  MUFU.EX2 R191, R191 ;  /* 0x000000bf00bf7308 */ /* 0x000fea0000000800 */
[-C--:B-1----:R-:W-:Y:S08]  /*e310*/  HMMA.16816.F32.BF16 R100, R140, R148.reuse, R100 ;  /* 0x000000948c64723c */ /* 0x082ff00000041864 */
[C---:B------:R-:W-:Y:S08]  /*e320*/  HMMA.16816.F32.BF16 R104, R144.reuse, R148, R104 ;  /* 0x000000949068723c */ /* 0x040ff00000041868 */
[-C--:B------:R-:W-:Y:S08]  /*e330*/  HMMA.16816.F32.BF16 R108, R144, R150.reuse, R108 ;  /* 0x00000096906c723c */ /* 0x080ff0000004186c */
[C---:B------:R-:W-:Y:S01]  /*e340*/  HMMA.16816.F32.BF16 R112, R140.reuse, R150, R112 ;  /* 0x000000968c70723c */ /* 0x040fe20000041870 */
[----:B------:R-:W1:Y:S03]  /*e350*/  LDSM.16.MT88.4 R148, [R228+0x2000] ;  /* 0x00200000e494783b */ /* 0x000e660000004200 */
[----:B--2---:R-:W-:Y:S04]  /*e360*/  FMUL.FTZ R129, R133, R129 ;  /* 0x0000008185817220 */ /* 0x004fe80000410000 */
[-C--:B-1----:R-:W-:Y:S04]  /*e370*/  HMMA.16816.F32.BF16 R116, R140, R148.reuse, R116 ;  /* 0x000000948c74723c */ /* 0x082fe80000041874 */
[----:B------:R-:W-:Y:S04]  /*e380*/  FADD.FTZ R133, R218, R210 ;  /* 0x000000d2da857221 */ /* 0x000fe80000010000 */
[C---:B------:R-:W-:Y:S01]  /*e390*/  HMMA.16816.F32.BF16 R120, R144.reuse, R148, R120 ;  /* 0x000000949078723c */ /* 0x040fe20000041878 */
[----:B------:R-:W2:Y:S06]  /*e3a0*/  LDL.LU R148, [R1+0x14] ;  /* 0x0000140001947983 */ /* 0x000eac0000300800 */
[----:B------:R-:W-:Y:S01]  /*e3b0*/  F2FP.BF16.PACK_AB R149, R172, R171 ;  /* 0x000000abac95723e */ /* 0x000fe200000010ff */
[-C--:B------:R-:W-:Y:S01]  /*e3c0*/  HMMA.16816.F32.BF16 R124, R144, R150.reuse, R124 ;  /* 0x00000096907c723c */ /* 0x080fe2000004187c */
[----:B------:R-:W1:Y:S03]  /*e3d0*/  LDSM.16.MT88.4 R144, [R225+0x800] ;  /* 0x00080000e190783b */ /* 0x000e660000004200 */
[C---:B---3--:R-:W-:Y:S02]  /*e3e0*/  FMUL.FTZ R130, R132.reuse, R130 ;  /* 0x0000008284827220 */ /* 0x048fe40000410000 */
[----:B------:R-:W-:Y:S02]  /*e3f0*/  FMUL.FTZ R131, R132, R131 ;  /* 0x0000008384837220 */ /* 0x000fe40000410000 */
[----:B------:R-:W-:Y:S05]  /*e400*/  FADD.FTZ R132, R216, R208 ;  /* 0x000000d0d8847221 */ /* 0x000fea0000010000 */
        /* <DEDUP_REMOVED lines=8> */
[----:B--2---:R-:W-:Y:S01]  /*e490*/  FFMA.FTZ R0, R0, R148, R139 ;  /* 0x0000009400007223 */ /* 0x004fe2000001008b */
[----:B------:R-:W-:Y:S03]  /*e4a0*/  F2FP.BF16.PACK_AB R148, R173, R168 ;  /* 0x000000a8ad94723e */ /* 0x000fe600000010ff */
[----:B------:R-:W-:Y:S02]  /*e4b0*/  FADD.FTZ R138, R138, R0 ;  /* 0x000000008a8a7221 */ /* 0x000fe40000010000 */
[----:B------:R-:W-:Y:S02]  /*e4c0*/  FADD.FTZ R0, R217, R133 ;  /* 0x00000085d9007221 */ /* 0x000fe40000010000 */
[C---:B------:R-:W-:Y:S01]  /*e4d0*/  HMMA.16816.F32.BF16 R8, R148.reuse, R144, R8 ;  /* 0x000000909408723c */ /* 0x040fe20000041808 */
[----:B------:R-:W-:Y:S03]  /*e4e0*/  LDSM.16.MT88.4 R216, [R226+0x3800] ;  /* 0x00380000e2d8783b */ /* 0x000fe60000004200 */
        /* <DEDUP_REMOVED lines=9> */
[----:B------:R-:W1:Y:S01]  /*e580*/  LDSM.16.MT88.4 R144, [R228+0x800] ;  /* 0x00080000e490783b */ /* 0x000e620000004200 */
[----:B------:R-:W-:Y:S02]  /*e590*/  MUFU.EX2 R138, R207 ;  /* 0x000000cf008a7308 */ /* 0x000fe40000000800 */
[----:B------:R-:W-:Y:S01]  /*e5a0*/  FADD.FTZ R168, R168, R132 ;  /* 0x00000084a8a87221 */ /* 0x000fe20000010000 */
[----:B------:R-:W-:Y:S01]  /*e5b0*/  MOV R251, R201 ;  /* 0x000000c900fb7202 */ /* 0x000fe20000000f00 */
[----:B------:R-:W-:Y:S01]  /*e5c0*/  FADD.FTZ R0, R252, R0 ;  /* 0x00000000fc007221 */ /* 0x000fe20000010000 */
[----:B------:R-:W-:Y:S01]  /*e5d0*/  MOV R252, R202 ;  /* 0x000000ca00fc7202 */ /* 0x000fe20000000f00 */
[-C--:B------:R-:W-:Y:S04]  /*e5e0*/  HMMA.16816.F32.BF16 R20, R140, R152.reuse, R20 ;  /* 0x000000988c14723c */ /* 0x080fe80000041814 */
[----:B------:R-:W2:Y:S01]  /*e5f0*/  MUFU.EX2 R132, R167 ;  /* 0x000000a700847308 */ /* 0x000ea20000000800 */
[----:B------:R-:W-:Y:S01]  /*e600*/  MOV R202, R165 ;  /* 0x000000a500ca7202 */ /* 0x000fe20000000f00 */
[----:B------:R-:W-:Y:S01]  /*e610*/  FADD.FTZ R133, R203, R133 ;  /* 0x00000085cb857221 */ /* 0x000fe20000010000 */
[----:B------:R-:W-:Y:S01]  /*e620*/  MOV R203, R166 ;  /* 0x000000a600cb7202 */ /* 0x000fe20000000f00 */
[C---:B------:R-:W-:Y:S04]  /*e630*/  HMMA.16816.F32.BF16 R24, R148.reuse, R152, R24 ;  /* 0x000000989418723c */ /* 0x040fe80000041818 */
[----:B------:R-:W-:Y:S01]  /*e640*/  IMAD.MOV.U32 R183, RZ, RZ, R182 ;  /* 0x000000ffffb77224 */ /* 0x000fe200078e00b6 */
[----:B------:R-:W-:Y:S01]  /*e650*/  MOV R182, R196 ;  /* 0x000000c400b67202 */ /* 0x000fe20000000f00 */
[----:B------:R-:W-:Y:S01]  /*e660*/  MUFU.EX2 R139, R203 ;  /* 0x000000cb008b7308 */ /* 0x000fe20000000800 */
[----:B------:R-:W-:Y:S01]  /*e670*/  MOV R196, R170 ;  /* 0x000000aa00c47202 */ /* 0x000fe20000000f00 */
[-C--:B------:R-:W-:Y:S04]  /*e680*/  HMMA.16816.F32.BF16 R28, R148, R154.reuse, R28 ;  /* 0x0000009a941c723c */ /* 0x080fe8000004181c */
[----:B------:R-:W-:Y:S01]  /*e690*/  MOV R201, R182 ;  /* 0x000000b600c97202 */ /* 0x000fe20000000f00 */
[----:B------:R-:W-:Y:S01]  /*e6a0*/  FADD.FTZ R170, R205, R2 ;  /* 0x00000002cdaa7221 */ /* 0x000fe20000010000 */
[----:B------:R-:W-:Y:S01]  /*e6b0*/  MOV R250, R183 ;  /* 0x000000b700fa7202 */ /* 0x000fe20000000f00 */
[----:B------:R-:W-:Y:S01]  /*e6c0*/  FADD.FTZ R2, R164, R0 ;  /* 0x00000000a4027221 */ /* 0x000fe20000010000 */
[C---:B------:R-:W-:Y:S01]  /*e6d0*/  HMMA.16816.F32.BF16 R32, R140.reuse, R154, R32 ;  /* 0x0000009a8c20723c */ /* 0x040fe20000041820 */
[----:B------:R-:W3:Y:S01]  /*e6e0*/  LDSM.16.MT88.4 R152, [R225+0x2800] ;  /* 0x00280000e198783b */ /* 0x000ee20000004200 */
[----:B------:R-:W-:Y:S02]  /*e6f0*/  MUFU.EX2 R249, R201 ;  /* 0x000000c900f97308 */ /* 0x000fe40000000800 */
[----:B------:R-:W-:Y:S01]  /*e700*/  FADD.FTZ R0, R171, R170 ;  /* 0x000000aaab007221 */ /* 0x000fe20000010000 */
[----:B--2---:R-:W-:Y:S01]  /*e710*/  MOV R171, R132 ;  /* 0x0000008400ab7202 */ /* 0x004fe20000000f00 */
[----:B------:R-:W-:Y:S02]  /*e720*/  IMAD.MOV.U32 R170, RZ, RZ, R184 ;  /* 0x000000ffffaa7224 */ /* 0x000fe400078e00b8 */
[-C--:B------:R-:W-:Y:S01]  /*e730*/  HMMA.16816.F32.BF16 R36, R140, R156.reuse, R36 ;  /* 0x0000009c8c24723c */ /* 0x080fe20000041824 */
[----:B------:R-:W-:Y:S03]  /*e740*/  LDSM.16.MT88.4 R164, [R226+0x3000] ;  /* 0x00300000e2a4783b */ /* 0x000fe60000004200 */
[----:B------:R-:W2:Y:S01]  /*e750*/  MUFU.EX2 R220, R250 ;  /* 0x000000fa00dc7308 */ /* 0x000ea20000000800 */
[----:B------:R-:W-:Y:S02]  /*e760*/  FADD.FTZ R169, R169, R133 ;  /* 0x00000085a9a97221 */ /* 0x000fe40000010000 */
[----:B------:R-:W-:Y:S01]  /*e770*/  FADD.FTZ R0, R172, R0 ;  /* 0x00000000ac007221 */ /* 0x000fe20000010000 */
[C---:B------:R-:W-:Y:S04]  /*e780*/  HMMA.16816.F32.BF16 R40, R148.reuse, R156, R40 ;  /* 0x0000009c9428723c */ /* 0x040fe80000041828 */
[----:B------:R-:W-:Y:S02]  /*e790*/  FADD.FTZ R132, R174, R169 ;  /* 0x000000a9ae847221 */ /* 0x000fe40000010000 */
[----:B------:R-:W4:Y:S01]  /*e7a0*/  MUFU.EX2 R250, R202 ;  /* 0x000000ca00fa7308 */ /* 0x000f220000000800 */
[----:B------:R-:W-:Y:S01]  /*e7b0*/  FADD.FTZ R221, R221, R0 ;  /* 0x00000000dddd7221 */ /* 0x000fe20000010000 */
[-C--:B------:R-:W-:Y:S04]  /*e7c0*/  HMMA.16816.F32.BF16 R44, R148, R158.reuse, R44 ;  /* 0x0000009e942c723c */ /* 0x080fe8000004182c */
[----:B------:R-:W-:Y:S01]  /*e7d0*/  MOV R0, R197 ;  /* 0x000000c500007202 */ /* 0x000fe20000000f00 */
[----:B------:R-:W-:Y:S02]  /*e7e0*/  FADD.FTZ R132, R176, R132 ;  /* 0x00000084b0847221 */ /* 0x000fe40000010000 */
[----:B------:R-:W-:Y:S01]  /*e7f0*/  FADD.FTZ R2, R177, R2 ;  /* 0x00000002b1027221 */ /* 0x000fe20000010000 */
[C---:B------:R-:W-:Y:S01]  /*e800*/  HMMA.16816.F32.BF16 R48, R140.reuse, R158, R48 ;  /* 0x0000009e8c30723c */ /* 0x040fe20000041830 */
[----:B------:R-:W3:Y:S01]  /*e810*/  LDSM.16.MT88.4 R156, [R226+0x2800] ;  /* 0x00280000e29c783b */ /* 0x000ee20000004200 */
[----:B------:R-:W3:Y:S02]  /*e820*/  MUFU.EX2 R133, R3 ;  /* 0x0000000300857308 */ /* 0x000ee40000000800 */
[----:B--2---:R-:W-:Y:S01]  /*e830*/  F2FP.BF16.PACK_AB R209, R139, R220 ;  /* 0x000000dc8bd1723e */ /* 0x004fe200000010ff */
[----:B------:R-:W-:Y:S01]  /*e840*/  FADD.FTZ R0, R0, R132 ;  /* 0x0000008400007221 */ /* 0x000fe20000010000 */
[----:B------:R-:W-:Y:S01]  /*e850*/  MOV R132, R136 ;  /* 0x0000008800847202 */ /* 0x000fe20000000f00 */
[----:B------:R-:W-:Y:S01]  /*e860*/  FADD.FTZ R2, R178, R2 ;  /* 0x00000002b2027221 */ /* 0x000fe20000010000 */
[-C--:B-1----:R-:W-:Y:S04]  /*e870*/  HMMA.16816.F32.BF16 R52, R140, R144.reuse, R52 ;  /* 0x000000908c34723c */ /* 0x082fe80000041834 */
[----:B------:R-:W1:Y:S01]  /*e880*/  MUFU.EX2 R196, R196 ;  /* 0x000000c400c47308 */ /* 0x000e620000000800 */
[----:B------:R-:W-:Y:S01]  /*e890*/  FADD.FTZ R2, R179, R2 ;  /* 0x00000002b3027221 */ /* 0x000fe20000010000 */
[----:B----4-:R-:W-:Y:S02]  /*e8a0*/  F2FP.BF16.PACK_AB R210, R249, R250 ;  /* 0x000000faf9d2723e */ /* 0x010fe400000010ff */
[C---:B------:R-:W-:Y:S06]  /*e8b0*/  HMMA.16816.F32.BF16 R56, R148.reuse, R144, R56 ;  /* 0x000000909438723c */ /* 0x040fec0000041838 */
[----:B------:R-:W-:Y:S02]  /*e8c0*/  MUFU.EX2 R183, R190 ;  /* 0x000000be00b77308 */ /* 0x000fe40000000800 */
[-C--:B------:R-:W-:Y:S04]  /*e8d0*/  HMMA.16816.F32.BF16 R60, R148, R146.reuse, R60 ;  /* 0x00000092943c723c */ /* 0x080fe8000004183c */
[----:B---3--:R-:W-:Y:S01]  /*e8e0*/  F2FP.BF16.PACK_AB R211, R133, R138 ;  /* 0x0000008a85d3723e */ /* 0x008fe200000010ff */
[----:B------:R-:W-:Y:S03]  /*e8f0*/  FADD.FTZ R3, R173, R168 ;  /* 0x000000a8ad037221 */ /* 0x000fe60000010000 */
[C---:B------:R-:W-:Y:S01]  /*e900*/  HMMA.16816.F32.BF16 R64, R140.reuse, R146, R64 ;  /* 0x000000928c40723c */ /* 0x040fe20000041840 */
[----:B------:R-:W2:Y:S01]  /*e910*/  LDSM.16.MT88.4 R144, [R229+0x2800] ;  /* 0x00280000e590783b */ /* 0x000ea20000004200 */
[----:B------:R-:W3:Y:S02]  /*e920*/  MUFU.EX2 R190, R206 ;  /* 0x000000ce00be7308 */ /* 0x000ee40000000800 */
[----:B-1----:R-:W-:Y:S01]  /*e930*/  F2FP.BF16.PACK_AB R205, R196, R171 ;  /* 0x000000abc4cd723e */ /* 0x002fe200000010ff */
[----:B------:R-:W-:Y:S03]  /*e940*/  FADD.FTZ R3, R175, R3 ;  /* 0x00000003af037221 */ /* 0x000fe60000010000 */
[-C--:B------:R-:W-:Y:S04]  /*e950*/  HMMA.16816.F32.BF16 R68, R140, R152.reuse, R68 ;  /* 0x000000988c44723c */ /* 0x080fe80000041844 */
[----:B------:R-:W-:Y:S04]  /*e960*/  MUFU.EX2 R182, R198 ;  /* 0x000000c600b67308 */ /* 0x000fe80000000800 */
[C---:B------:R-:W-:Y:S06]  /*e970*/  HMMA.16816.F32.BF16 R72, R148.reuse, R152, R72 ;  /* 0x000000989448723c */ /* 0x040fec0000041848 */
[----:B------:R1:W4:Y:S02]  /*e980*/  MUFU.EX2 R198, R204 ;  /* 0x000000cc00c67308 */ /* 0x0003240000000800 */
[-C--:B------:R-:W-:Y:S04]  /*e990*/  HMMA.16816.F32.BF16 R76, R148, R154.reuse, R76 ;  /* 0x0000009a944c723c */ /* 0x080fe8000004184c */
[----:B---3--:R-:W-:Y:S04]  /*e9a0*/  F2FP.BF16.PACK_AB R206, R190, R183 ;  /* 0x000000b7bece723e */ /* 0x008fe800000010ff */
[C---:B------:R-:W-:Y:S01]  /*e9b0*/  HMMA.16816.F32.BF16 R80, R140.reuse, R154, R80 ;  /* 0x0000009a8c50723c */ /* 0x040fe20000041850 */
[----:B------:R-:W3:Y:S01]  /*e9c0*/  LDSM.16.MT88.4 R152, [R228+0x2800] ;  /* 0x00280000e498783b */ /* 0x000ee20000004200 */
[----:B------:R-:W-:Y:S06]  /*e9d0*/  MUFU.EX2 R252, R252 ;  /* 0x000000fc00fc7308 */ /* 0x000fec0000000800 */
[-C--:B------:R-:W-:Y:S04]  /*e9e0*/  HMMA.16816.F32.BF16 R84, R140, R156.reuse, R84 ;  /* 0x0000009c8c54723c */ /* 0x080fe80000041854 */
[----:B------:R-:W2:Y:S01]  /*e9f0*/  MUFU.EX2 R251, R251 ;  /* 0x000000fb00fb7308 */ /* 0x000ea20000000800 */
[----:B-1----:R-:W-:Y:S03]  /*ea00*/  F2FP.BF16.PACK_AB R204, R191, R170 ;  /* 0x000000aabfcc723e */ /* 0x002fe600000010ff */
[C---:B------:R-:W-:Y:S04]  /*ea10*/  HMMA.16816.F32.BF16 R88, R148.reuse, R156, R88 ;  /* 0x0000009c9458723c */ /* 0x040fe80000041858 */
[----:B----4-:R-:W-:Y:S04]  /*ea20*/  F2FP.BF16.PACK_AB R207, R198, R182 ;  /* 0x000000b6c6cf723e */ /* 0x010fe800000010ff */
[-C--:B------:R-:W-:Y:S08]  /*ea30*/  HMMA.16816.F32.BF16 R92, R148, R158.reuse, R92 ;  /* 0x0000009e945c723c */ /* 0x080ff0000004185c */
[C---:B------:R-:W-:Y:S01]  /*ea40*/  HMMA.16816.F32.BF16 R96, R140.reuse, R158, R96 ;  /* 0x0000009e8c60723c */ /* 0x040fe20000041860 */
[----:B------:R-:W1:Y:S03]  /*ea50*/  LDSM.16.MT88.4 R156, [R225+0x1000] ;  /* 0x00100000e19c783b */ /* 0x000e660000004200 */
[----:B--2---:R-:W-:Y:S04]  /*ea60*/  F2FP.BF16.PACK_AB R208, R251, R252 ;  /* 0x000000fcfbd0723e */ /* 0x004fe800000010ff */
[-C--:B------:R-:W-:Y:S08]  /*ea70*/  HMMA.16816.F32.BF16 R100, R140, R144.reuse, R100 ;  /* 0x000000908c64723c */ /* 0x080ff00000041864 */
[C---:B------:R-:W-:Y:S07]  /*ea80*/  HMMA.16816.F32.BF16 R104, R148.reuse, R144, R104 ;  /* 0x000000909468723c */ /* 0x040fee0000041868 */
[----:B------:R-:W-:Y:S01]  /*ea90*/  F2FP.BF16.PACK_AB R144, R195, R189 ;  /* 0x000000bdc390723e */ /* 0x000fe200000010ff */
[-C--:B------:R-:W-:Y:S04]  /*eaa0*/  HMMA.16816.F32.BF16 R108, R148, R146.reuse, R108 ;  /* 0x00000092946c723c */ /* 0x080fe8000004186c */
[----:B------:R-:W-:Y:S04]  /*eab0*/  F2FP.BF16.PACK_AB R145, R246, R247 ;  /* 0x000000f7f691723e */ /* 0x000fe800000010ff */
[C---:B------:R-:W-:Y:S07]  /*eac0*/  HMMA.16816.F32.BF16 R112, R140.reuse, R146, R112 ;  /* 0x000000928c70723c */ /* 0x040fee0000041870 */
[----:B------:R-:W-:Y:S01]  /*ead0*/  F2FP.BF16.PACK_AB R146, R185, R192 ;  /* 0x000000c0b992723e */ /* 0x000fe200000010ff */
[-C--:B---3--:R-:W-:Y:S04]  /*eae0*/  HMMA.16816.F32.BF16 R116, R140, R152.reuse, R116 ;  /* 0x000000988c74723c */ /* 0x088fe80000041874 */
[----:B------:R-:W-:Y:S04]  /*eaf0*/  F2FP.BF16.PACK_AB R147, R223, R245 ;  /* 0x000000f5df93723e */ /* 0x000fe800000010ff */
[C---:B------:R-:W-:Y:S08]  /*eb00*/  HMMA.16816.F32.BF16 R120, R148.reuse, R152, R120 ;  /* 0x000000989478723c */ /* 0x040ff00000041878 */
[-C--:B------:R-:W-:Y:S01]  /*eb10*/  HMMA.16816.F32.BF16 R124, R148, R154.reuse, R124 ;  /* 0x0000009a947c723c */ /* 0x080fe2000004187c */
[----:B------:R-:W2:Y:S07]  /*eb20*/  LDSM.16.MT88.4 R148, [R229+0x1000] ;  /* 0x00100000e594783b */ /* 0x000eae0000004200 */
[----:B------:R-:W-:Y:S01]  /*eb30*/  HMMA.16816.F32.BF16 R128, R140, R154, R128 ;  /* 0x0000009a8c80723c */ /* 0x000fe20000041880 */
[----:B------:R-:W3:Y:S06]  /*eb40*/  LDSM.16.MT88.4 R152, [R228+0x1000] ;  /* 0x00100000e498783b */ /* 0x000eec0000004200 */
[----:B------:R-:W-:Y:S02]  /*eb50*/  F2FP.BF16.PACK_AB R141, R200, R181 ;  /* 0x000000b5c88d723e */ /* 0x000fe400000010ff */
[----:B------:R-:W-:Y:S03]  /*eb60*/  F2FP.BF16.PACK_AB R142, R187, R194 ;  /* 0x000000c2bb8e723e */ /* 0x000fe600000010ff */
[----:B------:R-:W-:Y:S02]  /*eb70*/  F2FP.BF16.PACK_AB R143, R186, R193 ;  /* 0x000000c1ba8f723e */ /* 0x000fe400000010ff */
[----:B------:R-:W-:Y:S07]  /*eb80*/  F2FP.BF16.PACK_AB R140, R199, R188 ;  /* 0x000000bcc78c723e */ /* 0x000fee00000010ff */
        /* <DEDUP_REMOVED lines=9> */
[----:B------:R-:W4:Y:S07]  /*ec20*/  LDSM.16.MT88.4 R160, [R229+0x3000] ;  /* 0x00300000e5a0783b */ /* 0x000f2e0000004200 */
[-C--:B--2---:R-:W-:Y:S08]  /*ec30*/  HMMA.16816.F32.BF16 R36, R140, R148.reuse, R36 ;  /* 0x000000948c24723c */ /* 0x084ff00000041824 */
[C---:B------:R-:W-:Y:S08]  /*ec40*/  HMMA.16816.F32.BF16 R40, R144.reuse, R148, R40 ;  /* 0x000000949028723c */ /* 0x040ff00000041828 */
[-C--:B------:R-:W-:Y:S08]  /*ec50*/  HMMA.16816.F32.BF16 R44, R144, R150.reuse, R44 ;  /* 0x00000096902c723c */ /* 0x080ff0000004182c */
[C---:B------:R-:W-:Y:S01]  /*ec60*/  HMMA.16816.F32.BF16 R48, R140.reuse, R150, R48 ;  /* 0x000000968c30723c */ /* 0x040fe20000041830 */
[----:B------:R-:W2:Y:S07]  /*ec70*/  LDSM.16.MT88.4 R148, [R228+0x3000] ;  /* 0x00300000e494783b */ /* 0x000eae0000004200 */
[-C--:B---3--:R-:W-:Y:S08]  /*ec80*/  HMMA.16816.F32.BF16 R52, R140, R152.reuse, R52 ;  /* 0x000000988c34723c */ /* 0x088ff00000041834 */
[C---:B------:R-:W-:Y:S08]  /*ec90*/  HMMA.16816.F32.BF16 R56, R144.reuse, R152, R56 ;  /* 0x000000989038723c */ /* 0x040ff00000041838 */
[-C--:B------:R-:W-:Y:S08]  /*eca0*/  HMMA.16816.F32.BF16 R60, R144, R154.reuse, R60 ;  /* 0x0000009a903c723c */ /* 0x080ff0000004183c */
[C---:B------:R-:W-:Y:S01]  /*ecb0*/  HMMA.16816.F32.BF16 R64, R140.reuse, R154, R64 ;  /* 0x0000009a8c40723c */ /* 0x040fe20000041840 */
[----:B------:R-:W3:Y:S07]  /*ecc0*/  LDSM.16.MT88.4 R152, [R225+0x1800] ;  /* 0x00180000e198783b */ /* 0x000eee0000004200 */
[-C--:B-1----:R-:W-:Y:S08]  /*ecd0*/  HMMA.16816.F32.BF16 R68, R140, R156.reuse, R68 ;  /* 0x0000009c8c44723c */ /* 0x082ff00000041844 */
[C---:B------:R-:W-:Y:S07]  /*ece0*/  HMMA.16816.F32.BF16 R72, R144.reuse, R156, R72 ;  /* 0x0000009c9048723c */ /* 0x040fee0000041848 */
[----:B------:R-:W-:Y:S01]  /*ecf0*/  IMAD.MOV.U32 R157, RZ, RZ, R200 ;  /* 0x000000ffff9d7224 */ /* 0x000fe200078e00c8 */
[-C--:B------:R-:W-:Y:S01]  /*ed00*/  HMMA.16816.F32.BF16 R76, R144, R158.reuse, R76 ;  /* 0x0000009e904c723c */ /* 0x080fe2000004184c */
[----:B------:R-:W-:Y:S03]  /*ed10*/  LDSM.16.MT88.4 R200, [R228+0x1800] ;  /* 0x00180000e4c8783b */ /* 0x000fe60000004200 */
[----:B------:R-:W-:Y:S04]  /*ed20*/  MOV R156, R195 ;  /* 0x000000c3009c7202 */ /* 0x000fe80000000f00 */
        /* <DEDUP_REMOVED lines=13> */
[----:B------:R-:W1:Y:S02]  /*ee00*/  LDSM.16.MT88.4 R184, [R226+0x1800] ;  /* 0x00180000e2b8783b */ /* 0x000e640000004200 */
[C---:B------:R-:W-:Y:S08]  /*ee10*/  HMMA.16816.F32.BF16 R104, R144.reuse, R160, R104 ;  /* 0x000000a09068723c */ /* 0x040ff00000041868 */
[-C--:B------:R-:W-:Y:S08]  /*ee20*/  HMMA.16816.F32.BF16 R108, R144, R162.reuse, R108 ;  /* 0x000000a2906c723c */ /* 0x080ff0000004186c */
[C---:B------:R-:W-:Y:S08]  /*ee30*/  HMMA.16816.F32.BF16 R112, R140.reuse, R162, R112 ;  /* 0x000000a28c70723c */ /* 0x040ff00000041870 */
[-C--:B--2---:R-:W-:Y:S08]  /*ee40*/  HMMA.16816.F32.BF16 R116, R140, R148.reuse, R116 ;  /* 0x000000948c74723c */ /* 0x084ff00000041874 */
[C---:B------:R-:W-:Y:S08]  /*ee50*/  HMMA.16816.F32.BF16 R120, R144.reuse, R148, R120 ;  /* 0x000000949078723c */ /* 0x040ff00000041878 */
[-C--:B------:R-:W-:Y:S08]  /*ee60*/  HMMA.16816.F32.BF16 R124, R144, R150.reuse, R124 ;  /* 0x00000096907c723c */ /* 0x080ff0000004187c */
[----:B------:R-:W-:Y:S08]  /*ee70*/  HMMA.16816.F32.BF16 R128, R140, R150, R128 ;  /* 0x000000968c80723c */ /* 0x000ff00000041880 */
[-C--:B---3--:R-:W-:Y:S01]  /*ee80*/  HMMA.16816.F32.BF16 R140, R204, R152.reuse, R4 ;  /* 0x00000098cc8c723c */ /* 0x088fe20000041804 */
[----:B------:R-:W2:Y:S07]  /*ee90*/  LDSM.16.MT88.4 R4, [R229+0x3800] ;  /* 0x00380000e504783b */ /* 0x000eae0000004200 */
[C---:B------:R-:W-:Y:S01]  /*eea0*/  HMMA.16816.F32.BF16 R144, R208.reuse, R152, R8 ;  /* 0x00000098d090723c */ /* 0x040fe20000041808 */
[----:B------:R-:W3:Y:S07]  /*eeb0*/  LDSM.16.MT88.4 R8, [R228+0x3800] ;  /* 0x00380000e408783b */ /* 0x000eee0000004200 */
[-C--:B------:R-:W-:Y:S07]  /*eec0*/  HMMA.16816.F32.BF16 R148, R208, R154.reuse, R12 ;  /* 0x0000009ad094723c */ /* 0x080fee000004180c */
[----:B------:R-:W-:Y:S01]  /*eed0*/  MOV R14, R190 ;  /* 0x000000be000e7202 */ /* 0x000fe20000000f00 */
[C---:B------:R-:W-:Y:S04]  /*eee0*/  HMMA.16816.F32.BF16 R160, R204.reuse, R154, R16 ;  /* 0x0000009acca0723c */ /* 0x040fe80000041810 */
[----:B------:R-:W-:Y:S02]  /*eef0*/  MOV R15, R198 ;  /* 0x000000c6000f7202 */ /* 0x000fe40000000f00 */
[----:B------:R-:W-:Y:S02]  /*ef00*/  MOV R12, R183 ;  /* 0x000000b7000c7202 */ /* 0x000fe40000000f00 */
[-C--:B-1----:R-:W-:Y:S04]  /*ef10*/  HMMA.16816.F32.BF16 R172, R204, R184.reuse, R20 ;  /* 0x000000b8ccac723c */ /* 0x082fe80000041814 */
[----:B------:R-:W-:Y:S02]  /*ef20*/  MOV R13, R182 ;  /* 0x000000b6000d7202 */ /* 0x000fe40000000f00 */
[----:B------:R-:W-:Y:S02]  /*ef30*/  MOV R18, R191 ;  /* 0x000000bf00127202 */ /* 0x000fe40000000f00 */
[C---:B------:R-:W-:Y:S04]  /*ef40*/  HMMA.16816.F32.BF16 R152, R208.reuse, R184, R24 ;  /* 0x000000b8d098723c */ /* 0x040fe80000041818 */
[----:B------:R-:W-:Y:S02]  /*ef50*/  MOV R23, R166 ;  /* 0x000000a600177202 */ /* 0x000fe40000000f00 */
[----:B------:R-:W-:Y:S01]  /*ef60*/  MOV R22, R167 ;  /* 0x000000a700167202 */ /* 0x000fe20000000f00 */
[----:B------:R-:W-:Y:S01]  /*ef70*/  IMAD.MOV.U32 R25, RZ, RZ, R156 ;  /* 0x000000ffff197224 */ /* 0x000fe200078e009c */
[----:B------:R-:W-:Y:S04]  /*ef80*/  MOV R27, R158 ;  /* 0x0000009e001b7202 */ /* 0x000fe80000000f00 */
[----:B------:R-:W-:Y:S02]  /*ef90*/  MOV R26, R159 ;  /* 0x0000009f001a7202 */ /* 0x000fe40000000f00 */
[----:B------:R-:W-:Y:S02]  /*efa0*/  MOV R24, R157 ;  /* 0x0000009d00187202 */ /* 0x000fe40000000f00 */
[-C--:B------:R-:W-:Y:S03]  /*efb0*/  HMMA.16816.F32.BF16 R156, R208, R186.reuse, R28 ;  /* 0x000000bad09c723c */ /* 0x080fe6000004181c */
[----:B------:R-:W-:Y:S02]  /*efc0*/  MOV R17, R171 ;  /* 0x000000ab00117202 */ /* 0x000fe40000000f00 */
[----:B------:R-:W-:Y:S02]  /*efd0*/  MOV R16, R170 ;  /* 0x000000aa00107202 */ /* 0x000fe40000000f00 */
[----:B------:R-:W-:Y:S01]  /*efe0*/  MOV R19, R196 ;  /* 0x000000c400137202 */ /* 0x000fe20000000f00 */
[C---:B------:R-:W-:Y:S04]  /*eff0*/  HMMA.16816.F32.BF16 R184, R204.reuse, R186, R32 ;  /* 0x000000baccb8723c */ /* 0x040fe80000041820 */
[----:B------:R-:W-:Y:S01]  /*f000*/  MOV R30, R189 ;  /* 0x000000bd001e7202 */ /* 0x000fe20000000f00 */
[----:B------:R-:W-:Y:S01]  /*f010*/  IMAD.MOV.U32 R28, RZ, RZ, R188 ;  /* 0x000000ffff1c7224 */ /* 0x000fe200078e00bc */
        /* <DEDUP_REMOVED lines=71> */
.L_x_2296:
[----:B------:R-:W-:Y:S02]  /*f490*/  MOV R10, 0x1f ;  /* 0x0000001f000a7802 */ /* 0x000fe40000000f00 */
[----:B------:R-:W-:Y:S01]  /*f4a0*/  MOV R9, 0xffffffff ;  /* 0xffffffff00097802 */ /* 0x000fe20000000f00 */
[----:B------:R-:W-:Y:S05]  /*f4b0*/  BRA.DIV ~URZ, `(.L_x_2298) ;  /* 0x000032727f007947 */ /* 0x000fea000b800000 */
[----:B--2---:R-:W2:Y:S04]  /*f4c0*/  LDL R0, [R1+0x8] ;  /* 0x0000080001007983 */ /* 0x004ea80000100800 */
[----:B--2---:R1:W2:Y:S02]  /*f4d0*/  SHFL.BFLY PT, R7, R0, 0x2, 0x1f ;  /* 0x0c401f0000077f89 */ /* 0x0042a400000e0000 */
.L_x_2328:
        /* <DEDUP_REMOVED lines=19> */
.L_x_2329:
        /* <DEDUP_REMOVED lines=120> */
[----:B------:R1:W3:Y:S01]  /*fd90*/  @P0 MUFU.LG2 R2, R4 ;  /* 0x0000000400020308 */ /* 0x0002e20000000c00 */
[----:B----4-:R-:W-:Y:S02]  /*fda0*/  @P2 FMUL.FTZ R8, R6, 0.69314718246459960938 ;  /* 0x3f31721806082820 */ /* 0x010fe40000410000 */
[----:B------:R-:W-:Y:S02]  /*fdb0*/  @P2 FMUL.FTZ R6, R3, c[0x0][0x2d0] ;  /* 0x0000b40003062a20 */ /* 0x000fe40000410000 */
[----:B------:R-:W-:Y:S02]  /*fdc0*/  @P1 FMUL.FTZ R5, R5, 0.69314718246459960938 ;  /* 0x3f31721805051820 */ /* 0x000fe40000410000 */
[----:B------:R-:W-:Y:S02]  /*fdd0*/  @P1 FMUL.FTZ R3, R10, c[0x0][0x2d0] ;  /* 0x0000b4000a031a20 */ /* 0x000fe40000410000 */
[----:B--2---:R-:W-:-:S02]  /*fde0*/  FMUL.FTZ R146, R0, R146 ;  /* 0x0000009200927220 */ /* 0x004fc40000410000 */
[----:B------:R-:W-:Y:S01]  /*fdf0*/  @P1 FFMA.FTZ R21, R3, R135, R5 ;  /* 0x0000008703151223 */ /* 0x000fe20000010005 */
[----:B------:R-:W-:Y:S01]  /*fe00*/  @P0 MOV R3, 0x3f317218 ;  /* 0x3f31721800030802 */ /* 0x000fe20000000f00 */
[C---:B------:R-:W-:Y:S02]  /*fe10*/  FMUL.FTZ R147, R0.reuse, R147 ;  /* 0x0000009300937220 */ /* 0x040fe40000410000 */
[----:B------:R-:W-:Y:S01]  /*fe20*/  FMUL.FTZ R150, R0, R150 ;  /* 0x0000009600967220 */ /* 0x000fe20000410000 */
[----:B-1----:R-:W-:Y:S01]  /*fe30*/  MOV R4, 0x1 ;  /* 0x0000000100047802 */ /* 0x002fe20000000f00 */
[----:B---3--:R-:W-:Y:S02]  /*fe40*/  @P0 FMUL.FTZ R2, R2, 0.69314718246459960938 ;  /* 0x3f31721802020820 */ /* 0x008fe40000410000 */
[----:B------:R-:W-:Y:S02]  /*fe50*/  @P0 FMUL.FTZ R3, R3, c[0x0][0x2d0] ;  /* 0x0000b40003030a20 */ /* 0x000fe40000410000 */
        /* <DEDUP_REMOVED lines=29> */
[----:B------:R-:W-:Y:S01]  /*10030*/  PRMT R0, R4, 0x7610, R0 ;  /* 0x0000761004007816 */ /* 0x000fe20000000000 */
[----:B------:R-:W-:Y:S02]  /*10040*/  @P3 FFMA.FTZ R19, R7, R137, R9 ;  /* 0x0000008907133223 */ /* 0x000fe40000010009 */
[----:B------:R-:W-:-:S02]  /*10050*/  @P2 FFMA.FTZ R20, R6, R136, R8 ;  /* 0x0000008806142223 */ /* 0x000fc40000010008 */
[----:B------:R-:W-:Y:S02]  /*10060*/  @P0 FFMA.FTZ R18, R3, R134, R2 ;  /* 0x0000008603120223 */ /* 0x000fe40000010002 */
.L_x_2265:
        /* <DEDUP_REMOVED lines=19> */
.L_x_2301:
[----:B--2---:R-:W-:Y:S05]  /*101a0*/  BSYNC B0 ;  /* 0x0000000000007941 */ /* 0x004fea0003800000 */
.L_x_2300:
        /* <DEDUP_REMOVED lines=14> */
[----:B-1----:R-:W-:Y:S05]  /*10290*/  CALL.REL.NOINC `($__internal_47_$__cuda_sm70_shflsync_idx_p) ;  /* 0x0000280000007944 */ /* 0x002fea0003c00000 */
.L_x_2304:
        /* <DEDUP_REMOVED lines=203> */
.L_x_2306:
[----:B------:R-:W-:Y:S05]  /*10f50*/  BSYNC B0 ;  /* 0x0000000000007941 */ /* 0x000fea0003800000 */
.L_x_2305:
        /* <DEDUP_REMOVED lines=68> */
.L_x_2308:
[----:B------:R-:W-:Y:S05]  /*113a0*/  BSYNC B0 ;  /* 0x0000000000007941 */ /* 0x000fea0003800000 */
.L_x_2307:
        /* <DEDUP_REMOVED lines=68> */
.L_x_2310:
[----:B------:R-:W-:Y:S05]  /*117f0*/  BSYNC B0 ;  /* 0x0000000000007941 */ /* 0x000fea0003800000 */
.L_x_2309:
        /* <DEDUP_REMOVED lines=69> */
.L_x_2303:
        /* <DEDUP_REMOVED lines=44> */
.L_x_2311:
[----:B------:R-:W-:Y:S05]  /*11f10*/  BSYNC B1 ;  /* 0x0000000000017941 */ /* 0x000fea0003800000 */
.L_x_2302:
        /* <DEDUP_REMOVED lines=9> */
.L_x_2330:
[----:B------:R-:W5:Y:S01]  /*11fb0*/  S2R R2, SR_TID.X ;  /* 0x0000000000027919 */ /* 0x000f620000002100 */
[----:B------:R-:W-:Y:S03]  /*11fc0*/  WARPSYNC 0xffffffff ;  /* 0xffffffff00007948 */ /* 0x000fe60003800000 */
[----:B------:R-:W-:Y:S06]  /*11fd0*/  BAR.SYNC.DEFER_BLOCKING 0x4, 0x80 ;  /* 0x0102000000007b1d */ /* 0x000fec0000010000 */
[----:B----4-:R4:W-:Y:S01]  /*11fe0*/  STL [R1+0x58], R0 ;  /* 0x0000580001007387 */ /* 0x0109e20000100800 */
[----:B-----5:R-:W-:-:S13]  /*11ff0*/  LOP3.LUT P0, RZ, R2, 0x7f, RZ, 0xc0, !PT ;  /* 0x0000007f02ff7812 */ /* 0x020fda000780c0ff */
[----:B------:R4:W-:Y:S04]  /*12000*/  @!P0 STS [0x10100], R44 ;  /* 0x0101002cff008388 */ /* 0x0009e80000000800 */
[----:B------:R-:W-:Y:S06]  /*12010*/  BAR.ARV 0x5, 0x80 ;  /* 0x0142000000007b1d */ /* 0x000fec0000002000 */
.L_x_2312:
[----:B--2-4-:R-:W2:Y:S02]  /*12020*/  LDL R0, [R1+0x58] ;  /* 0x0000580001007983 */ /* 0x014ea40000100800 */
[----:B--2---:R-:W-:-:S13]  /*12030*/  ISETP.GE.AND P0, PT, R0, c[0x0][0x538], PT ;  /* 0x00014e0000007a0c */ /* 0x004fda0003f06270 */
[----:B-1-3--:R-:W-:Y:S01]  /*12040*/  @P0 CALL.REL.NOINC `(.L_x_2314) ;  /* 0x0000001000000944 */ /* 0x00afe20003c00000 */
[----:B------:R-:W-:Y:S05]  /*12050*/  BRA `(.L_x_2315) ;  /* 0xfffee72000007947 */ /* 0x000fea000383ffff */
.L_x_2314:
[----:B------:R-:W-:Y:S05]  /*12060*/  EXIT ;  /* 0x000000000000794d */ /* 0x000fea0003800000 */
.L_x_2266:
[----:B-1----:R-:W-:Y:S01]  /*12070*/  IMAD.MOV.U32 R9, RZ, RZ, R5 ;  /* 0x000000ffff097224 */ /* 0x002fe200078e0005 */
[----:B------:R-:W-:Y:S01]  /*12080*/  MOV R8, RZ ;  /* 0x000000ff00087202 */ /* 0x000fe20000000f00 */
[----:B------:R-:W-:Y:S01]  /*12090*/  IMAD.MOV.U32 R3, RZ, RZ, 0x181f ;  /* 0x0000181fff037424 */ /* 0x000fe200078e00ff */
[----:B------:R-:W-:Y:S02]  /*120a0*/  MOV R2, 0x120c0 ;  /* 0x000120c000027802 */ /* 0x000fe40000000f00 */
[----:B------:R-:W-:Y:S05]  /*120b0*/  CALL.REL.NOINC `($__internal_47_$__cuda_sm70_shflsync_idx_p) ;  /* 0x000009e000007944 */ /* 0x000fea0003c00000 */
[----:B------:R-:W-:Y:S01]  /*120c0*/  MOV R7, R8 ;  /* 0x0000000800077202 */ /* 0x000fe20000000f00 */
[----:B------:R-:W-:Y:S05]  /*120d0*/  BRA `(.L_x_2316) ;  /* 0xfffef74000007947 */ /* 0x000fea000383ffff */
.L_x_2267:
[----:B-1----:R-:W-:Y:S01]  /*120e0*/  IMAD.MOV.U32 R9, RZ, RZ, R6 ;  /* 0x000000ffff097224 */ /* 0x002fe200078e0006 */
[----:B------:R-:W-:Y:S01]  /*120f0*/  MOV R8, RZ ;  /* 0x000000ff00087202 */ /* 0x000fe20000000f00 */
[----:B------:R-:W-:Y:S01]  /*12100*/  IMAD.MOV.U32 R3, RZ, RZ, 0x181f ;  /* 0x0000181fff037424 */ /* 0x000fe200078e00ff */
[----:B------:R-:W-:Y:S02]  /*12110*/  MOV R2, 0x12130 ;  /* 0x0001213000027802 */ /* 0x000fe40000000f00 */
[----:B--23--:R-:W-:Y:S05]  /*12120*/  CALL.REL.NOINC `($__internal_47_$__cuda_sm70_shflsync_idx_p) ;  /* 0x0000097000007944 */ /* 0x00cfea0003c00000 */
[----:B------:R-:W-:Y:S01]  /*12130*/  MOV R3, R8 ;  /* 0x0000000800037202 */ /* 0x000fe20000000f00 */
[----:B------:R-:W-:Y:S05]  /*12140*/  BRA `(.L_x_2317) ;  /* 0xfffef6f000007947 */ /* 0x000fea000383ffff */
.L_x_2270:
[----:B--2---:R-:W-:Y:S01]  /*12150*/  IMAD.MOV.U32 R9, RZ, RZ, R5 ;  /* 0x000000ffff097224 */ /* 0x004fe200078e0005 */
[----:B------:R-:W-:Y:S01]  /*12160*/  MOV R8, 0x1 ;  /* 0x0000000100087802 */ /* 0x000fe20000000f00 */
[----:B----4-:R-:W-:Y:S01]  /*12170*/  IMAD.MOV.U32 R3, RZ, RZ, 0x181f ;  /* 0x0000181fff037424 */ /* 0x010fe200078e00ff */
[----:B------:R-:W-:-:S02]  /*12180*/  MOV R2, 0x121a0 ;  /* 0x000121a000027802 */ /* 0x000fc40000000f00 */
[----:B-1-3--:R-:W-:Y:S05]  /*12190*/  CALL.REL.NOINC `($__internal_47_$__cuda_sm70_shflsync_idx_p) ;  /* 0x0000090000007944 */ /* 0x00afea0003c00000 */
[----:B------:R-:W-:Y:S01]  /*121a0*/  IMAD.MOV.U32 R7, RZ, RZ, R8 ;  /* 0x000000ffff077224 */ /* 0x000fe200078e0008 */
[----:B------:R-:W-:Y:S01]  /*121b0*/  MOV R8, 0x1 ;  /* 0x0000000100087802 */ /* 0x000fe20000000f00 */
[----:B------:R-:W-:Y:S01]  /*121c0*/  IMAD.MOV.U32 R9, RZ, RZ, R6 ;  /* 0x000000ffff097224 */ /* 0x000fe200078e0006 */
[----:B------:R-:W-:-:S02]  /*121d0*/  MOV R3, 0x181f ;  /* 0x0000181f00037802 */ /* 0x000fc40000000f00 */
[----:B------:R-:W-:Y:S02]  /*121e0*/  MOV R2, 0x12200 ;  /* 0x0001220000027802 */ /* 0x000fe40000000f00 */
[----:B------:R-:W-:Y:S05]  /*121f0*/  CALL.REL.NOINC `($__internal_47_$__cuda_sm70_shflsync_idx_p) ;  /* 0x000008a000007944 */ /* 0x000fea0003c00000 */
[----:B------:R-:W-:Y:S01]  /*12200*/  MOV R3, R8 ;  /* 0x0000000800037202 */ /* 0x000fe20000000f00 */
[----:B------:R-:W-:Y:S05]  /*12210*/  BRA `(.L_x_2318) ;  /* 0xfffef77000007947 */ /* 0x000fea000383ffff */
.L_x_2273:
[----:B-1----:R-:W-:Y:S01]  /*12220*/  IMAD.MOV.U32 R9, RZ, RZ, R5 ;  /* 0x000000ffff097224 */ /* 0x002fe200078e0005 */
[----:B------:R-:W-:Y:S01]  /*12230*/  MOV R8, 0x2 ;  /* 0x0000000200087802 */ /* 0x000fe20000000f00 */
[----:B--2---:R-:W-:Y:S01]  /*12240*/  IMAD.MOV.U32 R3, RZ, RZ, 0x181f ;  /* 0x0000181fff037424 */ /* 0x004fe200078e00ff */
[----:B------:R-:W-:Y:S02]  /*12250*/  MOV R2, 0x12270 ;  /* 0x0001227000027802 */ /* 0x000fe40000000f00 */
[----:B---3--:R-:W-:Y:S05]  /*12260*/  CALL.REL.NOINC `($__internal_47_$__cuda_sm70_shflsync_idx_p) ;  /* 0x0000083000007944 */ /* 0x008fea0003c00000 */
[----:B------:R-:W-:Y:S01]  /*12270*/  MOV R7, R8 ;  /* 0x0000000800077202 */ /* 0x000fe20000000f00 */
[----:B------:R-:W-:Y:S05]  /*12280*/  BRA `(.L_x_2319) ;  /* 0xfffef83000007947 */ /* 0x000fea000383ffff */
.L_x_2274:
[----:B------:R-:W-:Y:S01]  /*12290*/  IMAD.MOV.U32 R9, RZ, RZ, R6 ;  /* 0x000000ffff097224 */ /* 0x000fe200078e0006 */
[----:B------:R-:W-:Y:S01]  /*122a0*/  MOV R8, 0x2 ;  /* 0x0000000200087802 */ /* 0x000fe20000000f00 */
[----:B--2---:R-:W-:Y:S01]  /*122b0*/  IMAD.MOV.U32 R3, RZ, RZ, 0x181f ;  /* 0x0000181fff037424 */ /* 0x004fe200078e00ff */
[----:B------:R-:W-:Y:S02]  /*122c0*/  MOV R2, 0x122e0 ;  /* 0x000122e000027802 */ /* 0x000fe40000000f00 */
[----:B-1-34-:R-:W-:Y:S05]  /*122d0*/  CALL.REL.NOINC `($__internal_47_$__cuda_sm70_shflsync_idx_p) ;  /* 0x000007c000007944 */ /* 0x01afea0003c00000 */
[----:B------:R-:W-:Y:S01]  /*122e0*/  MOV R3, R8 ;  /* 0x0000000800037202 */ /* 0x000fe20000000f00 */
[----:B------:R-:W-:Y:S05]  /*122f0*/  BRA `(.L_x_2320) ;  /* 0xfffef7e000007947 */ /* 0x000fea000383ffff */
.L_x_2277:
[----:B-1----:R-:W-:Y:S01]  /*12300*/  IMAD.MOV.U32 R9, RZ, RZ, R5 ;  /* 0x000000ffff097224 */ /* 0x002fe200078e0005 */
[----:B------:R-:W-:Y:S01]  /*12310*/  MOV R8, 0x3 ;  /* 0x0000000300087802 */ /* 0x000fe20000000f00 */
[----:B------:R-:W-:Y:S01]  /*12320*/  IMAD.MOV.U32 R3, RZ, RZ, 0x181f ;  /* 0x0000181fff037424 */ /* 0x000fe200078e00ff */
[----:B------:R-:W-:-:S02]  /*12330*/  MOV R2, 0x12350 ;  /* 0x0001235000027802 */ /* 0x000fc40000000f00 */
[----:B--234-:R-:W-:Y:S05]  /*12340*/  CALL.REL.NOINC `($__internal_47_$__cuda_sm70_shflsync_idx_p) ;  /* 0x0000075000007944 */ /* 0x01cfea0003c00000 */
        /* <DEDUP_REMOVED lines=8> */
.L_x_2280:
[----:B-1----:R-:W-:Y:S01]  /*123d0*/  IMAD.MOV.U32 R9, RZ, RZ, R5 ;  /* 0x000000ffff097224 */ /* 0x002fe200078e0005 */
[----:B------:R-:W-:Y:S01]  /*123e0*/  MOV R8, 0x4 ;  /* 0x0000000400087802 */ /* 0x000fe20000000f00 */
[----:B------:R-:W-:Y:S01]  /*123f0*/  IMAD.MOV.U32 R3, RZ, RZ, 0x181f ;  /* 0x0000181fff037424 */ /* 0x000fe200078e00ff */
[----:B------:R-:W-:Y:S02]  /*12400*/  MOV R2, 0x12420 ;  /* 0x0001242000027802 */ /* 0x000fe40000000f00 */
[----:B--234-:R-:W-:Y:S05]  /*12410*/  CALL.REL.NOINC `($__internal_47_$__cuda_sm70_shflsync_idx_p) ;  /* 0x0000068000007944 */ /* 0x01cfea0003c00000 */
[----:B------:R-:W-:Y:S01]  /*12420*/  MOV R7, R8 ;  /* 0x0000000800077202 */ /* 0x000fe20000000f00 */
[----:B------:R-:W-:Y:S05]  /*12430*/  BRA `(.L_x_2322) ;  /* 0xfffef91000007947 */ /* 0x000fea000383ffff */
.L_x_2281:
[----:B-1----:R-:W-:Y:S01]  /*12440*/  IMAD.MOV.U32 R9, RZ, RZ, R6 ;  /* 0x000000ffff097224 */ /* 0x002fe200078e0006 */
[----:B------:R-:W-:Y:S01]  /*12450*/  MOV R8, 0x4 ;  /* 0x0000000400087802 */ /* 0x000fe20000000f00 */
[----:B------:R-:W-:Y:S01]  /*12460*/  IMAD.MOV.U32 R3, RZ, RZ, 0x181f ;  /* 0x0000181fff037424 */ /* 0x000fe200078e00ff */
[----:B------:R-:W-:Y:S02]  /*12470*/  MOV R2, 0x12490 ;  /* 0x0001249000027802 */ /* 0x000fe40000000f00 */
[----:B--234-:R-:W-:Y:S05]  /*12480*/  CALL.REL.NOINC `($__internal_47_$__cuda_sm70_shflsync_idx_p) ;  /* 0x0000061000007944 */ /* 0x01cfea0003c00000 */
[----:B------:R-:W-:Y:S01]  /*12490*/  MOV R3, R8 ;  /* 0x0000000800037202 */ /* 0x000fe20000000f00 */
[----:B------:R-:W-:Y:S05]  /*124a0*/  BRA `(.L_x_2323) ;  /* 0xfffef8c000007947 */ /* 0x000fea000383ffff */
.L_x_2284:
[----:B--2---:R-:W-:Y:S01]  /*124b0*/  IMAD.MOV.U32 R9, RZ, RZ, R5 ;  /* 0x000000ffff097224 */ /* 0x004fe200078e0005 */
[----:B------:R-:W-:Y:S01]  /*124c0*/  MOV R8, 0x5 ;  /* 0x0000000500087802 */ /* 0x000fe20000000f00 */
[----:B------:R-:W-:Y:S01]  /*124d0*/  IMAD.MOV.U32 R3, RZ, RZ, 0x181f ;  /* 0x0000181fff037424 */ /* 0x000fe200078e00ff */
[----:B------:R-:W-:-:S02]  /*124e0*/  MOV R2, 0x12500 ;  /* 0x0001250000027802 */ /* 0x000fc40000000f00 */
[----:B-1-34-:R-:W-:Y:S05]  /*124f0*/  CALL.REL.NOINC `($__internal_47_$__cuda_sm70_shflsync_idx_p) ;  /* 0x000005a000007944 */ /* 0x01afea0003c00000 */
        /* <DEDUP_REMOVED lines=8> */
.L_x_2287:
[----:B-1----:R-:W-:Y:S01]  /*12580*/  IMAD.MOV.U32 R9, RZ, RZ, R5 ;  /* 0x000000ffff097224 */ /* 0x002fe200078e0005 */
[----:B------:R-:W-:Y:S01]  /*12590*/  MOV R8, 0x6 ;  /* 0x0000000600087802 */ /* 0x000fe20000000f00 */
[----:B--2---:R-:W-:Y:S01]  /*125a0*/  IMAD.MOV.U32 R3, RZ, RZ, 0x181f ;  /* 0x0000181fff037424 */ /* 0x004fe200078e00ff */
[----:B------:R-:W-:Y:S02]  /*125b0*/  MOV R2, 0x125d0 ;  /* 0x000125d000027802 */ /* 0x000fe40000000f00 */
[----:B---34-:R-:W-:Y:S05]  /*125c0*/  CALL.REL.NOINC `($__internal_47_$__cuda_sm70_shflsync_idx_p) ;  /* 0x000004d000007944 */ /* 0x018fea0003c00000 */
[----:B------:R-:W-:Y:S01]  /*125d0*/  MOV R7, R8 ;  /* 0x0000000800077202 */ /* 0x000fe20000000f00 */
[----:B------:R-:W-:Y:S05]  /*125e0*/  BRA `(.L_x_2325) ;  /* 0xfffef9f000007947 */ /* 0x000fea000383ffff */
.L_x_2288:
[----:B------:R-:W-:Y:S01]  /*125f0*/  IMAD.MOV.U32 R9, RZ, RZ, R6 ;  /* 0x000000ffff097224 */ /* 0x000fe200078e0006 */
[----:B------:R-:W-:Y:S01]  /*12600*/  MOV R8, 0x6 ;  /* 0x0000000600087802 */ /* 0x000fe20000000f00 */
[----:B--2---:R-:W-:Y:S01]  /*12610*/  IMAD.MOV.U32 R3, RZ, RZ, 0x181f ;  /* 0x0000181fff037424 */ /* 0x004fe200078e00ff */
[----:B------:R-:W-:Y:S02]  /*12620*/  MOV R2, 0x12640 ;  /* 0x0001264000027802 */ /* 0x000fe40000000f00 */
[----:B-1-34-:R-:W-:Y:S05]  /*12630*/  CALL.REL.NOINC `($__internal_47_$__cuda_sm70_shflsync_idx_p) ;  /* 0x0000046000007944 */ /* 0x01afea0003c00000 */
[----:B------:R-:W-:Y:S01]  /*12640*/  MOV R3, R8 ;  /* 0x0000000800037202 */ /* 0x000fe20000000f00 */
[----:B------:R-:W-:Y:S05]  /*12650*/  BRA `(.L_x_2326) ;  /* 0xfffef9a000007947 */ /* 0x000fea000383ffff */
.L_x_2291:
        /* <DEDUP_REMOVED lines=13> */
.L_x_2298:
[----:B--2---:R1:W5:Y:S01]  /*12730*/  LDL R0, [R1+0x8] ;  /* 0x0000080001007983 */ /* 0x0043620000100800 */
[----:B------:R-:W-:Y:S02]  /*12740*/  MOV R3, 0x2 ;  /* 0x0000000200037802 */ /* 0x000fe40000000f00 */
[----:B------:R-:W-:Y:S02]  /*12750*/  MOV R2, 0x12770 ;  /* 0x0001277000027802 */ /* 0x000fe40000000f00 */
[----:B-1---5:R-:W-:Y:S05]  /*12760*/  CALL.REL.NOINC `($__internal_46_$__cuda_sm70_shflsync_bfly_p) ;  /* 0x000002f000007944 */ /* 0x022fea0003c00000 */
[----:B------:R-:W-:Y:S01]  /*12770*/  MOV R7, R8 ;  /* 0x0000000800077202 */ /* 0x000fe20000000f00 */
[----:B------:R-:W-:Y:S05]  /*12780*/  BRA `(.L_x_2328) ;  /* 0xffffcd5000007947 */ /* 0x000fea000383ffff */
.L_x_2299:
[----:B------:R-:W-:Y:S01]  /*12790*/  IMAD.MOV.U32 R0, RZ, RZ, R7 ;  /* 0x000000ffff007224 */ /* 0x000fe200078e0007 */
[----:B------:R-:W-:Y:S02]  /*127a0*/  MOV R3, 0x1 ;  /* 0x0000000100037802 */ /* 0x000fe40000000f00 */
[----:B------:R-:W-:Y:S02]  /*127b0*/  MOV R2, 0x127d0 ;  /* 0x000127d000027802 */ /* 0x000fe40000000f00 */
[----:B-----5:R-:W-:Y:S05]  /*127c0*/  CALL.REL.NOINC `($__internal_46_$__cuda_sm70_shflsync_bfly_p) ;  /* 0x0000029000007944 */ /* 0x020fea0003c00000 */
[----:B------:R1:W5:Y:S01]  /*127d0*/  LDL R0, [R1+0x4] ;  /* 0x0000040001007983 */ /* 0x0003620000100800 */
[----:B------:R-:W-:Y:S01]  /*127e0*/  FADD.FTZ R7, R7, R8 ;  /* 0x0000000807077221 */ /* 0x000fe20000010000 */
[----:B------:R-:W-:-:S02]  /*127f0*/  MOV R3, 0x2 ;  /* 0x0000000200037802 */ /* 0x000fc40000000f00 */
[----:B------:R-:W-:Y:S02]  /*12800*/  MOV R2, 0x12820 ;  /* 0x0001282000027802 */ /* 0x000fe40000000f00 */
[----:B-1---5:R-:W-:Y:S05]  /*12810*/  CALL.REL.NOINC `($__internal_46_$__cuda_sm70_shflsync_bfly_p) ;  /* 0x0000024000007944 */ /* 0x022fea0003c00000 */
[----:B------:R-:W2:Y:S01]  /*12820*/  LDL.LU R0, [R1+0x4] ;  /* 0x0000040001007983 */ /* 0x000ea20000300800 */
[----:B------:R-:W-:Y:S02]  /*12830*/  MOV R3, 0x1 ;  /* 0x0000000100037802 */ /* 0x000fe40000000f00 */
[----:B------:R-:W-:Y:S01]  /*12840*/  MOV R2, 0x12880 ;  /* 0x0001288000027802 */ /* 0x000fe20000000f00 */
[----:B--2---:R-:W-:-:S05]  /*12850*/  FADD.FTZ R6, R0, R8 ;  /* 0x0000000800067221 */ /* 0x004fca0000010000 */
[----:B------:R-:W-:Y:S02]  /*12860*/  MOV R0, R6 ;  /* 0x0000000600007202 */ /* 0x000fe40000000f00 */
[----:B------:R-:W-:Y:S05]  /*12870*/  CALL.REL.NOINC `($__internal_46_$__cuda_sm70_shflsync_bfly_p) ;  /* 0x000001e000007944 */ /* 0x000fea0003c00000 */
[----:B------:R1:W5:Y:S01]  /*12880*/  LDL R0, [R1+0x10] ;  /* 0x0000100001007983 */ /* 0x0003620000100800 */
[----:B------:R-:W-:Y:S01]  /*12890*/  FADD.FTZ R6, R6, R8 ;  /* 0x0000000806067221 */ /* 0x000fe20000010000 */
[----:B------:R-:W-:Y:S02]  /*128a0*/  MOV R3, 0x2 ;  /* 0x0000000200037802 */ /* 0x000fe40000000f00 */
        /* <DEDUP_REMOVED lines=19> */
[----:B------:R-:W-:Y:S05]  /*129e0*/  BRA `(.L_x_2329) ;  /* 0xffffcc2000007947 */ /* 0x000fea000383ffff */
.L_x_2313:
[----:B------:R-:W-:Y:S01]  /*129f0*/  IMAD.MOV.U32 R9, RZ, RZ, R44 ;  /* 0x000000ffff097224 */ /* 0x000fe200078e002c */
[----:B------:R-:W-:Y:S01]  /*12a00*/  MOV R8, RZ ;  /* 0x000000ff00087202 */ /* 0x000fe20000000f00 */
[----:B------:R-:W-:Y:S01]  /*12a10*/  IMAD.MOV.U32 R3, RZ, RZ, 0x1f ;  /* 0x0000001fff037424 */ /* 0x000fe200078e00ff */
[----:B------:R-:W-:Y:S02]  /*12a20*/  MOV R2, 0x12a40 ;  /* 0x00012a4000027802 */ /* 0x000fe40000000f00 */
[----:B-123--:R-:W-:Y:S05]  /*12a30*/  CALL.REL.NOINC `($__internal_47_$__cuda_sm70_shflsync_idx_p) ;  /* 0x0000006000007944 */ /* 0x00efea0003c00000 */
[----:B------:R-:W-:Y:S01]  /*12a40*/  MOV R0, R8 ;  /* 0x0000000800007202 */ /* 0x000fe20000000f00 */
[----:B------:R-:W-:Y:S05]  /*12a50*/  BRA `(.L_x_2330) ;  /* 0xfffff55000007947 */ /* 0x000fea000383ffff */
        .weak           $__internal_46_$__cuda_sm70_shflsync_bfly_p
        .type           $__internal_46_$__cuda_sm70_shflsync_bfly_p,@function
        .size           $__internal_46_$__cuda_sm70_shflsync_bfly_p,($__internal_47_$__cuda_sm70_shflsync_idx_p - $__internal_46_$__cuda_sm70_shflsync_bfly_p)
$__internal_46_$__cuda_sm70_shflsync_bfly_p:
[----:B------:R-:W-:Y:S04]  /*12a60*/  WARPSYNC R9 ;  /* 0x0000000900007348 */ /* 0x000fe80003800000 */
[----:B------:R1:W2:Y:S02]  /*12a70*/  SHFL.BFLY PT, R8, R0, R3, R10 ;  /* 0x0c00000300087389 */ /* 0x0002a400000e000a */
[----:B-1----:R-:W-:-:S04]  /*12a80*/  MOV R3, 0x0 ;  /* 0x0000000000037802 */ /* 0x002fc80000000f00 */
[----:B--2---:R-:W-:Y:S05]  /*12a90*/  RET.REL.NODEC R2 `(_ZN7cutlass13device_kernelIN5flash19enable_sm80_to_sm89INS1_16FlashAttnFwdSm80INS1_25CollectiveMainloopFwdSm80ILi4ELi1ELb0EN4cute5tupleIJNS5_1CILi128EEENS7_ILi64EEES8_EEELi128ENS_10bfloat16_tEfNS_4arch4Sm80ELb1ELb0ELb0ELb0ELb0ELb0ELb1ELb1EEENS1_21CollectiveEpilogueFwdINS6_IJS8_S8_S9_EEENS6_IJNS7_ILi1EEESH_SH_EEESB_SD_Li128ELb0ELb1ELb1ELb0EEENS1_30DynamicPersistentTileSchedulerILi128ELi128ELb1ELb1ELb0EEEEEEEEEvNT_6ParamsE) ;  /* 0xfffed56002007950 */ /* 0x004fea0003c3ffff */
        .weak           $__internal_47_$__cuda_sm70_shflsync_idx_p
        .type           $__internal_47_$__cuda_sm70_shflsync_idx_p,@function
        .size           $__internal_47_$__cuda_sm70_shflsync_idx_p,(.L_x_2739 - $__internal_47_$__cuda_sm70_shflsync_idx_p)
$__internal_47_$__cuda_sm70_shflsync_idx_p:
[----:B------:R-:W-:-:S04]  /*12aa0*/  MOV R11, 0xffffffff ;  /* 0xffffffff000b7802 */ /* 0x000fc80000000f00 */
[----:B------:R-:W-:Y:S04]  /*12ab0*/  WARPSYNC R11 ;  /* 0x0000000b00007348 */ /* 0x000fe80003800000 */
[----:B------:R1:W2:Y:S02]  /*12ac0*/  SHFL.IDX PT, R8, R9, R8, R3 ;  /* 0x0000000809087389 */ /* 0x0002a400000e0003 */
[----:B-1----:R-:W-:-:S04]  /*12ad0*/  MOV R3, 0x0 ;  /* 0x0000000000037802 */ /* 0x002fc80000000f00 */
[----:B--2---:R-:W-:Y:S05]  /*12ae0*/  RET.REL.NODEC R2 `(_ZN7cutlass13device_kernelIN5flash19enable_sm80_to_sm89INS1_16FlashAttnFwdSm80INS1_25CollectiveMainloopFwdSm80ILi4ELi1ELb0EN4cute5tupleIJNS5_1CILi128EEENS7_ILi64EEES8_EEELi128ENS_10bfloat16_tEfNS_4arch4Sm80ELb1ELb0ELb0ELb0ELb0ELb0ELb1ELb1EEENS1_21CollectiveEpilogueFwdINS6_IJS8_S8_S9_EEENS6_IJNS7_ILi1EEESH_SH_EEESB_SD_Li128ELb0ELb1ELb1ELb0EEENS1_30DynamicPersistentTileSchedulerILi128ELi128ELb1ELb1ELb0EEEEEEEEEvNT_6ParamsE) ;  /* 0xfffed51002007950 */ /* 0x004fea0003c3ffff */
.L_x_2331:
        /* <DEDUP_REMOVED lines=9> */
.L_x_2739:


//--------------------- .text._ZN7cutlass13device_kernelIN5flash19enable_sm80_to_sm89INS1_16FlashAttnFwdSm80INS1_25CollectiveMainloopFwdSm80ILi8ELi1ELb1EN4cute5tupleIJNS5_1CILi128EEENS7_ILi112EEES8_EEELi128ENS_10bfloat16_tEfNS_4arch4Sm80ELb1ELb0ELb0ELb1ELb0ELb0ELb1ELb1EEENS1_21CollectiveEpilogueFwdINS6_IJS8_S8_S9_EEENS6_IJNS7_ILi1EEESH_SH_EEESB_SD_Li256ELb1ELb1ELb1ELb0EEENS1_36VarlenDynamicPersistentTileSchedulerILi128ELi112ELi256ELi256ELb1ELb1ELb0ELb1ELb1ELb1EEEEEEEEEvNT_6ParamsE --------------------------
	.section	.text._ZN7cutlass13device_kernelIN5flash19enable_sm80_to_sm89INS1_16FlashAttnFwdSm80INS1_25CollectiveMainloopFwdSm80ILi8ELi1ELb1EN4cute5tupleIJNS5_1CILi128EEENS7_ILi112EEES8_EEELi128ENS_10bfloat16_tEfNS_4arch4Sm80ELb1ELb0ELb0ELb1ELb0ELb0ELb1ELb1EEENS1_21CollectiveEpilogueFwdINS6_IJS8_S8_S9_EEENS6_IJNS7_ILi1EEESH_SH_EEESB_SD_Li256ELb1ELb1ELb1ELb0EEENS1_36VarlenDynamicPersistentTileSchedulerILi128ELi112ELi256ELi256ELb1ELb1ELb0ELb1ELb1ELb1EEEEEEEEEvNT_6ParamsE,"ax",@progbits
	.sectioninfo	@"SHI_REGISTERS=255"
	.align	128
.text._ZN7cutlass13device_kernelIN5flash19enable_sm80_to_sm89INS1_16FlashAttnFwdSm80INS1_25CollectiveMainloopFwdSm80ILi8ELi1ELb1EN4cute5tupleIJNS5_1CILi128EEENS7_ILi112EEES8_EEELi128ENS_10bfloat16_tEfNS_4arch4Sm80ELb1ELb0ELb0ELb1ELb0ELb0ELb1ELb1EEENS1_21CollectiveEpilogueFwdINS6_IJS8_S8_S9_EEENS6_IJNS7_ILi1EEESH_SH_EEESB_SD_Li256ELb1ELb1ELb1ELb0EEENS1_36VarlenDynamicPersistentTileSchedulerILi128ELi112ELi256ELi256ELb1ELb1ELb0ELb1ELb1ELb1EEEEEEEEEvNT_6ParamsE:
        .type           _ZN7cutlass13device_kernelIN5flash19enable_sm80_to_sm89INS1_16FlashAttnFwdSm80INS1_25CollectiveMainloopFwdSm80ILi8ELi1ELb1EN4cute5tupleIJNS5_1CILi128EEENS7_ILi112EEES8_EEELi128ENS_10bfloat16_tEfNS_4arch4Sm80ELb1ELb0ELb0ELb1ELb0ELb0ELb1ELb1EEENS1_21CollectiveEpilogueFwdINS6_IJS8_S8_S9_EEENS6_IJNS7_ILi1EEESH_SH_EEESB_SD_Li256ELb1ELb1ELb1ELb0EEENS1_36VarlenDynamicPersistentTileSchedulerILi128ELi112ELi256ELi256ELb1ELb1ELb0ELb1ELb1ELb1EEEEEEEEEvNT_6ParamsE,@function
        .size           _ZN7cutlass13device_kernelIN5flash19enable_sm80_to_sm89INS1_16FlashAttnFwdSm80INS1_25CollectiveMainloopFwdSm80ILi8ELi1ELb1EN4cute5tupleIJNS5_1CILi128EEENS7_ILi112EEES8_EEELi128ENS_10bfloat16_tEfNS_4arch4Sm80ELb1ELb0ELb0ELb1ELb0ELb0ELb1ELb1EEENS1_21CollectiveEpilogueFwdINS6_IJS8_S8_S9_EEENS6_IJNS7_ILi1EEESH_SH_EEESB_SD_Li256ELb1ELb1ELb1ELb0EEENS1_36VarlenDynamicPersistentTileSchedulerILi128ELi112ELi256ELi256ELb1ELb1ELb0ELb1ELb1ELb1EEEEEEEEEvNT_6ParamsE,(.L_x_2742 - _ZN7cutlass13device_kernelIN5flash19enable_sm80_to_sm89INS1_16FlashAttnFwdSm80INS1_25CollectiveMainloopFwdSm80ILi8ELi1ELb1EN4cute5tupleIJNS5_1CILi128EEENS7_ILi112EEES8_EEELi128ENS_10bfloat16_tEfNS_4arch4Sm80ELb1ELb0ELb0ELb1ELb0ELb0ELb1ELb1EEENS1_21CollectiveEpilogueFwdINS6_IJS8_S8_S9_EEENS6_IJNS7_ILi1EEESH_SH_EEESB_SD_Li256ELb1ELb1ELb1ELb0EEENS1_36VarlenDynamicPersistentTileSchedulerILi128ELi112ELi256ELi256ELb1ELb1ELb0ELb1ELb1ELb1EEEEEEEEEvNT_6ParamsE)
        .other          _ZN7cutlass13device_kernelIN5flash19enable_sm80_to_sm89INS1_16FlashAttnFwdSm80INS1_25CollectiveMainloopFwdSm80ILi8ELi1ELb1EN4cute5tupleIJNS5_1CILi128EEENS7_ILi112EEES8_EEELi128ENS_10bfloat16_tEfNS_4arch4Sm80ELb1ELb0ELb0ELb1ELb0ELb0ELb1ELb1EEENS1_21CollectiveEpilogueFwdINS6_IJS8_S8_S9_EEENS6_IJNS7_ILi1EEESH_SH_EEESB_SD_Li256ELb1ELb1ELb1ELb0EEENS1_36VarlenDynamicPersistentTileSchedulerILi128ELi112ELi256ELi256ELb1ELb1ELb0ELb1ELb1ELb1EEEEEEEEEvNT_6ParamsE,@"STO_CUDA_ENTRY STV_DEFAULT"
_ZN7cutlass13device_kernelIN5flash19enable_sm80_to_sm89INS1_16FlashAttnFwdSm80INS1_25CollectiveMainloopFwdSm80ILi8ELi1ELb1EN4cute5tupleIJNS5_1CILi128EEENS7_ILi112EEES8_EEELi128ENS_10bfloat16_tEfNS_4arch4Sm80ELb1ELb0ELb0ELb1ELb0ELb0ELb1ELb1EEENS1_21CollectiveEpilogueFwdINS6_IJS8_S8_S9_EEENS6_IJNS7_ILi1EEESH_SH_EEESB_SD_Li256ELb1ELb1ELb1ELb0EEENS1_36VarlenDynamicPersistentTileSchedulerILi128ELi112ELi256ELi256ELb1ELb1ELb0ELb1ELb1ELb1EEEEEEEEEvNT_6ParamsE:
        /* <DEDUP_REMOVED lines=54> */
.L_x_2337:
        /* <DEDUP_REMOVED lines=16> */
.L_x_2428:
        /* <DEDUP_REMOVED lines=16> */
.L_x_2429:
[----:B--2---:R-:W-:-:S05]  /*0560*/  IMAD R0, R0, c[0x0][0x538], RZ ;  /* 0x00014e0000007a24 */ /* 0x004fca00078e02ff */
[----:B------:R-:W-:-:S04]  /*0570*/  IADD3 R6, R0, R6, RZ ;  /* 0x0000000600067210 */ /* 0x000fc80007ffe0ff */
[----:B------:R-:W-:-:S13]  /*0580*/  ISETP.GT.AND P0, PT, R6, UR4, PT ;  /* 0x0000000406007c0c */ /* 0x000fda000bf04270 */
[----:B-1----:R-:W-:Y:S05]  /*0590*/  @!P0 BRA `(.L_x_2337) ;  /* 0xfffffdc000008947 */ /* 0x002fea000383ffff */
.L_x_2333:
[----:B------:R-:W-:-:S05]  /*05a0*/  IADD3 R11, -R0, R6, RZ ;  /* 0x00000006000b7210 */ /* 0x000fca0007ffe1ff */
[----:B------:R-:W-:-:S05]  /*05b0*/  IMAD R0, R4, c[0x0][0x538], R11 ;  /* 0x00014e0004007a24 */ /* 0x000fca00078e020b */
[----:B------:R-:W-:Y:S01]  /*05c0*/  ISETP.GT.AND P0, PT, R0, UR4, PT ;  /* 0x0000000400007c0c */ /* 0x000fe2000bf04270 */
[----:B------:R-:W-:-:S12]  /*05d0*/  BRA.DIV ~URZ, `(.L_x_2338) ;  /* 0x000116027f007947 */ /* 0x000fd8000b800000 */
[----:B------:R-:W-:-:S04]  /*05e0*/  VOTE.ANY R10, PT, !P0 ;  /* 0x00000000000a7806 */ /* 0x000fc800040e0100 */
.L_x_2430:
[----:B------:R-:W1:Y:S02]  /*05f0*/  POPC R6, R10 ;  /* 0x0000000a00067309 */ /* 0x000e640000000000 */
[----:B-1----:R-:W-:-:S05]  /*0600*/  IADD3 R0, R6, R7, RZ ;  /* 0x0000000706007210 */ /* 0x002fca0007ffe0ff */
[----:B------:R1:W-:Y:S01]  /*0610*/  STL [R1+0x54], R0 ;  /* 0x0000540001007387 */ /* 0x0003e20000100800 */
[----:B------:R-:W-:Y:S05]  /*0620*/  BRA.DIV ~URZ, `(.L_x_2339) ;  /* 0x000116027f007947 */ /* 0x000fea000b800000 */
[----:B------:R2:W3:Y:S01]  /*0630*/  SHFL.IDX PT, R12, R9, R6, 0x1f ;  /* 0x00001f06090c7589 */ /* 0x0004e200000e0000 */
[----:B------:R-:W-:-:S03]  /*0640*/  MOV R7, RZ ;  /* 0x000000ff00077202 */ /* 0x000fc60000000f00 */
[----:B------:R2:W4:Y:S04]  /*0650*/  SHFL.IDX PT, R9, R8, R6, 0x1f ;  /* 0x00001f0608097589 */ /* 0x00052800000e0000 */
.L_x_2431:
[----:B------:R-:W-:Y:S01]  /*0660*/  ISETP.NE.AND P0, PT, R10, RZ, PT ;  /* 0x000000ff0a00720c */ /* 0x000fe20003f05270 */
[----:B------:R-:W-:-:S12]  /*0670*/  BSSY B0, `(.L_x_2340) ;  /* 0x0000005000007945 */ /* 0x000fd80003800000 */
[----:B------:R-:W-:Y:S05]  /*0680*/  @!P0 BRA `(.L_x_2341) ;  /* 0x0000003000008947 */ /* 0x000fea0003800000 */
[----:B------:R-:W-:Y:S01]  /*0690*/  IADD3 R3, R6, -0x1, RZ ;  /* 0xffffffff06037810 */ /* 0x000fe20007ffe0ff */
[----:B------:R-:W-:Y:S05]  /*06a0*/  BRA.DIV ~URZ, `(.L_x_2342) ;  /* 0x000116627f007947 */ /* 0x000fea000b800000 */
[----:B------:R1:W2:Y:S02]  /*06b0*/  SHFL.IDX PT, R7, R4, R3, 0x1f ;  /* 0x00001f0304077589 */ /* 0x0002a400000e0000 */
.L_x_2341:
[----:B------:R-:W-:Y:S05]  /*06c0*/  BSYNC B0 ;  /* 0x0000000000007941 */ /* 0x000fea0003800000 */
.L_x_2340:
        /* <DEDUP_REMOVED lines=69> */
.L_x_2344:
        /* <DEDUP_REMOVED lines=70> */
.L_x_2345:
[----:B------:R-:W-:Y:S05]  /*0f80*/  BSYNC B0 ;  /* 0x0000000000007941 */ /* 0x000fea0003800000 */
.L_x_2343:
[----:B------:R-:W-:-:S04]  /*0f90*/  LOP3.LUT R0, RZ, R0, RZ, 0x33, !PT ;  /* 0x00000000ff007212 */ /* 0x000fc800078e33ff */
[----:B------:R-:W-:-:S05]  /*0fa0*/  IADD3 R0, R0, R12, RZ ;  /* 0x0000000c00007210 */ /* 0x000fca0007ffe0ff */
[----:B------:R2:W-:Y:S01]  /*0fb0*/  STL [R1+0x4c], R0 ;  /* 0x00004c0001007387 */ /* 0x0005e20000100800 */
[----:B------:R-:W-:Y:S05]  /*0fc0*/  BRA `(.L_x_2346) ;  /* 0x0000006000007947 */ /* 0x000fea0003800000 */
.L_x_2334:
[----:B------:R-:W-:Y:S01]  /*0fd0*/  MOV R0, UR4 ;  /* 0x0000000400007c02 */ /* 0x000fe20008000f00 */
[----:B------:R-:W-:Y:S04]  /*0fe0*/  STL [R1+0x4c], RZ ;  /* 0x00004cff01007387 */ /* 0x000fe80000100800 */
[----:B------:R-:W-:Y:S04]  /*0ff0*/  STL [R1+0x50], RZ ;  /* 0x000050ff01007387 */ /* 0x000fe80000100800 */
[----:B------:R1:W-:Y:S02]  /*1000*/  STL [R1+0x48], R0 ;  /* 0x0000480001007387 */ /* 0x0003e40000100800 */
[----:B-1----:R-:W-:-:S05]  /*1010*/  MOV R0, c[0x0][0x53c] ;  /* 0x00014f0000007a02 */ /* 0x002fca0000000f00 */
[----:B------:R1:W-:Y:S02]  /*1020*/  STL [R1+0x54], R0 ;  /* 0x0000540001007387 */ /* 0x0003e40000100800 */
.L_x_2346:
        /* <DEDUP_REMOVED lines=8> */
.L_x_2332:
        /* <DEDUP_REMOVED lines=125> */
.L_x_2427:
        /* <DEDUP_REMOVED lines=41> */
.L_x_2347:
[----:B------:R-:W-:-:S04]  /*1b10*/  ISETP.NE.U32.AND P0, PT, RZ, c[0x0][0x368], PT ;  /* 0x0000da00ff007a0c */ /* 0x000fc80003f05070 */
[----:B------:R-:W-:-:S13]  /*1b20*/  ISETP.NE.AND.EX P0, PT, RZ, c[0x0][0x36c], PT, P0 ;  /* 0x0000db00ff007a0c */ /* 0x000fda0003f05300 */
[----:B------:R-:W-:Y:S05]  /*1b30*/  @!P0 BRA `(.L_x_2348) ;  /* 0x0000004000008947 */ /* 0x000fea0003800000 */
[----:B-1----:R-:W-:-:S04]  /*1b40*/  LEA R2, P0, R19, c[0x0][0x368], 0x2 ;  /* 0x0000da0013027a11 */ /* 0x002fc800078010ff */
[----:B------:R-:W-:-:S05]  /*1b50*/  LEA.HI.X R3, R19, c[0x0][0x36c], R12, 0x2, P0 ;  /* 0x0000db0013037a11 */ /* 0x000fca00000f140c */
[----:B------:R1:W5:Y:S01]  /*1b60*/  LDG.E R0, [R2.64] ;  /* 0x0000000602007981 */ /* 0x000362000c1e1900 */
[----:B------:R-:W-:Y:S05]  /*1b70*/  BRA `(.L_x_2349) ;  /* 0x0000005000007947 */ /* 0x000fea0003800000 */
.L_x_2348:
[----:B-1----:R-:W-:Y:S01]  /*1b80*/  MOV R0, c[0x0][0x1d0] ;  /* 0x0000740000007a02 */ /* 0x002fe20000000f00 */
[----:B------:R-:W-:Y:S05]  /*1b90*/  @!P6 BRA `(.L_x_2349) ;  /* 0x000000300000e947 */ /* 0x000fea0003800000 */
[----:B------:R-:W2:Y:S04]  /*1ba0*/  LDG.E R4, [R2.64] ;  /* 0x0000000602047981 */ /* 0x000ea8000c1e1900 */
[----:B------:R-:W2:Y:S02]  /*1bb0*/  LDG.E R0, [R2.64+0x4] ;  /* 0x0000040602007981 */ /* 0x000ea4000c1e1900 */
[----:B--2---:R-:W-:Y:S02]  /*1bc0*/  IADD3 R0, -R4, R0, RZ ;  /* 0x0000000004007210 */ /* 0x004fe40007ffe1ff */
.L_x_2349:
        /* <DEDUP_REMOVED lines=71> */
.L_x_2351:
[----:B------:R-:W-:Y:S05]  /*2040*/  BSYNC B0 ;  /* 0x0000000000007941 */ /* 0x000fea0003800000 */
.L_x_2350:
[----:B------:R-:W-:Y:S01]  /*2050*/  IMAD R149, R15, R2, RZ ;  /* 0x000000020f957224 */ /* 0x000fe200078e02ff */
[----:B------:R-:W-:Y:S01]  /*2060*/  PRMT R0, RZ, 0x7610, R0 ;  /* 0x00007610ff007816 */ /* 0x000fe20000000000 */
[----:B------:R-:W-:Y:S01]  /*2070*/  IMAD.MOV.U32 R20, RZ, RZ, RZ ;  /* 0x000000ffff147224 */ /* 0x000fe200078e00ff */
[----:B-1----:R-:W-:Y:S01]  /*2080*/  MOV R15, RZ ;  /* 0x000000ff000f7202 */ /* 0x002fe20000000f00 */
        /* <DEDUP_REMOVED lines=37> */
[----:B-1----:R-:W2:Y:S01]  /*22e0*/  LDL.64 R20, [R1+0x30] ;  /* 0x0000300001147983 */ /* 0x002ea20000100a00 */
[----:B------:R-:W-:-:S03]  /*22f0*/  ISETP.NE.U32.AND P0, PT, RZ, c[0x0][0x340], PT ;  /* 0x0000d000ff007a0c */ /* 0x000fc60003f05070 */
[----:B------:R1:W2:Y:S01]  /*2300*/  LDL.64 R26, [R1+0x30] ;  /* 0x00003000011a7983 */ /* 0x0002a20000100a00 */
[----:B------:R-:W-:-:S03]  /*2310*/  ISETP.NE.AND.EX P3, PT, RZ, c[0x0][0x344], PT, P0 ;  /* 0x0000d100ff007a0c */ /* 0x000fc60003f65300 */
[----:B------:R-:W3:Y:S04]  /*2320*/  LDL R25, [R1+0x2c] ;  /* 0x00002c0001197983 */ /* 0x000ee80000100800 */
[----:B------:R-:W4:Y:S06]  /*2330*/  S2R R4, SR_TID.X ;  /* 0x0000000000047919 */ /* 0x000f2c0000002100 */
[----:B------:R-:W-:-:S05]  /*2340*/  @P3 IMAD.WIDE R2, R19, R14, c[0x0][0x340] ;  /* 0x0000d00013023625 */ /* 0x000fca00078e020e */
[----:B------:R5:W3:Y:S01]  /*2350*/  @P3 LDG.E R17, [R2.64] ;  /* 0x0000000602113981 */ /* 0x000ae2000c1e1900 */
[----:B------:R-:W-:Y:S02]  /*2360*/  SHF.R.S32.HI R0, RZ, 0x1f, R11 ;  /* 0x0000001fff007819 */ /* 0x000fe4000001140b */
[--C-:B----4-:R-:W-:Y:S02]  /*2370*/  SHF.R.S32.HI R110, RZ, 0x1f, R4.reuse ;  /* 0x0000001fff6e7819 */ /* 0x110fe40000011404 */
[----:B------:R-:W-:Y:S02]  /*2380*/  SHF.R.S32.HI R23, RZ, 0x1f, R4 ;  /* 0x0000001fff177819 */ /* 0x000fe40000011404 */
[-C--:B------:R-:W-:Y:S02]  /*2390*/  LEA.HI R110, R110, R4.reuse, RZ, 0x3 ;  /* 0x000000046e6e7211 */ /* 0x080fe400078f18ff */
[----:B------:R-:W-:Y:S02]  /*23a0*/  LEA.HI R23, R23, R4, RZ, 0x3 ;  /* 0x0000000417177211 */ /* 0x000fe400078f18ff */
[----:B------:R-:W-:-:S02]  /*23b0*/  LOP3.LUT R110, R110, 0xfffffff8, RZ, 0xc0, !PT ;  /* 0xfffffff86e6e7812 */ /* 0x000fc400078ec0ff */
[----:B------:R-:W-:Y:S01]  /*23c0*/  SHF.R.S32.HI R23, RZ, 0x3, R23 ;  /* 0x00000003ff177819 */ /* 0x000fe20000011417 */
[----:B------:R-:W-:Y:S02]  /*23d0*/  IMAD R0, R0, c[0x0][0x178], RZ ;  /* 0x00005e0000007a24 */ /* 0x000fe400078e02ff */
[----:B------:R-:W-:Y:S02]  /*23e0*/  IMAD.IADD R110, R4, 0x1, -R110 ;  /* 0x00000001046e7824 */ /* 0x000fe400078e0a6e */
[----:B-----5:R-:W-:-:S04]  /*23f0*/  IMAD.WIDE.U32 R2, R11, c[0x0][0x178], RZ ;  /* 0x00005e000b027a25 */ /* 0x020fc800078e00ff */
[----:B------:R-:W-:Y:S02]  /*2400*/  IMAD R5, R110, 0x20, R23 ;  /* 0x000000206e057824 */ /* 0x000fe400078e0217 */
[----:B------:R-:W-:Y:S02]  /*2410*/  IMAD R0, R11, c[0x0][0x17c], R0 ;  /* 0x00005f000b007a24 */ /* 0x000fe400078e0200 */
[----:B------:R-:W-:Y:S02]  /*2420*/  IMAD.IADD R5, R142, 0x1, R5 ;  /* 0x000000018e057824 */ /* 0x000fe400078e0205 */
        /* <DEDUP_REMOVED lines=8> */
[----:B------:R-:W-:Y:S01]  /*24b0*/  IMAD R6, R6, c[0x0][0x1c0], RZ ;  /* 0x0000700006067a24 */ /* 0x000fe200078e02ff */
[----:B------:R-:W-:Y:S01]  /*24c0*/  SHF.R.S32.HI R7, RZ, 0x1f, R0 ;  /* 0x0000001fff077819 */ /* 0x000fe20000011400 */
[----:B------:R-:W-:-:S04]  /*24d0*/  IMAD.WIDE.U32 R2, R4, c[0x0][0x1c0], R2 ;  /* 0x0000700004027a25 */ /* 0x000fc800078e0002 */
[----:B------:R-:W-:Y:S02]  /*24e0*/  IMAD R6, R4, c[0x0][0x1c4], R6 ;  /* 0x0000710004067a24 */ /* 0x000fe400078e0206 */
        /* <DEDUP_REMOVED lines=12> */
[----:B------:R-:W-:Y:S01]  /*25b0*/  LEA R9, P0, R2, c[0x0][0x160], 0x1 ;  /* 0x0000580002097a11 */ /* 0x000fe200078008ff */
[----:B------:R-:W-:Y:S01]  /*25c0*/  WARPSYNC 0xffffffff ;  /* 0xffffffff00007948 */ /* 0x000fe20003800000 */
[----:B------:R-:W-:Y:S01]  /*25d0*/  IMAD R15, R154, c[0x0][0x2c4], RZ ;  /* 0x0000b1009a0f7a24 */ /* 0x000fe200078e02ff */
[----:B------:R-:W-:Y:S01]  /*25e0*/  BAR.SYNC.DEFER_BLOCKING 0x0 ;  /* 0x0000000000007b1d */ /* 0x000fe20000010000 */
[----:B------:R-:W-:-:S05]  /*25f0*/  LEA.HI.X R8, R2, c[0x0][0x164], R0, 0x1, P0 ;  /* 0x0000590002087a11 */ /* 0x000fca00000f0c00 */
[----:B------:R-:W4:Y:S01]  /*2600*/  SHFL.IDX PT, R0, R9, RZ, 0x181f ;  /* 0x00181fff09007589 */ /* 0x000f2200000e0000 */
[C---:B------:R-:W-:Y:S01]  /*2610*/  IMAD.IADD R10, R23.reuse, 0x1, R142 ;  /* 0x00000001170a7824 */ /* 0x040fe200078e028e */
[----:B------:R-:W-:Y:S01]  /*2620*/  SHF.R.S32.HI R3, RZ, 0x1f, R13 ;  /* 0x0000001fff037819 */ /* 0x000fe2000001140d */
[----:B------:R-:W-:Y:S01]  /*2630*/  ULDC.64 UR4, c[0x0][0x208] ;  /* 0x0000820000047ab9 */ /* 0x000fe20000000a00 */
[----:B------:R-:W5:Y:S02]  /*2640*/  SHFL.IDX PT, R2, R8, RZ, 0x181f ;  /* 0x00181fff08027589 */ /* 0x000f6400000e0000 */
[----:B------:R-:W-:Y:S02]  /*2650*/  ISETP.GE.AND P1, PT, R10, R15, PT ;  /* 0x0000000f0a00720c */ /* 0x000fe40003f26270 */
[----:B------:R-:W1:Y:S01]  /*2660*/  SHFL.IDX PT, R11, R9, 0x1, 0x181f ;  /* 0x00381f00090b7f89 */ /* 0x000e6200000e0000 */
[----:B------:R-:W-:Y:S02]  /*2670*/  IADD3 R16, P2, R23, R13, RZ ;  /* 0x0000000d17107210 */ /* 0x000fe40007f5e0ff */
[----:B------:R-:W-:-:S04]  /*2680*/  IADD3 R141, R152, -0x1, RZ ;  /* 0xffffffff988d7810 */ /* 0x000fc80007ffe0ff */
[----:B------:R-:W-:Y:S01]  /*2690*/  SHF.R.S32.HI R22, RZ, 0x1f, R141 ;  /* 0x0000001fff167819 */ /* 0x000fe2000001148d */
[----:B--2---:R-:W-:-:S05]  /*26a0*/  IMAD.MOV.U32 R26, RZ, RZ, R20 ;  /* 0x000000ffff1a7224 */ /* 0x004fca00078e0014 */
[----:B------:R-:W-:Y:S02]  /*26b0*/  SHF.R.S32.HI R27, RZ, 0x1f, R26 ;  /* 0x0000001fff1b7819 */ /* 0x000fe4000001141a */
[----:B----4-:R-:W-:-:S04]  /*26c0*/  @!P1 LEA R6, P0, R26, R0, 0x1 ;  /* 0x000000001a069211 */ /* 0x010fc800078008ff */
[----:B-----5:R-:W-:Y:S02]  /*26d0*/  @!P1 LEA.HI.X R7, R26, R2, R27, 0x1, P0 ;  /* 0x000000021a079211 */ /* 0x020fe400000f0c1b */
[----:B---3--:R-:W-:Y:S02]  /*26e0*/  @!P1 LEA R4, P0, R25, R0, 0x1 ;  /* 0x0000000019049211 */ /* 0x008fe400078008ff */
[----:B------:R-:W2:Y:S01]  /*26f0*/  SHFL.IDX PT, R0, R8, 0x1, 0x181f ;  /* 0x00381f0008007f89 */ /* 0x000ea200000e0000 */
[----:B------:R-:W-:Y:S02]  /*2700*/  SHF.R.S32.HI R18, RZ, 0x1f, R25 ;  /* 0x0000001fff127819 */ /* 0x000fe40000011419 */
[----:B------:R-:W-:Y:S02]  /*2710*/  LEA.HI.X.SX32 R20, R23, R3, 0x1, P2 ;  /* 0x0000000317147211 */ /* 0x000fe400010f0eff */
[----:B------:R-:W-:Y:S02]  /*2720*/  IADD3 R3, R10, 0x20, RZ ;  /* 0x000000200a037810 */ /* 0x000fe40007ffe0ff */
[----:B------:R-:W-:-:S02]  /*2730*/  ISETP.GE.AND P5, PT, R26, c[0x0][0x198], PT ;  /* 0x000066001a007a0c */ /* 0x000fc40003fa6270 */
[----:B------:R-:W-:Y:S02]  /*2740*/  @!P1 LEA.HI.X R5, R25, R2, R18, 0x1, P0 ;  /* 0x0000000219059211 */ /* 0x000fe400000f0c12 */
[----:B------:R-:W-:Y:S02]  /*2750*/  ISETP.GE.AND P0, PT, R3, R15, PT ;  /* 0x0000000f0300720c */ /* 0x000fe40003f06270 */
[----:B------:R-:W-:Y:S01]  /*2760*/  ISETP.GE.AND P4, PT, R25, c[0x0][0x198], PT ;  /* 0x0000660019007a0c */ /* 0x000fe20003f86270 */
[----:B------:R-:W-:-:S06]  /*2770*/  IMAD R14, R20, c[0x0][0x1e0], RZ ;  /* 0x00007800140e7a24 */ /* 0x000fcc00078e02ff */
[----:B------:R3:W-:Y:S01]  /*2780*/  @!P1 LDGSTS.E.BYPASS.LTC128B.128 [R216+0x100], [R6.64], !P5 ;  /* 0x0010000006d89fae */ /* 0x0007e2000e901d46 */
[----:B------:R-:W-:Y:S01]  /*2790*/  @P3 SHF.R.S32.HI R13, RZ, 0x1f, R17 ;  /* 0x0000001fff0d3819 */ /* 0x000fe20000011411 */
[----:B------:R-:W-:-:S04]  /*27a0*/  @!P3 IMAD.MOV.U32 R13, RZ, RZ, R12 ;  /* 0x000000ffff0db224 */ /* 0x000fc800078e000c */
[----:B------:R4:W-:Y:S01]  /*27b0*/  @!P1 LDGSTS.E.BYPASS.LTC128B.128 [R216+0x4100], [R4.64], !P4 ;  /* 0x0410000004d89fae */ /* 0x0009e2000e101d46 */
[C---:B------:R-:W-:Y:S02]  /*27c0*/  IMAD R12, R16.reuse, c[0x0][0x1e4], R14 ;  /* 0x00007900100c7a24 */ /* 0x040fe400078e020e */
[----:B------:R-:W-:-:S04]  /*27d0*/  IMAD.WIDE.U32 R2, R16, c[0x0][0x1e0], R26 ;  /* 0x0000780010027a25 */ /* 0x000fc800078e001a */
[----:B------:R-:W-:Y:S01]  /*27e0*/  @!P3 IMAD.MOV.U32 R17, RZ, RZ, R19 ;  /* 0x000000ffff11b224 */ /* 0x000fe200078e0013 */
[----:B---3--:R-:W-:Y:S02]  /*27f0*/  IADD3 R7, R10, 0x40, RZ ;  /* 0x000000400a077810 */ /* 0x008fe40007ffe0ff */
[C---:B-1----:R-:W-:Y:S02]  /*2800*/  @!P0 LEA R6, P2, R26.reuse, R11, 0x1 ;  /* 0x0000000b1a068211 */ /* 0x042fe400078408ff */
[----:B------:R-:W-:Y:S02]  /*2810*/  ISETP.GE.AND P1, PT, R7, R15, PT ;  /* 0x0000000f0700720c */ /* 0x000fe40003f26270 */
[----:B--2---:R-:W-:Y:S02]  /*2820*/  @!P0 LEA.HI.X R7, R26, R0, R27, 0x1, P2 ;  /* 0x000000001a078211 */ /* 0x004fe400010f0c1b */
[----:B----4-:R-:W-:Y:S02]  /*2830*/  @!P0 LEA R4, P2, R25, R11, 0x1 ;  /* 0x0000000b19048211 */ /* 0x010fe400078408ff */
[----:B------:R-:W-:Y:S01]  /*2840*/  IADD3 R11, R10, 0x60, RZ ;  /* 0x000000600a0b7810 */ /* 0x000fe20007ffe0ff */
[----:B------:R-:W-:Y:S01]  /*2850*/  IMAD.IADD R3, R3, 0x1, R12 ;  /* 0x0000000103037824 */ /* 0x000fe200078e020c */
[----:B------:R-:W1:Y:S02]  /*2860*/  SHFL.IDX PT, R10, R9, 0x2, 0x181f ;  /* 0x00581f00090a7f89 */ /* 0x000e6400000e0000 */
[----:B------:R-:W-:-:S02]  /*2870*/  ISETP.GE.AND P3, PT, R11, R15, PT ;  /* 0x0000000f0b00720c */ /* 0x000fc40003f66270 */
[----:B------:R-:W2:Y:S01]  /*2880*/  SHFL.IDX PT, R11, R8, 0x2, 0x181f ;  /* 0x00581f00080b7f89 */ /* 0x000ea200000e0000 */
[----:B------:R-:W-:-:S03]  /*2890*/  IMAD.MOV.U32 R21, RZ, RZ, 0x70 ;  /* 0x00000070ff157424 */ /* 0x000fc600078e00ff */
[----:B------:R-:W3:Y:S01]  /*28a0*/  SHFL.IDX PT, R12, R9, 0x3, 0x181f ;  /* 0x00781f00090c7f89 */ /* 0x000ee200000e0000 */
[----:B------:R-:W-:-:S03]  /*28b0*/  IMAD R21, R152, -0x70, R21 ;  /* 0xffffff9098157824 */ /* 0x000fc600078e0215 */
[----:B------:R4:W5:Y:S01]  /*28c0*/  SHFL.IDX PT, R9, R8, 0x3, 0x181f ;  /* 0x00781f0008097f89 */ /* 0x00096200000e0000 */
[----:B------:R-:W-:Y:S01]  /*28d0*/  IMAD.IADD R140, R153, 0x1, R21 ;  /* 0x00000001998c7824 */ /* 0x000fe200078e0215 */
[----:B------:R-:W-:Y:S01]  /*28e0*/  @!P0 LEA.HI.X R5, R25, R0, R18, 0x1, P2 ;  /* 0x0000000019058211 */ /* 0x000fe200010f0c12 */
[----:B------:R-:W-:Y:S01]  /*28f0*/  IMAD.WIDE.U32 R2, R24, c[0x0][0x1e8], R2 ;  /* 0x00007a0018027a25 */ /* 0x000fe200078e0002 */
[----:B------:R-:W-:Y:S01]  /*2900*/  SEL R19, R13, RZ, !P6 ;  /* 0x000000ff0d137207 */ /* 0x000fe20007000000 */
[----:B------:R1:W-:Y:S01]  /*2910*/  @!P0 LDGSTS.E.BYPASS.LTC128B.128 [R216+0x1100], [R6.64], !P5 ;  /* 0x0110000006d88fae */ /* 0x0003e2000e901d46 */
[----:B------:R-:W-:Y:S02]  /*2920*/  IMNMX R0, R140, 0x70, PT ;  /* 0x000000708c007817 */ /* 0x000fe40003800200 */
[----:B------:R-:W-:Y:S01]  /*2930*/  SEL R17, R17, RZ, !P6 ;  /* 0x000000ff11117207 */ /* 0x000fe20007000000 */
[----:B------:R2:W-:Y:S01]  /*2940*/  @!P0 LDGSTS.E.BYPASS.LTC128B.128 [R216+0x5100], [R4.64], !P4 ;  /* 0x0510000004d88fae */ /* 0x0005e2000e101d46 */
[----:B------:R-:W-:Y:S01]  /*2950*/  ISETP.GE.AND P6, PT, R25, c[0x0][0x198], PT ;  /* 0x0000660019007a0c */ /* 0x000fe20003fc6270 */
[----:B------:R-:W-:-:S02]  /*2960*/  IMAD R3, R24, c[0x0][0x1ec], R3 ;  /* 0x00007b0018037a24 */ /* 0x000fc400078e0203 */
[----:B------:R-:W-:Y:S02]  /*2970*/  IMAD.IADD R0, R0, 0x1, -R23 ;  /* 0x0000000100007824 */ /* 0x000fe400078e0a17 */
[----:B------:R-:W-:-:S03]  /*2980*/  IMAD.WIDE.U32 R146, R17, c[0x0][0x1f0], R2 ;  /* 0x00007c0011927a25 */ /* 0x000fc600078e0002 */
[----:B------:R-:W-:Y:S01]  /*2990*/  ISETP.GE.AND P4, PT, R0, 0x1, PT ;  /* 0x000000010000780c */ /* 0x000fe20003f86270 */
[----:B------:R-:W-:Y:S01]  /*29a0*/  IMAD.WIDE.U32 R14, R141, c[0x0][0x1e0], RZ ;  /* 0x000078008d0e7a25 */ /* 0x000fe200078e00ff */
[----:B-1----:R-:W-:-:S03]  /*29b0*/  @!P1 LEA R6, P0, R26, R10, 0x1 ;  /* 0x0000000a1a069211 */ /* 0x002fc600078008ff */
[----:B--2---:R-:W-:Y:S02]  /*29c0*/  IMAD R4, R22, c[0x0][0x1e0], RZ ;  /* 0x0000780016047a24 */ /* 0x004fe400078e02ff */
[----:B------:R-:W-:Y:S01]  /*29d0*/  IMAD R5, R19, c[0x0][0x1f0], RZ ;  /* 0x00007c0013057a24 */ /* 0x000fe200078e02ff */
[CC--:B------:R-:W-:Y:S01]  /*29e0*/  @!P1 LEA.HI.X R7, R26.reuse, R11.reuse, R27, 0x1, P0 ;  /* 0x0000000b1a079211 */ /* 0x0c0fe200000f0c1b */
[----:B------:R-:W-:Y:S01]  /*29f0*/  IMAD R13, R141, c[0x0][0x1e4], R4 ;  /* 0x000079008d0d7a24 */ /* 0x000fe200078e0204 */
[----:B------:R-:W-:Y:S01]  /*2a00*/  @!P1 LEA R4, P2, R25, R10, 0x1 ;  /* 0x0000000a19049211 */ /* 0x000fe200078408ff */
[----:B----4-:R-:W-:Y:S01]  /*2a10*/  IMAD R8, R17, c[0x0][0x1f4], R5 ;  /* 0x00007d0011087a24 */ /* 0x010fe200078e0205 */
[CC--:B---3--:R-:W-:Y:S01]  /*2a20*/  @!P3 LEA R10, P0, R26.reuse, R12.reuse, 0x1 ;  /* 0x0000000c1a0ab211 */ /* 0x0c8fe200078008ff */
[----:B------:R-:W-:Y:S01]  /*2a30*/  IMAD.MOV.U32 R144, RZ, RZ, R146 ;  /* 0x000000ffff907224 */ /* 0x000fe200078e0092 */
[----:B------:R-:W-:Y:S01]  /*2a40*/  @!P1 LEA.HI.X R5, R25, R11, R18, 0x1, P2 ;  /* 0x0000000b19059211 */ /* 0x000fe200010f0c12 */
[----:B------:R-:W-:Y:S01]  /*2a50*/  IMAD.IADD R145, R147, 0x1, R8 ;  /* 0x0000000193917824 */ /* 0x000fe200078e0208 */
[----:B-----5:R-:W-:Y:S01]  /*2a60*/  @!P3 LEA.HI.X R11, R26, R9, R27, 0x1, P0 ;  /* 0x000000091a0bb211 */ /* 0x020fe200000f0c1b */
[----:B------:R1:W-:Y:S01]  /*2a70*/  @!P1 LDGSTS.E.BYPASS.LTC128B.128 [R216+0x2100], [R6.64], !P5 ;  /* 0x0210000006d89fae */ /* 0x0003e2000e901d46 */
[----:B------:R-:W-:Y:S01]  /*2a80*/  @!P3 LEA R8, P0, R25, R12, 0x1 ;  /* 0x0000000c1908b211 */ /* 0x000fe200078008ff */
[----:B------:R-:W-:-:S02]  /*2a90*/  IMAD.IADD R12, R15, 0x1, R13 ;  /* 0x000000010f0c7824 */ /* 0x000fc400078e020d */
[----:B------:R2:W-:Y:S01]  /*2aa0*/  @!P1 LDGSTS.E.BYPASS.LTC128B.128 [R216+0x6100], [R4.64], !P6 ;  /* 0x0610000004d89fae */ /* 0x0005e2000f101d46 */
[C---:B------:R-:W-:Y:S01]  /*2ab0*/  ISETP.GE.AND P1, PT, R25.reuse, c[0x0][0x198], PT ;  /* 0x0000660019007a0c */ /* 0x040fe20003f26270 */
[----:B------:R-:W-:Y:S01]  /*2ac0*/  IMAD.WIDE.U32 R2, R14, 0x70, R144 ;  /* 0x000000700e027825 */ /* 0x000fe200078e0090 */
[----:B------:R-:W-:Y:S01]  /*2ad0*/  ISETP.GE.AND P6, PT, R26, c[0x0][0x1d4], PT ;  /* 0x000075001a007a0c */ /* 0x000fe20003fc6270 */
[----:B------:R3:W-:Y:S02]  /*2ae0*/  @!P3 LDGSTS.E.BYPASS.LTC128B.128 [R216+0x3100], [R10.64], !P5 ;  /* 0x031000000ad8bfae */ /* 0x0007e4000e901d46 */
[----:B------:R-:W-:Y:S01]  /*2af0*/  IMAD R12, R12, 0x70, RZ ;  /* 0x000000700c0c7824 */ /* 0x000fe200078e02ff */
[C---:B------:R-:W-:Y:S02]  /*2b00*/  ISETP.GE.AND P5, PT, R25.reuse, c[0x0][0x1d4], PT ;  /* 0x0000750019007a0c */ /* 0x040fe40003fa6270 */
[----:B------:R-:W-:Y:S01]  /*2b10*/  @!P3 LEA.HI.X R9, R25, R9, R18, 0x1, P0 ;  /* 0x000000091909b211 */ /* 0x000fe200000f0c12 */
[----:B------:R-:W-:Y:S01]  /*2b20*/  IMAD.IADD R3, R3, 0x1, R12 ;  /* 0x0000000103037824 */ /* 0x000fe200078e020c */
[----:B------:R-:W-:-:S03]  /*2b30*/  ISETP.GE.AND P2, PT, R0, 0x21, PT ;  /* 0x000000210000780c */ /* 0x000fc60003f46270 */
[----:B------:R4:W-:Y:S01]  /*2b40*/  @!P3 LDGSTS.E.BYPASS.LTC128B.128 [R216+0x7100], [R8.64], !P1 ;  /* 0x0710000008d8bfae */ /* 0x0009e2000c901d46 */
[----:B------:R-:W-:-:S03]  /*2b50*/  ISETP.GE.AND P1, PT, R0, 0x41, PT ;  /* 0x000000410000780c */ /* 0x000fc60003f26270 */
[----:B------:R-:W0:Y:S01]  /*2b60*/  LDGDEPBAR ;  /* 0x00000000000079af */ /* 0x000e220000000000 */
[----:B--2---:R-:W-:Y:S01]  /*2b70*/  @P4 LEA R4, P0, R2, c[0x0][0x1c8], 0x1 ;  /* 0x0000720002044a11 */ /* 0x004fe200078008ff */
[----:B---3--:R-:W-:-:S03]  /*2b80*/  IMAD.MOV.U32 R10, RZ, RZ, 0x20 ;  /* 0x00000020ff0a7424 */ /* 0x008fc600078e00ff */
[----:B------:R-:W-:Y:S01]  /*2b90*/  @P4 LEA.HI.X R5, R2, c[0x0][0x1cc], R3, 0x1, P0 ;  /* 0x0000730002054a11 */ /* 0x000fe200000f0c03 */
[----:B-1----:R-:W-:Y:S01]  /*2ba0*/  IMAD.WIDE.U32 R6, R10, c[0x0][0x1e0], RZ ;  /* 0x000078000a067a25 */ /* 0x002fe200078e00ff */
[----:B------:R-:W-:-:S03]  /*2bb0*/  ISETP.GE.AND P0, PT, R0, 0x61, PT ;  /* 0x000000610000780c */ /* 0x000fc60003f06270 */
[----:B------:R1:W-:Y:S04]  /*2bc0*/  @P4 LDGSTS.E.BYPASS.LTC128B.128 [R216+0x8100], [R4.64], !P6 ;  /* 0x0810000004d84fae */ /* 0x0003e8000f101d46 */
[----:B------:R1:W-:Y:S01]  /*2bd0*/  @P4 LDGSTS.E.BYPASS.LTC128B.128 [R216+0xb900], [R4.64+0x80], !P5 ;  /* 0x0b90008004d84fae */ /* 0x0003e2000e901d46 */
[----:B------:R-:W-:Y:S01]  /*2be0*/  @P2 IADD3 R0, P3, R2, R6, RZ ;  /* 0x0000000602002210 */ /* 0x000fe20007f7e0ff */
[----:B------:R-:W-:Y:S02]  /*2bf0*/  IMAD.MOV.U32 R11, RZ, RZ, 0x40 ;  /* 0x00000040ff0b7424 */ /* 0x000fe400078e00ff */
[----:B-1----:R-:W-:-:S05]  /*2c00*/  IMAD R4, R10, c[0x0][0x1e4], RZ ;  /* 0x000079000a047a24 */ /* 0x002fca00078e02ff */
[----:B------:R-:W-:Y:S01]  /*2c10*/  @P2 IADD3.X R4, R3, R7, R4, P3, !PT ;  /* 0x0000000703042210 */ /* 0x000fe20001ffe404 */
[----:B------:R-:W-:Y:S01]  /*2c20*/  IMAD.WIDE.U32 R6, R11, c[0x0][0x1e0], RZ ;  /* 0x000078000b067a25 */ /* 0x000fe200078e00ff */
[----:B----4-:R-:W-:-:S03]  /*2c30*/  @P2 LEA R8, P3, R0, c[0x0][0x1c8], 0x1 ;  /* 0x0000720000082a11 */ /* 0x010fc600078608ff */
        /* <DEDUP_REMOVED lines=17> */
[----:B------:R3:W-:Y:S04]  /*2d50*/  @P0 LDGSTS.E.BYPASS.LTC128B.128 [R216+0xe900], [R4.64+0x80], !P5 ;  /* 0x0e90008004d80fae */ /* 0x0007e8000e901d46 */
[----:B------:R-:W0:Y:S01]  /*2d60*/  LDGDEPBAR ;  /* 0x00000000000079af */ /* 0x000e220000000000 */
[----:B------:R-:W-:-:S04]  /*2d70*/  DEPBAR.LE SB0, 0x1 ;  /* 0x000080400000791a */ /* 0x000fc80000000000 */
[----:B------:R-:W-:Y:S01]  /*2d80*/  BAR.SYNC.DEFER_BLOCKING 0x0 ;  /* 0x0000000000007b1d */ /* 0x000fe20000010000 */
[----:B------:R-:W-:Y:S02]  /*2d90*/  IMAD R0, R20, c[0x0][0x208], RZ ;  /* 0x0000820014007a24 */ /* 0x000fe400078e02ff */
[----:B------:R-:W-:-:S04]  /*2da0*/  IMAD.WIDE.U32 R2, R16, c[0x0][0x208], R26 ;  /* 0x0000820010027a25 */ /* 0x000fc800078e001a */
[----:B------:R-:W-:Y:S01]  /*2db0*/  IMAD R0, R16, c[0x0][0x20c], R0 ;  /* 0x0000830010007a24 */ /* 0x000fe200078e0200 */
        /* <DEDUP_REMOVED lines=9> */
[----:B------:R-:W-:-:S04]  /*2e50*/  IMAD.IADD R3, R3, 0x1, R0 ;  /* 0x0000000103037824 */ /* 0x000fc800078e0200 */
[----:B------:R-:W-:-:S04]  /*2e60*/  IMAD.WIDE.U32 R2, R24, c[0x0][0x210], R2 ;  /* 0x0000840018027a25 */ /* 0x000fc800078e0002 */
[----:B------:R-:W-:Y:S01]  /*2e70*/  IMAD R3, R24, c[0x0][0x214], R3 ;  /* 0x0000850018037a24 */ /* 0x000fe200078e0203 */
[----:B------:R-:W-:Y:S03]  /*2e80*/  STL [R1+0x34], R27 ;  /* 0x0000341b01007387 */ /* 0x000fe60000100800 */
[----:B-1----:R-:W-:Y:S01]  /*2e90*/  IMAD.WIDE.U32 R8, R17, c[0x0][0x218], R2 ;  /* 0x0000860011087a25 */ /* 0x002fe200078e0002 */
[----:B------:R-:W-:Y:S01]  /*2ea0*/  STL.64 [R1+0x18], R146 ;  /* 0x0000189201007387 */ /* 0x000fe20000100a00 */
[----:B------:R-:W-:-:S04]  /*2eb0*/  DEPBAR.LE SB0, 0x0 ;  /* 0x000080000000791a */ /* 0x000fc80000000000 */
[----:B------:R-:W-:Y:S01]  /*2ec0*/  BAR.SYNC.DEFER_BLOCKING 0x0 ;  /* 0x0000000000007b1d */ /* 0x000fe20000010000 */
[----:B--2---:R-:W-:-:S05]  /*2ed0*/  IMAD.MOV.U32 R6, RZ, RZ, R8 ;  /* 0x000000ffff067224 */ /* 0x004fca00078e0008 */
[----:B------:R-:W-:Y:S04]  /*2ee0*/  STL.64 [R1+0x10], R144 ;  /* 0x0000109001007387 */ /* 0x000fe80000100a00 */
[----:B------:R1:W-:Y:S01]  /*2ef0*/  STL.64 [R1+0x8], R8 ;  /* 0x0000080801007387 */ /* 0x0003e20000100a00 */
[----:B------:R-:W-:Y:S02]  /*2f00*/  IMAD R0, R19, c[0x0][0x218], RZ ;  /* 0x0000860013007a24 */ /* 0x000fe400078e02ff */
[----:B---3--:R-:W-:Y:S02]  /*2f10*/  IMAD R4, R22, c[0x0][0x208], RZ ;  /* 0x0000820016047a24 */ /* 0x008fe400078e02ff */
[----:B------:R-:W-:Y:S02]  /*2f20*/  IMAD R0, R17, c[0x0][0x21c], R0 ;  /* 0x0000870011007a24 */ /* 0x000fe400078e0200 */
[----:B------:R-:W-:-:S04]  /*2f30*/  IMAD.WIDE.U32 R2, R141, c[0x0][0x208], RZ ;  /* 0x000082008d027a25 */ /* 0x000fc800078e00ff */
[----:B------:R-:W-:Y:S02]  /*2f40*/  IMAD R4, R141, c[0x0][0x20c], R4 ;  /* 0x000083008d047a24 */ /* 0x000fe400078e0204 */
[----:B------:R-:W-:Y:S01]  /*2f50*/  IMAD.IADD R7, R9, 0x1, R0 ;  /* 0x0000000109077824 */ /* 0x000fe200078e0200 */
[----:B------:R-:W2:Y:S01]  /*2f60*/  LDSM.16.M88.4 R32, [R188+0x800] ;  /* 0x00080000bc20783b */ /* 0x000ea20000000200 */
[----:B------:R-:W-:Y:S02]  /*2f70*/  LOP3.LUT P1, RZ, R110, 0x2, RZ, 0xc0, !PT ;  /* 0x000000026eff7812 */ /* 0x000fe4000782c0ff */
[----:B------:R-:W-:Y:S01]  /*2f80*/  SEL R5, RZ, 0x1, P6 ;  /* 0x00000001ff057807 */ /* 0x000fe20003000000 */
[----:B------:R-:W-:Y:S01]  /*2f90*/  USHF.L.U32 UR9, UR4, 0x6, URZ ;  /* 0x0000000604097899 */ /* 0x000fe2000800063f */
[----:B------:R-:W-:Y:S01]  /*2fa0*/  IADD3 R195, R188, 0x20, RZ ;  /* 0x00000020bcc37810 */ /* 0x000fe20007ffe0ff */
[----:B------:R-:W-:Y:S01]  /*2fb0*/  UMOV UR8, 0x6 ;  /* 0x0000000600087882 */ /* 0x000fe20000000000 */
[----:B------:R-:W3:Y:S04]  /*2fc0*/  LDSM.16.M88.4 R12, [R188] ;  /* 0x00000000bc0c783b */ /* 0x000ee80000000200 */
[----:B------:R-:W-:Y:S04]  /*2fd0*/  LDSM.16.M88.4 R44, [R188+0x1800] ;  /* 0x00180000bc2c783b */ /* 0x000fe80000000200 */
[----:B-1----:R-:W1:Y:S01]  /*2fe0*/  S2R R8, SR_TID.X ;  /* 0x0000000000087919 */ /* 0x002e620000002100 */
[----:B------:R-:W-:Y:S01]  /*2ff0*/  IMAD.IADD R0, R3, 0x1, R4 ;  /* 0x0000000103007824 */ /* 0x000fe200078e0204 */
[----:B------:R-:W-:Y:S01]  /*3000*/  SEL R4, RZ, 0x2, P5 ;  /* 0x00000002ff047807 */ /* 0x000fe20002800000 */
[----:B------:R-:W-:Y:S01]  /*3010*/  IMAD.WIDE.U32 R2, R2, 0x70, R6 ;  /* 0x0000007002027825 */ /* 0x000fe200078e0006 */
[----:B------:R-:W-:Y:S03]  /*3020*/  LDSM.16.M88.4 R56, [R188+0x1000] ;  /* 0x00100000bc38783b */ /* 0x000fe60000000200 */
[----:B------:R-:W-:Y:S01]  /*3030*/  IMAD R0, R0, 0x70, RZ ;  /* 0x0000007000007824 */ /* 0x000fe200078e02ff */
[----:B------:R4:W-:Y:S01]  /*3040*/  STL.64 [R1], R6 ;  /* 0x0000000601007387 */ /* 0x0009e20000100a00 */
[----:B------:R-:W-:-:S02]  /*3050*/  IMAD.IADD R10, R5, 0x1, R4 ;  /* 0x00000001050a7824 */ /* 0x000fc400078e0204 */
[----:B------:R-:W-:Y:S01]  /*3060*/  IMAD.IADD R0, R3, 0x1, R0 ;  /* 0x0000000103007824 */ /* 0x000fe200078e0200 */
[----:B------:R-:W-:Y:S01]  /*3070*/  USHF.L.U64.HI UR5, UR4, UR8, UR5 ;  /* 0x0000000804057299 */ /* 0x000fe20008010205 */
[----:B------:R-:W-:Y:S01]  /*3080*/  @P1 IADD3 R195, R188, -0x20, RZ ;  /* 0xffffffe0bcc31810 */ /* 0x000fe20007ffe0ff */
[----:B------:R-:W-:Y:S01]  /*3090*/  LDSM.16.M88.4 R48, [R188+0x2000] ;  /* 0x00200000bc30783b */ /* 0x000fe20000000200 */
[----:B------:R-:W-:-:S03]  /*30a0*/  LOP3.LUT P1, RZ, R10, 0x1, RZ, 0xc0, !PT ;  /* 0x000000010aff7812 */ /* 0x000fc6000782c0ff */
[----:B------:R-:W5:Y:S04]  /*30b0*/  LDSM.16.M88.4 R24, [R195+0x800] ;  /* 0x00080000c318783b */ /* 0x000f680000000200 */
[----:B------:R-:W2:Y:S01]  /*30c0*/  LDSM.16.M88.4 R28, [R195] ;  /* 0x00000000c31c783b */ /* 0x000ea20000000200 */
[----:B-1----:R-:W-:-:S03]  /*30d0*/  ISETP.GT.AND P3, PT, R8, 0x7f, PT ;  /* 0x0000007f0800780c */ /* 0x002fc60003f64270 */
[----:B------:R-:W-:Y:S04]  /*30e0*/  LDSM.16.M88.4 R60, [R188+0x2800] ;  /* 0x00280000bc3c783b */ /* 0x000fe80000000200 */
[----:B------:R-:W1:Y:S04]  /*30f0*/  LDSM.16.M88.4 R64, [R188+0x3000] ;  /* 0x00300000bc40783b */ /* 0x000e680000000200 */
[----:B------:R-:W-:Y:S01]  /*3100*/  LDSM.16.M88.4 R68, [R195+0x1800] ;  /* 0x00180000c344783b */ /* 0x000fe20000000200 */
[----:B----4-:R-:W-:-:S03]  /*3110*/  LEA R6, P0, R2, c[0x0][0x1f8], 0x1 ;  /* 0x00007e0002067a11 */ /* 0x010fc600078008ff */
[----:B------:R-:W-:Y:S01]  /*3120*/  LDSM.16.M88.4 R72, [R195+0x2000] ;  /* 0x00200000c348783b */ /* 0x000fe20000000200 */
[----:B------:R-:W-:Y:S02]  /*3130*/  LEA.HI.X R7, R2, c[0x0][0x1fc], R0, 0x1, P0 ;  /* 0x00007f0002077a11 */ /* 0x000fe400000f0c00 */
[----:B------:R-:W-:Y:S01]  /*3140*/  IADD3 R4, P0, R6, UR9, RZ ;  /* 0x0000000906047c10 */ /* 0x000fe2000ff1e0ff */
[----:B------:R-:W-:Y:S01]  /*3150*/  LDSM.16.M88.4 R76, [R195+0x2800] ;  /* 0x00280000c34c783b */ /* 0x000fe20000000200 */
[----:B------:R-:W-:Y:S02]  /*3160*/  IADD3 R0, R21, R153, -R23 ;  /* 0x0000009915007210 */ /* 0x000fe40007ffe817 */
[----:B------:R-:W-:Y:S01]  /*3170*/  IADD3.X R5, R7, UR5, RZ, P0, !PT ;  /* 0x0000000507057c10 */ /* 0x000fe200087fe4ff */
[----:B------:R-:W4:Y:S01]  /*3180*/  LDSM.16.M88.4 R20, [R195+0x1000] ;  /* 0x00100000c314783b */ /* 0x000f220000000200 */
[----:B------:R-:W-:Y:S02]  /*3190*/  IADD3 R2, P0, R4, UR9, RZ ;  /* 0x0000000904027c10 */ /* 0x000fe4000ff1e0ff */
[----:B------:R-:W-:Y:S01]  /*31a0*/  ISETP.LT.OR P2, PT, R0, 0x1, !P1 ;  /* 0x000000010000780c */ /* 0x000fe20004f41670 */
[----:B------:R-:W-:Y:S01]  /*31b0*/  LDSM.16.M88.4 R80, [R195+0x3000] ;  /* 0x00300000c350783b */ /* 0x000fe20000000200 */
[----:B------:R-:W-:-:S02]  /*31c0*/  IADD3.X R3, R5, UR5, RZ, P0, !PT ;  /* 0x0000000505037c10 */ /* 0x000fc400087fe4ff */
[----:B------:R-:W-:-:S04]  /*31d0*/  @!P3 IADD3 R8, P0, R2, UR9, RZ ;  /* 0x000000090208bc10 */ /* 0x000fc8000ff1e0ff */
[----:B------:R-:W-:Y:S02]  /*31e0*/  @!P3 IADD3.X R9, R3, UR5, RZ, P0, !PT ;  /* 0x000000050309bc10 */ /* 0x000fe400087fe4ff */
[----:B------:R-:W-:-:S03]  /*31f0*/  LOP3.LUT P0, RZ, R10, 0x2, RZ, 0xc0, !PT ;  /* 0x000000020aff7812 */ /* 0x000fc6000780c0ff */
[----:B------:R-:W-:Y:S01]  /*3200*/  @!PT LDS RZ, [RZ] ;  /* 0x00000000fffff984 */ /* 0x000fe20000000800 */
[----:B------:R-:W-:Y:S01]  /*3210*/  @!PT LDS RZ, [RZ] ;  /* 0x00000000fffff984 */ /* 0x000fe20000000800 */
[----:B------:R-:W-:Y:S01]  /*3220*/  @!PT LDS RZ, [RZ] ;  /* 0x00000000fffff984 */ /* 0x000fe20000000800 */
[----:B------:R1:W-:Y:S01]  /*3230*/  LDGSTS.E.BYPASS.LTC128B.128 [R216+0x100], [R6.64], !P2 ;  /* 0x0010000006d87fae */ /* 0x0003e2000d101d46 */
[C---:B------:R-:W-:Y:S01]  /*3240*/  ISETP.LT.OR P2, PT, R0.reuse, 0x1, !P0 ;  /* 0x000000010000780c */ /* 0x040fe20004741670 */
[C---:B--2---:R-:W-:Y:S08]  /*3250*/  HMMA.16816.F32.BF16 R36, R128.reuse, R32, RZ ;  /* 0x000000208024723c */ /* 0x044ff000000418ff */
[----:B------:R-:W-:Y:S04]  /*3260*/  HMMA.16816.F32.BF16 R32, R128, R34, RZ ;  /* 0x000000228020723c */ /* 0x000fe800000418ff */
[----:B------:R1:W-:Y:S01]  /*3270*/  LDGSTS.E.BYPASS.LTC128B.128 [R216+0x3900], [R6.64+0x80], !P2 ;  /* 0x0390008006d87fae */ /* 0x0003e2000d101d46 */
[----:B------:R-:W-:-:S02]  /*3280*/  ISETP.LT.OR P2, PT, R0, 0x21, !P1 ;  /* 0x000000210000780c */ /* 0x000fc40004f41670 */
[C---:B------:R-:W-:Y:S01]  /*3290*/  ISETP.LT.OR P1, PT, R0.reuse, 0x41, !P1 ;  /* 0x000000410000780c */ /* 0x040fe20004f21670 */
[----:B---3--:R-:W-:Y:S10]  /*32a0*/  HMMA.16816.F32.BF16 R52, R128, R12, RZ ;  /* 0x0000000c8034723c */ /* 0x008ff400000418ff */
[----:B------:R1:W-:Y:S01]  /*32b0*/  LDGSTS.E.BYPASS.LTC128B.128 [R216+0x1100], [R4.64], !P2 ;  /* 0x0110000004d87fae */ /* 0x0003e2000d101d46 */
[----:B------:R-:W-:-:S02]  /*32c0*/  ISETP.LT.OR P2, PT, R0, 0x21, !P0 ;  /* 0x000000210000780c */ /* 0x000fc40004741670 */
[C---:B------:R-:W-:Y:S01]  /*32d0*/  ISETP.LT.OR P0, PT, R0.reuse, 0x41, !P0 ;  /* 0x000000410000780c */ /* 0x040fe20004701670 */
[----:B------:R-:W-:Y:S08]  /*32e0*/  HMMA.16816.F32.BF16 R40, R128, R14, RZ ;  /* 0x0000000e8028723c */ /* 0x000ff000000418ff */
[----:B-----5:R-:W-:Y:S02]  /*32f0*/  HMMA.16816.F32.BF16 R84, R132, R26, R32 ;  /* 0x0000001a8454723c */ /* 0x020fe40000041820 */
[----:B------:R1:W-:Y:S06]  /*3300*/  LDGSTS.E.BYPASS.LTC128B.128 [R216+0x4900], [R4.64+0x80], !P2 ;  /* 0x0490008004d87fae */ /* 0x0003ec000d101d46 */
[----:B------:R-:W-:Y:S01]  /*3310*/  HMMA.16816.F32.BF16 R32, R128, R44, RZ ;  /* 0x0000002c8020723c */ /* 0x000fe200000418ff */
[C---:B------:R-:W-:Y:S01]  /*3320*/  @!P3 ISETP.LT.OR P2, PT, R0.reuse, 0x61, P6 ;  /* 0x000000610000b80c */ /* 0x040fe20003741670 */
[----:B------:R2:W-:Y:S01]  /*3330*/  LDGSTS.E.BYPASS.LTC128B.128 [R216+0x2100], [R2.64], !P1 ;  /* 0x0210000002d87fae */ /* 0x0005e2000c901d46 */
[----:B------:R-:W-:-:S03]  /*3340*/  @!P3 ISETP.LT.OR P1, PT, R0, 0x61, P5 ;  /* 0x000000610000b80c */ /* 0x000fc60002f21670 */
[----:B------:R2:W-:Y:S01]  /*3350*/  LDGSTS.E.BYPASS.LTC128B.128 [R216+0x5900], [R2.64+0x80], !P0 ;  /* 0x0590008002d87fae */ /* 0x0005e2000c101d46 */
[----:B------:R-:W-:Y:S01]  /*3360*/  LOP3.LUT P0, RZ, R110, 0x4, RZ, 0xc0, !PT ;  /* 0x000000046eff7812 */ /* 0x000fe2000780c0ff */
[----:B------:R-:W-:Y:S03]  /*3370*/  HMMA.16816.F32.BF16 R16, R128, R56, RZ ;  /* 0x000000388010723c */ /* 0x000fe600000418ff */
[----:B------:R-:W-:-:S03]  /*3380*/  SEL R0, R11, 0xffffffc0, !P0 ;  /* 0xffffffc00b007807 */ /* 0x000fc60004000000 */
[----:B------:R3:W-:Y:S02]  /*3390*/  @!P3 LDGSTS.E.BYPASS.LTC128B.128 [R216+0x3100], [R8.64], !P2 ;  /* 0x0310000008d8bfae */ /* 0x0007e4000d101d46 */
[----:B------:R-:W-:Y:S01]  /*33a0*/  HMMA.16816.F32.BF16 R12, R128, R58, RZ ;  /* 0x0000003a800c723c */ /* 0x000fe200000418ff */
[--C-:B------:R-:W-:Y:S01]  /*33b0*/  IMAD.IADD R190, R188, 0x1, R0.reuse ;  /* 0x00000001bcbe7824 */ /* 0x100fe200078e0200 */
[----:B------:R3:W-:Y:S06]  /*33c0*/  @!P3 LDGSTS.E.BYPASS.LTC128B.128 [R216+0x6900], [R8.64+0x80], !P1 ;  /* 0x0690008008d8bfae */ /* 0x0007ec000c901d46 */
[C---:B------:R-:W-:Y:S01]  /*33d0*/  HMMA.16816.F32.BF16 R88, R132.reuse, R28, R52 ;  /* 0x0000001c8458723c */ /* 0x040fe20000041834 */
[----:B------:R-:W5:Y:S07]  /*33e0*/  LDSM.16.M88.4 R52, [R190+0x800] ;  /* 0x00080000be34783b */ /* 0x000f6e0000000200 */
[----:B------:R-:W-:Y:S08]  /*33f0*/  HMMA.16816.F32.BF16 R100, R132, R30, R40 ;  /* 0x0000001e8464723c */ /* 0x000ff00000041828 */
[----:B-1----:R-:W-:Y:S08]  /*3400*/  HMMA.16816.F32.BF16 R4, R128, R64, RZ ;  /* 0x000000408004723c */ /* 0x002ff000000418ff */
[C---:B------:R-:W-:Y:S08]  /*3410*/  HMMA.16816.F32.BF16 R96, R132.reuse, R24, R36 ;  /* 0x000000188460723c */ /* 0x040ff00000041824 */
[----:B----4-:R-:W-:Y:S01]  /*3420*/  HMMA.16816.F32.BF16 R92, R132, R20, R16 ;  /* 0x00000014845c723c */ /* 0x010fe20000041810 */
[----:B------:R-:W-:Y:S01]  /*3430*/  IMAD.IADD R189, R195, 0x1, R0 ;  /* 0x00000001c3bd7824 */ /* 0x000fe200078e0200 */
[----:B------:R-:W-:Y:S04]  /*3440*/  LDSM.16.M88.4 R136, [R195+0x6000] ;  /* 0x00600000c388783b */ /* 0x000fe80000000200 */
[----:B------:R-:W0:Y:S02]  /*3450*/  LDGDEPBAR ;  /* 0x00000000000079af */ /* 0x000e240000000000 */
[C---:B------:R-:W-:Y:S02]  /*3460*/  HMMA.16816.F32.BF16 R28, R128.reuse, R46, RZ ;  /* 0x0000002e801c723c */ /* 0x040fe400000418ff */
[----:B------:R-:W-:Y:S06]  /*3470*/  LDSM.16.M88.4 R44, [R190] ;  /* 0x00000000be2c783b */ /* 0x000fec0000000200 */
[----:B---3--:R-:W-:Y:S08]  /*3480*/  HMMA.16816.F32.BF16 R8, R128, R66, RZ ;  /* 0x000000428008723c */ /* 0x008ff000000418ff */
[----:B------:R-:W-:Y:S01]  /*3490*/  HMMA.16816.F32.BF16 R64, R132, R68, R32 ;  /* 0x000000448440723c */ /* 0x000fe20000041820 */
[----:B------:R-:W1:Y:S07]  /*34a0*/  LDSM.16.M88.4 R32, [R190+0x1000] ;  /* 0x00100000be20783b */ /* 0x000e6e0000000200 */
[----:B------:R-:W-:Y:S08]  /*34b0*/  HMMA.16816.F32.BF16 R24, R128, R48, RZ ;  /* 0x000000308018723c */ /* 0x000ff000000418ff */
[----:B------:R-:W-:Y:S08]  /*34c0*/  HMMA.16816.F32.BF16 R104, R132, R22, R12 ;  /* 0x000000168468723c */ /* 0x000ff0000004180c */
[C---:B------:R-:W-:Y:S08]  /*34d0*/  HMMA.16816.F32.BF16 R16, R128.reuse, R60, RZ ;  /* 0x0000003c8010723c */ /* 0x040ff000000418ff */
[C---:B------:R-:W-:Y:S08]  /*34e0*/  HMMA.16816.F32.BF16 R12, R128.reuse, R62, RZ ;  /* 0x0000003e800c723c */ /* 0x040ff000000418ff */
[----:B------:R-:W-:Y:S08]  /*34f0*/  HMMA.16816.F32.BF16 R20, R128, R50, RZ ;  /* 0x000000328014723c */ /* 0x000ff000000418ff */
[C---:B------:R-:W-:Y:S01]  /*3500*/  HMMA.16816.F32.BF16 R60, R132.reuse, R70, R28 ;  /* 0x00000046843c723c */ /* 0x040fe2000004181c */
[----:B------:R-:W3:Y:S07]  /*3510*/  LDSM.16.M88.4 R28, [R190+0x1800] ;  /* 0x00180000be1c783b */ /* 0x000eee0000000200 */
[C---:B------:R-:W-:Y:S01]  /*3520*/  HMMA.16816.F32.BF16 R56, R132.reuse, R72, R24 ;  /* 0x000000488438723c */ /* 0x040fe20000041818 */
[----:B------:R-:W4:Y:S07]  /*3530*/  LDSM.16.M88.4 R24, [R190+0x2000] ;  /* 0x00200000be18783b */ /* 0x000f2e0000000200 */
[C---:B------:R-:W-:Y:S01]  /*3540*/  HMMA.16816.F32.BF16 R40, R132.reuse, R76, R16 ;  /* 0x0000004c8428723c */ /* 0x040fe20000041810 */
[----:B------:R-:W-:Y:S07]  /*3550*/  LDSM.16.M88.4 R16, [R190+0x3000] ;  /* 0x00300000be10783b */ /* 0x000fee0000000200 */
[C---:B------:R-:W-:Y:S08]  /*3560*/  HMMA.16816.F32.BF16 R36, R132.reuse, R78, R12 ;  /* 0x0000004e8424723c */ /* 0x040ff0000004180c */
[----:B------:R-:W-:Y:S01]  /*3570*/  HMMA.16816.F32.BF16 R48, R132, R74, R20 ;  /* 0x0000004a8430723c */ /* 0x000fe20000041814 */
[----:B------:R-:W2:Y:S07]  /*3580*/  LDSM.16.M88.4 R20, [R190+0x2800] ;  /* 0x00280000be14783b */ /* 0x000eae0000000200 */
[C---:B-----5:R-:W-:Y:S08]  /*3590*/  HMMA.16816.F32.BF16 R76, R164.reuse, R54, R84 ;  /* 0x00000036a44c723c */ /* 0x060ff00000041854 */
[C---:B-1----:R-:W-:Y:S08]  /*35a0*/  HMMA.16816.F32.BF16 R84, R164.reuse, R32, R92 ;  /* 0x00000020a454723c */ /* 0x042ff0000004185c */
[----:B------:R-:W-:Y:S01]  /*35b0*/  HMMA.16816.F32.BF16 R104, R164, R34, R104 ;  /* 0x00000022a468723c */ /* 0x000fe20000041868 */
[----:B------:R-:W1:Y:S07]  /*35c0*/  LDSM.16.M88.4 R32, [R189] ;  /* 0x00000000bd20783b */ /* 0x000e6e0000000200 */
[----:B------:R-:W-:Y:S08]  /*35d0*/  HMMA.16816.F32.BF16 R12, R132, R80, R4 ;  /* 0x00000050840c723c */ /* 0x000ff00000041804 */
[----:B------:R-:W-:Y:S08]  /*35e0*/  HMMA.16816.F32.BF16 R4, R164, R44, R88 ;  /* 0x0000002ca404723c */ /* 0x000ff00000041858 */
[----:B------:R-:W-:Y:S08]  /*35f0*/  HMMA.16816.F32.BF16 R8, R132, R82, R8 ;  /* 0x000000528408723c */ /* 0x000ff00000041808 */
[C---:B------:R-:W-:Y:S08]  /*3600*/  HMMA.16816.F32.BF16 R68, R164.reuse, R46, R100 ;  /* 0x0000002ea444723c */ /* 0x040ff00000041864 */
[C---:B---3--:R-:W-:Y:S08]  /*3610*/  HMMA.16816.F32.BF16 R80, R164.reuse, R28, R64 ;  /* 0x0000001ca450723c */ /* 0x048ff00000041840 */
[C---:B------:R-:W-:Y:S01]  /*3620*/  HMMA.16816.F32.BF16 R64, R164.reuse, R30, R60 ;  /* 0x0000001ea440723c */ /* 0x040fe2000004183c */
[----:B------:R-:W3:Y:S07]  /*3630*/  LDSM.16.M88.4 R28, [R189+0x800] ;  /* 0x00080000bd1c783b */ /* 0x000eee0000000200 */
[C---:B----4-:R-:W-:Y:S08]  /*3640*/  HMMA.16816.F32.BF16 R60, R164.reuse, R24, R56 ;  /* 0x00000018a43c723c */ /* 0x050ff00000041838 */
[C---:B------:R-:W-:Y:S01]  /*3650*/  HMMA.16816.F32.BF16 R56, R164.reuse, R26, R48 ;  /* 0x0000001aa438723c */ /* 0x040fe20000041830 */
[----:B------:R-:W4:Y:S07]  /*3660*/  LDSM.16.M88.4 R24, [R189+0x1000] ;  /* 0x00100000bd18783b */ /* 0x000f2e0000000200 */
[C---:B------:R-:W-:Y:S08]  /*3670*/  HMMA.16816.F32.BF16 R72, R164.reuse, R52, R96 ;  /* 0x00000034a448723c */ /* 0x040ff00000041860 */
[C---:B--2---:R-:W-:Y:S08]  /*3680*/  HMMA.16816.F32.BF16 R48, R164.reuse, R22, R36 ;  /* 0x00000016a430723c */ /* 0x044ff00000041824 */
[----:B------:R-:W-:Y:S01]  /*3690*/  HMMA.16816.F32.BF16 R52, R164, R20, R40 ;  /* 0x00000014a434723c */ /* 0x000fe20000041828 */
[----:B------:R-:W-:Y:S07]  /*36a0*/  LDSM.16.M88.4 R20, [R189+0x1800] ;  /* 0x00180000bd14783b */ /* 0x000fee0000000200 */
[----:B-1----:R-:W-:Y:S01]  /*36b0*/  HMMA.16816.F32.BF16 R36, R168, R32, R4 ;  /* 0x00000020a824723c */ /* 0x002fe20000041804 */
[----:B------:R-:W1:Y:S07]  /*36c0*/  LDSM.16.M88.4 R4, [R189+0x2000] ;  /* 0x00200000bd04783b */ /* 0x000e6e0000000200 */
[C---:B------:R-:W-:Y:S08]  /*36d0*/  HMMA.16816.F32.BF16 R44, R164.reuse, R16, R12 ;  /* 0x00000010a42c723c */ /* 0x040ff0000004180c */
[----:B------:R-:W-:Y:S08]  /*36e0*/  HMMA.16816.F32.BF16 R40, R164, R18, R8 ;  /* 0x00000012a428723c */ /* 0x000ff00000041808 */
[C---:B------:R-:W-:Y:S01]  /*36f0*/  HMMA.16816.F32.BF16 R16, R168.reuse, R34, R68 ;  /* 0x00000022a810723c */ /* 0x040fe20000041844 */
[----:B------:R-:W2:Y:S07]  /*3700*/  LDSM.16.M88.4 R32, [R189+0x2800] ;  /* 0x00280000bd20783b */ /* 0x000eae0000000200 */
[C---:B---3--:R-:W-:Y:S01]  /*3710*/  HMMA.16816.F32.BF16 R12, R168.reuse, R28, R72 ;  /* 0x0000001ca80c723c */ /* 0x048fe20000041848 */
[----:B------:R-:W-:Y:S07]  /*3720*/  LDSM.16.M88.4 R72, [R195+0x3800] ;  /* 0x00380000c348783b */ /* 0x000fee0000000200 */
[C---:B------:R-:W-:Y:S01]  /*3730*/  HMMA.16816.F32.BF16 R8, R168.reuse, R30, R76 ;  /* 0x0000001ea808723c */ /* 0x040fe2000004184c */
[----:B------:R-:W3:Y:S07]  /*3740*/  LDSM.16.M88.4 R28, [R189+0x3000] ;  /* 0x00300000bd1c783b */ /* 0x000eee0000000200 */
[C---:B----4-:R-:W-:Y:S08]  /*3750*/  HMMA.16816.F32.BF16 R84, R168.reuse, R24, R84 ;  /* 0x00000018a854723c */ /* 0x050ff00000041854 */
[C---:B------:R-:W-:Y:S01]  /*3760*/  HMMA.16816.F32.BF16 R104, R168.reuse, R26, R104 ;  /* 0x0000001aa868723c */ /* 0x040fe20000041868 */
[----:B------:R-:W4:Y:S07]  /*3770*/  LDSM.16.M88.4 R24, [R188+0x3800] ;  /* 0x00380000bc18783b */ /* 0x000f2e0000000200 */
[C---:B-1----:R-:W-:Y:S08]  /*3780*/  HMMA.16816.F32.BF16 R116, R168.reuse, R4, R60 ;  /* 0x00000004a874723c */ /* 0x042ff0000004183c */
[C---:B------:R-:W-:Y:S01]  /*3790*/  HMMA.16816.F32.BF16 R112, R168.reuse, R6, R56 ;  /* 0x00000006a870723c */ /* 0x040fe20000041838 */
[----:B------:R-:W1:Y:S04]  /*37a0*/  LDSM.16.M88.4 R4, [R188+0x4800] ;  /* 0x00480000bc04783b */ /* 0x000e680000000200 */
[----:B------:R-:W-:Y:S03]  /*37b0*/  LDSM.16.M88.4 R56, [R188+0x5000] ;  /* 0x00500000bc38783b */ /* 0x000fe60000000200 */
[C---:B------:R-:W-:Y:S01]  /*37c0*/  HMMA.16816.F32.BF16 R124, R168.reuse, R20, R80 ;  /* 0x00000014a87c723c */ /* 0x040fe20000041850 */
[----:B------:R-:W-:Y:S07]  /*37d0*/  LDSM.16.M88.4 R80, [R195+0x4000] ;  /* 0x00400000c350783b */ /* 0x000fee0000000200 */
[C---:B------:R-:W-:Y:S01]  /*37e0*/  HMMA.16816.F32.BF16 R120, R168.reuse, R22, R64 ;  /* 0x00000016a878723c */ /* 0x040fe20000041840 */
[----:B------:R-:W5:Y:S04]  /*37f0*/  LDSM.16.M88.4 R20, [R188+0x4000] ;  /* 0x00400000bc14783b */ /* 0x000f680000000200 */
[----:B------:R-:W-:Y:S03]  /*3800*/  LDSM.16.M88.4 R64, [R188+0x6800] ;  /* 0x00680000bc40783b */ /* 0x000fe60000000200 */
[C---:B--2---:R-:W-:Y:S01]  /*3810*/  HMMA.16816.F32.BF16 R100, R168.reuse, R34, R48 ;  /* 0x00000022a864723c */ /* 0x044fe20000041830 */
[----:B------:R-:W2:Y:S07]  /*3820*/  LDSM.16.M88.4 R48, [R188+0x5800] ;  /* 0x00580000bc30783b */ /* 0x000eae0000000200 */
[C---:B------:R-:W-:Y:S01]  /*3830*/  HMMA.16816.F32.BF16 R108, R168.reuse, R32, R52 ;  /* 0x00000020a86c723c */ /* 0x040fe20000041834 */
[----:B------:R-:W2:Y:S04]  /*3840*/  LDSM.16.M88.4 R52, [R188+0x6000] ;  /* 0x00600000bc34783b */ /* 0x000ea80000000200 */
[----:B------:R-:W-:Y:S03]  /*3850*/  LDSM.16.M88.4 R32, [R195+0x5800] ;  /* 0x00580000c320783b */ /* 0x000fe60000000200 */
[----:B---3--:R-:W-:Y:S01]  /*3860*/  HMMA.16816.F32.BF16 R96, R168, R28, R44 ;  /* 0x0000001ca860723c */ /* 0x008fe2000004182c */
[----:B------:R-:W3:Y:S07]  /*3870*/  LDSM.16.M88.4 R44, [R195+0x4800] ;  /* 0x00480000c32c783b */ /* 0x000eee0000000200 */
[----:B----4-:R-:W-:Y:S01]  /*3880*/  HMMA.16816.F32.BF16 R88, R172, R24, R36 ;  /* 0x00000018ac58723c */ /* 0x010fe20000041824 */
[----:B------:R-:W4:Y:S07]  /*3890*/  LDSM.16.M88.4 R36, [R195+0x5000] ;  /* 0x00500000c324783b */ /* 0x000f2e0000000200 */
[----:B------:R-:W-:Y:S08]  /*38a0*/  HMMA.16816.F32.BF16 R92, R168, R30, R40 ;  /* 0x0000001ea85c723c */ /* 0x000ff00000041828 */
[C---:B-1----:R-:W-:Y:S08]  /*38b0*/  HMMA.16816.F32.BF16 R40, R172.reuse, R4, R84 ;  /* 0x00000004ac28723c */ /* 0x042ff00000041854 */
[C---:B------:R-:W-:Y:S08]  /*38c0*/  HMMA.16816.F32.BF16 R68, R172.reuse, R26, R16 ;  /* 0x0000001aac44723c */ /* 0x040ff00000041810 */
[C---:B------:R-:W-:Y:S08]  /*38d0*/  HMMA.16816.F32.BF16 R28, R172.reuse, R6, R104 ;  /* 0x00000006ac1c723c */ /* 0x040ff00000041868 */
[C---:B-----5:R-:W-:Y:S08]  /*38e0*/  HMMA.16816.F32.BF16 R76, R172.reuse, R20, R12 ;  /* 0x00000014ac4c723c */ /* 0x060ff0000004180c */
[C---:B------:R-:W-:Y:S08]  /*38f0*/  HMMA.16816.F32.BF16 R60, R172.reuse, R22, R8 ;  /* 0x00000016ac3c723c */ /* 0x040ff00000041808 */
[C---:B------:R-:W-:Y:S01]  /*3900*/  HMMA.16816.F32.BF16 R24, R172.reuse, R56, R124 ;  /* 0x00000038ac18723c */ /* 0x040fe2000004187c */
[----:B------:R-:W1:Y:S07]  /*3910*/  LDSM.16.M88.4 R124, [R195+0x6800] ;  /* 0x00680000c37c783b */ /* 0x000e6e0000000200 */
[C---:B--2---:R-:W-:Y:S08]  /*3920*/  HMMA.16816.F32.BF16 R16, R172.reuse, R48, R116 ;  /* 0x00000030ac10723c */ /* 0x044ff00000041874 */
[C---:B------:R-:W-:Y:S01]  /*3930*/  HMMA.16816.F32.BF16 R12, R172.reuse, R50, R112 ;  /* 0x00000032ac0c723c */ /* 0x040fe20000041870 */
[----:B------:R-:W-:Y:S07]  /*3940*/  LDSM.16.M88.4 R112, [R190+0x4000] ;  /* 0x00400000be70783b */ /* 0x000fee0000000200 */
[C---:B------:R-:W-:Y:S08]  /*3950*/  HMMA.16816.F32.BF16 R8, R172.reuse, R52, R108 ;  /* 0x00000034ac08723c */ /* 0x040ff0000004186c */
[C---:B------:R-:W-:Y:S01]  /*3960*/  HMMA.16816.F32.BF16 R4, R172.reuse, R54, R100 ;  /* 0x00000036ac04723c */ /* 0x040fe20000041864 */
[----:B------:R-:W2:Y:S07]  /*3970*/  LDSM.16.M88.4 R52, [R190+0x3800] ;  /* 0x00380000be34783b */ /* 0x000eae0000000200 */
[C---:B------:R-:W-:Y:S01]  /*3980*/  HMMA.16816.F32.BF16 R20, R172.reuse, R58, R120 ;  /* 0x0000003aac14723c */ /* 0x040fe20000041878 */
[----:B------:R-:W-:Y:S07]  /*3990*/  LDSM.16.M88.4 R120, [R189+0x6000] ;  /* 0x00600000bd78783b */ /* 0x000fee0000000200 */
[C---:B------:R-:W-:Y:S01]  /*39a0*/  HMMA.16816.F32.BF16 R48, R172.reuse, R64, R96 ;  /* 0x00000040ac30723c */ /* 0x040fe20000041860 */
[----:B------:R-:W-:Y:S07]  /*39b0*/  LDSM.16.M88.4 R96, [R189+0x3800] ;  /* 0x00380000bd60783b */ /* 0x000fee0000000200 */
[----:B------:R-:W-:Y:S08]  /*39c0*/  HMMA.16816.F32.BF16 R92, R172, R66, R92 ;  /* 0x00000042ac5c723c */ /* 0x000ff0000004185c */
[C---:B---3--:R-:W-:Y:S08]  /*39d0*/  HMMA.16816.F32.BF16 R108, R176.reuse, R44, R40 ;  /* 0x0000002cb06c723c */ /* 0x048ff00000041828 */
[C---:B------:R-:W-:Y:S08]  /*39e0*/  HMMA.16816.F32.BF16 R40, R176.reuse, R46, R28 ;  /* 0x0000002eb028723c */ /* 0x040ff0000004181c */
[C---:B------:R-:W-:Y:S01]  /*39f0*/  HMMA.16816.F32.BF16 R84, R176.reuse, R72, R88 ;  /* 0x00000048b054723c */ /* 0x040fe20000041858 */
[----:B------:R-:W-:Y:S07]  /*3a00*/  LDSM.16.M88.4 R88, [R190+0x6800] ;  /* 0x00680000be58783b */ /* 0x000fee0000000200 */
[C---:B------:R-:W-:Y:S01]  /*3a10*/  HMMA.16816.F32.BF16 R56, R176.reuse, R74, R68 ;  /* 0x0000004ab038723c */ /* 0x040fe20000041844 */
[----:B------:R-:W-:Y:S04]  /*3a20*/  LDSM.16.M88.4 R72, [R189+0x4000] ;  /* 0x00400000bd48783b */ /* 0x000fe80000000200 */
[----:B------:R-:W-:Y:S03]  /*3a30*/  LDSM.16.M88.4 R68, [R189+0x4800] ;  /* 0x00480000bd44783b */ /* 0x000fe60000000200 */
[C---:B------:R-:W-:Y:S08]  /*3a40*/  HMMA.16816.F32.BF16 R64, R176.reuse, R80, R76 ;  /* 0x00000050b040723c */ /* 0x040ff0000004184c */
[C---:B------:R-:W-:Y:S01]  /*3a50*/  HMMA.16816.F32.BF16 R116, R176.reuse, R82, R60 ;  /* 0x00000052b074723c */ /* 0x040fe2000004183c */
[----:B------:R-:W-:Y:S07]  /*3a60*/  LDSM.16.M88.4 R60, [R189+0x5800] ;  /* 0x00580000bd3c783b */ /* 0x000fee0000000200 */
[C---:B----4-:R-:W-:Y:S08]  /*3a70*/  HMMA.16816.F32.BF16 R104, R176.reuse, R36, R24 ;  /* 0x00000024b068723c */ /* 0x050ff00000041818 */
[C---:B------:R-:W-:Y:S08]  /*3a80*/  HMMA.16816.F32.BF16 R28, R176.reuse, R32, R16 ;  /* 0x00000020b01c723c */ /* 0x040ff00000041810 */
[C---:B------:R-:W-:Y:S01]  /*3a90*/  HMMA.16816.F32.BF16 R24, R176.reuse, R34, R12 ;  /* 0x00000022b018723c */ /* 0x040fe2000004180c */
[----:B------:R-:W3:Y:S07]  /*3aa0*/  LDSM.16.M88.4 R12, [R190+0x4800] ;  /* 0x00480000be0c783b */ /* 0x000eee0000000200 */
[C---:B------:R-:W-:Y:S01]  /*3ab0*/  HMMA.16816.F32.BF16 R16, R176.reuse, R136, R8 ;  /* 0x00000088b010723c */ /* 0x040fe20000041808 */
[----:B------:R-:W4:Y:S07]  /*3ac0*/  LDSM.16.M88.4 R8, [R190+0x5000] ;  /* 0x00500000be08783b */ /* 0x000f2e0000000200 */
[C---:B------:R-:W-:Y:S01]  /*3ad0*/  HMMA.16816.F32.BF16 R80, R176.reuse, R138, R4 ;  /* 0x0000008ab050723c */ /* 0x040fe20000041804 */
[----:B------:R-:W5:Y:S07]  /*3ae0*/  LDSM.16.M88.4 R4, [R190+0x5800] ;  /* 0x00580000be04783b */ /* 0x000f6e0000000200 */
[C---:B------:R-:W-:Y:S01]  /*3af0*/  HMMA.16816.F32.BF16 R100, R176.reuse, R38, R20 ;  /* 0x00000026b064723c */ /* 0x040fe20000041814 */
[----:B------:R-:W3:Y:S07]  /*3b00*/  LDSM.16.M88.4 R20, [R190+0x6000] ;  /* 0x00600000be14783b */ /* 0x000eee0000000200 */
[C---:B-1----:R-:W-:Y:S08]  /*3b10*/  HMMA.16816.F32.BF16 R76, R176.reuse, R124, R48 ;  /* 0x0000007cb04c723c */ /* 0x042ff00000041830 */
[----:B------:R-:W-:Y:S08]  /*3b20*/  HMMA.16816.F32.BF16 R92, R176, R126, R92 ;  /* 0x0000007eb05c723c */ /* 0x000ff0000004185c */
[C---:B--2---:R-:W-:Y:S08]  /*3b30*/  HMMA.16816.F32.BF16 R84, R180.reuse, R52, R84 ;  /* 0x00000034b454723c */ /* 0x044ff00000041854 */
[C---:B------:R-:W-:Y:S08]  /*3b40*/  HMMA.16816.F32.BF16 R56, R180.reuse, R54, R56 ;  /* 0x00000036b438723c */ /* 0x040ff00000041838 */
[C---:B------:R-:W-:Y:S01]  /*3b50*/  HMMA.16816.F32.BF16 R52, R180.reuse, R112, R64 ;  /* 0x00000070b434723c */ /* 0x040fe20000041840 */
[----:B------:R-:W1:Y:S07]  /*3b60*/  LDSM.16.M88.4 R64, [R189+0x5000] ;  /* 0x00500000bd40783b */ /* 0x000e6e0000000200 */
[----:B------:R-:W-:Y:S01]  /*3b70*/  HMMA.16816.F32.BF16 R48, R180, R114, R116 ;  /* 0x00000072b430723c */ /* 0x000fe20000041874 */
[----:B------:R-:W2:Y:S01]  /*3b80*/  LDSM.16.M88.4 R112, [R189+0x6800] ;  /* 0x00680000bd70783b */ /* 0x000ea20000000200 */
[----:B------:R-:W-:Y:S01]  /*3b90*/  ISETP.GT.AND P0, PT, R141, R149, PT ;  /* 0x000000958d00720c */ /* 0x000fe20003f04270 */
[----:B------:R-:W-:-:S05]  /*3ba0*/  DEPBAR.LE SB0, 0x0 ;  /* 0x000080000000791a */ /* 0x000fca0000000000 */
        /* <DEDUP_REMOVED lines=9> */
[----:B------:R-:W-:Y:S01]  /*3c40*/  HMMA.16816.F32.BF16 R4, R180, R90, R92 ;  /* 0x0000005ab404723c */ /* 0x000fe2000004185c */
[----:B------:R-:W-:Y:S01]  /*3c50*/  BSSY B0, `(.L_x_2353) ;  /* 0x0000053000007945 */ /* 0x000fe20003800000 */
[----:B------:R-:W-:-:S06]  /*3c60*/  IADD3 R209, R195, 0x3000, RZ ;  /* 0x00003000c3d17810 */ /* 0x000fcc0007ffe0ff */
[----:B------:R-:W-:Y:S01]  /*3c70*/  HMMA.16816.F32.BF16 R76, R184, R72, R52 ;  /* 0x00000048b84c723c */ /* 0x000fe20000041834 */
[C---:B------:R-:W-:Y:S02]  /*3c80*/  IADD3 R208, R195.reuse, 0x2800, RZ ;  /* 0x00002800c3d07810 */ /* 0x040fe40007ffe0ff */
[----:B------:R-:W-:-:S05]  /*3c90*/  IADD3 R207, R195, 0x2000, RZ ;  /* 0x00002000c3cf7810 */ /* 0x000fca0007ffe0ff */
        /* <DEDUP_REMOVED lines=12> */
[----:B-1----:R-:W-:Y:S01]  /*3d60*/  HMMA.16816.F32.BF16 R20, R184, R64, R36 ;  /* 0x00000040b814723c */ /* 0x002fe20000041824 */
[C---:B------:R-:W-:Y:S02]  /*3d70*/  IADD3 R198, R195.reuse, 0x4800, RZ ;  /* 0x00004800c3c67810 */ /* 0x040fe40007ffe0ff */
[----:B------:R-:W-:-:S05]  /*3d80*/  IADD3 R197, R195, 0x4000, RZ ;  /* 0x00004000c3c57810 */ /* 0x000fca0007ffe0ff */
[C---:B------:R-:W-:Y:S08]  /*3d90*/  HMMA.16816.F32.BF16 R40, R184.reuse, R70, R40 ;  /* 0x00000046b828723c */ /* 0x040ff00000041828 */
[C---:B------:R-:W-:Y:S08]  /*3da0*/  HMMA.16816.F32.BF16 R64, R184.reuse, R66, R32 ;  /* 0x00000042b840723c */ /* 0x040ff00000041820 */
[C---:B------:R-:W-:Y:S08]  /*3db0*/  HMMA.16816.F32.BF16 R28, R184.reuse, R60, R28 ;  /* 0x0000003cb81c723c */ /* 0x040ff0000004181c */
[C---:B------:R-:W-:Y:S08]  /*3dc0*/  HMMA.16816.F32.BF16 R24, R184.reuse, R62, R24 ;  /* 0x0000003eb818723c */ /* 0x040ff00000041818 */
[C---:B------:R-:W-:Y:S08]  /*3dd0*/  HMMA.16816.F32.BF16 R44, R184.reuse, R120, R16 ;  /* 0x00000078b82c723c */ /* 0x040ff00000041810 */
[C---:B------:R-:W-:Y:S08]  /*3de0*/  HMMA.16816.F32.BF16 R12, R184.reuse, R122, R12 ;  /* 0x0000007ab80c723c */ /* 0x040ff0000004180c */
[C---:B--2---:R-:W-:Y:S08]  /*3df0*/  HMMA.16816.F32.BF16 R52, R184.reuse, R112, R8 ;  /* 0x00000070b834723c */ /* 0x044ff00000041808 */
[----:B------:R-:W-:Y:S01]  /*3e00*/  HMMA.16816.F32.BF16 R56, R184, R114, R4 ;  /* 0x00000072b838723c */ /* 0x000fe20000041804 */
[----:B------:R-:W-:Y:S06]  /*3e10*/  BAR.SYNC.DEFER_BLOCKING 0x0 ;  /* 0x0000000000007b1d */ /* 0x000fec0000010000 */
[----:B------:R-:W-:Y:S01]  /*3e20*/  @!UPT UIADD3 URZ, URZ, URZ, URZ ;  /* 0x0000003f3f3ff290 */ /* 0x000fe2000fffe03f */
[----:B------:R-:W-:Y:S11]  /*3e30*/  @!P0 BRA `(.L_x_2354) ;  /* 0x0000034000008947 */ /* 0x000ff60003800000 */
[----:B------:R-:W-:Y:S02]  /*3e40*/  IADD3 R0, R152, -0x2, RZ ;  /* 0xfffffffe98007810 */ /* 0x000fe40007ffe0ff */
[----:B------:R-:W-:-:S02]  /*3e50*/  ISETP.GE.AND P0, PT, R220, 0x1, PT ;  /* 0x00000001dc00780c */ /* 0x000fc40003f06270 */
[----:B------:R-:W-:Y:S02]  /*3e60*/  SHF.R.S32.HI R2, RZ, 0x1f, R0 ;  /* 0x0000001fff027819 */ /* 0x000fe40000011400 */
        /* <DEDUP_REMOVED lines=49> */
.L_x_2354:
[----:B------:R-:W-:Y:S05]  /*4180*/  BSYNC B0 ;  /* 0x0000000000007941 */ /* 0x000fea0003800000 */
.L_x_2353:
[----:B------:R-:W2:Y:S04]  /*4190*/  LDL R0, [R1+0x90] ;  /* 0x0000900001007983 */ /* 0x000ea80000100800 */
[----:B-1----:R-:W3:Y:S01]  /*41a0*/  LDL R3, [R1+0x58] ;  /* 0x0000580001037983 */ /* 0x002ee20000100800 */
        /* <DEDUP_REMOVED lines=15> */
[----:B------:R-:W-:Y:S02]  /*42a0*/  ISETP.GT.AND P2, PT, R2, 0x1, PT ;  /* 0x000000010200780c */ /* 0x000fe40003f44270 */
[----:B------:R-:W-:Y:S02]  /*42b0*/  FSEL R6, R84, -INF , P3 ;  /* 0xff80000054067808 */ /* 0x000fe40001800000 */
[----:B------:R-:W-:-:S02]  /*42c0*/  ISETP.GT.AND P3, PT, R2, 0x8, PT ;  /* 0x000000080200780c */ /* 0x000fc40003f64270 */
[----:B------:R-:W-:Y:S02]  /*42d0*/  FSEL R7, R85, -INF , P2 ;  /* 0xff80000055077808 */ /* 0x000fe40001000000 */
[----:B------:R-:W-:Y:S02]  /*42e0*/  ISETP.GT.AND P0, PT, R0, 0x1, PT ;  /* 0x000000010000780c */ /* 0x000fe40003f04270 */
[----:B------:R-:W-:Y:S02]  /*42f0*/  ISETP.GT.AND P2, PT, R2, 0x9, PT ;  /* 0x000000090200780c */ /* 0x000fe40003f44270 */
[----:B------:R-:W-:Y:S02]  /*4300*/  FSEL R8, R96, -INF , P3 ;  /* 0xff80000060087808 */ /* 0x000fe40001800000 */
[----:B------:R-:W-:Y:S02]  /*4310*/  FMNMX.FTZ R3, R6, R7, !PT ;  /* 0x0000000706037209 */ /* 0x000fe40007810000 */
[----:B------:R-:W-:-:S02]  /*4320*/  FSEL R16, R87, -INF , P0 ;  /* 0xff80000057107808 */ /* 0x000fc40000000000 */
[C---:B------:R-:W-:Y:S02]  /*4330*/  ISETP.GT.AND P0, PT, R0.reuse, 0x9, PT ;  /* 0x000000090000780c */ /* 0x040fe40003f04270 */
[----:B------:R-:W-:Y:S02]  /*4340*/  ISETP.GT.AND P1, PT, R0, RZ, PT ;  /* 0x000000ff0000720c */ /* 0x000fe40003f24270 */
[----:B------:R-:W-:Y:S02]  /*4350*/  FSEL R9, R97, -INF , P2 ;  /* 0xff80000061097808 */ /* 0x000fe40001000000 */
[----:B------:R-:W-:Y:S02]  /*4360*/  ISETP.GT.AND P3, PT, R2, 0x10, PT ;  /* 0x000000100200780c */ /* 0x000fe40003f64270 */
[----:B------:R-:W-:Y:S02]  /*4370*/  FMNMX.FTZ R3, R8, R3, !PT ;  /* 0x0000000308037209 */ /* 0x000fe40007810000 */
[----:B------:R-:W-:-:S02]  /*4380*/  FSEL R18, R99, -INF , P0 ;  /* 0xff80000063127808 */ /* 0x000fc40000000000 */
[----:B------:R-:W-:Y:S02]  /*4390*/  FSEL R10, R86, -INF , P1 ;  /* 0xff800000560a7808 */ /* 0x000fe40000800000 */
[----:B------:R-:W-:Y:S02]  /*43a0*/  ISETP.GT.AND P2, PT, R2, 0x11, PT ;  /* 0x000000110200780c */ /* 0x000fe40003f44270 */
[----:B------:R-:W-:Y:S02]  /*43b0*/  FSEL R19, R76, -INF , P3 ;  /* 0xff8000004c137808 */ /* 0x000fe40001800000 */
[C---:B------:R-:W-:Y:S02]  /*43c0*/  ISETP.GT.AND P0, PT, R0.reuse, 0x11, PT ;  /* 0x000000110000780c */ /* 0x040fe40003f04270 */
        /* <DEDUP_REMOVED lines=8> */
[----:B------:R-:W-:Y:S02]  /*4450*/  ISETP.GT.AND P1, PT, R0, 0x10, PT ;  /* 0x000000100000780c */ /* 0x000fe40003f24270 */
[----:B------:R-:W-:Y:S02]  /*4460*/  ISETP.GT.AND P2, PT, R2, 0x19, PT ;  /* 0x000000190200780c */ /* 0x000fe40003f44270 */
[----:B------:R-:W-:Y:S02]  /*4470*/  FSEL R33, R72, -INF , P3 ;  /* 0xff80000048217808 */ /* 0x000fe40001800000 */
[----:B------:R-:W-:Y:S02]  /*4480*/  FMNMX.FTZ R3, R32, R3, !PT ;  /* 0x0000000320037209 */ /* 0x000fe40007810000 */
[----:B------:R-:W-:Y:S02]  /*4490*/  FSEL R38, R75, -INF , P0 ;  /* 0xff8000004b267808 */ /* 0x000fe40000000000 */
[----:B------:R-:W-:-:S02]  /*44a0*/  FSEL R35, R78, -INF , P1 ;  /* 0xff8000004e237808 */ /* 0x000fc40000800000 */
[----:B------:R-:W-:Y:S02]  /*44b0*/  ISETP.GT.AND P0, PT, R2, 0x28, PT ;  /* 0x000000280200780c */ /* 0x000fe40003f04270 */
[----:B------:R-:W-:Y:S02]  /*44c0*/  ISETP.GT.AND P1, PT, R0, 0x18, PT ;  /* 0x000000180000780c */ /* 0x000fe40003f24270 */
[----:B------:R-:W-:Y:S02]  /*44d0*/  FSEL R34, R73, -INF , P2 ;  /* 0xff80000049227808 */ /* 0x000fe40001000000 */
[----:B------:R-:W-:Y:S02]  /*44e0*/  ISETP.GT.AND P2, PT, R2, 0x20, PT ;  /* 0x000000200200780c */ /* 0x000fe40003f44270 */
[----:B------:R-:W-:Y:S02]  /*44f0*/  FMNMX.FTZ R4, R10, R16, !PT ;  /* 0x000000100a047209 */ /* 0x000fe40007810000 */
[----:B------:R-:W-:-:S02]  /*4500*/  FMNMX.FTZ R3, R33, R3, !PT ;  /* 0x0000000321037209 */ /* 0x000fc40007810000 */
[----:B------:R-:W-:Y:S02]  /*4510*/  FSEL R111, R40, -INF , P0 ;  /* 0xff800000286f7808 */ /* 0x000fe40000000000 */
[----:B------:R-:W-:Y:S02]  /*4520*/  FSEL R37, R74, -INF , P1 ;  /* 0xff8000004a257808 */ /* 0x000fe40000800000 */
[----:B------:R-:W-:Y:S02]  /*4530*/  ISETP.GT.AND P0, PT, R0, 0x29, PT ;  /* 0x000000290000780c */ /* 0x000fe40003f04270 */
[----:B------:R-:W-:Y:S02]  /*4540*/  ISETP.GT.AND P1, PT, R2, 0x21, PT ;  /* 0x000000210200780c */ /* 0x000fe40003f24270 */
        /* <DEDUP_REMOVED lines=12> */
[C---:B------:R-:W-:Y:S02]  /*4610*/  ISETP.GT.AND P0, PT, R0.reuse, 0x31, PT ;  /* 0x000000310000780c */ /* 0x040fe40003f04270 */
[----:B------:R-:W-:-:S02]  /*4620*/  ISETP.GT.AND P2, PT, R0, 0x21, PT ;  /* 0x000000210000780c */ /* 0x000fc40003f44270 */
[----:B------:R-:W-:Y:S02]  /*4630*/  FSEL R110, R41, -INF , P4 ;  /* 0xff800000296e7808 */ /* 0x000fe40002000000 */
[----:B------:R-:W-:Y:S02]  /*4640*/  FMNMX.FTZ R4, R36, R4, !PT ;  /* 0x0000000424047209 */ /* 0x000fe40007810000 */
[----:B------:R-:W-:Y:S02]  /*4650*/  FMNMX.FTZ R3, R111, R3, !PT ;  /* 0x000000036f037209 */ /* 0x000fe40007810000 */
[----:B------:R-:W-:Y:S02]  /*4660*/  FSEL R142, R23, -INF , P0 ;  /* 0xff800000178e7808 */ /* 0x000fe40000000000 */
[----:B------:R-:W-:Y:S02]  /*4670*/  ISETP.GT.AND P0, PT, R2, 0x38, PT ;  /* 0x000000380200780c */ /* 0x000fe40003f04270 */
[----:B------:R-:W-:-:S02]  /*4680*/  FSEL R136, R51, -INF , P2 ;  /* 0xff80000033887808 */ /* 0x000fc40001000000 */
[----:B------:R-:W-:Y:S02]  /*4690*/  ISETP.GT.AND P3, PT, R0, 0x20, PT ;  /* 0x000000200000780c */ /* 0x000fe40003f64270 */
[----:B------:R-:W-:Y:S02]  /*46a0*/  ISETP.GT.AND P2, PT, R2, 0x31, PT ;  /* 0x000000310200780c */ /* 0x000fe40003f44270 */
[----:B------:R-:W-:Y:S02]  /*46b0*/  FMNMX.FTZ R4, R37, R4, !PT ;  /* 0x0000000425047209 */ /* 0x000fe40007810000 */
[----:B------:R-:W-:Y:S02]  /*46c0*/  FMNMX.FTZ R3, R110, R3, !PT ;  /* 0x000000036e037209 */ /* 0x000fe40007810000 */
[----:B------:R-:W-:Y:S02]  /*46d0*/  FSEL R138, R64, -INF , P0 ;  /* 0xff800000408a7808 */ /* 0x000fe40000000000 */
[----:B------:R-:W-:-:S02]  /*46e0*/  ISETP.GT.AND P0, PT, R0, 0x39, PT ;  /* 0x000000390000780c */ /* 0x000fc40003f04270 */
[----:B------:R-:W-:Y:S02]  /*46f0*/  FSEL R112, R50, -INF , P3 ;  /* 0xff80000032707808 */ /* 0x000fe40001800000 */
[----:B------:R-:W-:Y:S02]  /*4700*/  FSEL R141, R21, -INF , P2 ;  /* 0xff800000158d7808 */ /* 0x000fe40001000000 */
[----:B------:R-:W-:Y:S02]  /*4710*/  FMNMX.FTZ R4, R38, R4, !PT ;  /* 0x0000000426047209 */ /* 0x000fe40007810000 */
[----:B------:R-:W-:Y:S02]  /*4720*/  FMNMX.FTZ R3, R139, R3, !PT ;  /* 0x000000038b037209 */ /* 0x000fe40007810000 */
[----:B------:R-:W-:Y:S02]  /*4730*/  FSEL R144, R67, -INF , P0 ;  /* 0xff80000043907808 */ /* 0x000fe40000000000 */
[----:B------:R-:W-:-:S02]  /*4740*/  ISETP.GT.AND P1, PT, R0, 0x28, PT ;  /* 0x000000280000780c */ /* 0x000fc40003f24270 */
[C---:B------:R-:W-:Y:S02]  /*4750*/  ISETP.GT.AND P2, PT, R2.reuse, 0x39, PT ;  /* 0x000000390200780c */ /* 0x040fe40003f44270 */
[----:B------:R-:W-:Y:S02]  /*4760*/  ISETP.GT.AND P0, PT, R2, 0x40, PT ;  /* 0x000000400200780c */ /* 0x000fe40003f04270 */
[----:B------:R-:W-:Y:S02]  /*4770*/  FMNMX.FTZ R4, R112, R4, !PT ;  /* 0x0000000470047209 */ /* 0x000fe40007810000 */
[----:B------:R-:W-:Y:S02]  /*4780*/  FMNMX.FTZ R3, R141, R3, !PT ;  /* 0x000000038d037209 */ /* 0x000fe40007810000 */
[----:B------:R-:W-:Y:S02]  /*4790*/  FSEL R115, R42, -INF , P1 ;  /* 0xff8000002a737808 */ /* 0x000fe40000800000 */
[----:B------:R-:W-:-:S02]  /*47a0*/  FSEL R140, R65, -INF , P2 ;  /* 0xff800000418c7808 */ /* 0x000fc40001000000 */
[----:B------:R-:W-:Y:S02]  /*47b0*/  FSEL R147, R28, -INF , P0 ;  /* 0xff8000001c937808 */ /* 0x000fe40000000000 */
[----:B------:R-:W-:Y:S02]  /*47c0*/  FMNMX.FTZ R4, R136, R4, !PT ;  /* 0x0000000488047209 */ /* 0x000fe40007810000 */
[----:B------:R-:W-:Y:S02]  /*47d0*/  FMNMX.FTZ R3, R138, R3, !PT ;  /* 0x000000038a037209 */ /* 0x000fe40007810000 */
[C---:B------:R-:W-:Y:S02]  /*47e0*/  ISETP.GT.AND P0, PT, R0.reuse, 0x41, PT ;  /* 0x000000410000780c */ /* 0x040fe40003f04270 */
[----:B------:R-:W-:Y:S02]  /*47f0*/  ISETP.GT.AND P1, PT, R0, 0x30, PT ;  /* 0x000000300000780c */ /* 0x000fe40003f24270 */
[----:B------:R-:W-:-:S02]  /*4800*/  ISETP.GT.AND P2, PT, R2, 0x41, PT ;  /* 0x000000410200780c */ /* 0x000fc40003f44270 */
[----:B------:R-:W-:Y:S02]  /*4810*/  FMNMX.FTZ R4, R115, R4, !PT ;  /* 0x0000000473047209 */ /* 0x000fe40007810000 */
[----:B------:R-:W-:Y:S02]  /*4820*/  FMNMX.FTZ R3, R140, R3, !PT ;  /* 0x000000038c037209 */ /* 0x000fe40007810000 */
[----:B------:R-:W-:Y:S02]  /*4830*/  FSEL R158, R31, -INF , P0 ;  /* 0xff8000001f9e7808 */ /* 0x000fe40000000000 */
[----:B------:R-:W-:Y:S02]  /*4840*/  ISETP.GT.AND P0, PT, R2, 0x48, PT ;  /* 0x000000480200780c */ /* 0x000fe40003f04270 */
[----:B------:R-:W-:Y:S02]  /*4850*/  FSEL R143, R22, -INF , P1 ;  /* 0xff800000168f7808 */ /* 0x000fe40000800000 */
[----:B------:R-:W-:Y:S01]  /*4860*/  FSEL R148, R29, -INF , P2 ;  /* 0xff8000001d947808 */ /* 0x000fe20001000000 */
[----:B------:R-:W-:Y:S01]  /*4870*/  LDSM.16.MT88.4 R20, [R192] ;  /* 0x00000000c014783b */ /* 0x000fe20000004200 */
[----:B------:R-:W-:-:S02]  /*4880*/  FMNMX.FTZ R4, R137, R4, !PT ;  /* 0x0000000489047209 */ /* 0x000fc40007810000 */
[----:B------:R-:W-:Y:S02]  /*4890*/  FMNMX.FTZ R3, R147, R3, !PT ;  /* 0x0000000393037209 */ /* 0x000fe40007810000 */
[----:B------:R-:W-:Y:S02]  /*48a0*/  FSEL R146, R24, -INF , P0 ;  /* 0xff80000018927808 */ /* 0x000fe40000000000 */
[C---:B------:R-:W-:Y:S02]  /*48b0*/  ISETP.GT.AND P0, PT, R0.reuse, 0x49, PT ;  /* 0x000000490000780c */ /* 0x040fe40003f04270 */
[----:B------:R-:W-:Y:S02]  /*48c0*/  ISETP.GT.AND P1, PT, R0, 0x38, PT ;  /* 0x000000380000780c */ /* 0x000fe40003f24270 */
[----:B------:R-:W-:Y:S02]  /*48d0*/  ISETP.GT.AND P2, PT, R2, 0x49, PT ;  /* 0x000000490200780c */ /* 0x000fe40003f44270 */
        /* <DEDUP_REMOVED lines=8> */
[----:B------:R-:W-:Y:S02]  /*4960*/  ISETP.GT.AND P1, PT, R0, 0x40, PT ;  /* 0x000000400000780c */ /* 0x000fe40003f24270 */
[----:B------:R-:W-:Y:S02]  /*4970*/  ISETP.GT.AND P2, PT, R2, 0x51, PT ;  /* 0x000000510200780c */ /* 0x000fe40003f44270 */
[----:B------:R-:W-:Y:S02]  /*4980*/  FSEL R214, R44, -INF , P0 ;  /* 0xff8000002cd67808 */ /* 0x000fe40000000000 */
[----:B------:R-:W-:Y:S02]  /*4990*/  FMNMX.FTZ R4, R145, R4, !PT ;  /* 0x0000000491047209 */ /* 0x000fe40007810000 */
[----:B------:R-:W-:-:S02]  /*49a0*/  FMNMX.FTZ R3, R151, R3, !PT ;  /* 0x0000000397037209 */ /* 0x000fc40007810000 */
[----:B------:R-:W-:Y:S02]  /*49b0*/  FSEL R157, R30, -INF , P1 ;  /* 0xff8000001e9d7808 */ /* 0x000fe40000800000 */
[----:B------:R-:W-:Y:S01]  /*49c0*/  ISETP.GT.AND P1, PT, R0, 0x48, PT ;  /* 0x000000480000780c */ /* 0x000fe20003f24270 */
[----:B------:R-:W-:Y:S01]  /*49d0*/  LDSM.16.MT88.4 R28, [R196] ;  /* 0x00000000c41c783b */ /* 0x000fe20000004200 */
[----:B------:R-:W-:Y:S02]  /*49e0*/  ISETP.GT.AND P3, PT, R2, 0x58, PT ;  /* 0x000000580200780c */ /* 0x000fe40003f64270 */
[----:B------:R-:W-:Y:S02]  /*49f0*/  FSEL R163, R45, -INF , P2 ;  /* 0xff8000002da37808 */ /* 0x000fe40001000000 */
        /* <DEDUP_REMOVED lines=8> */
[----:B------:R-:W-:-:S02]  /*4a80*/  ISETP.GT.AND P0, PT, R2, 0x60, PT ;  /* 0x000000600200780c */ /* 0x000fc40003f04270 */
[----:B------:R-:W-:Y:S02]  /*4a90*/  FSEL R217, R13, -INF , P1 ;  /* 0xff8000000dd97808 */ /* 0x000fe40000800000 */
[----:B------:R-:W-:Y:S02]  /*4aa0*/  FMNMX.FTZ R4, R158, R4, !PT ;  /* 0x000000049e047209 */ /* 0x000fe40007810000 */
[----:B------:R-:W-:Y:S02]  /*4ab0*/  FMNMX.FTZ R3, R218, R3, !PT ;  /* 0x00000003da037209 */ /* 0x000fe40007810000 */
[C---:B------:R-:W-:Y:S02]  /*4ac0*/  ISETP.GT.AND P4, PT, R2.reuse, 0x61, PT ;  /* 0x000000610200780c */ /* 0x040fe40003f84270 */
[C---:B------:R-:W-:Y:S02]  /*4ad0*/  ISETP.GT.AND P3, PT, R2.reuse, 0x68, PT ;  /* 0x000000680200780c */ /* 0x040fe40003f64270 */
[----:B------:R-:W-:-:S02]  /*4ae0*/  ISETP.GT.AND P2, PT, R2, 0x69, PT ;  /* 0x000000690200780c */ /* 0x000fc40003f44270 */
        /* <DEDUP_REMOVED lines=20> */
[----:B------:R-:W-:Y:S01]  /*4c30*/  ISETP.GT.AND P1, PT, R0, 0x60, PT ;  /* 0x000000600000780c */ /* 0x000fe20003f24270 */
[----:B------:R-:W-:Y:S01]  /*4c40*/  LDSM.16.MT88.4 R12, [R193] ;  /* 0x00000000c10c783b */ /* 0x000fe20000004200 */
[----:B------:R-:W-:Y:S02]  /*4c50*/  FMNMX.FTZ R2, R162, R2, !PT ;  /* 0x00000002a2027209 */ /* 0x000fe40007810000 */
[----:B------:R-:W-:Y:S02]  /*4c60*/  FMNMX.FTZ R3, R231, R3, !PT ;  /* 0x00000003e7037209 */ /* 0x000fe40007810000 */
[----:B------:R-:W-:-:S02]  /*4c70*/  ISETP.GT.AND P0, PT, R0, 0x61, PT ;  /* 0x000000610000780c */ /* 0x000fc40003f04270 */
[----:B------:R-:W-:Y:S01]  /*4c80*/  FSEL R230, R54, -INF , P1 ;  /* 0xff80000036e67808 */ /* 0x000fe20000800000 */
[----:B------:R-:W1:Y:S01]  /*4c90*/  SHFL.BFLY PT, R5, R3, 0x2, 0x1f ;  /* 0x0c401f0003057f89 */ /* 0x000e6200000e0000 */
[----:B------:R-:W-:Y:S02]  /*4ca0*/  FMNMX.FTZ R2, R221, R2, !PT ;  /* 0x00000002dd027209 */ /* 0x000fe40007810000 */
[----:B------:R-:W-:Y:S02]  /*4cb0*/  FSEL R237, R55, -INF , P0 ;  /* 0xff80000037ed7808 */ /* 0x000fe40000000000 */
[----:B------:R-:W-:Y:S02]  /*4cc0*/  ISETP.GT.AND P1, PT, R0, 0x68, PT ;  /* 0x000000680000780c */ /* 0x000fe40003f24270 */
[----:B------:R-:W-:Y:S02]  /*4cd0*/  FMNMX.FTZ R2, R230, R2, !PT ;  /* 0x00000002e6027209 */ /* 0x000fe40007810000 */
[----:B------:R-:W-:-:S02]  /*4ce0*/  ISETP.GT.AND P0, PT, R0, 0x69, PT ;  /* 0x000000690000780c */ /* 0x000fc40003f04270 */
        /* <DEDUP_REMOVED lines=42> */
[C---:B-1----:R-:W-:Y:S08]  /*4f90*/  HMMA.16816.F32.BF16 R56, R4.reuse, R8, RZ ;  /* 0x000000080438723c */ /* 0x042ff000000418ff */
[----:B------:R-:W-:Y:S01]  /*4fa0*/  HMMA.16816.F32.BF16 R68, R4, R10, RZ ;  /* 0x0000000a0444723c */ /* 0x000fe200000418ff */
[----:B------:R-:W1:Y:S01]  /*4fb0*/  LDSM.16.MT88.4 R8, [R194+0x3800] ;  /* 0x00380000c208783b */ /* 0x000e620000004200 */
[----:B--2---:R-:W-:-:S06]  /*4fc0*/  FFMA.FTZ R3, R32, c[0x0][0x2d0], -R2 ;  /* 0x0000b40020037a23 */ /* 0x004fcc0000010802 */
[C---:B------:R-:W-:Y:S01]  /*4fd0*/  HMMA.16816.F32.BF16 R72, R4.reuse, R12, RZ ;  /* 0x0000000c0448723c */ /* 0x040fe200000418ff */
[----:B------:R2:W3:Y:S07]  /*4fe0*/  MUFU.EX2 R247, R3 ;  /* 0x0000000300f77308 */ /* 0x0004ee0000000800 */
[C---:B------:R-:W-:Y:S01]  /*4ff0*/  HMMA.16816.F32.BF16 R64, R4.reuse, R14, RZ ;  /* 0x0000000e0440723c */ /* 0x040fe200000418ff */
[----:B------:R-:W4:Y:S07]  /*5000*/  LDSM.16.MT88.4 R12, [R192+0x3800] ;  /* 0x00380000c00c783b */ /* 0x000f2e0000004200 */
[----:B------:R-:W-:Y:S01]  /*5010*/  HMMA.16816.F32.BF16 R60, R4, R20, RZ ;  /* 0x00000014043c723c */ /* 0x000fe200000418ff */
[----:B--2---:R-:W-:-:S04]  /*5020*/  FFMA.FTZ R3, R33, c[0x0][0x2d0], -R2 ;  /* 0x0000b40021037a23 */ /* 0x004fc80000010802 */
[----:B------:R2:W-:Y:S03]  /*5030*/  MUFU.EX2 R244, R3 ;  /* 0x0000000300f47308 */ /* 0x0005e60000000800 */
[C---:B------:R-:W-:Y:S01]  /*5040*/  HMMA.16816.F32.BF16 R52, R4.reuse, R22, RZ ;  /* 0x000000160434723c */ /* 0x040fe200000418ff */
[----:B------:R-:W-:Y:S07]  /*5050*/  LDSM.16.MT88.4 R20, [R191+0x800] ;  /* 0x00080000bf14783b */ /* 0x000fee0000004200 */
[----:B------:R-:W-:Y:S01]  /*5060*/  HMMA.16816.F32.BF16 R40, R4, R24, RZ ;  /* 0x000000180428723c */ /* 0x000fe200000418ff */
[----:B--2---:R-:W-:-:S07]  /*5070*/  FFMA.FTZ R3, R34, c[0x0][0x2d0], -R2 ;  /* 0x0000b40022037a23 */ /* 0x004fce0000010802 */
[C---:B-1----:R-:W-:Y:S01]  /*5080*/  HMMA.16816.F32.BF16 R104, R4.reuse, R8, RZ ;  /* 0x000000080468723c */ /* 0x042fe200000418ff */
[----:B------:R1:W-:Y:S07]  /*5090*/  MUFU.EX2 R248, R3 ;  /* 0x0000000300f87308 */ /* 0x0003ee0000000800 */
[C---:B------:R-:W-:Y:S01]  /*50a0*/  HMMA.16816.F32.BF16 R92, R4.reuse, R10, RZ ;  /* 0x0000000a045c723c */ /* 0x040fe200000418ff */
[----:B------:R-:W2:Y:S07]  /*50b0*/  LDSM.16.MT88.4 R8, [R192+0x800] ;  /* 0x00080000c008783b */ /* 0x000eae0000004200 */
[----:B----4-:R-:W-:Y:S01]  /*50c0*/  HMMA.16816.F32.BF16 R76, R4, R14, RZ ;  /* 0x0000000e044c723c */ /* 0x010fe200000418ff */
[----:B-1----:R-:W-:-:S04]  /*50d0*/  FFMA.FTZ R3, R35, c[0x0][0x2d0], -R0 ;  /* 0x0000b40023037a23 */ /* 0x002fc80000010800 */
[----:B------:R1:W-:Y:S03]  /*50e0*/  MUFU.EX2 R239, R3 ;  /* 0x0000000300ef7308 */ /* 0x0003e60000000800 */
[C---:B------:R-:W-:Y:S08]  /*50f0*/  HMMA.16816.F32.BF16 R48, R4.reuse, R28, RZ ;  /* 0x0000001c0430723c */ /* 0x040ff000000418ff */
[----:B------:R-:W-:Y:S01]  /*5100*/  HMMA.16816.F32.BF16 R44, R4, R30, RZ ;  /* 0x0000001e042c723c */ /* 0x000fe200000418ff */
[----:B-1----:R-:W-:-:S07]  /*5110*/  FFMA.FTZ R3, R36, c[0x0][0x2d0], -R0 ;  /* 0x0000b40024037a23 */ /* 0x002fce0000010800 */
[C---:B------:R-:W-:Y:S01]  /*5120*/  HMMA.16816.F32.BF16 R32, R4.reuse, R16, RZ ;  /* 0x000000100420723c */ /* 0x040fe200000418ff */
[----:B------:R1:W4:Y:S07]  /*5130*/  MUFU.EX2 R240, R3 ;  /* 0x0000000300f07308 */ /* 0x00032e0000000800 */
[----:B------:R-:W-:Y:S01]  /*5140*/  HMMA.16816.F32.BF16 R28, R4, R18, RZ ;  /* 0x00000012041c723c */ /* 0x000fe200000418ff */
[----:B------:R-:W-:Y:S01]  /*5150*/  LDSM.16.MT88.4 R16, [R194+0x800] ;  /* 0x00080000c210783b */ /* 0x000fe20000004200 */
[----:B-1----:R-:W-:-:S04]  /*5160*/  FFMA.FTZ R3, R37, c[0x0][0x2d0], -R0 ;  /* 0x0000b40025037a23 */ /* 0x002fc80000010800 */
[----:B------:R1:W-:Y:S02]  /*5170*/  MUFU.EX2 R238, R3 ;  /* 0x0000000300ee7308 */ /* 0x0003e40000000800 */
[----:B-1----:R-:W-:Y:S02]  /*5180*/  FFMA.FTZ R3, R38, c[0x0][0x2d0], -R0 ;  /* 0x0000b40026037a23 */ /* 0x002fe40000010800 */
[C---:B------:R-:W-:Y:S04]  /*5190*/  HMMA.16816.F32.BF16 R36, R4.reuse, R26, RZ ;  /* 0x0000001a0424723c */ /* 0x040fe800000418ff */
[----:B------:R1:W5:Y:S04]  /*51a0*/  MUFU.EX2 R241, R3 ;  /* 0x0000000300f17308 */ /* 0x0003680000000800 */
[----:B------:R-:W-:Y:S01]  /*51b0*/  HMMA.16816.F32.BF16 R24, R4, R12, RZ ;  /* 0x0000000c0418723c */ /* 0x000fe200000418ff */
[----:B------:R-:W2:Y:S06]  /*51c0*/  LDSM.16.MT88.4 R12, [R193+0x800] ;  /* 0x00080000c10c783b */ /* 0x000eac0000004200 */
[----:B---3--:R-:W-:-:S02]  /*51d0*/  F2FP.BF16.PACK_AB R4, R247, R245 ;  /* 0x000000f5f704723e */ /* 0x008fc400000010ff */
[----:B----4-:R-:W-:Y:S01]  /*51e0*/  F2FP.BF16.PACK_AB R5, R240, R239 ;  /* 0x000000eff005723e */ /* 0x010fe200000010ff */
[--C-:B-1----:R-:W-:Y:S01]  /*51f0*/  FFMA.FTZ R3, R109, c[0x0][0x2d0], -R2.reuse ;  /* 0x0000b4006d037a23 */ /* 0x102fe20000010802 */
[----:B------:R-:W-:Y:S02]  /*5200*/  F2FP.BF16.PACK_AB R6, R248, R244 ;  /* 0x000000f4f806723e */ /* 0x000fe400000010ff */
[----:B-----5:R-:W-:Y:S01]  /*5210*/  F2FP.BF16.PACK_AB R7, R241, R238 ;  /* 0x000000eef107723e */ /* 0x020fe200000010ff */
[----:B------:R1:W-:Y:S06]  /*5220*/  MUFU.EX2 R227, R3 ;  /* 0x0000000300e37308 */ /* 0x0003ec0000000800 */
[C---:B--2---:R-:W-:Y:S08]  /*5230*/  HMMA.16816.F32.BF16 R124, R4.reuse, R8, R60 ;  /* 0x00000008047c723c */ /* 0x044ff0000004183c */
        /* <DEDUP_REMOVED lines=13> */
[----:B-1----:R-:W-:-:S04]  /*5310*/  FFMA.FTZ R3, R110, c[0x0][0x2d0], -R2 ;  /* 0x0000b4006e037a23 */ /* 0x002fc80000010802 */
[----:B------:R1:W-:Y:S03]  /*5320*/  MUFU.EX2 R228, R3 ;  /* 0x0000000300e47308 */ /* 0x0003e60000000800 */
[C---:B--2---:R-:W-:Y:S08]  /*5330*/  HMMA.16816.F32.BF16 R64, R4.reuse, R8, R32 ;  /* 0x000000080440723c */ /* 0x044ff00000041820 */
[----:B------:R-:W-:Y:S01]  /*5340*/  HMMA.16816.F32.BF16 R56, R4, R10, R28 ;  /* 0x0000000a0438723c */ /* 0x000fe2000004181c */
[----:B------:R-:W2:Y:S01]  /*5350*/  LDSM.16.MT88.4 R8, [R194+0x4000] ;  /* 0x00400000c208783b */ /* 0x000ea20000004200 */
[----:B-1----:R-:W-:-:S06]  /*5360*/  FFMA.FTZ R3, R112, c[0x0][0x2d0], -R0 ;  /* 0x0000b40070037a23 */ /* 0x002fcc0000010800 */
[C---:B----4-:R-:W-:Y:S01]  /*5370*/  HMMA.16816.F32.BF16 R72, R4.reuse, R20, R40 ;  /* 0x000000140448723c */ /* 0x050fe20000041828 */
[----:B------:R-:W-:Y:S01]  /*5380*/  IMAD.MOV.U32 R112, RZ, RZ, R150 ;  /* 0x000000ffff707224 */ /* 0x000fe200078e0096 */
[----:B------:R1:W-:Y:S06]  /*5390*/  MUFU.EX2 R225, R3 ;  /* 0x0000000300e17308 */ /* 0x0003ec0000000800 */
[C---:B------:R-:W-:Y:S01]  /*53a0*/  HMMA.16816.F32.BF16 R80, R4.reuse, R18, R44 ;  /* 0x000000120450723c */ /* 0x040fe2000004182c */
[----:B------:R-:W-:Y:S07]  /*53b0*/  LDSM.16.MT88.4 R16, [R191+0x4800] ;  /* 0x00480000bf10783b */ /* 0x000fee0000004200 */
[----:B-----5:R-:W-:Y:S01]  /*53c0*/  HMMA.16816.F32.BF16 R40, R4, R12, R24 ;  /* 0x0000000c0428723c */ /* 0x020fe20000041818 */
[----:B-1----:R-:W-:-:S02]  /*53d0*/  FFMA.FTZ R3, R136, c[0x0][0x2d0], -R0 ;  /* 0x0000b40088037a23 */ /* 0x002fc40000010800 */
[----:B------:R-:W-:Y:S02]  /*53e0*/  IMAD.MOV.U32 R136, RZ, RZ, R149 ;  /* 0x000000ffff887224 */ /* 0x000fe400078e0095 */
[----:B------:R1:W4:Y:S03]  /*53f0*/  MUFU.EX2 R223, R3 ;  /* 0x0000000300df7308 */ /* 0x0003260000000800 */
[C---:B------:R-:W-:Y:S01]  /*5400*/  HMMA.16816.F32.BF16 R32, R4.reuse, R14, R76 ;  /* 0x0000000e0420723c */ /* 0x040fe2000004184c */
[----:B------:R-:W5:Y:S07]  /*5410*/  LDSM.16.MT88.4 R12, [R191+0x1000] ;  /* 0x00100000bf0c783b */ /* 0x000f6e0000004200 */
[----:B------:R-:W-:Y:S01]  /*5420*/  HMMA.16816.F32.BF16 R68, R4, R22, R36 ;  /* 0x000000160444723c */ /* 0x000fe20000041824 */
[----:B------:R-:W5:Y:S01]  /*5430*/  LDSM.16.MT88.4 R20, [R193+0x1000] ;  /* 0x00100000c114783b */ /* 0x000f620000004200 */
[----:B-1----:R-:W-:-:S06]  /*5440*/  FFMA.FTZ R3, R115, c[0x0][0x2d0], -R0 ;  /* 0x0000b40073037a23 */ /* 0x002fcc0000010800 */
[C---:B--2---:R-:W-:Y:S01]  /*5450*/  HMMA.16816.F32.BF16 R28, R4.reuse, R8, R104 ;  /* 0x00000008041c723c */ /* 0x044fe20000041868 */
[----:B------:R1:W-:Y:S07]  /*5460*/  MUFU.EX2 R222, R3 ;  /* 0x0000000300de7308 */ /* 0x0003ee0000000800 */
[----:B------:R-:W-:Y:S01]  /*5470*/  HMMA.16816.F32.BF16 R24, R4, R10, R92 ;  /* 0x0000000a0418723c */ /* 0x000fe2000004185c */
[----:B------:R-:W2:Y:S06]  /*5480*/  LDSM.16.MT88.4 R8, [R194+0x1000] ;  /* 0x00100000c208783b */ /* 0x000eac0000004200 */
[----:B---3--:R-:W-:-:S02]  /*5490*/  F2FP.BF16.PACK_AB R4, R229, R227 ;  /* 0x000000e3e504723e */ /* 0x008fc400000010ff */
[----:B----4-:R-:W-:Y:S01]  /*54a0*/  F2FP.BF16.PACK_AB R5, R223, R225 ;  /* 0x000000e1df05723e */ /* 0x010fe200000010ff */
        /* <DEDUP_REMOVED lines=8> */
[C---:B------:R-:W-:Y:S08]  /*5530*/  HMMA.16816.F32.BF16 R48, R4.reuse, R20, R84 ;  /* 0x000000140430723c */ /* 0x040ff00000041854 */
[C---:B------:R-:W-:Y:S01]  /*5540*/  HMMA.16816.F32.BF16 R44, R4.reuse, R22, R120 ;  /* 0x00000016042c723c */ /* 0x040fe20000041878 */
[----:B------:R-:W3:Y:S04]  /*5550*/  LDSM.16.MT88.4 R20, [R193+0x4800] ;  /* 0x00480000c114783b */ /* 0x000ee80000004200 */
[----:B------:R-:W-:Y:S03]  /*5560*/  LDSM.16.MT88.4 R120, [R191+0x3000] ;  /* 0x00300000bf78783b */ /* 0x000fe60000004200 */
[C---:B--2---:R-:W-:Y:S08]  /*5570*/  HMMA.16816.F32.BF16 R100, R4.reuse, R10, R80 ;  /* 0x0000000a0464723c */ /* 0x044ff00000041850 */
[C---:B------:R-:W-:Y:S08]  /*5580*/  HMMA.16816.F32.BF16 R88, R4.reuse, R16, R72 ;  /* 0x000000100458723c */ /* 0x040ff00000041848 */
[C---:B------:R-:W-:Y:S01]  /*5590*/  HMMA.16816.F32.BF16 R80, R4.reuse, R18, R68 ;  /* 0x000000120450723c */ /* 0x040fe20000041844 */
[----:B------:R-:W-:Y:S07]  /*55a0*/  LDSM.16.MT88.4 R16, [R191+0x1800] ;  /* 0x00180000bf10783b */ /* 0x000fee0000004200 */
[C---:B-1----:R-:W-:Y:S08]  /*55b0*/  HMMA.16816.F32.BF16 R104, R4.reuse, R14, R116 ;  /* 0x0000000e0468723c */ /* 0x042ff00000041874 */
[C---:B------:R-:W-:Y:S01]  /*55c0*/  HMMA.16816.F32.BF16 R116, R4.reuse, R8, R96 ;  /* 0x000000080474723c */ /* 0x040fe20000041860 */
[----:B------:R-:W1:Y:S07]  /*55d0*/  LDSM.16.MT88.4 R8, [R192+0x4800] ;  /* 0x00480000c008783b */ /* 0x000e6e0000004200 */
[C---:B------:R-:W-:Y:S01]  /*55e0*/  HMMA.16816.F32.BF16 R36, R4.reuse, R12, R124 ;  /* 0x0000000c0424723c */ /* 0x040fe2000004187c */
[----:B------:R2:W-:Y:S01]  /*55f0*/  MUFU.EX2 R124, R3 ;  /* 0x00000003007c7308 */ /* 0x0005e20000000800 */
[----:B------:R-:W4:Y:S05]  /*5600*/  LDSM.16.MT88.4 R12, [R194+0x4800] ;  /* 0x00480000c20c783b */ /* 0x000f2a0000004200 */
[----:B------:R-:W-:Y:S01]  /*5610*/  IMAD.MOV.U32 R127, RZ, RZ, R154 ;  /* 0x000000ffff7f7224 */ /* 0x000fe200078e009a */
[----:B---3--:R-:W-:Y:S01]  /*5620*/  HMMA.16816.F32.BF16 R72, R4, R22, R56 ;  /* 0x000000160448723c */ /* 0x008fe20000041838 */
[----:B------:R-:W-:-:S02]  /*5630*/  IMAD.MOV.U32 R126, RZ, RZ, R153 ;  /* 0x000000ffff7e7224 */ /* 0x000fc400078e0099 */
[----:B------:R-:W-:-:S05]  /*5640*/  IMAD.MOV.U32 R125, RZ, RZ, R152 ;  /* 0x000000ffff7d7224 */ /* 0x000fca00078e0098 */
[C---:B------:R-:W-:Y:S01]  /*5650*/  HMMA.16816.F32.BF16 R76, R4.reuse, R20, R64 ;  /* 0x00000014044c723c */ /* 0x040fe20000041840 */
[--C-:B--2---:R-:W-:Y:S01]  /*5660*/  FFMA.FTZ R3, R141, c[0x0][0x2d0], -R2.reuse ;  /* 0x0000b4008d037a23 */ /* 0x104fe20000010802 */
[----:B------:R-:W-:Y:S03]  /*5670*/  LDSM.16.MT88.4 R20, [R192+0x1800] ;  /* 0x00180000c014783b */ /* 0x000fe60000004200 */
[----:B------:R2:W3:Y:S03]  /*5680*/  MUFU.EX2 R161, R3 ;  /* 0x0000000300a17308 */ /* 0x0004e60000000800 */
[----:B-1----:R-:W-:Y:S01]  /*5690*/  HMMA.16816.F32.BF16 R56, R4, R8, R40 ;  /* 0x000000080438723c */ /* 0x002fe20000041828 */
[----:B--2---:R-:W-:-:S04]  /*56a0*/  FFMA.FTZ R3, R138, c[0x0][0x2d0], -R2 ;  /* 0x0000b4008a037a23 */ /* 0x004fc80000010802 */
[----:B------:R1:W-:Y:S03]  /*56b0*/  MUFU.EX2 R160, R3 ;  /* 0x0000000300a07308 */ /* 0x0003e60000000800 */
[C---:B------:R-:W-:Y:S01]  /*56c0*/  HMMA.16816.F32.BF16 R68, R4.reuse, R10, R32 ;  /* 0x0000000a0444723c */ /* 0x040fe20000041820 */
[----:B------:R-:W2:Y:S07]  /*56d0*/  LDSM.16.MT88.4 R8, [R193+0x1800] ;  /* 0x00180000c108783b */ /* 0x000eae0000004200 */
[----:B----4-:R-:W-:Y:S01]  /*56e0*/  HMMA.16816.F32.BF16 R84, R4, R12, R28 ;  /* 0x0000000c0454723c */ /* 0x010fe2000004181c */
[----:B-1----:R-:W-:-:S07]  /*56f0*/  FFMA.FTZ R3, R140, c[0x0][0x2d0], -R2 ;  /* 0x0000b4008c037a23 */ /* 0x002fce0000010802 */
[----:B------:R-:W-:Y:S01]  /*5700*/  HMMA.16816.F32.BF16 R64, R4, R14, R24 ;  /* 0x0000000e0440723c */ /* 0x000fe20000041818 */
[----:B------:R-:W1:Y:S01]  /*5710*/  LDSM.16.MT88.4 R12, [R194+0x1800] ;  /* 0x00180000c20c783b */ /* 0x000e620000004200 */
[----:B------:R4:W5:Y:S05]  /*5720*/  MUFU.EX2 R159, R3 ;  /* 0x00000003009f7308 */ /* 0x00096a0000000800 */
[----:B---3--:R-:W-:Y:S01]  /*5730*/  F2FP.BF16.PACK_AB R4, R161, R124 ;  /* 0x0000007ca104723e */ /* 0x008fe200000010ff */
[----:B----4-:R-:W-:Y:S01]  /*5740*/  FFMA.FTZ R3, R143, c[0x0][0x2d0], -R0 ;  /* 0x0000b4008f037a23 */ /* 0x010fe20000010800 */
[----:B-----5:R-:W-:-:S03]  /*5750*/  F2FP.BF16.PACK_AB R6, R159, R160 ;  /* 0x000000a09f06723e */ /* 0x020fc600000010ff */
[----:B------:R3:W-:Y:S02]  /*5760*/  MUFU.EX2 R154, R3 ;  /* 0x00000003009a7308 */ /* 0x0007e40000000800 */
[----:B---3--:R-:W-:-:S06]  /*5770*/  FFMA.FTZ R3, R142, c[0x0][0x2d0], -R0 ;  /* 0x0000b4008e037a23 */ /* 0x008fcc0000010800 */
[----:B------:R3:W4:Y:S02]  /*5780*/  MUFU.EX2 R150, R3 ;  /* 0x0000000300967308 */ /* 0x0007240000000800 */
[----:B---3--:R-:W-:Y:S01]  /*5790*/  FFMA.FTZ R3, R145, c[0x0][0x2d0], -R0 ;  /* 0x0000b40091037a23 */ /* 0x008fe20000010800 */
[----:B----4-:R-:W-:-:S05]  /*57a0*/  F2FP.BF16.PACK_AB R5, R150, R154 ;  /* 0x0000009a9605723e */ /* 0x010fca00000010ff */
[----:B------:R3:W-:Y:S02]  /*57b0*/  MUFU.EX2 R153, R3 ;  /* 0x0000000300997308 */ /* 0x0007e40000000800 */
[----:B---3--:R-:W-:-:S06]  /*57c0*/  FFMA.FTZ R3, R144, c[0x0][0x2d0], -R0 ;  /* 0x0000b40090037a23 */ /* 0x008fcc0000010800 */
        /* <DEDUP_REMOVED lines=8> */
[C---:B------:R-:W-:Y:S01]  /*5850*/  HMMA.16816.F32.BF16 R44, R4.reuse, R20, R36 ;  /* 0x00000014042c723c */ /* 0x040fe20000041824 */
[----:B------:R3:W4:Y:S07]  /*5860*/  MUFU.EX2 R149, R3 ;  /* 0x0000000300957308 */ /* 0x00072e0000000800 */
[C---:B------:R-:W-:Y:S01]  /*5870*/  HMMA.16816.F32.BF16 R40, R4.reuse, R22, R104 ;  /* 0x000000160428723c */ /* 0x040fe20000041868 */
[----:B------:R-:W5:Y:S07]  /*5880*/  LDSM.16.MT88.4 R20, [R192+0x5000] ;  /* 0x00500000c014783b */ /* 0x000f6e0000004200 */
[----:B------:R-:W-:Y:S01]  /*5890*/  HMMA.16816.F32.BF16 R60, R4, R16, R60 ;  /* 0x00000010043c723c */ /* 0x000fe2000004183c */
[----:B---3--:R-:W-:-:S04]  /*58a0*/  FFMA.FTZ R3, R146, c[0x0][0x2d0], -R2 ;  /* 0x0000b40092037a23 */ /* 0x008fc80000010802 */
[----:B------:R3:W-:Y:S03]  /*58b0*/  MUFU.EX2 R146, R3 ;  /* 0x0000000300927308 */ /* 0x0007e60000000800 */
[C---:B------:R-:W-:Y:S01]  /*58c0*/  HMMA.16816.F32.BF16 R96, R4.reuse, R18, R52 ;  /* 0x000000120460723c */ /* 0x040fe20000041834 */
[----:B------:R-:W4:Y:S07]  /*58d0*/  LDSM.16.MT88.4 R16, [R193+0x5000] ;  /* 0x00500000c110783b */ /* 0x000f2e0000004200 */
[----:B-1----:R-:W-:Y:S01]  /*58e0*/  HMMA.16816.F32.BF16 R28, R4, R12, R116 ;  /* 0x0000000c041c723c */ /* 0x002fe20000041874 */
[----:B---3--:R-:W-:-:S07]  /*58f0*/  FFMA.FTZ R3, R151, c[0x0][0x2d0], -R2 ;  /* 0x0000b40097037a23 */ /* 0x008fce0000010802 */
[C---:B--2---:R-:W-:Y:S01]  /*5900*/  HMMA.16816.F32.BF16 R24, R4.reuse, R8, R88 ;  /* 0x000000080418723c */ /* 0x044fe20000041858 */
[----:B------:R-:W-:Y:S01]  /*5910*/  IMAD.MOV.U32 R151, RZ, RZ, R136 ;  /* 0x000000ffff977224 */ /* 0x000fe200078e0088 */
[----:B------:R1:W-:Y:S06]  /*5920*/  MUFU.EX2 R148, R3 ;  /* 0x0000000300947308 */ /* 0x0003ec0000000800 */
[C---:B------:R-:W-:Y:S01]  /*5930*/  HMMA.16816.F32.BF16 R32, R4.reuse, R10, R80 ;  /* 0x0000000a0420723c */ /* 0x040fe20000041850 */
[----:B------:R-:W2:Y:S07]  /*5940*/  LDSM.16.MT88.4 R8, [R194+0x5000] ;  /* 0x00500000c208783b */ /* 0x000eae0000004200 */
[----:B-----5:R-:W-:Y:S01]  /*5950*/  HMMA.16816.F32.BF16 R56, R4, R20, R56 ;  /* 0x000000140438723c */ /* 0x020fe20000041838 */
[----:B-1----:R-:W-:-:S02]  /*5960*/  FFMA.FTZ R3, R157, c[0x0][0x2d0], -R0 ;  /* 0x0000b4009d037a23 */ /* 0x002fc40000010800 */
[----:B------:R-:W-:Y:S02]  /*5970*/  IMAD.MOV.U32 R157, RZ, RZ, R112 ;  /* 0x000000ffff9d7224 */ /* 0x000fe400078e0070 */
[----:B------:R1:W-:Y:S03]  /*5980*/  MUFU.EX2 R142, R3 ;  /* 0x00000003008e7308 */ /* 0x0003e60000000800 */
[C---:B------:R-:W-:Y:S01]  /*5990*/  HMMA.16816.F32.BF16 R68, R4.reuse, R22, R68 ;  /* 0x000000160444723c */ /* 0x040fe20000041844 */
[----:B------:R-:W3:Y:S07]  /*59a0*/  LDSM.16.MT88.4 R20, [R191+0x2000] ;  /* 0x00200000bf14783b */ /* 0x000eee0000004200 */
[----:B------:R-:W-:Y:S01]  /*59b0*/  HMMA.16816.F32.BF16 R36, R4, R14, R100 ;  /* 0x0000000e0424723c */ /* 0x000fe20000041864 */
[----:B------:R-:W-:Y:S01]  /*59c0*/  LDSM.16.MT88.4 R12, [R193+0x2000] ;  /* 0x00200000c10c783b */ /* 0x000fe20000004200 */
[----:B-1----:R-:W-:-:S06]  /*59d0*/  FFMA.FTZ R3, R158, c[0x0][0x2d0], -R0 ;  /* 0x0000b4009e037a23 */ /* 0x002fcc0000010800 */
[C---:B----4-:R-:W-:Y:S01]  /*59e0*/  HMMA.16816.F32.BF16 R48, R4.reuse, R16, R76 ;  /* 0x000000100430723c */ /* 0x050fe2000004184c */
[----:B------:R-:W-:Y:S01]  /*59f0*/  IMAD.MOV.U32 R158, RZ, RZ, R125 ;  /* 0x000000ffff9e7224 */ /* 0x000fe200078e007d */
[----:B------:R1:W4:Y:S06]  /*5a00*/  MUFU.EX2 R143, R3 ;  /* 0x00000003008f7308 */ /* 0x00032c0000000800 */
[C---:B------:R-:W-:Y:S01]  /*5a10*/  HMMA.16816.F32.BF16 R52, R4.reuse, R18, R72 ;  /* 0x000000120434723c */ /* 0x040fe20000041848 */
[----:B------:R-:W-:Y:S07]  /*5a20*/  LDSM.16.MT88.4 R16, [R194+0x2000] ;  /* 0x00200000c210783b */ /* 0x000fee0000004200 */
[----:B--2---:R-:W-:Y:S01]  /*5a30*/  HMMA.16816.F32.BF16 R80, R4, R8, R84 ;  /* 0x000000080450723c */ /* 0x004fe20000041854 */
[----:B-1----:R-:W-:-:S02]  /*5a40*/  FFMA.FTZ R3, R156, c[0x0][0x2d0], -R0 ;  /* 0x0000b4009c037a23 */ /* 0x002fc40000010800 */
[----:B------:R-:W-:Y:S02]  /*5a50*/  IMAD.MOV.U32 R156, RZ, RZ, R126 ;  /* 0x000000ffff9c7224 */ /* 0x000fe400078e007e */
[----:B------:R1:W-:Y:S03]  /*5a60*/  MUFU.EX2 R144, R3 ;  /* 0x0000000300907308 */ /* 0x0003e60000000800 */
[----:B------:R-:W-:Y:S01]  /*5a70*/  HMMA.16816.F32.BF16 R64, R4, R10, R64 ;  /* 0x0000000a0440723c */ /* 0x000fe20000041840 */
[----:B------:R-:W2:Y:S06]  /*5a80*/  LDSM.16.MT88.4 R8, [R192+0x2000] ;  /* 0x00200000c008783b */ /* 0x000eac0000004200 */
[----:B------:R-:W-:-:S02]  /*5a90*/  F2FP.BF16.PACK_AB R4, R149, R147 ;  /* 0x000000939504723e */ /* 0x000fc400000010ff */
[----:B----4-:R-:W-:Y:S02]  /*5aa0*/  F2FP.BF16.PACK_AB R5, R143, R142 ;  /* 0x0000008e8f05723e */ /* 0x010fe400000010ff */
[----:B------:R-:W-:Y:S01]  /*5ab0*/  F2FP.BF16.PACK_AB R6, R148, R146 ;  /* 0x000000929406723e */ /* 0x000fe200000010ff */
[----:B-1----:R-:W-:Y:S02]  /*5ac0*/  FFMA.FTZ R3, R155, c[0x0][0x2d0], -R0 ;  /* 0x0000b4009b037a23 */ /* 0x002fe40000010800 */
[----:B------:R-:W-:Y:S02]  /*5ad0*/  IMAD.MOV.U32 R155, RZ, RZ, R127 ;  /* 0x000000ffff9b7224 */ /* 0x000fe400078e007f */
        /* <DEDUP_REMOVED lines=11> */
[----:B------:R-:W4:Y:S07]  /*5b90*/  LDSM.16.MT88.4 R8, [R193+0x5800] ;  /* 0x00580000c108783b */ /* 0x000f2e0000004200 */
[----:B------:R-:W-:Y:S01]  /*5ba0*/  HMMA.16816.F32.BF16 R88, R4, R18, R36 ;  /* 0x000000120458723c */ /* 0x000fe20000041824 */
[----:B-1----:R-:W-:-:S04]  /*5bb0*/  FFMA.FTZ R3, R218, c[0x0][0x2d0], -R2 ;  /* 0x0000b400da037a23 */ /* 0x002fc80000010802 */
[----:B------:R1:W-:Y:S03]  /*5bc0*/  MUFU.EX2 R139, R3 ;  /* 0x00000003008b7308 */ /* 0x0003e60000000800 */
[C---:B------:R-:W-:Y:S01]  /*5bd0*/  HMMA.16816.F32.BF16 R76, R4.reuse, R12, R108 ;  /* 0x0000000c044c723c */ /* 0x040fe2000004186c */
[----:B------:R-:W-:Y:S01]  /*5be0*/  IMAD.MOV.U32 R214, RZ, RZ, c[0x0][0x2c4] ;  /* 0x0000b100ffd67624 */ /* 0x000fe200078e00ff */
[----:B------:R-:W-:Y:S06]  /*5bf0*/  LDSM.16.MT88.4 R108, [R192+0x6800] ;  /* 0x00680000c06c783b */ /* 0x000fec0000004200 */
[----:B------:R-:W-:Y:S01]  /*5c00*/  HMMA.16816.F32.BF16 R96, R4, R14, R92 ;  /* 0x0000000e0460723c */ /* 0x000fe2000004185c */
[----:B------:R-:W5:Y:S01]  /*5c10*/  LDSM.16.MT88.4 R12, [R192+0x5800] ;  /* 0x00580000c00c783b */ /* 0x000f620000004200 */
[----:B-1----:R-:W-:-:S06]  /*5c20*/  FFMA.FTZ R3, R217, c[0x0][0x2d0], -R2 ;  /* 0x0000b400d9037a23 */ /* 0x002fcc0000010802 */
[C---:B---3--:R-:W-:Y:S01]  /*5c30*/  HMMA.16816.F32.BF16 R60, R4.reuse, R20, R24 ;  /* 0x00000014043c723c */ /* 0x048fe20000041818 */
[----:B------:R1:W-:Y:S07]  /*5c40*/  MUFU.EX2 R141, R3 ;  /* 0x00000003008d7308 */ /* 0x0003ee0000000800 */
[C---:B------:R-:W-:Y:S01]  /*5c50*/  HMMA.16816.F32.BF16 R40, R4.reuse, R22, R32 ;  /* 0x000000160428723c */ /* 0x040fe20000041820 */
[----:B------:R-:W-:Y:S07]  /*5c60*/  LDSM.16.MT88.4 R20, [R193+0x2800] ;  /* 0x00280000c114783b */ /* 0x000fee0000004200 */
[----:B----4-:R-:W-:Y:S01]  /*5c70*/  HMMA.16816.F32.BF16 R36, R4, R8, R48 ;  /* 0x000000080424723c */ /* 0x010fe20000041830 */
[----:B-1----:R-:W-:-:S04]  /*5c80*/  FFMA.FTZ R3, R215, c[0x0][0x2d0], -R0 ;  /* 0x0000b400d7037a23 */ /* 0x002fc80000010800 */
[----:B------:R1:W-:Y:S03]  /*5c90*/  MUFU.EX2 R137, R3 ;  /* 0x0000000300897308 */ /* 0x0003e60000000800 */
[C---:B------:R-:W-:Y:S01]  /*5ca0*/  HMMA.16816.F32.BF16 R24, R4.reuse, R10, R52 ;  /* 0x0000000a0418723c */ /* 0x040fe20000041834 */
[----:B------:R-:W3:Y:S07]  /*5cb0*/  LDSM.16.MT88.4 R8, [R194+0x5800] ;  /* 0x00580000c208783b */ /* 0x000eee0000004200 */
[----:B------:R-:W-:Y:S01]  /*5cc0*/  HMMA.16816.F32.BF16 R92, R4, R16, R28 ;  /* 0x00000010045c723c */ /* 0x000fe2000004181c */
[----:B------:R-:W4:Y:S01]  /*5cd0*/  LDSM.16.MT88.4 R16, [R192+0x2800] ;  /* 0x00280000c010783b */ /* 0x000f220000004200 */
[----:B-1----:R-:W-:-:S06]  /*5ce0*/  FFMA.FTZ R3, R219, c[0x0][0x2d0], -R0 ;  /* 0x0000b400db037a23 */ /* 0x002fcc0000010800 */
[C---:B-----5:R-:W-:Y:S01]  /*5cf0*/  HMMA.16816.F32.BF16 R44, R4.reuse, R12, R56 ;  /* 0x0000000c042c723c */ /* 0x060fe20000041838 */
[----:B------:R1:W5:Y:S07]  /*5d00*/  MUFU.EX2 R115, R3 ;  /* 0x0000000300737308 */ /* 0x00036e0000000800 */
[----:B------:R-:W-:Y:S01]  /*5d10*/  HMMA.16816.F32.BF16 R28, R4, R14, R68 ;  /* 0x0000000e041c723c */ /* 0x000fe20000041844 */
[----:B------:R-:W-:Y:S01]  /*5d20*/  LDSM.16.MT88.4 R12, [R191+0x2800] ;  /* 0x00280000bf0c783b */ /* 0x000fe20000004200 */
[----:B-1----:R-:W-:-:S04]  /*5d30*/  FFMA.FTZ R3, R162, c[0x0][0x2d0], -R0 ;  /* 0x0000b400a2037a23 */ /* 0x002fc80000010800 */
[----:B------:R1:W-:Y:S02]  /*5d40*/  MUFU.EX2 R112, R3 ;  /* 0x0000000300707308 */ /* 0x0003e40000000800 */
[C---:B---3--:R-:W-:Y:S01]  /*5d50*/  HMMA.16816.F32.BF16 R48, R4.reuse, R8, R80 ;  /* 0x000000080430723c */ /* 0x048fe20000041850 */
[----:B------:R-:W-:Y:S01]  /*5d60*/  ISETP.NE.AND P4, PT, R214, 0x1, PT ;  /* 0x00000001d600780c */ /* 0x000fe20003f85270 */
[----:B------:R-:W-:Y:S06]  /*5d70*/  LDSM.16.MT88.4 R80, [R192+0x3000] ;  /* 0x00300000c050783b */ /* 0x000fec0000004200 */
[----:B------:R-:W-:Y:S01]  /*5d80*/  HMMA.16816.F32.BF16 R32, R4, R10, R64 ;  /* 0x0000000a0420723c */ /* 0x000fe20000041840 */
[----:B------:R-:W3:Y:S01]  /*5d90*/  LDSM.16.MT88.4 R8, [R191+0x6000] ;  /* 0x00600000bf08783b */ /* 0x000ee20000004200 */
[----:B-1----:R-:W-:-:S05]  /*5da0*/  FFMA.FTZ R3, R221, c[0x0][0x2d0], -R0 ;  /* 0x0000b400dd037a23 */ /* 0x002fca0000010800 */
[----:B--2---:R-:W-:Y:S01]  /*5db0*/  F2FP.BF16.PACK_AB R4, R140, R138 ;  /* 0x0000008a8c04723e */ /* 0x004fe200000010ff */
[----:B------:R-:W1:Y:S01]  /*5dc0*/  MUFU.EX2 R136, R3 ;  /* 0x0000000300887308 */ /* 0x000e620000000800 */
[----:B-----5:R-:W-:Y:S02]  /*5dd0*/  F2FP.BF16.PACK_AB R5, R115, R137 ;  /* 0x000000897305723e */ /* 0x020fe400000010ff */
[----:B------:R-:W-:Y:S02]  /*5de0*/  F2FP.BF16.PACK_AB R6, R141, R139 ;  /* 0x0000008b8d06723e */ /* 0x000fe400000010ff */
[----:B-1----:R-:W-:Y:S01]  /*5df0*/  F2FP.BF16.PACK_AB R7, R136, R112 ;  /* 0x000000708807723e */ /* 0x002fe200000010ff */
[----:B------:R-:W-:-:S06]  /*5e00*/  FFMA.FTZ R3, R234, c[0x0][0x2d0], -R2 ;  /* 0x0000b400ea037a23 */ /* 0x000fcc0000010802 */
[C---:B------:R-:W-:Y:S08]  /*5e10*/  HMMA.16816.F32.BF16 R68, R4.reuse, R20, R76 ;  /* 0x000000140444723c */ /* 0x040ff0000004184c */
[C---:B----4-:R-:W-:Y:S01]  /*5e20*/  HMMA.16816.F32.BF16 R76, R4.reuse, R16, R100 ;  /* 0x00000010044c723c */ /* 0x050fe20000041864 */
[----:B------:R1:W-:Y:S01]  /*5e30*/  MUFU.EX2 R17, R3 ;  /* 0x0000000300117308 */ /* 0x0003e20000000800 */
[----:B------:R-:W-:Y:S06]  /*5e40*/  LDSM.16.MT88.4 R100, [R193+0x6800] ;  /* 0x00680000c164783b */ /* 0x000fec0000004200 */
[C---:B---3--:R-:W-:Y:S08]  /*5e50*/  HMMA.16816.F32.BF16 R60, R4.reuse, R8, R60 ;  /* 0x00000008043c723c */ /* 0x048ff0000004183c */
[----:B------:R-:W-:Y:S01]  /*5e60*/  HMMA.16816.F32.BF16 R40, R4, R10, R40 ;  /* 0x0000000a0428723c */ /* 0x000fe20000041828 */
[----:B------:R-:W2:Y:S01]  /*5e70*/  LDSM.16.MT88.4 R8, [R192+0x6000] ;  /* 0x00600000c008783b */ /* 0x000ea20000004200 */
[----:B-1----:R-:W-:-:S06]  /*5e80*/  FFMA.FTZ R3, R233, c[0x0][0x2d0], -R2 ;  /* 0x0000b400e9037a23 */ /* 0x002fcc0000010802 */
[C---:B------:R-:W-:Y:S01]  /*5e90*/  HMMA.16816.F32.BF16 R84, R4.reuse, R18, R84 ;  /* 0x000000120454723c */ /* 0x040fe20000041854 */
[----:B------:R1:W3:Y:S07]  /*5ea0*/  MUFU.EX2 R18, R3 ;  /* 0x0000000300127308 */ /* 0x0002ee0000000800 */
[C---:B------:R-:W-:Y:S01]  /*5eb0*/  HMMA.16816.F32.BF16 R56, R4.reuse, R22, R96 ;  /* 0x000000160438723c */ /* 0x040fe20000041860 */
[----:B------:R-:W4:Y:S04]  /*5ec0*/  LDSM.16.MT88.4 R20, [R193+0x6000] ;  /* 0x00600000c114783b */ /* 0x000f280000004200 */
[----:B------:R-:W-:Y:S03]  /*5ed0*/  LDSM.16.MT88.4 R96, [R191+0x6800] ;  /* 0x00680000bf60783b */ /* 0x000fe60000004200 */
[----:B------:R-:W-:Y:S01]  /*5ee0*/  HMMA.16816.F32.BF16 R116, R4, R12, R116 ;  /* 0x0000000c0474723c */ /* 0x000fe20000041874 */
[--C-:B-1----:R-:W-:Y:S01]  /*5ef0*/  FFMA.FTZ R3, R232, c[0x0][0x2d0], -R2.reuse ;  /* 0x0000b400e8037a23 */ /* 0x102fe20000010802 */
[----:B------:R-:W-:Y:S01]  /*5f00*/  IADD3 R217, R158, -0x2, RZ ;  /* 0xfffffffe9ed97810 */ /* 0x000fe20007ffe0ff */
[----:B------:R-:W-:Y:S01]  /*5f10*/  FFMA.FTZ R2, R231, c[0x0][0x2d0], -R2 ;  /* 0x0000b400e7027a23 */ /* 0x000fe20000010802 */
[----:B---3--:R-:W-:-:S03]  /*5f20*/  F2FP.BF16.PACK_AB R64, R18, R17 ;  /* 0x000000111240723e */ /* 0x008fc600000010ff */
[----:B------:R1:W-:Y:S01]  /*5f30*/  MUFU.EX2 R19, R2 ;  /* 0x0000000200137308 */ /* 0x0003e20000000800 */
[C---:B------:R-:W-:Y:S01]  /*5f40*/  HMMA.16816.F32.BF16 R52, R4.reuse, R14, R72 ;  /* 0x0000000e0434723c */ /* 0x040fe20000041848 */
[----:B------:R-:W3:Y:S04]  /*5f50*/  LDSM.16.MT88.4 R12, [R194+0x2800] ;  /* 0x00280000c20c783b */ /* 0x000ee80000004200 */
[----:B------:R-:W-:Y:S03]  /*5f60*/  LDSM.16.MT88.4 R72, [R193+0x3000] ;  /* 0x00300000c148783b */ /* 0x000fe60000004200 */
[----:B--2---:R-:W-:Y:S01]  /*5f70*/  HMMA.16816.F32.BF16 R44, R4, R8, R44 ;  /* 0x00000008042c723c */ /* 0x004fe2000004182c */
[----:B-1----:R-:W-:-:S07]  /*5f80*/  FFMA.FTZ R2, R230, c[0x0][0x2d0], -R0 ;  /* 0x0000b400e6027a23 */ /* 0x002fce0000010800 */
[C---:B------:R-:W-:Y:S01]  /*5f90*/  HMMA.16816.F32.BF16 R28, R4.reuse, R10, R28 ;  /* 0x0000000a041c723c */ /* 0x040fe2000004181c */
[----:B------:R1:W-:Y:S07]  /*5fa0*/  MUFU.EX2 R16, R2 ;  /* 0x0000000200107308 */ /* 0x0003ee0000000800 */
[C---:B----4-:R-:W-:Y:S01]  /*5fb0*/  HMMA.16816.F32.BF16 R36, R4.reuse, R20, R36 ;  /* 0x000000140424723c */ /* 0x050fe20000041824 */
[----:B------:R-:W2:Y:S07]  /*5fc0*/  MUFU.EX2 R20, R3 ;  /* 0x0000000300147308 */ /* 0x000eae0000000800 */
[----:B------:R-:W-:Y:S01]  /*5fd0*/  HMMA.16816.F32.BF16 R24, R4, R22, R24 ;  /* 0x000000160418723c */ /* 0x000fe20000041818 */
[----:B-1----:R-:W-:-:S04]  /*5fe0*/  FFMA.FTZ R2, R237, c[0x0][0x2d0], -R0 ;  /* 0x0000b400ed027a23 */ /* 0x002fc80000010800 */
[----:B------:R1:W4:Y:S03]  /*5ff0*/  MUFU.EX2 R9, R2 ;  /* 0x0000000200097308 */ /* 0x0003260000000800 */
[----:B---3--:R-:W-:Y:S01]  /*6000*/  HMMA.16816.F32.BF16 R92, R4, R12, R92 ;  /* 0x0000000c045c723c */ /* 0x008fe2000004185c */
[----:B--2---:R-:W-:-:S07]  /*6010*/  F2FP.BF16.PACK_AB R66, R19, R20 ;  /* 0x000000141342723e */ /* 0x004fce00000010ff */
[----:B------:R-:W-:Y:S01]  /*6020*/  HMMA.16816.F32.BF16 R104, R4, R14, R88 ;  /* 0x0000000e0468723c */ /* 0x000fe20000041858 */
[----:B------:R-:W2:Y:S04]  /*6030*/  LDSM.16.MT88.4 R12, [R194+0x6000] ;  /* 0x00600000c20c783b */ /* 0x000ea80000004200 */
[----:B------:R-:W3:Y:S01]  /*6040*/  LDSM.16.MT88.4 R88, [R194+0x3000] ;  /* 0x00300000c258783b */ /* 0x000ee20000004200 */
[--C-:B-1----:R-:W-:Y:S01]  /*6050*/  FFMA.FTZ R2, R236, c[0x0][0x2d0], -R0.reuse ;  /* 0x0000b400ec027a23 */ /* 0x102fe20000010800 */
[----:B----4-:R-:W-:Y:S01]  /*6060*/  F2FP.BF16.PACK_AB R65, R9, R16 ;  /* 0x000000100941723e */ /* 0x010fe200000010ff */
[----:B------:R-:W-:Y:S02]  /*6070*/  FFMA.FTZ R0, R235, c[0x0][0x2d0], -R0 ;  /* 0x0000b400eb007a23 */ /* 0x000fe40000010800 */
[----:B------:R1:W-:Y:S08]  /*6080*/  MUFU.EX2 R10, R2 ;  /* 0x00000002000a7308 */ /* 0x0003f00000000800 */
[----:B------:R-:W4:Y:S01]  /*6090*/  MUFU.EX2 R8, R0 ;  /* 0x0000000000087308 */ /* 0x000f220000000800 */
[----:B-1----:R-:W-:-:S04]  /*60a0*/  FADD.FTZ R2, R252, R251 ;  /* 0x000000fbfc027221 */ /* 0x002fc80000010000 */
[----:B------:R-:W-:-:S04]  /*60b0*/  FADD.FTZ R2, R250, R2 ;  /* 0x00000002fa027221 */ /* 0x000fc80000010000 */
[----:B------:R-:W-:Y:S01]  /*60c0*/  FADD.FTZ R2, R157, R2 ;  /* 0x000000029d027221 */ /* 0x000fe20000010000 */
[----:B----4-:R-:W-:Y:S01]  /*60d0*/  F2FP.BF16.PACK_AB R67, R8, R10 ;  /* 0x0000000a0843723e */ /* 0x010fe200000010ff */
[----:B------:R-:W4:Y:S01]  /*60e0*/  LDL R157, [R1+0x64] ;  /* 0x00006400019d7983 */ /* 0x000f220000100800 */
[----:B------:R-:W-:-:S04]  /*60f0*/  FADD.FTZ R0, R246, R243 ;  /* 0x000000f3f6007221 */ /* 0x000fc80000010000 */
[----:B------:R-:W-:Y:S01]  /*6100*/  FADD.FTZ R0, R242, R0 ;  /* 0x00000000f2007221 */ /* 0x000fe20000010000 */
[C---:B--2---:R-:W-:Y:S01]  /*6110*/  HMMA.16816.F32.BF16 R48, R4.reuse, R12, R48 ;  /* 0x0000000c0430723c */ /* 0x044fe20000041830 */
[----:B------:R-:W-:Y:S02]  /*6120*/  FADD.FTZ R2, R245, R2 ;  /* 0x00000002f5027221 */ /* 0x000fe40000010000 */
[----:B------:R-:W-:Y:S02]  /*6130*/  FADD.FTZ R0, R249, R0 ;  /* 0x00000000f9007221 */ /* 0x000fe40000010000 */
[----:B------:R-:W-:Y:S02]  /*6140*/  FADD.FTZ R2, R247, R2 ;  /* 0x00000002f7027221 */ /* 0x000fe40000010000 */
[----:B------:R-:W-:Y:S01]  /*6150*/  FADD.FTZ R0, R239, R0 ;  /* 0x00000000ef007221 */ /* 0x000fe20000010000 */
[----:B------:R-:W-:Y:S01]  /*6160*/  HMMA.16816.F32.BF16 R32, R4, R14, R32 ;  /* 0x0000000e0420723c */ /* 0x000fe20000041820 */
[----:B------:R-:W-:Y:S01]  /*6170*/  FADD.FTZ R3, R244, R2 ;  /* 0x00000002f4037221 */ /* 0x000fe20000010000 */
[----:B------:R-:W1:Y:S01]  /*6180*/  LDSM.16.MT88.4 R12, [R194+0x6800] ;  /* 0x00680000c20c783b */ /* 0x000e620000004200 */
        /* <DEDUP_REMOVED lines=17> */
[C---:B---3--:R-:W-:Y:S01]  /*62a0*/  HMMA.16816.F32.BF16 R84, R64.reuse, R88, R92 ;  /* 0x000000584054723c */ /* 0x048fe2000004185c */
        /* <DEDUP_REMOVED lines=14> */
[----:B------:R-:W-:Y:S01]  /*6390*/  HMMA.16816.F32.BF16 R92, R64, R96, R60 ;  /* 0x00000060405c723c */ /* 0x000fe2000004183c */
[----:B------:R-:W-:-:S04]  /*63a0*/  FADD.FTZ R2, R148, R2 ;  /* 0x0000000294027221 */ /* 0x000fc80000010000 */
        /* <DEDUP_REMOVED lines=9> */
[----:B------:R-:W-:Y:S01]  /*6440*/  HMMA.16816.F32.BF16 R64, R64, R14, R32 ;  /* 0x0000000e4040723c */ /* 0x000fe20000041820 */
[----:B----4-:R-:W-:-:S04]  /*6450*/  @P4 IMAD.HI.U32 R4, R157, c[0x0][0x2c8], RZ ;  /* 0x0000b2009d044a27 */ /* 0x010fc800078e00ff */
[----:B------:R-:W-:Y:S01]  /*6460*/  IMAD.MOV.U32 R0, RZ, RZ, R157 ;  /* 0x000000ffff007224 */ /* 0x000fe200078e009d */
[----:B------:R-:W-:Y:S01]  /*6470*/  @P4 SHF.R.U32.HI R0, RZ, c[0x0][0x2cc], R4 ;  /* 0x0000b300ff004a19 */ /* 0x000fe20000011604 */
[----:B------:R-:W-:-:S03]  /*6480*/  FADD.FTZ R4, R145, R3 ;  /* 0x0000000391047221 */ /* 0x000fc60000010000 */
[----:B------:R-:W-:Y:S01]  /*6490*/  IADD3 R3, R0, R156, -R155 ;  /* 0x0000009c00037210 */ /* 0x000fe20007ffe89b */
[----:B------:R-:W-:Y:S02]  /*64a0*/  FADD.FTZ R0, R140, R2 ;  /* 0x000000028c007221 */ /* 0x000fe40000010000 */
[----:B------:R-:W-:Y:S02]  /*64b0*/  IMAD.MOV.U32 R2, RZ, RZ, RZ ;  /* 0x000000ffff027224 */ /* 0x000fe400078e00ff */
[----:B------:R-:W-:Y:S02]  /*64c0*/  FADD.FTZ R4, R137, R4 ;  /* 0x0000000489047221 */ /* 0x000fe40000010000 */
[----:B------:R-:W-:-:S04]  /*64d0*/  IMAD.HI R2, R3, -0x6db6db6d, R2 ;  /* 0x9249249303027827 */ /* 0x000fc800078e0202 */
[----:B------:R-:W-:Y:S02]  /*64e0*/  FADD.FTZ R3, R115, R4 ;  /* 0x0000000473037221 */ /* 0x000fe40000010000 */
[----:B------:R-:W-:Y:S02]  /*64f0*/  FADD.FTZ R0, R139, R0 ;  /* 0x000000008b007221 */ /* 0x000fe40000010000 */
[----:B------:R-:W-:Y:S02]  /*6500*/  FADD.FTZ R3, R112, R3 ;  /* 0x0000000370037221 */ /* 0x000fe40000010000 */
[----:B------:R-:W-:Y:S01]  /*6510*/  FADD.FTZ R4, R141, R0 ;  /* 0x000000008d047221 */ /* 0x000fe20000010000 */
[----:B------:R-:W-:Y:S01]  /*6520*/  SHF.R.U32.HI R0, RZ, 0x1f, R2 ;  /* 0x0000001fff007819 */ /* 0x000fe20000011602 */
[----:B------:R-:W-:-:S03]  /*6530*/  FADD.FTZ R3, R136, R3 ;  /* 0x0000000388037221 */ /* 0x000fc60000010000 */
[----:B------:R-:W-:Y:S01]  /*6540*/  LEA.HI.SX32 R2, R2, R0, 0x1a ;  /* 0x0000000002027211 */ /* 0x000fe200078fd2ff */
[----:B------:R-:W-:Y:S02]  /*6550*/  FADD.FTZ R0, R17, R4 ;  /* 0x0000000411007221 */ /* 0x000fe40000010000 */
[----:B------:R-:W-:Y:S01]  /*6560*/  FADD.FTZ R3, R16, R3 ;  /* 0x0000000310037221 */ /* 0x000fe20000010000 */
[----:B------:R-:W-:Y:S01]  /*6570*/  IMNMX R4, R151, R2, !PT ;  /* 0x0000000297047217 */ /* 0x000fe20007800200 */
[----:B------:R-:W-:Y:S02]  /*6580*/  FADD.FTZ R0, R18, R0 ;  /* 0x0000000012007221 */ /* 0x000fe40000010000 */
[----:B------:R-:W-:Y:S02]  /*6590*/  FADD.FTZ R2, R9, R3 ;  /* 0x0000000309027221 */ /* 0x000fe40000010000 */
[----:B------:R-:W-:Y:S02]  /*65a0*/  FADD.FTZ R0, R20, R0 ;  /* 0x0000000014007221 */ /* 0x000fe40000010000 */
[----:B------:R-:W-:-:S02]  /*65b0*/  FADD.FTZ R2, R10, R2 ;  /* 0x000000020a027221 */ /* 0x000fc40000010000 */
[----:B------:R-:W-:Y:S02]  /*65c0*/  FADD.FTZ R3, R19, R0 ;  /* 0x0000000013037221 */ /* 0x000fe40000010000 */
[----:B------:R-:W-:Y:S01]  /*65d0*/  FADD.FTZ R0, R8, R2 ;  /* 0x0000000208007221 */ /* 0x000fe20000010000 */
[----:B------:R1:W-:Y:S04]  /*65e0*/  STL [R1+0x3c], R4 ;  /* 0x00003c0401007387 */ /* 0x0003e80000100800 */
[----:B------:R1:W-:Y:S04]  /*65f0*/  STL [R1+0x20], R0 ;  /* 0x0000200001007387 */ /* 0x0003e80000100800 */
[----:B------:R1:W-:Y:S01]  /*6600*/  STL [R1+0x24], R3 ;  /* 0x0000240301007387 */ /* 0x0003e20000100800 */
[----:B------:R-:W-:Y:S11]  /*6610*/  ISETP.GE.AND P0, PT, R217, R4, PT ;  /* 0x00000004d900720c */ /* 0x000ff60003f06270 */
[----:B------:R-:W-:Y:S02]  /*6620*/  @!UPT UIADD3 URZ, URZ, URZ, URZ ;  /* 0x0000003f3f3ff290 */ /* 0x000fe4000fffe03f */
[----:B------:R-:W-:Y:S05]  /*6630*/  @!P0 BRA `(.L_x_2355) ;  /* 0x00003c4000008947 */ /* 0x000fea0003800000 */
[----:B------:R-:W2:Y:S01]  /*6640*/  LDL R151, [R1+0x90] ;  /* 0x0000900001977983 */ /* 0x000ea20000100800 */
[----:B------:R-:W-:Y:S01]  /*6650*/  IMAD.MOV.U32 R115, RZ, RZ, R113 ;  /* 0x000000ffff737224 */ /* 0x000fe200078e0071 */
[----:B-1----:R-:W-:Y:S02]  /*6660*/  MOV R3, R114 ;  /* 0x0000007200037202 */ /* 0x002fe40000000f00 */
[----:B------:R-:W-:Y:S01]  /*6670*/  MOV R214, R217 ;  /* 0x000000d900d67202 */ /* 0x000fe20000000f00 */
[----:B--2---:R-:W-:-:S05]  /*6680*/  IMAD.IADD R0, R151, 0x1, R157 ;  /* 0x0000000197007824 */ /* 0x004fca00078e029d */
[----:B------:R1:W-:Y:S02]  /*6690*/  STL [R1+0x38], R0 ;  /* 0x0000380001007387 */ /* 0x0003e40000100800 */
[----:B-1----:R-:W-:-:S05]  /*66a0*/  @P4 IMAD.HI.U32 R0, R0, c[0x0][0x2c8], RZ ;  /* 0x0000b20000004a27 */ /* 0x002fca00078e00ff */
[----:B------:R-:W-:-:S05]  /*66b0*/  @P4 SHF.R.U32.HI R0, RZ, c[0x0][0x2cc], R0 ;  /* 0x0000b300ff004a19 */ /* 0x000fca0000011600 */
[----:B------:R1:W-:Y:S02]  /*66c0*/  @P4 STL [R1+0x40], R0 ;  /* 0x0000400001004387 */ /* 0x0003e40000100800 */
.L_x_2360:
        /* <DEDUP_REMOVED lines=80> */
.L_x_2357:
[----:B-1-34-:R-:W-:Y:S05]  /*6bd0*/  BSYNC B0 ;  /* 0x0000000000007941 */ /* 0x01afea0003800000 */
.L_x_2356:
        /* <DEDUP_REMOVED lines=140> */
[----:B------:R-:W-:Y:S01]  /*74a0*/  HMMA.16816.F32.BF16 R56, R180, R154, R56 ;  /* 0x0000009ab438723c */ /* 0x000fe20000041838 */
[----:B------:R-:W5:Y:S07]  /*74b0*/  LDSM.16.M88.4 R152, [R189+0x6000] ;  /* 0x00600000bd98783b */ /* 0x000f6e0000000200 */
[C---:B------:R-:W-:Y:S08]  /*74c0*/  HMMA.16816.F32.BF16 R4, R184.reuse, R156, R4 ;  /* 0x0000009cb804723c */ /* 0x040ff00000041804 */
[C---:B------:R-:W-:Y:S01]  /*74d0*/  HMMA.16816.F32.BF16 R8, R184.reuse, R158, R8 ;  /* 0x0000009eb808723c */ /* 0x040fe20000041808 */
[----:B------:R-:W4:Y:S01]  /*74e0*/  LDSM.16.M88.4 R156, [R189+0x6800] ;  /* 0x00680000bd9c783b */ /* 0x000f220000000200 */
[----:B------:R-:W-:Y:S06]  /*74f0*/  DEPBAR.LE SB0, 0x0 ;  /* 0x000080000000791a */ /* 0x000fec0000000000 */
[C---:B-1----:R-:W-:Y:S01]  /*7500*/  HMMA.16816.F32.BF16 R12, R184.reuse, R136, R12 ;  /* 0x00000088b80c723c */ /* 0x042fe2000004180c */
[----:B------:R-:W-:Y:S07]  /*7510*/  BAR.SYNC.DEFER_BLOCKING 0x0 ;  /* 0x0000000000007b1d */ /* 0x000fee0000010000 */
[C---:B------:R-:W-:Y:S08]  /*7520*/  HMMA.16816.F32.BF16 R16, R184.reuse, R138, R16 ;  /* 0x0000008ab810723c */ /* 0x040ff00000041810 */
[C---:B--2---:R-:W-:Y:S08]  /*7530*/  HMMA.16816.F32.BF16 R20, R184.reuse, R140, R20 ;  /* 0x0000008cb814723c */ /* 0x044ff00000041814 */
[C---:B------:R-:W-:Y:S08]  /*7540*/  HMMA.16816.F32.BF16 R24, R184.reuse, R142, R24 ;  /* 0x0000008eb818723c */ /* 0x040ff00000041818 */
[C---:B---3--:R-:W-:Y:S08]  /*7550*/  HMMA.16816.F32.BF16 R28, R184.reuse, R144, R28 ;  /* 0x00000090b81c723c */ /* 0x048ff0000004181c */
[C---:B------:R-:W-:Y:S08]  /*7560*/  HMMA.16816.F32.BF16 R32, R184.reuse, R146, R32 ;  /* 0x00000092b820723c */ /* 0x040ff00000041820 */
[C---:B----4-:R-:W-:Y:S08]  /*7570*/  HMMA.16816.F32.BF16 R36, R184.reuse, R148, R36 ;  /* 0x00000094b824723c */ /* 0x050ff00000041824 */
[C---:B------:R-:W-:Y:S08]  /*7580*/  HMMA.16816.F32.BF16 R40, R184.reuse, R150, R40 ;  /* 0x00000096b828723c */ /* 0x040ff00000041828 */
[C---:B-----5:R-:W-:Y:S08]  /*7590*/  HMMA.16816.F32.BF16 R44, R184.reuse, R152, R44 ;  /* 0x00000098b82c723c */ /* 0x060ff0000004182c */
[C---:B------:R-:W-:Y:S08]  /*75a0*/  HMMA.16816.F32.BF16 R48, R184.reuse, R154, R48 ;  /* 0x0000009ab830723c */ /* 0x040ff00000041830 */
[C---:B------:R-:W-:Y:S08]  /*75b0*/  HMMA.16816.F32.BF16 R52, R184.reuse, R156, R52 ;  /* 0x0000009cb834723c */ /* 0x040ff00000041834 */
[----:B------:R-:W-:Y:S01]  /*75c0*/  HMMA.16816.F32.BF16 R56, R184, R158, R56 ;  /* 0x0000009eb838723c */ /* 0x000fe20000041838 */
[----:B------:R-:W-:Y:S07]  /*75d0*/  @!UPT UIADD3 URZ, URZ, URZ, URZ ;  /* 0x0000003f3f3ff290 */ /* 0x000fee000fffe03f */
[----:B------:R-:W-:-:S11]  /*75e0*/  @!P0 BRA `(.L_x_2359) ;  /* 0x0000036000008947 */ /* 0x000fd60003800000 */
[----:B------:R-:W-:Y:S01]  /*75f0*/  IADD3 R0, R214, -0x1, RZ ;  /* 0xffffffffd6007810 */ /* 0x000fe20007ffe0ff */
        /* <DEDUP_REMOVED lines=53> */
.L_x_2359:
[----:B------:R-:W-:Y:S05]  /*7950*/  BSYNC B0 ;  /* 0x0000000000007941 */ /* 0x000fea0003800000 */
.L_x_2358:
[----:B------:R-:W-:Y:S01]  /*7960*/  IMAD.MOV.U32 R0, RZ, RZ, c[0x0][0x2c4] ;  /* 0x0000b100ff007624 */ /* 0x000fe200078e00ff */
[----:B------:R-:W2:Y:S04]  /*7970*/  LDL R2, [R1+0x40] ;  /* 0x0000400001027983 */ /* 0x000ea80000100800 */
[----:B------:R-:W-:Y:S01]  /*7980*/  ISETP.NE.AND P0, PT, R0, 0x1, PT ;  /* 0x000000010000780c */ /* 0x000fe20003f05270 */
[----:B-1----:R-:W3:Y:S04]  /*7990*/  LDL R137, [R1+0x58] ;  /* 0x0000580001897983 */ /* 0x002ee80000100800 */
[----:B------:R1:W2:Y:S04]  /*79a0*/  LDL R0, [R1+0x38] ;  /* 0x0000380001007983 */ /* 0x0002a80000100800 */
[----:B------:R-:W4:Y:S04]  /*79b0*/  LDL R136, [R1+0x4c] ;  /* 0x00004c0001887983 */ /* 0x000f280000100800 */
[----:B------:R-:W4:Y:S04]  /*79c0*/  LDL R114, [R1+0x44] ;  /* 0x0000440001727983 */ /* 0x000f280000100800 */
        /* <DEDUP_REMOVED lines=58> */
[----:B------:R-:W-:Y:S01]  /*7d70*/  ISETP.GT.AND P3, PT, R112, 0x18, PT ;  /* 0x000000187000780c */ /* 0x000fe20003f64270 */
[----:B------:R-:W-:Y:S01]  /*7d80*/  LDSM.16.MT88.4 R12, [R191] ;  /* 0x00000000bf0c783b */ /* 0x000fe20000004200 */
        /* <DEDUP_REMOVED lines=19> */
[----:B------:R-:W-:Y:S02]  /*7ec0*/  FMNMX.FTZ R2, R163, R2, !PT ;  /* 0x00000002a3027209 */ /* 0x000fe40007810000 */
[----:B------:R-:W-:Y:S02]  /*7ed0*/  ISETP.GT.AND P0, PT, R0, 0x39, PT ;  /* 0x000000390000780c */ /* 0x000fe40003f04270 */
[----:B------:R-:W-:Y:S02]  /*7ee0*/  FSEL R215, R34, -INF , P1 ;  /* 0xff80000022d77808 */ /* 0x000fe40000800000 */
[----:B------:R-:W-:Y:S02]  /*7ef0*/  FSEL R150, R21, -INF , P2 ;  /* 0xff80000015967808 */ /* 0x000fe40001000000 */
[----:B------:R-:W-:Y:S01]  /*7f00*/  FMNMX.FTZ R4, R151, R4, !PT ;  /* 0x0000000497047209 */ /* 0x000fe20007810000 */
[----:B------:R-:W-:Y:S01]  /*7f10*/  LDSM.16.MT88.4 R20, [R193] ;  /* 0x00000000c114783b */ /* 0x000fe20000004200 */
[----:B------:R-:W-:Y:S02]  /*7f20*/  ISETP.GT.AND P3, PT, R112, 0x28, PT ;  /* 0x000000287000780c */ /* 0x000fe40003f64270 */
[----:B------:R-:W-:Y:S02]  /*7f30*/  FSEL R217, R35, -INF , P0 ;  /* 0xff80000023d97808 */ /* 0x000fe40000000000 */
[----:B------:R-:W-:Y:S02]  /*7f40*/  ISETP.GT.AND P1, PT, R0, 0x40, PT ;  /* 0x000000400000780c */ /* 0x000fe40003f24270 */
[----:B------:R-:W-:Y:S02]  /*7f50*/  ISETP.GT.AND P2, PT, R112, 0x29, PT ;  /* 0x000000297000780c */ /* 0x000fe40003f44270 */
[----:B------:R-:W-:Y:S02]  /*7f60*/  FMNMX.FTZ R5, R215, R2, !PT ;  /* 0x00000002d7057209 */ /* 0x000fe40007810000 */
[----:B------:R-:W-:Y:S02]  /*7f70*/  FSEL R154, R24, -INF , P3 ;  /* 0xff800000189a7808 */ /* 0x000fe40001800000 */
[----:B------:R-:W-:Y:S02]  /*7f80*/  FMNMX.FTZ R2, R150, R4, !PT ;  /* 0x0000000496027209 */ /* 0x000fe40007810000 */
[----:B------:R-:W-:Y:S02]  /*7f90*/  FSEL R224, R38, -INF , P1 ;  /* 0xff80000026e07808 */ /* 0x000fe40000800000 */
[----:B------:R-:W-:Y:S02]  /*7fa0*/  FSEL R155, R25, -INF , P2 ;  /* 0xff800000199b7808 */ /* 0x000fe40001000000 */
[----:B------:R-:W-:Y:S02]  /*7fb0*/  ISETP.GT.AND P2, PT, R112, 0x31, PT ;  /* 0x000000317000780c */ /* 0x000fe40003f44270 */
[----:B------:R-:W-:Y:S02]  /*7fc0*/  ISETP.GT.AND P0, PT, R0, 0x41, PT ;  /* 0x000000410000780c */ /* 0x000fe40003f04270 */
[----:B------:R-:W-:Y:S02]  /*7fd0*/  FMNMX.FTZ R5, R217, R5, !PT ;  /* 0x00000005d9057209 */ /* 0x000fe40007810000 */
[----:B------:R-:W-:Y:S02]  /*7fe0*/  ISETP.GT.AND P3, PT, R112, 0x30, PT ;  /* 0x000000307000780c */ /* 0x000fe40003f64270 */
[----:B------:R-:W-:Y:S02]  /*7ff0*/  FMNMX.FTZ R4, R154, R2, !PT ;  /* 0x000000029a047209 */ /* 0x000fe40007810000 */
[----:B------:R-:W-:Y:S02]  /*8000*/  FSEL R159, R29, -INF , P2 ;  /* 0xff8000001d9f7808 */ /* 0x000fe40001000000 */
[----:B------:R-:W-:Y:S02]  /*8010*/  FSEL R225, R39, -INF , P0 ;  /* 0xff80000027e17808 */ /* 0x000fe40000000000 */
[----:B------:R-:W-:Y:S02]  /*8020*/  ISETP.GT.AND P2, PT, R112, 0x39, PT ;  /* 0x000000397000780c */ /* 0x000fe40003f44270 */
[----:B------:R-:W-:Y:S02]  /*8030*/  ISETP.GT.AND P1, PT, R0, 0x48, PT ;  /* 0x000000480000780c */ /* 0x000fe40003f24270 */
[----:B------:R-:W-:Y:S02]  /*8040*/  FMNMX.FTZ R2, R224, R5, !PT ;  /* 0x00000005e0027209 */ /* 0x000fe40007810000 */
[----:B------:R-:W-:Y:S02]  /*8050*/  FSEL R158, R28, -INF , P3 ;  /* 0xff8000001c9e7808 */ /* 0x000fe40001800000 */
[----:B------:R-:W-:Y:S01]  /*8060*/  FMNMX.FTZ R4, R155, R4, !PT ;  /* 0x000000049b047209 */ /* 0x000fe20007810000 */
[----:B------:R-:W-:Y:S01]  /*8070*/  LDSM.16.MT88.4 R28, [R192] ;  /* 0x00000000c01c783b */ /* 0x000fe20000004200 */
[C---:B------:R-:W-:Y:S02]  /*8080*/  ISETP.GT.AND P3, PT, R112.reuse, 0x38, PT ;  /* 0x000000387000780c */ /* 0x040fe40003f64270 */
[----:B------:R-:W-:Y:S02]  /*8090*/  FSEL R162, R33, -INF , P2 ;  /* 0xff80000021a27808 */ /* 0x000fe40001000000 */
[----:B------:R-:W-:Y:S02]  /*80a0*/  ISETP.GT.AND P2, PT, R112, 0x41, PT ;  /* 0x000000417000780c */ /* 0x000fe40003f44270 */
[----:B------:R-:W-:Y:S02]  /*80b0*/  ISETP.GT.AND P0, PT, R0, 0x49, PT ;  /* 0x000000490000780c */ /* 0x000fe40003f04270 */
[----:B------:R-:W-:Y:S02]  /*80c0*/  FSEL R235, R42, -INF , P1 ;  /* 0xff8000002aeb7808 */ /* 0x000fe40000800000 */
[----:B------:R-:W-:Y:S02]  /*80d0*/  FMNMX.FTZ R2, R225, R2, !PT ;  /* 0x00000002e1027209 */ /* 0x000fe40007810000 */
[----:B------:R-:W-:Y:S02]  /*80e0*/  FMNMX.FTZ R5, R158, R4, !PT ;  /* 0x000000049e057209 */ /* 0x000fe40007810000 */
[----:B------:R-:W-:Y:S02]  /*80f0*/  FSEL R221, R37, -INF , P2 ;  /* 0xff80000025dd7808 */ /* 0x000fe40001000000 */
[----:B------:R-:W-:Y:S02]  /*8100*/  FSEL R161, R32, -INF , P3 ;  /* 0xff80000020a17808 */ /* 0x000fe40001800000 */
[C---:B------:R-:W-:Y:S02]  /*8110*/  ISETP.GT.AND P3, PT, R112.reuse, 0x40, PT ;  /* 0x000000407000780c */ /* 0x040fe40003f64270 */
[----:B------:R-:W-:Y:S02]  /*8120*/  ISETP.GT.AND P2, PT, R112, 0x49, PT ;  /* 0x000000497000780c */ /* 0x000fe40003f44270 */
[----:B------:R-:W-:Y:S02]  /*8130*/  FSEL R240, R43, -INF , P0 ;  /* 0xff8000002bf07808 */ /* 0x000fe40000000000 */
[----:B------:R-:W-:Y:S02]  /*8140*/  ISETP.GT.AND P0, PT, R0, 0x50, PT ;  /* 0x000000500000780c */ /* 0x000fe40003f04270 */
[----:B------:R-:W-:Y:S02]  /*8150*/  FMNMX.FTZ R2, R235, R2, !PT ;  /* 0x00000002eb027209 */ /* 0x000fe40007810000 */
[----:B------:R-:W-:Y:S02]  /*8160*/  FMNMX.FTZ R5, R159, R5, !PT ;  /* 0x000000059f057209 */ /* 0x000fe40007810000 */
[----:B------:R-:W-:Y:S02]  /*8170*/  FSEL R219, R36, -INF , P3 ;  /* 0xff80000024db7808 */ /* 0x000fe40001800000 */
[----:B------:R-:W-:Y:S01]  /*8180*/  FSEL R243, R46, -INF , P0 ;  /* 0xff8000002ef37808 */ /* 0x000fe20000000000 */
[----:B------:R-:W-:Y:S01]  /*8190*/  LDSM.16.MT88.4 R36, [R196] ;  /* 0x00000000c424783b */ /* 0x000fe20000004200 */
[----:B------:R-:W-:Y:S02]  /*81a0*/  FSEL R227, R41, -INF , P2 ;  /* 0xff80000029e37808 */ /* 0x000fe40001000000 */
[----:B------:R-:W-:Y:S02]  /*81b0*/  ISETP.GT.AND P2, PT, R0, 0x51, PT ;  /* 0x000000510000780c */ /* 0x000fe40003f44270 */
        /* <DEDUP_REMOVED lines=12> */
[C---:B------:R-:W-:Y:S02]  /*8280*/  ISETP.GT.AND P1, PT, R0.reuse, 0x60, PT ;  /* 0x000000600000780c */ /* 0x040fe40003f24270 */
[C---:B------:R-:W-:Y:S02]  /*8290*/  ISETP.GT.AND P0, PT, R0.reuse, 0x61, PT ;  /* 0x000000610000780c */ /* 0x040fe40003f04270 */
[C---:B------:R-:W-:Y:S02]  /*82a0*/  ISETP.GT.AND P2, PT, R0.reuse, 0x68, PT ;  /* 0x000000680000780c */ /* 0x040fe40003f44270 */
        /* <DEDUP_REMOVED lines=17> */
[----:B------:R-:W-:Y:S01]  /*83c0*/  LDSM.16.MT88.4 R44, [R191+0x3800] ;  /* 0x00380000bf2c783b */ /* 0x000fe20000004200 */
        /* <DEDUP_REMOVED lines=9> */
[C---:B------:R-:W-:Y:S02]  /*8460*/  ISETP.GT.AND P1, PT, R112.reuse, 0x60, PT ;  /* 0x000000607000780c */ /* 0x040fe40003f24270 */
[----:B------:R-:W-:Y:S02]  /*8470*/  FSEL R232, R49, -INF , P0 ;  /* 0xff80000031e87808 */ /* 0x000fe40000000000 */
[----:B------:R-:W-:Y:S02]  /*8480*/  ISETP.GT.AND P0, PT, R112, 0x61, PT ;  /* 0x000000617000780c */ /* 0x000fe40003f04270 */
[----:B------:R-:W-:Y:S02]  /*8490*/  FSEL R231, R52, -INF , P1 ;  /* 0xff80000034e77808 */ /* 0x000fe40000800000 */
[----:B------:R-:W-:Y:S02]  /*84a0*/  FSEL R230, R53, -INF , P0 ;  /* 0xff80000035e67808 */ /* 0x000fe40000000000 */
[C---:B------:R-:W-:Y:S01]  /*84b0*/  ISETP.GT.AND P1, PT, R112.reuse, 0x68, PT ;  /* 0x000000687000780c */ /* 0x040fe20003f24270 */
[----:B------:R-:W-:Y:S01]  /*84c0*/  LDSM.16.MT88.4 R52, [R193+0x3800] ;  /* 0x00380000c134783b */ /* 0x000fe20000004200 */
[----:B------:R-:W-:Y:S02]  /*84d0*/  ISETP.GT.AND P0, PT, R112, 0x69, PT ;  /* 0x000000697000780c */ /* 0x000fe40003f04270 */
[----:B------:R-:W-:Y:S02]  /*84e0*/  FMNMX.FTZ R4, R232, R4, !PT ;  /* 0x00000004e8047209 */ /* 0x000fe40007810000 */
[----:B------:R-:W-:Y:S02]  /*84f0*/  FSEL R228, R57, -INF , P0 ;  /* 0xff80000039e47808 */ /* 0x000fe40000000000 */
        /* <DEDUP_REMOVED lines=15> */
[----:B------:R3:W-:Y:S02]  /*85f0*/  MUFU.EX2 R244, R0 ;  /* 0x0000000000f47308 */ /* 0x0007e40000000800 */
[--C-:B---3--:R-:W-:Y:S01]  /*8600*/  FFMA.FTZ R0, R114, c[0x0][0x2d0], -R141.reuse ;  /* 0x0000b40072007a23 */ /* 0x108fe2000001088d */
[----:B--2---:R-:W-:Y:S07]  /*8610*/  FMNMX.FTZ R114, R4, R2, !PT ;  /* 0x0000000204727209 */ /* 0x004fee0007810000 */
[----:B------:R2:W3:Y:S01]  /*8620*/  MUFU.EX2 R247, R0 ;  /* 0x0000000000f77308 */ /* 0x0004e20000000800 */
[C---:B------:R-:W-:Y:S01]  /*8630*/  FSETP.NEU.FTZ.AND P1, PT, R114.reuse, -INF , PT ;  /* 0xff8000007200780b */ /* 0x040fe20003f3d000 */
[----:B------:R-:W-:Y:S05]  /*8640*/  FMUL.FTZ R2, R114, c[0x0][0x2d0] ;  /* 0x0000b40072027a20 */ /* 0x000fea0000410000 */
[----:B------:R-:W-:Y:S05]  /*8650*/  FSEL R140, R2, RZ, P1 ;  /* 0x000000ff028c7208 */ /* 0x000fea0000800000 */
[--C-:B------:R-:W-:Y:S02]  /*8660*/  FFMA.FTZ R2, R9, c[0x0][0x2d0], -R140.reuse ;  /* 0x0000b40009027a23 */ /* 0x100fe4000001088c */
[--C-:B------:R-:W-:Y:S02]  /*8670*/  FFMA.FTZ R4, R137, c[0x0][0x2d0], -R140.reuse ;  /* 0x0000b40089047a23 */ /* 0x100fe4000001088c */
[----:B------:R4:W-:Y:S01]  /*8680*/  MUFU.EX2 R233, R2 ;  /* 0x0000000200e97308 */ /* 0x0009e20000000800 */
[--C-:B------:R-:W-:Y:S02]  /*8690*/  FFMA.FTZ R5, R136, c[0x0][0x2d0], -R140.reuse ;  /* 0x0000b40088057a23 */ /* 0x100fe4000001088c */
[--C-:B--2---:R-:W-:Y:S01]  /*86a0*/  FFMA.FTZ R0, R7, c[0x0][0x2d0], -R141.reuse ;  /* 0x0000b40007007a23 */ /* 0x104fe2000001088d */
[----:B---3--:R-:W-:Y:S06]  /*86b0*/  F2FP.BF16.PACK_AB R137, R247, R244 ;  /* 0x000000f4f789723e */ /* 0x008fec00000010ff */
[----:B------:R-:W-:Y:S10]  /*86c0*/  MUFU.EX2 R138, R4 ;  /* 0x00000004008a7308 */ /* 0x000ff40000000800 */
[----:B------:R2:W-:Y:S01]  /*86d0*/  MUFU.EX2 R241, R0 ;  /* 0x0000000000f17308 */ /* 0x0005e20000000800 */
[----:B----4-:R-:W-:Y:S09]  /*86e0*/  FSEL R2, R112, RZ, P0 ;  /* 0x000000ff70027208 */ /* 0x010ff20000000000 */
[----:B------:R-:W-:Y:S01]  /*86f0*/  MUFU.EX2 R245, R5 ;  /* 0x0000000500f57308 */ /* 0x000fe20000000800 */
[----:B--2---:R-:W-:Y:S09]  /*8700*/  FFMA.FTZ R0, R11, c[0x0][0x2d0], -R141 ;  /* 0x0000b4000b007a23 */ /* 0x004ff2000001088d */
[----:B------:R2:W3:Y:S02]  /*8710*/  MUFU.EX2 R236, R0 ;  /* 0x0000000000ec7308 */ /* 0x0004e40000000800 */
[--C-:B--2---:R-:W-:Y:S01]  /*8720*/  FFMA.FTZ R0, R8, c[0x0][0x2d0], -R140.reuse ;  /* 0x0000b40008007a23 */ /* 0x104fe2000001088c */
[----:B---3--:R-:W-:Y:S07]  /*8730*/  F2FP.BF16.PACK_AB R139, R236, R241 ;  /* 0x000000f1ec8b723e */ /* 0x008fee00000010ff */
[----:B------:R2:W-:Y:S02]  /*8740*/  MUFU.EX2 R237, R0 ;  /* 0x0000000000ed7308 */ /* 0x0005e40000000800 */
[----:B--2---:R-:W-:Y:S05]  /*8750*/  FSEL R0, R114, RZ, P1 ;  /* 0x000000ff72007208 */ /* 0x004fea0000800000 */
[----:B------:R-:W-:Y:S04]  /*8760*/  FADD.FTZ R0, -R0, R3 ;  /* 0x0000000300007221 */ /* 0x000fe80000010100 */
[----:B------:R-:W-:Y:S04]  /*8770*/  FMUL.FTZ R0, R0, c[0x0][0x2d0] ;  /* 0x0000b40000007a20 */ /* 0x000fe80000410000 */
[----:B------:R2:W3:Y:S02]  /*8780*/  MUFU.EX2 R3, R0 ;  /* 0x0000000000037308 */ /* 0x0004e40000000800 */
[----:B--2---:R-:W-:Y:S02]  /*8790*/  FADD.FTZ R0, -R2, R115 ;  /* 0x0000007302007221 */ /* 0x004fe40000010100 */
[----:B------:R-:W-:Y:S02]  /*87a0*/  FFMA.FTZ R2, R142, c[0x0][0x2d0], -R140 ;  /* 0x0000b4008e027a23 */ /* 0x000fe4000001088c */
[C---:B---3--:R-:W-:Y:S04]  /*87b0*/  FMUL.FTZ R9, R3.reuse, R121 ;  /* 0x0000007903097220 */ /* 0x048fe80000410000 */
[----:B------:R2:W-:Y:S01]  /*87c0*/  MUFU.EX2 R121, R2 ;  /* 0x0000000200797308 */ /* 0x0005e20000000800 */
[C---:B------:R-:W-:Y:S02]  /*87d0*/  FMUL.FTZ R4, R3.reuse, R116 ;  /* 0x0000007403047220 */ /* 0x040fe40000410000 */
[----:B------:R-:W-:Y:S02]  /*87e0*/  FMUL.FTZ R0, R0, c[0x0][0x2d0] ;  /* 0x0000b40000007a20 */ /* 0x000fe40000410000 */
[C---:B------:R-:W-:Y:S02]  /*87f0*/  FMUL.FTZ R57, R3.reuse, R109 ;  /* 0x0000006d03397220 */ /* 0x040fe40000410000 */
[C---:B------:R-:W-:Y:S02]  /*8800*/  FMUL.FTZ R8, R3.reuse, R120 ;  /* 0x0000007803087220 */ /* 0x040fe40000410000 */
[----:B------:R-:W-:Y:S01]  /*8810*/  IMAD.MOV.U32 R120, RZ, RZ, R241 ;  /* 0x000000ffff787224 */ /* 0x000fe200078e00f1 */
[----:B------:R-:W3:Y:S01]  /*8820*/  MUFU.EX2 R0, R0 ;  /* 0x0000000000007308 */ /* 0x000ee20000000800 */
[----:B------:R-:W-:Y:S02]  /*8830*/  FMUL.FTZ R56, R3, R108 ;  /* 0x0000006c03387220 */ /* 0x000fe40000410000 */
[----:B------:R-:W-:Y:S01]  /*8840*/  IMAD.MOV.U32 R115, RZ, RZ, R138 ;  /* 0x000000ffff737224 */ /* 0x000fe200078e008a */
[----:B------:R-:W-:Y:S01]  /*8850*/  F2FP.BF16.PACK_AB R138, R233, R237 ;  /* 0x000000ede98a723e */ /* 0x000fe200000010ff */
[C---:B------:R-:W-:Y:S02]  /*8860*/  FMUL.FTZ R5, R3.reuse, R117 ;  /* 0x0000007503057220 */ /* 0x040fe40000410000 */
[----:B------:R-:W-:Y:S01]  /*8870*/  FMUL.FTZ R16, R3, R72 ;  /* 0x0000004803107220 */ /* 0x000fe20000410000 */
[----:B------:R-:W-:Y:S01]  /*8880*/  F2FP.BF16.PACK_AB R136, R115, R245 ;  /* 0x000000f57388723e */ /* 0x000fe200000010ff */
[C---:B------:R-:W-:Y:S02]  /*8890*/  FMUL.FTZ R17, R3.reuse, R73 ;  /* 0x0000004903117220 */ /* 0x040fe40000410000 */
[C---:B------:R-:W-:Y:S02]  /*88a0*/  FMUL.FTZ R24, R3.reuse, R80 ;  /* 0x0000005003187220 */ /* 0x040fe40000410000 */
[----:B------:R-:W-:Y:S02]  /*88b0*/  FMUL.FTZ R25, R3, R81 ;  /* 0x0000005103197220 */ /* 0x000fe40000410000 */
[----:B--2---:R-:W-:Y:S02]  /*88c0*/  FFMA.FTZ R2, R143, c[0x0][0x2d0], -R140 ;  /* 0x0000b4008f027a23 */ /* 0x004fe4000001088c */
[----:B------:R-:W-:Y:S02]  /*88d0*/  IMAD.MOV.U32 R117, RZ, RZ, R233 ;  /* 0x000000ffff757224 */ /* 0x000fe400078e00e9 */
[----:B------:R2:W4:Y:S01]  /*88e0*/  MUFU.EX2 R242, R2 ;  /* 0x0000000200f27308 */ /* 0x0005220000000800 */
[C---:B------:R-:W-:Y:S02]  /*88f0*/  FMUL.FTZ R33, R3.reuse, R89 ;  /* 0x0000005903217220 */ /* 0x040fe40000410000 */
[C---:B------:R-:W-:Y:S02]  /*8900*/  FMUL.FTZ R32, R3.reuse, R88 ;  /* 0x0000005803207220 */ /* 0x040fe40000410000 */
[C---:B---3--:R-:W-:Y:S02]  /*8910*/  FMUL.FTZ R58, R0.reuse, R110 ;  /* 0x0000006e003a7220 */ /* 0x048fe40000410000 */
[C---:B------:R-:W-:Y:S02]  /*8920*/  FMUL.FTZ R59, R0.reuse, R111 ;  /* 0x0000006f003b7220 */ /* 0x040fe40000410000 */
[C---:B------:R-:W-:Y:S02]  /*8930*/  FMUL.FTZ R6, R0.reuse, R118 ;  /* 0x0000007600067220 */ /* 0x040fe40000410000 */
[C---:B------:R-:W-:Y:S02]  /*8940*/  FMUL.FTZ R7, R0.reuse, R119 ;  /* 0x0000007700077220 */ /* 0x040fe40000410000 */
[----:B------:R-:W-:Y:S02]  /*8950*/  IMAD.MOV.U32 R119, RZ, RZ, R237 ;  /* 0x000000ffff777224 */ /* 0x000fe400078e00ed */
[C---:B------:R-:W-:Y:S02]  /*8960*/  FMUL.FTZ R18, R0.reuse, R74 ;  /* 0x0000004a00127220 */ /* 0x040fe40000410000 */
[C---:B------:R-:W-:Y:S01]  /*8970*/  FMUL.FTZ R19, R0.reuse, R75 ;  /* 0x0000004b00137220 */ /* 0x040fe20000410000 */
[C---:B------:R-:W-:Y:S01]  /*8980*/  HMMA.16816.F32.BF16 R4, R136.reuse, R12, R4 ;  /* 0x0000000c8804723c */ /* 0x040fe20000041804 */
[----:B------:R-:W-:Y:S04]  /*8990*/  LDSM.16.MT88.4 R72, [R194+0x3800] ;  /* 0x00380000c248783b */ /* 0x000fe80000004200 */
[----:B------:R-:W-:Y:S02]  /*89a0*/  FMUL.FTZ R10, R0, R122 ;  /* 0x0000007a000a7220 */ /* 0x000fe40000410000 */
[----:B--2---:R-:W-:Y:S02]  /*89b0*/  FFMA.FTZ R2, R144, c[0x0][0x2d0], -R141 ;  /* 0x0000b40090027a23 */ /* 0x004fe4000001088d */
[----:B----4-:R-:W-:Y:S02]  /*89c0*/  IMAD.MOV.U32 R111, RZ, RZ, R242 ;  /* 0x000000ffff6f7224 */ /* 0x010fe400078e00f2 */
[----:B------:R2:W-:Y:S01]  /*89d0*/  MUFU.EX2 R116, R2 ;  /* 0x0000000200747308 */ /* 0x0005e20000000800 */
[C---:B------:R-:W-:Y:S02]  /*89e0*/  FMUL.FTZ R11, R0.reuse, R123 ;  /* 0x0000007b000b7220 */ /* 0x040fe40000410000 */
[C---:B------:R-:W-:Y:S02]  /*89f0*/  FMUL.FTZ R12, R3.reuse, R68 ;  /* 0x00000044030c7220 */ /* 0x040fe40000410000 */
[----:B------:R-:W-:Y:S02]  /*8a00*/  FMUL.FTZ R13, R3, R69 ;  /* 0x00000045030d7220 */ /* 0x000fe40000410000 */
[C---:B------:R-:W-:Y:S01]  /*8a10*/  FMUL.FTZ R26, R0.reuse, R82 ;  /* 0x00000052001a7220 */ /* 0x040fe20000410000 */
[C---:B------:R-:W-:Y:S03]  /*8a20*/  HMMA.16816.F32.BF16 R8, R136.reuse, R14, R8 ;  /* 0x0000000e8808723c */ /* 0x040fe60000041808 */
[----:B------:R-:W-:Y:S02]  /*8a30*/  IMAD.MOV.U32 R118, RZ, RZ, R236 ;  /* 0x000000ffff767224 */ /* 0x000fe400078e00ec */
[C---:B------:R-:W-:Y:S02]  /*8a40*/  FMUL.FTZ R27, R0.reuse, R83 ;  /* 0x00000053001b7220 */ /* 0x040fe40000410000 */
[C---:B------:R-:W-:Y:S01]  /*8a50*/  FMUL.FTZ R14, R0.reuse, R70 ;  /* 0x00000046000e7220 */ /* 0x040fe20000410000 */
[----:B------:R-:W-:Y:S01]  /*8a60*/  LDSM.16.MT88.4 R80, [R193+0x800] ;  /* 0x00080000c150783b */ /* 0x000fe20000004200 */
[C---:B------:R-:W-:Y:S03]  /*8a70*/  FMUL.FTZ R15, R0.reuse, R71 ;  /* 0x00000047000f7220 */ /* 0x040fe60000410000 */
[C---:B------:R-:W-:Y:S02]  /*8a80*/  FMUL.FTZ R35, R0.reuse, R91 ;  /* 0x0000005b00237220 */ /* 0x040fe40000410000 */
[----:B------:R-:W-:Y:S02]  /*8a90*/  IMAD.MOV.U32 R122, RZ, RZ, R223 ;  /* 0x000000ffff7a7224 */ /* 0x000fe400078e00df */
[C---:B------:R-:W-:Y:S01]  /*8aa0*/  HMMA.16816.F32.BF16 R12, R136.reuse, R20, R12 ;  /* 0x00000014880c723c */ /* 0x040fe2000004180c */
[----:B------:R-:W3:Y:S02]  /*8ab0*/  LDSM.16.MT88.4 R68, [R192+0x3800] ;  /* 0x00380000c044783b */ /* 0x000ee40000004200 */
[--C-:B--2---:R-:W-:Y:S02]  /*8ac0*/  FFMA.FTZ R2, R145, c[0x0][0x2d0], -R141.reuse ;  /* 0x0000b40091027a23 */ /* 0x104fe4000001088d */
[----:B------:R-:W-:Y:S02]  /*8ad0*/  IMAD.MOV.U32 R123, RZ, RZ, R222 ;  /* 0x000000ffff7b7224 */ /* 0x000fe400078e00de */
[----:B------:R2:W4:Y:S01]  /*8ae0*/  MUFU.EX2 R252, R2 ;  /* 0x0000000200fc7308 */ /* 0x0005220000000800 */
[C---:B------:R-:W-:Y:S04]  /*8af0*/  HMMA.16816.F32.BF16 R16, R136.reuse, R22, R16 ;  /* 0x000000168810723c */ /* 0x040fe80000041810 */
[C---:B------:R-:W-:Y:S02]  /*8b00*/  FMUL.FTZ R20, R3.reuse, R76 ;  /* 0x0000004c03147220 */ /* 0x040fe40000410000 */
[C---:B------:R-:W-:Y:S02]  /*8b10*/  FMUL.FTZ R21, R3.reuse, R77 ;  /* 0x0000004d03157220 */ /* 0x040fe40000410000 */
[C---:B------:R-:W-:Y:S04]  /*8b20*/  FMUL.FTZ R22, R0.reuse, R78 ;  /* 0x0000004e00167220 */ /* 0x040fe80000410000 */
[----:B------:R-:W-:Y:S02]  /*8b30*/  FMUL.FTZ R23, R0, R79 ;  /* 0x0000004f00177220 */ /* 0x000fe40000410000 */
[----:B------:R-:W2:Y:S01]  /*8b40*/  LDSM.16.MT88.4 R76, [R191+0x800] ;  /* 0x00080000bf4c783b */ /* 0x000ea20000004200 */
[--C-:B------:R-:W-:Y:S02]  /*8b50*/  FFMA.FTZ R89, R234, c[0x0][0x2d0], -R140.reuse ;  /* 0x0000b400ea597a23 */ /* 0x100fe4000001088c */
[----:B------:R-:W-:Y:S02]  /*8b60*/  FMUL.FTZ R34, R0, R90 ;  /* 0x0000005a00227220 */ /* 0x000fe40000410000 */
[C---:B------:R-:W-:Y:S03]  /*8b70*/  HMMA.16816.F32.BF16 R20, R136.reuse, R28, R20 ;  /* 0x0000001c8814723c */ /* 0x040fe60000041814 */
[--C-:B------:R-:W-:Y:S02]  /*8b80*/  FFMA.FTZ R90, R232, c[0x0][0x2d0], -R140.reuse ;  /* 0x0000b400e85a7a23 */ /* 0x100fe4000001088c */
[--C-:B--2---:R-:W-:Y:S02]  /*8b90*/  FFMA.FTZ R2, R146, c[0x0][0x2d0], -R140.reuse ;  /* 0x0000b40092027a23 */ /* 0x104fe4000001088c */
[C---:B------:R-:W-:Y:S01]  /*8ba0*/  FMUL.FTZ R28, R3.reuse, R84 ;  /* 0x00000054031c7220 */ /* 0x040fe20000410000 */
[C---:B------:R-:W-:Y:S01]  /*8bb0*/  HMMA.16816.F32.BF16 R24, R136.reuse, R30, R24 ;  /* 0x0000001e8818723c */ /* 0x040fe20000041818 */
[----:B------:R2:W-:Y:S03]  /*8bc0*/  MUFU.EX2 R251, R2 ;  /* 0x0000000200fb7308 */ /* 0x0005e60000000800 */
[C---:B------:R-:W-:Y:S02]  /*8bd0*/  FMUL.FTZ R29, R3.reuse, R85 ;  /* 0x00000055031d7220 */ /* 0x040fe40000410000 */
[----:B------:R-:W-:Y:S02]  /*8be0*/  FMUL.FTZ R40, R3, R96 ;  /* 0x0000006003287220 */ /* 0x000fe40000410000 */
[C---:B------:R-:W-:Y:S04]  /*8bf0*/  FMUL.FTZ R30, R0.reuse, R86 ;  /* 0x00000056001e7220 */ /* 0x040fe80000410000 */
[----:B------:R-:W-:Y:S02]  /*8c00*/  FMUL.FTZ R31, R0, R87 ;  /* 0x00000057001f7220 */ /* 0x000fe40000410000 */
[----:B------:R-:W1:Y:S01]  /*8c10*/  LDSM.16.MT88.4 R84, [R192+0x800] ;  /* 0x00080000c054783b */ /* 0x000e620000004200 */
[--C-:B------:R-:W-:Y:S02]  /*8c20*/  FFMA.FTZ R96, R123, c[0x0][0x2d0], -R141.reuse ;  /* 0x0000b4007b607a23 */ /* 0x100fe4000001088d */
[----:B------:R-:W-:Y:S02]  /*8c30*/  FMUL.FTZ R41, R3, R97 ;  /* 0x0000006103297220 */ /* 0x000fe40000410000 */
[C---:B------:R-:W-:Y:S01]  /*8c40*/  HMMA.16816.F32.BF16 R28, R136.reuse, R36, R28 ;  /* 0x00000024881c723c */ /* 0x040fe2000004181c */
[----:B------:R-:W-:Y:S02]  /*8c50*/  MUFU.EX2 R143, R96 ;  /* 0x00000060008f7308 */ /* 0x000fe40000000800 */
[--C-:B------:R-:W-:Y:S02]  /*8c60*/  FFMA.FTZ R97, R122, c[0x0][0x2d0], -R141.reuse ;  /* 0x0000b4007a617a23 */ /* 0x100fe4000001088d */
[C---:B------:R-:W-:Y:S02]  /*8c70*/  FMUL.FTZ R42, R0.reuse, R98 ;  /* 0x00000062002a7220 */ /* 0x040fe40000410000 */
[--C-:B--2---:R-:W-:Y:S01]  /*8c80*/  FFMA.FTZ R2, R147, c[0x0][0x2d0], -R140.reuse ;  /* 0x0000b40093027a23 */ /* 0x104fe2000001088c */
[C---:B------:R-:W-:Y:S03]  /*8c90*/  HMMA.16816.F32.BF16 R32, R136.reuse, R38, R32 ;  /* 0x000000268820723c */ /* 0x040fe60000041820 */
[----:B------:R2:W-:Y:S01]  /*8ca0*/  MUFU.EX2 R248, R2 ;  /* 0x0000000200f87308 */ /* 0x0005e20000000800 */
[C---:B------:R-:W-:Y:S02]  /*8cb0*/  FMUL.FTZ R36, R3.reuse, R92 ;  /* 0x0000005c03247220 */ /* 0x040fe40000410000 */
[----:B------:R-:W-:Y:S01]  /*8cc0*/  FMUL.FTZ R37, R3, R93 ;  /* 0x0000005d03257220 */ /* 0x000fe20000410000 */
[----:B------:R-:W5:Y:S01]  /*8cd0*/  LDL.LU R92, [R1+0x20] ;  /* 0x00002000015c7983 */ /* 0x000f620000300800 */
[C---:B------:R-:W-:Y:S03]  /*8ce0*/  FMUL.FTZ R38, R0.reuse, R94 ;  /* 0x0000005e00267220 */ /* 0x040fe60000410000 */
[----:B------:R-:W5:Y:S01]  /*8cf0*/  LDL.LU R91, [R1+0x24] ;  /* 0x00002400015b7983 */ /* 0x000f620000300800 */
[C---:B------:R-:W-:Y:S02]  /*8d00*/  FMUL.FTZ R39, R0.reuse, R95 ;  /* 0x0000005f00277220 */ /* 0x040fe40000410000 */
[----:B------:R-:W-:Y:S02]  /*8d10*/  FMUL.FTZ R43, R0, R99 ;  /* 0x00000063002b7220 */ /* 0x000fe40000410000 */
[--C-:B------:R-:W-:Y:S02]  /*8d20*/  FFMA.FTZ R99, R231, c[0x0][0x2d0], -R140.reuse ;  /* 0x0000b400e7637a23 */ /* 0x100fe4000001088c */
[C---:B------:R-:W-:Y:S01]  /*8d30*/  FMUL.FTZ R48, R3.reuse, R100 ;  /* 0x0000006403307220 */ /* 0x040fe20000410000 */
[C---:B------:R-:W-:Y:S01]  /*8d40*/  HMMA.16816.F32.BF16 R36, R136.reuse, R44, R36 ;  /* 0x0000002c8824723c */ /* 0x040fe20000041824 */
[----:B------:R-:W-:Y:S02]  /*8d50*/  MUFU.EX2 R145, R99 ;  /* 0x0000006300917308 */ /* 0x000fe40000000800 */
[--C-:B------:R-:W-:Y:S02]  /*8d60*/  FFMA.FTZ R100, R230, c[0x0][0x2d0], -R140.reuse ;  /* 0x0000b400e6647a23 */ /* 0x100fe4000001088c */
[----:B------:R-:W-:Y:S02]  /*8d70*/  FMUL.FTZ R49, R3, R101 ;  /* 0x0000006503317220 */ /* 0x000fe40000410000 */
[----:B------:R-:W-:Y:S01]  /*8d80*/  FFMA.FTZ R101, R229, c[0x0][0x2d0], -R140 ;  /* 0x0000b400e5657a23 */ /* 0x000fe2000001088c */
[C---:B------:R-:W-:Y:S03]  /*8d90*/  HMMA.16816.F32.BF16 R40, R136.reuse, R46, R40 ;  /* 0x0000002e8828723c */ /* 0x040fe60000041828 */
[----:B------:R-:W-:Y:S01]  /*8da0*/  MUFU.EX2 R146, R100 ;  /* 0x0000006400927308 */ /* 0x000fe20000000800 */
[----:B--2---:R-:W-:Y:S02]  /*8db0*/  FFMA.FTZ R2, R148, c[0x0][0x2d0], -R141 ;  /* 0x0000b40094027a23 */ /* 0x004fe4000001088d */
[C---:B------:R-:W-:Y:S02]  /*8dc0*/  FMUL.FTZ R44, R3.reuse, R124 ;  /* 0x0000007c032c7220 */ /* 0x040fe40000410000 */
[C---:B------:R-:W-:Y:S04]  /*8dd0*/  FMUL.FTZ R46, R0.reuse, R126 ;  /* 0x0000007e002e7220 */ /* 0x040fe80000410000 */
[C---:B------:R-:W-:Y:S01]  /*8de0*/  FMUL.FTZ R47, R0.reuse, R127 ;  /* 0x0000007f002f7220 */ /* 0x040fe20000410000 */
[----:B------:R2:W-:Y:S01]  /*8df0*/  MUFU.EX2 R110, R2 ;  /* 0x00000002006e7308 */ /* 0x0005e20000000800 */
[C---:B------:R-:W-:Y:S02]  /*8e00*/  FMUL.FTZ R45, R3.reuse, R125 ;  /* 0x0000007d032d7220 */ /* 0x040fe40000410000 */
[C---:B------:R-:W-:Y:S02]  /*8e10*/  FMUL.FTZ R50, R0.reuse, R102 ;  /* 0x0000006600327220 */ /* 0x040fe40000410000 */
[----:B------:R-:W-:Y:S02]  /*8e20*/  IMAD.MOV.U32 R102, RZ, RZ, R120 ;  /* 0x000000ffff667224 */ /* 0x000fe400078e0078 */
[C---:B------:R-:W-:Y:S01]  /*8e30*/  FMUL.FTZ R51, R0.reuse, R103 ;  /* 0x0000006700337220 */ /* 0x040fe20000410000 */
[C---:B------:R-:W-:Y:S03]  /*8e40*/  HMMA.16816.F32.BF16 R44, R136.reuse, R52, R44 ;  /* 0x00000034882c723c */ /* 0x040fe6000004182c */
[----:B------:R-:W-:Y:S02]  /*8e50*/  IMAD.MOV.U32 R103, RZ, RZ, R115 ;  /* 0x000000ffff677224 */ /* 0x000fe400078e0073 */
[----:B------:R-:W-:Y:S02]  /*8e60*/  IMAD.MOV.U32 R142, RZ, RZ, R218 ;  /* 0x000000ffff8e7224 */ /* 0x000fe400078e00da */
[C---:B------:R-:W-:Y:S01]  /*8e70*/  FMUL.FTZ R60, R3.reuse, R60 ;  /* 0x0000003c033c7220 */ /* 0x040fe20000410000 */
[C---:B------:R-:W-:Y:S04]  /*8e80*/  HMMA.16816.F32.BF16 R48, R136.reuse, R54, R48 ;  /* 0x000000368830723c */ /* 0x040fe80000041830 */
[C---:B------:R-:W-:Y:S02]  /*8e90*/  FMUL.FTZ R52, R3.reuse, R104 ;  /* 0x0000006803347220 */ /* 0x040fe40000410000 */
[----:B------:R-:W-:Y:S02]  /*8ea0*/  FMUL.FTZ R53, R3, R105 ;  /* 0x0000006903357220 */ /* 0x000fe40000410000 */
[--C-:B--2---:R-:W-:Y:S04]  /*8eb0*/  FFMA.FTZ R2, R149, c[0x0][0x2d0], -R141.reuse ;  /* 0x0000b40095027a23 */ /* 0x104fe8000001088d */
[----:B------:R2:W1:Y:S01]  /*8ec0*/  MUFU.EX2 R109, R2 ;  /* 0x00000002006d7308 */ /* 0x0004620000000800 */
[C---:B------:R-:W-:Y:S02]  /*8ed0*/  FMUL.FTZ R54, R0.reuse, R106 ;  /* 0x0000006a00367220 */ /* 0x040fe40000410000 */
[C---:B------:R-:W-:Y:S02]  /*8ee0*/  FMUL.FTZ R55, R0.reuse, R107 ;  /* 0x0000006b00377220 */ /* 0x040fe40000410000 */
[C---:B------:R-:W-:Y:S02]  /*8ef0*/  FMUL.FTZ R61, R3.reuse, R61 ;  /* 0x0000003d033d7220 */ /* 0x040fe40000410000 */
[C---:B------:R-:W-:Y:S02]  /*8f00*/  FMUL.FTZ R62, R0.reuse, R62 ;  /* 0x0000003e003e7220 */ /* 0x040fe40000410000 */
[C---:B------:R-:W-:Y:S01]  /*8f10*/  FMUL.FTZ R63, R0.reuse, R63 ;  /* 0x0000003f003f7220 */ /* 0x040fe20000410000 */
[C---:B---3--:R-:W-:Y:S03]  /*8f20*/  HMMA.16816.F32.BF16 R52, R136.reuse, R68, R52 ;  /* 0x000000448834723c */ /* 0x048fe60000041834 */
[C---:B------:R-:W-:Y:S02]  /*8f30*/  FMUL.FTZ R64, R3.reuse, R64 ;  /* 0x0000004003407220 */ /* 0x040fe40000410000 */
[----:B------:R-:W-:Y:S02]  /*8f40*/  FMUL.FTZ R65, R3, R65 ;  /* 0x0000004103417220 */ /* 0x000fe40000410000 */
[----:B------:R-:W-:Y:S01]  /*8f50*/  F2FP.BF16.PACK_AB R68, R111, R121 ;  /* 0x000000796f44723e */ /* 0x000fe200000010ff */
[C---:B------:R-:W-:Y:S04]  /*8f60*/  HMMA.16816.F32.BF16 R56, R136.reuse, R70, R56 ;  /* 0x000000468838723c */ /* 0x040fe80000041838 */
[----:B------:R-:W-:Y:S01]  /*8f70*/  FMUL.FTZ R66, R0, R66 ;  /* 0x0000004200427220 */ /* 0x000fe20000410000 */
[----:B----4-:R-:W-:Y:S01]  /*8f80*/  F2FP.BF16.PACK_AB R69, R252, R116 ;  /* 0x00000074fc45723e */ /* 0x010fe200000010ff */
[--C-:B--2---:R-:W-:Y:S01]  /*8f90*/  FFMA.FTZ R2, R151, c[0x0][0x2d0], -R140.reuse ;  /* 0x0000b40097027a23 */ /* 0x104fe2000001088c */
[----:B-1----:R-:W-:Y:S01]  /*8fa0*/  F2FP.BF16.PACK_AB R71, R109, R110 ;  /* 0x0000006e6d47723e */ /* 0x002fe200000010ff */
[C---:B------:R-:W-:Y:S01]  /*8fb0*/  HMMA.16816.F32.BF16 R60, R136.reuse, R72, R60 ;  /* 0x00000048883c723c */ /* 0x040fe2000004183c */
[----:B------:R-:W-:Y:S03]  /*8fc0*/  MUFU.EX2 R151, R90 ;  /* 0x0000005a00977308 */ /* 0x000fe60000000800 */
[----:B------:R-:W-:Y:S01]  /*8fd0*/  FMUL.FTZ R67, R0, R67 ;  /* 0x0000004300437220 */ /* 0x000fe20000410000 */
[----:B------:R-:W-:Y:S01]  /*8fe0*/  F2FP.BF16.PACK_AB R70, R248, R251 ;  /* 0x000000fbf846723e */ /* 0x000fe200000010ff */
[--C-:B------:R-:W-:Y:S05]  /*8ff0*/  FFMA.FTZ R88, R225, c[0x0][0x2d0], -R141.reuse ;  /* 0x0000b400e1587a23 */ /* 0x100fea000001088d */
[----:B------:R-:W-:Y:S01]  /*9000*/  HMMA.16816.F32.BF16 R64, R136, R74, R64 ;  /* 0x0000004a8840723c */ /* 0x000fe20000041840 */
[----:B------:R1:W-:Y:S01]  /*9010*/  MUFU.EX2 R242, R2 ;  /* 0x0000000200f27308 */ /* 0x0003e20000000800 */
[----:B------:R-:W2:Y:S05]  /*9020*/  LDSM.16.MT88.4 R72, [R194+0x800] ;  /* 0x00080000c248783b */ /* 0x000eaa0000004200 */
[----:B------:R-:W-:Y:S01]  /*9030*/  F2FP.BF16.PACK_AB R136, R146, R145 ;  /* 0x000000919288723e */ /* 0x000fe200000010ff */
[C---:B------:R-:W-:Y:S03]  /*9040*/  HMMA.16816.F32.BF16 R4, R68.reuse, R76, R4 ;  /* 0x0000004c4404723c */ /* 0x040fe60000041804 */
[----:B------:R3:W-:Y:S05]  /*9050*/  MUFU.EX2 R105, R88 ;  /* 0x0000005800697308 */ /* 0x0007ea0000000800 */
[C---:B------:R-:W-:Y:S01]  /*9060*/  HMMA.16816.F32.BF16 R8, R68.reuse, R78, R8 ;  /* 0x0000004e4408723c */ /* 0x040fe20000041808 */
[----:B------:R-:W4:Y:S07]  /*9070*/  LDSM.16.MT88.4 R76, [R191+0x4000] ;  /* 0x00400000bf4c783b */ /* 0x000f2e0000004200 */
[C---:B------:R-:W-:Y:S04]  /*9080*/  HMMA.16816.F32.BF16 R12, R68.reuse, R80, R12 ;  /* 0x00000050440c723c */ /* 0x040fe8000004180c */
[--C-:B-1----:R-:W-:Y:S04]  /*9090*/  FFMA.FTZ R2, R150, c[0x0][0x2d0], -R140.reuse ;  /* 0x0000b40096027a23 */ /* 0x102fe8000001088c */
[C---:B------:R-:W-:Y:S01]  /*90a0*/  HMMA.16816.F32.BF16 R16, R68.reuse, R82, R16 ;  /* 0x000000524410723c */ /* 0x040fe20000041810 */
[----:B------:R1:W1:Y:S01]  /*90b0*/  MUFU.EX2 R241, R2 ;  /* 0x0000000200f17308 */ /* 0x0002620000000800 */
[----:B------:R-:W4:Y:S02]  /*90c0*/  LDSM.16.MT88.4 R80, [R193+0x4000] ;  /* 0x00400000c150783b */ /* 0x000f240000004200 */
[--C-:B---3--:R-:W-:Y:S04]  /*90d0*/  FFMA.FTZ R88, R238, c[0x0][0x2d0], -R140.reuse ;  /* 0x0000b400ee587a23 */ /* 0x108fe8000001088c */
[C---:B------:R-:W-:Y:S08]  /*90e0*/  HMMA.16816.F32.BF16 R20, R68.reuse, R84, R20 ;  /* 0x000000544414723c */ /* 0x040ff00000041814 */
[C---:B------:R-:W-:Y:S01]  /*90f0*/  HMMA.16816.F32.BF16 R24, R68.reuse, R86, R24 ;  /* 0x000000564418723c */ /* 0x040fe20000041818 */
[----:B------:R-:W3:Y:S07]  /*9100*/  LDSM.16.MT88.4 R84, [R192+0x4000] ;  /* 0x00400000c054783b */ /* 0x000eee0000004200 */
[C---:B--2---:R-:W-:Y:S04]  /*9110*/  HMMA.16816.F32.BF16 R28, R68.reuse, R72, R28 ;  /* 0x00000048441c723c */ /* 0x044fe8000004181c */
[--C-:B-1----:R-:W-:Y:S02]  /*9120*/  FFMA.FTZ R2, R152, c[0x0][0x2d0], -R141.reuse ;  /* 0x0000b40098027a23 */ /* 0x102fe4000001088d */
[----:B------:R-:W-:Y:S02]  /*9130*/  MUFU.EX2 R152, R89 ;  /* 0x0000005900987308 */ /* 0x000fe40000000800 */
[C---:B------:R-:W-:Y:S01]  /*9140*/  HMMA.16816.F32.BF16 R32, R68.reuse, R74, R32 ;  /* 0x0000004a4420723c */ /* 0x040fe20000041820 */
[----:B------:R-:W1:Y:S07]  /*9150*/  LDSM.16.MT88.4 R72, [R194+0x4000] ;  /* 0x00400000c248783b */ /* 0x000e6e0000004200 */
[C---:B----4-:R-:W-:Y:S01]  /*9160*/  HMMA.16816.F32.BF16 R36, R68.reuse, R76, R36 ;  /* 0x0000004c4424723c */ /* 0x050fe20000041824 */
[----:B------:R2:W-:Y:S07]  /*9170*/  MUFU.EX2 R108, R2 ;  /* 0x00000002006c7308 */ /* 0x0005ee0000000800 */
[C---:B------:R-:W-:Y:S01]  /*9180*/  HMMA.16816.F32.BF16 R40, R68.reuse, R78, R40 ;  /* 0x0000004e4428723c */ /* 0x040fe20000041828 */
[----:B------:R-:W4:Y:S07]  /*9190*/  LDSM.16.MT88.4 R76, [R191+0x1000] ;  /* 0x00100000bf4c783b */ /* 0x000f2e0000004200 */
[C---:B------:R-:W-:Y:S08]  /*91a0*/  HMMA.16816.F32.BF16 R44, R68.reuse, R80, R44 ;  /* 0x00000050442c723c */ /* 0x040ff0000004182c */
[C---:B------:R-:W-:Y:S01]  /*91b0*/  HMMA.16816.F32.BF16 R48, R68.reuse, R82, R48 ;  /* 0x000000524430723c */ /* 0x040fe20000041830 */
[----:B------:R-:W4:Y:S03]  /*91c0*/  LDSM.16.MT88.4 R80, [R193+0x1000] ;  /* 0x00100000c150783b */ /* 0x000f260000004200 */
[--C-:B--2---:R-:W-:Y:S02]  /*91d0*/  FFMA.FTZ R2, R153, c[0x0][0x2d0], -R141.reuse ;  /* 0x0000b40099027a23 */ /* 0x104fe4000001088d */
[----:B------:R-:W-:Y:S02]  /*91e0*/  MUFU.EX2 R153, R88 ;  /* 0x0000005800997308 */ /* 0x000fe40000000800 */
[C---:B---3--:R-:W-:Y:S08]  /*91f0*/  HMMA.16816.F32.BF16 R52, R68.reuse, R84, R52 ;  /* 0x000000544434723c */ /* 0x048ff00000041834 */
[C---:B------:R-:W-:Y:S01]  /*9200*/  HMMA.16816.F32.BF16 R56, R68.reuse, R86, R56 ;  /* 0x000000564438723c */ /* 0x040fe20000041838 */
[----:B------:R2:W3:Y:S01]  /*9210*/  MUFU.EX2 R237, R2 ;  /* 0x0000000200ed7308 */ /* 0x0004e20000000800 */
[----:B------:R-:W4:Y:S06]  /*9220*/  LDSM.16.MT88.4 R84, [R192+0x1000] ;  /* 0x00100000c054783b */ /* 0x000f2c0000004200 */
[C---:B-1----:R-:W-:Y:S08]  /*9230*/  HMMA.16816.F32.BF16 R60, R68.reuse, R72, R60 ;  /* 0x00000048443c723c */ /* 0x042ff0000004183c */
[----:B------:R-:W-:Y:S01]  /*9240*/  HMMA.16816.F32.BF16 R64, R68, R74, R64 ;  /* 0x0000004a4440723c */ /* 0x000fe20000041840 */
[----:B------:R-:W1:Y:S06]  /*9250*/  LDSM.16.MT88.4 R72, [R194+0x1000] ;  /* 0x00100000c248783b */ /* 0x000e6c0000004200 */
[----:B------:R-:W-:Y:S01]  /*9260*/  F2FP.BF16.PACK_AB R68, R241, R242 ;  /* 0x000000f2f144723e */ /* 0x000fe200000010ff */
[--C-:B--2---:R-:W-:Y:S01]  /*9270*/  FFMA.FTZ R2, R154, c[0x0][0x2d0], -R140.reuse ;  /* 0x0000b4009a027a23 */ /* 0x104fe2000001088c */
[----:B---3--:R-:W-:Y:S03]  /*9280*/  F2FP.BF16.PACK_AB R69, R237, R108 ;  /* 0x0000006ced45723e */ /* 0x008fe600000010ff */
[----:B------:R2:W-:Y:S02]  /*9290*/  MUFU.EX2 R236, R2 ;  /* 0x0000000200ec7308 */ /* 0x0005e40000000800 */
[----:B--2---:R-:W-:Y:S08]  /*92a0*/  FFMA.FTZ R2, R155, c[0x0][0x2d0], -R140 ;  /* 0x0000b4009b027a23 */ /* 0x004ff0000001088c */
[----:B------:R2:W3:Y:S02]  /*92b0*/  MUFU.EX2 R233, R2 ;  /* 0x0000000200e97308 */ /* 0x0004e40000000800 */
[----:B--2---:R-:W-:Y:S01]  /*92c0*/  FFMA.FTZ R2, R156, c[0x0][0x2d0], -R141 ;  /* 0x0000b4009c027a23 */ /* 0x004fe2000001088d */
[----:B---3--:R-:W-:Y:S07]  /*92d0*/  F2FP.BF16.PACK_AB R70, R233, R236 ;  /* 0x000000ece946723e */ /* 0x008fee00000010ff */
[----:B------:R2:W3:Y:S01]  /*92e0*/  MUFU.EX2 R223, R2 ;  /* 0x0000000200df7308 */ /* 0x0004e20000000800 */
[----:B-----5:R-:W-:Y:S02]  /*92f0*/  FFMA.FTZ R0, R0, R92, R244 ;  /* 0x0000005c00007223 */ /* 0x020fe400000100f4 */
[----:B------:R-:W-:Y:S01]  /*9300*/  LDSM.16.MT88.4 R92, [R193+0x6000] ;  /* 0x00600000c15c783b */ /* 0x000fe20000004200 */
[----:B------:R-:W-:Y:S02]  /*9310*/  FFMA.FTZ R98, R3, R91, R245 ;  /* 0x0000005b03627223 */ /* 0x000fe400000100f5 */
[----:B------:R-:W-:Y:S05]  /*9320*/  FADD.FTZ R0, R247, R0 ;  /* 0x00000000f7007221 */ /* 0x000fea0000010000 */
[----:B------:R-:W-:Y:S01]  /*9330*/  LDSM.16.MT88.4 R88, [R191+0x6000] ;  /* 0x00600000bf58783b */ /* 0x000fe20000004200 */
[----:B------:R-:W-:Y:S04]  /*9340*/  FADD.FTZ R0, R102, R0 ;  /* 0x0000000066007221 */ /* 0x000fe80000010000 */
[----:B------:R-:W-:Y:S02]  /*9350*/  FADD.FTZ R0, R118, R0 ;  /* 0x0000000076007221 */ /* 0x000fe40000010000 */
[--C-:B--2---:R-:W-:Y:S02]  /*9360*/  FFMA.FTZ R2, R157, c[0x0][0x2d0], -R141.reuse ;  /* 0x0000b4009d027a23 */ /* 0x104fe4000001088d */
[----:B------:R-:W-:Y:S02]  /*9370*/  FADD.FTZ R0, R116, R0 ;  /* 0x0000000074007221 */ /* 0x000fe40000010000 */
[----:B------:R2:W5:Y:S02]  /*9380*/  MUFU.EX2 R222, R2 ;  /* 0x0000000200de7308 */ /* 0x0005640000000800 */
[----:B------:R-:W-:Y:S04]  /*9390*/  FADD.FTZ R0, R252, R0 ;  /* 0x00000000fc007221 */ /* 0x000fe80000010000 */
[----:B------:R-:W-:Y:S04]  /*93a0*/  FADD.FTZ R0, R110, R0 ;  /* 0x000000006e007221 */ /* 0x000fe80000010000 */
[----:B------:R-:W-:Y:S04]  /*93b0*/  FADD.FTZ R0, R109, R0 ;  /* 0x000000006d007221 */ /* 0x000fe80000010000 */
[----:B------:R-:W-:Y:S04]  /*93c0*/  FADD.FTZ R0, R108, R0 ;  /* 0x000000006c007221 */ /* 0x000fe80000010000 */
[----:B------:R-:W-:Y:S04]  /*93d0*/  FADD.FTZ R0, R237, R0 ;  /* 0x00000000ed007221 */ /* 0x000fe80000010000 */
[----:B---3--:R-:W-:Y:S02]  /*93e0*/  FADD.FTZ R0, R223, R0 ;  /* 0x00000000df007221 */ /* 0x008fe40000010000 */
[----:B--2---:R-:W-:Y:S01]  /*93f0*/  FFMA.FTZ R2, R158, c[0x0][0x2d0], -R140 ;  /* 0x0000b4009e027a23 */ /* 0x004fe2000001088c */
[C---:B-----5:R-:W-:Y:S01]  /*9400*/  F2FP.BF16.PACK_AB R71, R222.reuse, R223 ;  /* 0x000000dfde47723e */ /* 0x060fe200000010ff */
[----:B------:R-:W-:Y:S02]  /*9410*/  FADD.FTZ R0, R222, R0 ;  /* 0x00000000de007221 */ /* 0x000fe40000010000 */
[----:B------:R2:W-:Y:S04]  /*9420*/  MUFU.EX2 R218, R2 ;  /* 0x0000000200da7308 */ /* 0x0005e80000000800 */
[C---:B----4-:R-:W-:Y:S08]  /*9430*/  HMMA.16816.F32.BF16 R4, R68.reuse, R76, R4 ;  /* 0x0000004c4404723c */ /* 0x050ff00000041804 */
[C---:B------:R-:W-:Y:S01]  /*9440*/  HMMA.16816.F32.BF16 R8, R68.reuse, R78, R8 ;  /* 0x0000004e4408723c */ /* 0x040fe20000041808 */
[----:B------:R-:W3:Y:S07]  /*9450*/  LDSM.16.MT88.4 R76, [R191+0x4800] ;  /* 0x00480000bf4c783b */ /* 0x000eee0000004200 */
[C---:B------:R-:W-:Y:S04]  /*9460*/  HMMA.16816.F32.BF16 R12, R68.reuse, R80, R12 ;  /* 0x00000050440c723c */ /* 0x040fe8000004180c */
[----:B--2---:R-:W-:Y:S04]  /*9470*/  FFMA.FTZ R2, R159, c[0x0][0x2d0], -R140 ;  /* 0x0000b4009f027a23 */ /* 0x004fe8000001088c */
[C---:B------:R-:W-:Y:S01]  /*9480*/  HMMA.16816.F32.BF16 R16, R68.reuse, R82, R16 ;  /* 0x000000524410723c */ /* 0x040fe20000041810 */
[----:B------:R2:W-:Y:S01]  /*9490*/  MUFU.EX2 R127, R2 ;  /* 0x00000002007f7308 */ /* 0x0005e20000000800 */
[----:B------:R-:W4:Y:S06]  /*94a0*/  LDSM.16.MT88.4 R80, [R193+0x4800] ;  /* 0x00480000c150783b */ /* 0x000f2c0000004200 */
[C---:B------:R-:W-:Y:S08]  /*94b0*/  HMMA.16816.F32.BF16 R20, R68.reuse, R84, R20 ;  /* 0x000000544414723c */ /* 0x040ff00000041814 */
[C---:B------:R-:W-:Y:S01]  /*94c0*/  HMMA.16816.F32.BF16 R24, R68.reuse, R86, R24 ;  /* 0x000000564418723c */ /* 0x040fe20000041818 */
[----:B------:R-:W5:Y:S07]  /*94d0*/  LDSM.16.MT88.4 R84, [R192+0x4800] ;  /* 0x00480000c054783b */ /* 0x000f6e0000004200 */
[C---:B-1----:R-:W-:Y:S04]  /*94e0*/  HMMA.16816.F32.BF16 R28, R68.reuse, R72, R28 ;  /* 0x00000048441c723c */ /* 0x042fe8000004181c */
[--C-:B--2---:R-:W-:Y:S04]  /*94f0*/  FFMA.FTZ R2, R160, c[0x0][0x2d0], -R141.reuse ;  /* 0x0000b400a0027a23 */ /* 0x104fe8000001088d */
[C---:B------:R-:W-:Y:S01]  /*9500*/  HMMA.16816.F32.BF16 R32, R68.reuse, R74, R32 ;  /* 0x0000004a4420723c */ /* 0x040fe20000041820 */
[----:B------:R1:W2:Y:S01]  /*9510*/  MUFU.EX2 R125, R2 ;  /* 0x00000002007d7308 */ /* 0x0002a20000000800 */
[----:B------:R-:W5:Y:S06]  /*9520*/  LDSM.16.MT88.4 R72, [R194+0x4800] ;  /* 0x00480000c248783b */ /* 0x000f6c0000004200 */
[C---:B---3--:R-:W-:Y:S08]  /*9530*/  HMMA.16816.F32.BF16 R36, R68.reuse, R76, R36 ;  /* 0x0000004c4424723c */ /* 0x048ff00000041824 */
[C---:B------:R-:W-:Y:S01]  /*9540*/  HMMA.16816.F32.BF16 R40, R68.reuse, R78, R40 ;  /* 0x0000004e4428723c */ /* 0x040fe20000041828 */
[----:B------:R-:W3:Y:S07]  /*9550*/  LDSM.16.MT88.4 R76, [R191+0x1800] ;  /* 0x00180000bf4c783b */ /* 0x000eee0000004200 */
[C---:B----4-:R-:W-:Y:S04]  /*9560*/  HMMA.16816.F32.BF16 R44, R68.reuse, R80, R44 ;  /* 0x00000050442c723c */ /* 0x050fe8000004182c */
[----:B-1----:R-:W-:Y:S02]  /*9570*/  FFMA.FTZ R2, R163, c[0x0][0x2d0], -R141 ;  /* 0x0000b400a3027a23 */ /* 0x002fe4000001088d */
[----:B------:R-:W-:Y:S02]  /*9580*/  IMAD.MOV.U32 R163, RZ, RZ, R121 ;  /* 0x000000ffffa37224 */ /* 0x000fe400078e0079 */
[C---:B------:R-:W-:Y:S01]  /*9590*/  HMMA.16816.F32.BF16 R48, R68.reuse, R82, R48 ;  /* 0x000000524430723c */ /* 0x040fe20000041830 */
[----:B------:R1:W4:Y:S01]  /*95a0*/  MUFU.EX2 R126, R2 ;  /* 0x00000002007e7308 */ /* 0x0003220000000800 */
[----:B------:R-:W3:Y:S02]  /*95b0*/  LDSM.16.MT88.4 R80, [R193+0x1800] ;  /* 0x00180000c150783b */ /* 0x000ee40000004200 */
[----:B--2---:R-:W-:Y:S04]  /*95c0*/  FADD.FTZ R0, R125, R0 ;  /* 0x000000007d007221 */ /* 0x004fe80000010000 */
[C---:B-----5:R-:W-:Y:S02]  /*95d0*/  HMMA.16816.F32.BF16 R52, R68.reuse, R84, R52 ;  /* 0x000000544434723c */ /* 0x060fe40000041834 */
[----:B------:R-:W-:Y:S06]  /*95e0*/  LDSM.16.MT88.4 R120, [R191+0x3000] ;  /* 0x00300000bf78783b */ /* 0x000fec0000004200 */
[C---:B------:R-:W-:Y:S02]  /*95f0*/  HMMA.16816.F32.BF16 R56, R68.reuse, R86, R56 ;  /* 0x000000564438723c */ /* 0x040fe40000041838 */
[----:B------:R-:W2:Y:S06]  /*9600*/  LDSM.16.MT88.4 R84, [R192+0x1800] ;  /* 0x00180000c054783b */ /* 0x000eac0000004200 */
[C---:B------:R-:W-:Y:S04]  /*9610*/  HMMA.16816.F32.BF16 R60, R68.reuse, R72, R60 ;  /* 0x00000048443c723c */ /* 0x040fe8000004183c */
[----:B-1----:R-:W-:Y:S02]  /*9620*/  FFMA.FTZ R2, R161, c[0x0][0x2d0], -R140 ;  /* 0x0000b400a1027a23 */ /* 0x002fe4000001088c */
[C---:B----4-:R-:W-:Y:S02]  /*9630*/  FADD.FTZ R0, R126.reuse, R0 ;  /* 0x000000007e007221 */ /* 0x050fe40000010000 */
[----:B------:R-:W-:Y:S01]  /*9640*/  HMMA.16816.F32.BF16 R64, R68, R74, R64 ;  /* 0x0000004a4440723c */ /* 0x000fe20000041840 */
[----:B------:R1:W-:Y:S01]  /*9650*/  MUFU.EX2 R161, R2 ;  /* 0x0000000200a17308 */ /* 0x0003e20000000800 */
[----:B------:R-:W4:Y:S05]  /*9660*/  LDSM.16.MT88.4 R72, [R194+0x1800] ;  /* 0x00180000c248783b */ /* 0x000f2a0000004200 */
[----:B------:R-:W-:Y:S02]  /*9670*/  F2FP.BF16.PACK_AB R68, R127, R218 ;  /* 0x000000da7f44723e */ /* 0x000fe400000010ff */
[----:B------:R-:W-:Y:S03]  /*9680*/  F2FP.BF16.PACK_AB R69, R126, R125 ;  /* 0x0000007d7e45723e */ /* 0x000fe600000010ff */
[----:B-1----:R-:W-:Y:S04]  /*9690*/  FFMA.FTZ R2, R162, c[0x0][0x2d0], -R140 ;  /* 0x0000b400a2027a23 */ /* 0x002fe8000001088c */
[----:B------:R1:W5:Y:S02]  /*96a0*/  MUFU.EX2 R160, R2 ;  /* 0x0000000200a07308 */ /* 0x0003640000000800 */
[--C-:B-1----:R-:W-:Y:S01]  /*96b0*/  FFMA.FTZ R2, R215, c[0x0][0x2d0], -R141.reuse ;  /* 0x0000b400d7027a23 */ /* 0x102fe2000001088d */
[----:B-----5:R-:W-:Y:S07]  /*96c0*/  F2FP.BF16.PACK_AB R70, R160, R161 ;  /* 0x000000a1a046723e */ /* 0x020fee00000010ff */
[----:B------:R1:W5:Y:S02]  /*96d0*/  MUFU.EX2 R124, R2 ;  /* 0x00000002007c7308 */ /* 0x0003640000000800 */
[--C-:B-1----:R-:W-:Y:S01]  /*96e0*/  FFMA.FTZ R2, R217, c[0x0][0x2d0], -R141.reuse ;  /* 0x0000b400d9027a23 */ /* 0x102fe2000001088d */
[----:B------:R-:W-:Y:S01]  /*96f0*/  IADD3 R217, R214, -0x1, RZ ;  /* 0xffffffffd6d97810 */ /* 0x000fe20007ffe0ff */
[----:B-----5:R-:W-:Y:S06]  /*9700*/  FADD.FTZ R0, R124, R0 ;  /* 0x000000007c007221 */ /* 0x020fec0000010000 */
[----:B------:R1:W5:Y:S02]  /*9710*/  MUFU.EX2 R159, R2 ;  /* 0x00000002009f7308 */ /* 0x0003640000000800 */
[----:B-1----:R-:W-:Y:S01]  /*9720*/  FFMA.FTZ R2, R219, c[0x0][0x2d0], -R140 ;  /* 0x0000b400db027a23 */ /* 0x002fe2000001088c */
[C---:B-----5:R-:W-:Y:S01]  /*9730*/  F2FP.BF16.PACK_AB R71, R159.reuse, R124 ;  /* 0x0000007c9f47723e */ /* 0x060fe200000010ff */
[----:B------:R-:W-:Y:S06]  /*9740*/  FADD.FTZ R0, R159, R0 ;  /* 0x000000009f007221 */ /* 0x000fec0000010000 */
[----:B------:R1:W-:Y:S01]  /*9750*/  MUFU.EX2 R158, R2 ;  /* 0x00000002009e7308 */ /* 0x0003e20000000800 */
[C---:B---3--:R-:W-:Y:S08]  /*9760*/  HMMA.16816.F32.BF16 R4, R68.reuse, R76, R4 ;  /* 0x0000004c4404723c */ /* 0x048ff00000041804 */
[C---:B------:R-:W-:Y:S01]  /*9770*/  HMMA.16816.F32.BF16 R8, R68.reuse, R78, R8 ;  /* 0x0000004e4408723c */ /* 0x040fe20000041808 */
[----:B------:R-:W3:Y:S07]  /*9780*/  LDSM.16.MT88.4 R76, [R191+0x5000] ;  /* 0x00500000bf4c783b */ /* 0x000eee0000004200 */
[C---:B------:R-:W-:Y:S04]  /*9790*/  HMMA.16816.F32.BF16 R12, R68.reuse, R80, R12 ;  /* 0x00000050440c723c */ /* 0x040fe8000004180c */
        /* <DEDUP_REMOVED lines=12> */
[C---:B---3--:R-:W-:Y:S08]  /*9860*/  HMMA.16816.F32.BF16 R36, R68.reuse, R76, R36 ;  /* 0x0000004c4424723c */ /* 0x048ff00000041824 */
[C---:B------:R-:W-:Y:S01]  /*9870*/  HMMA.16816.F32.BF16 R40, R68.reuse, R78, R40 ;  /* 0x0000004e4428723c */ /* 0x040fe20000041828 */
[----:B------:R-:W3:Y:S07]  /*9880*/  LDSM.16.MT88.4 R76, [R191+0x2000] ;  /* 0x00200000bf4c783b */ /* 0x000eee0000004200 */
[C---:B-----5:R-:W-:Y:S04]  /*9890*/  HMMA.16816.F32.BF16 R44, R68.reuse, R80, R44 ;  /* 0x00000050442c723c */ /* 0x060fe8000004182c */
[----:B-1----:R-:W-:Y:S02]  /*98a0*/  FFMA.FTZ R2, R226, c[0x0][0x2d0], -R140 ;  /* 0x0000b400e2027a23 */ /* 0x002fe4000001088c */
[----:B----4-:R-:W-:Y:S02]  /*98b0*/  FADD.FTZ R0, R106, R0 ;  /* 0x000000006a007221 */ /* 0x010fe40000010000 */
[C---:B------:R-:W-:Y:S01]  /*98c0*/  HMMA.16816.F32.BF16 R48, R68.reuse, R82, R48 ;  /* 0x000000524430723c */ /* 0x040fe20000041830 */
[----:B------:R1:W-:Y:S01]  /*98d0*/  MUFU.EX2 R157, R2 ;  /* 0x00000002009d7308 */ /* 0x0003e20000000800 */
[----:B------:R-:W4:Y:S02]  /*98e0*/  LDSM.16.MT88.4 R80, [R193+0x2000] ;  /* 0x00200000c150783b */ /* 0x000f240000004200 */
[----:B------:R-:W-:Y:S04]  /*98f0*/  FADD.FTZ R0, R105, R0 ;  /* 0x0000000069007221 */ /* 0x000fe80000010000 */
[C---:B--2---:R-:W-:Y:S08]  /*9900*/  HMMA.16816.F32.BF16 R52, R68.reuse, R84, R52 ;  /* 0x000000544434723c */ /* 0x044ff00000041834 */
[C---:B------:R-:W-:Y:S01]  /*9910*/  HMMA.16816.F32.BF16 R56, R68.reuse, R86, R56 ;  /* 0x000000564438723c */ /* 0x040fe20000041838 */
[----:B------:R-:W-:Y:S07]  /*9920*/  LDSM.16.MT88.4 R84, [R194+0x2000] ;  /* 0x00200000c254783b */ /* 0x000fee0000004200 */
[C---:B------:R-:W-:Y:S04]  /*9930*/  HMMA.16816.F32.BF16 R60, R68.reuse, R72, R60 ;  /* 0x00000048443c723c */ /* 0x040fe8000004183c */
[----:B-1----:R-:W-:Y:S04]  /*9940*/  FFMA.FTZ R2, R227, c[0x0][0x2d0], -R140 ;  /* 0x0000b400e3027a23 */ /* 0x002fe8000001088c */
[----:B------:R-:W-:Y:S01]  /*9950*/  HMMA.16816.F32.BF16 R64, R68, R74, R64 ;  /* 0x0000004a4440723c */ /* 0x000fe20000041840 */
[----:B------:R1:W2:Y:S01]  /*9960*/  MUFU.EX2 R156, R2 ;  /* 0x00000002009c7308 */ /* 0x0002a20000000800 */
[----:B------:R-:W5:Y:S05]  /*9970*/  LDSM.16.MT88.4 R72, [R192+0x2000] ;  /* 0x00200000c048783b */ /* 0x000f6a0000004200 */
[----:B------:R-:W-:Y:S02]  /*9980*/  F2FP.BF16.PACK_AB R68, R107, R158 ;  /* 0x0000009e6b44723e */ /* 0x000fe400000010ff */
[----:B------:R-:W-:Y:S03]  /*9990*/  F2FP.BF16.PACK_AB R69, R105, R106 ;  /* 0x0000006a6945723e */ /* 0x000fe600000010ff */
[--C-:B-1----:R-:W-:Y:S01]  /*99a0*/  FFMA.FTZ R2, R235, c[0x0][0x2d0], -R141.reuse ;  /* 0x0000b400eb027a23 */ /* 0x102fe2000001088d */
[----:B--2---:R-:W-:Y:S03]  /*99b0*/  F2FP.BF16.PACK_AB R70, R156, R157 ;  /* 0x0000009d9c46723e */ /* 0x004fe600000010ff */
[----:B------:R1:W2:Y:S02]  /*99c0*/  MUFU.EX2 R104, R2 ;  /* 0x0000000200687308 */ /* 0x0002a40000000800 */
[--C-:B-1----:R-:W-:Y:S02]  /*99d0*/  FFMA.FTZ R2, R240, c[0x0][0x2d0], -R141.reuse ;  /* 0x0000b400f0027a23 */ /* 0x102fe4000001088d */
[----:B--2---:R-:W-:Y:S06]  /*99e0*/  FADD.FTZ R0, R104, R0 ;  /* 0x0000000068007221 */ /* 0x004fec0000010000 */
[----:B------:R1:W2:Y:S02]  /*99f0*/  MUFU.EX2 R155, R2 ;  /* 0x00000002009b7308 */ /* 0x0002a40000000800 */
[--C-:B-1----:R-:W-:Y:S01]  /*9a00*/  FFMA.FTZ R2, R239, c[0x0][0x2d0], -R140.reuse ;  /* 0x0000b400ef027a23 */ /* 0x102fe2000001088c */
[C---:B--2---:R-:W-:Y:S01]  /*9a10*/  F2FP.BF16.PACK_AB R71, R155.reuse, R104 ;  /* 0x000000689b47723e */ /* 0x044fe200000010ff */
[----:B------:R-:W-:Y:S06]  /*9a20*/  FFMA.FTZ R140, R228, c[0x0][0x2d0], -R140 ;  /* 0x0000b400e48c7a23 */ /* 0x000fec000001088c */
[----:B------:R1:W-:Y:S01]  /*9a30*/  MUFU.EX2 R154, R2 ;  /* 0x00000002009a7308 */ /* 0x0003e20000000800 */
[----:B------:R-:W-:Y:S01]  /*9a40*/  FADD.FTZ R0, R155, R0 ;  /* 0x000000009b007221 */ /* 0x000fe20000010000 */
[C---:B---3--:R-:W-:Y:S08]  /*9a50*/  HMMA.16816.F32.BF16 R4, R68.reuse, R76, R4 ;  /* 0x0000004c4404723c */ /* 0x048ff00000041804 */
[----:B------:R-:W-:Y:S01]  /*9a60*/  MUFU.EX2 R115, R140 ;  /* 0x0000008c00737308 */ /* 0x000fe20000000800 */
        /* <DEDUP_REMOVED lines=12> */
[----:B---3--:R-:W-:Y:S02]  /*9b30*/  FADD.FTZ R0, R149, R0 ;  /* 0x0000000095007221 */ /* 0x008fe40000010000 */
[C---:B------:R-:W-:Y:S01]  /*9b40*/  HMMA.16816.F32.BF16 R32, R68.reuse, R86, R32 ;  /* 0x000000564420723c */ /* 0x040fe20000041820 */
[----:B------:R1:W3:Y:S01]  /*9b50*/  MUFU.EX2 R150, R2 ;  /* 0x0000000200967308 */ /* 0x0002e20000000800 */
[----:B------:R-:W5:Y:S06]  /*9b60*/  LDSM.16.MT88.4 R84, [R194+0x5800] ;  /* 0x00580000c254783b */ /* 0x000f6c0000004200 */
[C---:B--2---:R-:W-:Y:S08]  /*9b70*/  HMMA.16816.F32.BF16 R36, R68.reuse, R76, R36 ;  /* 0x0000004c4424723c */ /* 0x044ff00000041824 */
[C---:B------:R-:W-:Y:S01]  /*9b80*/  HMMA.16816.F32.BF16 R40, R68.reuse, R78, R40 ;  /* 0x0000004e4428723c */ /* 0x040fe20000041828 */
[----:B------:R-:W2:Y:S07]  /*9b90*/  LDSM.16.MT88.4 R76, [R191+0x2800] ;  /* 0x00280000bf4c783b */ /* 0x000eae0000004200 */
[C---:B----4-:R-:W-:Y:S04]  /*9ba0*/  HMMA.16816.F32.BF16 R44, R68.reuse, R80, R44 ;  /* 0x00000050442c723c */ /* 0x050fe8000004182c */
[--C-:B-1----:R-:W-:Y:S02]  /*9bb0*/  FFMA.FTZ R2, R249, c[0x0][0x2d0], -R141.reuse ;  /* 0x0000b400f9027a23 */ /* 0x102fe4000001088d */
[----:B---3--:R-:W-:Y:S02]  /*9bc0*/  FADD.FTZ R0, R150, R0 ;  /* 0x0000000096007221 */ /* 0x008fe40000010000 */
        /* <DEDUP_REMOVED lines=9> */
[----:B------:R-:W-:Y:S01]  /*9c60*/  HMMA.16816.F32.BF16 R64, R68, R86, R64 ;  /* 0x000000564440723c */ /* 0x000fe20000041840 */
[----:B------:R-:W1:Y:S01]  /*9c70*/  MUFU.EX2 R147, R2 ;  /* 0x0000000200937308 */ /* 0x000e620000000800 */
[----:B------:R-:W3:Y:S05]  /*9c80*/  LDSM.16.MT88.4 R84, [R194+0x2800] ;  /* 0x00280000c254783b */ /* 0x000eea0000004200 */
[----:B------:R-:W-:Y:S02]  /*9c90*/  F2FP.BF16.PACK_AB R68, R153, R154 ;  /* 0x0000009a9944723e */ /* 0x000fe400000010ff */
[----:B------:R-:W-:Y:S03]  /*9ca0*/  F2FP.BF16.PACK_AB R69, R150, R149 ;  /* 0x000000959645723e */ /* 0x000fe600000010ff */
[----:B------:R-:W-:Y:S02]  /*9cb0*/  F2FP.BF16.PACK_AB R70, R151, R152 ;  /* 0x000000989746723e */ /* 0x000fe400000010ff */
[----:B-1----:R-:W-:Y:S01]  /*9cc0*/  F2FP.BF16.PACK_AB R71, R147, R148 ;  /* 0x000000949347723e */ /* 0x002fe200000010ff */
[--C-:B------:R-:W-:Y:S02]  /*9cd0*/  FFMA.FTZ R2, R142, c[0x0][0x2d0], -R141.reuse ;  /* 0x0000b4008e027a23 */ /* 0x100fe4000001088d */
[----:B------:R-:W1:Y:S01]  /*9ce0*/  MUFU.EX2 R142, R101 ;  /* 0x00000065008e7308 */ /* 0x000e620000000800 */
[----:B------:R-:W-:Y:S02]  /*9cf0*/  FFMA.FTZ R141, R113, c[0x0][0x2d0], -R141 ;  /* 0x0000b400718d7a23 */ /* 0x000fe4000001088d */
[----:B------:R-:W-:Y:S01]  /*9d00*/  FADD.FTZ R0, R147, R0 ;  /* 0x0000000093007221 */ /* 0x000fe20000010000 */
[C---:B--2---:R-:W-:Y:S06]  /*9d10*/  HMMA.16816.F32.BF16 R4, R68.reuse, R76, R4 ;  /* 0x0000004c4404723c */ /* 0x044fec0000041804 */
[----:B------:R-:W-:Y:S02]  /*9d20*/  MUFU.EX2 R113, R97 ;  /* 0x0000006100717308 */ /* 0x000fe40000000800 */
[C---:B------:R-:W-:Y:S01]  /*9d30*/  HMMA.16816.F32.BF16 R8, R68.reuse, R78, R8 ;  /* 0x0000004e4408723c */ /* 0x040fe20000041808 */
[----:B------:R-:W2:Y:S07]  /*9d40*/  LDSM.16.MT88.4 R76, [R192+0x6000] ;  /* 0x00600000c04c783b */ /* 0x000eae0000004200 */
[C---:B----4-:R-:W-:Y:S01]  /*9d50*/  HMMA.16816.F32.BF16 R12, R68.reuse, R80, R12 ;  /* 0x00000050440c723c */ /* 0x050fe2000004180c */
[----:B------:R4:W3:Y:S03]  /*9d60*/  MUFU.EX2 R144, R2 ;  /* 0x0000000200907308 */ /* 0x0008e60000000800 */
[----:B-1----:R-:W-:Y:S04]  /*9d70*/  F2FP.BF16.PACK_AB R138, R115, R142 ;  /* 0x0000008e738a723e */ /* 0x002fe800000010ff */
[C---:B------:R-:W-:Y:S01]  /*9d80*/  HMMA.16816.F32.BF16 R16, R68.reuse, R82, R16 ;  /* 0x000000524410723c */ /* 0x040fe20000041810 */
[----:B------:R-:W1:Y:S02]  /*9d90*/  LDSM.16.MT88.4 R80, [R194+0x6000] ;  /* 0x00600000c250783b */ /* 0x000e640000004200 */
[----:B------:R-:W2:Y:S05]  /*9da0*/  MUFU.EX2 R3, R141 ;  /* 0x0000008d00037308 */ /* 0x000eaa0000000800 */
[C---:B-----5:R-:W-:Y:S08]  /*9db0*/  HMMA.16816.F32.BF16 R20, R68.reuse, R72, R20 ;  /* 0x000000484414723c */ /* 0x060ff00000041814 */
[C---:B------:R-:W-:Y:S01]  /*9dc0*/  HMMA.16816.F32.BF16 R24, R68.reuse, R74, R24 ;  /* 0x0000004a4418723c */ /* 0x040fe20000041818 */
[----:B------:R-:W5:Y:S03]  /*9dd0*/  LDSM.16.MT88.4 R72, [R193+0x3000] ;  /* 0x00300000c148783b */ /* 0x000f660000004200 */
[----:B----4-:R-:W-:Y:S01]  /*9de0*/  FADD.FTZ R2, R103, R98 ;  /* 0x0000006267027221 */ /* 0x010fe20000010000 */
[----:B---3--:R-:W-:Y:S01]  /*9df0*/  F2FP.BF16.PACK_AB R137, R143, R144 ;  /* 0x000000908f89723e */ /* 0x008fe200000010ff */
[----:B------:R-:W-:Y:S02]  /*9e00*/  FADD.FTZ R0, R144, R0 ;  /* 0x0000000090007221 */ /* 0x000fe40000010000 */
[C---:B------:R-:W-:Y:S01]  /*9e10*/  HMMA.16816.F32.BF16 R28, R68.reuse, R84, R28 ;  /* 0x00000054441c723c */ /* 0x040fe2000004181c */
[----:B------:R-:W-:Y:S03]  /*9e20*/  LDSM.16.MT88.4 R96, [R191+0x6800] ;  /* 0x00680000bf60783b */ /* 0x000fe60000004200 */
[----:B------:R-:W-:Y:S01]  /*9e30*/  FADD.FTZ R2, R119, R2 ;  /* 0x0000000277027221 */ /* 0x000fe20000010000 */
[----:B--2---:R-:W-:Y:S01]  /*9e40*/  F2FP.BF16.PACK_AB R139, R3, R113 ;  /* 0x00000071038b723e */ /* 0x004fe200000010ff */
[----:B------:R-:W-:Y:S02]  /*9e50*/  FADD.FTZ R0, R143, R0 ;  /* 0x000000008f007221 */ /* 0x000fe40000010000 */
[C---:B------:R-:W-:Y:S01]  /*9e60*/  HMMA.16816.F32.BF16 R32, R68.reuse, R86, R32 ;  /* 0x000000564420723c */ /* 0x040fe20000041820 */
[----:B------:R-:W2:Y:S03]  /*9e70*/  LDSM.16.MT88.4 R84, [R192+0x3000] ;  /* 0x00300000c054783b */ /* 0x000ea60000004200 */
[----:B------:R-:W-:Y:S02]  /*9e80*/  FADD.FTZ R2, R117, R2 ;  /* 0x0000000275027221 */ /* 0x000fe40000010000 */
[----:B------:R-:W-:Y:S02]  /*9e90*/  FADD.FTZ R0, R113, R0 ;  /* 0x0000000071007221 */ /* 0x000fe40000010000 */
[C---:B------:R-:W-:Y:S01]  /*9ea0*/  HMMA.16816.F32.BF16 R36, R68.reuse, R88, R36 ;  /* 0x000000584424723c */ /* 0x040fe20000041824 */
[----:B------:R-:W-:Y:S03]  /*9eb0*/  LDSM.16.MT88.4 R100, [R193+0x6800] ;  /* 0x00680000c164783b */ /* 0x000fe60000004200 */
[----:B------:R-:W-:Y:S02]  /*9ec0*/  FADD.FTZ R3, R3, R0 ;  /* 0x0000000003037221 */ /* 0x000fe40000010000 */
[----:B------:R-:W-:Y:S02]  /*9ed0*/  FADD.FTZ R2, R163, R2 ;  /* 0x00000002a3027221 */ /* 0x000fe40000010000 */
[C---:B------:R-:W-:Y:S01]  /*9ee0*/  HMMA.16816.F32.BF16 R40, R68.reuse, R90, R40 ;  /* 0x0000005a4428723c */ /* 0x040fe20000041828 */
[----:B------:R-:W3:Y:S03]  /*9ef0*/  LDSM.16.MT88.4 R88, [R194+0x3000] ;  /* 0x00300000c258783b */ /* 0x000ee60000004200 */
[----:B------:R-:W-:Y:S02]  /*9f00*/  FADD.FTZ R2, R111, R2 ;  /* 0x000000026f027221 */ /* 0x000fe40000010000 */
[----:B------:R-:W-:Y:S02]  /*9f10*/  IMAD.MOV.U32 R113, RZ, RZ, R112 ;  /* 0x000000ffff717224 */ /* 0x000fe400078e0070 */
[C---:B------:R-:W-:Y:S01]  /*9f20*/  HMMA.16816.F32.BF16 R44, R68.reuse, R92, R44 ;  /* 0x0000005c442c723c */ /* 0x040fe2000004182c */
[----:B------:R-:W2:Y:S03]  /*9f30*/  LDSM.16.MT88.4 R108, [R192+0x6800] ;  /* 0x00680000c06c783b */ /* 0x000ea60000004200 */
        /* <DEDUP_REMOVED lines=10> */
[----:B------:R-:W-:Y:S04]  /*9fe0*/  FADD.FTZ R2, R233, R2 ;  /* 0x00000002e9027221 */ /* 0x000fe80000010000 */
[C---:B------:R-:W-:Y:S01]  /*9ff0*/  HMMA.16816.F32.BF16 R116, R136.reuse, R120, R4 ;  /* 0x000000788874723c */ /* 0x040fe20000041804 */
[----:B------:R-:W1:Y:S04]  /*a000*/  LDSM.16.MT88.4 R4, [R194+0x6800] ;  /* 0x00680000c204783b */ /* 0x000e680000004200 */
[----:B------:R-:W-:Y:S03]  /*a010*/  FADD.FTZ R2, R218, R2 ;  /* 0x00000002da027221 */ /* 0x000fe60000010000 */
[C---:B------:R-:W-:Y:S01]  /*a020*/  HMMA.16816.F32.BF16 R120, R136.reuse, R122, R8 ;  /* 0x0000007a8878723c */ /* 0x040fe20000041808 */
[----:B------:R-:W4:Y:S03]  /*a030*/  LDL R8, [R1+0x3c] ;  /* 0x00003c0001087983 */ /* 0x000f260000100800 */
[----:B------:R-:W-:Y:S01]  /*a040*/  FADD.FTZ R2, R127, R2 ;  /* 0x000000027f027221 */ /* 0x000fe20000010000 */
[----:B------:R3:W-:Y:S03]  /*a050*/  STL [R1+0x20], R3 ;  /* 0x0000200301007387 */ /* 0x0007e60000100800 */
[C---:B-----5:R-:W-:Y:S04]  /*a060*/  HMMA.16816.F32.BF16 R68, R136.reuse, R72, R12 ;  /* 0x000000488844723c */ /* 0x060fe8000004180c */
[----:B------:R-:W-:Y:S04]  /*a070*/  FADD.FTZ R2, R161, R2 ;  /* 0x00000002a1027221 */ /* 0x000fe80000010000 */
[C---:B------:R-:W-:Y:S04]  /*a080*/  HMMA.16816.F32.BF16 R72, R136.reuse, R74, R16 ;  /* 0x0000004a8848723c */ /* 0x040fe80000041810 */
[----:B------:R-:W-:Y:S04]  /*a090*/  FADD.FTZ R2, R160, R2 ;  /* 0x00000002a0027221 */ /* 0x000fe80000010000 */
[C---:B--2---:R-:W-:Y:S04]  /*a0a0*/  HMMA.16816.F32.BF16 R76, R136.reuse, R84, R20 ;  /* 0x00000054884c723c */ /* 0x044fe80000041814 */
[----:B------:R-:W-:Y:S02]  /*a0b0*/  FADD.FTZ R2, R158, R2 ;  /* 0x000000029e027221 */ /* 0x000fe40000010000 */
[----:B---3--:R-:W-:Y:S02]  /*a0c0*/  IMAD.MOV.U32 R3, RZ, RZ, R114 ;  /* 0x000000ffff037224 */ /* 0x008fe400078e0072 */
        /* <DEDUP_REMOVED lines=21> */
[----:B------:R-:W-:Y:S02]  /*a220*/  FADD.FTZ R0, R115, R2 ;  /* 0x0000000273007221 */ /* 0x000fe40000010000 */
[----:B------:R-:W-:Y:S03]  /*a230*/  IMAD.MOV.U32 R115, RZ, RZ, R112 ;  /* 0x000000ffff737224 */ /* 0x000fe600078e0070 */
[----:B------:R1:W-:Y:S01]  /*a240*/  STL [R1+0x24], R0 ;  /* 0x0000240001007387 */ /* 0x0003e20000100800 */
[----:B----4-:R-:W-:Y:S02]  /*a250*/  ISETP.GT.AND P0, PT, R214, R8, PT ;  /* 0x00000008d600720c */ /* 0x010fe40003f04270 */
[----:B------:R-:W-:Y:S11]  /*a260*/  IMAD.MOV.U32 R214, RZ, RZ, R217 ;  /* 0x000000ffffd67224 */ /* 0x000ff600078e00d9 */
[----:B-1----:R-:W-:-:S05]  /*a270*/  @P0 BRA `(.L_x_2360) ;  /* 0xffffc45000000947 */ /* 0x002fca000383ffff */
.L_x_2355:
[----:B-1----:R-:W2:Y:S02]  /*a280*/  LDL R0, [R1+0x28] ;  /* 0x0000280001007983 */ /* 0x002ea40000100800 */
[----:B--2---:R-:W-:-:S13]  /*a290*/  ISETP.GE.AND P0, PT, R217, R0, PT ;  /* 0x00000000d900720c */ /* 0x004fda0003f06270 */
[----:B------:R-:W-:Y:S05]  /*a2a0*/  @!P0 BRA `(.L_x_2361) ;  /* 0x0000327000008947 */ /* 0x000fea0003800000 */
.L_x_2364:
[----:B------:R-:W2:Y:S01]  /*a2b0*/  LDL.64 R218, [R1+0x8] ;  /* 0x0000080001da7983 */ /* 0x000ea20000100a00 */
[----:B------:R-:W-:Y:S04]  /*a2c0*/  DEPBAR.LE SB0, 0x0 ;  /* 0x000080000000791a */ /* 0x000fe80000000000 */
[----:B------:R-:W3:Y:S01]  /*a2d0*/  LDL.64 R214, [R1] ;  /* 0x0000000001d67983 */ /* 0x000ee20000100a00 */
[----:B------:R-:W-:Y:S01]  /*a2e0*/  WARPSYNC 0xffffffff ;  /* 0xffffffff00007948 */ /* 0x000fe20003800000 */
[----:B-1----:R-:W-:Y:S01]  /*a2f0*/  SHF.R.S32.HI R0, RZ, 0x1f, R217 ;  /* 0x0000001fff007819 */ /* 0x002fe200000114d9 */
[C---:B------:R-:W-:Y:S01]  /*a300*/  IMAD.WIDE.U32 R28, R217.reuse, c[0x0][0x208], RZ ;  /* 0x00008200d91c7a25 */ /* 0x040fe200078e00ff */
[----:B------:R-:W-:Y:S01]  /*a310*/  ULDC.64 UR4, c[0x0][0x208] ;  /* 0x0000820000047ab9 */ /* 0x000fe20000000a00 */
[----:B------:R-:W4:Y:S01]  /*a320*/  LDL.64 R44, [R1+0x30] ;  /* 0x00003000012c7983 */ /* 0x000f220000100a00 */
[----:B------:R-:W-:Y:S01]  /*a330*/  UMOV UR9, 0x5 ;  /* 0x0000000500097882 */ /* 0x000fe20000000000 */
[----:B------:R-:W-:Y:S01]  /*a340*/  IMAD R0, R0, c[0x0][0x208], RZ ;  /* 0x0000820000007a24 */ /* 0x000fe200078e02ff */
[----:B------:R-:W-:Y:S01]  /*a350*/  USHF.L.U32 UR8, UR4, 0x5, URZ ;  /* 0x0000000504087899 */ /* 0x000fe2000800063f */
[----:B------:R-:W-:Y:S01]  /*a360*/  BSSY B0, `(.L_x_2362) ;  /* 0x000011e000007945 */ /* 0x000fe20003800000 */
[----:B------:R-:W5:Y:S01]  /*a370*/  LDL R31, [R1+0x2c] ;  /* 0x00002c00011f7983 */ /* 0x000f620000100800 */
[----:B------:R-:W-:Y:S01]  /*a380*/  IMAD R0, R217, c[0x0][0x20c], R0 ;  /* 0x00008300d9007a24 */ /* 0x000fe200078e0200 */
[----:B------:R-:W-:Y:S02]  /*a390*/  USHF.L.U64.HI UR9, UR4, UR9, UR5 ;  /* 0x0000000904097299 */ /* 0x000fe40008010205 */
[----:B------:R-:W-:Y:S01]  /*a3a0*/  UIADD3 UR5, UP0, UR8, UR8, URZ ;  /* 0x0000000808057290 */ /* 0x000fe2000ff1e03f */
[----:B------:R-:W-:Y:S01]  /*a3b0*/  BAR.SYNC.DEFER_BLOCKING 0x0 ;  /* 0x0000000000007b1d */ /* 0x000fe20000010000 */
[----:B------:R-:W-:Y:S02]  /*a3c0*/  IMAD.IADD R0, R29, 0x1, R0 ;  /* 0x000000011d007824 */ /* 0x000fe400078e0200 */
[----:B------:R-:W-:Y:S01]  /*a3d0*/  IMAD.U32 R20, RZ, RZ, UR8 ;  /* 0x00000008ff147e24 */ /* 0x000fe2000f8e00ff */
[----:B------:R-:W-:Y:S01]  /*a3e0*/  UIADD3.X UR4, UR9, UR9, URZ, UP0, !UPT ;  /* 0x0000000909047290 */ /* 0x000fe200087fe43f */
[----:B------:R-:W-:Y:S02]  /*a3f0*/  IMAD R47, R0, 0x70, RZ ;  /* 0x00000070002f7824 */ /* 0x000fe400078e02ff */
[----:B------:R-:W-:Y:S04]  /*a400*/  IMAD.U32 R21, RZ, RZ, UR9 ;  /* 0x00000009ff157e24 */ /* 0x000fe8000f8e00ff */
[----:B------:R-:W-:Y:S01]  /*a410*/  IMAD.WIDE.U32 R20, R28, 0x70, R20 ;  /* 0x000000701c147825 */ /* 0x000fe200078e0014 */
[----:B------:R-:W1:Y:S05]  /*a420*/  LDSM.16.M88.4 R8, [R188] ;  /* 0x00000000bc08783b */ /* 0x000e6a0000000200 */
[----:B------:R-:W1:Y:S05]  /*a430*/  LDSM.16.M88.4 R16, [R188+0x800] ;  /* 0x00080000bc10783b */ /* 0x000e6a0000000200 */
[----:B------:R-:W2:Y:S05]  /*a440*/  LDSM.16.M88.4 R24, [R188+0x1000] ;  /* 0x00100000bc18783b */ /* 0x000eaa0000000200 */
[----:B------:R-:W5:Y:S05]  /*a450*/  LDL R112, [R1+0x28] ;  /* 0x0000280001707983 */ /* 0x000f6a0000100800 */
[----:B------:R-:W2:Y:S05]  /*a460*/  LDSM.16.M88.4 R32, [R188+0x1800] ;  /* 0x00180000bc20783b */ /* 0x000eaa0000000200 */
[----:B------:R-:W2:Y:S05]  /*a470*/  LDSM.16.M88.4 R40, [R188+0x2000] ;  /* 0x00200000bc28783b */ /* 0x000eaa0000000200 */
[----:B------:R-:W2:Y:S05]  /*a480*/  LDSM.16.M88.4 R48, [R188+0x2800] ;  /* 0x00280000bc30783b */ /* 0x000eaa0000000200 */
[----:B------:R-:W2:Y:S01]  /*a490*/  LDSM.16.M88.4 R56, [R188+0x3000] ;  /* 0x00300000bc38783b */ /* 0x000ea20000000200 */
[C---:B-1----:R-:W-:Y:S04]  /*a4a0*/  HMMA.16816.F32.BF16 R4, R128.reuse, R8, RZ ;  /* 0x000000088004723c */ /* 0x042fe800000418ff */
[----:B------:R-:W1:Y:S05]  /*a4b0*/  LDSM.16.M88.4 R136, [R195] ;  /* 0x00000000c388783b */ /* 0x000e6a0000000200 */
[----:B------:R-:W1:Y:S01]  /*a4c0*/  LDSM.16.M88.4 R140, [R204] ;  /* 0x00000000cc8c783b */ /* 0x000e620000000200 */
[C---:B------:R-:W-:Y:S04]  /*a4d0*/  HMMA.16816.F32.BF16 R8, R128.reuse, R10, RZ ;  /* 0x0000000a8008723c */ /* 0x040fe800000418ff */
[----:B------:R-:W1:Y:S04]  /*a4e0*/  LDSM.16.M88.4 R144, [R205] ;  /* 0x00000000cd90783b */ /* 0x000e680000000200 */
[C---:B------:R-:W-:Y:S01]  /*a4f0*/  HMMA.16816.F32.BF16 R12, R128.reuse, R16, RZ ;  /* 0x00000010800c723c */ /* 0x040fe200000418ff */
[----:B------:R-:W1:Y:S05]  /*a500*/  LDSM.16.M88.4 R148, [R206] ;  /* 0x00000000ce94783b */ /* 0x000e6a0000000200 */
[----:B------:R-:W1:Y:S02]  /*a510*/  LDSM.16.M88.4 R152, [R207] ;  /* 0x00000000cf98783b */ /* 0x000e640000000200 */
[C---:B------:R-:W-:Y:S03]  /*a520*/  HMMA.16816.F32.BF16 R16, R128.reuse, R18, RZ ;  /* 0x000000128010723c */ /* 0x040fe600000418ff */
[----:B------:R-:W1:Y:S05]  /*a530*/  LDSM.16.M88.4 R156, [R208] ;  /* 0x00000000d09c783b */ /* 0x000e6a0000000200 */
[----:B------:R-:W1:Y:S05]  /*a540*/  LDSM.16.M88.4 R160, [R209] ;  /* 0x00000000d1a0783b */ /* 0x000e6a0000000200 */
[----:B------:R-:W1:Y:S02]  /*a550*/  S2R R30, SR_TID.X ;  /* 0x00000000001e7919 */ /* 0x000e640000002100 */
[----:B-1----:R-:W-:Y:S01]  /*a560*/  ISETP.GT.AND P4, PT, R30, 0x7f, PT ;  /* 0x0000007f1e00780c */ /* 0x002fe20003f84270 */
[----:B--2---:R-:W-:Y:S01]  /*a570*/  IMAD.MOV.U32 R2, RZ, RZ, R218 ;  /* 0x000000ffff027224 */ /* 0x004fe200078e00da */
[----:B------:R-:W-:Y:S01]  /*a580*/  IADD3 R38, P1, R218, R20, RZ ;  /* 0x00000014da267210 */ /* 0x000fe20007f3e0ff */
[----:B---3--:R-:W-:Y:S04]  /*a590*/  IMAD.MOV.U32 R3, RZ, RZ, R215 ;  /* 0x000000ffff037224 */ /* 0x008fe800078e00d7 */
[----:B------:R-:W-:Y:S01]  /*a5a0*/  IMAD.WIDE.U32 R2, R28, 0x70, R2 ;  /* 0x000000701c027825 */ /* 0x000fe200078e0002 */
[----:B----4-:R-:W-:Y:S03]  /*a5b0*/  ISETP.GE.AND P5, PT, R44, c[0x0][0x1d4], PT ;  /* 0x000075002c007a0c */ /* 0x010fe60003fa6270 */
[----:B------:R-:W-:Y:S01]  /*a5c0*/  IMAD.IADD R0, R3, 0x1, R47 ;  /* 0x0000000103007824 */ /* 0x000fe200078e022f */
[C---:B------:R-:W-:Y:S01]  /*a5d0*/  LEA R36, P0, R2.reuse, c[0x0][0x1f8], 0x1 ;  /* 0x00007e0002247a11 */ /* 0x040fe200078008ff */
[----:B------:R-:W-:Y:S01]  /*a5e0*/  IMAD.U32 R3, RZ, RZ, UR4 ;  /* 0x00000004ff037e24 */ /* 0x000fe2000f8e00ff */
[----:B-----5:R-:W-:Y:S02]  /*a5f0*/  ISETP.GE.AND P6, PT, R31, c[0x0][0x1d4], PT ;  /* 0x000075001f007a0c */ /* 0x020fe40003fc6270 */
[----:B------:R-:W-:Y:S01]  /*a600*/  LEA.HI.X R37, R2, c[0x0][0x1fc], R0, 0x1, P0 ;  /* 0x00007f0002257a11 */ /* 0x000fe200000f0c00 */
[----:B------:R-:W-:Y:S01]  /*a610*/  IMAD.IADD R0, R47, 0x1, R21 ;  /* 0x000000012f007824 */ /* 0x000fe200078e0215 */
[----:B------:R-:W-:Y:S01]  /*a620*/  IADD3 R39, P0, R20, UR8, RZ ;  /* 0x0000000814277c10 */ /* 0x000fe2000ff1e0ff */
[----:B------:R-:W-:Y:S01]  /*a630*/  IMAD.U32 R2, RZ, RZ, UR5 ;  /* 0x00000005ff027e24 */ /* 0x000fe2000f8e00ff */
[C---:B------:R-:W-:Y:S01]  /*a640*/  HMMA.16816.F32.BF16 R20, R128.reuse, R24, RZ ;  /* 0x000000188014723c */ /* 0x040fe200000418ff */
[----:B------:R-:W-:Y:S01]  /*a650*/  @!PT LDS RZ, [RZ] ;  /* 0x00000000fffff984 */ /* 0x000fe20000000800 */
[----:B------:R-:W-:Y:S01]  /*a660*/  @!PT LDS RZ, [RZ] ;  /* 0x00000000fffff984 */ /* 0x000fe20000000800 */
[----:B------:R-:W-:Y:S01]  /*a670*/  @!PT LDS RZ, [RZ] ;  /* 0x00000000fffff984 */ /* 0x000fe20000000800 */
[----:B------:R1:W-:Y:S01]  /*a680*/  LDGSTS.E.BYPASS.LTC128B.128 [R216+0x100], [R36.64], !P5 ;  /* 0x0010000024d87fae */ /* 0x0003e2000e901d46 */
[----:B------:R-:W-:Y:S01]  /*a690*/  IADD3.X R44, R0, UR9, RZ, P0, !PT ;  /* 0x00000009002c7c10 */ /* 0x000fe200087fe4ff */
[----:B------:R-:W-:Y:S04]  /*a6a0*/  IMAD.WIDE.U32 R52, R28, 0x70, R2 ;  /* 0x000000701c347825 */ /* 0x000fe800078e0002 */
[----:B------:R1:W-:Y:S01]  /*a6b0*/  LDGSTS.E.BYPASS.LTC128B.128 [R216+0x3900], [R36.64+0x80], !P6 ;  /* 0x0390008024d87fae */ /* 0x0003e2000f101d46 */
[C---:B------:R-:W-:Y:S01]  /*a6c0*/  HMMA.16816.F32.BF16 R24, R128.reuse, R26, RZ ;  /* 0x0000001a8018723c */ /* 0x040fe200000418ff */
[----:B------:R-:W-:Y:S03]  /*a6d0*/  IMAD.X R3, R0, 0x1, R215, P1 ;  /* 0x0000000100037824 */ /* 0x000fe600008e06d7 */
[C---:B------:R-:W-:Y:S02]  /*a6e0*/  LEA R2, P1, R38.reuse, c[0x0][0x1f8], 0x1 ;  /* 0x00007e0026027a11 */ /* 0x040fe400078208ff */
[----:B------:R-:W-:Y:S02]  /*a6f0*/  IADD3 R0, P0, R39, R218, RZ ;  /* 0x000000da27007210 */ /* 0x000fe40007f1e0ff */
[C---:B------:R-:W-:Y:S01]  /*a700*/  HMMA.16816.F32.BF16 R28, R128.reuse, R32, RZ ;  /* 0x00000020801c723c */ /* 0x040fe200000418ff */
[----:B------:R-:W-:Y:S03]  /*a710*/  LEA.HI.X R3, R38, c[0x0][0x1fc], R3, 0x1, P1 ;  /* 0x00007f0026037a11 */ /* 0x000fe600008f0c03 */
[----:B------:R-:W-:Y:S02]  /*a720*/  LEA R54, P2, R0, c[0x0][0x1f8], 0x1 ;  /* 0x00007e0000367a11 */ /* 0x000fe400078408ff */
[----:B------:R2:W-:Y:S01]  /*a730*/  LDGSTS.E.BYPASS.LTC128B.128 [R216+0x1100], [R2.64], !P5 ;  /* 0x0110000002d87fae */ /* 0x0005e2000e901d46 */
[----:B------:R-:W-:Y:S01]  /*a740*/  IADD3 R45, P3, R218, R52, RZ ;  /* 0x00000034da2d7210 */ /* 0x000fe20007f7e0ff */
[C---:B------:R-:W-:Y:S03]  /*a750*/  HMMA.16816.F32.BF16 R32, R128.reuse, R34, RZ ;  /* 0x000000228020723c */ /* 0x040fe600000418ff */
[----:B------:R2:W-:Y:S01]  /*a760*/  LDGSTS.E.BYPASS.LTC128B.128 [R216+0x4900], [R2.64+0x80], !P6 ;  /* 0x0490008002d87fae */ /* 0x0005e2000f101d46 */
[----:B------:R-:W-:Y:S01]  /*a770*/  IADD3.X R47, R215, R47, R53, P3, !PT ;  /* 0x0000002fd72f7210 */ /* 0x000fe20001ffe435 */
[----:B-1----:R-:W-:Y:S01]  /*a780*/  IMAD.X R36, R44, 0x1, R215, P0 ;  /* 0x000000012c247824 */ /* 0x002fe200000e06d7 */
[----:B------:R-:W-:Y:S02]  /*a790*/  @!P4 IADD3 R46, P1, P0, R218, UR8, R39 ;  /* 0x00000008da2ecc10 */ /* 0x000fe4000f83e027 */
[----:B------:R-:W-:Y:S01]  /*a7a0*/  ISETP.GT.AND P3, PT, R217, R112, PT ;  /* 0x00000070d900720c */ /* 0x000fe20003f64270 */
[----:B------:R-:W-:Y:S03]  /*a7b0*/  IMAD.MOV.U32 R112, RZ, RZ, R114 ;  /* 0x000000ffff707224 */ /* 0x000fe600078e0072 */
        /* <DEDUP_REMOVED lines=8> */
[----:B------:R-:W-:Y:S03]  /*a840*/  @!P4 LEA.HI.X R215, R46, c[0x0][0x1fc], R0, 0x1, P0 ;  /* 0x00007f002ed7ca11 */ /* 0x000fe600000f0c00 */
[----:B------:R1:W-:Y:S04]  /*a850*/  LDGSTS.E.BYPASS.LTC128B.128 [R216+0x5900], [R52.64+0x80], !P6 ;  /* 0x0590008034d87fae */ /* 0x0003e8000f101d46 */
[C---:B------:R-:W-:Y:S01]  /*a860*/  HMMA.16816.F32.BF16 R44, R128.reuse, R48, RZ ;  /* 0x00000030802c723c */ /* 0x040fe200000418ff */
[----:B------:R2:W-:Y:S05]  /*a870*/  @!P4 LDGSTS.E.BYPASS.LTC128B.128 [R216+0x3100], [R214.64], !P5 ;  /* 0x03100000d6d8cfae */ /* 0x0005ea000e901d46 */
[----:B------:R2:W-:Y:S02]  /*a880*/  @!P4 LDGSTS.E.BYPASS.LTC128B.128 [R216+0x6900], [R214.64+0x80], !P6 ;  /* 0x06900080d6d8cfae */ /* 0x0005e4000f101d46 */
[C---:B------:R-:W-:Y:S03]  /*a890*/  HMMA.16816.F32.BF16 R48, R128.reuse, R50, RZ ;  /* 0x000000328030723c */ /* 0x040fe600000418ff */
[----:B------:R-:W0:Y:S05]  /*a8a0*/  LDGDEPBAR ;  /* 0x00000000000079af */ /* 0x000e2a0000000000 */
[C---:B-1----:R-:W-:Y:S08]  /*a8b0*/  HMMA.16816.F32.BF16 R52, R128.reuse, R56, RZ ;  /* 0x000000388034723c */ /* 0x042ff000000418ff */
[----:B------:R-:W-:Y:S08]  /*a8c0*/  HMMA.16816.F32.BF16 R56, R128, R58, RZ ;  /* 0x0000003a8038723c */ /* 0x000ff000000418ff */
[C---:B------:R-:W-:Y:S08]  /*a8d0*/  HMMA.16816.F32.BF16 R4, R132.reuse, R136, R4 ;  /* 0x000000888404723c */ /* 0x040ff00000041804 */
[C---:B------:R-:W-:Y:S01]  /*a8e0*/  HMMA.16816.F32.BF16 R8, R132.reuse, R138, R8 ;  /* 0x0000008a8408723c */ /* 0x040fe20000041808 */
[----:B------:R-:W1:Y:S07]  /*a8f0*/  LDSM.16.M88.4 R136, [R190] ;  /* 0x00000000be88783b */ /* 0x000e6e0000000200 */
        /* <DEDUP_REMOVED lines=122> */
[----:B------:R-:W2:Y:S01]  /*b0a0*/  LDSM.16.M88.4 R160, [R189+0x6800] ;  /* 0x00680000bda0783b */ /* 0x000ea20000000200 */
[----:B------:R-:W-:Y:S04]  /*b0b0*/  DEPBAR.LE SB0, 0x0 ;  /* 0x000080000000791a */ /* 0x000fe80000000000 */
[----:B------:R-:W-:Y:S02]  /*b0c0*/  BAR.SYNC.DEFER_BLOCKING 0x0 ;  /* 0x0000000000007b1d */ /* 0x000fe40000010000 */
[C---:B-1----:R-:W-:Y:S08]  /*b0d0*/  HMMA.16816.F32.BF16 R4, R184.reuse, R136, R4 ;  /* 0x00000088b804723c */ /* 0x042ff00000041804 */
[C---:B------:R-:W-:Y:S08]  /*b0e0*/  HMMA.16816.F32.BF16 R8, R184.reuse, R138, R8 ;  /* 0x0000008ab808723c */ /* 0x040ff00000041808 */
[C---:B---3--:R-:W-:Y:S08]  /*b0f0*/  HMMA.16816.F32.BF16 R12, R184.reuse, R140, R12 ;  /* 0x0000008cb80c723c */ /* 0x048ff0000004180c */
[C---:B------:R-:W-:Y:S07]  /*b100*/  HMMA.16816.F32.BF16 R16, R184.reuse, R142, R16 ;  /* 0x0000008eb810723c */ /* 0x040fee0000041810 */
[----:B------:R-:W-:Y:S01]  /*b110*/  P2R R142, PR, RZ, 0x8 ;  /* 0x00000008ff8e7803 */ /* 0x000fe20000000000 */
[C---:B----4-:R-:W-:Y:S08]  /*b120*/  HMMA.16816.F32.BF16 R20, R184.reuse, R144, R20 ;  /* 0x00000090b814723c */ /* 0x050ff00000041814 */
[C---:B------:R-:W-:Y:S08]  /*b130*/  HMMA.16816.F32.BF16 R24, R184.reuse, R146, R24 ;  /* 0x00000092b818723c */ /* 0x040ff00000041818 */
[C---:B-----5:R-:W-:Y:S08]  /*b140*/  HMMA.16816.F32.BF16 R28, R184.reuse, R148, R28 ;  /* 0x00000094b81c723c */ /* 0x060ff0000004181c */
[C---:B------:R-:W-:Y:S08]  /*b150*/  HMMA.16816.F32.BF16 R32, R184.reuse, R150, R32 ;  /* 0x00000096b820723c */ /* 0x040ff00000041820 */
[C---:B--2---:R-:W-:Y:S08]  /*b160*/  HMMA.16816.F32.BF16 R36, R184.reuse, R152, R36 ;  /* 0x00000098b824723c */ /* 0x044ff00000041824 */
[C---:B------:R-:W-:Y:S08]  /*b170*/  HMMA.16816.F32.BF16 R40, R184.reuse, R154, R40 ;  /* 0x0000009ab828723c */ /* 0x040ff00000041828 */
[C---:B------:R-:W-:Y:S08]  /*b180*/  HMMA.16816.F32.BF16 R44, R184.reuse, R156, R44 ;  /* 0x0000009cb82c723c */ /* 0x040ff0000004182c */
[C---:B------:R-:W-:Y:S08]  /*b190*/  HMMA.16816.F32.BF16 R48, R184.reuse, R158, R48 ;  /* 0x0000009eb830723c */ /* 0x040ff00000041830 */
[C---:B------:R-:W-:Y:S08]  /*b1a0*/  HMMA.16816.F32.BF16 R52, R184.reuse, R160, R52 ;  /* 0x000000a0b834723c */ /* 0x040ff00000041834 */
[----:B------:R-:W-:Y:S01]  /*b1b0*/  HMMA.16816.F32.BF16 R56, R184, R162, R56 ;  /* 0x000000a2b838723c */ /* 0x000fe20000041838 */
[----:B------:R-:W-:Y:S07]  /*b1c0*/  @!UPT UIADD3 URZ, URZ, URZ, URZ ;  /* 0x0000003f3f3ff290 */ /* 0x000fee000fffe03f */
[----:B------:R-:W-:-:S11]  /*b1d0*/  @!P3 BRA `(.L_x_2363) ;  /* 0x000003600000b947 */ /* 0x000fd60003800000 */
[----:B------:R-:W-:Y:S01]  /*b1e0*/  IADD3 R0, R217, -0x1, RZ ;  /* 0xffffffffd9007810 */ /* 0x000fe20007ffe0ff */
        /* <DEDUP_REMOVED lines=53> */
.L_x_2363:
[----:B------:R-:W-:Y:S05]  /*b540*/  BSYNC B0 ;  /* 0x0000000000007941 */ /* 0x000fea0003800000 */
.L_x_2362:
        /* <DEDUP_REMOVED lines=11> */
[----:B------:R-:W2:Y:S01]  /*b600*/  LDL.LU R229, [R1+0x24] ;  /* 0x0000240001e57983 */ /* 0x000ea20000300800 */
[----:B------:R-:W-:Y:S02]  /*b610*/  FMNMX.FTZ R2, R14, R2, !PT ;  /* 0x000000020e027209 */ /* 0x000fe40007810000 */
[----:B------:R-:W-:Y:S01]  /*b620*/  FMNMX.FTZ R0, R13, R0, !PT ;  /* 0x000000000d007209 */ /* 0x000fe20007810000 */
[----:B------:R-:W3:Y:S01]  /*b630*/  LDL.LU R228, [R1+0x20] ;  /* 0x0000200001e47983 */ /* 0x000ee20000300800 */
        /* <DEDUP_REMOVED lines=48> */
[----:B------:R-:W1:Y:S01]  /*b940*/  SHFL.BFLY PT, R114, R3, 0x2, 0x1f ;  /* 0x0c401f0003727f89 */ /* 0x000e6200000e0000 */
[----:B------:R-:W-:Y:S07]  /*b950*/  FMNMX.FTZ R0, R59, R0, !PT ;  /* 0x000000003b007209 */ /* 0x000fee0007810000 */
[----:B------:R-:W4:Y:S01]  /*b960*/  SHFL.BFLY PT, R2, R0, 0x2, 0x1f ;  /* 0x0c401f0000027f89 */ /* 0x000f2200000e0000 */
[----:B-1----:R-:W-:Y:S07]  /*b970*/  FMNMX.FTZ R114, R3, R114, !PT ;  /* 0x0000007203727209 */ /* 0x002fee0007810000 */
[----:B------:R-:W1:Y:S01]  /*b980*/  SHFL.BFLY PT, R115, R114, 0x1, 0x1f ;  /* 0x0c201f0072737f89 */ /* 0x000e6200000e0000 */
[----:B----4-:R-:W-:Y:S07]  /*b990*/  FMNMX.FTZ R0, R0, R2, !PT ;  /* 0x0000000200007209 */ /* 0x010fee0007810000 */
[----:B------:R-:W4:Y:S01]  /*b9a0*/  SHFL.BFLY PT, R3, R0, 0x1, 0x1f ;  /* 0x0c201f0000037f89 */ /* 0x000f2200000e0000 */
[----:B-1----:R-:W-:Y:S05]  /*b9b0*/  FMNMX.FTZ R114, R114, R115, !PT ;  /* 0x0000007372727209 */ /* 0x002fea0007810000 */
[----:B------:R-:W-:Y:S01]  /*b9c0*/  FADD.FTZ R2, -R114, R112 ;  /* 0x0000007072027221 */ /* 0x000fe20000010100 */
[----:B----4-:R-:W-:Y:S03]  /*b9d0*/  FMNMX.FTZ R3, R0, R3, !PT ;  /* 0x0000000300037209 */ /* 0x010fe60007810000 */
[----:B------:R-:W-:Y:S04]  /*b9e0*/  FMUL.FTZ R0, R2, c[0x0][0x2d0] ;  /* 0x0000b40002007a20 */ /* 0x000fe80000410000 */
[----:B------:R1:W4:Y:S01]  /*b9f0*/  MUFU.EX2 R2, R0 ;  /* 0x0000000000027308 */ /* 0x0003220000000800 */
[----:B------:R-:W-:Y:S04]  /*ba00*/  FMUL.FTZ R112, R3, c[0x0][0x2d0] ;  /* 0x0000b40003707a20 */ /* 0x000fe80000410000 */
        /* <DEDUP_REMOVED lines=12> */
[----:B-1----:R-:W-:Y:S02]  /*bad0*/  FADD.FTZ R0, -R3, R113 ;  /* 0x0000007103007221 */ /* 0x002fe40000010100 */
[----:B------:R-:W-:Y:S02]  /*bae0*/  FMUL.FTZ R113, R114, c[0x0][0x2d0] ;  /* 0x0000b40072717a20 */ /* 0x000fe40000410000 */
[----:B------:R-:W-:Y:S01]  /*baf0*/  FMUL.FTZ R0, R0, c[0x0][0x2d0] ;  /* 0x0000b40000007a20 */ /* 0x000fe20000410000 */
[----:B------:R-:W-:Y:S01]  /*bb00*/  MUFU.EX2 R214, R14 ;  /* 0x0000000e00d67308 */ /* 0x000fe20000000800 */
[--C-:B------:R-:W-:Y:S02]  /*bb10*/  FFMA.FTZ R4, R4, c[0x0][0x2d0], -R113.reuse ;  /* 0x0000b40004047a23 */ /* 0x100fe40000010871 */
[--C-:B------:R-:W-:Y:S02]  /*bb20*/  FFMA.FTZ R5, R5, c[0x0][0x2d0], -R113.reuse ;  /* 0x0000b40005057a23 */ /* 0x100fe40000010871 */
[C---:B----4-:R-:W-:Y:S02]  /*bb30*/  FMUL.FTZ R68, R2.reuse, R68 ;  /* 0x0000004402447220 */ /* 0x050fe40000410000 */
        /* <DEDUP_REMOVED lines=17> */
[--C-:B-1----:R-:W-:Y:S02]  /*bc50*/  FFMA.FTZ R4, R8, c[0x0][0x2d0], -R113.reuse ;  /* 0x0000b40008047a23 */ /* 0x102fe40000010871 */
[C---:B------:R-:W-:Y:S02]  /*bc60*/  FMUL.FTZ R8, R2.reuse, R120 ;  /* 0x0000007802087220 */ /* 0x040fe40000410000 */
[C---:B------:R-:W-:Y:S01]  /*bc70*/  FMUL.FTZ R93, R2.reuse, R93 ;  /* 0x0000005d025d7220 */ /* 0x040fe20000410000 */
[----:B------:R1:W-:Y:S01]  /*bc80*/  MUFU.EX2 R227, R4 ;  /* 0x0000000400e37308 */ /* 0x0003e20000000800 */
[C---:B------:R-:W-:Y:S02]  /*bc90*/  FMUL.FTZ R96, R2.reuse, R96 ;  /* 0x0000006002607220 */ /* 0x040fe40000410000 */
[----:B------:R-:W-:Y:S02]  /*bca0*/  FMUL.FTZ R97, R2, R97 ;  /* 0x0000006102617220 */ /* 0x000fe40000410000 */
[C---:B----4-:R-:W-:Y:S02]  /*bcb0*/  FMUL.FTZ R6, R0.reuse, R118 ;  /* 0x0000007600067220 */ /* 0x050fe40000410000 */
[C---:B------:R-:W-:Y:S02]  /*bcc0*/  FMUL.FTZ R7, R0.reuse, R119 ;  /* 0x0000007700077220 */ /* 0x040fe40000410000 */
[C---:B------:R-:W-:Y:S01]  /*bcd0*/  FMUL.FTZ R70, R0.reuse, R70 ;  /* 0x0000004600467220 */ /* 0x040fe20000410000 */
[----:B------:R4:W-:Y:S01]  /*bce0*/  MUFU.EX2 R218, R12 ;  /* 0x0000000c00da7308 */ /* 0x0009e20000000800 */
[C---:B------:R-:W-:Y:S02]  /*bcf0*/  FMUL.FTZ R71, R0.reuse, R71 ;  /* 0x0000004700477220 */ /* 0x040fe40000410000 */
[----:B------:R-:W-:Y:S02]  /*bd00*/  FMUL.FTZ R74, R0, R74 ;  /* 0x0000004a004a7220 */ /* 0x000fe40000410000 */
[----:B-----5:R-:W-:Y:S01]  /*bd10*/  FMUL.FTZ R5, R2, R117 ;  /* 0x0000007502057220 */ /* 0x020fe20000410000 */
[----:B------:R-:W-:Y:S01]  /*bd20*/  F2FP.BF16.PACK_AB R117, R219, R221 ;  /* 0x000000dddb75723e */ /* 0x000fe200000010ff */
        /* <DEDUP_REMOVED lines=8> */
[----:B------:R-:W1:Y:S01]  /*bdb0*/  MUFU.EX2 R226, R4 ;  /* 0x0000000400e27308 */ /* 0x000e620000000800 */
        /* <DEDUP_REMOVED lines=9> */
[C---:B----4-:R-:W-:Y:S02]  /*be50*/  FMUL.FTZ R12, R2.reuse, R124 ;  /* 0x0000007c020c7220 */ /* 0x050fe40000410000 */
[----:B-----5:R-:W-:Y:S01]  /*be60*/  FMUL.FTZ R13, R2, R125 ;  /* 0x0000007d020d7220 */ /* 0x020fe20000410000 */
[----:B------:R-:W-:Y:S01]  /*be70*/  MUFU.EX2 R160, R18 ;  /* 0x0000001200a07308 */ /* 0x000fe20000000800 */
[----:B------:R-:W-:Y:S02]  /*be80*/  FMUL.FTZ R14, R0, R126 ;  /* 0x0000007e000e7220 */ /* 0x000fe40000410000 */
[----:B------:R-:W-:Y:S01]  /*be90*/  FMUL.FTZ R100, R2, R100 ;  /* 0x0000006402647220 */ /* 0x000fe20000410000 */
[----:B-1----:R-:W-:Y:S01]  /*bea0*/  F2FP.BF16.PACK_AB R118, R226, R227 ;  /* 0x000000e3e276723e */ /* 0x002fe200000010ff */
[--C-:B------:R-:W-:Y:S02]  /*beb0*/  FFMA.FTZ R4, R10, c[0x0][0x2d0], -R112.reuse ;  /* 0x0000b4000a047a23 */ /* 0x100fe40000010870 */
[----:B------:R-:W-:Y:S02]  /*bec0*/  FMUL.FTZ R10, R0, R122 ;  /* 0x0000007a000a7220 */ /* 0x000fe40000410000 */
[----:B------:R-:W-:Y:S01]  /*bed0*/  FMUL.FTZ R101, R2, R101 ;  /* 0x0000006502657220 */ /* 0x000fe20000410000 */
[----:B------:R1:W-:Y:S01]  /*bee0*/  MUFU.EX2 R225, R4 ;  /* 0x0000000400e17308 */ /* 0x0003e20000000800 */
[C---:B------:R-:W-:Y:S02]  /*bef0*/  FMUL.FTZ R102, R0.reuse, R102 ;  /* 0x0000006600667220 */ /* 0x040fe40000410000 */
[C---:B------:R-:W-:Y:S02]  /*bf00*/  FMUL.FTZ R103, R0.reuse, R103 ;  /* 0x0000006700677220 */ /* 0x040fe40000410000 */
[----:B--2---:R-:W-:Y:S02]  /*bf10*/  FMUL.FTZ R15, R0, R127 ;  /* 0x0000007f000f7220 */ /* 0x004fe40000410000 */
[----:B------:R-:W-:Y:S01]  /*bf20*/  LDSM.16.MT88.4 R124, [R194+0x3800] ;  /* 0x00380000c27c783b */ /* 0x000fe20000004200 */
[C---:B------:R-:W-:Y:S02]  /*bf30*/  FMUL.FTZ R104, R2.reuse, R104 ;  /* 0x0000006802687220 */ /* 0x040fe40000410000 */
[----:B------:R-:W-:Y:S01]  /*bf40*/  FMUL.FTZ R105, R2, R105 ;  /* 0x0000006902697220 */ /* 0x000fe20000410000 */
[----:B------:R-:W2:Y:S01]  /*bf50*/  MUFU.EX2 R159, R19 ;  /* 0x00000013009f7308 */ /* 0x000ea20000000800 */
[C---:B------:R-:W-:Y:S02]  /*bf60*/  FMUL.FTZ R106, R0.reuse, R106 ;  /* 0x0000006a006a7220 */ /* 0x040fe40000410000 */
[----:B------:R-:W-:Y:S02]  /*bf70*/  FMUL.FTZ R107, R0, R107 ;  /* 0x0000006b006b7220 */ /* 0x000fe40000410000 */
[--C-:B------:R-:W-:Y:S02]  /*bf80*/  FFMA.FTZ R16, R16, c[0x0][0x2d0], -R113.reuse ;  /* 0x0000b40010107a23 */ /* 0x100fe40000010871 */
[--C-:B------:R-:W-:Y:S02]  /*bf90*/  FFMA.FTZ R17, R17, c[0x0][0x2d0], -R113.reuse ;  /* 0x0000b40011117a23 */ /* 0x100fe40000010871 */
[C---:B------:R-:W-:Y:S01]  /*bfa0*/  FMUL.FTZ R108, R2.reuse, R108 ;  /* 0x0000006c026c7220 */ /* 0x040fe20000410000 */
[----:B------:R4:W-:Y:S01]  /*bfb0*/  MUFU.EX2 R162, R16 ;  /* 0x0000001000a27308 */ /* 0x0009e20000000800 */
[----:B------:R-:W-:Y:S02]  /*bfc0*/  FMUL.FTZ R109, R2, R109 ;  /* 0x0000006d026d7220 */ /* 0x000fe40000410000 */
[--C-:B-1----:R-:W-:Y:S02]  /*bfd0*/  FFMA.FTZ R4, R11, c[0x0][0x2d0], -R112.reuse ;  /* 0x0000b4000b047a23 */ /* 0x102fe40000010870 */
[C---:B------:R-:W-:Y:S02]  /*bfe0*/  FMUL.FTZ R11, R0.reuse, R123 ;  /* 0x0000007b000b7220 */ /* 0x040fe40000410000 */
[----:B------:R-:W1:Y:S01]  /*bff0*/  LDSM.16.MT88.4 R120, [R196] ;  /* 0x00000000c478783b */ /* 0x000e620000004200 */
[C---:B------:R-:W-:Y:S02]  /*c000*/  FMUL.FTZ R110, R0.reuse, R110 ;  /* 0x0000006e006e7220 */ /* 0x040fe40000410000 */
[----:B------:R-:W5:Y:S01]  /*c010*/  MUFU.EX2 R224, R4 ;  /* 0x0000000400e07308 */ /* 0x000f620000000800 */
[----:B------:R-:W-:Y:S02]  /*c020*/  FMUL.FTZ R111, R0, R111 ;  /* 0x0000006f006f7220 */ /* 0x000fe40000410000 */
[C---:B------:R-:W-:Y:S01]  /*c030*/  FMUL.FTZ R60, R2.reuse, R60 ;  /* 0x0000003c023c7220 */ /* 0x040fe20000410000 */
[----:B--2---:R-:W-:Y:S01]  /*c040*/  F2FP.BF16.PACK_AB R19, R159, R160 ;  /* 0x000000a09f13723e */ /* 0x004fe200000010ff */
[----:B------:R-:W-:Y:S02]  /*c050*/  FMUL.FTZ R61, R2, R61 ;  /* 0x0000003d023d7220 */ /* 0x000fe40000410000 */
[C---:B------:R-:W-:Y:S02]  /*c060*/  FMUL.FTZ R62, R0.reuse, R62 ;  /* 0x0000003e003e7220 */ /* 0x040fe40000410000 */
[----:B------:R-:W-:Y:S01]  /*c070*/  FMUL.FTZ R63, R0, R63 ;  /* 0x0000003f003f7220 */ /* 0x000fe20000410000 */
[----:B------:R2:W1:Y:S01]  /*c080*/  MUFU.EX2 R161, R17 ;  /* 0x0000001100a17308 */ /* 0x0004620000000800 */
[C---:B------:R-:W-:Y:S02]  /*c090*/  FMUL.FTZ R64, R2.reuse, R64 ;  /* 0x0000004002407220 */ /* 0x040fe40000410000 */
[----:B------:R-:W-:Y:S01]  /*c0a0*/  FMUL.FTZ R65, R2, R65 ;  /* 0x0000004102417220 */ /* 0x000fe20000410000 */
[----:B----4-:R-:W-:Y:S01]  /*c0b0*/  F2FP.BF16.PACK_AB R16, R215, R218 ;  /* 0x000000dad710723e */ /* 0x010fe200000010ff */
[C---:B------:R-:W-:Y:S02]  /*c0c0*/  FMUL.FTZ R66, R0.reuse, R66 ;  /* 0x0000004200427220 */ /* 0x040fe40000410000 */
        /* <DEDUP_REMOVED lines=10> */
[----:B------:R-:W-:Y:S01]  /*c170*/  MUFU.EX2 R157, R21 ;  /* 0x00000015009d7308 */ /* 0x000fe20000000800 */
[----:B------:R-:W-:Y:S02]  /*c180*/  FFMA.FTZ R39, R39, c[0x0][0x2d0], -R112 ;  /* 0x0000b40027277a23 */ /* 0x000fe40000010870 */
[C---:B------:R-:W-:Y:S05]  /*c190*/  HMMA.16816.F32.BF16 R4, R116.reuse, R136, R4 ;  /* 0x000000887404723c */ /* 0x040fea0000041804 */
[----:B--2---:R-:W-:Y:S01]  /*c1a0*/  F2FP.BF16.PACK_AB R17, R163, R214 ;  /* 0x000000d6a311723e */ /* 0x004fe200000010ff */
[----:B------:R-:W-:Y:S01]  /*c1b0*/  FFMA.FTZ R28, R28, c[0x0][0x2d0], -R113 ;  /* 0x0000b4001c1c7a23 */ /* 0x000fe20000010871 */
[----:B------:R-:W-:Y:S01]  /*c1c0*/  MUFU.EX2 R155, R23 ;  /* 0x00000017009b7308 */ /* 0x000fe20000000800 */
[C---:B------:R-:W-:Y:S01]  /*c1d0*/  HMMA.16816.F32.BF16 R8, R116.reuse, R138, R8 ;  /* 0x0000008a7408723c */ /* 0x040fe20000041808 */
[----:B------:R-:W2:Y:S03]  /*c1e0*/  LDSM.16.MT88.4 R136, [R191+0x3800] ;  /* 0x00380000bf88783b */ /* 0x000ea60000004200 */
[----:B-1----:R-:W-:Y:S01]  /*c1f0*/  F2FP.BF16.PACK_AB R18, R161, R162 ;  /* 0x000000a2a112723e */ /* 0x002fe200000010ff */
[----:B------:R-:W-:Y:S02]  /*c200*/  FFMA.FTZ R2, R2, R229, R223 ;  /* 0x000000e502027223 */ /* 0x000fe400000100df */
[----:B---3--:R-:W-:Y:S01]  /*c210*/  FFMA.FTZ R0, R0, R228, R221 ;  /* 0x000000e400007223 */ /* 0x008fe200000100dd */
[C---:B------:R-:W-:Y:S01]  /*c220*/  HMMA.16816.F32.BF16 R68, R116.reuse, R140, R68 ;  /* 0x0000008c7444723c */ /* 0x040fe20000041844 */
[----:B------:R-:W-:Y:S03]  /*c230*/  MUFU.EX2 R153, R25 ;  /* 0x0000001900997308 */ /* 0x000fe60000000800 */
[----:B------:R-:W-:Y:S02]  /*c240*/  FADD.FTZ R2, R222, R2 ;  /* 0x00000002de027221 */ /* 0x000fe40000010000 */
[----:B------:R-:W-:Y:S02]  /*c250*/  FADD.FTZ R0, R219, R0 ;  /* 0x00000000db007221 */ /* 0x000fe40000010000 */
[C---:B------:R-:W-:Y:S01]  /*c260*/  HMMA.16816.F32.BF16 R72, R116.reuse, R142, R72 ;  /* 0x0000008e7448723c */ /* 0x040fe20000041848 */
[----:B------:R-:W1:Y:S02]  /*c270*/  LDSM.16.MT88.4 R140, [R193+0x3800] ;  /* 0x00380000c18c783b */ /* 0x000e640000004200 */
[----:B------:R-:W-:Y:S01]  /*c280*/  MUFU.EX2 R152, R26 ;  /* 0x0000001a00987308 */ /* 0x000fe20000000800 */
[----:B------:R-:W-:Y:S02]  /*c290*/  FADD.FTZ R2, R227, R2 ;  /* 0x00000002e3027221 */ /* 0x000fe40000010000 */
[----:B------:R-:W-:Y:S02]  /*c2a0*/  FADD.FTZ R0, R225, R0 ;  /* 0x00000000e1007221 */ /* 0x000fe40000010000 */
[C---:B------:R-:W-:Y:S04]  /*c2b0*/  HMMA.16816.F32.BF16 R76, R116.reuse, R144, R76 ;  /* 0x00000090744c723c */ /* 0x040fe8000004184c */
[----:B------:R-:W-:Y:S01]  /*c2c0*/  FADD.FTZ R2, R226, R2 ;  /* 0x00000002e2027221 */ /* 0x000fe20000010000 */
[----:B------:R-:W-:Y:S01]  /*c2d0*/  MUFU.EX2 R151, R27 ;  /* 0x0000001b00977308 */ /* 0x000fe20000000800 */
[----:B------:R-:W-:Y:S02]  /*c2e0*/  FADD.FTZ R0, R224, R0 ;  /* 0x00000000e0007221 */ /* 0x000fe40000010000 */
[C---:B------:R-:W-:Y:S01]  /*c2f0*/  HMMA.16816.F32.BF16 R80, R116.reuse, R146, R80 ;  /* 0x000000927450723c */ /* 0x040fe20000041850 */
[----:B------:R-:W-:Y:S03]  /*c300*/  LDSM.16.MT88.4 R144, [R194+0x800] ;  /* 0x00080000c290783b */ /* 0x000fe60000004200 */
[----:B------:R-:W-:Y:S02]  /*c310*/  FADD.FTZ R2, R218, R2 ;  /* 0x00000002da027221 */ /* 0x000fe40000010000 */
[----:B------:R-:W-:Y:S01]  /*c320*/  FADD.FTZ R0, R214, R0 ;  /* 0x00000000d6007221 */ /* 0x000fe20000010000 */
[----:B------:R3:W4:Y:S01]  /*c330*/  MUFU.EX2 R158, R20 ;  /* 0x00000014009e7308 */ /* 0x0007220000000800 */
[C---:B------:R-:W-:Y:S04]  /*c340*/  HMMA.16816.F32.BF16 R84, R116.reuse, R120, R84 ;  /* 0x000000787454723c */ /* 0x040fe80000041854 */
[----:B------:R-:W-:Y:S02]  /*c350*/  FADD.FTZ R2, R215, R2 ;  /* 0x00000002d7027221 */ /* 0x000fe40000010000 */
[----:B------:R-:W-:Y:S02]  /*c360*/  FADD.FTZ R0, R163, R0 ;  /* 0x00000000a3007221 */ /* 0x000fe40000010000 */
[C---:B------:R-:W-:Y:S01]  /*c370*/  HMMA.16816.F32.BF16 R88, R116.reuse, R122, R88 ;  /* 0x0000007a7458723c */ /* 0x040fe20000041858 */
[----:B------:R-:W5:Y:S03]  /*c380*/  LDSM.16.MT88.4 R120, [R192+0x3800] ;  /* 0x00380000c078783b */ /* 0x000f660000004200 */
[----:B------:R-:W-:Y:S02]  /*c390*/  FADD.FTZ R2, R162, R2 ;  /* 0x00000002a2027221 */ /* 0x000fe40000010000 */
[----:B------:R-:W-:Y:S02]  /*c3a0*/  FADD.FTZ R0, R160, R0 ;  /* 0x00000000a0007221 */ /* 0x000fe40000010000 */
[C---:B--2---:R-:W-:Y:S04]  /*c3b0*/  HMMA.16816.F32.BF16 R92, R116.reuse, R136, R92 ;  /* 0x00000088745c723c */ /* 0x044fe8000004185c */
[----:B------:R-:W-:Y:S02]  /*c3c0*/  FADD.FTZ R2, R161, R2 ;  /* 0x00000002a1027221 */ /* 0x000fe40000010000 */
[----:B------:R-:W-:Y:S02]  /*c3d0*/  FADD.FTZ R0, R159, R0 ;  /* 0x000000009f007221 */ /* 0x000fe40000010000 */
[C---:B------:R-:W-:Y:S01]  /*c3e0*/  HMMA.16816.F32.BF16 R96, R116.reuse, R138, R96 ;  /* 0x0000008a7460723c */ /* 0x040fe20000041860 */
[----:B------:R-:W2:Y:S03]  /*c3f0*/  LDSM.16.MT88.4 R136, [R191+0x800] ;  /* 0x00080000bf88783b */ /* 0x000ea60000004200 */
[--C-:B---3--:R-:W-:Y:S02]  /*c400*/  FFMA.FTZ R20, R24, c[0x0][0x2d0], -R113.reuse ;  /* 0x0000b40018147a23 */ /* 0x108fe40000010871 */
[----:B----4-:R-:W-:Y:S02]  /*c410*/  FADD.FTZ R2, R158, R2 ;  /* 0x000000029e027221 */ /* 0x010fe40000010000 */
[C---:B-1----:R-:W-:Y:S01]  /*c420*/  HMMA.16816.F32.BF16 R12, R116.reuse, R140, R12 ;  /* 0x0000008c740c723c */ /* 0x042fe2000004180c */
[----:B------:R-:W-:Y:S01]  /*c430*/  LDSM.16.MT88.4 R24, [R192+0x1000] ;  /* 0x00100000c018783b */ /* 0x000fe20000004200 */
[----:B------:R-:W1:Y:S02]  /*c440*/  MUFU.EX2 R154, R20 ;  /* 0x00000014009a7308 */ /* 0x000e640000000800 */
[----:B------:R-:W-:Y:S02]  /*c450*/  FADD.FTZ R2, R157, R2 ;  /* 0x000000029d027221 */ /* 0x000fe40000010000 */
[----:B------:R-:W-:Y:S02]  /*c460*/  FADD.FTZ R0, R156, R0 ;  /* 0x000000009c007221 */ /* 0x000fe40000010000 */
[C---:B------:R-:W-:Y:S01]  /*c470*/  HMMA.16816.F32.BF16 R100, R116.reuse, R142, R100 ;  /* 0x0000008e7464723c */ /* 0x040fe20000041864 */
[----:B------:R-:W3:Y:S03]  /*c480*/  LDSM.16.MT88.4 R140, [R193+0x800] ;  /* 0x00080000c18c783b */ /* 0x000ee60000004200 */
[----:B------:R-:W-:Y:S04]  /*c490*/  FADD.FTZ R0, R155, R0 ;  /* 0x000000009b007221 */ /* 0x000fe80000010000 */
[----:B------:R-:W-:Y:S01]  /*c4a0*/  FADD.FTZ R0, R152, R0 ;  /* 0x0000000098007221 */ /* 0x000fe20000010000 */
[C---:B-----5:R-:W-:Y:S03]  /*c4b0*/  HMMA.16816.F32.BF16 R104, R116.reuse, R120, R104 ;  /* 0x000000787468723c */ /* 0x060fe60000041868 */
[----:B------:R-:W-:Y:S05]  /*c4c0*/  FADD.FTZ R0, R151, R0 ;  /* 0x0000000097007221 */ /* 0x000fea0000010000 */
[C---:B------:R-:W-:Y:S01]  /*c4d0*/  HMMA.16816.F32.BF16 R108, R116.reuse, R122, R108 ;  /* 0x0000007a746c723c */ /* 0x040fe2000004186c */
[----:B------:R-:W4:Y:S03]  /*c4e0*/  LDSM.16.MT88.4 R120, [R192+0x800] ;  /* 0x00080000c078783b */ /* 0x000f260000004200 */
[----:B-1----:R-:W-:Y:S04]  /*c4f0*/  FADD.FTZ R2, R154, R2 ;  /* 0x000000029a027221 */ /* 0x002fe80000010000 */
[C---:B------:R-:W-:Y:S01]  /*c500*/  HMMA.16816.F32.BF16 R60, R116.reuse, R124, R60 ;  /* 0x0000007c743c723c */ /* 0x040fe2000004183c */
[----:B------:R-:W-:Y:S03]  /*c510*/  LDSM.16.MT88.4 R20, [R192+0x4000] ;  /* 0x00400000c014783b */ /* 0x000fe60000004200 */
[----:B------:R-:W-:Y:S04]  /*c520*/  FADD.FTZ R2, R153, R2 ;  /* 0x0000000299027221 */ /* 0x000fe80000010000 */
[----:B------:R-:W-:Y:S01]  /*c530*/  HMMA.16816.F32.BF16 R64, R116, R126, R64 ;  /* 0x0000007e7440723c */ /* 0x000fe20000041840 */
[----:B------:R-:W1:Y:S07]  /*c540*/  LDSM.16.MT88.4 R116, [R191+0x4000] ;  /* 0x00400000bf74783b */ /* 0x000e6e0000004200 */
[C---:B--2---:R-:W-:Y:S01]  /*c550*/  HMMA.16816.F32.BF16 R4, R16.reuse, R136, R4 ;  /* 0x000000881004723c */ /* 0x044fe20000041804 */
[----:B------:R-:W2:Y:S07]  /*c560*/  LDSM.16.MT88.4 R124, [R193+0x4000] ;  /* 0x00400000c17c783b */ /* 0x000eae0000004200 */
[C---:B------:R-:W-:Y:S01]  /*c570*/  HMMA.16816.F32.BF16 R8, R16.reuse, R138, R8 ;  /* 0x0000008a1008723c */ /* 0x040fe20000041808 */
[----:B------:R-:W-:Y:S07]  /*c580*/  LDSM.16.MT88.4 R136, [R193+0x1000] ;  /* 0x00100000c188783b */ /* 0x000fee0000004200 */
[C---:B---3--:R-:W-:Y:S08]  /*c590*/  HMMA.16816.F32.BF16 R68, R16.reuse, R140, R68 ;  /* 0x0000008c1044723c */ /* 0x048ff00000041844 */
[C---:B------:R-:W-:Y:S01]  /*c5a0*/  HMMA.16816.F32.BF16 R72, R16.reuse, R142, R72 ;  /* 0x0000008e1048723c */ /* 0x040fe20000041848 */
[----:B------:R-:W-:Y:S07]  /*c5b0*/  MUFU.EX2 R143, R39 ;  /* 0x00000027008f7308 */ /* 0x000fee0000000800 */
[C---:B----4-:R-:W-:Y:S08]  /*c5c0*/  HMMA.16816.F32.BF16 R76, R16.reuse, R120, R76 ;  /* 0x00000078104c723c */ /* 0x050ff0000004184c */
[C---:B------:R-:W-:Y:S01]  /*c5d0*/  HMMA.16816.F32.BF16 R80, R16.reuse, R122, R80 ;  /* 0x0000007a1050723c */ /* 0x040fe20000041850 */
[----:B------:R-:W3:Y:S07]  /*c5e0*/  LDSM.16.MT88.4 R120, [R194+0x4000] ;  /* 0x00400000c278783b */ /* 0x000eee0000004200 */
[C---:B------:R-:W-:Y:S08]  /*c5f0*/  HMMA.16816.F32.BF16 R84, R16.reuse, R144, R84 ;  /* 0x000000901054723c */ /* 0x040ff00000041854 */
[C---:B------:R-:W-:Y:S01]  /*c600*/  HMMA.16816.F32.BF16 R88, R16.reuse, R146, R88 ;  /* 0x000000921058723c */ /* 0x040fe20000041858 */
[----:B------:R-:W-:Y:S07]  /*c610*/  MUFU.EX2 R147, R35 ;  /* 0x0000002300937308 */ /* 0x000fee0000000800 */
[C---:B-1----:R-:W-:Y:S08]  /*c620*/  HMMA.16816.F32.BF16 R92, R16.reuse, R116, R92 ;  /* 0x00000074105c723c */ /* 0x042ff0000004185c */
[C---:B------:R-:W-:Y:S01]  /*c630*/  HMMA.16816.F32.BF16 R96, R16.reuse, R118, R96 ;  /* 0x000000761060723c */ /* 0x040fe20000041860 */
[----:B------:R-:W1:Y:S07]  /*c640*/  LDSM.16.MT88.4 R116, [R191+0x1000] ;  /* 0x00100000bf74783b */ /* 0x000e6e0000004200 */
[C---:B--2---:R-:W-:Y:S08]  /*c650*/  HMMA.16816.F32.BF16 R12, R16.reuse, R124, R12 ;  /* 0x0000007c100c723c */ /* 0x044ff0000004180c */
[C---:B------:R-:W-:Y:S01]  /*c660*/  HMMA.16816.F32.BF16 R100, R16.reuse, R126, R100 ;  /* 0x0000007e1064723c */ /* 0x040fe20000041864 */
[----:B------:R-:W-:Y:S07]  /*c670*/  MUFU.EX2 R126, R29 ;  /* 0x0000001d007e7308 */ /* 0x000fee0000000800 */
[C---:B------:R-:W-:Y:S03]  /*c680*/  HMMA.16816.F32.BF16 R104, R16.reuse, R20, R104 ;  /* 0x000000141068723c */ /* 0x040fe60000041868 */
[----:B------:R2:W4:Y:S05]  /*c690*/  MUFU.EX2 R127, R28 ;  /* 0x0000001c007f7308 */ /* 0x00052a0000000800 */
[C---:B------:R-:W-:Y:S01]  /*c6a0*/  HMMA.16816.F32.BF16 R108, R16.reuse, R22, R108 ;  /* 0x00000016106c723c */ /* 0x040fe2000004186c */
[----:B------:R-:W5:Y:S07]  /*c6b0*/  LDSM.16.MT88.4 R20, [R194+0x1000] ;  /* 0x00100000c214783b */ /* 0x000f6e0000004200 */
[C---:B---3--:R-:W-:Y:S08]  /*c6c0*/  HMMA.16816.F32.BF16 R60, R16.reuse, R120, R60 ;  /* 0x00000078103c723c */ /* 0x048ff0000004183c */
[----:B------:R-:W-:Y:S01]  /*c6d0*/  HMMA.16816.F32.BF16 R64, R16, R122, R64 ;  /* 0x0000007a1040723c */ /* 0x000fe20000041840 */
[----:B------:R-:W-:Y:S03]  /*c6e0*/  LDSM.16.MT88.4 R120, [R193+0x4800] ;  /* 0x00480000c178783b */ /* 0x000fe60000004200 */
[--C-:B--2---:R-:W-:Y:S02]  /*c6f0*/  FFMA.FTZ R28, R33, c[0x0][0x2d0], -R113.reuse ;  /* 0x0000b400211c7a23 */ /* 0x104fe40000010871 */
[----:B----4-:R-:W-:Y:S01]  /*c700*/  FADD.FTZ R2, R127, R2 ;  /* 0x000000027f027221 */ /* 0x010fe20000010000 */
[----:B------:R-:W-:Y:S01]  /*c710*/  F2FP.BF16.PACK_AB R16, R157, R158 ;  /* 0x0000009e9d10723e */ /* 0x000fe200000010ff */
[----:B------:R2:W-:Y:S01]  /*c720*/  MUFU.EX2 R149, R28 ;  /* 0x0000001c00957308 */ /* 0x0005e20000000800 */
[----:B------:R-:W-:Y:S03]  /*c730*/  F2FP.BF16.PACK_AB R17, R155, R156 ;  /* 0x0000009c9b11723e */ /* 0x000fe600000010ff */
[----:B------:R-:W-:Y:S01]  /*c740*/  F2FP.BF16.PACK_AB R18, R153, R154 ;  /* 0x0000009a9912723e */ /* 0x000fe200000010ff */
[----:B------:R-:W-:Y:S01]  /*c750*/  FADD.FTZ R2, R126, R2 ;  /* 0x000000027e027221 */ /* 0x000fe20000010000 */
[----:B------:R-:W-:Y:S07]  /*c760*/  F2FP.BF16.PACK_AB R19, R151, R152 ;  /* 0x000000989713723e */ /* 0x000fee00000010ff */
[C---:B-1----:R-:W-:Y:S08]  /*c770*/  HMMA.16816.F32.BF16 R4, R16.reuse, R116, R4 ;  /* 0x000000741004723c */ /* 0x042ff00000041804 */
[C---:B------:R-:W-:Y:S01]  /*c780*/  HMMA.16816.F32.BF16 R8, R16.reuse, R118, R8 ;  /* 0x000000761008723c */ /* 0x040fe20000041808 */
[----:B------:R-:W1:Y:S03]  /*c790*/  LDSM.16.MT88.4 R116, [R191+0x4800] ;  /* 0x00480000bf74783b */ /* 0x000e660000004200 */
[--C-:B--2---:R-:W-:Y:S04]  /*c7a0*/  FFMA.FTZ R28, R34, c[0x0][0x2d0], -R112.reuse ;  /* 0x0000b400221c7a23 */ /* 0x104fe80000010870 */
[C---:B------:R-:W-:Y:S01]  /*c7b0*/  HMMA.16816.F32.BF16 R68, R16.reuse, R136, R68 ;  /* 0x000000881044723c */ /* 0x040fe20000041844 */
[----:B------:R-:W-:Y:S07]  /*c7c0*/  MUFU.EX2 R148, R28 ;  /* 0x0000001c00947308 */ /* 0x000fee0000000800 */
[C---:B------:R-:W-:Y:S08]  /*c7d0*/  HMMA.16816.F32.BF16 R72, R16.reuse, R138, R72 ;  /* 0x0000008a1048723c */ /* 0x040ff00000041848 */
[C---:B------:R-:W-:Y:S07]  /*c7e0*/  HMMA.16816.F32.BF16 R76, R16.reuse, R24, R76 ;  /* 0x00000018104c723c */ /* 0x040fee000004184c */
[--C-:B------:R-:W-:Y:S01]  /*c7f0*/  FFMA.FTZ R24, R30, c[0x0][0x2d0], -R112.reuse ;  /* 0x0000b4001e187a23 */ /* 0x100fe20000010870 */
[C---:B------:R-:W-:Y:S03]  /*c800*/  HMMA.16816.F32.BF16 R80, R16.reuse, R26, R80 ;  /* 0x0000001a1050723c */ /* 0x040fe60000041850 */
[----:B------:R2:W3:Y:S05]  /*c810*/  MUFU.EX2 R125, R24 ;  /* 0x00000018007d7308 */ /* 0x0004ea0000000800 */
[C---:B-----5:R-:W-:Y:S07]  /*c820*/  HMMA.16816.F32.BF16 R84, R16.reuse, R20, R84 ;  /* 0x000000141054723c */ /* 0x060fee0000041854 */
[--C-:B------:R-:W-:Y:S01]  /*c830*/  FFMA.FTZ R20, R32, c[0x0][0x2d0], -R113.reuse ;  /* 0x0000b40020147a23 */ /* 0x100fe20000010871 */
[C---:B------:R-:W-:Y:S01]  /*c840*/  HMMA.16816.F32.BF16 R88, R16.reuse, R22, R88 ;  /* 0x000000161058723c */ /* 0x040fe20000041858 */
[----:B------:R-:W-:Y:S02]  /*c850*/  LDSM.16.MT88.4 R32, [R192+0x1800] ;  /* 0x00180000c020783b */ /* 0x000fe40000004200 */
[----:B------:R-:W4:Y:S05]  /*c860*/  MUFU.EX2 R150, R20 ;  /* 0x0000001400967308 */ /* 0x000f2a0000000800 */
[C---:B-1----:R-:W-:Y:S04]  /*c870*/  HMMA.16816.F32.BF16 R92, R16.reuse, R116, R92 ;  /* 0x00000074105c723c */ /* 0x042fe8000004185c */
[----:B--2---:R-:W-:Y:S02]  /*c880*/  FFMA.FTZ R24, R31, c[0x0][0x2d0], -R112 ;  /* 0x0000b4001f187a23 */ /* 0x004fe40000010870 */
[----:B------:R-:W-:Y:S01]  /*c890*/  LDSM.16.MT88.4 R28, [R191+0x1800] ;  /* 0x00180000bf1c783b */ /* 0x000fe20000004200 */
[----:B---3--:R-:W-:Y:S01]  /*c8a0*/  FADD.FTZ R0, R125, R0 ;  /* 0x000000007d007221 */ /* 0x008fe20000010000 */
[C---:B------:R-:W-:Y:S01]  /*c8b0*/  HMMA.16816.F32.BF16 R96, R16.reuse, R118, R96 ;  /* 0x000000761060723c */ /* 0x040fe20000041860 */
[----:B------:R-:W1:Y:S05]  /*c8c0*/  MUFU.EX2 R124, R24 ;  /* 0x00000018007c7308 */ /* 0x000e6a0000000800 */
[----:B------:R-:W-:Y:S02]  /*c8d0*/  LDSM.16.MT88.4 R116, [R193+0x1800] ;  /* 0x00180000c174783b */ /* 0x000fe40000004200 */
[C---:B------:R-:W-:Y:S04]  /*c8e0*/  HMMA.16816.F32.BF16 R12, R16.reuse, R120, R12 ;  /* 0x00000078100c723c */ /* 0x040fe8000004180c */
[----:B----4-:R-:W-:Y:S02]  /*c8f0*/  FADD.FTZ R2, R150, R2 ;  /* 0x0000000296027221 */ /* 0x010fe40000010000 */
[----:B------:R-:W-:Y:S02]  /*c900*/  LDSM.16.MT88.4 R20, [R194+0x4800] ;  /* 0x00480000c214783b */ /* 0x000fe40000004200 */
[C---:B------:R-:W-:Y:S04]  /*c910*/  HMMA.16816.F32.BF16 R100, R16.reuse, R122, R100 ;  /* 0x0000007a1064723c */ /* 0x040fe80000041864 */
[----:B------:R-:W-:Y:S02]  /*c920*/  FADD.FTZ R2, R149, R2 ;  /* 0x0000000295027221 */ /* 0x000fe40000010000 */
[----:B------:R-:W-:Y:S01]  /*c930*/  LDSM.16.MT88.4 R120, [R191+0x3000] ;  /* 0x00300000bf78783b */ /* 0x000fe20000004200 */
[----:B-1----:R-:W-:Y:S05]  /*c940*/  FADD.FTZ R0, R124, R0 ;  /* 0x000000007c007221 */ /* 0x002fea0000010000 */
[----:B------:R-:W-:Y:S02]  /*c950*/  FADD.FTZ R0, R148, R0 ;  /* 0x0000000094007221 */ /* 0x000fe40000010000 */
[----:B------:R-:W1:Y:S02]  /*c960*/  LDSM.16.MT88.4 R24, [R192+0x4800] ;  /* 0x00480000c018783b */ /* 0x000e640000004200 */
[----:B------:R-:W-:Y:S01]  /*c970*/  FADD.FTZ R0, R147, R0 ;  /* 0x0000000093007221 */ /* 0x000fe20000010000 */
[C---:B-1----:R-:W-:Y:S08]  /*c980*/  HMMA.16816.F32.BF16 R104, R16.reuse, R24, R104 ;  /* 0x000000181068723c */ /* 0x042ff00000041868 */
[C---:B------:R-:W-:Y:S01]  /*c990*/  HMMA.16816.F32.BF16 R108, R16.reuse, R26, R108 ;  /* 0x0000001a106c723c */ /* 0x040fe2000004186c */
[----:B------:R-:W-:Y:S07]  /*c9a0*/  LDSM.16.MT88.4 R24, [R191+0x5000] ;  /* 0x00500000bf18783b */ /* 0x000fee0000004200 */
[C---:B------:R-:W-:Y:S08]  /*c9b0*/  HMMA.16816.F32.BF16 R60, R16.reuse, R20, R60 ;  /* 0x00000014103c723c */ /* 0x040ff0000004183c */
[----:B------:R-:W-:Y:S01]  /*c9c0*/  HMMA.16816.F32.BF16 R64, R16, R22, R64 ;  /* 0x000000161040723c */ /* 0x000fe20000041840 */
[----:B------:R-:W1:Y:S06]  /*c9d0*/  LDSM.16.MT88.4 R20, [R194+0x1800] ;  /* 0x00180000c214783b */ /* 0x000e6c0000004200 */
[----:B------:R-:W-:Y:S02]  /*c9e0*/  F2FP.BF16.PACK_AB R16, R126, R127 ;  /* 0x0000007f7e10723e */ /* 0x000fe400000010ff */
[----:B------:R-:W-:Y:S03]  /*c9f0*/  F2FP.BF16.PACK_AB R17, R124, R125 ;  /* 0x0000007d7c11723e */ /* 0x000fe600000010ff */
[----:B------:R-:W-:Y:S02]  /*ca00*/  F2FP.BF16.PACK_AB R18, R149, R150 ;  /* 0x000000969512723e */ /* 0x000fe400000010ff */
[----:B------:R-:W-:Y:S07]  /*ca10*/  F2FP.BF16.PACK_AB R19, R147, R148 ;  /* 0x000000949313723e */ /* 0x000fee00000010ff */
[C---:B------:R-:W-:Y:S07]  /*ca20*/  HMMA.16816.F32.BF16 R4, R16.reuse, R28, R4 ;  /* 0x0000001c1004723c */ /* 0x040fee0000041804 */
[--C-:B------:R-:W-:Y:S01]  /*ca30*/  FFMA.FTZ R28, R36, c[0x0][0x2d0], -R113.reuse ;  /* 0x0000b400241c7a23 */ /* 0x100fe20000010871 */
[C---:B------:R-:W-:Y:S03]  /*ca40*/  HMMA.16816.F32.BF16 R8, R16.reuse, R30, R8 ;  /* 0x0000001e1008723c */ /* 0x040fe60000041808 */
[----:B------:R2:W3:Y:S05]  /*ca50*/  MUFU.EX2 R146, R28 ;  /* 0x0000001c00927308 */ /* 0x0004ea0000000800 */
[C---:B------:R-:W-:Y:S08]  /*ca60*/  HMMA.16816.F32.BF16 R68, R16.reuse, R116, R68 ;  /* 0x000000741044723c */ /* 0x040ff00000041844 */
[C---:B------:R-:W-:Y:S08]  /*ca70*/  HMMA.16816.F32.BF16 R72, R16.reuse, R118, R72 ;  /* 0x000000761048723c */ /* 0x040ff00000041848 */
[C---:B------:R-:W-:Y:S01]  /*ca80*/  HMMA.16816.F32.BF16 R76, R16.reuse, R32, R76 ;  /* 0x00000020104c723c */ /* 0x040fe2000004184c */
[----:B--2---:R-:W2:Y:S03]  /*ca90*/  LDSM.16.MT88.4 R28, [R193+0x5000] ;  /* 0x00500000c11c783b */ /* 0x004ea60000004200 */
[----:B---3--:R-:W-:Y:S03]  /*caa0*/  FADD.FTZ R2, R146, R2 ;  /* 0x0000000292027221 */ /* 0x008fe60000010000 */
[--C-:B------:R-:W-:Y:S01]  /*cab0*/  FFMA.FTZ R32, R37, c[0x0][0x2d0], -R113.reuse ;  /* 0x0000b40025207a23 */ /* 0x100fe20000010871 */
[C---:B------:R-:W-:Y:S03]  /*cac0*/  HMMA.16816.F32.BF16 R80, R16.reuse, R34, R80 ;  /* 0x000000221050723c */ /* 0x040fe60000041850 */
[----:B------:R3:W4:Y:S05]  /*cad0*/  MUFU.EX2 R145, R32 ;  /* 0x0000002000917308 */ /* 0x00072a0000000800 */
[C---:B-1----:R-:W-:Y:S07]  /*cae0*/  HMMA.16816.F32.BF16 R84, R16.reuse, R20, R84 ;  /* 0x000000141054723c */ /* 0x042fee0000041854 */
[--C-:B------:R-:W-:Y:S01]  /*caf0*/  FFMA.FTZ R20, R40, c[0x0][0x2d0], -R113.reuse ;  /* 0x0000b40028147a23 */ /* 0x100fe20000010871 */
[C---:B------:R-:W-:Y:S03]  /*cb00*/  HMMA.16816.F32.BF16 R88, R16.reuse, R22, R88 ;  /* 0x000000161058723c */ /* 0x040fe60000041858 */
[----:B------:R1:W5:Y:S05]  /*cb10*/  MUFU.EX2 R142, R20 ;  /* 0x00000014008e7308 */ /* 0x00036a0000000800 */
[C---:B------:R-:W-:Y:S04]  /*cb20*/  HMMA.16816.F32.BF16 R92, R16.reuse, R24, R92 ;  /* 0x00000018105c723c */ /* 0x040fe8000004185c */
[----:B---3--:R-:W-:Y:S02]  /*cb30*/  FFMA.FTZ R32, R38, c[0x0][0x2d0], -R112 ;  /* 0x0000b40026207a23 */ /* 0x008fe40000010870 */
[----:B------:R-:W-:Y:S01]  /*cb40*/  LDSM.16.MT88.4 R36, [R194+0x5000] ;  /* 0x00500000c224783b */ /* 0x000fe20000004200 */
[----:B----4-:R-:W-:Y:S01]  /*cb50*/  FADD.FTZ R2, R145, R2 ;  /* 0x0000000291027221 */ /* 0x010fe20000010000 */
[C---:B------:R-:W-:Y:S01]  /*cb60*/  HMMA.16816.F32.BF16 R96, R16.reuse, R26, R96 ;  /* 0x0000001a1060723c */ /* 0x040fe20000041860 */
[----:B------:R3:W4:Y:S05]  /*cb70*/  MUFU.EX2 R144, R32 ;  /* 0x0000002000907308 */ /* 0x00072a0000000800 */
[----:B------:R-:W-:Y:S02]  /*cb80*/  LDSM.16.MT88.4 R24, [R193+0x2000] ;  /* 0x00200000c118783b */ /* 0x000fe40000004200 */
[C---:B--2---:R-:W-:Y:S04]  /*cb90*/  HMMA.16816.F32.BF16 R12, R16.reuse, R28, R12 ;  /* 0x0000001c100c723c */ /* 0x044fe8000004180c */
[--C-:B-1----:R-:W-:Y:S02]  /*cba0*/  FFMA.FTZ R20, R41, c[0x0][0x2d0], -R113.reuse ;  /* 0x0000b40029147a23 */ /* 0x102fe40000010871 */
[----:B-----5:R-:W-:Y:S02]  /*cbb0*/  FADD.FTZ R2, R142, R2 ;  /* 0x000000028e027221 */ /* 0x020fe40000010000 */
[C---:B------:R-:W-:Y:S01]  /*cbc0*/  HMMA.16816.F32.BF16 R100, R16.reuse, R30, R100 ;  /* 0x0000001e1064723c */ /* 0x040fe20000041864 */
[----:B------:R1:W2:Y:S03]  /*cbd0*/  MUFU.EX2 R141, R20 ;  /* 0x00000014008d7308 */ /* 0x0002a60000000800 */
[----:B------:R-:W-:Y:S01]  /*cbe0*/  FFMA.FTZ R28, R43, c[0x0][0x2d0], -R112 ;  /* 0x0000b4002b1c7a23 */ /* 0x000fe20000010870 */
[----:B---3--:R-:W3:Y:S06]  /*cbf0*/  LDSM.16.MT88.4 R32, [R192+0x5000] ;  /* 0x00500000c020783b */ /* 0x008eec0000004200 */
[----:B------:R5:W-:Y:S01]  /*cc00*/  MUFU.EX2 R139, R28 ;  /* 0x0000001c008b7308 */ /* 0x000be20000000800 */
[----:B----4-:R-:W-:Y:S04]  /*cc10*/  FADD.FTZ R0, R144, R0 ;  /* 0x0000000090007221 */ /* 0x010fe80000010000 */
[----:B------:R-:W-:Y:S02]  /*cc20*/  FADD.FTZ R0, R143, R0 ;  /* 0x000000008f007221 */ /* 0x000fe40000010000 */
[----:B-1----:R-:W-:Y:S02]  /*cc30*/  FFMA.FTZ R20, R42, c[0x0][0x2d0], -R112 ;  /* 0x0000b4002a147a23 */ /* 0x002fe40000010870 */
[----:B--2---:R-:W-:Y:S02]  /*cc40*/  FADD.FTZ R2, R141, R2 ;  /* 0x000000028d027221 */ /* 0x004fe40000010000 */
[----:B------:R1:W2:Y:S01]  /*cc50*/  MUFU.EX2 R140, R20 ;  /* 0x00000014008c7308 */ /* 0x0002a20000000800 */
[----:B-----5:R-:W-:Y:S01]  /*cc60*/  LDSM.16.MT88.4 R28, [R192+0x2000] ;  /* 0x00200000c01c783b */ /* 0x020fe20000004200 */
[C---:B---3--:R-:W-:Y:S07]  /*cc70*/  HMMA.16816.F32.BF16 R104, R16.reuse, R32, R104 ;  /* 0x000000201068723c */ /* 0x048fee0000041868 */
[----:B-1----:R-:W1:Y:S01]  /*cc80*/  LDSM.16.MT88.4 R20, [R191+0x2000] ;  /* 0x00200000bf14783b */ /* 0x002e620000004200 */
[----:B--2---:R-:W-:Y:S01]  /*cc90*/  FADD.FTZ R0, R140, R0 ;  /* 0x000000008c007221 */ /* 0x004fe20000010000 */
[C---:B------:R-:W-:Y:S06]  /*cca0*/  HMMA.16816.F32.BF16 R108, R16.reuse, R34, R108 ;  /* 0x00000022106c723c */ /* 0x040fec000004186c */
[----:B------:R-:W2:Y:S01]  /*ccb0*/  LDSM.16.MT88.4 R32, [R194+0x2000] ;  /* 0x00200000c220783b */ /* 0x000ea20000004200 */
[----:B------:R-:W-:Y:S01]  /*ccc0*/  FADD.FTZ R0, R139, R0 ;  /* 0x000000008b007221 */ /* 0x000fe20000010000 */
[C---:B------:R-:W-:Y:S07]  /*ccd0*/  HMMA.16816.F32.BF16 R60, R16.reuse, R36, R60 ;  /* 0x00000024103c723c */ /* 0x040fee000004183c */
[--C-:B------:R-:W-:Y:S01]  /*cce0*/  FFMA.FTZ R36, R49, c[0x0][0x2d0], -R113.reuse ;  /* 0x0000b40031247a23 */ /* 0x100fe20000010871 */
[----:B------:R-:W-:Y:S07]  /*ccf0*/  HMMA.16816.F32.BF16 R64, R16, R38, R64 ;  /* 0x000000261040723c */ /* 0x000fee0000041840 */
[----:B------:R-:W-:Y:S02]  /*cd00*/  F2FP.BF16.PACK_AB R16, R145, R146 ;  /* 0x000000929110723e */ /* 0x000fe400000010ff */
[----:B------:R-:W-:Y:S03]  /*cd10*/  F2FP.BF16.PACK_AB R17, R143, R144 ;  /* 0x000000908f11723e */ /* 0x000fe600000010ff */
[----:B------:R-:W-:Y:S02]  /*cd20*/  F2FP.BF16.PACK_AB R18, R141, R142 ;  /* 0x0000008e8d12723e */ /* 0x000fe400000010ff */
[----:B------:R-:W-:Y:S07]  /*cd30*/  F2FP.BF16.PACK_AB R19, R139, R140 ;  /* 0x0000008c8b13723e */ /* 0x000fee00000010ff */
[C---:B-1----:R-:W-:Y:S07]  /*cd40*/  HMMA.16816.F32.BF16 R4, R16.reuse, R20, R4 ;  /* 0x000000141004723c */ /* 0x042fee0000041804 */
[--C-:B------:R-:W-:Y:S01]  /*cd50*/  FFMA.FTZ R20, R44, c[0x0][0x2d0], -R113.reuse ;  /* 0x0000b4002c147a23 */ /* 0x100fe20000010871 */
[C---:B------:R-:W-:Y:S03]  /*cd60*/  HMMA.16816.F32.BF16 R8, R16.reuse, R22, R8 ;  /* 0x000000161008723c */ /* 0x040fe60000041808 */
[----:B------:R1:W3:Y:S05]  /*cd70*/  MUFU.EX2 R138, R20 ;  /* 0x00000014008a7308 */ /* 0x0002ea0000000800 */
[C---:B------:R-:W-:Y:S07]  /*cd80*/  HMMA.16816.F32.BF16 R68, R16.reuse, R24, R68 ;  /* 0x000000181044723c */ /* 0x040fee0000041844 */
[--C-:B------:R-:W-:Y:S01]  /*cd90*/  FFMA.FTZ R24, R45, c[0x0][0x2d0], -R113.reuse ;  /* 0x0000b4002d187a23 */ /* 0x100fe20000010871 */
[C---:B------:R-:W-:Y:S03]  /*cda0*/  HMMA.16816.F32.BF16 R72, R16.reuse, R26, R72 ;  /* 0x0000001a1048723c */ /* 0x040fe60000041848 */
[----:B------:R4:W5:Y:S05]  /*cdb0*/  MUFU.EX2 R137, R24 ;  /* 0x0000001800897308 */ /* 0x00096a0000000800 */
[C---:B------:R-:W-:Y:S01]  /*cdc0*/  HMMA.16816.F32.BF16 R76, R16.reuse, R28, R76 ;  /* 0x0000001c104c723c */ /* 0x040fe2000004184c */
[----:B-1----:R-:W1:Y:S03]  /*cdd0*/  LDSM.16.MT88.4 R20, [R191+0x5800] ;  /* 0x00580000bf14783b */ /* 0x002e660000004200 */
[----:B---3--:R-:W-:Y:S03]  /*cde0*/  FADD.FTZ R2, R138, R2 ;  /* 0x000000028a027221 */ /* 0x008fe60000010000 */
[----:B------:R-:W-:Y:S01]  /*cdf0*/  FFMA.FTZ R28, R46, c[0x0][0x2d0], -R112 ;  /* 0x0000b4002e1c7a23 */ /* 0x000fe20000010870 */
[C---:B------:R-:W-:Y:S01]  /*ce00*/  HMMA.16816.F32.BF16 R80, R16.reuse, R30, R80 ;  /* 0x0000001e1050723c */ /* 0x040fe20000041850 */
[----:B------:R3:W-:Y:S07]  /*ce10*/  MUFU.EX2 R46, R36 ;  /* 0x00000024002e7308 */ /* 0x0007ee0000000800 */
[C---:B--2---:R-:W-:Y:S03]  /*ce20*/  HMMA.16816.F32.BF16 R84, R16.reuse, R32, R84 ;  /* 0x000000201054723c */ /* 0x044fe60000041854 */
[----:B------:R2:W1:Y:S01]  /*ce30*/  MUFU.EX2 R136, R28 ;  /* 0x0000001c00887308 */ /* 0x0004620000000800 */
[----:B----4-:R-:W4:Y:S01]  /*ce40*/  LDSM.16.MT88.4 R24, [R193+0x5800] ;  /* 0x00580000c118783b */ /* 0x010f220000004200 */
[----:B-----5:R-:W-:Y:S03]  /*ce50*/  FADD.FTZ R2, R137, R2 ;  /* 0x0000000289027221 */ /* 0x020fe60000010000 */
[C---:B------:R-:W-:Y:S04]  /*ce60*/  HMMA.16816.F32.BF16 R88, R16.reuse, R34, R88 ;  /* 0x000000221058723c */ /* 0x040fe80000041858 */
[----:B------:R-:W-:Y:S08]  /*ce70*/  LDSM.16.MT88.4 R32, [R194+0x5800] ;  /* 0x00580000c220783b */ /* 0x000ff00000004200 */
[----:B---3--:R-:W-:Y:S01]  /*ce80*/  LDSM.16.MT88.4 R36, [R193+0x2800] ;  /* 0x00280000c124783b */ /* 0x008fe20000004200 */
[C---:B-1----:R-:W-:Y:S03]  /*ce90*/  HMMA.16816.F32.BF16 R92, R16.reuse, R20, R92 ;  /* 0x00000014105c723c */ /* 0x042fe6000004185c */
[----:B--2---:R-:W-:Y:S02]  /*cea0*/  FFMA.FTZ R28, R47, c[0x0][0x2d0], -R112 ;  /* 0x0000b4002f1c7a23 */ /* 0x004fe40000010870 */
[----:B------:R-:W-:Y:S02]  /*ceb0*/  FADD.FTZ R0, R136, R0 ;  /* 0x0000000088007221 */ /* 0x000fe40000010000 */
[----:B------:R1:W2:Y:S01]  /*cec0*/  MUFU.EX2 R115, R28 ;  /* 0x0000001c00737308 */ /* 0x0002a20000000800 */
[C---:B------:R-:W-:Y:S04]  /*ced0*/  HMMA.16816.F32.BF16 R96, R16.reuse, R22, R96 ;  /* 0x000000161060723c */ /* 0x040fe80000041860 */
[--C-:B------:R-:W-:Y:S04]  /*cee0*/  FFMA.FTZ R20, R50, c[0x0][0x2d0], -R112.reuse ;  /* 0x0000b40032147a23 */ /* 0x100fe80000010870 */
[C---:B----4-:R-:W-:Y:S01]  /*cef0*/  HMMA.16816.F32.BF16 R12, R16.reuse, R24, R12 ;  /* 0x00000018100c723c */ /* 0x050fe2000004180c */
[----:B------:R3:W4:Y:S06]  /*cf00*/  MUFU.EX2 R45, R20 ;  /* 0x00000014002d7308 */ /* 0x00072c0000000800 */
[----:B------:R-:W-:Y:S01]  /*cf10*/  FFMA.FTZ R24, R51, c[0x0][0x2d0], -R112 ;  /* 0x0000b40033187a23 */ /* 0x000fe20000010870 */
[C---:B------:R-:W-:Y:S03]  /*cf20*/  HMMA.16816.F32.BF16 R100, R16.reuse, R26, R100 ;  /* 0x0000001a1064723c */ /* 0x040fe60000041864 */
[----:B------:R5:W-:Y:S01]  /*cf30*/  MUFU.EX2 R44, R24 ;  /* 0x00000018002c7308 */ /* 0x000be20000000800 */
[--C-:B-1----:R-:W-:Y:S02]  /*cf40*/  FFMA.FTZ R28, R48, c[0x0][0x2d0], -R113.reuse ;  /* 0x0000b400301c7a23 */ /* 0x102fe40000010871 */
[----:B--2---:R-:W-:Y:S07]  /*cf50*/  FADD.FTZ R0, R115, R0 ;  /* 0x0000000073007221 */ /* 0x004fee0000010000 */
[----:B------:R1:W2:Y:S01]  /*cf60*/  MUFU.EX2 R47, R28 ;  /* 0x0000001c002f7308 */ /* 0x0002a20000000800 */
[----:B---3--:R-:W-:Y:S01]  /*cf70*/  LDSM.16.MT88.4 R20, [R191+0x2800] ;  /* 0x00280000bf14783b */ /* 0x008fe20000004200 */
[----:B----4-:R-:W-:Y:S07]  /*cf80*/  FADD.FTZ R0, R45, R0 ;  /* 0x000000002d007221 */ /* 0x010fee0000010000 */
[----:B-----5:R-:W-:Y:S08]  /*cf90*/  LDSM.16.MT88.4 R24, [R192+0x2800] ;  /* 0x00280000c018783b */ /* 0x020ff00000004200 */
[----:B-1----:R-:W1:Y:S01]  /*cfa0*/  LDSM.16.MT88.4 R28, [R192+0x5800] ;  /* 0x00580000c01c783b */ /* 0x002e620000004200 */
[----:B--2---:R-:W-:Y:S01]  /*cfb0*/  FADD.FTZ R2, R47, R2 ;  /* 0x000000022f027221 */ /* 0x004fe20000010000 */
[C---:B-1----:R-:W-:Y:S08]  /*cfc0*/  HMMA.16816.F32.BF16 R104, R16.reuse, R28, R104 ;  /* 0x0000001c1068723c */ /* 0x042ff00000041868 */
[C---:B------:R-:W-:Y:S01]  /*cfd0*/  HMMA.16816.F32.BF16 R108, R16.reuse, R30, R108 ;  /* 0x0000001e106c723c */ /* 0x040fe2000004186c */
[----:B------:R-:W1:Y:S07]  /*cfe0*/  LDSM.16.MT88.4 R28, [R194+0x2800] ;  /* 0x00280000c21c783b */ /* 0x000e6e0000004200 */
        /* <DEDUP_REMOVED lines=8> */
[C---:B------:R-:W-:Y:S01]  /*d070*/  HMMA.16816.F32.BF16 R4, R16.reuse, R20, R4 ;  /* 0x000000141004723c */ /* 0x040fe20000041804 */
[----:B--2---:R-:W-:Y:S07]  /*d080*/  LDSM.16.MT88.4 R32, [R193+0x6000] ;  /* 0x00600000c120783b */ /* 0x004fee0000004200 */
[C---:B------:R-:W-:Y:S01]  /*d090*/  HMMA.16816.F32.BF16 R8, R16.reuse, R22, R8 ;  /* 0x000000161008723c */ /* 0x040fe20000041808 */
[----:B------:R-:W2:Y:S07]  /*d0a0*/  LDSM.16.MT88.4 R20, [R191+0x6000] ;  /* 0x00600000bf14783b */ /* 0x000eae0000004200 */
[C---:B------:R-:W-:Y:S07]  /*d0b0*/  HMMA.16816.F32.BF16 R68, R16.reuse, R36, R68 ;  /* 0x000000241044723c */ /* 0x040fee0000041844 */
[--C-:B------:R-:W-:Y:S01]  /*d0c0*/  FFMA.FTZ R36, R56, c[0x0][0x2d0], -R113.reuse ;  /* 0x0000b40038247a23 */ /* 0x100fe20000010871 */
[C---:B------:R-:W-:Y:S03]  /*d0d0*/  HMMA.16816.F32.BF16 R72, R16.reuse, R38, R72 ;  /* 0x000000261048723c */ /* 0x040fe60000041848 */
[----:B------:R-:W-:Y:S05]  /*d0e0*/  MUFU.EX2 R39, R36 ;  /* 0x0000002400277308 */ /* 0x000fea0000000800 */
[C---:B------:R-:W-:Y:S07]  /*d0f0*/  HMMA.16816.F32.BF16 R76, R16.reuse, R24, R76 ;  /* 0x00000018104c723c */ /* 0x040fee000004184c */
[--C-:B------:R-:W-:Y:S01]  /*d100*/  FFMA.FTZ R24, R53, c[0x0][0x2d0], -R113.reuse ;  /* 0x0000b40035187a23 */ /* 0x100fe20000010871 */
[C---:B------:R-:W-:Y:S03]  /*d110*/  HMMA.16816.F32.BF16 R80, R16.reuse, R26, R80 ;  /* 0x0000001a1050723c */ /* 0x040fe60000041850 */
[----:B------:R3:W4:Y:S05]  /*d120*/  MUFU.EX2 R42, R24 ;  /* 0x00000018002a7308 */ /* 0x00072a0000000800 */
[C---:B-1----:R-:W-:Y:S07]  /*d130*/  HMMA.16816.F32.BF16 R84, R16.reuse, R28, R84 ;  /* 0x0000001c1054723c */ /* 0x042fee0000041854 */
[--C-:B------:R-:W-:Y:S01]  /*d140*/  FFMA.FTZ R28, R55, c[0x0][0x2d0], -R112.reuse ;  /* 0x0000b400371c7a23 */ /* 0x100fe20000010870 */
[C---:B------:R-:W-:Y:S03]  /*d150*/  HMMA.16816.F32.BF16 R88, R16.reuse, R30, R88 ;  /* 0x0000001e1058723c */ /* 0x040fe60000041858 */
[----:B------:R1:W-:Y:S05]  /*d160*/  MUFU.EX2 R40, R28 ;  /* 0x0000001c00287308 */ /* 0x0003ea0000000800 */
[C---:B--2---:R-:W-:Y:S04]  /*d170*/  HMMA.16816.F32.BF16 R92, R16.reuse, R20, R92 ;  /* 0x00000014105c723c */ /* 0x044fe8000004185c */
[--C-:B---3--:R-:W-:Y:S03]  /*d180*/  FFMA.FTZ R24, R54, c[0x0][0x2d0], -R112.reuse ;  /* 0x0000b40036187a23 */ /* 0x108fe60000010870 */
[----:B------:R-:W-:Y:S01]  /*d190*/  FFMA.FTZ R20, R57, c[0x0][0x2d0], -R113 ;  /* 0x0000b40039147a23 */ /* 0x000fe20000010871 */
[C---:B------:R-:W-:Y:S01]  /*d1a0*/  HMMA.16816.F32.BF16 R96, R16.reuse, R22, R96 ;  /* 0x000000161060723c */ /* 0x040fe20000041860 */
[----:B------:R2:W3:Y:S03]  /*d1b0*/  MUFU.EX2 R41, R24 ;  /* 0x0000001800297308 */ /* 0x0004e60000000800 */
[----:B------:R-:W-:Y:S04]  /*d1c0*/  MOV R113, R3 ;  /* 0x0000000300717202 */ /* 0x000fe80000000f00 */
[C---:B------:R-:W-:Y:S03]  /*d1d0*/  HMMA.16816.F32.BF16 R12, R16.reuse, R32, R12 ;  /* 0x00000020100c723c */ /* 0x040fe6000004180c */
[----:B------:R5:W3:Y:S01]  /*d1e0*/  MUFU.EX2 R38, R20 ;  /* 0x0000001400267308 */ /* 0x000ae20000000800 */
[----:B-1----:R-:W-:Y:S04]  /*d1f0*/  LDSM.16.MT88.4 R28, [R194+0x6000] ;  /* 0x00600000c21c783b */ /* 0x002fe80000004200 */
[C---:B------:R-:W-:Y:S04]  /*d200*/  HMMA.16816.F32.BF16 R100, R16.reuse, R34, R100 ;  /* 0x000000221064723c */ /* 0x040fe80000041864 */
[----:B------:R-:W-:Y:S08]  /*d210*/  LDSM.16.MT88.4 R32, [R192+0x3000] ;  /* 0x00300000c020783b */ /* 0x000ff00000004200 */
[----:B--2---:R-:W1:Y:S01]  /*d220*/  LDSM.16.MT88.4 R24, [R192+0x6000] ;  /* 0x00600000c018783b */ /* 0x004e620000004200 */
[--C-:B-----5:R-:W-:Y:S02]  /*d230*/  FFMA.FTZ R20, R58, c[0x0][0x2d0], -R112.reuse ;  /* 0x0000b4003a147a23 */ /* 0x120fe40000010870 */
[----:B------:R-:W-:Y:S02]  /*d240*/  FFMA.FTZ R112, R59, c[0x0][0x2d0], -R112 ;  /* 0x0000b4003b707a23 */ /* 0x000fe40000010870 */
[----:B------:R2:W-:Y:S10]  /*d250*/  MUFU.EX2 R37, R20 ;  /* 0x0000001400257308 */ /* 0x0005f40000000800 */
[----:B------:R-:W5:Y:S01]  /*d260*/  MUFU.EX2 R36, R112 ;  /* 0x0000007000247308 */ /* 0x000f620000000800 */
[----:B--2---:R-:W2:Y:S01]  /*d270*/  LDSM.16.MT88.4 R20, [R193+0x3000] ;  /* 0x00300000c114783b */ /* 0x004ea20000004200 */
[C---:B-1----:R-:W-:Y:S08]  /*d280*/  HMMA.16816.F32.BF16 R104, R16.reuse, R24, R104 ;  /* 0x000000181068723c */ /* 0x042ff00000041868 */
[C---:B------:R-:W-:Y:S01]  /*d290*/  HMMA.16816.F32.BF16 R108, R16.reuse, R26, R108 ;  /* 0x0000001a106c723c */ /* 0x040fe2000004186c */
[----:B------:R-:W1:Y:S07]  /*d2a0*/  LDSM.16.MT88.4 R24, [R194+0x3000] ;  /* 0x00300000c218783b */ /* 0x000e6e0000004200 */
        /* <DEDUP_REMOVED lines=15> */
[C---:B-1----:R-:W-:Y:S08]  /*d3a0*/  HMMA.16816.F32.BF16 R84, R16.reuse, R24, R84 ;  /* 0x000000181054723c */ /* 0x042ff00000041854 */
[C---:B------:R-:W-:Y:S08]  /*d3b0*/  HMMA.16816.F32.BF16 R88, R16.reuse, R26, R88 ;  /* 0x0000001a1058723c */ /* 0x040ff00000041858 */
[C---:B---3--:R-:W-:Y:S08]  /*d3c0*/  HMMA.16816.F32.BF16 R92, R16.reuse, R4, R92 ;  /* 0x00000004105c723c */ /* 0x048ff0000004185c */
[C---:B------:R-:W-:Y:S01]  /*d3d0*/  HMMA.16816.F32.BF16 R96, R16.reuse, R6, R96 ;  /* 0x000000061060723c */ /* 0x040fe20000041860 */
[----:B------:R-:W1:Y:S07]  /*d3e0*/  LDSM.16.MT88.4 R4, [R194+0x6800] ;  /* 0x00680000c204783b */ /* 0x000e6e0000004200 */
[C---:B----4-:R-:W-:Y:S08]  /*d3f0*/  HMMA.16816.F32.BF16 R124, R16.reuse, R8, R12 ;  /* 0x00000008107c723c */ /* 0x050ff0000004180c */
[C---:B------:R-:W-:Y:S08]  /*d400*/  HMMA.16816.F32.BF16 R100, R16.reuse, R10, R100 ;  /* 0x0000000a1064723c */ /* 0x040ff00000041864 */
[C---:B--2---:R-:W-:Y:S08]  /*d410*/  HMMA.16816.F32.BF16 R104, R16.reuse, R20, R104 ;  /* 0x000000141068723c */ /* 0x044ff00000041868 */
        /* <DEDUP_REMOVED lines=12> */
[----:B------:R-:W-:Y:S03]  /*d4e0*/  FADD.FTZ R0, R36, R0 ;  /* 0x0000000024007221 */ /* 0x000fe60000010000 */
[----:B------:R1:W-:Y:S04]  /*d4f0*/  STL [R1+0x24], R2 ;  /* 0x0000240201007387 */ /* 0x0003e80000100800 */
[----:B------:R1:W-:Y:S01]  /*d500*/  STL [R1+0x20], R0 ;  /* 0x0000200001007387 */ /* 0x0003e20000100800 */
[----:B------:R-:W-:-:S05]  /*d510*/  @P0 BRA `(.L_x_2364) ;  /* 0xffffcd9000000947 */ /* 0x000fca000383ffff */
.L_x_2361:
[----:B------:R-:W-:Y:S02]  /*d520*/  MOV R7, 0x1f ;  /* 0x0000001f00077802 */ /* 0x000fe40000000f00 */
[----:B------:R-:W-:Y:S01]  /*d530*/  MOV R6, 0xffffffff ;  /* 0xffffffff00067802 */ /* 0x000fe20000000f00 */
[----:B------:R-:W-:Y:S05]  /*d540*/  BRA.DIV ~URZ, `(.L_x_2365) ;  /* 0x000048227f007947 */ /* 0x000fea000b800000 */
[----:B-1----:R-:W2:Y:S04]  /*d550*/  LDL R2, [R1+0x24] ;  /* 0x0000240001027983 */ /* 0x002ea80000100800 */
[----:B--2---:R1:W2:Y:S02]  /*d560*/  SHFL.BFLY PT, R0, R2, 0x2, 0x1f ;  /* 0x0c401f0002007f89 */ /* 0x0042a400000e0000 */
.L_x_2432:
        /* <DEDUP_REMOVED lines=9> */
.L_x_2433:
        /* <DEDUP_REMOVED lines=85> */
.L_x_2352:
[----:B-1----:R1:W5:Y:S04]  /*db50*/  LDL R6, [R1+0x48] ;  /* 0x0000480001067983 */ /* 0x0023680000100800 */
[----:B------:R-:W2:Y:S01]  /*db60*/  S2R R2, SR_TID.X ;  /* 0x0000000000027919 */ /* 0x000ea20000002100 */
[----:B------:R-:W-:Y:S01]  /*db70*/  BSSY B0, `(.L_x_2367) ;  /* 0x0000011000007945 */ /* 0x000fe20003800000 */
[----:B--2---:R-:W-:-:S13]  /*db80*/  LOP3.LUT P0, RZ, R2, 0xff, RZ, 0xc0, !PT ;  /* 0x000000ff02ff7812 */ /* 0x004fda000780c0ff */
[----:B------:R-:W-:Y:S05]  /*db90*/  @P0 BRA `(.L_x_2368) ;  /* 0x000000e000000947 */ /* 0x000fea0003800000 */
[----:B-1----:R-:W1:Y:S01]  /*dba0*/  S2R R4, SR_LANEID ;  /* 0x0000000000047919 */ /* 0x002e620000000000 */
[----:B------:R-:W-:Y:S01]  /*dbb0*/  VOTEU.ANY UR4, UPT, PT ;  /* 0x0000000000047886 */ /* 0x000fe200038e0100 */
[----:B------:R-:W-:Y:S01]  /*dbc0*/  IMAD.MOV.U32 R5, RZ, RZ, c[0x0][0x564] ;  /* 0x00015900ff057624 */ /* 0x000fe200078e00ff */
[----:B------:R-:W1:Y:S08]  /*dbd0*/  FLO.U32 R3, UR4 ;  /* 0x0000000400037d00 */ /* 0x000e7000080e0000 */
[----:B------:R-:W2:Y:S01]  /*dbe0*/  POPC R2, UR4 ;  /* 0x0000000400027d09 */ /* 0x000ea20008000000 */
[----:B-1----:R-:W-:Y:S01]  /*dbf0*/  ISETP.EQ.U32.AND P0, PT, R3, R4, PT ;  /* 0x000000040300720c */ /* 0x002fe20003f02070 */
[----:B------:R-:W-:-:S12]  /*dc00*/  IMAD.MOV.U32 R4, RZ, RZ, c[0x0][0x560] ;  /* 0x00015800ff047624 */ /* 0x000fd800078e00ff */
[----:B--2---:R1:W2:Y:S04]  /*dc10*/  @P0 ATOMG.E.ADD.STRONG.GPU PT, R2, [R4.64], R2 ;  /* 0x00000002040209a8 */ /* 0x0042a800081ee1c6 */
[----:B-1----:R-:W1:Y:S04]  /*dc20*/  S2R R4, SR_LTMASK ;  /* 0x0000000000047919 */ /* 0x002e680000003900 */
[----:B--2---:R1:W2:Y:S02]  /*dc30*/  SHFL.IDX PT, R3, R2, R3, 0x1f ;  /* 0x00001f0302037589 */ /* 0x0042a400000e0000 */
[----:B-1----:R-:W-:-:S06]  /*dc40*/  LOP3.LUT R2, R4, UR4, RZ, 0xc0, !PT ;  /* 0x0000000404027c12 */ /* 0x002fcc000f8ec0ff */
[----:B------:R-:W2:Y:S02]  /*dc50*/  POPC R2, R2 ;  /* 0x0000000200027309 */ /* 0x000ea40000000000 */
[----:B--2--5:R-:W-:-:S05]  /*dc60*/  IADD3 R6, R3, c[0x0][0xc], R2 ;  /* 0x0000030003067a10 */ /* 0x024fca0007ffe002 */
[----:B------:R1:W-:Y:S02]  /*dc70*/  STL [R1+0x48], R6 ;  /* 0x0000480601007387 */ /* 0x0003e40000100800 */
.L_x_2368:
[----:B-1----:R-:W-:Y:S05]  /*dc80*/  BSYNC B0 ;  /* 0x0000000000007941 */ /* 0x002fea0003800000 */
.L_x_2367:
[----:B------:R-:W2:Y:S04]  /*dc90*/  LDL.64 R4, [R1+0x30] ;  /* 0x0000300001047983 */ /* 0x000ea80000100a00 */
        /* <DEDUP_REMOVED lines=105> */
.L_x_2371:
        /* <DEDUP_REMOVED lines=122> */
.L_x_2434:
[----:B------:R-:W-:Y:S05]  /*ead0*/  BRA.DIV ~URZ, `(.L_x_2374) ;  /* 0x000034727f007947 */ /* 0x000fea000b800000 */
[----:B------:R3:W4:Y:S02]  /*eae0*/  SHFL.IDX PT, R0, R8, RZ, 0x181f ;  /* 0x00181fff08007589 */ /* 0x00072400000e0000 */
.L_x_2435:
        /* <DEDUP_REMOVED lines=13> */
.L_x_2376:
[----:B------:R-:W-:Y:S05]  /*ebc0*/  BSYNC B0 ;  /* 0x0000000000007941 */ /* 0x000fea0003800000 */
.L_x_2375:
[----:B------:R-:W-:Y:S05]  /*ebd0*/  BRA.DIV ~URZ, `(.L_x_2377) ;  /* 0x000033d27f007947 */ /* 0x000fea000b800000 */
[----:B--2---:R2:W1:Y:S04]  /*ebe0*/  SHFL.IDX PT, R9, R7, 0x1, 0x181f ;  /* 0x00381f0007097f89 */ /* 0x00446800000e0000 */
[----:B----4-:R2:W4:Y:S02]  /*ebf0*/  SHFL.IDX PT, R0, R8, 0x1, 0x181f ;  /* 0x00381f0008007f89 */ /* 0x01052400000e0000 */
.L_x_2436:
        /* <DEDUP_REMOVED lines=14> */
.L_x_2379:
[----:B------:R-:W-:Y:S05]  /*ece0*/  BSYNC B0 ;  /* 0x0000000000007941 */ /* 0x000fea0003800000 */
.L_x_2378:
[----:B------:R-:W-:Y:S05]  /*ecf0*/  BRA.DIV ~URZ, `(.L_x_2380) ;  /* 0x000033727f007947 */ /* 0x000fea000b800000 */
[----:B-1----:R1:W2:Y:S02]  /*ed00*/  SHFL.IDX PT, R9, R7, 0x2, 0x181f ;  /* 0x00581f0007097f89 */ /* 0x0022a400000e0000 */
.L_x_2437:
[----:B------:R-:W-:Y:S05]  /*ed10*/  BRA.DIV ~URZ, `(.L_x_2381) ;  /* 0x000033c27f007947 */ /* 0x000fea000b800000 */
[----:B----4-:R4:W1:Y:S02]  /*ed20*/  SHFL.IDX PT, R0, R8, 0x2, 0x181f ;  /* 0x00581f0008007f89 */ /* 0x01086400000e0000 */
.L_x_2438:
        /* <DEDUP_REMOVED lines=14> */
.L_x_2383:
[----:B------:R-:W-:Y:S05]  /*ee10*/  BSYNC B0 ;  /* 0x0000000000007941 */ /* 0x000fea0003800000 */
.L_x_2382:
[----:B------:R-:W-:Y:S05]  /*ee20*/  BRA.DIV ~URZ, `(.L_x_2384) ;  /* 0x000033127f007947 */ /* 0x000fea000b800000 */
[----:B-12---:R-:W1:Y:S04]  /*ee30*/  SHFL.IDX PT, R7, R7, 0x3, 0x181f ;  /* 0x00781f0007077f89 */ /* 0x006e6800000e0000 */
[----:B------:R2:W3:Y:S02]  /*ee40*/  SHFL.IDX PT, R0, R8, 0x3, 0x181f ;  /* 0x00781f0008007f89 */ /* 0x0004e400000e0000 */
.L_x_2439:
        /* <DEDUP_REMOVED lines=15> */
.L_x_2372:
        /* <DEDUP_REMOVED lines=34> */
.L_x_2440:
[----:B------:R-:W-:Y:S05]  /*f160*/  BRA.DIV ~URZ, `(.L_x_2387) ;  /* 0x000031027f007947 */ /* 0x000fea000b800000 */
[----:B------:R3:W4:Y:S02]  /*f170*/  SHFL.IDX PT, R0, R28, RZ, 0x1c1f ;  /* 0x001c1fff1c007589 */ /* 0x00072400000e0000 */
.L_x_2441:
        /* <DEDUP_REMOVED lines=98> */
.L_x_2389:
[----:B------:R-:W-:Y:S05]  /*f7a0*/  BSYNC B0 ;  /* 0x0000000000007941 */ /* 0x000fea0003800000 */
.L_x_2388:
[----:B------:R-:W-:Y:S05]  /*f7b0*/  BRA.DIV ~URZ, `(.L_x_2390) ;  /* 0x00002b127f007947 */ /* 0x000fea000b800000 */
[----:B--2---:R2:W1:Y:S04]  /*f7c0*/  SHFL.IDX PT, R4, R14, 0x1, 0x1c1f ;  /* 0x003c1f000e047f89 */ /* 0x00446800000e0000 */
[----:B----4-:R2:W4:Y:S02]  /*f7d0*/  SHFL.IDX PT, R0, R28, 0x1, 0x1c1f ;  /* 0x003c1f001c007f89 */ /* 0x01052400000e0000 */
.L_x_2442:
        /* <DEDUP_REMOVED lines=71> */
.L_x_2370:
        /* <DEDUP_REMOVED lines=21> */
.L_x_2391:
        /* <DEDUP_REMOVED lines=57> */
.L_x_2393:
[----:B------:R-:W-:Y:S05]  /*10130*/  BSYNC B0 ;  /* 0x0000000000007941 */ /* 0x000fea0003800000 */
.L_x_2392:
        /* <DEDUP_REMOVED lines=47> */
.L_x_2443:
[----:B------:R-:W-:Y:S05]  /*10430*/  BRA.DIV ~URZ, `(.L_x_2395) ;  /* 0x00001fc27f007947 */ /* 0x000fea000b800000 */
[----:B------:R3:W4:Y:S02]  /*10440*/  SHFL.IDX PT, R0, R9, RZ, 0x181f ;  /* 0x00181fff09007589 */ /* 0x00072400000e0000 */
.L_x_2444:
        /* <DEDUP_REMOVED lines=14> */
.L_x_2397:
[----:B------:R-:W-:Y:S05]  /*10530*/  BSYNC B0 ;  /* 0x0000000000007941 */ /* 0x000fea0003800000 */
.L_x_2396:
[----:B------:R-:W-:Y:S05]  /*10540*/  BRA.DIV ~URZ, `(.L_x_2398) ;  /* 0x00001f127f007947 */ /* 0x000fea000b800000 */
[----:B--2---:R2:W1:Y:S04]  /*10550*/  SHFL.IDX PT, R10, R6, 0x1, 0x181f ;  /* 0x00381f00060a7f89 */ /* 0x00446800000e0000 */
[----:B----4-:R2:W4:Y:S02]  /*10560*/  SHFL.IDX PT, R0, R9, 0x1, 0x181f ;  /* 0x00381f0009007f89 */ /* 0x01052400000e0000 */
.L_x_2445:
        /* <DEDUP_REMOVED lines=14> */
.L_x_2400:
[----:B------:R-:W-:Y:S05]  /*10650*/  BSYNC B0 ;  /* 0x0000000000007941 */ /* 0x000fea0003800000 */
.L_x_2399:
[----:B------:R-:W-:Y:S05]  /*10660*/  BRA.DIV ~URZ, `(.L_x_2401) ;  /* 0x00001eb27f007947 */ /* 0x000fea000b800000 */
[----:B-1----:R1:W2:Y:S02]  /*10670*/  SHFL.IDX PT, R10, R6, 0x2, 0x181f ;  /* 0x00581f00060a7f89 */ /* 0x0022a400000e0000 */
.L_x_2446:
[----:B------:R-:W-:Y:S05]  /*10680*/  BRA.DIV ~URZ, `(.L_x_2402) ;  /* 0x00001f027f007947 */ /* 0x000fea000b800000 */
[----:B----4-:R4:W1:Y:S02]  /*10690*/  SHFL.IDX PT, R0, R9, 0x2, 0x181f ;  /* 0x00581f0009007f89 */ /* 0x01086400000e0000 */
.L_x_2447:
        /* <DEDUP_REMOVED lines=14> */
.L_x_2404:
[----:B------:R-:W-:Y:S05]  /*10780*/  BSYNC B0 ;  /* 0x0000000000007941 */ /* 0x000fea0003800000 */
.L_x_2403:
[----:B------:R-:W-:Y:S05]  /*10790*/  BRA.DIV ~URZ, `(.L_x_2405) ;  /* 0x00001e527f007947 */ /* 0x000fea000b800000 */
[----:B-12---:R-:W1:Y:S04]  /*107a0*/  SHFL.IDX PT, R6, R6, 0x3, 0x181f ;  /* 0x00781f0006067f89 */ /* 0x006e6800000e0000 */
[----:B------:R2:W3:Y:S02]  /*107b0*/  SHFL.IDX PT, R0, R9, 0x3, 0x181f ;  /* 0x00781f0009007f89 */ /* 0x0004e400000e0000 */
.L_x_2448:
        /* <DEDUP_REMOVED lines=13> */
.L_x_2385:
[----:B------:R-:W-:Y:S05]  /*10890*/  BSYNC B1 ;  /* 0x0000000000017941 */ /* 0x000fea0003800000 */
.L_x_2369:
        /* <DEDUP_REMOVED lines=15> */
.L_x_2449:
[----:B------:R-:W-:Y:S05]  /*10990*/  BRA.DIV ~URZ, `(.L_x_2408) ;  /* 0x00001d827f007947 */ /* 0x000fea000b800000 */
[----:B------:R3:W4:Y:S02]  /*109a0*/  SHFL.IDX PT, R8, R67, 0x1, 0x1f ;  /* 0x00201f0043087f89 */ /* 0x00072400000e0000 */
.L_x_2450:
        /* <DEDUP_REMOVED lines=19> */
.L_x_2451:
        /* <DEDUP_REMOVED lines=16> */
.L_x_2452:
[----:B---3--:R-:W-:Y:S01]  /*10be0*/  IMAD R0, R0, c[0x0][0x538], RZ ;  /* 0x00014e0000007a24 */ /* 0x008fe200078e02ff */
[----:B------:R-:W-:Y:S04]  /*10bf0*/  BSSY B1, `(.L_x_2411) ;  /* 0x00000cf000017945 */ /* 0x000fe80003800000 */
[----:B----4-:R-:W-:-:S04]  /*10c00*/  IADD3 R8, R0, R8, RZ ;  /* 0x0000000800087210 */ /* 0x010fc80007ffe0ff */
[----:B--2---:R-:W-:-:S13]  /*10c10*/  ISETP.GT.AND P0, PT, R8, R9, PT ;  /* 0x000000090800720c */ /* 0x004fda0003f04270 */
[----:B------:R-:W-:Y:S05]  /*10c20*/  @P0 BRA `(.L_x_2412) ;  /* 0x0000025000000947 */ /* 0x000fea0003800000 */
.L_x_2416:
        /* <DEDUP_REMOVED lines=17> */
.L_x_2453:
        /* <DEDUP_REMOVED lines=16> */
.L_x_2454:
[----:B--2---:R-:W-:-:S05]  /*10e40*/  IMAD R0, R0, c[0x0][0x538], RZ ;  /* 0x00014e0000007a24 */ /* 0x004fca00078e02ff */
[----:B------:R-:W-:-:S04]  /*10e50*/  IADD3 R8, R0, R8, RZ ;  /* 0x0000000800087210 */ /* 0x000fc80007ffe0ff */
[----:B------:R-:W-:-:S13]  /*10e60*/  ISETP.GT.AND P0, PT, R8, R9, PT ;  /* 0x000000090800720c */ /* 0x000fda0003f04270 */
[----:B-1----:R-:W-:Y:S05]  /*10e70*/  @!P0 BRA `(.L_x_2416) ;  /* 0xfffffdb000008947 */ /* 0x002fea000383ffff */
.L_x_2412:
[----:B------:R-:W-:-:S05]  /*10e80*/  IADD3 R11, -R0, R8, RZ ;  /* 0x00000008000b7210 */ /* 0x000fca0007ffe1ff */
[----:B------:R-:W-:-:S05]  /*10e90*/  IMAD R0, R4, c[0x0][0x538], R11 ;  /* 0x00014e0004007a24 */ /* 0x000fca00078e020b */
[----:B------:R-:W-:Y:S01]  /*10ea0*/  ISETP.GT.AND P0, PT, R0, R9, PT ;  /* 0x000000090000720c */ /* 0x000fe20003f04270 */
[----:B------:R-:W-:-:S12]  /*10eb0*/  BRA.DIV ~URZ, `(.L_x_2417) ;  /* 0x00001ca27f007947 */ /* 0x000fd8000b800000 */
[----:B------:R-:W-:-:S03]  /*10ec0*/  VOTE.ANY R10, PT, !P0 ;  /* 0x00000000000a7806 */ /* 0x000fc600040e0100 */
.L_x_2455:
[----:B------:R-:W2:Y:S01]  /*10ed0*/  LDL.LU R0, [R1+0x54] ;  /* 0x0000540001007983 */ /* 0x000ea20000300800 */
[----:B------:R-:W2:Y:S02]  /*10ee0*/  POPC R8, R10 ;  /* 0x0000000a00087309 */ /* 0x000ea40000000000 */
[----:B--2---:R-:W-:-:S05]  /*10ef0*/  IADD3 R0, R8, R0, RZ ;  /* 0x0000000008007210 */ /* 0x004fca0007ffe0ff */
[----:B------:R2:W-:Y:S01]  /*10f00*/  STL [R1+0x54], R0 ;  /* 0x0000540001007387 */ /* 0x0005e20000100800 */
[----:B------:R-:W-:Y:S05]  /*10f10*/  BRA.DIV ~URZ, `(.L_x_2418) ;  /* 0x00001c927f007947 */ /* 0x000fea000b800000 */
[----:B------:R3:W4:Y:S04]  /*10f20*/  SHFL.IDX PT, R12, R6, R8, 0x1f ;  /* 0x00001f08060c7589 */ /* 0x00072800000e0000 */
[----:B------:R3:W1:Y:S02]  /*10f30*/  SHFL.IDX PT, R7, R7, R8, 0x1f ;  /* 0x00001f0807077589 */ /* 0x00066400000e0000 */
.L_x_2456:
[----:B------:R-:W-:Y:S01]  /*10f40*/  ISETP.NE.AND P0, PT, R10, RZ, PT ;  /* 0x000000ff0a00720c */ /* 0x000fe20003f05270 */
[----:B------:R-:W-:-:S12]  /*10f50*/  BSSY B0, `(.L_x_2419) ;  /* 0x0000005000007945 */ /* 0x000fd80003800000 */
[----:B------:R-:W-:Y:S05]  /*10f60*/  @!P0 BRA `(.L_x_2420) ;  /* 0x0000003000008947 */ /* 0x000fea0003800000 */
[----:B------:R-:W-:Y:S01]  /*10f70*/  IADD3 R3, R8, -0x1, RZ ;  /* 0xffffffff08037810 */ /* 0x000fe20007ffe0ff */
[----:B------:R-:W-:Y:S05]  /*10f80*/  BRA.DIV ~URZ, `(.L_x_2421) ;  /* 0x00001cf27f007947 */ /* 0x000fea000b800000 */
[----:B------:R2:W3:Y:S02]  /*10f90*/  SHFL.IDX PT, R13, R4, R3, 0x1f ;  /* 0x00001f03040d7589 */ /* 0x0004e400000e0000 */
.L_x_2420:
[----:B------:R-:W-:Y:S05]  /*10fa0*/  BSYNC B0 ;  /* 0x0000000000007941 */ /* 0x000fea0003800000 */
.L_x_2419:
        /* <DEDUP_REMOVED lines=68> */
.L_x_2423:
        /* <DEDUP_REMOVED lines=69> */
.L_x_2424:
[----:B------:R-:W-:Y:S05]  /*11840*/  BSYNC B0 ;  /* 0x0000000000007941 */ /* 0x000fea0003800000 */
.L_x_2422:
[----:B------:R-:W-:-:S04]  /*11850*/  LOP3.LUT R2, RZ, R2, RZ, 0x33, !PT ;  /* 0x00000002ff027212 */ /* 0x000fc800078e33ff */
[----:B-1----:R-:W-:-:S05]  /*11860*/  IADD3 R0, R2, R12, RZ ;  /* 0x0000000c02007210 */ /* 0x002fca0007ffe0ff */
[----:B------:R1:W-:Y:S01]  /*11870*/  STL [R1+0x4c], R0 ;  /* 0x00004c0001007387 */ /* 0x0003e20000100800 */
[----:B------:R-:W-:Y:S05]  /*11880*/  BRA `(.L_x_2425) ;  /* 0x0000005000007947 */ /* 0x000fea0003800000 */
.L_x_2413:
[----:B------:R-:W-:Y:S01]  /*11890*/  MOV R0, c[0x0][0x53c] ;  /* 0x00014f0000007a02 */ /* 0x000fe20000000f00 */
[----:B------:R2:W-:Y:S04]  /*118a0*/  STL [R1+0x48], R9 ;  /* 0x0000480901007387 */ /* 0x0005e80000100800 */
[----:B------:R2:W-:Y:S04]  /*118b0*/  STL [R1+0x4c], RZ ;  /* 0x00004cff01007387 */ /* 0x0005e80000100800 */
[----:B------:R2:W-:Y:S04]  /*118c0*/  STL [R1+0x50], RZ ;  /* 0x000050ff01007387 */ /* 0x0005e80000100800 */
[----:B------:R2:W-:Y:S02]  /*118d0*/  STL [R1+0x54], R0 ;  /* 0x0000540001007387 */ /* 0x0005e40000100800 */
.L_x_2425:
[----:B------:R-:W-:Y:S05]  /*118e0*/  BSYNC B1 ;  /* 0x0000000000017941 */ /* 0x000fea0003800000 */
.L_x_2411:
        /* <DEDUP_REMOVED lines=9> */
.L_x_2406:
[----:B--2---:R-:W2:Y:S02]  /*11980*/  LDL R0, [R1+0x54] ;  /* 0x0000540001007983 */ /* 0x004ea40000100800 */
[----:B--2---:R-:W-:-:S13]  /*11990*/  ISETP.GE.AND P0, PT, R0, c[0x0][0x53c], PT ;  /* 0x00014f0000007a0c */ /* 0x004fda0003f06270 */
[----:B-1----:R-:W-:Y:S01]  /*119a0*/  @P0 CALL.REL.NOINC `(.L_x_2426) ;  /* 0x0000001000000944 */ /* 0x002fe20003c00000 */
[----:B------:R-:W-:Y:S05]  /*119b0*/  BRA `(.L_x_2427) ;  /* 0xfffefec000007947 */ /* 0x000fea000383ffff */
.L_x_2426:
[----:B------:R-:W-:Y:S05]  /*119c0*/  EXIT ;  /* 0x000000000000794d */ /* 0x000fea0003800000 */
.L_x_2335:
[----:B------:R-:W-:Y:S01]  /*119d0*/  IMAD.MOV.U32 R0, RZ, RZ, R5 ;  /* 0x000000ffff007224 */ /* 0x000fe200078e0005 */
[----:B------:R-:W-:Y:S02]  /*119e0*/  MOV R2, 0x1 ;  /* 0x0000000100027802 */ /* 0x000fe40000000f00 */
[----:B------:R-:W-:Y:S02]  /*119f0*/  MOV R3, 0x11a10 ;  /* 0x00011a1000037802 */ /* 0x000fe40000000f00 */
[----:B------:R-:W-:Y:S05]  /*11a00*/  CALL.REL.NOINC `($__internal_50_$__cuda_sm70_shflsync_up_p) ;  /* 0x0000136000007944 */ /* 0x000fea0003c00000 */
[----:B------:R-:W-:Y:S01]  /*11a10*/  MOV R0, R4 ;  /* 0x0000000400007202 */ /* 0x000fe20000000f00 */
[----:B------:R-:W-:Y:S05]  /*11a20*/  BRA `(.L_x_2428) ;  /* 0xfffeea3000007947 */ /* 0x000fea000383ffff */
.L_x_2336:
[----:B------:R-:W-:Y:S01]  /*11a30*/  IMAD.MOV.U32 R0, RZ, RZ, R5 ;  /* 0x000000ffff007224 */ /* 0x000fe200078e0005 */
[----:B------:R-:W-:Y:S02]  /*11a40*/  MOV R2, 0x2 ;  /* 0x0000000200027802 */ /* 0x000fe40000000f00 */
[----:B------:R-:W-:Y:S02]  /*11a50*/  MOV R3, 0x11a70 ;  /* 0x00011a7000037802 */ /* 0x000fe40000000f00 */
[----:B------:R-:W-:Y:S05]  /*11a60*/  CALL.REL.NOINC `($__internal_50_$__cuda_sm70_shflsync_up_p) ;  /* 0x0000130000007944 */ /* 0x000fea0003c00000 */
[----:B------:R-:W-:Y:S01]  /*11a70*/  SEL R0, R4, RZ, P4 ;  /* 0x000000ff04007207 */ /* 0x000fe20002000000 */
[----:B------:R-:W-:Y:S01]  /*11a80*/  IMAD.MOV.U32 R2, RZ, RZ, 0x4 ;  /* 0x00000004ff027424 */ /* 0x000fe200078e00ff */
[----:B------:R-:W-:-:S03]  /*11a90*/  MOV R3, 0x11ac0 ;  /* 0x00011ac000037802 */ /* 0x000fc60000000f00 */
[----:B------:R-:W-:Y:S02]  /*11aa0*/  IMAD.IADD R0, R5, 0x1, R0 ;  /* 0x0000000105007824 */ /* 0x000fe400078e0200 */
        /* <DEDUP_REMOVED lines=14> */
[----:B------:R-:W-:Y:S01]  /*11b90*/  IMAD.IADD R4, R0, 0x1, R4 ;  /* 0x0000000100047824 */ /* 0x000fe200078e0204 */
[----:B------:R-:W-:-:S03]  /*11ba0*/  MOV R0, 0x1f ;  /* 0x0000001f00007802 */ /* 0x000fc60000000f00 */
[----:B------:R-:W-:Y:S02]  /*11bb0*/  IMAD.MOV.U32 R5, RZ, RZ, R4 ;  /* 0x000000ffff057224 */ /* 0x000fe400078e0004 */
[----:B------:R-:W-:Y:S05]  /*11bc0*/  CALL.REL.NOINC `($__internal_49_$__cuda_sm70_shflsync_idx_p) ;  /* 0x0000115000007944 */ /* 0x000fea0003c00000 */
[----:B------:R-:W-:Y:S05]  /*11bd0*/  BRA `(.L_x_2429) ;  /* 0xfffee98000007947 */ /* 0x000fea000383ffff */
.L_x_2338:
[----:B------:R-:W-:Y:S02]  /*11be0*/  SEL R0, RZ, 0x1, P0 ;  /* 0x00000001ff007807 */ /* 0x000fe40000000000 */
[----:B------:R-:W-:Y:S02]  /*11bf0*/  MOV R2, 0x11c10 ;  /* 0x00011c1000027802 */ /* 0x000fe40000000f00 */
[----:B------:R-:W-:Y:S05]  /*11c00*/  CALL.REL.NOINC `($__internal_51_$__cuda_sm70_votesync_ballot) ;  /* 0x000011d000007944 */ /* 0x000fea0003c00000 */
[----:B------:R-:W-:Y:S01]  /*11c10*/  MOV R10, R0 ;  /* 0x00000000000a7202 */ /* 0x000fe20000000f00 */
[----:B------:R-:W-:Y:S05]  /*11c20*/  BRA `(.L_x_2430) ;  /* 0xfffee9c000007947 */ /* 0x000fea000383ffff */
.L_x_2339:
[----:B------:R-:W-:Y:S01]  /*11c30*/  IMAD.MOV.U32 R5, RZ, RZ, R9 ;  /* 0x000000ffff057224 */ /* 0x000fe200078e0009 */
[----:B------:R-:W-:Y:S01]  /*11c40*/  MOV R3, R6 ;  /* 0x0000000600037202 */ /* 0x000fe20000000f00 */
[----:B-1----:R-:W-:Y:S01]  /*11c50*/  IMAD.MOV.U32 R0, RZ, RZ, 0x1f ;  /* 0x0000001fff007424 */ /* 0x002fe200078e00ff */
[----:B------:R-:W-:Y:S02]  /*11c60*/  MOV R2, 0x11c80 ;  /* 0x00011c8000027802 */ /* 0x000fe40000000f00 */
[----:B------:R-:W-:Y:S05]  /*11c70*/  CALL.REL.NOINC `($__internal_49_$__cuda_sm70_shflsync_idx_p) ;  /* 0x000010a000007944 */ /* 0x000fea0003c00000 */
[----:B------:R-:W-:Y:S01]  /*11c80*/  IMAD.MOV.U32 R12, RZ, RZ, R0 ;  /* 0x000000ffff0c7224 */ /* 0x000fe200078e0000 */
[----:B------:R-:W-:Y:S01]  /*11c90*/  MOV R5, R8 ;  /* 0x0000000800057202 */ /* 0x000fe20000000f00 */
[----:B------:R-:W-:Y:S01]  /*11ca0*/  IMAD.MOV.U32 R7, RZ, RZ, RZ ;  /* 0x000000ffff077224 */ /* 0x000fe200078e00ff */
[----:B------:R-:W-:Y:S01]  /*11cb0*/  MOV R3, R6 ;  /* 0x0000000600037202 */ /* 0x000fe20000000f00 */
[----:B------:R-:W-:Y:S01]  /*11cc0*/  IMAD.MOV.U32 R0, RZ, RZ, 0x1f ;  /* 0x0000001fff007424 */ /* 0x000fe200078e00ff */
[----:B------:R-:W-:-:S02]  /*11cd0*/  MOV R2, 0x11cf0 ;  /* 0x00011cf000027802 */ /* 0x000fc40000000f00 */
[----:B------:R-:W-:Y:S05]  /*11ce0*/  CALL.REL.NOINC `($__internal_49_$__cuda_sm70_shflsync_idx_p) ;  /* 0x0000103000007944 */ /* 0x000fea0003c00000 */
[----:B------:R-:W-:Y:S01]  /*11cf0*/  MOV R9, R0 ;  /* 0x0000000000097202 */ /* 0x000fe20000000f00 */
[----:B------:R-:W-:Y:S05]  /*11d00*/  BRA `(.L_x_2431) ;  /* 0xfffee95000007947 */ /* 0x000fea000383ffff */
.L_x_2342:
[----:B------:R-:W-:Y:S01]  /*11d10*/  IMAD.MOV.U32 R5, RZ, RZ, R4 ;  /* 0x000000ffff057224 */ /* 0x000fe200078e0004 */
[----:B-1----:R-:W-:-:S02]  /*11d20*/  MOV R0, 0x1f ;  /* 0x0000001f00007802 */ /* 0x002fc40000000f00 */
[----:B------:R-:W-:Y:S02]  /*11d30*/  MOV R2, 0x11d50 ;  /* 0x00011d5000027802 */ /* 0x000fe40000000f00 */
[----:B--234-:R-:W-:Y:S05]  /*11d40*/  CALL.REL.NOINC `($__internal_49_$__cuda_sm70_shflsync_idx_p) ;  /* 0x00000fd000007944 */ /* 0x01cfea0003c00000 */
[----:B------:R-:W-:Y:S01]  /*11d50*/  MOV R7, R0 ;  /* 0x0000000000077202 */ /* 0x000fe20000000f00 */
[----:B------:R-:W-:Y:S05]  /*11d60*/  BRA `(.L_x_2341) ;  /* 0xfffee95000007947 */ /* 0x000fea000383ffff */
.L_x_2365:
[----:B-1----:R1:W5:Y:S01]  /*11d70*/  LDL R2, [R1+0x24] ;  /* 0x0000240001027983 */ /* 0x0023620000100800 */
[----:B------:R-:W-:Y:S02]  /*11d80*/  MOV R5, 0x2 ;  /* 0x0000000200057802 */ /* 0x000fe40000000f00 */
[----:B------:R-:W-:Y:S02]  /*11d90*/  MOV R4, 0x11db0 ;  /* 0x00011db000047802 */ /* 0x000fe40000000f00 */
[----:B-1---5:R-:W-:Y:S05]  /*11da0*/  CALL.REL.NOINC `($__internal_48_$__cuda_sm70_shflsync_bfly_p) ;  /* 0x00000f3000007944 */ /* 0x022fea0003c00000 */
[----:B------:R-:W-:Y:S01]  /*11db0*/  MOV R0, R2 ;  /* 0x0000000200007202 */ /* 0x000fe20000000f00 */
[----:B------:R-:W-:Y:S05]  /*11dc0*/  BRA `(.L_x_2432) ;  /* 0xffffb7a000007947 */ /* 0x000fea000383ffff */
.L_x_2366:
[----:B------:R-:W-:Y:S01]  /*11dd0*/  IMAD.MOV.U32 R2, RZ, RZ, R0 ;  /* 0x000000ffff027224 */ /* 0x000fe200078e0000 */
[----:B------:R-:W-:Y:S02]  /*11de0*/  MOV R5, 0x1 ;  /* 0x0000000100057802 */ /* 0x000fe40000000f00 */
[----:B------:R-:W-:Y:S02]  /*11df0*/  MOV R4, 0x11e10 ;  /* 0x00011e1000047802 */ /* 0x000fe40000000f00 */
[----:B------:R-:W-:Y:S05]  /*11e00*/  CALL.REL.NOINC `($__internal_48_$__cuda_sm70_shflsync_bfly_p) ;  /* 0x00000ed000007944 */ /* 0x000fea0003c00000 */
[----:B------:R-:W-:Y:S02]  /*11e10*/  FADD.FTZ R0, R0, R2 ;  /* 0x0000000200007221 */ /* 0x000fe40000010000 */
[----:B------:R1:W5:Y:S01]  /*11e20*/  LDL R2, [R1+0x20] ;  /* 0x0000200001027983 */ /* 0x0003620000100800 */
[----:B------:R-:W-:-:S02]  /*11e30*/  MOV R5, 0x2 ;  /* 0x0000000200057802 */ /* 0x000fc40000000f00 */
[----:B------:R-:W-:Y:S02]  /*11e40*/  MOV R4, 0x11e60 ;  /* 0x00011e6000047802 */ /* 0x000fe40000000f00 */
[----:B-1---5:R-:W-:Y:S05]  /*11e50*/  CALL.REL.NOINC `($__internal_48_$__cuda_sm70_shflsync_bfly_p) ;  /* 0x00000e8000007944 */ /* 0x022fea0003c00000 */
[----:B------:R-:W2:Y:S01]  /*11e60*/  LDL.LU R3, [R1+0x20] ;  /* 0x0000200001037983 */ /* 0x000ea20000300800 */
[----:B------:R-:W-:Y:S02]  /*11e70*/  MOV R5, 0x1 ;  /* 0x0000000100057802 */ /* 0x000fe40000000f00 */
[----:B------:R-:W-:Y:S01]  /*11e80*/  MOV R4, 0x11ec0 ;  /* 0x00011ec000047802 */ /* 0x000fe20000000f00 */
[----:B--2---:R-:W-:-:S05]  /*11e90*/  FADD.FTZ R3, R3, R2 ;  /* 0x0000000203037221 */ /* 0x004fca0000010000 */
[----:B------:R-:W-:Y:S02]  /*11ea0*/  MOV R2, R3 ;  /* 0x0000000300027202 */ /* 0x000fe40000000f00 */
[----:B------:R-:W-:Y:S05]  /*11eb0*/  CALL.REL.NOINC `($__internal_48_$__cuda_sm70_shflsync_bfly_p) ;  /* 0x00000e2000007944 */ /* 0x000fea0003c00000 */
[----:B------:R-:W-:Y:S01]  /*11ec0*/  MOV R4, R2 ;  /* 0x0000000200047202 */ /* 0x000fe20000000f00 */
[----:B------:R-:W-:Y:S05]  /*11ed0*/  BRA `(.L_x_2433) ;  /* 0xffffb72000007947 */ /* 0x000fea000383ffff */
.L_x_2373:
[----:B-1234-:R-:W-:Y:S01]  /*11ee0*/  IMAD.MOV.U32 R5, RZ, RZ, R7 ;  /* 0x000000ffff057224 */ /* 0x01efe200078e0007 */
[----:B------:R-:W-:Y:S01]  /*11ef0*/  MOV R3, RZ ;  /* 0x000000ff00037202 */ /* 0x000fe20000000f00 */
[----:B------:R-:W-:Y:S01]  /*11f00*/  IMAD.MOV.U32 R0, RZ, RZ, 0x181f ;  /* 0x0000181fff007424 */ /* 0x000fe200078e00ff */
[----:B------:R-:W-:Y:S02]  /*11f10*/  MOV R2, 0x11f30 ;  /* 0x00011f3000027802 */ /* 0x000fe40000000f00 */
[----:B------:R-:W-:Y:S05]  /*11f20*/  CALL.REL.NOINC `($__internal_49_$__cuda_sm70_shflsync_idx_p) ;  /* 0x00000df000007944 */ /* 0x000fea0003c00000 */
[----:B------:R-:W-:Y:S01]  /*11f30*/  MOV R9, R0 ;  /* 0x0000000000097202 */ /* 0x000fe20000000f00 */
[----:B------:R-:W-:Y:S05]  /*11f40*/  BRA `(.L_x_2434) ;  /* 0xffffcb8000007947 */ /* 0x000fea000383ffff */
.L_x_2374:
[----:B------:R-:W-:Y:S01]  /*11f50*/  IMAD.MOV.U32 R5, RZ, RZ, R8 ;  /* 0x000000ffff057224 */ /* 0x000fe200078e0008 */
[----:B------:R-:W-:Y:S01]  /*11f60*/  MOV R3, RZ ;  /* 0x000000ff00037202 */ /* 0x000fe20000000f00 */
[----:B------:R-:W-:Y:S01]  /*11f70*/  IMAD.MOV.U32 R0, RZ, RZ, 0x181f ;  /* 0x0000181fff007424 */ /* 0x000fe200078e00ff */
[----:B------:R-:W-:Y:S02]  /*11f80*/  MOV R2, 0x11fa0 ;  /* 0x00011fa000027802 */ /* 0x000fe40000000f00 */
[----:B-12---:R-:W-:Y:S05]  /*11f90*/  CALL.REL.NOINC `($__internal_49_$__cuda_sm70_shflsync_idx_p) ;  /* 0x00000d8000007944 */ /* 0x006fea0003c00000 */
[----:B------:R-:W-:Y:S05]  /*11fa0*/  BRA `(.L_x_2435) ;  /* 0xffffcb4000007947 */ /* 0x000fea000383ffff */
.L_x_2377:
[----:B--2---:R-:W-:Y:S01]  /*11fb0*/  IMAD.MOV.U32 R5, RZ, RZ, R7 ;  /* 0x000000ffff057224 */ /* 0x004fe200078e0007 */
[----:B------:R-:W-:Y:S01]  /*11fc0*/  MOV R3, 0x1 ;  /* 0x0000000100037802 */ /* 0x000fe20000000f00 */
[----:B----4-:R-:W-:Y:S01]  /*11fd0*/  IMAD.MOV.U32 R0, RZ, RZ, 0x181f ;  /* 0x0000181fff007424 */ /* 0x010fe200078e00ff */
[----:B------:R-:W-:-:S02]  /*11fe0*/  MOV R2, 0x12000 ;  /* 0x0001200000027802 */ /* 0x000fc40000000f00 */
[----:B-1-3--:R-:W-:Y:S05]  /*11ff0*/  CALL.REL.NOINC `($__internal_49_$__cuda_sm70_shflsync_idx_p) ;  /* 0x00000d2000007944 */ /* 0x00afea0003c00000 */
[----:B------:R-:W-:Y:S01]  /*12000*/  IMAD.MOV.U32 R9, RZ, RZ, R0 ;  /* 0x000000ffff097224 */ /* 0x000fe200078e0000 */
[----:B------:R-:W-:Y:S01]  /*12010*/  MOV R3, 0x1 ;  /* 0x0000000100037802 */ /* 0x000fe20000000f00 */
[----:B------:R-:W-:Y:S01]  /*12020*/  IMAD.MOV.U32 R5, RZ, RZ, R8 ;  /* 0x000000ffff057224 */ /* 0x000fe200078e0008 */
[----:B------:R-:W-:-:S02]  /*12030*/  MOV R0, 0x181f ;  /* 0x0000181f00007802 */ /* 0x000fc40000000f00 */
[----:B------:R-:W-:Y:S02]  /*12040*/  MOV R2, 0x12060 ;  /* 0x0001206000027802 */ /* 0x000fe40000000f00 */
[----:B------:R-:W-:Y:S05]  /*12050*/  CALL.REL.NOINC `($__internal_49_$__cuda_sm70_shflsync_idx_p) ;  /* 0x00000cc000007944 */ /* 0x000fea0003c00000 */
[----:B------:R-:W-:Y:S05]  /*12060*/  BRA `(.L_x_2436) ;  /* 0xffffcb9000007947 */ /* 0x000fea000383ffff */
.L_x_2380:
[----:B-1----:R-:W-:Y:S01]  /*12070*/  IMAD.MOV.U32 R5, RZ, RZ, R7 ;  /* 0x000000ffff057224 */ /* 0x002fe200078e0007 */
[----:B------:R-:W-:Y:S01]  /*12080*/  MOV R3, 0x2 ;  /* 0x0000000200037802 */ /* 0x000fe20000000f00 */
[----:B----4-:R-:W-:Y:S01]  /*12090*/  IMAD.MOV.U32 R0, RZ, RZ, 0x181f ;  /* 0x0000181fff007424 */ /* 0x010fe200078e00ff */
[----:B------:R-:W-:Y:S02]  /*120a0*/  MOV R2, 0x120c0 ;  /* 0x000120c000027802 */ /* 0x000fe40000000f00 */
[----:B--23--:R-:W-:Y:S05]  /*120b0*/  CALL.REL.NOINC `($__internal_49_$__cuda_sm70_shflsync_idx_p) ;  /* 0x00000c6000007944 */ /* 0x00cfea0003c00000 */
[----:B------:R-:W-:Y:S01]  /*120c0*/  MOV R9, R0 ;  /* 0x0000000000097202 */ /* 0x000fe20000000f00 */
[----:B------:R-:W-:Y:S05]  /*120d0*/  BRA `(.L_x_2437) ;  /* 0xffffcc3000007947 */ /* 0x000fea000383ffff */
.L_x_2381:
[----:B------:R-:W-:Y:S01]  /*120e0*/  IMAD.MOV.U32 R5, RZ, RZ, R8 ;  /* 0x000000ffff057224 */ /* 0x000fe200078e0008 */
[----:B------:R-:W-:Y:S01]  /*120f0*/  MOV R3, 0x2 ;  /* 0x0000000200037802 */ /* 0x000fe20000000f00 */
[----:B----4-:R-:W-:Y:S01]  /*12100*/  IMAD.MOV.U32 R0, RZ, RZ, 0x181f ;  /* 0x0000181fff007424 */ /* 0x010fe200078e00ff */
[----:B------:R-:W-:Y:S02]  /*12110*/  MOV R2, 0x12130 ;  /* 0x0001213000027802 */ /* 0x000fe40000000f00 */
[----:B-123--:R-:W-:Y:S05]  /*12120*/  CALL.REL.NOINC `($__internal_49_$__cuda_sm70_shflsync_idx_p) ;  /* 0x00000bf000007944 */ /* 0x00efea0003c00000 */
[----:B------:R-:W-:Y:S05]  /*12130*/  BRA `(.L_x_2438) ;  /* 0xffffcbf000007947 */ /* 0x000fea000383ffff */
.L_x_2384:
[----:B-1----:R-:W-:Y:S01]  /*12140*/  IMAD.MOV.U32 R5, RZ, RZ, R7 ;  /* 0x000000ffff057224 */ /* 0x002fe200078e0007 */
[----:B------:R-:W-:Y:S01]  /*12150*/  MOV R3, 0x3 ;  /* 0x0000000300037802 */ /* 0x000fe20000000f00 */
[----:B------:R-:W-:Y:S01]  /*12160*/  IMAD.MOV.U32 R0, RZ, RZ, 0x181f ;  /* 0x0000181fff007424 */ /* 0x000fe200078e00ff */
[----:B------:R-:W-:-:S02]  /*12170*/  MOV R2, 0x12190 ;  /* 0x0001219000027802 */ /* 0x000fc40000000f00 */
[----:B--234-:R-:W-:Y:S05]  /*12180*/  CALL.REL.NOINC `($__internal_49_$__cuda_sm70_shflsync_idx_p) ;  /* 0x00000b9000007944 */ /* 0x01cfea0003c00000 */
[----:B------:R-:W-:Y:S01]  /*12190*/  IMAD.MOV.U32 R7, RZ, RZ, R0 ;  /* 0x000000ffff077224 */ /* 0x000fe200078e0000 */
[----:B------:R-:W-:Y:S01]  /*121a0*/  MOV R3, 0x3 ;  /* 0x0000000300037802 */ /* 0x000fe20000000f00 */
[----:B------:R-:W-:Y:S01]  /*121b0*/  IMAD.MOV.U32 R5, RZ, RZ, R8 ;  /* 0x000000ffff057224 */ /* 0x000fe200078e0008 */
[----:B------:R-:W-:-:S02]  /*121c0*/  MOV R0, 0x181f ;  /* 0x0000181f00007802 */ /* 0x000fc40000000f00 */
[----:B------:R-:W-:Y:S02]  /*121d0*/  MOV R2, 0x121f0 ;  /* 0x000121f000027802 */ /* 0x000fe40000000f00 */
[----:B------:R-:W-:Y:S05]  /*121e0*/  CALL.REL.NOINC `($__internal_49_$__cuda_sm70_shflsync_idx_p) ;  /* 0x00000b3000007944 */ /* 0x000fea0003c00000 */
[----:B------:R-:W-:Y:S05]  /*121f0*/  BRA `(.L_x_2439) ;  /* 0xffffcc5000007947 */ /* 0x000fea000383ffff */
.L_x_2386:
[----:B------:R-:W-:Y:S01]  /*12200*/  IMAD.MOV.U32 R5, RZ, RZ, R14 ;  /* 0x000000ffff057224 */ /* 0x000fe200078e000e */
[----:B------:R-:W-:Y:S01]  /*12210*/  MOV R3, RZ ;  /* 0x000000ff00037202 */ /* 0x000fe20000000f00 */
[----:B------:R-:W-:Y:S01]  /*12220*/  IMAD.MOV.U32 R0, RZ, RZ, 0x1c1f ;  /* 0x00001c1fff007424 */ /* 0x000fe200078e00ff */
[----:B------:R-:W-:Y:S02]  /*12230*/  MOV R2, 0x12250 ;  /* 0x0001225000027802 */ /* 0x000fe40000000f00 */
[----:B------:R-:W-:Y:S05]  /*12240*/  CALL.REL.NOINC `($__internal_49_$__cuda_sm70_shflsync_idx_p) ;  /* 0x00000ad000007944 */ /* 0x000fea0003c00000 */
[----:B------:R-:W-:Y:S01]  /*12250*/  MOV R4, R0 ;  /* 0x0000000000047202 */ /* 0x000fe20000000f00 */
[----:B------:R-:W-:Y:S05]  /*12260*/  BRA `(.L_x_2440) ;  /* 0xffffcef000007947 */ /* 0x000fea000383ffff */
.L_x_2387:
[----:B------:R-:W-:Y:S01]  /*12270*/  IMAD.MOV.U32 R5, RZ, RZ, R28 ;  /* 0x000000ffff057224 */ /* 0x000fe200078e001c */
[----:B------:R-:W-:Y:S01]  /*12280*/  MOV R3, RZ ;  /* 0x000000ff00037202 */ /* 0x000fe20000000f00 */
[----:B------:R-:W-:Y:S01]  /*12290*/  IMAD.MOV.U32 R0, RZ, RZ, 0x1c1f ;  /* 0x00001c1fff007424 */ /* 0x000fe200078e00ff */
[----:B------:R-:W-:Y:S02]  /*122a0*/  MOV R2, 0x122c0 ;  /* 0x000122c000027802 */ /* 0x000fe40000000f00 */
[----:B-12---:R-:W-:Y:S05]  /*122b0*/  CALL.REL.NOINC `($__internal_49_$__cuda_sm70_shflsync_idx_p) ;  /* 0x00000a6000007944 */ /* 0x006fea0003c00000 */
[----:B------:R-:W-:Y:S05]  /*122c0*/  BRA `(.L_x_2441) ;  /* 0xffffceb000007947 */ /* 0x000fea000383ffff */
.L_x_2390:
[----:B------:R-:W-:Y:S01]  /*122d0*/  IMAD.MOV.U32 R5, RZ, RZ, R14 ;  /* 0x000000ffff057224 */ /* 0x000fe200078e000e */
[----:B----4-:R-:W-:Y:S01]  /*122e0*/  MOV R3, 0x1 ;  /* 0x0000000100037802 */ /* 0x010fe20000000f00 */
[----:B------:R-:W-:Y:S01]  /*122f0*/  IMAD.MOV.U32 R0, RZ, RZ, 0x1c1f ;  /* 0x00001c1fff007424 */ /* 0x000fe200078e00ff */
[----:B------:R-:W-:-:S02]  /*12300*/  MOV R2, 0x12320 ;  /* 0x0001232000027802 */ /* 0x000fc40000000f00 */
[----:B-123--:R-:W-:Y:S05]  /*12310*/  CALL.REL.NOINC `($__internal_49_$__cuda_sm70_shflsync_idx_p) ;  /* 0x00000a0000007944 */ /* 0x00efea0003c00000 */
[----:B------:R-:W-:Y:S01]  /*12320*/  IMAD.MOV.U32 R4, RZ, RZ, R0 ;  /* 0x000000ffff047224 */ /* 0x000fe200078e0000 */
[----:B------:R-:W-:Y:S01]  /*12330*/  MOV R3, 0x1 ;  /* 0x0000000100037802 */ /* 0x000fe20000000f00 */
[----:B------:R-:W-:Y:S01]  /*12340*/  IMAD.MOV.U32 R5, RZ, RZ, R28 ;  /* 0x000000ffff057224 */ /* 0x000fe200078e001c */
[----:B------:R-:W-:-:S02]  /*12350*/  MOV R0, 0x1c1f ;  /* 0x00001c1f00007802 */ /* 0x000fc40000000f00 */
[----:B------:R-:W-:Y:S02]  /*12360*/  MOV R2, 0x12380 ;  /* 0x0001238000027802 */ /* 0x000fe40000000f00 */
[----:B------:R-:W-:Y:S05]  /*12370*/  CALL.REL.NOINC `($__internal_49_$__cuda_sm70_shflsync_idx_p) ;  /* 0x000009a000007944 */ /* 0x000fea0003c00000 */
[----:B------:R-:W-:Y:S05]  /*12380*/  BRA `(.L_x_2442) ;  /* 0xffffd45000007947 */ /* 0x000fea000383ffff */
.L_x_2394:
[----:B------:R-:W-:Y:S01]  /*12390*/  IMAD.MOV.U32 R5, RZ, RZ, R6 ;  /* 0x000000ffff057224 */ /* 0x000fe200078e0006 */
[----:B------:R-:W-:Y:S01]  /*123a0*/  MOV R3, RZ ;  /* 0x000000ff00037202 */ /* 0x000fe20000000f00 */
[----:B------:R-:W-:Y:S01]  /*123b0*/  IMAD.MOV.U32 R0, RZ, RZ, 0x181f ;  /* 0x0000181fff007424 */ /* 0x000fe200078e00ff */
[----:B------:R-:W-:Y:S02]  /*123c0*/  MOV R2, 0x123e0 ;  /* 0x000123e000027802 */ /* 0x000fe40000000f00 */
[----:B------:R-:W-:Y:S05]  /*123d0*/  CALL.REL.NOINC `($__internal_49_$__cuda_sm70_shflsync_idx_p) ;  /* 0x0000094000007944 */ /* 0x000fea0003c00000 */
[----:B------:R-:W-:Y:S01]  /*123e0*/  MOV R10, R0 ;  /* 0x00000000000a7202 */ /* 0x000fe20000000f00 */
[----:B------:R-:W-:Y:S05]  /*123f0*/  BRA `(.L_x_2443) ;  /* 0xffffe03000007947 */ /* 0x000fea000383ffff */
.L_x_2395:
[----:B------:R-:W-:Y:S01]  /*12400*/  IMAD.MOV.U32 R5, RZ, RZ, R9 ;  /* 0x000000ffff057224 */ /* 0x000fe200078e0009 */
[----:B------:R-:W-:Y:S01]  /*12410*/  MOV R3, RZ ;  /* 0x000000ff00037202 */ /* 0x000fe20000000f00 */
[----:B------:R-:W-:Y:S01]  /*12420*/  IMAD.MOV.U32 R0, RZ, RZ, 0x181f ;  /* 0x0000181fff007424 */ /* 0x000fe200078e00ff */
[----:B------:R-:W-:Y:S02]  /*12430*/  MOV R2, 0x12450 ;  /* 0x0001245000027802 */ /* 0x000fe40000000f00 */
[----:B-12---:R-:W-:Y:S05]  /*12440*/  CALL.REL.NOINC `($__internal_49_$__cuda_sm70_shflsync_idx_p) ;  /* 0x000008d000007944 */ /* 0x006fea0003c00000 */
[----:B------:R-:W-:Y:S05]  /*12450*/  BRA `(.L_x_2444) ;  /* 0xffffdff000007947 */ /* 0x000fea000383ffff */
.L_x_2398:
        /* <DEDUP_REMOVED lines=12> */
.L_x_2401:
[----:B-1----:R-:W-:Y:S01]  /*12520*/  IMAD.MOV.U32 R5, RZ, RZ, R6 ;  /* 0x000000ffff057224 */ /* 0x002fe200078e0006 */
[----:B------:R-:W-:Y:S01]  /*12530*/  MOV R3, 0x2 ;  /* 0x0000000200037802 */ /* 0x000fe20000000f00 */
[----:B----4-:R-:W-:Y:S01]  /*12540*/  IMAD.MOV.U32 R0, RZ, RZ, 0x181f ;  /* 0x0000181fff007424 */ /* 0x010fe200078e00ff */
[----:B------:R-:W-:Y:S02]  /*12550*/  MOV R2, 0x12570 ;  /* 0x0001257000027802 */ /* 0x000fe40000000f00 */
[----:B--23--:R-:W-:Y:S05]  /*12560*/  CALL.REL.NOINC `($__internal_49_$__cuda_sm70_shflsync_idx_p) ;  /* 0x000007b000007944 */ /* 0x00cfea0003c00000 */
[----:B------:R-:W-:Y:S01]  /*12570*/  MOV R10, R0 ;  /* 0x00000000000a7202 */ /* 0x000fe20000000f00 */
[----:B------:R-:W-:Y:S05]  /*12580*/  BRA `(.L_x_2446) ;  /* 0xffffe0f000007947 */ /* 0x000fea000383ffff */
.L_x_2402:
[----:B------:R-:W-:Y:S01]  /*12590*/  IMAD.MOV.U32 R5, RZ, RZ, R9 ;  /* 0x000000ffff057224 */ /* 0x000fe200078e0009 */
[----:B------:R-:W-:Y:S01]  /*125a0*/  MOV R3, 0x2 ;  /* 0x0000000200037802 */ /* 0x000fe20000000f00 */
[----:B----4-:R-:W-:Y:S01]  /*125b0*/  IMAD.MOV.U32 R0, RZ, RZ, 0x181f ;  /* 0x0000181fff007424 */ /* 0x010fe200078e00ff */
[----:B------:R-:W-:Y:S02]  /*125c0*/  MOV R2, 0x125e0 ;  /* 0x000125e000027802 */ /* 0x000fe40000000f00 */
[----:B-123--:R-:W-:Y:S05]  /*125d0*/  CALL.REL.NOINC `($__internal_49_$__cuda_sm70_shflsync_idx_p) ;  /* 0x0000074000007944 */ /* 0x00efea0003c00000 */
[----:B------:R-:W-:Y:S05]  /*125e0*/  BRA `(.L_x_2447) ;  /* 0xffffe0b000007947 */ /* 0x000fea000383ffff */
.L_x_2405:
        /* <DEDUP_REMOVED lines=12> */
.L_x_2407:
[----:B------:R-:W-:Y:S01]  /*126b0*/  IMAD.MOV.U32 R5, RZ, RZ, R67 ;  /* 0x000000ffff057224 */ /* 0x000fe200078e0043 */
[----:B------:R-:W-:Y:S01]  /*126c0*/  MOV R3, RZ ;  /* 0x000000ff00037202 */ /* 0x000fe20000000f00 */
[----:B------:R-:W-:Y:S01]  /*126d0*/  IMAD.MOV.U32 R0, RZ, RZ, 0x1f ;  /* 0x0000001fff007424 */ /* 0x000fe200078e00ff */
[----:B------:R-:W-:Y:S02]  /*126e0*/  MOV R2, 0x12700 ;  /* 0x0001270000027802 */ /* 0x000fe40000000f00 */
[----:B------:R-:W-:Y:S05]  /*126f0*/  CALL.REL.NOINC `($__internal_49_$__cuda_sm70_shflsync_idx_p) ;  /* 0x0000062000007944 */ /* 0x000fea0003c00000 */
[----:B------:R-:W-:Y:S01]  /*12700*/  MOV R9, R0 ;  /* 0x0000000000097202 */ /* 0x000fe20000000f00 */
[----:B------:R-:W-:Y:S05]  /*12710*/  BRA `(.L_x_2449) ;  /* 0xffffe27000007947 */ /* 0x000fea000383ffff */
.L_x_2408:
[----:B------:R-:W-:Y:S01]  /*12720*/  IMAD.MOV.U32 R5, RZ, RZ, R67 ;  /* 0x000000ffff057224 */ /* 0x000fe200078e0043 */
[----:B------:R-:W-:Y:S01]  /*12730*/  MOV R3, 0x1 ;  /* 0x0000000100037802 */ /* 0x000fe20000000f00 */
[----:B------:R-:W-:Y:S01]  /*12740*/  IMAD.MOV.U32 R0, RZ, RZ, 0x1f ;  /* 0x0000001fff007424 */ /* 0x000fe200078e00ff */
[----:B------:R-:W-:Y:S02]  /*12750*/  MOV R2, 0x12770 ;  /* 0x0001277000027802 */ /* 0x000fe40000000f00 */
[----:B-12---:R-:W-:Y:S05]  /*12760*/  CALL.REL.NOINC `($__internal_49_$__cuda_sm70_shflsync_idx_p) ;  /* 0x000005b000007944 */ /* 0x006fea0003c00000 */
[----:B------:R-:W-:Y:S01]  /*12770*/  MOV R8, R0 ;  /* 0x0000000000087202 */ /* 0x000fe20000000f00 */
[----:B------:R-:W-:Y:S05]  /*12780*/  BRA `(.L_x_2450) ;  /* 0xffffe22000007947 */ /* 0x000fea000383ffff */
.L_x_2409:
[----:B------:R-:W-:Y:S02]  /*12790*/  MOV R2, 0x1 ;  /* 0x0000000100027802 */ /* 0x000fe40000000f00 */
[----:B------:R-:W-:-:S02]  /*127a0*/  MOV R3, 0x127c0 ;  /* 0x000127c000037802 */ /* 0x000fc40000000f00 */
[----:B-1234-:R-:W-:Y:S05]  /*127b0*/  CALL.REL.NOINC `($__internal_50_$__cuda_sm70_shflsync_up_p) ;  /* 0x000005b000007944 */ /* 0x01efea0003c00000 */
[----:B------:R-:W-:Y:S05]  /*127c0*/  BRA `(.L_x_2451) ;  /* 0xffffe31000007947 */ /* 0x000fea000383ffff */
.L_x_2410:
[----:B------:R-:W-:Y:S02]  /*127d0*/  MOV R2, 0x2 ;  /* 0x0000000200027802 */ /* 0x000fe40000000f00 */
[----:B------:R-:W-:-:S02]  /*127e0*/  MOV R3, 0x12800 ;  /* 0x0001280000037802 */ /* 0x000fc40000000f00 */
[----:B--2-4-:R-:W-:Y:S05]  /*127f0*/  CALL.REL.NOINC `($__internal_50_$__cuda_sm70_shflsync_up_p) ;  /* 0x0000057000007944 */ /* 0x014fea0003c00000 */
[----:B------:R-:W-:Y:S01]  /*12800*/  SEL R3, R4, RZ, P1 ;  /* 0x000000ff04037207 */ /* 0x000fe20000800000 */
[----:B------:R-:W-:-:S04]  /*12810*/  IMAD.MOV.U32 R2, RZ, RZ, 0x4 ;  /* 0x00000004ff027424 */ /* 0x000fc800078e00ff */
[----:B------:R-:W-:Y:S01]  /*12820*/  IMAD.IADD R0, R0, 0x1, R3 ;  /* 0x0000000100007824 */ /* 0x000fe200078e0203 */
        /* <DEDUP_REMOVED lines=20> */
.L_x_2414:
[----:B------:R-:W-:Y:S02]  /*12970*/  MOV R2, 0x1 ;  /* 0x0000000100027802 */ /* 0x000fe40000000f00 */
[----:B------:R-:W-:Y:S02]  /*12980*/  MOV R3, 0x129a0 ;  /* 0x000129a000037802 */ /* 0x000fe40000000f00 */
[----:B------:R-:W-:Y:S05]  /*12990*/  CALL.REL.NOINC `($__internal_50_$__cuda_sm70_shflsync_up_p) ;  /* 0x000003d000007944 */ /* 0x000fea0003c00000 */
[----:B------:R-:W-:Y:S01]  /*129a0*/  MOV R2, R4 ;  /* 0x0000000400027202 */ /* 0x000fe20000000f00 */
[----:B------:R-:W-:Y:S05]  /*129b0*/  BRA `(.L_x_2453) ;  /* 0xffffe38000007947 */ /* 0x000fea000383ffff */
.L_x_2415:
        /* <DEDUP_REMOVED lines=26> */
.L_x_2417:
[----:B------:R-:W-:Y:S02]  /*12b60*/  SEL R0, RZ, 0x1, P0 ;  /* 0x00000001ff007807 */ /* 0x000fe40000000000 */
[----:B------:R-:W-:Y:S02]  /*12b70*/  MOV R2, 0x12b90 ;  /* 0x00012b9000027802 */ /* 0x000fe40000000f00 */
[----:B-1----:R-:W-:Y:S05]  /*12b80*/  CALL.REL.NOINC `($__internal_51_$__cuda_sm70_votesync_ballot) ;  /* 0x0000025000007944 */ /* 0x002fea0003c00000 */
[----:B------:R-:W-:Y:S01]  /*12b90*/  MOV R10, R0 ;  /* 0x00000000000a7202 */ /* 0x000fe20000000f00 */
[----:B------:R-:W-:Y:S05]  /*12ba0*/  BRA `(.L_x_2455) ;  /* 0xffffe32000007947 */ /* 0x000fea000383ffff */
.L_x_2418:
[----:B------:R-:W-:Y:S01]  /*12bb0*/  IMAD.MOV.U32 R5, RZ, RZ, R6 ;  /* 0x000000ffff057224 */ /* 0x000fe200078e0006 */
[----:B------:R-:W-:Y:S01]  /*12bc0*/  MOV R3, R8 ;  /* 0x0000000800037202 */ /* 0x000fe20000000f00 */
[----:B--2---:R-:W-:Y:S01]  /*12bd0*/  IMAD.MOV.U32 R0, RZ, RZ, 0x1f ;  /* 0x0000001fff007424 */ /* 0x004fe200078e00ff */
[----:B------:R-:W-:Y:S02]  /*12be0*/  MOV R2, 0x12c00 ;  /* 0x00012c0000027802 */ /* 0x000fe40000000f00 */
[----:B-1----:R-:W-:Y:S05]  /*12bf0*/  CALL.REL.NOINC `($__internal_49_$__cuda_sm70_shflsync_idx_p) ;  /* 0x0000012000007944 */ /* 0x002fea0003c00000 */
[----:B------:R-:W-:Y:S01]  /*12c00*/  IMAD.MOV.U32 R12, RZ, RZ, R0 ;  /* 0x000000ffff0c7224 */ /* 0x000fe200078e0000 */
[----:B------:R-:W-:Y:S01]  /*12c10*/  MOV R3, R8 ;  /* 0x0000000800037202 */ /* 0x000fe20000000f00 */
[----:B------:R-:W-:Y:S01]  /*12c20*/  IMAD.MOV.U32 R5, RZ, RZ, R7 ;  /* 0x000000ffff057224 */ /* 0x000fe200078e0007 */
[----:B------:R-:W-:Y:S02]  /*12c30*/  MOV R0, 0x1f ;  /* 0x0000001f00007802 */ /* 0x000fe40000000f00 */
[----:B------:R-:W-:-:S02]  /*12c40*/  MOV R2, 0x12c60 ;  /* 0x00012c6000027802 */ /* 0x000fc40000000f00 */
[----:B------:R-:W-:Y:S05]  /*12c50*/  CALL.REL.NOINC `($__internal_49_$__cuda_sm70_shflsync_idx_p) ;  /* 0x000000c000007944 */ /* 0x000fea0003c00000 */
[----:B------:R-:W-:Y:S01]  /*12c60*/  MOV R7, R0 ;  /* 0x0000000000077202 */ /* 0x000fe20000000f00 */
[----:B------:R-:W-:Y:S05]  /*12c70*/  BRA `(.L_x_2456) ;  /* 0xffffe2c000007947 */ /* 0x000fea000383ffff */
.L_x_2421:
[----:B------:R-:W-:Y:S01]  /*12c80*/  IMAD.MOV.U32 R5, RZ, RZ, R4 ;  /* 0x000000ffff057224 */ /* 0x000fe200078e0004 */
[----:B--2---:R-:W-:-:S02]  /*12c90*/  MOV R0, 0x1f ;  /* 0x0000001f00007802 */ /* 0x004fc40000000f00 */
[----:B------:R-:W-:Y:S02]  /*12ca0*/  MOV R2, 0x12cc0 ;  /* 0x00012cc000027802 */ /* 0x000fe40000000f00 */
[----:B-1-34-:R-:W-:Y:S05]  /*12cb0*/  CALL.REL.NOINC `($__internal_49_$__cuda_sm70_shflsync_idx_p) ;  /* 0x0000006000007944 */ /* 0x01afea0003c00000 */
[----:B------:R-:W-:Y:S01]  /*12cc0*/  MOV R13, R0 ;  /* 0x00000000000d7202 */ /* 0x000fe20000000f00 */
[----:B------:R-:W-:Y:S05]  /*12cd0*/  BRA `(.L_x_2420) ;  /* 0xffffe2c000007947 */ /* 0x000fea000383ffff */
        .weak           $__internal_48_$__cuda_sm70_shflsync_bfly_p
        .type           $__internal_48_$__cuda_sm70_shflsync_bfly_p,@function
        .size           $__internal_48_$__cuda_sm70_shflsync_bfly_p,($__internal_49_$__cuda_sm70_shflsync_idx_p - $__internal_48_$__cuda_sm70_shflsync_bfly_p)
$__internal_48_$__cuda_sm70_shflsync_bfly_p:
[----:B------:R-:W-:Y:S04]  /*12ce0*/  WARPSYNC R6 ;  /* 0x0000000600007348 */ /* 0x000fe80003800000 */
[----:B------:R1:W2:Y:S02]  /*12cf0*/  SHFL.BFLY PT, R2, R2, R5, R7 ;  /* 0x0c00000502027389 */ /* 0x0002a400000e0007 */
[----:B-1----:R-:W-:-:S04]  /*12d00*/  MOV R5, 0x0 ;  /* 0x0000000000057802 */ /* 0x002fc80000000f00 */
[----:B--2---:R-:W-:Y:S05]  /*12d10*/  RET.REL.NODEC R4 `(_ZN7cutlass13device_kernelIN5flash19enable_sm80_to_sm89INS1_16FlashAttnFwdSm80INS1_25CollectiveMainloopFwdSm80ILi8ELi1ELb1EN4cute5tupleIJNS5_1CILi128EEENS7_ILi112EEES8_EEELi128ENS_10bfloat16_tEfNS_4arch4Sm80ELb1ELb0ELb0ELb1ELb0ELb0ELb1ELb1EEENS1_21CollectiveEpilogueFwdINS6_IJS8_S8_S9_EEENS6_IJNS7_ILi1EEESH_SH_EEESB_SD_Li256ELb1ELb1ELb1ELb0EEENS1_36VarlenDynamicPersistentTileSchedulerILi128ELi112ELi256ELi256ELb1ELb1ELb0ELb1ELb1ELb1EEEEEEEEEvNT_6ParamsE) ;  /* 0xfffed2e004007950 */ /* 0x004fea0003c3ffff */
        .weak           $__internal_49_$__cuda_sm70_shflsync_idx_p
        .type           $__internal_49_$__cuda_sm70_shflsync_idx_p,@function
        .size           $__internal_49_$__cuda_sm70_shflsync_idx_p,($__internal_50_$__cuda_sm70_shflsync_up_p - $__internal_49_$__cuda_sm70_shflsync_idx_p)
$__internal_49_$__cuda_sm70_shflsync_idx_p:
[----:B------:R-:W-:-:S04]  /*12d20*/  MOV R98, 0xffffffff ;  /* 0xffffffff00627802 */ /* 0x000fc80000000f00 */
[----:B------:R-:W-:Y:S04]  /*12d30*/  WARPSYNC R98 ;  /* 0x0000006200007348 */ /* 0x000fe80003800000 */
[----:B------:R1:W2:Y:S02]  /*12d40*/  SHFL.IDX PT, R0, R5, R3, R0 ;  /* 0x0000000305007389 */ /* 0x0002a400000e0000 */
[----:B-1----:R-:W-:-:S04]  /*12d50*/  MOV R3, 0x0 ;  /* 0x0000000000037802 */ /* 0x002fc80000000f00 */
[----:B--2---:R-:W-:Y:S05]  /*12d60*/  RET.REL.NODEC R2 `(_ZN7cutlass13device_kernelIN5flash19enable_sm80_to_sm89INS1_16FlashAttnFwdSm80INS1_25CollectiveMainloopFwdSm80ILi8ELi1ELb1EN4cute5tupleIJNS5_1CILi128EEENS7_ILi112EEES8_EEELi128ENS_10bfloat16_tEfNS_4arch4Sm80ELb1ELb0ELb0ELb1ELb0ELb0ELb1ELb1EEENS1_21CollectiveEpilogueFwdINS6_IJS8_S8_S9_EEENS6_IJNS7_ILi1EEESH_SH_EEESB_SD_Li256ELb1ELb1ELb1ELb0EEENS1_36VarlenDynamicPersistentTileSchedulerILi128ELi112ELi256ELi256ELb1ELb1ELb0ELb1ELb1ELb1EEEEEEEEEvNT_6ParamsE) ;  /* 0xfffed29002007950 */ /* 0x004fea0003c3ffff */
        .weak           $__internal_50_$__cuda_sm70_shflsync_up_p
        .type           $__internal_50_$__cuda_sm70_shflsync_up_p,@function
        .size           $__internal_50_$__cuda_sm70_shflsync_up_p,($__internal_51_$__cuda_sm70_votesync_ballot - $__internal_50_$__cuda_sm70_shflsync_up_p)
$__internal_50_$__cuda_sm70_shflsync_up_p:
[----:B------:R-:W-:Y:S02]  /*12d70*/  IMAD.MOV.U32 R4, RZ, RZ, RZ ;  /* 0x000000ffff047224 */ /* 0x000fe400078e00ff */
[----:B------:R-:W-:-:S04]  /*12d80*/  IMAD.MOV.U32 R10, RZ, RZ, -0x1 ;  /* 0xffffffffff0a7424 */ /* 0x000fc800078e00ff */
[----:B------:R-:W-:Y:S04]  /*12d90*/  WARPSYNC R10 ;  /* 0x0000000a00007348 */ /* 0x000fe80003800000 */
[----:B------:R1:W2:Y:S02]  /*12da0*/  SHFL.UP PT, R4, R0, R2, R4 ;  /* 0x0400000200047389 */ /* 0x0002a400000e0004 */
[----:B-1----:R-:W-:Y:S02]  /*12db0*/  MOV R2, R3 ;  /* 0x0000000300027202 */ /* 0x002fe40000000f00 */
[----:B------:R-:W-:-:S04]  /*12dc0*/  MOV R3, 0x0 ;  /* 0x0000000000037802 */ /* 0x000fc80000000f00 */
[----:B--2---:R-:W-:Y:S05]  /*12dd0*/  RET.REL.NODEC R2 `(_ZN7cutlass13device_kernelIN5flash19enable_sm80_to_sm89INS1_16FlashAttnFwdSm80INS1_25CollectiveMainloopFwdSm80ILi8ELi1ELb1EN4cute5tupleIJNS5_1CILi128EEENS7_ILi112EEES8_EEELi128ENS_10bfloat16_tEfNS_4arch4Sm80ELb1ELb0ELb0ELb1ELb0ELb0ELb1ELb1EEENS1_21CollectiveEpilogueFwdINS6_IJS8_S8_S9_EEENS6_IJNS7_ILi1EEESH_SH_EEESB_SD_Li256ELb1ELb1ELb1ELb0EEENS1_36VarlenDynamicPersistentTileSchedulerILi128ELi112ELi256ELi256ELb1ELb1ELb0ELb1ELb1ELb1EEEEEEEEEvNT_6ParamsE) ;  /* 0xfffed22002007950 */ /* 0x004fea0003c3ffff */
        .weak           $__internal_51_$__cuda_sm70_votesync_ballot
        .type           $__internal_51_$__cuda_sm70_votesync_ballot,@function
        .size           $__internal_51_$__cuda_sm70_votesync_ballot,(.L_x_2742 - $__internal_51_$__cuda_sm70_votesync_ballot)
$__internal_51_$__cuda_sm70_votesync_ballot:
[----:B------:R-:W-:Y:S01]  /*12de0*/  ISETP.NE.U32.AND P0, PT, R0, 0x1, PT ;  /* 0x000000010000780c */ /* 0x000fe20003f05070 */
[----:B------:R-:W-:-:S04]  /*12df0*/  IMAD.MOV.U32 R3, RZ, RZ, -0x1 ;  /* 0xffffffffff037424 */ /* 0x000fc800078e00ff */
[----:B------:R-:W-:Y:S08]  /*12e00*/  WARPSYNC R3 ;  /* 0x0000000300007348 */ /* 0x000ff00003800000 */
[----:B------:R-:W-:-:S04]  /*12e10*/  VOTE.ANY R0, PT, !P0 ;  /* 0x0000000000007806 */ /* 0x000fc800040e0100 */
[----:B------:R-:W-:Y:S01]  /*12e20*/  LOP3.LUT R0, R0, R3, RZ, 0xc0, !PT ;  /* 0x0000000300007212 */ /* 0x000fe200078ec0ff */
[----:B------:R-:W-:-:S04]  /*12e30*/  IMAD.MOV.U32 R3, RZ, RZ, 0x0 ;  /* 0x00000000ff037424 */ /* 0x000fc800078e00ff */
[----:B------:R-:W-:Y:S05]  /*12e40*/  RET.REL.NODEC R2 `(_ZN7cutlass13device_kernelIN5flash19enable_sm80_to_sm89INS1_16FlashAttnFwdSm80INS1_25CollectiveMainloopFwdSm80ILi8ELi1ELb1EN4cute5tupleIJNS5_1CILi128EEENS7_ILi112EEES8_EEELi128ENS_10bfloat16_tEfNS_4arch4Sm80ELb1ELb0ELb0ELb1ELb0ELb0ELb1ELb1EEENS1_21CollectiveEpilogueFwdINS6_IJS8_S8_S9_EEENS6_IJNS7_ILi1EEESH_SH_EEESB_SD_Li256ELb1ELb1ELb1ELb0EEENS1_36VarlenDynamicPersistentTileSchedulerILi128ELi112ELi256ELi256ELb1ELb1ELb0ELb1ELb1ELb1EEEEEEEEEvNT_6ParamsE) ;  /* 0xfffed1b002007950 */ /* 0x000fea0003c3ffff */
.L_x_2457:
        /* <DEDUP_REMOVED lines=11> */
.L_x_2742:


//--------------------- .text._ZN7cutlass13device_kernelIN5flash19enable_sm80_to_sm89INS1_16FlashAttnFwdSm80INS1_25CollectiveMainloopFwdSm80ILi8ELi1ELb1EN4cute5tupleIJNS5_1CILi128EEENS7_ILi112EEES8_EEELi128ENS_10bfloat16_tEfNS_4arch4Sm80ELb1ELb0ELb0ELb1ELb0ELb1ELb1ELb1EEENS1_21CollectiveEpilogueFwdINS6_IJS8_S8_S9_EEENS6_IJNS7_ILi1EEESH_SH_EEESB_SD_Li256ELb1ELb1ELb1ELb0EEENS1_36VarlenDynamicPersistentTileSchedulerILi128ELi112ELi256ELi256ELb1ELb1ELb0ELb1ELb1ELb1EEEEEEEEEvNT_6ParamsE --------------------------
	.section	.text._ZN7cutlass13device_kernelIN5flash19enable_sm80_to_sm89INS1_16FlashAttnFwdSm80INS1_25CollectiveMainloopFwdSm80ILi8ELi1ELb1EN4cute5tupleIJNS5_1CILi128EEENS7_ILi112EEES8_EEELi128ENS_10bfloat16_tEfNS_4arch4Sm80ELb1ELb0ELb0ELb1ELb0ELb1ELb1ELb1EEENS1_21CollectiveEpilogueFwdINS6_IJS8_S8_S9_EEENS6_IJNS7_ILi1EEESH_SH_EEESB_SD_Li256ELb1ELb1ELb1ELb0EEENS1_36VarlenDynamicPersistentTileSchedulerILi128ELi112ELi256ELi256ELb1ELb1ELb0ELb1ELb1ELb1EEEEEEEEEvNT_6ParamsE,"ax",@progbits
	.sectioninfo	@"SHI_REGISTERS=255"
	.align	128
.text._ZN7cutlass13device_kernelIN5flash19enable_sm80_to_sm89INS1_16FlashAttnFwdSm80INS1_25CollectiveMainloopFwdSm80ILi8ELi1ELb1EN4cute5tupleIJNS5_1CILi128EEENS7_ILi112EEES8_EEELi128ENS_10bfloat16_tEfNS_4arch4Sm80ELb1ELb0ELb0ELb1ELb0ELb1ELb1ELb1EEENS1_21CollectiveEpilogueFwdINS6_IJS8_S8_S9_EEENS6_IJNS7_ILi1EEESH_SH_EEESB_SD_Li256ELb1ELb1ELb1ELb0EEENS1_36VarlenDynamicPersistentTileSchedulerILi128ELi112ELi256ELi256ELb1ELb1ELb0ELb1ELb1ELb1EEEEEEEEEvNT_6ParamsE:
        .type           _ZN7cutlass13device_kernelIN5flash19enable_sm80_to_sm89INS1_16FlashAttnFwdSm80INS1_25CollectiveMainloopFwdSm80ILi8ELi1ELb1EN4cute5tupleIJNS5_1CILi128EEENS7_ILi112EEES8_EEELi128ENS_10bfloat16_tEfNS_4arch4Sm80ELb1ELb0ELb0ELb1ELb0ELb1ELb1ELb1EEENS1_21CollectiveEpilogueFwdINS6_IJS8_S8_S9_EEENS6_IJNS7_ILi1EEESH_SH_EEESB_SD_Li256ELb1ELb1ELb1ELb0EEENS1_36VarlenDynamicPersistentTileSchedulerILi128ELi112ELi256ELi256ELb1ELb1ELb0ELb1ELb1ELb1EEEEEEEEEvNT_6ParamsE,@function
        .size           _ZN7cutlass13device_kernelIN5flash19enable_sm80_to_sm89INS1_16FlashAttnFwdSm80INS1_25CollectiveMainloopFwdSm80ILi8ELi1ELb1EN4cute5tupleIJNS5_1CILi128EEENS7_ILi112EEES8_EEELi128ENS_10bfloat16_tEfNS_4arch4Sm80ELb1ELb0ELb0ELb1ELb0ELb1ELb1ELb1EEENS1_21CollectiveEpilogueFwdINS6_IJS8_S8_S9_EEENS6_IJNS7_ILi1EEESH_SH_EEESB_SD_Li256ELb1ELb1ELb1ELb0EEENS1_36VarlenDynamicPersistentTileSchedulerILi128ELi112ELi256ELi256ELb1ELb1ELb0ELb1ELb1ELb1EEEEEEEEEvNT_6ParamsE,(.L_x_2747 - _ZN7cutlass13device_kernelIN5flash19enable_sm80_to_sm89INS1_16FlashAttnFwdSm80INS1_25CollectiveMainloopFwdSm80ILi8ELi1ELb1EN4cute5tupleIJNS5_1CILi128EEENS7_ILi112EEES8_EEELi128ENS_10bfloat16_tEfNS_4arch4Sm80ELb1ELb0ELb0ELb1ELb0ELb1ELb1ELb1EEENS1_21CollectiveEpilogueFwdINS6_IJS8_S8_S9_EEENS6_IJNS7_ILi1EEESH_SH_EEESB_SD_Li256ELb1ELb1ELb1ELb0EEENS1_36VarlenDynamicPersistentTileSchedulerILi128ELi112ELi256ELi256ELb1ELb1ELb0ELb1ELb1ELb1EEEEEEEEEvNT_6ParamsE)
        .other          _ZN7cutlass13device_kernelIN5flash19enable_sm80_to_sm89INS1_16FlashAttnFwdSm80INS1_25CollectiveMainloopFwdSm80ILi8ELi1ELb1EN4cute5tupleIJNS5_1CILi128EEENS7_ILi112EEES8_EEELi128ENS_10bfloat16_tEfNS_4arch4Sm80ELb1ELb0ELb0ELb1ELb0ELb1ELb1ELb1EEENS1_21CollectiveEpilogueFwdINS6_IJS8_S8_S9_EEENS6_IJNS7_ILi1EEESH_SH_EEESB_SD_Li256ELb1ELb1ELb1ELb0EEENS1_36VarlenDynamicPersistentTileSchedulerILi128ELi112ELi256ELi256ELb1ELb1ELb0ELb1ELb1ELb1EEEEEEEEEvNT_6ParamsE,@"STO_CUDA_ENTRY STV_DEFAULT"
_ZN7cutlass13device_kernelIN5flash19enable_sm80_to_sm89INS1_16FlashAttnFwdSm80INS1_25CollectiveMainloopFwdSm80ILi8ELi1ELb1EN4cute5tupleIJNS5_1CILi128EEENS7_ILi112EEES8_EEELi128ENS_10bfloat16_tEfNS_4arch4Sm80ELb1ELb0ELb0ELb1ELb0ELb1ELb1ELb1EEENS1_21CollectiveEpilogueFwdINS6_IJS8_S8_S9_EEENS6_IJNS7_ILi1EEESH_SH_EEESB_SD_Li256ELb1ELb1ELb1ELb0EEENS1_36VarlenDynamicPersistentTileSchedulerILi128ELi112ELi256ELi256ELb1ELb1ELb0ELb1ELb1ELb1EEEEEEEEEvNT_6ParamsE:
        /* <DEDUP_REMOVED lines=54> */
.L_x_2463:
        /* <DEDUP_REMOVED lines=16> */
.L_x_2642:
        /* <DEDUP_REMOVED lines=16> */
.L_x_2643:
[----:B--2---:R-:W-:-:S05]  /*0560*/  IMAD R0, R0, c[0x0][0x538], RZ ;  /* 0x00014e0000007a24 */ /* 0x004fca00078e02ff */
[----:B------:R-:W-:-:S04]  /*0570*/  IADD3 R6, R0, R6, RZ ;  /* 0x0000000600067210 */ /* 0x000fc80007ffe0ff */
[----:B------:R-:W-:-:S13]  /*0580*/  ISETP.GT.AND P0, PT, R6, UR4, PT ;  /* 0x0000000406007c0c */ /* 0x000fda000bf04270 */
[----:B-1----:R-:W-:Y:S05]  /*0590*/  @!P0 BRA `(.L_x_2463) ;  /* 0xfffffdc000008947 */ /* 0x002fea000383ffff */
.L_x_2459:
[----:B------:R-:W-:-:S05]  /*05a0*/  IADD3 R11, -R0, R6, RZ ;  /* 0x00000006000b7210 */ /* 0x000fca0007ffe1ff */
[----:B------:R-:W-:-:S05]  /*05b0*/  IMAD R0, R4, c[0x0][0x538], R11 ;  /* 0x00014e0004007a24 */ /* 0x000fca00078e020b */
[----:B------:R-:W-:Y:S01]  /*05c0*/  ISETP.GT.AND P0, PT, R0, UR4, PT ;  /* 0x0000000400007c0c */ /* 0x000fe2000bf04270 */
[----:B------:R-:W-:-:S12]  /*05d0*/  BRA.DIV ~URZ, `(.L_x_2464) ;  /* 0x0001dda27f007947 */ /* 0x000fd8000b800000 */
[----:B------:R-:W-:-:S04]  /*05e0*/  VOTE.ANY R10, PT, !P0 ;  /* 0x00000000000a7806 */ /* 0x000fc800040e0100 */
.L_x_2644:
[----:B------:R-:W1:Y:S02]  /*05f0*/  POPC R6, R10 ;  /* 0x0000000a00067309 */ /* 0x000e640000000000 */
[----:B-1----:R-:W-:-:S05]  /*0600*/  IADD3 R0, R6, R7, RZ ;  /* 0x0000000706007210 */ /* 0x002fca0007ffe0ff */
[----:B------:R1:W-:Y:S01]  /*0610*/  STL [R1+0x54], R0 ;  /* 0x0000540001007387 */ /* 0x0003e20000100800 */
[----:B------:R-:W-:Y:S05]  /*0620*/  BRA.DIV ~URZ, `(.L_x_2465) ;  /* 0x0001dda27f007947 */ /* 0x000fea000b800000 */
[----:B------:R2:W3:Y:S01]  /*0630*/  SHFL.IDX PT, R12, R9, R6, 0x1f ;  /* 0x00001f06090c7589 */ /* 0x0004e200000e0000 */
[----:B------:R-:W-:-:S03]  /*0640*/  MOV R7, RZ ;  /* 0x000000ff00077202 */ /* 0x000fc60000000f00 */
[----:B------:R2:W4:Y:S04]  /*0650*/  SHFL.IDX PT, R9, R8, R6, 0x1f ;  /* 0x00001f0608097589 */ /* 0x00052800000e0000 */
.L_x_2645:
[----:B------:R-:W-:Y:S01]  /*0660*/  ISETP.NE.AND P0, PT, R10, RZ, PT ;  /* 0x000000ff0a00720c */ /* 0x000fe20003f05270 */
[----:B------:R-:W-:-:S12]  /*0670*/  BSSY B0, `(.L_x_2466) ;  /* 0x0000005000007945 */ /* 0x000fd80003800000 */
[----:B------:R-:W-:Y:S05]  /*0680*/  @!P0 BRA `(.L_x_2467) ;  /* 0x0000003000008947 */ /* 0x000fea0003800000 */
[----:B------:R-:W-:Y:S01]  /*0690*/  IADD3 R3, R6, -0x1, RZ ;  /* 0xffffffff06037810 */ /* 0x000fe20007ffe0ff */
[----:B------:R-:W-:Y:S05]  /*06a0*/  BRA.DIV ~URZ, `(.L_x_2468) ;  /* 0x0001de027f007947 */ /* 0x000fea000b800000 */
[----:B------:R1:W2:Y:S02]  /*06b0*/  SHFL.IDX PT, R7, R4, R3, 0x1f ;  /* 0x00001f0304077589 */ /* 0x0002a400000e0000 */
.L_x_2467:
[----:B------:R-:W-:Y:S05]  /*06c0*/  BSYNC B0 ;  /* 0x0000000000007941 */ /* 0x000fea0003800000 */
.L_x_2466:
        /* <DEDUP_REMOVED lines=69> */
.L_x_2470:
        /* <DEDUP_REMOVED lines=70> */
.L_x_2471:
[----:B------:R-:W-:Y:S05]  /*0f80*/  BSYNC B0 ;  /* 0x0000000000007941 */ /* 0x000fea0003800000 */
.L_x_2469:
[----:B------:R-:W-:-:S04]  /*0f90*/  LOP3.LUT R0, RZ, R0, RZ, 0x33, !PT ;  /* 0x00000000ff007212 */ /* 0x000fc800078e33ff */
[----:B------:R-:W-:-:S05]  /*0fa0*/  IADD3 R0, R0, R12, RZ ;  /* 0x0000000c00007210 */ /* 0x000fca0007ffe0ff */
[----:B------:R2:W-:Y:S01]  /*0fb0*/  STL [R1+0x4c], R0 ;  /* 0x00004c0001007387 */ /* 0x0005e20000100800 */
[----:B------:R-:W-:Y:S05]  /*0fc0*/  BRA `(.L_x_2472) ;  /* 0x0000006000007947 */ /* 0x000fea0003800000 */
.L_x_2460:
[----:B------:R-:W-:Y:S01]  /*0fd0*/  MOV R0, UR4 ;  /* 0x0000000400007c02 */ /* 0x000fe20008000f00 */
[----:B------:R-:W-:Y:S04]  /*0fe0*/  STL [R1+0x4c], RZ ;  /* 0x00004cff01007387 */ /* 0x000fe80000100800 */
[----:B------:R-:W-:Y:S04]  /*0ff0*/  STL [R1+0x50], RZ ;  /* 0x000050ff01007387 */ /* 0x000fe80000100800 */
[----:B------:R1:W-:Y:S02]  /*1000*/  STL [R1+0x48], R0 ;  /* 0x0000480001007387 */ /* 0x0003e40000100800 */
[----:B-1----:R-:W-:-:S05]  /*1010*/  MOV R0, c[0x0][0x53c] ;  /* 0x00014f0000007a02 */ /* 0x002fca0000000f00 */
[----:B------:R1:W-:Y:S02]  /*1020*/  STL [R1+0x54], R0 ;  /* 0x0000540001007387 */ /* 0x0003e40000100800 */
.L_x_2472:
        /* <DEDUP_REMOVED lines=8> */
.L_x_2458:
        /* <DEDUP_REMOVED lines=111> */
.L_x_2641:
        /* <DEDUP_REMOVED lines=48> */
.L_x_2473:
[----:B------:R-:W-:-:S04]  /*1aa0*/  ISETP.NE.U32.AND P0, PT, RZ, c[0x0][0x368], PT ;  /* 0x0000da00ff007a0c */ /* 0x000fc80003f05070 */
[----:B------:R-:W-:-:S13]  /*1ab0*/  ISETP.NE.AND.EX P0, PT, RZ, c[0x0][0x36c], PT, P0 ;  /* 0x0000db00ff007a0c */ /* 0x000fda0003f05300 */
[----:B------:R-:W-:Y:S05]  /*1ac0*/  @!P0 BRA `(.L_x_2474) ;  /* 0x0000004000008947 */ /* 0x000fea0003800000 */
[----:B-1----:R-:W-:-:S04]  /*1ad0*/  LEA R4, P0, R42, c[0x0][0x368], 0x2 ;  /* 0x0000da002a047a11 */ /* 0x002fc800078010ff */
[----:B------:R-:W-:-:S05]  /*1ae0*/  LEA.HI.X R5, R42, c[0x0][0x36c], R145, 0x2, P0 ;  /* 0x0000db002a057a11 */ /* 0x000fca00000f1491 */
[----:B------:R1:W5:Y:S01]  /*1af0*/  LDG.E R11, [R4.64] ;  /* 0x00000006040b7981 */ /* 0x000362000c1e1900 */
[----:B------:R-:W-:Y:S05]  /*1b00*/  BRA `(.L_x_2475) ;  /* 0x0000005000007947 */ /* 0x000fea0003800000 */
.L_x_2474:
[----:B------:R-:W-:Y:S01]  /*1b10*/  MOV R11, c[0x0][0x1d0] ;  /* 0x00007400000b7a02 */ /* 0x000fe20000000f00 */
[----:B------:R-:W-:Y:S05]  /*1b20*/  @!P6 BRA `(.L_x_2475) ;  /* 0x000000300000e947 */ /* 0x000fea0003800000 */
[----:B------:R-:W2:Y:S04]  /*1b30*/  LDG.E R6, [R4.64] ;  /* 0x0000000604067981 */ /* 0x000ea8000c1e1900 */
[----:B-1----:R-:W2:Y:S02]  /*1b40*/  LDG.E R0, [R4.64+0x4] ;  /* 0x0000040604007981 */ /* 0x002ea4000c1e1900 */
[----:B--2---:R-:W-:Y:S02]  /*1b50*/  IADD3 R11, -R6, R0, RZ ;  /* 0x00000000060b7210 */ /* 0x004fe40007ffe1ff */
.L_x_2475:
        /* <DEDUP_REMOVED lines=82> */
.L_x_2477:
[----:B------:R-:W-:Y:S05]  /*2080*/  BSYNC B0 ;  /* 0x0000000000007941 */ /* 0x000fea0003800000 */
.L_x_2476:
        /* <DEDUP_REMOVED lines=348> */
.L_x_2527:
        /* <DEDUP_REMOVED lines=9> */
[----:B------:R-:W-:Y:S03]  /*36e0*/  IADD3 R3, P1, P0, R118, R76, R199 ;  /* 0x0000004c76037210 */ /* 0x000fe6000783e0c7 */
[----:B------:R-:W-:Y:S05]  /*36f0*/  IMAD.IADD R82, R77, 0x1, R2 ;  /* 0x000000014d527824 */ /* 0x000fea00078e0202 */
[----:B------:R-:W-:Y:S02]  /*3700*/  IADD3.X R7, R114, R82, R178, P1, P0 ;  /* 0x0000005272077210 */ /* 0x000fe40000fe04b2 */
[----:B------:R-:W-:Y:S04]  /*3710*/  IADD3 R4, P1, P0, R118, R76, R206 ;  /* 0x0000004c76047210 */ /* 0x000fe8000783e0ce */
[----:B------:R-:W-:Y:S02]  /*3720*/  IADD3.X R8, R114, R82, R176, P1, P0 ;  /* 0x0000005272087210 */ /* 0x000fe40000fe04b0 */
[----:B------:R-:W-:Y:S01]  /*3730*/  IADD3 R5, P1, P0, R118, R76, R160 ;  /* 0x0000004c76057210 */ /* 0x000fe2000783e0a0 */
        /* <DEDUP_REMOVED lines=69> */
.L_x_2483:
[----:B------:R-:W-:Y:S05]  /*3b90*/  BSYNC B0 ;  /* 0x0000000000007941 */ /* 0x000fea0003800000 */
.L_x_2482:
        /* <DEDUP_REMOVED lines=38> */
.L_x_2485:
[----:B------:R-:W-:Y:S05]  /*3e00*/  BSYNC B0 ;  /* 0x0000000000007941 */ /* 0x000fea0003800000 */
.L_x_2484:
        /* <DEDUP_REMOVED lines=40> */
.L_x_2487:
[----:B------:R-:W-:Y:S05]  /*4090*/  BSYNC B0 ;  /* 0x0000000000007941 */ /* 0x000fea0003800000 */
.L_x_2486:
        /* <DEDUP_REMOVED lines=38> */
.L_x_2489:
[----:B------:R-:W-:Y:S05]  /*4300*/  BSYNC B0 ;  /* 0x0000000000007941 */ /* 0x000fea0003800000 */
.L_x_2488:
        /* <DEDUP_REMOVED lines=68> */
.L_x_2493:
[----:B------:R-:W-:Y:S05]  /*4750*/  BSYNC B0 ;  /* 0x0000000000007941 */ /* 0x000fea0003800000 */
.L_x_2492:
        /* <DEDUP_REMOVED lines=55> */
.L_x_2491:
[----:B------:R-:W-:Y:S05]  /*4ad0*/  BSYNC B1 ;  /* 0x0000000000017941 */ /* 0x000fea0003800000 */
.L_x_2490:
        /* <DEDUP_REMOVED lines=56> */
.L_x_2497:
[----:B------:R-:W-:Y:S05]  /*4e60*/  BSYNC B0 ;  /* 0x0000000000007941 */ /* 0x000fea0003800000 */
.L_x_2496:
        /* <DEDUP_REMOVED lines=55> */
.L_x_2495:
[----:B------:R-:W-:Y:S05]  /*51e0*/  BSYNC B1 ;  /* 0x0000000000017941 */ /* 0x000fea0003800000 */
.L_x_2494:
        /* <DEDUP_REMOVED lines=56> */
.L_x_2501:
[----:B------:R-:W-:Y:S05]  /*5570*/  BSYNC B0 ;  /* 0x0000000000007941 */ /* 0x000fea0003800000 */
.L_x_2500:
        /* <DEDUP_REMOVED lines=55> */
.L_x_2499:
[----:B------:R-:W-:Y:S05]  /*58f0*/  BSYNC B1 ;  /* 0x0000000000017941 */ /* 0x000fea0003800000 */
.L_x_2498:
        /* <DEDUP_REMOVED lines=55> */
.L_x_2504:
[----:B------:R-:W-:Y:S05]  /*5c70*/  BSYNC B0 ;  /* 0x0000000000007941 */ /* 0x000fea0003800000 */
.L_x_2503:
        /* <DEDUP_REMOVED lines=56> */
.L_x_2481:
        /* <DEDUP_REMOVED lines=50> */
[-C--:B------:R-:W-:Y:S04]  /*6320*/  ISETP.GE.AND P0, PT, R219, R75.reuse, PT ;  /* 0x0000004bdb00720c */ /* 0x080fe80003f06270 */
        /* <DEDUP_REMOVED lines=173> */
.L_x_2506:
[----:B------:R-:W-:Y:S05]  /*6e00*/  BSYNC B0 ;  /* 0x0000000000007941 */ /* 0x000fea0003800000 */
.L_x_2505:
        /* <DEDUP_REMOVED lines=115> */
.L_x_2508:
[----:B------:R-:W-:Y:S05]  /*7540*/  BSYNC B0 ;  /* 0x0000000000007941 */ /* 0x000fea0003800000 */
.L_x_2507:
        /* <DEDUP_REMOVED lines=115> */
.L_x_2510:
[----:B------:R-:W-:Y:S05]  /*7c80*/  BSYNC B0 ;  /* 0x0000000000007941 */ /* 0x000fea0003800000 */
.L_x_2509:
        /* <DEDUP_REMOVED lines=116> */
.L_x_2480:
        /* <DEDUP_REMOVED lines=12> */
.L_x_2512:
[----:B------:R-:W-:Y:S05]  /*8490*/  BSYNC B0 ;  /* 0x0000000000007941 */ /* 0x000fea0003800000 */
.L_x_2511:
        /* <DEDUP_REMOVED lines=10> */
.L_x_2514:
[----:B------:R-:W-:Y:S05]  /*8540*/  BSYNC B0 ;  /* 0x0000000000007941 */ /* 0x000fea0003800000 */
.L_x_2513:
        /* <DEDUP_REMOVED lines=10> */
.L_x_2516:
[----:B------:R-:W-:Y:S05]  /*85f0*/  BSYNC B0 ;  /* 0x0000000000007941 */ /* 0x000fea0003800000 */
.L_x_2515:
        /* <DEDUP_REMOVED lines=9> */
.L_x_2502:
[----:B------:R-:W-:Y:S05]  /*8690*/  BSYNC B2 ;  /* 0x0000000000027941 */ /* 0x000fea0003800000 */
.L_x_2479:
        /* <DEDUP_REMOVED lines=85> */
.L_x_2518:
[----:B-1----:R-:W-:Y:S05]  /*8bf0*/  BSYNC B0 ;  /* 0x0000000000007941 */ /* 0x002fea0003800000 */
.L_x_2517:
        /* <DEDUP_REMOVED lines=20> */
.L_x_2520:
[----:B------:R-:W-:Y:S05]  /*8d40*/  BSYNC B0 ;  /* 0x0000000000007941 */ /* 0x000fea0003800000 */
.L_x_2519:
        /* <DEDUP_REMOVED lines=20> */
.L_x_2522:
[----:B------:R-:W-:Y:S05]  /*8e90*/  BSYNC B0 ;  /* 0x0000000000007941 */ /* 0x000fea0003800000 */
.L_x_2521:
        /* <DEDUP_REMOVED lines=20> */
.L_x_2524:
[----:B------:R-:W-:Y:S05]  /*8fe0*/  BSYNC B0 ;  /* 0x0000000000007941 */ /* 0x000fea0003800000 */
.L_x_2523:
[----:B------:R-:W-:Y:S01]  /*8ff0*/  ISETP.GT.AND P5, PT, R38, R139, PT ;  /* 0x0000008b2600720c */ /* 0x000fe20003fa4270 */
[----:B------:R-:W-:Y:S01]  /*9000*/  @!UPT UIADD3 URZ, URZ, URZ, URZ ;  /* 0x0000003f3f3ff290 */ /* 0x000fe2000fffe03f */
[----:B------:R-:W-:Y:S11]  /*9010*/  BSSY B0, `(.L_x_2525) ;  /* 0x000002f000007945 */ /* 0x000ff60003800000 */
[----:B------:R-:W-:-:S05]  /*9020*/  @!P5 BRA `(.L_x_2526) ;  /* 0x000002d00000d947 */ /* 0x000fca0003800000 */
[----:B-1----:R-:W-:Y:S01]  /*9030*/  IADD3 R4, R38, -0x1, RZ ;  /* 0xffffffff26047810 */ /* 0x002fe20007ffe0ff */
[----:B------:R-:W-:Y:S01]  /*9040*/  IMAD.MOV.U32 R2, RZ, RZ, R124 ;  /* 0x000000ffff027224 */ /* 0x000fe200078e007c */
[----:B------:R-:W-:Y:S01]  /*9050*/  ISETP.GE.AND P2, PT, R237, 0x21, PT ;  /* 0x00000021ed00780c */ /* 0x000fe20003f46270 */
[----:B------:R-:W-:Y:S01]  /*9060*/  IMAD.MOV.U32 R3, RZ, RZ, R123 ;  /* 0x000000ffff037224 */ /* 0x000fe200078e007b */
[----:B------:R-:W-:Y:S01]  /*9070*/  SHF.R.S32.HI R6, RZ, 0x1f, R4 ;  /* 0x0000001fff067819 */ /* 0x000fe20000011404 */
[----:B------:R-:W-:Y:S01]  /*9080*/  IMAD R5, R185, R4, RZ ;  /* 0x00000004b9057224 */ /* 0x000fe200078e02ff */
[C---:B------:R-:W-:Y:S01]  /*9090*/  ISETP.GE.AND P1, PT, R237.reuse, 0x41, PT ;  /* 0x00000041ed00780c */ /* 0x040fe20003f26270 */
        /* <DEDUP_REMOVED lines=38> */
.L_x_2526:
[----:B------:R-:W-:Y:S05]  /*9300*/  BSYNC B0 ;  /* 0x0000000000007941 */ /* 0x000fea0003800000 */
.L_x_2525:
[----:B------:R-:W0:Y:S01]  /*9310*/  LDGDEPBAR ;  /* 0x00000000000079af */ /* 0x000e220000000000 */
[----:B------:R-:W-:Y:S01]  /*9320*/  IADD3 R38, R38, -0x1, RZ ;  /* 0xffffffff26267810 */ /* 0x000fe20007ffe0ff */
[----:B------:R-:W-:-:S05]  /*9330*/  @P5 BRA `(.L_x_2527) ;  /* 0xffffa31000005947 */ /* 0x000fca000383ffff */
[----:B------:R-:W-:Y:S01]  /*9340*/  WARPSYNC 0xffffffff ;  /* 0xffffffff00007948 */ /* 0x000fe20003800000 */
[----:B------:R-:W-:Y:S06]  /*9350*/  BAR.SYNC.DEFER_BLOCKING 0x0 ;  /* 0x0000000000007b1d */ /* 0x000fec0000010000 */
.L_x_2478:
        /* <DEDUP_REMOVED lines=46> */
.L_x_2529:
[----:B------:R-:W-:Y:S05]  /*9640*/  BSYNC B0 ;  /* 0x0000000000007941 */ /* 0x000fea0003800000 */
.L_x_2528:
        /* <DEDUP_REMOVED lines=243> */
.L_x_2531:
        /* <DEDUP_REMOVED lines=67> */
.L_x_2535:
[----:B------:R-:W-:Y:S05]  /*a9b0*/  BSYNC B0 ;  /* 0x0000000000007941 */ /* 0x000fea0003800000 */
.L_x_2534:
        /* <DEDUP_REMOVED lines=44> */
.L_x_2537:
[----:B------:R-:W-:Y:S05]  /*ac80*/  BSYNC B0 ;  /* 0x0000000000007941 */ /* 0x000fea0003800000 */
.L_x_2536:
        /* <DEDUP_REMOVED lines=46> */
.L_x_2539:
[----:B------:R-:W-:Y:S05]  /*af70*/  BSYNC B0 ;  /* 0x0000000000007941 */ /* 0x000fea0003800000 */
.L_x_2538:
        /* <DEDUP_REMOVED lines=44> */
.L_x_2541:
[----:B---34-:R-:W-:Y:S05]  /*b240*/  BSYNC B0 ;  /* 0x0000000000007941 */ /* 0x018fea0003800000 */
.L_x_2540:
        /* <DEDUP_REMOVED lines=68> */
.L_x_2545:
[----:B------:R-:W-:Y:S05]  /*b690*/  BSYNC B0 ;  /* 0x0000000000007941 */ /* 0x000fea0003800000 */
.L_x_2544:
        /* <DEDUP_REMOVED lines=48> */
.L_x_2543:
[----:B------:R-:W-:Y:S05]  /*b9a0*/  BSYNC B1 ;  /* 0x0000000000017941 */ /* 0x000fea0003800000 */
.L_x_2542:
        /* <DEDUP_REMOVED lines=57> */
.L_x_2549:
[----:B------:R-:W-:Y:S05]  /*bd40*/  BSYNC B0 ;  /* 0x0000000000007941 */ /* 0x000fea0003800000 */
.L_x_2548:
        /* <DEDUP_REMOVED lines=48> */
.L_x_2547:
[----:B------:R-:W-:Y:S05]  /*c050*/  BSYNC B1 ;  /* 0x0000000000017941 */ /* 0x000fea0003800000 */
.L_x_2546:
        /* <DEDUP_REMOVED lines=57> */
.L_x_2553:
[----:B------:R-:W-:Y:S05]  /*c3f0*/  BSYNC B0 ;  /* 0x0000000000007941 */ /* 0x000fea0003800000 */
.L_x_2552:
        /* <DEDUP_REMOVED lines=48> */
.L_x_2551:
[----:B------:R-:W-:Y:S05]  /*c700*/  BSYNC B1 ;  /* 0x0000000000017941 */ /* 0x000fea0003800000 */
.L_x_2550:
        /* <DEDUP_REMOVED lines=56> */
.L_x_2556:
[----:B------:R-:W-:Y:S05]  /*ca90*/  BSYNC B0 ;  /* 0x0000000000007941 */ /* 0x000fea0003800000 */
.L_x_2555:
        /* <DEDUP_REMOVED lines=49> */
.L_x_2533:
        /* <DEDUP_REMOVED lines=72> */
.L_x_2558:
[----:B--2---:R-:W-:Y:S05]  /*d230*/  BSYNC B0 ;  /* 0x0000000000007941 */ /* 0x004fea0003800000 */
.L_x_2557:
        /* <DEDUP_REMOVED lines=65> */
.L_x_2560:
[----:B-1----:R-:W-:Y:S05]  /*d650*/  BSYNC B0 ;  /* 0x0000000000007941 */ /* 0x002fea0003800000 */
.L_x_2559:
        /* <DEDUP_REMOVED lines=65> */
[----:B------:R-:W-:Y:S01]  /*da70*/  FMUL.FTZ R11, R3, R35 ;  /* 0x00000023030b7220 */ /* 0x000fe20000410000 */
        /* <DEDUP_REMOVED lines=56> */
.L_x_2562:
[----:B------:R-:W-:Y:S05]  /*de00*/  BSYNC B0 ;  /* 0x0000000000007941 */ /* 0x000fea0003800000 */
.L_x_2561:
        /* <DEDUP_REMOVED lines=119> */
.L_x_2564:
[----:B------:R-:W-:Y:S05]  /*e580*/  BSYNC B0 ;  /* 0x0000000000007941 */ /* 0x000fea0003800000 */
.L_x_2563:
        /* <DEDUP_REMOVED lines=119> */
.L_x_2566:
[----:B------:R-:W-:Y:S05]  /*ed00*/  BSYNC B0 ;  /* 0x0000000000007941 */ /* 0x000fea0003800000 */
.L_x_2565:
        /* <DEDUP_REMOVED lines=118> */
.L_x_2554:
[----:B------:R-:W-:Y:S05]  /*f470*/  BSYNC B2 ;  /* 0x0000000000027941 */ /* 0x000fea0003800000 */
.L_x_2532:
[----:B------:R-:W2:Y:S01]  /*f480*/  S2R R156, SR_TID.X ;  /* 0x00000000009c7919 */ /* 0x000ea20000002100 */
[----:B-1----:R-:W-:Y:S01]  /*f490*/  IMAD.MOV.U32 R3, RZ, RZ, 0x40 ;  /* 0x00000040ff037424 */ /* 0x002fe200078e00ff */
[----:B------:R-:W-:Y:S01]  /*f4a0*/  IADD3 R199, R194, 0x20, RZ ;  /* 0x00000020c2c77810 */ /* 0x000fe20007ffe0ff */
[----:B------:R-:W-:Y:S01]  /*f4b0*/  ULDC.64 UR4, c[0x0][0x208] ;  /* 0x0000820000047ab9 */ /* 0x000fe20000000a00 */
[----:B------:R-:W-:Y:S01]  /*f4c0*/  BAR.SYNC.DEFER_BLOCKING 0x0 ;  /* 0x0000000000007b1d */ /* 0x000fe20000010000 */
[----:B------:R-:W-:-:S05]  /*f4d0*/  USHF.L.U32 UR9, UR4, 0x6, URZ ;  /* 0x0000000604097899 */ /* 0x000fca000800063f */
[----:B------:R-:W-:Y:S01]  /*f4e0*/  UMOV UR8, 0x6 ;  /* 0x0000000600087882 */ /* 0x000fe20000000000 */
[----:B------:R-:W-:Y:S01]  /*f4f0*/  BSSY B0, `(.L_x_2567) ;  /* 0x0000136000007945 */ /* 0x000fe20003800000 */
[----:B------:R-:W-:Y:S01]  /*f500*/  USHF.L.U64.HI UR5, UR4, UR8, UR5 ;  /* 0x0000000804057299 */ /* 0x000fe20008010205 */
[----:B--2---:R-:W-:-:S04]  /*f510*/  LEA.HI R0, R214, R156, RZ, 0x4 ;  /* 0x0000009cd6007211 */ /* 0x004fc800078f20ff */
[----:B------:R-:W-:Y:S01]  /*f520*/  LOP3.LUT R0, R0, 0xfffffff0, RZ, 0xc0, !PT ;  /* 0xfffffff000007812 */ /* 0x000fe200078ec0ff */
[----:B------:R-:W-:Y:S04]  /*f530*/  LDSM.16.M88.4 R132, [R213] ;  /* 0x00000000d584783b */ /* 0x000fe80000000200 */
[----:B------:R-:W-:Y:S01]  /*f540*/  IMAD.IADD R0, R156, 0x1, -R0 ;  /* 0x000000019c007824 */ /* 0x000fe200078e0a00 */
[----:B------:R-:W-:Y:S04]  /*f550*/  LDSM.16.M88.4 R176, [R213+0x4000] ;  /* 0x00400000d5b0783b */ /* 0x000fe80000000200 */
[----:B------:R-:W-:-:S04]  /*f560*/  SHF.R.S32.HI R2, RZ, 0x1f, R0 ;  /* 0x0000001fff027819 */ /* 0x000fc80000011400 */
[----:B------:R-:W-:-:S04]  /*f570*/  LEA.HI R2, R2, R0, RZ, 0x3 ;  /* 0x0000000002027211 */ /* 0x000fc800078f18ff */
[----:B------:R-:W-:-:S05]  /*f580*/  LOP3.LUT R2, R2, 0xfffffff8, RZ, 0xc0, !PT ;  /* 0xfffffff802027812 */ /* 0x000fca00078ec0ff */
[----:B------:R-:W-:Y:S02]  /*f590*/  IMAD.IADD R0, R0, 0x1, -R2 ;  /* 0x0000000100007824 */ /* 0x000fe400078e0a02 */
[----:B------:R-:W-:-:S03]  /*f5a0*/  IMAD.MOV.U32 R2, RZ, RZ, 0x20 ;  /* 0x00000020ff027424 */ /* 0x000fc600078e00ff */
[C---:B------:R-:W-:Y:S02]  /*f5b0*/  LOP3.LUT P0, RZ, R0.reuse, 0x2, RZ, 0xc0, !PT ;  /* 0x0000000200ff7812 */ /* 0x040fe4000780c0ff */
[----:B------:R-:W-:Y:S02]  /*f5c0*/  LOP3.LUT P1, RZ, R0, 0x4, RZ, 0xc0, !PT ;  /* 0x0000000400ff7812 */ /* 0x000fe4000782c0ff */
[----:B------:R-:W-:Y:S02]  /*f5d0*/  SEL R0, R2, 0xffffffe0, !P0 ;  /* 0xffffffe002007807 */ /* 0x000fe40004000000 */
[----:B------:R-:W-:Y:S02]  /*f5e0*/  SEL R3, R3, 0xffffffc0, !P1 ;  /* 0xffffffc003037807 */ /* 0x000fe40004800000 */
[----:B------:R-:W-:Y:S01]  /*f5f0*/  LOP3.LUT P0, RZ, R146, 0x2, RZ, 0xc0, !PT ;  /* 0x0000000292ff7812 */ /* 0x000fe2000780c0ff */
[C---:B------:R-:W-:Y:S02]  /*f600*/  IMAD.IADD R0, R213.reuse, 0x1, R0 ;  /* 0x00000001d5007824 */ /* 0x040fe400078e0200 */
[----:B------:R-:W-:-:S02]  /*f610*/  IMAD.IADD R2, R213, 0x1, R3 ;  /* 0x00000001d5027824 */ /* 0x000fc400078e0203 */
[----:B------:R-:W-:Y:S01]  /*f620*/  IMAD.IADD R3, R0, 0x1, R3 ;  /* 0x0000000100037824 */ /* 0x000fe200078e0203 */
[----:B------:R-:W-:Y:S04]  /*f630*/  LDSM.16.M88.4 R136, [R0] ;  /* 0x000000000088783b */ /* 0x000fe80000000200 */
[----:B------:R1:W-:Y:S03]  /*f640*/  LDSM.16.M88.4 R180, [R0+0x4000] ;  /* 0x0040000000b4783b */ /* 0x0003e60000000200 */
[----:B------:R-:W-:Y:S01]  /*f650*/  @P0 IADD3 R199, R194, -0x20, RZ ;  /* 0xffffffe0c2c70810 */ /* 0x000fe20007ffe0ff */
[----:B------:R-:W-:Y:S03]  /*f660*/  LDSM.16.M88.4 R168, [R2] ;  /* 0x0000000002a8783b */ /* 0x000fe60000000200 */
[C---:B------:R-:W-:Y:S01]  /*f670*/  IADD3 R212, R199.reuse, 0x3000, RZ ;  /* 0x00003000c7d47810 */ /* 0x040fe20007ffe0ff */
[----:B------:R2:W-:Y:S01]  /*f680*/  LDSM.16.M88.4 R184, [R2+0x4000] ;  /* 0x0040000002b8783b */ /* 0x0005e20000000200 */
[----:B------:R-:W-:-:S02]  /*f690*/  IADD3 R211, R199, 0x2800, RZ ;  /* 0x00002800c7d37810 */ /* 0x000fc40007ffe0ff */
[C---:B------:R-:W-:Y:S01]  /*f6a0*/  IADD3 R210, R199.reuse, 0x2000, RZ ;  /* 0x00002000c7d27810 */ /* 0x040fe20007ffe0ff */
[----:B------:R-:W-:Y:S01]  /*f6b0*/  LDSM.16.M88.4 R172, [R3] ;  /* 0x0000000003ac783b */ /* 0x000fe20000000200 */
[C---:B------:R-:W-:Y:S02]  /*f6c0*/  IADD3 R209, R199.reuse, 0x1800, RZ ;  /* 0x00001800c7d17810 */ /* 0x040fe40007ffe0ff */
[C---:B------:R-:W-:Y:S01]  /*f6d0*/  IADD3 R208, R199.reuse, 0x1000, RZ ;  /* 0x00001000c7d07810 */ /* 0x040fe20007ffe0ff */
[----:B------:R3:W-:Y:S01]  /*f6e0*/  LDSM.16.M88.4 R188, [R3+0x4000] ;  /* 0x0040000003bc783b */ /* 0x0007e20000000200 */
[C---:B------:R-:W-:Y:S02]  /*f6f0*/  IADD3 R207, R199.reuse, 0x800, RZ ;  /* 0x00000800c7cf7810 */ /* 0x040fe40007ffe0ff */
[C---:B------:R-:W-:Y:S01]  /*f700*/  IADD3 R206, R199.reuse, 0x3800, RZ ;  /* 0x00003800c7ce7810 */ /* 0x040fe20007ffe0ff */
[----:B------:R-:W-:Y:S01]  /*f710*/  BAR.SYNC.DEFER_BLOCKING 0x0 ;  /* 0x0000000000007b1d */ /* 0x000fe20000010000 */
[C---:B------:R-:W-:Y:S01]  /*f720*/  IADD3 R205, R199.reuse, 0x6800, RZ ;  /* 0x00006800c7cd7810 */ /* 0x040fe20007ffe0ff */
[----:B-1----:R-:W-:Y:S01]  /*f730*/  IMAD R0, R74, c[0x0][0x208], RZ ;  /* 0x000082004a007a24 */ /* 0x002fe200078e02ff */
[----:B------:R-:W-:-:S02]  /*f740*/  IADD3 R204, R199, 0x6000, RZ ;  /* 0x00006000c7cc7810 */ /* 0x000fc40007ffe0ff */
[C---:B------:R-:W-:Y:S01]  /*f750*/  IADD3 R203, R199.reuse, 0x5800, RZ ;  /* 0x00005800c7cb7810 */ /* 0x040fe20007ffe0ff */
[----:B------:R-:W-:Y:S01]  /*f760*/  IMAD R0, R112, c[0x0][0x20c], R0 ;  /* 0x0000830070007a24 */ /* 0x000fe200078e0200 */
[C---:B------:R-:W-:Y:S02]  /*f770*/  IADD3 R202, R199.reuse, 0x5000, RZ ;  /* 0x00005000c7ca7810 */ /* 0x040fe40007ffe0ff */
[C---:B------:R-:W-:Y:S01]  /*f780*/  IADD3 R201, R199.reuse, 0x4800, RZ ;  /* 0x00004800c7c97810 */ /* 0x040fe20007ffe0ff */
[----:B--2---:R-:W-:Y:S01]  /*f790*/  IMAD.MOV.U32 R2, RZ, RZ, R78 ;  /* 0x000000ffff027224 */ /* 0x004fe200078e004e */
[----:B------:R-:W-:Y:S01]  /*f7a0*/  IADD3 R200, R199, 0x4000, RZ ;  /* 0x00004000c7c87810 */ /* 0x000fe20007ffe0ff */
[----:B---3--:R-:W-:Y:S01]  /*f7b0*/  IMAD.MOV.U32 R3, RZ, RZ, R77 ;  /* 0x000000ffff037224 */ /* 0x008fe200078e004d */
[----:B------:R-:W-:-:S04]  /*f7c0*/  DEPBAR.LE SB0, 0x0 ;  /* 0x000080000000791a */ /* 0x000fc80000000000 */
[----:B------:R-:W-:Y:S06]  /*f7d0*/  BAR.SYNC.DEFER_BLOCKING 0x0 ;  /* 0x0000000000007b1d */ /* 0x000fec0000010000 */
[----:B------:R-:W1:Y:S04]  /*f7e0*/  LDSM.16.M88.4 R4, [R194] ;  /* 0x00000000c204783b */ /* 0x000e680000000200 */
[----:B------:R-:W2:Y:S04]  /*f7f0*/  LDSM.16.M88.4 R16, [R194+0x800] ;  /* 0x00080000c210783b */ /* 0x000ea80000000200 */
[----:B------:R-:W-:Y:S04]  /*f800*/  LDSM.16.M88.4 R28, [R199+0x800] ;  /* 0x00080000c71c783b */ /* 0x000fe80000000200 */
[----:B------:R-:W3:Y:S04]  /*f810*/  LDSM.16.M88.4 R20, [R199] ;  /* 0x00000000c714783b */ /* 0x000ee80000000200 */
[----:B------:R-:W4:Y:S04]  /*f820*/  LDSM.16.M88.4 R32, [R194+0x1000] ;  /* 0x00100000c220783b */ /* 0x000f280000000200 */
[----:B------:R-:W3:Y:S04]  /*f830*/  LDSM.16.M88.4 R36, [R199+0x1000] ;  /* 0x00100000c724783b */ /* 0x000ee80000000200 */
[----:B------:R-:W-:Y:S04]  /*f840*/  LDSM.16.M88.4 R44, [R199+0x1800] ;  /* 0x00180000c72c783b */ /* 0x000fe80000000200 */
[----:B------:R-:W-:Y:S04]  /*f850*/  LDSM.16.M88.4 R48, [R199+0x2000] ;  /* 0x00200000c730783b */ /* 0x000fe80000000200 */
[----:B------:R-:W-:Y:S04]  /*f860*/  LDSM.16.M88.4 R40, [R194+0x3000] ;  /* 0x00300000c228783b */ /* 0x000fe80000000200 */
[----:B------:R-:W-:Y:S01]  /*f870*/  LDSM.16.M88.4 R60, [R199+0x2800] ;  /* 0x00280000c73c783b */ /* 0x000fe20000000200 */
[C---:B-1----:R-:W-:Y:S08]  /*f880*/  HMMA.16816.F32.BF16 R12, R132.reuse, R4, RZ ;  /* 0x00000004840c723c */ /* 0x042ff000000418ff */
[C---:B------:R-:W-:Y:S08]  /*f890*/  HMMA.16816.F32.BF16 R8, R132.reuse, R6, RZ ;  /* 0x000000068408723c */ /* 0x040ff000000418ff */
[----:B--2---:R-:W-:Y:S08]  /*f8a0*/  HMMA.16816.F32.BF16 R4, R132, R16, RZ ;  /* 0x000000108404723c */ /* 0x004ff000000418ff */
[C---:B---3--:R-:W-:Y:S01]  /*f8b0*/  HMMA.16816.F32.BF16 R96, R136.reuse, R20, R12 ;  /* 0x000000148860723c */ /* 0x048fe2000004180c */
[----:B------:R-:W-:Y:S07]  /*f8c0*/  LDSM.16.M88.4 R12, [R194+0x2000] ;  /* 0x00200000c20c783b */ /* 0x000fee0000000200 */
[C---:B------:R-:W-:Y:S01]  /*f8d0*/  HMMA.16816.F32.BF16 R92, R136.reuse, R22, R8 ;  /* 0x00000016885c723c */ /* 0x040fe20000041808 */
[----:B------:R-:W1:Y:S07]  /*f8e0*/  LDSM.16.M88.4 R20, [R194+0x1800] ;  /* 0x00180000c214783b */ /* 0x000e6e0000000200 */
[----:B------:R-:W-:Y:S07]  /*f8f0*/  HMMA.16816.F32.BF16 R100, R136, R28, R4 ;  /* 0x0000001c8864723c */ /* 0x000fee0000041804 */
[----:B------:R-:W-:Y:S01]  /*f900*/  IMAD.WIDE.U32 R4, R112, c[0x0][0x208], RZ ;  /* 0x0000820070047a25 */ /* 0x000fe200078e00ff */
[----:B------:R-:W-:Y:S03]  /*f910*/  HMMA.16816.F32.BF16 R16, R132, R18, RZ ;  /* 0x000000128410723c */ /* 0x000fe600000418ff */
[----:B------:R-:W-:Y:S01]  /*f920*/  IMAD.IADD R0, R5, 0x1, R0 ;  /* 0x0000000105007824 */ /* 0x000fe200078e0200 */
[----:B------:R-:W-:Y:S01]  /*f930*/  SEL R5, RZ, 0x2, P5 ;  /* 0x00000002ff057807 */ /* 0x000fe20002800000 */
[----:B------:R-:W-:-:S03]  /*f940*/  IMAD.WIDE.U32 R2, R4, 0x70, R2 ;  /* 0x0000007004027825 */ /* 0x000fc600078e0002 */
[----:B----4-:R-:W-:Y:S01]  /*f950*/  HMMA.16816.F32.BF16 R24, R132, R32, RZ ;  /* 0x000000208418723c */ /* 0x010fe200000418ff */
[----:B------:R-:W-:Y:S01]  /*f960*/  IMAD R4, R0, 0x70, RZ ;  /* 0x0000007000047824 */ /* 0x000fe200078e02ff */
[----:B------:R-:W-:Y:S01]  /*f970*/  LEA R6, P0, R2, c[0x0][0x1f8], 0x1 ;  /* 0x00007e0002067a11 */ /* 0x000fe200078008ff */
[----:B------:R-:W-:Y:S01]  /*f980*/  IMAD.IADD R8, R76, 0x1, R5 ;  /* 0x000000014c087824 */ /* 0x000fe200078e0205 */
[----:B------:R-:W-:Y:S01]  /*f990*/  IADD3 R0, R75, R167, -R106 ;  /* 0x000000a74b007210 */ /* 0x000fe20007ffe86a */
[----:B------:R-:W-:Y:S01]  /*f9a0*/  IMAD.IADD R3, R3, 0x1, R4 ;  /* 0x0000000103037824 */ /* 0x000fe200078e0204 */
[----:B------:R-:W-:Y:S01]  /*f9b0*/  IADD3 R4, P2, R6, UR9, RZ ;  /* 0x0000000906047c10 */ /* 0x000fe2000ff5e0ff */
[----:B------:R-:W-:Y:S01]  /*f9c0*/  LDSM.16.M88.4 R76, [R199+0x3000] ;  /* 0x00300000c74c783b */ /* 0x000fe20000000200 */
[----:B------:R-:W-:Y:S02]  /*f9d0*/  LOP3.LUT P3, RZ, R8, 0x1, RZ, 0xc0, !PT ;  /* 0x0000000108ff7812 */ /* 0x000fe4000786c0ff */
[----:B------:R-:W-:-:S02]  /*f9e0*/  LEA.HI.X R7, R2, c[0x0][0x1fc], R3, 0x1, P0 ;  /* 0x00007f0002077a11 */ /* 0x000fc400000f0c03 */
[----:B------:R-:W-:Y:S02]  /*f9f0*/  LOP3.LUT P0, RZ, R8, 0x2, RZ, 0xc0, !PT ;  /* 0x0000000208ff7812 */ /* 0x000fe4000780c0ff */
[----:B------:R-:W-:Y:S01]  /*fa00*/  ISETP.LT.OR P4, PT, R0, 0x1, !P3 ;  /* 0x000000010000780c */ /* 0x000fe20005f81670 */
[----:B------:R-:W2:Y:S01]  /*fa10*/  LDSM.16.M88.4 R8, [R194+0x2800] ;  /* 0x00280000c208783b */ /* 0x000ea20000000200 */
[----:B------:R-:W-:Y:S01]  /*fa20*/  IADD3.X R5, R7, UR5, RZ, P2, !PT ;  /* 0x0000000507057c10 */ /* 0x000fe200097fe4ff */
[----:B------:R-:W-:Y:S01]  /*fa30*/  HMMA.16816.F32.BF16 R84, R136, R30, R16 ;  /* 0x0000001e8854723c */ /* 0x000fe20000041810 */
[----:B------:R-:W-:Y:S02]  /*fa40*/  IADD3 R2, P1, R4, UR9, RZ ;  /* 0x0000000904027c10 */ /* 0x000fe4000ff3e0ff */
[----:B------:R-:W-:Y:S02]  /*fa50*/  ISETP.LT.OR P2, PT, R0, 0x1, !P0 ;  /* 0x000000010000780c */ /* 0x000fe40004741670 */
[----:B------:R-:W-:-:S02]  /*fa60*/  IADD3.X R3, R5, UR5, RZ, P1, !PT ;  /* 0x0000000505037c10 */ /* 0x000fc40008ffe4ff */
[C---:B------:R-:W-:Y:S01]  /*fa70*/  ISETP.LT.OR P1, PT, R0.reuse, 0x21, !P3 ;  /* 0x000000210000780c */ /* 0x040fe20005f21670 */
[----:B------:R-:W-:Y:S02]  /*fa80*/  HMMA.16816.F32.BF16 R16, R132, R34, RZ ;  /* 0x000000228410723c */ /* 0x000fe400000418ff */
[----:B------:R-:W-:Y:S01]  /*fa90*/  @!PT LDS RZ, [RZ] ;  /* 0x00000000fffff984 */ /* 0x000fe20000000800 */
[----:B------:R-:W-:Y:S01]  /*faa0*/  @!PT LDS RZ, [RZ] ;  /* 0x00000000fffff984 */ /* 0x000fe20000000800 */
[----:B------:R-:W-:Y:S01]  /*fab0*/  @!PT LDS RZ, [RZ] ;  /* 0x00000000fffff984 */ /* 0x000fe20000000800 */
[----:B------:R3:W-:Y:S01]  /*fac0*/  LDGSTS.E.BYPASS.LTC128B.128 [R215+0x100], [R6.64], !P4 ;  /* 0x0010000006d77fae */ /* 0x0007e2000e101d46 */
[----:B------:R-:W-:-:S05]  /*fad0*/  ISETP.LT.OR P4, PT, R0, 0x21, !P0 ;  /* 0x000000210000780c */ /* 0x000fca0004781670 */
[----:B------:R3:W-:Y:S01]  /*fae0*/  LDGSTS.E.BYPASS.LTC128B.128 [R215+0x3900], [R6.64+0x80], !P2 ;  /* 0x0390008006d77fae */ /* 0x0007e2000d101d46 */
[----:B------:R-:W-:Y:S01]  /*faf0*/  ISETP.LT.OR P2, PT, R0, 0x41, !P3 ;  /* 0x000000410000780c */ /* 0x000fe20005f41670 */
[----:B------:R-:W-:Y:S01]  /*fb00*/  HMMA.16816.F32.BF16 R88, R136, R36, R24 ;  /* 0x000000248858723c */ /* 0x000fe20000041818 */
[----:B------:R-:W-:Y:S01]  /*fb10*/  ISETP.GT.AND P3, PT, R156, 0x7f, PT ;  /* 0x0000007f9c00780c */ /* 0x000fe20003f64270 */
[----:B------:R4:W-:Y:S01]  /*fb20*/  LDGSTS.E.BYPASS.LTC128B.128 [R215+0x1100], [R4.64], !P1 ;  /* 0x0110000004d77fae */ /* 0x0009e2000c901d46 */
[----:B------:R-:W-:-:S03]  /*fb30*/  ISETP.LT.OR P1, PT, R0, 0x41, !P0 ;  /* 0x000000410000780c */ /* 0x000fc60004721670 */
[----:B------:R4:W-:Y:S02]  /*fb40*/  LDGSTS.E.BYPASS.LTC128B.128 [R215+0x4900], [R4.64+0x80], !P4 ;  /* 0x0490008004d77fae */ /* 0x0009e4000e101d46 */
[----:B-1----:R-:W-:Y:S04]  /*fb50*/  HMMA.16816.F32.BF16 R32, R132, R20, RZ ;  /* 0x000000148420723c */ /* 0x002fe800000418ff */
[----:B------:R1:W-:Y:S01]  /*fb60*/  LDGSTS.E.BYPASS.LTC128B.128 [R215+0x2100], [R2.64], !P2 ;  /* 0x0210000002d77fae */ /* 0x0003e2000d101d46 */
[----:B------:R-:W-:-:S03]  /*fb70*/  LOP3.LUT P2, RZ, R146, 0x4, RZ, 0xc0, !PT ;  /* 0x0000000492ff7812 */ /* 0x000fc6000784c0ff */
[----:B------:R-:W-:Y:S01]  /*fb80*/  HMMA.16816.F32.BF16 R28, R132, R22, RZ ;  /* 0x00000016841c723c */ /* 0x000fe200000418ff */
[----:B------:R1:W-:Y:S01]  /*fb90*/  LDGSTS.E.BYPASS.LTC128B.128 [R215+0x5900], [R2.64+0x80], !P1 ;  /* 0x0590008002d77fae */ /* 0x0003e2000c901d46 */
[----:B------:R-:W-:-:S06]  /*fba0*/  @!P3 ISETP.LT.OR P1, PT, R0, 0x61, P6 ;  /* 0x000000610000b80c */ /* 0x000fcc0003721670 */
[C---:B------:R-:W-:Y:S08]  /*fbb0*/  HMMA.16816.F32.BF16 R24, R132.reuse, R12, RZ ;  /* 0x0000000c8418723c */ /* 0x040ff000000418ff */
[----:B------:R-:W-:Y:S01]  /*fbc0*/  HMMA.16816.F32.BF16 R20, R132, R14, RZ ;  /* 0x0000000e8414723c */ /* 0x000fe200000418ff */
[----:B----4-:R-:W-:-:S04]  /*fbd0*/  @!P3 IADD3 R4, P0, R2, UR9, RZ ;  /* 0x000000090204bc10 */ /* 0x010fc8000ff1e0ff */
[----:B------:R-:W-:Y:S02]  /*fbe0*/  @!P3 IADD3.X R5, R3, UR5, RZ, P0, !PT ;  /* 0x000000050305bc10 */ /* 0x000fe400087fe4ff */
[----:B------:R-:W-:Y:S01]  /*fbf0*/  @!P3 ISETP.LT.OR P0, PT, R0, 0x61, P5 ;  /* 0x000000610000b80c */ /* 0x000fe20002f01670 */
[----:B------:R-:W-:Y:S01]  /*fc00*/  IMAD.MOV.U32 R0, RZ, RZ, 0x40 ;  /* 0x00000040ff007424 */ /* 0x000fe200078e00ff */
[----:B------:R-:W-:Y:S01]  /*fc10*/  HMMA.16816.F32.BF16 R80, R136, R44, R32 ;  /* 0x0000002c8850723c */ /* 0x000fe20000041820 */
[----:B------:R3:W-:Y:S03]  /*fc20*/  @!P3 LDGSTS.E.BYPASS.LTC128B.128 [R216+0x3100], [R4.64], !P1 ;  /* 0x0310000004d8bfae */ /* 0x0007e6000c901d46 */
[----:B------:R-:W-:-:S04]  /*fc30*/  SEL R0, R0, 0xffffffc0, !P2 ;  /* 0xffffffc000007807 */ /* 0x000fc80005000000 */
[----:B------:R-:W-:Y:S01]  /*fc40*/  HMMA.16816.F32.BF16 R52, R136, R48, R24 ;  /* 0x000000308834723c */ /* 0x000fe20000041818 */
[--C-:B------:R-:W-:Y:S02]  /*fc50*/  IMAD.IADD R193, R194, 0x1, R0.reuse ;  /* 0x00000001c2c17824 */ /* 0x100fe400078e0200 */
[----:B------:R3:W-:Y:S01]  /*fc60*/  @!P3 LDGSTS.E.BYPASS.LTC128B.128 [R216+0x6900], [R4.64+0x80], !P0 ;  /* 0x0690008004d8bfae */ /* 0x0007e2000c101d46 */
[----:B------:R-:W-:Y:S01]  /*fc70*/  IMAD.IADD R192, R199, 0x1, R0 ;  /* 0x00000001c7c07824 */ /* 0x000fe200078e0200 */
[----:B------:R-:W-:Y:S02]  /*fc80*/  ISETP.GT.AND P0, PT, R112, R252, PT ;  /* 0x000000fc7000720c */ /* 0x000fe40003f04270 */
[----:B------:R-:W4:Y:S01]  /*fc90*/  LDSM.16.M88.4 R72, [R193+0x800] ;  /* 0x00080000c148783b */ /* 0x000f220000000200 */
[----:B--2---:R-:W-:Y:S03]  /*fca0*/  HMMA.16816.F32.BF16 R12, R132, R10, RZ ;  /* 0x0000000a840c723c */ /* 0x004fe600000418ff */
[----:B------:R-:W2:Y:S04]  /*fcb0*/  LDSM.16.M88.4 R68, [R193+0x1000] ;  /* 0x00100000c144783b */ /* 0x000ea80000000200 */
[----:B------:R-:W1:Y:S01]  /*fcc0*/  LDSM.16.M88.4 R32, [R193+0x1800] ;  /* 0x00180000c120783b */ /* 0x000e620000000200 */
[C---:B------:R-:W-:Y:S03]  /*fcd0*/  HMMA.16816.F32.BF16 R48, R136.reuse, R50, R20 ;  /* 0x000000328830723c */ /* 0x040fe60000041814 */
[----:B------:R-:W1:Y:S04]  /*fce0*/  LDSM.16.M88.4 R20, [R193+0x2000] ;  /* 0x00200000c114783b */ /* 0x000e680000000200 */
[----:B------:R-:W1:Y:S01]  /*fcf0*/  LDSM.16.M88.4 R56, [R193] ;  /* 0x00000000c138783b */ /* 0x000e620000000200 */
[----:B------:R-:W-:Y:S03]  /*fd00*/  HMMA.16816.F32.BF16 R108, R136, R38, R16 ;  /* 0x00000026886c723c */ /* 0x000fe60000041810 */
[----:B------:R-:W-:Y:S04]  /*fd10*/  LDSM.16.M88.4 R24, [R192] ;  /* 0x00000000c018783b */ /* 0x000fe80000000200 */
[----:B------:R-:W-:Y:S01]  /*fd20*/  LDSM.16.M88.4 R152, [R199+0x6800] ;  /* 0x00680000c798783b */ /* 0x000fe20000000200 */
[C---:B------:R-:W-:Y:S03]  /*fd30*/  HMMA.16816.F32.BF16 R16, R132.reuse, R8, RZ ;  /* 0x000000088410723c */ /* 0x040fe600000418ff */
[----:B------:R-:W0:Y:S05]  /*fd40*/  LDGDEPBAR ;  /* 0x00000000000079af */ /* 0x000e2a0000000000 */
[C---:B------:R-:W-:Y:S08]  /*fd50*/  HMMA.16816.F32.BF16 R8, R132.reuse, R40, RZ ;  /* 0x000000288408723c */ /* 0x040ff000000418ff */
[----:B---3--:R-:W-:Y:S08]  /*fd60*/  HMMA.16816.F32.BF16 R4, R132, R42, RZ ;  /* 0x0000002a8404723c */ /* 0x008ff000000418ff */
[C---:B------:R-:W-:Y:S08]  /*fd70*/  HMMA.16816.F32.BF16 R64, R136.reuse, R46, R28 ;  /* 0x0000002e8840723c */ /* 0x040ff0000004181c */
[C---:B------:R-:W-:Y:S01]  /*fd80*/  HMMA.16816.F32.BF16 R36, R136.reuse, R62, R12 ;  /* 0x0000003e8824723c */ /* 0x040fe2000004180c */
[----:B------:R-:W3:Y:S07]  /*fd90*/  LDSM.16.M88.4 R12, [R193+0x3000] ;  /* 0x00300000c10c783b */ /* 0x000eee0000000200 */
[C---:B------:R-:W-:Y:S08]  /*fda0*/  HMMA.16816.F32.BF16 R28, R136.reuse, R76, R8 ;  /* 0x0000004c881c723c */ /* 0x040ff00000041808 */
[C---:B------:R-:W-:Y:S01]  /*fdb0*/  HMMA.16816.F32.BF16 R44, R136.reuse, R60, R16 ;  /* 0x0000003c882c723c */ /* 0x040fe20000041810 */
[----:B------:R-:W1:Y:S07]  /*fdc0*/  LDSM.16.M88.4 R16, [R193+0x2800] ;  /* 0x00280000c110783b */ /* 0x000e6e0000000200 */
[----:B------:R-:W-:Y:S08]  /*fdd0*/  HMMA.16816.F32.BF16 R8, R136, R78, R4 ;  /* 0x0000004e8808723c */ /* 0x000ff00000041804 */
[C---:B----4-:R-:W-:Y:S08]  /*fde0*/  HMMA.16816.F32.BF16 R76, R168.reuse, R72, R100 ;  /* 0x00000048a84c723c */ /* 0x050ff00000041864 */
[C---:B------:R-:W-:Y:S08]  /*fdf0*/  HMMA.16816.F32.BF16 R84, R168.reuse, R74, R84 ;  /* 0x0000004aa854723c */ /* 0x040ff00000041854 */
[C---:B--2---:R-:W-:Y:S08]  /*fe00*/  HMMA.16816.F32.BF16 R88, R168.reuse, R68, R88 ;  /* 0x00000044a858723c */ /* 0x044ff00000041858 */
[C---:B------:R-:W-:Y:S08]  /*fe10*/  HMMA.16816.F32.BF16 R108, R168.reuse, R70, R108 ;  /* 0x00000046a86c723c */ /* 0x040ff0000004186c */
[C---:B-1----:R-:W-:Y:S08]  /*fe20*/  HMMA.16816.F32.BF16 R72, R168.reuse, R34, R64 ;  /* 0x00000022a848723c */ /* 0x042ff00000041840 */
[C---:B------:R-:W-:Y:S08]  /*fe30*/  HMMA.16816.F32.BF16 R68, R168.reuse, R20, R52 ;  /* 0x00000014a844723c */ /* 0x040ff00000041834 */
[C---:B------:R-:W-:Y:S01]  /*fe40*/  HMMA.16816.F32.BF16 R64, R168.reuse, R22, R48 ;  /* 0x00000016a840723c */ /* 0x040fe20000041830 */
[----:B------:R-:W1:Y:S07]  /*fe50*/  LDSM.16.M88.4 R20, [R192+0x1000] ;  /* 0x00100000c014783b */ /* 0x000e6e0000000200 */
[C---:B------:R-:W-:Y:S08]  /*fe60*/  HMMA.16816.F32.BF16 R4, R168.reuse, R56, R96 ;  /* 0x00000038a804723c */ /* 0x040ff00000041860 */
[C---:B---3--:R-:W-:Y:S01]  /*fe70*/  HMMA.16816.F32.BF16 R52, R168.reuse, R12, R28 ;  /* 0x0000000ca834723c */ /* 0x048fe2000004181c */
[----:B------:R-:W2:Y:S07]  /*fe80*/  LDSM.16.M88.4 R28, [R192+0x1800] ;  /* 0x00180000c01c783b */ /* 0x000eae0000000200 */
[C---:B------:R-:W-:Y:S01]  /*fe90*/  HMMA.16816.F32.BF16 R40, R168.reuse, R58, R92 ;  /* 0x0000003aa828723c */ /* 0x040fe2000004185c */
[----:B------:R-:W-:Y:S07]  /*fea0*/  LDSM.16.M88.4 R92, [R199+0x4000] ;  /* 0x00400000c75c783b */ /* 0x000fee0000000200 */
[C---:B------:R-:W-:Y:S08]  /*feb0*/  HMMA.16816.F32.BF16 R60, R168.reuse, R16, R44 ;  /* 0x00000010a83c723c */ /* 0x040ff0000004182c */
[C---:B------:R-:W-:Y:S08]  /*fec0*/  HMMA.16816.F32.BF16 R56, R168.reuse, R18, R36 ;  /* 0x00000012a838723c */ /* 0x040ff00000041824 */
[----:B------:R-:W-:Y:S01]  /*fed0*/  HMMA.16816.F32.BF16 R80, R168, R32, R80 ;  /* 0x00000020a850723c */ /* 0x000fe20000041850 */
[----:B------:R-:W3:Y:S07]  /*fee0*/  LDSM.16.M88.4 R32, [R192+0x800] ;  /* 0x00080000c020783b */ /* 0x000eee0000000200 */
[----:B------:R-:W-:Y:S01]  /*fef0*/  HMMA.16816.F32.BF16 R16, R172, R24, R4 ;  /* 0x00000018ac10723c */ /* 0x000fe20000041804 */
[----:B------:R-:W4:Y:S07]  /*ff00*/  LDSM.16.M88.4 R4, [R192+0x2800] ;  /* 0x00280000c004783b */ /* 0x000f2e0000000200 */
[----:B------:R-:W-:Y:S01]  /*ff10*/  HMMA.16816.F32.BF16 R48, R168, R14, R8 ;  /* 0x0000000ea830723c */ /* 0x000fe20000041808 */
[----:B------:R-:W3:Y:S04]  /*ff20*/  LDSM.16.M88.4 R8, [R192+0x2000] ;  /* 0x00200000c008783b */ /* 0x000ee80000000200 */
[----:B------:R-:W-:Y:S03]  /*ff30*/  LDSM.16.M88.4 R12, [R192+0x3000] ;  /* 0x00300000c00c783b */ /* 0x000fe60000000200 */
[C---:B-1----:R-:W-:Y:S08]  /*ff40*/  HMMA.16816.F32.BF16 R36, R172.reuse, R20, R88 ;  /* 0x00000014ac24723c */ /* 0x042ff00000041858 */
[C---:B------:R-:W-:Y:S01]  /*ff50*/  HMMA.16816.F32.BF16 R108, R172.reuse, R22, R108 ;  /* 0x00000016ac6c723c */ /* 0x040fe2000004186c */
[----:B------:R-:W1:Y:S07]  /*ff60*/  LDSM.16.M88.4 R20, [R194+0x3800] ;  /* 0x00380000c214783b */ /* 0x000e6e0000000200 */
[C---:B------:R-:W-:Y:S08]  /*ff70*/  HMMA.16816.F32.BF16 R24, R172.reuse, R26, R40 ;  /* 0x0000001aac18723c */ /* 0x040ff00000041828 */
[C---:B--2---:R-:W-:Y:S08]  /*ff80*/  HMMA.16816.F32.BF16 R140, R172.reuse, R28, R80 ;  /* 0x0000001cac8c723c */ /* 0x044ff00000041850 */
[C---:B------:R-:W-:Y:S01]  /*ff90*/  HMMA.16816.F32.BF16 R128, R172.reuse, R30, R72 ;  /* 0x0000001eac80723c */ /* 0x040fe20000041848 */
[----:B------:R-:W2:Y:S04]  /*ffa0*/  LDSM.16.M88.4 R28, [R194+0x4800] ;  /* 0x00480000c21c783b */ /* 0x000ea80000000200 */
[----:B------:R-:W-:Y:S03]  /*ffb0*/  LDSM.16.M88.4 R72, [R199+0x3800] ;  /* 0x00380000c748783b */ /* 0x000fe60000000200 */
[C---:B---3--:R-:W-:Y:S08]  /*ffc0*/  HMMA.16816.F32.BF16 R44, R172.reuse, R32, R76 ;  /* 0x00000020ac2c723c */ /* 0x048ff0000004184c */
[C---:B------:R-:W-:Y:S01]  /*ffd0*/  HMMA.16816.F32.BF16 R40, R172.reuse, R34, R84 ;  /* 0x00000022ac28723c */ /* 0x040fe20000041854 */
[----:B------:R-:W3:Y:S07]  /*ffe0*/  LDSM.16.M88.4 R32, [R194+0x4000] ;  /* 0x00400000c220783b */ /* 0x000eee0000000200 */
[C---:B----4-:R-:W-:Y:S01]  /*fff0*/  HMMA.16816.F32.BF16 R116, R172.reuse, R4, R60 ;  /* 0x00000004ac74723c */ /* 0x050fe2000004183c */
[----:B------:R-:W-:Y:S07]  /*10000*/  LDSM.16.M88.4 R60, [R199+0x5000] ;  /* 0x00500000c73c783b */ /* 0x000fee0000000200 */
[C---:B------:R-:W-:Y:S01]  /*10010*/  HMMA.16816.F32.BF16 R104, R172.reuse, R6, R56 ;  /* 0x00000006ac68723c */ /* 0x040fe20000041838 */
[----:B------:R-:W4:Y:S04]  /*10020*/  LDSM.16.M88.4 R4, [R194+0x5800] ;  /* 0x00580000c204783b */ /* 0x000f280000000200 */
[----:B------:R-:W-:Y:S03]  /*10030*/  LDSM.16.M88.4 R56, [R199+0x5800] ;  /* 0x00580000c738783b */ /* 0x000fe60000000200 */
[C---:B------:R-:W-:Y:S01]  /*10040*/  HMMA.16816.F32.BF16 R124, R172.reuse, R8, R68 ;  /* 0x00000008ac7c723c */ /* 0x040fe20000041844 */
[----:B------:R-:W-:Y:S07]  /*10050*/  LDSM.16.M88.4 R68, [R199+0x4800] ;  /* 0x00480000c744783b */ /* 0x000fee0000000200 */
[----:B------:R-:W-:Y:S01]  /*10060*/  HMMA.16816.F32.BF16 R120, R172, R10, R64 ;  /* 0x0000000aac78723c */ /* 0x000fe20000041840 */
[----:B------:R-:W3:Y:S07]  /*10070*/  LDSM.16.M88.4 R8, [R194+0x5000] ;  /* 0x00500000c208783b */ /* 0x000eee0000000200 */
[C---:B-1----:R-:W-:Y:S08]  /*10080*/  HMMA.16816.F32.BF16 R88, R176.reuse, R20, R16 ;  /* 0x00000014b058723c */ /* 0x042ff00000041810 */
[----:B------:R-:W-:Y:S01]  /*10090*/  HMMA.16816.F32.BF16 R80, R176, R22, R24 ;  /* 0x00000016b050723c */ /* 0x000fe20000041818 */
[----:B------:R-:W1:Y:S04]  /*100a0*/  LDSM.16.M88.4 R20, [R194+0x6000] ;  /* 0x00600000c214783b */ /* 0x000e680000000200 */
[----:B------:R-:W1:Y:S03]  /*100b0*/  LDSM.16.M88.4 R24, [R194+0x6800] ;  /* 0x00680000c218783b */ /* 0x000e660000000200 */
[----:B------:R-:W-:Y:S08]  /*100c0*/  HMMA.16816.F32.BF16 R100, R172, R12, R52 ;  /* 0x0000000cac64723c */ /* 0x000ff00000041834 */
[----:B--2---:R-:W-:Y:S01]  /*100d0*/  HMMA.16816.F32.BF16 R52, R176, R30, R108 ;  /* 0x0000001eb034723c */ /* 0x004fe2000004186c */
[----:B------:R-:W2:Y:S07]  /*100e0*/  LDSM.16.M88.4 R108, [R199+0x6000] ;  /* 0x00600000c76c783b */ /* 0x000eae0000000200 */
[----:B------:R-:W-:Y:S08]  /*100f0*/  HMMA.16816.F32.BF16 R96, R172, R14, R48 ;  /* 0x0000000eac60723c */ /* 0x000ff00000041830 */
[C---:B---3--:R-:W-:Y:S08]  /*10100*/  HMMA.16816.F32.BF16 R84, R176.reuse, R32, R44 ;  /* 0x00000020b054723c */ /* 0x048ff0000004182c */
[C---:B----4-:R-:W-:Y:S08]  /*10110*/  HMMA.16816.F32.BF16 R12, R176.reuse, R6, R120 ;  /* 0x00000006b00c723c */ /* 0x050ff00000041878 */
[C---:B------:R-:W-:Y:S08]  /*10120*/  HMMA.16816.F32.BF16 R48, R176.reuse, R8, R140 ;  /* 0x00000008b030723c */ /* 0x040ff0000004188c */
[C---:B------:R-:W-:Y:S08]  /*10130*/  HMMA.16816.F32.BF16 R44, R176.reuse, R10, R128 ;  /* 0x0000000ab02c723c */ /* 0x040ff00000041880 */
[C---:B------:R-:W-:Y:S01]  /*10140*/  HMMA.16816.F32.BF16 R16, R176.reuse, R4, R124 ;  /* 0x00000004b010723c */ /* 0x040fe2000004187c */
[----:B------:R-:W-:Y:S07]  /*10150*/  LDSM.16.M88.4 R124, [R193+0x4000] ;  /* 0x00400000c17c783b */ /* 0x000fee0000000200 */
[C---:B-1----:R-:W-:Y:S01]  /*10160*/  HMMA.16816.F32.BF16 R8, R176.reuse, R20, R116 ;  /* 0x00000014b008723c */ /* 0x042fe20000041874 */
[----:B------:R-:W-:Y:S07]  /*10170*/  LDSM.16.M88.4 R116, [R192+0x3800] ;  /* 0x00380000c074783b */ /* 0x000fee0000000200 */
[C---:B------:R-:W-:Y:S08]  /*10180*/  HMMA.16816.F32.BF16 R4, R176.reuse, R22, R104 ;  /* 0x00000016b004723c */ /* 0x040ff00000041868 */
[C---:B------:R-:W-:Y:S01]  /*10190*/  HMMA.16816.F32.BF16 R64, R176.reuse, R28, R36 ;  /* 0x0000001cb040723c */ /* 0x040fe20000041824 */
[----:B------:R-:W1:Y:S07]  /*101a0*/  LDSM.16.M88.4 R36, [R193+0x3800] ;  /* 0x00380000c124783b */ /* 0x000e6e0000000200 */
[C---:B------:R-:W-:Y:S08]  /*101b0*/  HMMA.16816.F32.BF16 R76, R176.reuse, R34, R40 ;  /* 0x00000022b04c723c */ /* 0x040ff00000041828 */
[C---:B------:R-:W-:Y:S08]  /*101c0*/  HMMA.16816.F32.BF16 R20, R176.reuse, R24, R100 ;  /* 0x00000018b014723c */ /* 0x040ff00000041864 */
[----:B------:R-:W-:Y:S08]  /*101d0*/  HMMA.16816.F32.BF16 R40, R176, R26, R96 ;  /* 0x0000001ab028723c */ /* 0x000ff00000041860 */
[C---:B------:R-:W-:Y:S01]  /*101e0*/  HMMA.16816.F32.BF16 R100, R180.reuse, R58, R12 ;  /* 0x0000003ab464723c */ /* 0x040fe2000004180c */
[----:B------:R-:W3:Y:S07]  /*101f0*/  LDSM.16.M88.4 R12, [R193+0x4800] ;  /* 0x00480000c10c783b */ /* 0x000eee0000000200 */
[C---:B------:R-:W-:Y:S01]  /*10200*/  HMMA.16816.F32.BF16 R28, R180.reuse, R74, R80 ;  /* 0x0000004ab41c723c */ /* 0x040fe20000041850 */
[----:B------:R-:W4:Y:S07]  /*10210*/  LDSM.16.M88.4 R80, [R193+0x6000] ;  /* 0x00600000c150783b */ /* 0x000f2e0000000200 */
[C---:B------:R-:W-:Y:S01]  /*10220*/  HMMA.16816.F32.BF16 R104, R180.reuse, R56, R16 ;  /* 0x00000038b468723c */ /* 0x040fe20000041810 */
[----:B------:R-:W-:Y:S07]  /*10230*/  LDSM.16.M88.4 R56, [R192+0x6000] ;  /* 0x00600000c038783b */ /* 0x000fee0000000200 */
[C---:B--2---:R-:W-:Y:S01]  /*10240*/  HMMA.16816.F32.BF16 R16, R180.reuse, R108, R8 ;  /* 0x0000006cb410723c */ /* 0x044fe20000041808 */
[----:B------:R-:W2:Y:S07]  /*10250*/  LDSM.16.M88.4 R8, [R193+0x5000] ;  /* 0x00500000c108783b */ /* 0x000eae0000000200 */
[C---:B------:R-:W-:Y:S01]  /*10260*/  HMMA.16816.F32.BF16 R96, R180.reuse, R110, R4 ;  /* 0x0000006eb460723c */ /* 0x040fe20000041804 */
[----:B------:R-:W1:Y:S04]  /*10270*/  LDSM.16.M88.4 R4, [R193+0x5800] ;  /* 0x00580000c104783b */ /* 0x000e680000000200 */
[----:B------:R-:W1:Y:S03]  /*10280*/  LDSM.16.M88.4 R108, [R193+0x6800] ;  /* 0x00680000c16c783b */ /* 0x000e660000000200 */
[C---:B------:R-:W-:Y:S08]  /*10290*/  HMMA.16816.F32.BF16 R32, R180.reuse, R72, R88 ;  /* 0x00000048b420723c */ /* 0x040ff00000041858 */
[C---:B------:R-:W-:Y:S08]  /*102a0*/  HMMA.16816.F32.BF16 R24, R180.reuse, R92, R84 ;  /* 0x0000005cb418723c */ /* 0x040ff00000041854 */
[C---:B------:R-:W-:Y:S01]  /*102b0*/  HMMA.16816.F32.BF16 R148, R180.reuse, R68, R64 ;  /* 0x00000044b494723c */ /* 0x040fe20000041840 */
[----:B------:R-:W-:Y:S07]  /*102c0*/  LDSM.16.M88.4 R64, [R192+0x5000] ;  /* 0x00500000c040783b */ /* 0x000fee0000000200 */
[C---:B------:R-:W-:Y:S01]  /*102d0*/  HMMA.16816.F32.BF16 R140, R180.reuse, R70, R52 ;  /* 0x00000046b48c723c */ /* 0x040fe20000041834 */
[----:B------:R-:W-:Y:S04]  /*102e0*/  LDSM.16.M88.4 R68, [R192+0x4800] ;  /* 0x00480000c044783b */ /* 0x000fe80000000200 */
[----:B------:R-:W-:Y:S03]  /*102f0*/  LDSM.16.M88.4 R52, [R192+0x6800] ;  /* 0x00680000c034783b */ /* 0x000fe60000000200 */
[C---:B-----5:R-:W-:Y:S01]  /*10300*/  HMMA.16816.F32.BF16 R144, R180.reuse, R94, R76 ;  /* 0x0000005eb490723c */ /* 0x060fe2000004184c */
[----:B------:R-:W2:Y:S07]  /*10310*/  LDSM.16.M88.4 R76, [R192+0x4000] ;  /* 0x00400000c04c783b */ /* 0x000eae0000000200 */
[C---:B------:R-:W-:Y:S08]  /*10320*/  HMMA.16816.F32.BF16 R128, R180.reuse, R60, R48 ;  /* 0x0000003cb480723c */ /* 0x040ff00000041830 */
[----:B------:R-:W-:Y:S01]  /*10330*/  HMMA.16816.F32.BF16 R120, R180, R62, R44 ;  /* 0x0000003eb478723c */ /* 0x000fe2000004182c */
[----:B------:R-:W2:Y:S01]  /*10340*/  LDSM.16.M88.4 R60, [R192+0x5800] ;  /* 0x00580000c03c783b */ /* 0x000ea20000000200 */
[----:B------:R-:W-:-:S06]  /*10350*/  DEPBAR.LE SB0, 0x0 ;  /* 0x000080000000791a */ /* 0x000fcc0000000000 */
[C---:B------:R-:W-:Y:S08]  /*10360*/  HMMA.16816.F32.BF16 R92, R180.reuse, R152, R20 ;  /* 0x00000098b45c723c */ /* 0x040ff00000041814 */
[----:B------:R-:W-:Y:S08]  /*10370*/  HMMA.16816.F32.BF16 R88, R180, R154, R40 ;  /* 0x0000009ab458723c */ /* 0x000ff00000041828 */
[C---:B-1----:R-:W-:Y:S08]  /*10380*/  HMMA.16816.F32.BF16 R84, R184.reuse, R36, R32 ;  /* 0x00000024b854723c */ /* 0x042ff00000041820 */
[C---:B------:R-:W-:Y:S08]  /*10390*/  HMMA.16816.F32.BF16 R72, R184.reuse, R38, R28 ;  /* 0x00000026b848723c */ /* 0x040ff0000004181c */
[C---:B------:R-:W-:Y:S08]  /*103a0*/  HMMA.16816.F32.BF16 R48, R184.reuse, R124, R24 ;  /* 0x0000007cb830723c */ /* 0x040ff00000041818 */
[C---:B---3--:R-:W-:Y:S08]  /*103b0*/  HMMA.16816.F32.BF16 R40, R184.reuse, R12, R148 ;  /* 0x0000000cb828723c */ /* 0x048ff00000041894 */
[C---:B------:R-:W-:Y:S08]  /*103c0*/  HMMA.16816.F32.BF16 R36, R184.reuse, R14, R140 ;  /* 0x0000000eb824723c */ /* 0x040ff0000004188c */
[C---:B----4-:R-:W-:Y:S08]  /*103d0*/  HMMA.16816.F32.BF16 R16, R184.reuse, R80, R16 ;  /* 0x00000050b810723c */ /* 0x050ff00000041810 */
        /* <DEDUP_REMOVED lines=71> */
.L_x_2568:
[----:B------:R-:W-:Y:S05]  /*10850*/  BSYNC B0 ;  /* 0x0000000000007941 */ /* 0x000fea0003800000 */
.L_x_2567:
        /* <DEDUP_REMOVED lines=130> */
[----:B------:R-:W-:Y:S02]  /*11080*/  FSEL R127, R20, -INF , P0 ;  /* 0xff800000147f7808 */ /* 0x000fe40000000000 */
[C---:B------:R-:W-:Y:S02]  /*11090*/  ISETP.GT.AND P0, PT, R0.reuse, 0x49, PT ;  /* 0x000000490000780c */ /* 0x040fe40003f04270 */
[----:B------:R-:W-:Y:S02]  /*110a0*/  ISETP.GT.AND P1, PT, R0, 0x38, PT ;  /* 0x000000380000780c */ /* 0x000fe40003f24270 */
[----:B------:R-:W-:-:S02]  /*110b0*/  ISETP.GT.AND P2, PT, R2, 0x49, PT ;  /* 0x000000490200780c */ /* 0x000fc40003f44270 */
[----:B------:R-:W-:Y:S02]  /*110c0*/  FMNMX.FTZ R4, R119, R4, !PT ;  /* 0x0000000477047209 */ /* 0x000fe40007810000 */
[----:B------:R-:W-:Y:S02]  /*110d0*/  FMNMX.FTZ R3, R128, R3, !PT ;  /* 0x0000000380037209 */ /* 0x000fe40007810000 */
[----:B------:R-:W-:Y:S02]  /*110e0*/  FSEL R141, R23, -INF , P0 ;  /* 0xff800000178d7808 */ /* 0x000fe40000000000 */
[----:B------:R-:W-:Y:S02]  /*110f0*/  FSEL R124, R66, -INF , P1 ;  /* 0xff800000427c7808 */ /* 0x000fe40000800000 */
[----:B------:R-:W-:Y:S02]  /*11100*/  FSEL R130, R21, -INF , P2 ;  /* 0xff80000015827808 */ /* 0x000fe40001000000 */
[----:B------:R-:W-:-:S02]  /*11110*/  ISETP.GT.AND P0, PT, R2, 0x50, PT ;  /* 0x000000500200780c */ /* 0x000fc40003f04270 */
[----:B------:R-:W-:Y:S02]  /*11120*/  FMNMX.FTZ R4, R126, R4, !PT ;  /* 0x000000047e047209 */ /* 0x000fe40007810000 */
[----:B------:R-:W-:Y:S02]  /*11130*/  FMNMX.FTZ R3, R127, R3, !PT ;  /* 0x000000037f037209 */ /* 0x000fe40007810000 */
[----:B------:R-:W-:Y:S02]  /*11140*/  ISETP.GT.AND P1, PT, R0, 0x40, PT ;  /* 0x000000400000780c */ /* 0x000fe40003f24270 */
[----:B------:R-:W-:Y:S02]  /*11150*/  ISETP.GT.AND P2, PT, R2, 0x51, PT ;  /* 0x000000510200780c */ /* 0x000fe40003f44270 */
[----:B------:R-:W-:Y:S02]  /*11160*/  FSEL R160, R40, -INF , P0 ;  /* 0xff80000028a07808 */ /* 0x000fe40000000000 */
[----:B------:R-:W-:-:S02]  /*11170*/  FMNMX.FTZ R4, R124, R4, !PT ;  /* 0x000000047c047209 */ /* 0x000fc40007810000 */
[----:B------:R-:W-:Y:S02]  /*11180*/  FMNMX.FTZ R3, R130, R3, !PT ;  /* 0x0000000382037209 */ /* 0x000fe40007810000 */
[----:B------:R-:W-:Y:S02]  /*11190*/  FSEL R140, R26, -INF , P1 ;  /* 0xff8000001a8c7808 */ /* 0x000fe40000800000 */
[----:B------:R-:W-:Y:S01]  /*111a0*/  ISETP.GT.AND P1, PT, R0, 0x48, PT ;  /* 0x000000480000780c */ /* 0x000fe20003f24270 */
[----:B------:R-:W-:Y:S01]  /*111b0*/  LDSM.16.MT88.4 R24, [R195+0x3800] ;  /* 0x00380000c318783b */ /* 0x000fe20000004200 */
[----:B------:R-:W-:Y:S02]  /*111c0*/  ISETP.GT.AND P3, PT, R2, 0x58, PT ;  /* 0x000000580200780c */ /* 0x000fe40003f64270 */
[----:B------:R-:W-:Y:S02]  /*111d0*/  FSEL R159, R41, -INF , P2 ;  /* 0xff800000299f7808 */ /* 0x000fe40001000000 */
        /* <DEDUP_REMOVED lines=14> */
[----:B------:R-:W-:Y:S02]  /*112c0*/  ISETP.GT.AND P2, PT, R2, 0x69, PT ;  /* 0x000000690200780c */ /* 0x000fe40003f44270 */
[----:B------:R-:W-:Y:S02]  /*112d0*/  FSEL R226, R12, -INF , P0 ;  /* 0xff8000000ce27808 */ /* 0x000fe40000000000 */
[----:B------:R-:W-:Y:S02]  /*112e0*/  ISETP.GT.AND P1, PT, R0, 0x50, PT ;  /* 0x000000500000780c */ /* 0x000fe40003f24270 */
        /* <DEDUP_REMOVED lines=19> */
[----:B------:R-:W-:Y:S02]  /*11420*/  FMNMX.FTZ R2, R162, R2, !PT ;  /* 0x00000002a2027209 */ /* 0x000fe40007810000 */
[----:B------:R-:W-:-:S02]  /*11430*/  FMNMX.FTZ R3, R228, R3, !PT ;  /* 0x00000003e4037209 */ /* 0x000fc40007810000 */
[----:B------:R-:W-:Y:S02]  /*11440*/  ISETP.GT.AND P0, PT, R0, 0x61, PT ;  /* 0x000000610000780c */ /* 0x000fe40003f04270 */
[----:B------:R-:W-:Y:S01]  /*11450*/  FSEL R227, R14, -INF , P1 ;  /* 0xff8000000ee37808 */ /* 0x000fe20000800000 */
[----:B------:R-:W1:Y:S01]  /*11460*/  SHFL.BFLY PT, R5, R3, 0x2, 0x1f ;  /* 0x0c401f0003057f89 */ /* 0x000e6200000e0000 */
[----:B------:R-:W-:Y:S02]  /*11470*/  FMNMX.FTZ R2, R165, R2, !PT ;  /* 0x00000002a5027209 */ /* 0x000fe40007810000 */
[----:B------:R-:W-:Y:S02]  /*11480*/  FSEL R229, R15, -INF , P0 ;  /* 0xff8000000fe57808 */ /* 0x000fe40000000000 */
[----:B------:R-:W-:Y:S01]  /*11490*/  ISETP.GT.AND P1, PT, R0, 0x68, PT ;  /* 0x000000680000780c */ /* 0x000fe20003f24270 */
[----:B------:R-:W-:Y:S01]  /*114a0*/  LDSM.16.MT88.4 R12, [R195] ;  /* 0x00000000c30c783b */ /* 0x000fe20000004200 */
[----:B------:R-:W-:-:S02]  /*114b0*/  FMNMX.FTZ R2, R227, R2, !PT ;  /* 0x00000002e3027209 */ /* 0x000fc40007810000 */
[----:B------:R-:W-:Y:S02]  /*114c0*/  ISETP.GT.AND P0, PT, R0, 0x69, PT ;  /* 0x000000690000780c */ /* 0x000fe40003f04270 */
        /* <DEDUP_REMOVED lines=62> */
[----:B-----5:R-:W-:Y:S01]  /*118b0*/  HMMA.16816.F32.BF16 R100, R4, R8, RZ ;  /* 0x000000080464723c */ /* 0x020fe200000418ff */
[----:B-1----:R-:W-:-:S04]  /*118c0*/  FFMA.FTZ R3, R35, c[0x0][0x2d0], -R0 ;  /* 0x0000b40023037a23 */ /* 0x002fc80000010800 */
[----:B------:R1:W-:Y:S03]  /*118d0*/  MUFU.EX2 R233, R3 ;  /* 0x0000000300e97308 */ /* 0x0003e60000000800 */
[C---:B------:R-:W-:Y:S01]  /*118e0*/  HMMA.16816.F32.BF16 R32, R4.reuse, R22, RZ ;  /* 0x000000160420723c */ /* 0x040fe200000418ff */
[----:B------:R-:W4:Y:S07]  /*118f0*/  LDSM.16.MT88.4 R20, [R196+0x800] ;  /* 0x00080000c414783b */ /* 0x000f2e0000004200 */
[----:B------:R-:W-:Y:S01]  /*11900*/  HMMA.16816.F32.BF16 R96, R4, R10, RZ ;  /* 0x0000000a0460723c */ /* 0x000fe200000418ff */
[----:B------:R-:W5:Y:S01]  /*11910*/  LDSM.16.MT88.4 R8, [R197+0x800] ;  /* 0x00080000c508783b */ /* 0x000f620000004200 */
[----:B-1----:R-:W-:-:S06]  /*11920*/  FFMA.FTZ R3, R44, c[0x0][0x2d0], -R0 ;  /* 0x0000b4002c037a23 */ /* 0x002fcc0000010800 */
[C---:B------:R-:W-:Y:S01]  /*11930*/  HMMA.16816.F32.BF16 R68, R4.reuse, R24, RZ ;  /* 0x000000180444723c */ /* 0x040fe200000418ff */
[----:B------:R1:W1:Y:S07]  /*11940*/  MUFU.EX2 R234, R3 ;  /* 0x0000000300ea7308 */ /* 0x00026e0000000800 */
[C---:B------:R-:W-:Y:S08]  /*11950*/  HMMA.16816.F32.BF16 R24, R4.reuse, R26, RZ ;  /* 0x0000001a0418723c */ /* 0x040ff000000418ff */
[----:B------:R-:W-:Y:S01]  /*11960*/  HMMA.16816.F32.BF16 R72, R4, R28, RZ ;  /* 0x0000001c0448723c */ /* 0x000fe200000418ff */
[----:B-1----:R-:W-:-:S04]  /*11970*/  FFMA.FTZ R3, R45, c[0x0][0x2d0], -R0 ;  /* 0x0000b4002d037a23 */ /* 0x002fc80000010800 */
[----:B------:R1:W-:Y:S03]  /*11980*/  MUFU.EX2 R232, R3 ;  /* 0x0000000300e87308 */ /* 0x0003e60000000800 */
[----:B------:R-:W-:Y:S07]  /*11990*/  HMMA.16816.F32.BF16 R76, R4, R30, RZ ;  /* 0x0000001e044c723c */ /* 0x000fee00000418ff */
[----:B---3--:R-:W-:-:S02]  /*119a0*/  F2FP.BF16.PACK_AB R4, R241, R238 ;  /* 0x000000eef104723e */ /* 0x008fc400000010ff */
[----:B------:R-:W-:Y:S02]  /*119b0*/  F2FP.BF16.PACK_AB R5, R234, R233 ;  /* 0x000000e9ea05723e */ /* 0x000fe400000010ff */
[----:B------:R-:W-:Y:S01]  /*119c0*/  F2FP.BF16.PACK_AB R6, R243, R236 ;  /* 0x000000ecf306723e */ /* 0x000fe200000010ff */
[----:B-1----:R-:W-:-:S04]  /*119d0*/  FFMA.FTZ R3, R46, c[0x0][0x2d0], -R0 ;  /* 0x0000b4002e037a23 */ /* 0x002fc80000010800 */
[----:B------:R-:W1:Y:S02]  /*119e0*/  MUFU.EX2 R235, R3 ;  /* 0x0000000300eb7308 */ /* 0x000e640000000800 */
[----:B-1----:R-:W-:Y:S01]  /*119f0*/  F2FP.BF16.PACK_AB R7, R235, R232 ;  /* 0x000000e8eb07723e */ /* 0x002fe200000010ff */
[----:B------:R-:W-:Y:S02]  /*11a00*/  FFMA.FTZ R3, R105, c[0x0][0x2d0], -R2 ;  /* 0x0000b40069037a23 */ /* 0x000fe40000010802 */
[----:B------:R-:W-:-:S03]  /*11a10*/  IMAD.MOV.U32 R105, RZ, RZ, R217 ;  /* 0x000000ffff697224 */ /* 0x000fc600078e00d9 */
[----:B------:R1:W-:Y:S01]  /*11a20*/  MUFU.EX2 R222, R3 ;  /* 0x0000000300de7308 */ /* 0x0003e20000000800 */
[C---:B--2---:R-:W-:Y:S08]  /*11a30*/  HMMA.16816.F32.BF16 R120, R4.reuse, R16, R64 ;  /* 0x000000100478723c */ /* 0x044ff00000041840 */
[----:B------:R-:W-:Y:S01]  /*11a40*/  HMMA.16816.F32.BF16 R92, R4, R18, R56 ;  /* 0x00000012045c723c */ /* 0x000fe20000041838 */
[----:B------:R-:W2:Y:S01]  /*11a50*/  LDSM.16.MT88.4 R16, [R195+0x4000] ;  /* 0x00400000c310783b */ /* 0x000ea20000004200 */
[----:B-1----:R-:W-:-:S06]  /*11a60*/  FFMA.FTZ R3, R104, c[0x0][0x2d0], -R2 ;  /* 0x0000b40068037a23 */ /* 0x002fcc0000010802 */
[C---:B----4-:R-:W-:Y:S01]  /*11a70*/  HMMA.16816.F32.BF16 R84, R4.reuse, R20, R60 ;  /* 0x000000140454723c */ /* 0x050fe2000004183c */
[----:B------:R-:W-:Y:S01]  /*11a80*/  IMAD.MOV.U32 R104, RZ, RZ, R167 ;  /* 0x000000ffff687224 */ /* 0x000fe200078e00a7 */
[----:B------:R1:W3:Y:S06]  /*11a90*/  MUFU.EX2 R223, R3 ;  /* 0x0000000300df7308 */ /* 0x0002ec0000000800 */
[C---:B------:R-:W-:Y:S01]  /*11aa0*/  HMMA.16816.F32.BF16 R64, R4.reuse, R22, R52 ;  /* 0x000000160440723c */ /* 0x040fe20000041834 */
[----:B------:R-:W4:Y:S07]  /*11ab0*/  LDSM.16.MT88.4 R20, [R198+0x4000] ;  /* 0x00400000c614783b */ /* 0x000f2e0000004200 */
[----:B------:R-:W-:Y:S01]  /*11ac0*/  HMMA.16816.F32.BF16 R60, R4, R12, R48 ;  /* 0x0000000c043c723c */ /* 0x000fe20000041830 */
[----:B-1----:R-:W-:-:S04]  /*11ad0*/  FFMA.FTZ R3, R106, c[0x0][0x2d0], -R2 ;  /* 0x0000b4006a037a23 */ /* 0x002fc80000010802 */
[----:B------:R1:W-:Y:S03]  /*11ae0*/  MUFU.EX2 R221, R3 ;  /* 0x0000000300dd7308 */ /* 0x0003e60000000800 */
[C---:B------:R-:W-:Y:S01]  /*11af0*/  HMMA.16816.F32.BF16 R52, R4.reuse, R14, R40 ;  /* 0x0000000e0434723c */ /* 0x040fe20000041828 */
[----:B------:R-:W3:Y:S07]  /*11b00*/  LDSM.16.MT88.4 R12, [R196+0x4000] ;  /* 0x00400000c40c783b */ /* 0x000eee0000004200 */
[----:B-----5:R-:W-:Y:S01]  /*11b10*/  HMMA.16816.F32.BF16 R44, R4, R8, R36 ;  /* 0x00000008042c723c */ /* 0x020fe20000041824 */
[----:B-1----:R-:W-:-:S07]  /*11b20*/  FFMA.FTZ R3, R107, c[0x0][0x2d0], -R2 ;  /* 0x0000b4006b037a23 */ /* 0x002fce0000010802 */
[C---:B------:R-:W-:Y:S01]  /*11b30*/  HMMA.16816.F32.BF16 R36, R4.reuse, R10, R32 ;  /* 0x0000000a0424723c */ /* 0x040fe20000041820 */
[----:B------:R-:W1:Y:S01]  /*11b40*/  LDSM.16.MT88.4 R8, [R197+0x4000] ;  /* 0x00400000c508783b */ /* 0x000e620000004200 */
[----:B------:R5:W-:Y:S06]  /*11b50*/  MUFU.EX2 R220, R3 ;  /* 0x0000000300dc7308 */ /* 0x000bec0000000800 */
[C---:B--2---:R-:W-:Y:S01]  /*11b60*/  HMMA.16816.F32.BF16 R32, R4.reuse, R18, R24 ;  /* 0x000000120420723c */ /* 0x044fe20000041818 */
[----:B------:R-:W2:Y:S07]  /*11b70*/  LDSM.16.MT88.4 R24, [R195+0x1000] ;  /* 0x00100000c318783b */ /* 0x000eae0000004200 */
[----:B------:R-:W-:Y:S01]  /*11b80*/  HMMA.16816.F32.BF16 R40, R4, R16, R68 ;  /* 0x000000100428723c */ /* 0x000fe20000041844 */
[----:B------:R-:W2:Y:S01]  /*11b90*/  LDSM.16.MT88.4 R16, [R196+0x1000] ;  /* 0x00100000c410783b */ /* 0x000ea20000004200 */
[----:B-----5:R-:W-:-:S04]  /*11ba0*/  FFMA.FTZ R3, R108, c[0x0][0x2d0], -R0 ;  /* 0x0000b4006c037a23 */ /* 0x020fc80000010800 */
[----:B------:R5:W-:Y:S02]  /*11bb0*/  MUFU.EX2 R219, R3 ;  /* 0x0000000300db7308 */ /* 0x000be40000000800 */
[C---:B----4-:R-:W-:Y:S08]  /*11bc0*/  HMMA.16816.F32.BF16 R56, R4.reuse, R20, R80 ;  /* 0x000000140438723c */ /* 0x050ff00000041850 */
[----:B---3--:R-:W-:Y:S01]  /*11bd0*/  HMMA.16816.F32.BF16 R28, R4, R12, R72 ;  /* 0x0000000c041c723c */ /* 0x008fe20000041848 */
[----:B-----5:R-:W-:-:S07]  /*11be0*/  FFMA.FTZ R3, R110, c[0x0][0x2d0], -R0 ;  /* 0x0000b4006e037a23 */ /* 0x020fce0000010800 */
[C---:B------:R-:W-:Y:S01]  /*11bf0*/  HMMA.16816.F32.BF16 R48, R4.reuse, R14, R76 ;  /* 0x0000000e0430723c */ /* 0x040fe2000004184c */
[----:B------:R-:W3:Y:S01]  /*11c00*/  LDSM.16.MT88.4 R12, [R198+0x1000] ;  /* 0x00100000c60c783b */ /* 0x000ee20000004200 */
[----:B------:R4:W5:Y:S06]  /*11c10*/  MUFU.EX2 R167, R3 ;  /* 0x0000000300a77308 */ /* 0x00096c0000000800 */
[C---:B------:R-:W-:Y:S01]  /*11c20*/  HMMA.16816.F32.BF16 R76, R4.reuse, R22, R88 ;  /* 0x00000016044c723c */ /* 0x040fe20000041858 */
[----:B------:R-:W-:Y:S07]  /*11c30*/  LDSM.16.MT88.4 R20, [R198+0x4800] ;  /* 0x00480000c614783b */ /* 0x000fee0000004200 */
        /* <DEDUP_REMOVED lines=8> */
[----:B-1----:R-:W-:Y:S02]  /*11cc0*/  FFMA.FTZ R3, R111, c[0x0][0x2d0], -R0 ;  /* 0x0000b4006f037a23 */ /* 0x002fe40000010800 */
[----:B------:R-:W-:Y:S02]  /*11cd0*/  LDSM.16.MT88.4 R108, [R198+0x6800] ;  /* 0x00680000c66c783b */ /* 0x000fe40000004200 */
[----:B------:R-:W1:Y:S02]  /*11ce0*/  MUFU.EX2 R214, R3 ;  /* 0x0000000300d67308 */ /* 0x000e640000000800 */
[----:B-1----:R-:W-:Y:S01]  /*11cf0*/  F2FP.BF16.PACK_AB R7, R214, R217 ;  /* 0x000000d9d607723e */ /* 0x002fe200000010ff */
[----:B------:R-:W-:-:S05]  /*11d00*/  FFMA.FTZ R3, R117, c[0x0][0x2d0], -R2 ;  /* 0x0000b40075037a23 */ /* 0x000fca0000010802 */
[----:B------:R1:W-:Y:S01]  /*11d10*/  MUFU.EX2 R157, R3 ;  /* 0x00000003009d7308 */ /* 0x0003e20000000800 */
[C---:B--2---:R-:W-:Y:S08]  /*11d20*/  HMMA.16816.F32.BF16 R96, R4.reuse, R26, R92 ;  /* 0x0000001a0460723c */ /* 0x044ff0000004185c */
[----:B------:R-:W-:Y:S01]  /*11d30*/  HMMA.16816.F32.BF16 R92, R4, R16, R84 ;  /* 0x00000010045c723c */ /* 0x000fe20000041854 */
[----:B-1----:R-:W-:-:S07]  /*11d40*/  FFMA.FTZ R3, R116, c[0x0][0x2d0], -R2 ;  /* 0x0000b40074037a23 */ /* 0x002fce0000010802 */
[C---:B------:R-:W-:Y:S01]  /*11d50*/  HMMA.16816.F32.BF16 R84, R4.reuse, R18, R64 ;  /* 0x000000120454723c */ /* 0x040fe20000041840 */
[----:B------:R-:W1:Y:S01]  /*11d60*/  LDSM.16.MT88.4 R16, [R195+0x4800] ;  /* 0x00480000c310783b */ /* 0x000e620000004200 */
[----:B------:R2:W5:Y:S06]  /*11d70*/  MUFU.EX2 R158, R3 ;  /* 0x00000003009e7308 */ /* 0x00056c0000000800 */
[C---:B---3--:R-:W-:Y:S08]  /*11d80*/  HMMA.16816.F32.BF16 R80, R4.reuse, R12, R60 ;  /* 0x0000000c0450723c */ /* 0x048ff0000004183c */
[----:B------:R-:W-:Y:S01]  /*11d90*/  HMMA.16816.F32.BF16 R72, R4, R14, R52 ;  /* 0x0000000e0448723c */ /* 0x000fe20000041834 */
[----:B------:R-:W3:Y:S01]  /*11da0*/  LDSM.16.MT88.4 R12, [R196+0x4800] ;  /* 0x00480000c40c783b */ /* 0x000ee20000004200 */
[----:B--2---:R-:W-:-:S04]  /*11db0*/  FFMA.FTZ R3, R112, c[0x0][0x2d0], -R2 ;  /* 0x0000b40070037a23 */ /* 0x004fc80000010802 */
[----:B------:R2:W-:Y:S02]  /*11dc0*/  MUFU.EX2 R156, R3 ;  /* 0x00000003009c7308 */ /* 0x0005e40000000800 */
[C---:B----4-:R-:W-:Y:S08]  /*11dd0*/  HMMA.16816.F32.BF16 R68, R4.reuse, R8, R44 ;  /* 0x000000080444723c */ /* 0x050ff0000004182c */
[----:B------:R-:W-:Y:S01]  /*11de0*/  HMMA.16816.F32.BF16 R64, R4, R10, R36 ;  /* 0x0000000a0440723c */ /* 0x000fe20000041824 */
[----:B------:R-:W4:Y:S01]  /*11df0*/  LDSM.16.MT88.4 R8, [R197+0x4800] ;  /* 0x00480000c508783b */ /* 0x000f220000004200 */
[----:B--2---:R-:W-:-:S06]  /*11e00*/  FFMA.FTZ R3, R118, c[0x0][0x2d0], -R2 ;  /* 0x0000b40076037a23 */ /* 0x004fcc0000010802 */
[C---:B------:R-:W-:Y:S01]  /*11e10*/  HMMA.16816.F32.BF16 R120, R4.reuse, R24, R120 ;  /* 0x000000180478723c */ /* 0x040fe20000041878 */
[----:B------:R-:W-:Y:S01]  /*11e20*/  LDSM.16.MT88.4 R24, [R195+0x1800] ;  /* 0x00180000c318783b */ /* 0x000fe20000004200 */
[----:B------:R2:W-:Y:S06]  /*11e30*/  MUFU.EX2 R155, R3 ;  /* 0x00000003009b7308 */ /* 0x0005ec0000000800 */
[C---:B-1----:R-:W-:Y:S08]  /*11e40*/  HMMA.16816.F32.BF16 R60, R4.reuse, R16, R40 ;  /* 0x00000010043c723c */ /* 0x042ff00000041828 */
[----:B------:R-:W-:Y:S01]  /*11e50*/  HMMA.16816.F32.BF16 R44, R4, R18, R32 ;  /* 0x00000012042c723c */ /* 0x000fe20000041820 */
[----:B------:R-:W1:Y:S01]  /*11e60*/  LDSM.16.MT88.4 R16, [R196+0x1800] ;  /* 0x00180000c410783b */ /* 0x000e620000004200 */
[----:B--2---:R-:W-:-:S04]  /*11e70*/  FFMA.FTZ R3, R119, c[0x0][0x2d0], -R0 ;  /* 0x0000b40077037a23 */ /* 0x004fc80000010800 */
[----:B------:R2:W-:Y:S02]  /*11e80*/  MUFU.EX2 R154, R3 ;  /* 0x00000003009a7308 */ /* 0x0005e40000000800 */
[C---:B---3--:R-:W-:Y:S08]  /*11e90*/  HMMA.16816.F32.BF16 R32, R4.reuse, R12, R28 ;  /* 0x0000000c0420723c */ /* 0x048ff0000004181c */
[----:B------:R-:W-:Y:S01]  /*11ea0*/  HMMA.16816.F32.BF16 R36, R4, R14, R48 ;  /* 0x0000000e0424723c */ /* 0x000fe20000041830 */
[----:B------:R-:W3:Y:S01]  /*11eb0*/  LDSM.16.MT88.4 R12, [R198+0x1800] ;  /* 0x00180000c60c783b */ /* 0x000ee20000004200 */
[----:B--2---:R-:W-:-:S06]  /*11ec0*/  FFMA.FTZ R3, R126, c[0x0][0x2d0], -R0 ;  /* 0x0000b4007e037a23 */ /* 0x004fcc0000010800 */
[C---:B----4-:R-:W-:Y:S01]  /*11ed0*/  HMMA.16816.F32.BF16 R52, R4.reuse, R8, R100 ;  /* 0x000000080434723c */ /* 0x050fe20000041864 */
[----:B------:R-:W-:Y:S01]  /*11ee0*/  LDSM.16.MT88.4 R100, [R196+0x6800] ;  /* 0x00680000c464783b */ /* 0x000fe20000004200 */
[----:B------:R2:W4:Y:S06]  /*11ef0*/  MUFU.EX2 R152, R3 ;  /* 0x0000000300987308 */ /* 0x00052c0000000800 */
[C---:B------:R-:W-:Y:S01]  /*11f00*/  HMMA.16816.F32.BF16 R48, R4.reuse, R10, R88 ;  /* 0x0000000a0430723c */ /* 0x040fe20000041858 */
[----:B------:R-:W1:Y:S07]  /*11f10*/  LDSM.16.MT88.4 R8, [R197+0x1800] ;  /* 0x00180000c508783b */ /* 0x000e6e0000004200 */
[----:B------:R-:W-:Y:S01]  /*11f20*/  HMMA.16816.F32.BF16 R28, R4, R20, R56 ;  /* 0x00000014041c723c */ /* 0x000fe20000041838 */
[----:B--2---:R-:W-:-:S04]  /*11f30*/  FFMA.FTZ R3, R124, c[0x0][0x2d0], -R0 ;  /* 0x0000b4007c037a23 */ /* 0x004fc80000010800 */
[----:B------:R2:W-:Y:S03]  /*11f40*/  MUFU.EX2 R153, R3 ;  /* 0x0000000300997308 */ /* 0x0005e60000000800 */
[----:B------:R-:W-:Y:S01]  /*11f50*/  HMMA.16816.F32.BF16 R40, R4, R22, R76 ;  /* 0x000000160428723c */ /* 0x000fe2000004184c */
[----:B------:R-:W-:Y:S06]  /*11f60*/  LDSM.16.MT88.4 R20, [R198+0x5000] ;  /* 0x00500000c614783b */ /* 0x000fec0000004200 */
[----:B-----5:R-:W-:-:S02]  /*11f70*/  F2FP.BF16.PACK_AB R4, R158, R157 ;  /* 0x0000009d9e04723e */ /* 0x020fc400000010ff */
        /* <DEDUP_REMOVED lines=11> */
[C---:B---3--:R-:W-:Y:S01]  /*12030*/  HMMA.16816.F32.BF16 R80, R4.reuse, R12, R80 ;  /* 0x0000000c0450723c */ /* 0x048fe20000041850 */
[----:B------:R2:W3:Y:S07]  /*12040*/  MUFU.EX2 R150, R3 ;  /* 0x0000000300967308 */ /* 0x0004ee0000000800 */
[C---:B------:R-:W-:Y:S01]  /*12050*/  HMMA.16816.F32.BF16 R76, R4.reuse, R14, R72 ;  /* 0x0000000e044c723c */ /* 0x040fe20000041848 */
[----:B------:R-:W4:Y:S07]  /*12060*/  LDSM.16.MT88.4 R12, [R196+0x5000] ;  /* 0x00500000c40c783b */ /* 0x000f2e0000004200 */
[----:B------:R-:W-:Y:S01]  /*12070*/  HMMA.16816.F32.BF16 R72, R4, R8, R68 ;  /* 0x000000080448723c */ /* 0x000fe20000041844 */
[----:B--2---:R-:W-:-:S02]  /*12080*/  FFMA.FTZ R3, R127, c[0x0][0x2d0], -R2 ;  /* 0x0000b4007f037a23 */ /* 0x004fc40000010802 */
[----:B------:R-:W-:Y:S02]  /*12090*/  LDSM.16.MT88.4 R124, [R195+0x3000] ;  /* 0x00300000c37c783b */ /* 0x000fe40000004200 */
[----:B------:R2:W-:Y:S03]  /*120a0*/  MUFU.EX2 R147, R3 ;  /* 0x0000000300937308 */ /* 0x0005e60000000800 */
[C---:B------:R-:W-:Y:S01]  /*120b0*/  HMMA.16816.F32.BF16 R68, R4.reuse, R10, R64 ;  /* 0x0000000a0444723c */ /* 0x040fe20000041840 */
[----:B------:R-:W5:Y:S07]  /*120c0*/  LDSM.16.MT88.4 R8, [R197+0x5000] ;  /* 0x00500000c508783b */ /* 0x000f6e0000004200 */
[----:B------:R-:W-:Y:S01]  /*120d0*/  HMMA.16816.F32.BF16 R120, R4, R24, R120 ;  /* 0x000000180478723c */ /* 0x000fe20000041878 */
[----:B--2---:R-:W-:-:S07]  /*120e0*/  FFMA.FTZ R3, R130, c[0x0][0x2d0], -R2 ;  /* 0x0000b40082037a23 */ /* 0x004fce0000010802 */
[C---:B-1----:R-:W-:Y:S01]  /*120f0*/  HMMA.16816.F32.BF16 R64, R4.reuse, R16, R60 ;  /* 0x000000100440723c */ /* 0x042fe2000004183c */
[----:B------:R1:W-:Y:S07]  /*12100*/  MUFU.EX2 R149, R3 ;  /* 0x0000000300957308 */ /* 0x0003ee0000000800 */
[C---:B------:R-:W-:Y:S01]  /*12110*/  HMMA.16816.F32.BF16 R60, R4.reuse, R18, R44 ;  /* 0x00000012043c723c */ /* 0x040fe2000004182c */
[----:B------:R-:W2:Y:S07]  /*12120*/  LDSM.16.MT88.4 R16, [R196+0x2000] ;  /* 0x00200000c410783b */ /* 0x000eae0000004200 */
[----:B----4-:R-:W-:Y:S01]  /*12130*/  HMMA.16816.F32.BF16 R56, R4, R12, R32 ;  /* 0x0000000c0438723c */ /* 0x010fe20000041820 */
[----:B-1----:R-:W-:-:S04]  /*12140*/  FFMA.FTZ R3, R140, c[0x0][0x2d0], -R0 ;  /* 0x0000b4008c037a23 */ /* 0x002fc80000010800 */
[----:B------:R1:W-:Y:S03]  /*12150*/  MUFU.EX2 R145, R3 ;  /* 0x0000000300917308 */ /* 0x0003e60000000800 */
[C---:B------:R-:W-:Y:S01]  /*12160*/  HMMA.16816.F32.BF16 R44, R4.reuse, R14, R36 ;  /* 0x0000000e042c723c */ /* 0x040fe20000041824 */
[----:B------:R-:W4:Y:S07]  /*12170*/  LDSM.16.MT88.4 R12, [R198+0x2000] ;  /* 0x00200000c60c783b */ /* 0x000f2e0000004200 */
[----:B------:R-:W-:Y:S01]  /*12180*/  HMMA.16816.F32.BF16 R32, R4, R20, R28 ;  /* 0x000000140420723c */ /* 0x000fe2000004181c */
[----:B-1----:R-:W-:-:S07]  /*12190*/  FFMA.FTZ R3, R142, c[0x0][0x2d0], -R0 ;  /* 0x0000b4008e037a23 */ /* 0x002fce0000010800 */
[C---:B------:R-:W-:Y:S01]  /*121a0*/  HMMA.16816.F32.BF16 R36, R4.reuse, R22, R40 ;  /* 0x000000160424723c */ /* 0x040fe20000041828 */
[----:B------:R-:W-:Y:S01]  /*121b0*/  LDSM.16.MT88.4 R20, [R198+0x5800] ;  /* 0x00580000c614783b */ /* 0x000fe20000004200 */
[----:B------:R1:W1:Y:S06]  /*121c0*/  MUFU.EX2 R143, R3 ;  /* 0x00000003008f7308 */ /* 0x00026c0000000800 */
[C---:B-----5:R-:W-:Y:S08]  /*121d0*/  HMMA.16816.F32.BF16 R40, R4.reuse, R8, R52 ;  /* 0x000000080428723c */ /* 0x060ff00000041834 */
[----:B------:R-:W-:Y:S01]  /*121e0*/  HMMA.16816.F32.BF16 R28, R4, R10, R48 ;  /* 0x0000000a041c723c */ /* 0x000fe20000041830 */
[----:B------:R-:W5:Y:S01]  /*121f0*/  LDSM.16.MT88.4 R8, [R197+0x2000] ;  /* 0x00200000c508783b */ /* 0x000f620000004200 */
[----:B-1----:R-:W-:-:S04]  /*12200*/  FFMA.FTZ R3, R131, c[0x0][0x2d0], -R0 ;  /* 0x0000b40083037a23 */ /* 0x002fc80000010800 */
[----:B------:R1:W-:Y:S02]  /*12210*/  MUFU.EX2 R146, R3 ;  /* 0x0000000300927308 */ /* 0x0003e40000000800 */
[----:B------:R-:W-:Y:S01]  /*12220*/  HMMA.16816.F32.BF16 R96, R4, R26, R96 ;  /* 0x0000001a0460723c */ /* 0x000fe20000041860 */
[----:B------:R-:W2:Y:S06]  /*12230*/  LDSM.16.MT88.4 R24, [R195+0x2000] ;  /* 0x00200000c318783b */ /* 0x000eac0000004200 */
[----:B---3--:R-:W-:Y:S02]  /*12240*/  F2FP.BF16.PACK_AB R4, R150, R148 ;  /* 0x000000949604723e */ /* 0x008fe400000010ff */
[----:B------:R-:W-:-:S02]  /*12250*/  F2FP.BF16.PACK_AB R5, R143, R145 ;  /* 0x000000918f05723e */ /* 0x000fc400000010ff */
        /* <DEDUP_REMOVED lines=16> */
[----:B-----5:R-:W-:Y:S01]  /*12360*/  HMMA.16816.F32.BF16 R72, R4, R8, R72 ;  /* 0x000000080448723c */ /* 0x020fe20000041848 */
[----:B-1----:R-:W-:-:S02]  /*12370*/  FFMA.FTZ R3, R161, c[0x0][0x2d0], -R2 ;  /* 0x0000b400a1037a23 */ /* 0x002fc40000010802 */
[----:B------:R-:W-:Y:S02]  /*12380*/  IMAD.MOV.U32 R161, RZ, RZ, c[0x0][0x2c4] ;  /* 0x0000b100ffa17624 */ /* 0x000fe400078e00ff */
[----:B------:R1:W-:Y:S03]  /*12390*/  MUFU.EX2 R141, R3 ;  /* 0x00000003008d7308 */ /* 0x0003e60000000800 */
[----:B------:R-:W-:Y:S01]  /*123a0*/  HMMA.16816.F32.BF16 R52, R4, R10, R68 ;  /* 0x0000000a0434723c */ /* 0x000fe20000041844 */
[----:B------:R-:W5:Y:S01]  /*123b0*/  LDSM.16.MT88.4 R8, [R197+0x5800] ;  /* 0x00580000c508783b */ /* 0x000f620000004200 */
[----:B------:R-:W-:-:S06]  /*123c0*/  ISETP.NE.AND P4, PT, R161, 0x1, PT ;  /* 0x00000001a100780c */ /* 0x000fcc0003f85270 */
[----:B------:R-:W-:Y:S01]  /*123d0*/  HMMA.16816.F32.BF16 R120, R4, R24, R120 ;  /* 0x000000180478723c */ /* 0x000fe20000041878 */
[----:B-1----:R-:W-:-:S07]  /*123e0*/  FFMA.FTZ R3, R164, c[0x0][0x2d0], -R2 ;  /* 0x0000b400a4037a23 */ /* 0x002fce0000010802 */
[C---:B--2---:R-:W-:Y:S01]  /*123f0*/  HMMA.16816.F32.BF16 R64, R4.reuse, R16, R64 ;  /* 0x000000100440723c */ /* 0x044fe20000041840 */
[----:B------:R1:W-:Y:S07]  /*12400*/  MUFU.EX2 R140, R3 ;  /* 0x00000003008c7308 */ /* 0x0003ee0000000800 */
[C---:B------:R-:W-:Y:S01]  /*12410*/  HMMA.16816.F32.BF16 R60, R4.reuse, R18, R60 ;  /* 0x00000012043c723c */ /* 0x040fe2000004183c */
[----:B------:R-:W2:Y:S07]  /*12420*/  LDSM.16.MT88.4 R16, [R195+0x2800] ;  /* 0x00280000c310783b */ /* 0x000eae0000004200 */
[----:B------:R-:W-:Y:S01]  /*12430*/  HMMA.16816.F32.BF16 R24, R4, R26, R96 ;  /* 0x0000001a0418723c */ /* 0x000fe20000041860 */
[----:B-1----:R-:W-:-:S04]  /*12440*/  FFMA.FTZ R3, R163, c[0x0][0x2d0], -R0 ;  /* 0x0000b400a3037a23 */ /* 0x002fc80000010800 */
[----:B------:R1:W-:Y:S03]  /*12450*/  MUFU.EX2 R118, R3 ;  /* 0x0000000300767308 */ /* 0x0003e60000000800 */
[C---:B----4-:R-:W-:Y:S08]  /*12460*/  HMMA.16816.F32.BF16 R96, R4.reuse, R12, R56 ;  /* 0x0000000c0460723c */ /* 0x050ff00000041838 */
[----:B------:R-:W-:Y:S01]  /*12470*/  HMMA.16816.F32.BF16 R48, R4, R14, R44 ;  /* 0x0000000e0430723c */ /* 0x000fe2000004182c */
[----:B------:R-:W4:Y:S01]  /*12480*/  LDSM.16.MT88.4 R12, [R198+0x2800] ;  /* 0x00280000c60c783b */ /* 0x000f220000004200 */
[----:B-1----:R-:W-:-:S06]  /*12490*/  FFMA.FTZ R3, R166, c[0x0][0x2d0], -R0 ;  /* 0x0000b400a6037a23 */ /* 0x002fcc0000010800 */
[C---:B------:R-:W-:Y:S01]  /*124a0*/  HMMA.16816.F32.BF16 R44, R4.reuse, R20, R32 ;  /* 0x00000014042c723c */ /* 0x040fe20000041820 */
[----:B------:R1:W1:Y:S07]  /*124b0*/  MUFU.EX2 R116, R3 ;  /* 0x0000000300747308 */ /* 0x00026e0000000800 */
[C---:B------:R-:W-:Y:S01]  /*124c0*/  HMMA.16816.F32.BF16 R36, R4.reuse, R22, R36 ;  /* 0x000000160424723c */ /* 0x040fe20000041824 */
[----:B------:R-:W2:Y:S07]  /*124d0*/  LDSM.16.MT88.4 R20, [R196+0x2800] ;  /* 0x00280000c414783b */ /* 0x000eae0000004200 */
[----:B-----5:R-:W-:Y:S01]  /*124e0*/  HMMA.16816.F32.BF16 R40, R4, R8, R40 ;  /* 0x000000080428723c */ /* 0x020fe20000041828 */
[----:B-1----:R-:W-:-:S04]  /*124f0*/  FFMA.FTZ R3, R162, c[0x0][0x2d0], -R0 ;  /* 0x0000b400a2037a23 */ /* 0x002fc80000010800 */
[----:B------:R1:W-:Y:S03]  /*12500*/  MUFU.EX2 R112, R3 ;  /* 0x0000000300707308 */ /* 0x0003e60000000800 */
[----:B------:R-:W-:Y:S01]  /*12510*/  HMMA.16816.F32.BF16 R28, R4, R10, R28 ;  /* 0x0000000a041c723c */ /* 0x000fe2000004181c */
[----:B------:R-:W5:Y:S06]  /*12520*/  LDSM.16.MT88.4 R8, [R197+0x2800] ;  /* 0x00280000c508783b */ /* 0x000f6c0000004200 */
[----:B---3--:R-:W-:-:S02]  /*12530*/  F2FP.BF16.PACK_AB R4, R142, R119 ;  /* 0x000000778e04723e */ /* 0x008fc400000010ff */
[----:B------:R-:W-:Y:S02]  /*12540*/  F2FP.BF16.PACK_AB R5, R116, R118 ;  /* 0x000000767405723e */ /* 0x000fe400000010ff */
[----:B------:R-:W-:Y:S01]  /*12550*/  F2FP.BF16.PACK_AB R6, R140, R141 ;  /* 0x0000008d8c06723e */ /* 0x000fe200000010ff */
[----:B-1----:R-:W-:-:S04]  /*12560*/  FFMA.FTZ R3, R165, c[0x0][0x2d0], -R0 ;  /* 0x0000b400a5037a23 */ /* 0x002fc80000010800 */
[----:B------:R-:W1:Y:S02]  /*12570*/  MUFU.EX2 R117, R3 ;  /* 0x0000000300757308 */ /* 0x000e640000000800 */
[----:B-1----:R-:W-:Y:S01]  /*12580*/  F2FP.BF16.PACK_AB R7, R117, R112 ;  /* 0x000000707507723e */ /* 0x002fe200000010ff */
[----:B------:R-:W-:-:S06]  /*12590*/  FFMA.FTZ R3, R226, c[0x0][0x2d0], -R2 ;  /* 0x0000b400e2037a23 */ /* 0x000fcc0000010802 */
[C---:B--2---:R-:W-:Y:S08]  /*125a0*/  HMMA.16816.F32.BF16 R120, R4.reuse, R16, R120 ;  /* 0x000000100478723c */ /* 0x044ff00000041878 */
[C---:B------:R-:W-:Y:S01]  /*125b0*/  HMMA.16816.F32.BF16 R24, R4.reuse, R18, R24 ;  /* 0x000000120418723c */ /* 0x040fe20000041818 */
[----:B------:R-:W1:Y:S07]  /*125c0*/  LDSM.16.MT88.4 R16, [R195+0x6000] ;  /* 0x00600000c310783b */ /* 0x000e6e0000004200 */
[C---:B----4-:R-:W-:Y:S08]  /*125d0*/  HMMA.16816.F32.BF16 R76, R4.reuse, R12, R84 ;  /* 0x0000000c044c723c */ /* 0x050ff00000041854 */
[C---:B------:R-:W-:Y:S01]  /*125e0*/  HMMA.16816.F32.BF16 R56, R4.reuse, R14, R80 ;  /* 0x0000000e0438723c */ /* 0x040fe20000041850 */
[----:B------:R-:W2:Y:S04]  /*125f0*/  LDSM.16.MT88.4 R12, [R196+0x6000] ;  /* 0x00600000c40c783b */ /* 0x000ea80000004200 */
[----:B------:R-:W-:Y:S03]  /*12600*/  LDSM.16.MT88.4 R80, [R198+0x3000] ;  /* 0x00300000c650783b */ /* 0x000fe60000004200 */
[C---:B------:R-:W-:Y:S08]  /*12610*/  HMMA.16816.F32.BF16 R32, R4.reuse, R22, R92 ;  /* 0x000000160420723c */ /* 0x040ff0000004185c */
[C---:B-----5:R-:W-:Y:S01]  /*12620*/  HMMA.16816.F32.BF16 R92, R4.reuse, R10, R52 ;  /* 0x0000000a045c723c */ /* 0x060fe20000041834 */
[----:B------:R3:W-:Y:S07]  /*12630*/  MUFU.EX2 R53, R3 ;  /* 0x0000000300357308 */ /* 0x0007ee0000000800 */
[C---:B------:R-:W-:Y:S01]  /*12640*/  HMMA.16816.F32.BF16 R68, R4.reuse, R20, R88 ;  /* 0x000000140444723c */ /* 0x040fe20000041858 */
[----:B------:R-:W4:Y:S04]  /*12650*/  LDSM.16.MT88.4 R20, [R198+0x6000] ;  /* 0x00600000c614783b */ /* 0x000f280000004200 */
[----:B------:R-:W-:Y:S03]  /*12660*/  LDSM.16.MT88.4 R88, [R197+0x3000] ;  /* 0x00300000c558783b */ /* 0x000fe60000004200 */
[----:B-1----:R-:W-:Y:S01]  /*12670*/  HMMA.16816.F32.BF16 R104, R4, R16, R64 ;  /* 0x000000100468723c */ /* 0x002fe20000041840 */
[----:B---3--:R-:W-:-:S04]  /*12680*/  FFMA.FTZ R3, R225, c[0x0][0x2d0], -R2 ;  /* 0x0000b400e1037a23 */ /* 0x008fc80000010802 */
[----:B------:R1:W3:Y:S03]  /*12690*/  MUFU.EX2 R52, R3 ;  /* 0x0000000300347308 */ /* 0x0002e60000000800 */
[C---:B------:R-:W-:Y:S08]  /*126a0*/  HMMA.16816.F32.BF16 R60, R4.reuse, R18, R60 ;  /* 0x00000012043c723c */ /* 0x040ff0000004183c */
[----:B--2---:R-:W-:Y:S01]  /*126b0*/  HMMA.16816.F32.BF16 R48, R4, R14, R48 ;  /* 0x0000000e0430723c */ /* 0x004fe20000041830 */
[--C-:B-1----:R-:W-:Y:S01]  /*126c0*/  FFMA.FTZ R3, R224, c[0x0][0x2d0], -R2.reuse ;  /* 0x0000b400e0037a23 */ /* 0x102fe20000010802 */
[----:B---3--:R-:W-:Y:S01]  /*126d0*/  F2FP.BF16.PACK_AB R64, R52, R53 ;  /* 0x000000353440723e */ /* 0x008fe200000010ff */
[----:B------:R-:W-:-:S05]  /*126e0*/  FFMA.FTZ R2, R228, c[0x0][0x2d0], -R2 ;  /* 0x0000b400e4027a23 */ /* 0x000fca0000010802 */
[C---:B------:R-:W-:Y:S01]  /*126f0*/  HMMA.16816.F32.BF16 R128, R4.reuse, R12, R96 ;  /* 0x0000000c0480723c */ /* 0x040fe20000041860 */
[----:B------:R-:W-:Y:S01]  /*12700*/  MUFU.EX2 R18, R3 ;  /* 0x0000000300127308 */ /* 0x000fe20000000800 */
[----:B------:R-:W-:Y:S06]  /*12710*/  LDSM.16.MT88.4 R96, [R195+0x6800] ;  /* 0x00680000c360783b */ /* 0x000fec0000004200 */
[C---:B------:R-:W-:Y:S01]  /*12720*/  HMMA.16816.F32.BF16 R84, R4.reuse, R8, R72 ;  /* 0x000000080454723c */ /* 0x040fe20000041848 */
[----:B------:R1:W2:Y:S01]  /*12730*/  MUFU.EX2 R17, R2 ;  /* 0x0000000200117308 */ /* 0x0002a20000000800 */
[----:B------:R-:W3:Y:S04]  /*12740*/  LDSM.16.MT88.4 R8, [R197+0x6000] ;  /* 0x00600000c508783b */ /* 0x000ee80000004200 */
[----:B------:R-:W5:Y:S02]  /*12750*/  LDSM.16.MT88.4 R72, [R196+0x3000] ;  /* 0x00300000c448783b */ /* 0x000f640000004200 */
[C---:B----4-:R-:W-:Y:S08]  /*12760*/  HMMA.16816.F32.BF16 R44, R4.reuse, R20, R44 ;  /* 0x00000014042c723c */ /* 0x050ff0000004182c */
[----:B------:R-:W-:Y:S01]  /*12770*/  HMMA.16816.F32.BF16 R36, R4, R22, R36 ;  /* 0x000000160424723c */ /* 0x000fe20000041824 */
[----:B-1----:R-:W-:Y:S01]  /*12780*/  FFMA.FTZ R2, R227, c[0x0][0x2d0], -R0 ;  /* 0x0000b400e3027a23 */ /* 0x002fe20000010800 */
[----:B--2---:R-:W-:-:S03]  /*12790*/  F2FP.BF16.PACK_AB R66, R17, R18 ;  /* 0x000000121142723e */ /* 0x004fc600000010ff */
[----:B------:R1:W-:Y:S02]  /*127a0*/  MUFU.EX2 R16, R2 ;  /* 0x0000000200107308 */ /* 0x0003e40000000800 */
[----:B-1----:R-:W-:-:S06]  /*127b0*/  FFMA.FTZ R2, R229, c[0x0][0x2d0], -R0 ;  /* 0x0000b400e5027a23 */ /* 0x002fcc0000010800 */
[----:B------:R1:W2:Y:S01]  /*127c0*/  MUFU.EX2 R14, R2 ;  /* 0x00000002000e7308 */ /* 0x0002a20000000800 */
[C---:B---3--:R-:W-:Y:S08]  /*127d0*/  HMMA.16816.F32.BF16 R40, R4.reuse, R8, R40 ;  /* 0x000000080428723c */ /* 0x048ff00000041828 */
[----:B------:R-:W-:Y:S01]  /*127e0*/  HMMA.16816.F32.BF16 R28, R4, R10, R28 ;  /* 0x0000000a041c723c */ /* 0x000fe2000004181c */
[----:B------:R-:W3:Y:S01]  /*127f0*/  LDSM.16.MT88.4 R8, [R197+0x6800] ;  /* 0x00680000c508783b */ /* 0x000ee20000004200 */
[--C-:B-1----:R-:W-:Y:S01]  /*12800*/  FFMA.FTZ R2, R231, c[0x0][0x2d0], -R0.reuse ;  /* 0x0000b400e7027a23 */ /* 0x102fe20000010800 */
[----:B--2---:R-:W-:Y:S01]  /*12810*/  F2FP.BF16.PACK_AB R65, R14, R16 ;  /* 0x000000100e41723e */ /* 0x004fe200000010ff */
[----:B------:R-:W-:-:S02]  /*12820*/  FFMA.FTZ R0, R230, c[0x0][0x2d0], -R0 ;  /* 0x0000b400e6007a23 */ /* 0x000fc40000010800 */
[----:B------:R1:W-:Y:S01]  /*12830*/  MUFU.EX2 R13, R2 ;  /* 0x00000002000d7308 */ /* 0x0003e20000000800 */
[----:B------:R-:W-:-:S07]  /*12840*/  @P4 IMAD.HI.U32 R4, R251, c[0x0][0x2c8], RZ ;  /* 0x0000b200fb044a27 */ /* 0x000fce00078e00ff */
[----:B------:R2:W4:Y:S01]  /*12850*/  MUFU.EX2 R12, R0 ;  /* 0x00000000000c7308 */ /* 0x0005220000000800 */
[----:B-1----:R-:W-:-:S04]  /*12860*/  FADD.FTZ R2, R247, R246 ;  /* 0x000000f6f7027221 */ /* 0x002fc80000010000 */
        /* <DEDUP_REMOVED lines=23> */
[----:B------:R-:W-:Y:S01]  /*129e0*/  FADD.FTZ R2, R217, R2 ;  /* 0x00000002d9027221 */ /* 0x000fe20000010000 */
[----:B------:R-:W-:Y:S01]  /*129f0*/  IADD3 R217, R250, -0x2, RZ ;  /* 0xfffffffefad97810 */ /* 0x000fe20007ffe0ff */
[----:B------:R-:W-:Y:S02]  /*12a00*/  FADD.FTZ R0, R220, R0 ;  /* 0x00000000dc007221 */ /* 0x000fe40000010000 */
[----:B------:R-:W-:Y:S01]  /*12a10*/  FADD.FTZ R2, R214, R2 ;  /* 0x00000002d6027221 */ /* 0x000fe20000010000 */
[----:B-----5:R-:W-:Y:S01]  /*12a20*/  HMMA.16816.F32.BF16 R68, R64, R72, R68 ;  /* 0x000000484044723c */ /* 0x020fe20000041844 */
        /* <DEDUP_REMOVED lines=52> */
[C---:B---3--:R-:W-:Y:S02]  /*12d70*/  HMMA.16816.F32.BF16 R60, R64.reuse, R8, R40 ;  /* 0x00000008403c723c */ /* 0x048fe40000041828 */
[----:B------:R1:W-:Y:S06]  /*12d80*/  STL [R1+0x20], R3 ;  /* 0x0000200301007387 */ /* 0x0003ec0000100800 */
[----:B------:R-:W-:Y:S01]  /*12d90*/  HMMA.16816.F32.BF16 R64, R64, R10, R28 ;  /* 0x0000000a4040723c */ /* 0x000fe2000004181c */
[----:B------:R-:W-:Y:S07]  /*12da0*/  @!P0 BRA `(.L_x_2569) ;  /* 0x00003c1000008947 */ /* 0x000fee0003800000 */
[----:B-1----:R-:W-:Y:S01]  /*12db0*/  IMAD.IADD R0, R249, 0x1, R251 ;  /* 0x00000001f9007824 */ /* 0x002fe200078e02fb */
[----:B------:R-:W-:Y:S01]  /*12dc0*/  MOV R3, R115 ;  /* 0x0000007300037202 */ /* 0x000fe20000000f00 */
[----:B------:R-:W-:Y:S01]  /*12dd0*/  IMAD.MOV.U32 R116, RZ, RZ, R114 ;  /* 0x000000ffff747224 */ /* 0x000fe200078e0072 */
[----:B------:R-:W-:-:S02]  /*12de0*/  MOV R214, R217 ;  /* 0x000000d900d67202 */ /* 0x000fc40000000f00 */
[----:B------:R1:W-:Y:S02]  /*12df0*/  STL [R1+0x2c], R0 ;  /* 0x00002c0001007387 */ /* 0x0003e40000100800 */
[----:B-1----:R-:W-:-:S05]  /*12e00*/  @P4 IMAD.HI.U32 R0, R0, c[0x0][0x2c8], RZ ;  /* 0x0000b20000004a27 */ /* 0x002fca00078e00ff */
[----:B------:R-:W-:-:S05]  /*12e10*/  @P4 SHF.R.U32.HI R0, RZ, c[0x0][0x2cc], R0 ;  /* 0x0000b300ff004a19 */ /* 0x000fca0000011600 */
[----:B------:R1:W-:Y:S02]  /*12e20*/  @P4 STL [R1+0x34], R0 ;  /* 0x0000340001004387 */ /* 0x0003e40000100800 */
.L_x_2574:
        /* <DEDUP_REMOVED lines=80> */
.L_x_2571:
[----:B-1-34-:R-:W-:Y:S05]  /*13330*/  BSYNC B0 ;  /* 0x0000000000007941 */ /* 0x01afea0003800000 */
.L_x_2570:
        /* <DEDUP_REMOVED lines=215> */
.L_x_2573:
[----:B------:R-:W-:Y:S05]  /*140b0*/  BSYNC B0 ;  /* 0x0000000000007941 */ /* 0x000fea0003800000 */
.L_x_2572:
        /* <DEDUP_REMOVED lines=114> */
[----:B------:R-:W-:Y:S02]  /*147e0*/  FSEL R163, R33, -INF , P2 ;  /* 0xff80000021a37808 */ /* 0x000fe40001000000 */
[----:B------:R-:W-:Y:S02]  /*147f0*/  ISETP.GT.AND P2, PT, R112, 0x41, PT ;  /* 0x000000417000780c */ /* 0x000fe40003f44270 */
        /* <DEDUP_REMOVED lines=68> */
[----:B------:R-:W-:Y:S02]  /*14c40*/  FSEL R248, R57, -INF , P0 ;  /* 0xff80000039f87808 */ /* 0x000fe40000000000 */
[----:B------:R-:W-:Y:S02]  /*14c50*/  FMNMX.FTZ R4, R232, R4, !PT ;  /* 0x00000004e8047209 */ /* 0x000fe40007810000 */
[----:B------:R-:W-:Y:S02]  /*14c60*/  FSEL R247, R56, -INF , P1 ;  /* 0xff80000038f77808 */ /* 0x000fe40000800000 */
[----:B------:R-:W-:Y:S02]  /*14c70*/  FMNMX.FTZ R4, R243, R4, !PT ;  /* 0x00000004f3047209 */ /* 0x000fe40007810000 */
[----:B--2---:R-:W-:Y:S02]  /*14c80*/  FMNMX.FTZ R0, R0, R2, !PT ;  /* 0x0000000200007209 */ /* 0x004fe40007810000 */
[----:B------:R-:W-:Y:S03]  /*14c90*/  FMNMX.FTZ R4, R244, R4, !PT ;  /* 0x00000004f4047209 */ /* 0x000fe60007810000 */
[----:B------:R-:W2:Y:S01]  /*14ca0*/  SHFL.BFLY PT, R2, R0, 0x1, 0x1f ;  /* 0x0c201f0000027f89 */ /* 0x000ea200000e0000 */
[----:B------:R-:W-:Y:S04]  /*14cb0*/  FMNMX.FTZ R4, R247, R4, !PT ;  /* 0x00000004f7047209 */ /* 0x000fe80007810000 */
[----:B------:R-:W-:Y:S05]  /*14cc0*/  FMNMX.FTZ R4, R248, R4, !PT ;  /* 0x00000004f8047209 */ /* 0x000fea0007810000 */
[----:B------:R-:W3:Y:S01]  /*14cd0*/  SHFL.BFLY PT, R5, R4, 0x2, 0x1f ;  /* 0x0c401f0004057f89 */ /* 0x000ee200000e0000 */
[----:B--2---:R-:W-:Y:S04]  /*14ce0*/  FMNMX.FTZ R112, R0, R2, !PT ;  /* 0x0000000200707209 */ /* 0x004fe80007810000 */
[C---:B------:R-:W-:Y:S01]  /*14cf0*/  FSETP.NEU.FTZ.AND P0, PT, R112.reuse, -INF , PT ;  /* 0xff8000007000780b */ /* 0x040fe20003f1d000 */
[----:B------:R-:W-:Y:S05]  /*14d00*/  FMUL.FTZ R0, R112, c[0x0][0x2d0] ;  /* 0x0000b40070007a20 */ /* 0x000fea0000410000 */
[----:B------:R-:W-:Y:S02]  /*14d10*/  FSEL R141, R0, RZ, P0 ;  /* 0x000000ff008d7208 */ /* 0x000fe40000000000 */
[----:B---3--:R-:W-:Y:S03]  /*14d20*/  FMNMX.FTZ R4, R4, R5, !PT ;  /* 0x0000000504047209 */ /* 0x008fe60007810000 */
[--C-:B------:R-:W-:Y:S02]  /*14d30*/  FFMA.FTZ R0, R6, c[0x0][0x2d0], -R141.reuse ;  /* 0x0000b40006007a23 */ /* 0x100fe4000001088d */
[----:B------:R-:W2:Y:S02]  /*14d40*/  SHFL.BFLY PT, R2, R4, 0x1, 0x1f ;  /* 0x0c201f0004027f89 */ /* 0x000ea400000e0000 */
        /* <DEDUP_REMOVED lines=19> */
[----:B--2---:R-:W-:Y:S01]  /*14e80*/  FFMA.FTZ R0, R8, c[0x0][0x2d0], -R140 ;  /* 0x0000b40008007a23 */ /* 0x004fe2000001088c */
[----:B---3--:R-:W-:Y:S07]  /*14e90*/  F2FP.BF16.PACK_AB R119, R223, R235 ;  /* 0x000000ebdf77723e */ /* 0x008fee00000010ff */
[----:B------:R2:W3:Y:S02]  /*14ea0*/  MUFU.EX2 R166, R0 ;  /* 0x0000000000a67308 */ /* 0x0004e40000000800 */
[----:B--2---:R-:W-:Y:S02]  /*14eb0*/  FSEL R0, R115, RZ, P1 ;  /* 0x000000ff73007208 */ /* 0x004fe40000800000 */
[----:B---3--:R-:W-:Y:S03]  /*14ec0*/  F2FP.BF16.PACK_AB R118, R226, R166 ;  /* 0x000000a6e276723e */ /* 0x008fe600000010ff */
[----:B------:R-:W-:Y:S04]  /*14ed0*/  FADD.FTZ R0, -R0, R3 ;  /* 0x0000000300007221 */ /* 0x000fe80000010100 */
[----:B------:R-:W-:Y:S04]  /*14ee0*/  FMUL.FTZ R0, R0, c[0x0][0x2d0] ;  /* 0x0000b40000007a20 */ /* 0x000fe80000410000 */
[----:B------:R2:W3:Y:S02]  /*14ef0*/  MUFU.EX2 R3, R0 ;  /* 0x0000000000037308 */ /* 0x0004e40000000800 */
[----:B--2---:R-:W-:Y:S01]  /*14f00*/  FADD.FTZ R0, -R2, R116 ;  /* 0x0000007402007221 */ /* 0x004fe20000010100 */
[----:B------:R-:W-:Y:S01]  /*14f10*/  F2FP.BF16.PACK_AB R116, R251, R252 ;  /* 0x000000fcfb74723e */ /* 0x000fe200000010ff */
[--C-:B------:R-:W-:Y:S02]  /*14f20*/  FFMA.FTZ R2, R142, c[0x0][0x2d0], -R140.reuse ;  /* 0x0000b4008e027a23 */ /* 0x100fe4000001088c */
[----:B------:R-:W-:Y:S04]  /*14f30*/  FMUL.FTZ R0, R0, c[0x0][0x2d0] ;  /* 0x0000b40000007a20 */ /* 0x000fe80000410000 */
[----:B------:R2:W-:Y:S01]  /*14f40*/  MUFU.EX2 R246, R2 ;  /* 0x0000000200f67308 */ /* 0x0005e20000000800 */
[C---:B---3--:R-:W-:Y:S02]  /*14f50*/  FMUL.FTZ R4, R3.reuse, R120 ;  /* 0x0000007803047220 */ /* 0x048fe40000410000 */
        /* <DEDUP_REMOVED lines=9> */
[----:B------:R-:W-:Y:S02]  /*14ff0*/  IMAD.MOV.U32 R120, RZ, RZ, R231 ;  /* 0x000000ffff787224 */ /* 0x000fe400078e00e7 */
[C---:B------:R-:W-:Y:S02]  /*15000*/  FMUL.FTZ R32, R3.reuse, R88 ;  /* 0x0000005803207220 */ /* 0x040fe40000410000 */
[----:B------:R-:W-:Y:S02]  /*15010*/  FMUL.FTZ R33, R3, R89 ;  /* 0x0000005903217220 */ /* 0x000fe40000410000 */
[----:B--2---:R-:W-:Y:S02]  /*15020*/  FFMA.FTZ R2, R143, c[0x0][0x2d0], -R140 ;  /* 0x0000b4008f027a23 */ /* 0x004fe4000001088c */
[----:B------:R-:W-:Y:S02]  /*15030*/  IMAD.MOV.U32 R121, RZ, RZ, R228 ;  /* 0x000000ffff797224 */ /* 0x000fe400078e00e4 */
[----:B------:R2:W4:Y:S01]  /*15040*/  MUFU.EX2 R245, R2 ;  /* 0x0000000200f57308 */ /* 0x0005220000000800 */
[----:B------:R-:W-:Y:S02]  /*15050*/  IMAD.MOV.U32 R124, RZ, RZ, R166 ;  /* 0x000000ffff7c7224 */ /* 0x000fe400078e00a6 */
[C---:B------:R-:W-:Y:S02]  /*15060*/  FMUL.FTZ R40, R3.reuse, R96 ;  /* 0x0000006003287220 */ /* 0x040fe40000410000 */
[C---:B---3--:R-:W-:Y:S02]  /*15070*/  FMUL.FTZ R6, R0.reuse, R122 ;  /* 0x0000007a00067220 */ /* 0x048fe40000410000 */
[C---:B------:R-:W-:Y:S02]  /*15080*/  FMUL.FTZ R7, R0.reuse, R123 ;  /* 0x0000007b00077220 */ /* 0x040fe40000410000 */
[C---:B------:R-:W-:Y:S02]  /*15090*/  FMUL.FTZ R51, R0.reuse, R103 ;  /* 0x0000006700337220 */ /* 0x040fe40000410000 */
[----:B------:R-:W-:Y:S02]  /*150a0*/  IMAD.MOV.U32 R103, RZ, RZ, R235 ;  /* 0x000000ffff677224 */ /* 0x000fe400078e00eb */
[C---:B------:R-:W-:Y:S01]  /*150b0*/  FMUL.FTZ R10, R0.reuse, R126 ;  /* 0x0000007e000a7220 */ /* 0x040fe20000410000 */
[C---:B------:R-:W-:Y:S05]  /*150c0*/  HMMA.16816.F32.BF16 R4, R116.reuse, R12, R4 ;  /* 0x0000000c7404723c */ /* 0x040fea0000041804 */
[----:B------:R-:W-:Y:S02]  /*150d0*/  FMUL.FTZ R11, R0, R127 ;  /* 0x0000007f000b7220 */ /* 0x000fe40000410000 */
[C---:B------:R-:W-:Y:S02]  /*150e0*/  FMUL.FTZ R12, R3.reuse, R68 ;  /* 0x00000044030c7220 */ /* 0x040fe40000410000 */
[----:B------:R-:W-:Y:S03]  /*150f0*/  FMUL.FTZ R13, R3, R69 ;  /* 0x00000045030d7220 */ /* 0x000fe60000410000 */
[C---:B------:R-:W-:Y:S03]  /*15100*/  HMMA.16816.F32.BF16 R8, R116.reuse, R14, R8 ;  /* 0x0000000e7408723c */ /* 0x040fe60000041808 */
[--C-:B--2---:R-:W-:Y:S02]  /*15110*/  FFMA.FTZ R2, R144, c[0x0][0x2d0], -R141.reuse ;  /* 0x0000b40090027a23 */ /* 0x104fe4000001088d */
[C---:B------:R-:W-:Y:S02]  /*15120*/  FMUL.FTZ R18, R0.reuse, R74 ;  /* 0x0000004a00127220 */ /* 0x040fe40000410000 */
[----:B------:R2:W-:Y:S01]  /*15130*/  MUFU.EX2 R242, R2 ;  /* 0x0000000200f27308 */ /* 0x0005e20000000800 */
[C---:B------:R-:W-:Y:S04]  /*15140*/  FMUL.FTZ R14, R0.reuse, R70 ;  /* 0x00000046000e7220 */ /* 0x040fe80000410000 */
[C---:B------:R-:W-:Y:S02]  /*15150*/  FMUL.FTZ R15, R0.reuse, R71 ;  /* 0x00000047000f7220 */ /* 0x040fe40000410000 */
[----:B------:R-:W3:Y:S01]  /*15160*/  LDSM.16.MT88.4 R68, [R198+0x3800] ;  /* 0x00380000c644783b */ /* 0x000ee20000004200 */
[C---:B------:R-:W-:Y:S02]  /*15170*/  FMUL.FTZ R19, R0.reuse, R75 ;  /* 0x0000004b00137220 */ /* 0x040fe40000410000 */
[C---:B------:R-:W-:Y:S02]  /*15180*/  FMUL.FTZ R26, R0.reuse, R82 ;  /* 0x00000052001a7220 */ /* 0x040fe40000410000 */
[C---:B------:R-:W-:Y:S03]  /*15190*/  HMMA.16816.F32.BF16 R12, R116.reuse, R20, R12 ;  /* 0x00000014740c723c */ /* 0x040fe6000004180c */
[----:B------:R-:W3:Y:S01]  /*151a0*/  LDSM.16.MT88.4 R72, [R197+0x3800] ;  /* 0x00380000c548783b */ /* 0x000ee20000004200 */
[C---:B------:R-:W-:Y:S02]  /*151b0*/  FMUL.FTZ R27, R0.reuse, R83 ;  /* 0x00000053001b7220 */ /* 0x040fe40000410000 */
[C---:B------:R-:W-:Y:S02]  /*151c0*/  FMUL.FTZ R34, R0.reuse, R90 ;  /* 0x0000005a00227220 */ /* 0x040fe40000410000 */
[C---:B------:R-:W-:Y:S03]  /*151d0*/  HMMA.16816.F32.BF16 R16, R116.reuse, R22, R16 ;  /* 0x000000167410723c */ /* 0x040fe60000041810 */
[----:B------:R-:W-:Y:S01]  /*151e0*/  LDSM.16.MT88.4 R80, [R196+0x800] ;  /* 0x00080000c450783b */ /* 0x000fe20000004200 */
[----:B--2---:R-:W-:Y:S02]  /*151f0*/  FFMA.FTZ R2, R145, c[0x0][0x2d0], -R141 ;  /* 0x0000b40091027a23 */ /* 0x004fe4000001088d */
[C---:B------:R-:W-:Y:S02]  /*15200*/  FMUL.FTZ R20, R3.reuse, R76 ;  /* 0x0000004c03147220 */ /* 0x040fe40000410000 */
[----:B------:R2:W1:Y:S01]  /*15210*/  MUFU.EX2 R241, R2 ;  /* 0x0000000200f17308 */ /* 0x0004620000000800 */
[C---:B------:R-:W-:Y:S03]  /*15220*/  FMUL.FTZ R21, R3.reuse, R77 ;  /* 0x0000004d03157220 */ /* 0x040fe60000410000 */
[C---:B------:R-:W-:Y:S02]  /*15230*/  FMUL.FTZ R22, R0.reuse, R78 ;  /* 0x0000004e00167220 */ /* 0x040fe40000410000 */
[C---:B------:R-:W-:Y:S02]  /*15240*/  FMUL.FTZ R23, R0.reuse, R79 ;  /* 0x0000004f00177220 */ /* 0x040fe40000410000 */
[----:B------:R-:W1:Y:S01]  /*15250*/  LDSM.16.MT88.4 R76, [R195+0x800] ;  /* 0x00080000c34c783b */ /* 0x000e620000004200 */
[C---:B------:R-:W-:Y:S02]  /*15260*/  FMUL.FTZ R35, R0.reuse, R91 ;  /* 0x0000005b00237220 */ /* 0x040fe40000410000 */
[C---:B------:R-:W-:Y:S02]  /*15270*/  FMUL.FTZ R41, R3.reuse, R97 ;  /* 0x0000006103297220 */ /* 0x040fe40000410000 */
[C---:B------:R-:W-:Y:S03]  /*15280*/  HMMA.16816.F32.BF16 R20, R116.reuse, R28, R20 ;  /* 0x0000001c7414723c */ /* 0x040fe60000041814 */
[----:B------:R-:W-:Y:S01]  /*15290*/  LDSM.16.MT88.4 R88, [R197+0x800] ;  /* 0x00080000c558783b */ /* 0x000fe20000004200 */
[C---:B------:R-:W-:Y:S02]  /*152a0*/  FMUL.FTZ R42, R0.reuse, R98 ;  /* 0x00000062002a7220 */ /* 0x040fe40000410000 */
[----:B------:R-:W-:Y:S02]  /*152b0*/  FMUL.FTZ R43, R0, R99 ;  /* 0x00000063002b7220 */ /* 0x000fe40000410000 */
[C---:B------:R-:W-:Y:S03]  /*152c0*/  HMMA.16816.F32.BF16 R24, R116.reuse, R30, R24 ;  /* 0x0000001e7418723c */ /* 0x040fe60000041818 */
[----:B------:R-:W5:Y:S01]  /*152d0*/  LDL.LU R97, [R1+0x24] ;  /* 0x0000240001617983 */ /* 0x000f620000300800 */
[----:B--2---:R-:W-:Y:S02]  /*152e0*/  FFMA.FTZ R2, R146, c[0x0][0x2d0], -R140 ;  /* 0x0000b40092027a23 */ /* 0x004fe4000001088c */
[C---:B------:R-:W-:Y:S01]  /*152f0*/  FMUL.FTZ R28, R3.reuse, R84 ;  /* 0x00000054031c7220 */ /* 0x040fe20000410000 */
[----:B------:R-:W2:Y:S01]  /*15300*/  LDL.LU R96, [R1+0x20] ;  /* 0x0000200001607983 */ /* 0x000ea20000300800 */
[----:B------:R1:W-:Y:S01]  /*15310*/  MUFU.EX2 R240, R2 ;  /* 0x0000000200f07308 */ /* 0x0003e20000000800 */
[C---:B------:R-:W-:Y:S03]  /*15320*/  FMUL.FTZ R29, R3.reuse, R85 ;  /* 0x00000055031d7220 */ /* 0x040fe60000410000 */
[C---:B------:R-:W-:Y:S02]  /*15330*/  FMUL.FTZ R30, R0.reuse, R86 ;  /* 0x00000056001e7220 */ /* 0x040fe40000410000 */
[C---:B------:R-:W-:Y:S02]  /*15340*/  FMUL.FTZ R31, R0.reuse, R87 ;  /* 0x00000057001f7220 */ /* 0x040fe40000410000 */
[----:B------:R-:W3:Y:S01]  /*15350*/  LDSM.16.MT88.4 R84, [R198+0x800] ;  /* 0x00080000c654783b */ /* 0x000ee20000004200 */
[----:B------:R-:W-:Y:S02]  /*15360*/  IMAD.MOV.U32 R125, RZ, RZ, R58 ;  /* 0x000000ffff7d7224 */ /* 0x000fe400078e003a */
[C---:B------:R-:W-:Y:S02]  /*15370*/  FMUL.FTZ R57, R3.reuse, R109 ;  /* 0x0000006d03397220 */ /* 0x040fe40000410000 */
[C---:B------:R-:W-:Y:S03]  /*15380*/  HMMA.16816.F32.BF16 R28, R116.reuse, R36, R28 ;  /* 0x00000024741c723c */ /* 0x040fe6000004181c */
[C---:B------:R-:W-:Y:S02]  /*15390*/  FMUL.FTZ R58, R0.reuse, R110 ;  /* 0x0000006e003a7220 */ /* 0x040fe40000410000 */
[C---:B------:R-:W-:Y:S02]  /*153a0*/  FMUL.FTZ R59, R0.reuse, R111 ;  /* 0x0000006f003b7220 */ /* 0x040fe40000410000 */
[----:B------:R-:W-:Y:S01]  /*153b0*/  FMUL.FTZ R37, R3, R93 ;  /* 0x0000005d03257220 */ /* 0x000fe20000410000 */
[C---:B------:R-:W-:Y:S04]  /*153c0*/  HMMA.16816.F32.BF16 R32, R116.reuse, R38, R32 ;  /* 0x000000267420723c */ /* 0x040fe80000041820 */
[----:B-1----:R-:W-:Y:S02]  /*153d0*/  FFMA.FTZ R2, R147, c[0x0][0x2d0], -R140 ;  /* 0x0000b40093027a23 */ /* 0x002fe4000001088c */
[----:B------:R-:W-:Y:S02]  /*153e0*/  IMAD.MOV.U32 R122, RZ, RZ, R226 ;  /* 0x000000ffff7a7224 */ /* 0x000fe400078e00e2 */
[----:B------:R1:W-:Y:S01]  /*153f0*/  MUFU.EX2 R239, R2 ;  /* 0x0000000200ef7308 */ /* 0x0003e20000000800 */
[C---:B------:R-:W-:Y:S03]  /*15400*/  FMUL.FTZ R39, R0.reuse, R95 ;  /* 0x0000005f00277220 */ /* 0x040fe60000410000 */
[----:B------:R-:W-:Y:S02]  /*15410*/  FMUL.FTZ R38, R0, R94 ;  /* 0x0000005e00267220 */ /* 0x000fe40000410000 */
[C---:B------:R-:W-:Y:S02]  /*15420*/  FMUL.FTZ R36, R3.reuse, R92 ;  /* 0x0000005c03247220 */ /* 0x040fe40000410000 */
[----:B------:R-:W-:Y:S02]  /*15430*/  IMAD.MOV.U32 R123, RZ, RZ, R223 ;  /* 0x000000ffff7b7224 */ /* 0x000fe400078e00df */
[C---:B------:R-:W-:Y:S02]  /*15440*/  FMUL.FTZ R48, R3.reuse, R100 ;  /* 0x0000006403307220 */ /* 0x040fe40000410000 */
[----:B------:R-:W-:Y:S01]  /*15450*/  IMAD.MOV.U32 R100, RZ, RZ, R122 ;  /* 0x000000ffff647224 */ /* 0x000fe200078e007a */
[C---:B------:R-:W-:Y:S03]  /*15460*/  HMMA.16816.F32.BF16 R36, R116.reuse, R44, R36 ;  /* 0x0000002c7424723c */ /* 0x040fe60000041824 */
[C---:B------:R-:W-:Y:S02]  /*15470*/  FMUL.FTZ R49, R3.reuse, R101 ;  /* 0x0000006503317220 */ /* 0x040fe40000410000 */
[----:B------:R-:W-:Y:S02]  /*15480*/  IMAD.MOV.U32 R101, RZ, RZ, R123 ;  /* 0x000000ffff657224 */ /* 0x000fe400078e007b */
[C---:B------:R-:W-:Y:S01]  /*15490*/  FMUL.FTZ R45, R3.reuse, R129 ;  /* 0x00000081032d7220 */ /* 0x040fe20000410000 */
[C---:B------:R-:W-:Y:S04]  /*154a0*/  HMMA.16816.F32.BF16 R40, R116.reuse, R46, R40 ;  /* 0x0000002e7428723c */ /* 0x040fe80000041828 */
[--C-:B-1----:R-:W-:Y:S02]  /*154b0*/  FFMA.FTZ R2, R148, c[0x0][0x2d0], -R141.reuse ;  /* 0x0000b40094027a23 */ /* 0x102fe4000001088d */
[C---:B------:R-:W-:Y:S02]  /*154c0*/  FMUL.FTZ R44, R3.reuse, R128 ;  /* 0x00000080032c7220 */ /* 0x040fe40000410000 */
[----:B------:R1:W-:Y:S01]  /*154d0*/  MUFU.EX2 R235, R2 ;  /* 0x0000000200eb7308 */ /* 0x0003e20000000800 */
[C---:B------:R-:W-:Y:S03]  /*154e0*/  FMUL.FTZ R47, R0.reuse, R131 ;  /* 0x00000083002f7220 */ /* 0x040fe60000410000 */
[C---:B------:R-:W-:Y:S02]  /*154f0*/  FMUL.FTZ R46, R0.reuse, R130 ;  /* 0x00000082002e7220 */ /* 0x040fe40000410000 */
[C---:B------:R-:W-:Y:S02]  /*15500*/  FMUL.FTZ R50, R0.reuse, R102 ;  /* 0x0000006600327220 */ /* 0x040fe40000410000 */
[----:B------:R-:W-:Y:S02]  /*15510*/  IMAD.MOV.U32 R102, RZ, RZ, R124 ;  /* 0x000000ffff667224 */ /* 0x000fe400078e007c */
        /* <DEDUP_REMOVED lines=10> */
[C---:B------:R-:W-:Y:S02]  /*155c0*/  FMUL.FTZ R54, R0.reuse, R106 ;  /* 0x0000006a00367220 */ /* 0x040fe40000410000 */
[C---:B------:R-:W-:Y:S02]  /*155d0*/  FMUL.FTZ R63, R0.reuse, R63 ;  /* 0x0000003f003f7220 */ /* 0x040fe40000410000 */
[C---:B------:R-:W-:Y:S02]  /*155e0*/  FMUL.FTZ R64, R3.reuse, R64 ;  /* 0x0000004003407220 */ /* 0x040fe40000410000 */
[----:B------:R-:W-:Y:S01]  /*155f0*/  FMUL.FTZ R65, R3, R65 ;  /* 0x0000004103417220 */ /* 0x000fe20000410000 */
[C---:B---3--:R-:W-:Y:S03]  /*15600*/  HMMA.16816.F32.BF16 R52, R116.reuse, R68, R52 ;  /* 0x000000447434723c */ /* 0x048fe60000041834 */
[C---:B------:R-:W-:Y:S02]  /*15610*/  FMUL.FTZ R66, R0.reuse, R66 ;  /* 0x0000004200427220 */ /* 0x040fe40000410000 */
[----:B------:R-:W-:Y:S02]  /*15620*/  FMUL.FTZ R67, R0, R67 ;  /* 0x0000004300437220 */ /* 0x000fe40000410000 */
[----:B----4-:R-:W-:Y:S01]  /*15630*/  F2FP.BF16.PACK_AB R68, R245, R246 ;  /* 0x000000f6f544723e */ /* 0x010fe200000010ff */
[C---:B------:R-:W-:Y:S04]  /*15640*/  HMMA.16816.F32.BF16 R56, R116.reuse, R70, R56 ;  /* 0x000000467438723c */ /* 0x040fe80000041838 */
[----:B------:R-:W-:Y:S01]  /*15650*/  F2FP.BF16.PACK_AB R69, R241, R242 ;  /* 0x000000f2f145723e */ /* 0x000fe200000010ff */
[--C-:B-1----:R-:W-:Y:S03]  /*15660*/  FFMA.FTZ R2, R150, c[0x0][0x2d0], -R140.reuse ;  /* 0x0000b40096027a23 */ /* 0x102fe6000001088c */
[C---:B------:R-:W-:Y:S01]  /*15670*/  HMMA.16816.F32.BF16 R60, R116.reuse, R72, R60 ;  /* 0x00000048743c723c */ /* 0x040fe2000004183c */
[----:B------:R1:W-:Y:S03]  /*15680*/  MUFU.EX2 R231, R2 ;  /* 0x0000000200e77308 */ /* 0x0003e60000000800 */
[----:B------:R-:W-:Y:S02]  /*15690*/  F2FP.BF16.PACK_AB R71, R108, R235 ;  /* 0x000000eb6c47723e */ /* 0x000fe400000010ff */
[----:B------:R-:W-:Y:S02]  /*156a0*/  F2FP.BF16.PACK_AB R70, R239, R240 ;  /* 0x000000f0ef46723e */ /* 0x000fe400000010ff */
[----:B------:R-:W-:Y:S01]  /*156b0*/  HMMA.16816.F32.BF16 R64, R116, R74, R64 ;  /* 0x0000004a7440723c */ /* 0x000fe20000041840 */
[----:B------:R-:W3:Y:S07]  /*156c0*/  LDSM.16.MT88.4 R72, [R195+0x4000] ;  /* 0x00400000c348783b */ /* 0x000eee0000004200 */
[C---:B------:R-:W-:Y:S08]  /*156d0*/  HMMA.16816.F32.BF16 R4, R68.reuse, R76, R4 ;  /* 0x0000004c4404723c */ /* 0x040ff00000041804 */
[C---:B------:R-:W-:Y:S01]  /*156e0*/  HMMA.16816.F32.BF16 R8, R68.reuse, R78, R8 ;  /* 0x0000004e4408723c */ /* 0x040fe20000041808 */
[----:B------:R-:W4:Y:S03]  /*156f0*/  LDSM.16.MT88.4 R76, [R196+0x4000] ;  /* 0x00400000c44c783b */ /* 0x000f260000004200 */
[--C-:B-1----:R-:W-:Y:S04]  /*15700*/  FFMA.FTZ R2, R151, c[0x0][0x2d0], -R140.reuse ;  /* 0x0000b40097027a23 */ /* 0x102fe8000001088c */
[C---:B------:R-:W-:Y:S01]  /*15710*/  HMMA.16816.F32.BF16 R12, R68.reuse, R80, R12 ;  /* 0x00000050440c723c */ /* 0x040fe2000004180c */
[----:B------:R1:W1:Y:S07]  /*15720*/  MUFU.EX2 R95, R2 ;  /* 0x00000002005f7308 */ /* 0x00026e0000000800 */
[C---:B------:R-:W-:Y:S01]  /*15730*/  HMMA.16816.F32.BF16 R16, R68.reuse, R82, R16 ;  /* 0x000000524410723c */ /* 0x040fe20000041810 */
[----:B------:R-:W4:Y:S07]  /*15740*/  LDSM.16.MT88.4 R80, [R198+0x4000] ;  /* 0x00400000c650783b */ /* 0x000f2e0000004200 */
[C---:B------:R-:W-:Y:S08]  /*15750*/  HMMA.16816.F32.BF16 R20, R68.reuse, R84, R20 ;  /* 0x000000544414723c */ /* 0x040ff00000041814 */
[C---:B------:R-:W-:Y:S01]  /*15760*/  HMMA.16816.F32.BF16 R24, R68.reuse, R86, R24 ;  /* 0x000000564418723c */ /* 0x040fe20000041818 */
[----:B------:R-:W4:Y:S03]  /*15770*/  LDSM.16.MT88.4 R84, [R197+0x4000] ;  /* 0x00400000c554783b */ /* 0x000f260000004200 */
[--C-:B-1----:R-:W-:Y:S04]  /*15780*/  FFMA.FTZ R2, R152, c[0x0][0x2d0], -R141.reuse ;  /* 0x0000b40098027a23 */ /* 0x102fe8000001088d */
[C---:B------:R-:W-:Y:S01]  /*15790*/  HMMA.16816.F32.BF16 R28, R68.reuse, R88, R28 ;  /* 0x00000058441c723c */ /* 0x040fe2000004181c */
[----:B------:R1:W-:Y:S07]  /*157a0*/  MUFU.EX2 R93, R2 ;  /* 0x00000002005d7308 */ /* 0x0003ee0000000800 */
[C---:B------:R-:W-:Y:S01]  /*157b0*/  HMMA.16816.F32.BF16 R32, R68.reuse, R90, R32 ;  /* 0x0000005a4420723c */ /* 0x040fe20000041820 */
[----:B------:R-:W-:Y:S07]  /*157c0*/  LDSM.16.MT88.4 R88, [R196+0x1000] ;  /* 0x00100000c458783b */ /* 0x000fee0000004200 */
        /* <DEDUP_REMOVED lines=9> */
[C---:B------:R-:W-:Y:S01]  /*15860*/  HMMA.16816.F32.BF16 R56, R68.reuse, R82, R56 ;  /* 0x000000524438723c */ /* 0x040fe20000041838 */
[----:B------:R-:W2:Y:S03]  /*15870*/  LDSM.16.MT88.4 R80, [R197+0x1000] ;  /* 0x00100000c550783b */ /* 0x000ea60000004200 */
[--C-:B-1----:R-:W-:Y:S04]  /*15880*/  FFMA.FTZ R2, R154, c[0x0][0x2d0], -R140.reuse ;  /* 0x0000b4009a027a23 */ /* 0x102fe8000001088c */
[C---:B------:R-:W-:Y:S01]  /*15890*/  HMMA.16816.F32.BF16 R60, R68.reuse, R84, R60 ;  /* 0x00000054443c723c */ /* 0x040fe2000004183c */
[----:B------:R1:W-:Y:S07]  /*158a0*/  MUFU.EX2 R228, R2 ;  /* 0x0000000200e47308 */ /* 0x0003ee0000000800 */
[----:B------:R-:W-:Y:S01]  /*158b0*/  HMMA.16816.F32.BF16 R64, R68, R86, R64 ;  /* 0x000000564440723c */ /* 0x000fe20000041840 */
[----:B------:R-:W-:Y:S06]  /*158c0*/  LDSM.16.MT88.4 R84, [R196+0x4800] ;  /* 0x00480000c454783b */ /* 0x000fec0000004200 */
[----:B------:R-:W-:Y:S02]  /*158d0*/  F2FP.BF16.PACK_AB R68, R95, R231 ;  /* 0x000000e75f44723e */ /* 0x000fe400000010ff */
[----:B----4-:R-:W-:Y:S03]  /*158e0*/  F2FP.BF16.PACK_AB R69, R94, R93 ;  /* 0x0000005d5e45723e */ /* 0x010fe600000010ff */
[----:B-1----:R-:W-:Y:S04]  /*158f0*/  FFMA.FTZ R2, R155, c[0x0][0x2d0], -R140 ;  /* 0x0000b4009b027a23 */ /* 0x002fe8000001088c */
[----:B------:R1:W4:Y:S02]  /*15900*/  MUFU.EX2 R226, R2 ;  /* 0x0000000200e27308 */ /* 0x0003240000000800 */
[----:B-1----:R-:W-:Y:S01]  /*15910*/  FFMA.FTZ R2, R156, c[0x0][0x2d0], -R141 ;  /* 0x0000b4009c027a23 */ /* 0x002fe2000001088d */
[----:B----4-:R-:W-:Y:S01]  /*15920*/  F2FP.BF16.PACK_AB R70, R226, R228 ;  /* 0x000000e4e246723e */ /* 0x010fe200000010ff */
[----:B-----5:R-:W-:Y:S06]  /*15930*/  FFMA.FTZ R0, R0, R97, R121 ;  /* 0x0000006100007223 */ /* 0x020fec0000010079 */
[----:B------:R1:W4:Y:S01]  /*15940*/  MUFU.EX2 R92, R2 ;  /* 0x00000002005c7308 */ /* 0x0003220000000800 */
[----:B--2---:R-:W-:Y:S02]  /*15950*/  FFMA.FTZ R3, R3, R96, R252 ;  /* 0x0000006003037223 */ /* 0x004fe400000100fc */
[----:B------:R-:W-:Y:S01]  /*15960*/  LDSM.16.MT88.4 R96, [R195+0x6800] ;  /* 0x00680000c360783b */ /* 0x000fe20000004200 */
[----:B------:R-:W-:Y:S04]  /*15970*/  FADD.FTZ R0, R120, R0 ;  /* 0x0000000078007221 */ /* 0x000fe80000010000 */
[----:B------:R-:W-:Y:S04]  /*15980*/  FADD.FTZ R0, R103, R0 ;  /* 0x0000000067007221 */ /* 0x000fe80000010000 */
[----:B------:R-:W-:Y:S04]  /*15990*/  FADD.FTZ R0, R101, R0 ;  /* 0x0000000065007221 */ /* 0x000fe80000010000 */
[----:B------:R-:W-:Y:S04]  /*159a0*/  FADD.FTZ R0, R242, R0 ;  /* 0x00000000f2007221 */ /* 0x000fe80000010000 */
[----:B------:R-:W-:Y:S02]  /*159b0*/  FADD.FTZ R0, R241, R0 ;  /* 0x00000000f1007221 */ /* 0x000fe40000010000 */
[--C-:B-1----:R-:W-:Y:S02]  /*159c0*/  FFMA.FTZ R2, R157, c[0x0][0x2d0], -R141.reuse ;  /* 0x0000b4009d027a23 */ /* 0x102fe4000001088d */
[----:B------:R-:W-:Y:S02]  /*159d0*/  FADD.FTZ R0, R235, R0 ;  /* 0x00000000eb007221 */ /* 0x000fe40000010000 */
[----:B------:R1:W2:Y:S02]  /*159e0*/  MUFU.EX2 R223, R2 ;  /* 0x0000000200df7308 */ /* 0x0002a40000000800 */
[----:B------:R-:W-:Y:S02]  /*159f0*/  FADD.FTZ R0, R108, R0 ;  /* 0x000000006c007221 */ /* 0x000fe40000010000 */
[----:B------:R-:W-:Y:S02]  /*15a00*/  LDSM.16.MT88.4 R108, [R198+0x6800] ;  /* 0x00680000c66c783b */ /* 0x000fe40000004200 */
[----:B------:R-:W-:Y:S04]  /*15a10*/  FADD.FTZ R0, R93, R0 ;  /* 0x000000005d007221 */ /* 0x000fe80000010000 */
[----:B------:R-:W-:Y:S04]  /*15a20*/  FADD.FTZ R0, R94, R0 ;  /* 0x000000005e007221 */ /* 0x000fe80000010000 */
[----:B----4-:R-:W-:Y:S02]  /*15a30*/  FADD.FTZ R0, R92, R0 ;  /* 0x000000005c007221 */ /* 0x010fe40000010000 */
[----:B-1----:R-:W-:Y:S01]  /*15a40*/  FFMA.FTZ R2, R158, c[0x0][0x2d0], -R140 ;  /* 0x0000b4009e027a23 */ /* 0x002fe2000001088c */
[C---:B--2---:R-:W-:Y:S01]  /*15a50*/  F2FP.BF16.PACK_AB R71, R223.reuse, R92 ;  /* 0x0000005cdf47723e */ /* 0x044fe200000010ff */
[----:B------:R-:W-:Y:S02]  /*15a60*/  FADD.FTZ R0, R223, R0 ;  /* 0x00000000df007221 */ /* 0x000fe40000010000 */
[----:B------:R1:W-:Y:S04]  /*15a70*/  MUFU.EX2 R166, R2 ;  /* 0x0000000200a67308 */ /* 0x0003e80000000800 */
[C---:B---3--:R-:W-:Y:S08]  /*15a80*/  HMMA.16816.F32.BF16 R4, R68.reuse, R72, R4 ;  /* 0x000000484404723c */ /* 0x048ff00000041804 */
[C---:B------:R-:W-:Y:S01]  /*15a90*/  HMMA.16816.F32.BF16 R8, R68.reuse, R74, R8 ;  /* 0x0000004a4408723c */ /* 0x040fe20000041808 */
[----:B------:R-:W2:Y:S07]  /*15aa0*/  LDSM.16.MT88.4 R72, [R195+0x4800] ;  /* 0x00480000c348783b */ /* 0x000eae0000004200 */
[C---:B------:R-:W-:Y:S04]  /*15ab0*/  HMMA.16816.F32.BF16 R12, R68.reuse, R88, R12 ;  /* 0x00000058440c723c */ /* 0x040fe8000004180c */
[----:B-1----:R-:W-:Y:S04]  /*15ac0*/  FFMA.FTZ R2, R159, c[0x0][0x2d0], -R140 ;  /* 0x0000b4009f027a23 */ /* 0x002fe8000001088c */
[C---:B------:R-:W-:Y:S01]  /*15ad0*/  HMMA.16816.F32.BF16 R16, R68.reuse, R90, R16 ;  /* 0x0000005a4410723c */ /* 0x040fe20000041810 */
[----:B------:R1:W-:Y:S01]  /*15ae0*/  MUFU.EX2 R131, R2 ;  /* 0x0000000200837308 */ /* 0x0003e20000000800 */
[----:B------:R-:W-:Y:S06]  /*15af0*/  LDSM.16.MT88.4 R88, [R196+0x1800] ;  /* 0x00180000c458783b */ /* 0x000fec0000004200 */
        /* <DEDUP_REMOVED lines=12> */
[--C-:B-1----:R-:W-:Y:S02]  /*15bc0*/  FFMA.FTZ R2, R162, c[0x0][0x2d0], -R141.reuse ;  /* 0x0000b400a2027a23 */ /* 0x102fe4000001088d */
        /* <DEDUP_REMOVED lines=9> */
[C---:B----4-:R-:W-:Y:S02]  /*15c60*/  FADD.FTZ R0, R130.reuse, R0 ;  /* 0x0000000082007221 */ /* 0x050fe40000010000 */
[----:B------:R-:W-:Y:S01]  /*15c70*/  HMMA.16816.F32.BF16 R64, R68, R82, R64 ;  /* 0x000000524440723c */ /* 0x000fe20000041840 */
[----:B------:R1:W-:Y:S01]  /*15c80*/  MUFU.EX2 R162, R2 ;  /* 0x0000000200a27308 */ /* 0x0003e20000000800 */
[----:B------:R-:W-:Y:S05]  /*15c90*/  LDSM.16.MT88.4 R80, [R196+0x5000] ;  /* 0x00500000c450783b */ /* 0x000fea0000004200 */
[----:B------:R-:W-:Y:S02]  /*15ca0*/  F2FP.BF16.PACK_AB R68, R131, R166 ;  /* 0x000000a68344723e */ /* 0x000fe400000010ff */
[----:B------:R-:W-:Y:S03]  /*15cb0*/  F2FP.BF16.PACK_AB R69, R130, R129 ;  /* 0x000000818245723e */ /* 0x000fe600000010ff */
[----:B-1----:R-:W-:Y:S04]  /*15cc0*/  FFMA.FTZ R2, R163, c[0x0][0x2d0], -R140 ;  /* 0x0000b400a3027a23 */ /* 0x002fe8000001088c */
[----:B------:R1:W4:Y:S02]  /*15cd0*/  MUFU.EX2 R161, R2 ;  /* 0x0000000200a17308 */ /* 0x0003240000000800 */
[--C-:B-1----:R-:W-:Y:S01]  /*15ce0*/  FFMA.FTZ R2, R164, c[0x0][0x2d0], -R141.reuse ;  /* 0x0000b400a4027a23 */ /* 0x102fe2000001088d */
[----:B----4-:R-:W-:Y:S07]  /*15cf0*/  F2FP.BF16.PACK_AB R70, R161, R162 ;  /* 0x000000a2a146723e */ /* 0x010fee00000010ff */
[----:B------:R1:W4:Y:S02]  /*15d00*/  MUFU.EX2 R128, R2 ;  /* 0x0000000200807308 */ /* 0x0003240000000800 */
[--C-:B-1----:R-:W-:Y:S02]  /*15d10*/  FFMA.FTZ R2, R165, c[0x0][0x2d0], -R141.reuse ;  /* 0x0000b400a5027a23 */ /* 0x102fe4000001088d */
[----:B----4-:R-:W-:Y:S06]  /*15d20*/  FADD.FTZ R0, R128, R0 ;  /* 0x0000000080007221 */ /* 0x010fec0000010000 */
[----:B------:R1:W4:Y:S02]  /*15d30*/  MUFU.EX2 R160, R2 ;  /* 0x0000000200a07308 */ /* 0x0003240000000800 */
[----:B-1----:R-:W-:Y:S01]  /*15d40*/  FFMA.FTZ R2, R167, c[0x0][0x2d0], -R140 ;  /* 0x0000b400a7027a23 */ /* 0x002fe2000001088c */
[C---:B----4-:R-:W-:Y:S01]  /*15d50*/  F2FP.BF16.PACK_AB R71, R160.reuse, R128 ;  /* 0x00000080a047723e */ /* 0x050fe200000010ff */
[----:B------:R-:W-:Y:S06]  /*15d60*/  FADD.FTZ R0, R160, R0 ;  /* 0x00000000a0007221 */ /* 0x000fec0000010000 */
[----:B------:R1:W-:Y:S01]  /*15d70*/  MUFU.EX2 R159, R2 ;  /* 0x00000002009f7308 */ /* 0x0003e20000000800 */
[C---:B--2---:R-:W-:Y:S08]  /*15d80*/  HMMA.16816.F32.BF16 R4, R68.reuse, R72, R4 ;  /* 0x000000484404723c */ /* 0x044ff00000041804 */
[C---:B------:R-:W-:Y:S01]  /*15d90*/  HMMA.16816.F32.BF16 R8, R68.reuse, R74, R8 ;  /* 0x0000004a4408723c */ /* 0x040fe20000041808 */
[----:B------:R-:W2:Y:S07]  /*15da0*/  LDSM.16.MT88.4 R72, [R195+0x5000] ;  /* 0x00500000c348783b */ /* 0x000eae0000004200 */
[C---:B------:R-:W-:Y:S04]  /*15db0*/  HMMA.16816.F32.BF16 R12, R68.reuse, R88, R12 ;  /* 0x00000058440c723c */ /* 0x040fe8000004180c */
[----:B-1----:R-:W-:Y:S01]  /*15dc0*/  FFMA.FTZ R2, R217, c[0x0][0x2d0], -R140 ;  /* 0x0000b400d9027a23 */ /* 0x002fe2000001088c */
[----:B------:R-:W-:Y:S03]  /*15dd0*/  IADD3 R217, R214, -0x1, RZ ;  /* 0xffffffffd6d97810 */ /* 0x000fe60007ffe0ff */
        /* <DEDUP_REMOVED lines=15> */
[--C-:B-1----:R-:W-:Y:S02]  /*15ed0*/  FFMA.FTZ R2, R220, c[0x0][0x2d0], -R141.reuse ;  /* 0x0000b400dc027a23 */ /* 0x102fe4000001088d */
        /* <DEDUP_REMOVED lines=8> */
[----:B-1----:R-:W-:Y:S02]  /*15f60*/  FFMA.FTZ R2, R221, c[0x0][0x2d0], -R140 ;  /* 0x0000b400dd027a23 */ /* 0x002fe4000001088c */
[----:B---3--:R-:W-:Y:S02]  /*15f70*/  FADD.FTZ R0, R105, R0 ;  /* 0x0000000069007221 */ /* 0x008fe40000010000 */
[----:B------:R-:W-:Y:S01]  /*15f80*/  HMMA.16816.F32.BF16 R64, R68, R90, R64 ;  /* 0x0000005a4440723c */ /* 0x000fe20000041840 */
[----:B------:R1:W-:Y:S01]  /*15f90*/  MUFU.EX2 R158, R2 ;  /* 0x00000002009e7308 */ /* 0x0003e20000000800 */
[----:B------:R-:W-:Y:S05]  /*15fa0*/  LDSM.16.MT88.4 R88, [R196+0x2800] ;  /* 0x00280000c458783b */ /* 0x000fea0000004200 */
[----:B------:R-:W-:Y:S02]  /*15fb0*/  F2FP.BF16.PACK_AB R68, R107, R159 ;  /* 0x0000009f6b44723e */ /* 0x000fe400000010ff */
[----:B------:R-:W-:Y:S03]  /*15fc0*/  F2FP.BF16.PACK_AB R69, R105, R106 ;  /* 0x0000006a6945723e */ /* 0x000fe600000010ff */
[----:B-1----:R-:W-:Y:S04]  /*15fd0*/  FFMA.FTZ R2, R222, c[0x0][0x2d0], -R140 ;  /* 0x0000b400de027a23 */ /* 0x002fe8000001088c */
[----:B------:R1:W3:Y:S02]  /*15fe0*/  MUFU.EX2 R157, R2 ;  /* 0x00000002009d7308 */ /* 0x0002e40000000800 */
[--C-:B-1----:R-:W-:Y:S01]  /*15ff0*/  FFMA.FTZ R2, R224, c[0x0][0x2d0], -R141.reuse ;  /* 0x0000b400e0027a23 */ /* 0x102fe2000001088d */
[----:B---3--:R-:W-:Y:S07]  /*16000*/  F2FP.BF16.PACK_AB R70, R157, R158 ;  /* 0x0000009e9d46723e */ /* 0x008fee00000010ff */
[----:B------:R1:W3:Y:S02]  /*16010*/  MUFU.EX2 R104, R2 ;  /* 0x0000000200687308 */ /* 0x0002e40000000800 */
[--C-:B-1----:R-:W-:Y:S02]  /*16020*/  FFMA.FTZ R2, R225, c[0x0][0x2d0], -R141.reuse ;  /* 0x0000b400e1027a23 */ /* 0x102fe4000001088d */
[----:B---3--:R-:W-:Y:S06]  /*16030*/  FADD.FTZ R0, R104, R0 ;  /* 0x0000000068007221 */ /* 0x008fec0000010000 */
[----:B------:R1:W3:Y:S02]  /*16040*/  MUFU.EX2 R156, R2 ;  /* 0x00000002009c7308 */ /* 0x0002e40000000800 */
[----:B-1----:R-:W-:Y:S01]  /*16050*/  FFMA.FTZ R2, R227, c[0x0][0x2d0], -R140 ;  /* 0x0000b400e3027a23 */ /* 0x002fe2000001088c */
[C---:B---3--:R-:W-:Y:S01]  /*16060*/  F2FP.BF16.PACK_AB R71, R156.reuse, R104 ;  /* 0x000000689c47723e */ /* 0x048fe200000010ff */
[----:B------:R-:W-:Y:S06]  /*16070*/  FADD.FTZ R0, R156, R0 ;  /* 0x000000009c007221 */ /* 0x000fec0000010000 */
[----:B------:R1:W-:Y:S01]  /*16080*/  MUFU.EX2 R155, R2 ;  /* 0x00000002009b7308 */ /* 0x0003e20000000800 */
[C---:B--2---:R-:W-:Y:S08]  /*16090*/  HMMA.16816.F32.BF16 R4, R68.reuse, R72, R4 ;  /* 0x000000484404723c */ /* 0x044ff00000041804 */
[C---:B------:R-:W-:Y:S01]  /*160a0*/  HMMA.16816.F32.BF16 R8, R68.reuse, R74, R8 ;  /* 0x0000004a4408723c */ /* 0x040fe20000041808 */
[----:B------:R-:W2:Y:S07]  /*160b0*/  LDSM.16.MT88.4 R72, [R195+0x5800] ;  /* 0x00580000c348783b */ /* 0x000eae0000004200 */
[C---:B------:R-:W-:Y:S04]  /*160c0*/  HMMA.16816.F32.BF16 R12, R68.reuse, R76, R12 ;  /* 0x0000004c440c723c */ /* 0x040fe8000004180c */
[----:B-1----:R-:W-:Y:S04]  /*160d0*/  FFMA.FTZ R2, R229, c[0x0][0x2d0], -R140 ;  /* 0x0000b400e5027a23 */ /* 0x002fe8000001088c */
        /* <DEDUP_REMOVED lines=15> */
[--C-:B-1----:R-:W-:Y:S02]  /*161d0*/  FFMA.FTZ R2, R234, c[0x0][0x2d0], -R141.reuse ;  /* 0x0000b400ea027a23 */ /* 0x102fe4000001088d */
        /* <DEDUP_REMOVED lines=8> */
[----:B-1----:R-:W-:Y:S02]  /*16260*/  FFMA.FTZ R2, R230, c[0x0][0x2d0], -R140 ;  /* 0x0000b400e6027a23 */ /* 0x002fe4000001088c */
[C---:B---3--:R-:W-:Y:S02]  /*16270*/  FADD.FTZ R0, R151.reuse, R0 ;  /* 0x0000000097007221 */ /* 0x048fe40000010000 */
        /* <DEDUP_REMOVED lines=23> */
[----:B------:R1:W3:Y:S01]  /*163f0*/  MUFU.EX2 R146, R2 ;  /* 0x0000000200927308 */ /* 0x0002e20000000800 */
[----:B------:R-:W-:Y:S06]  /*16400*/  LDSM.16.MT88.4 R88, [R197+0x3000] ;  /* 0x00300000c558783b */ /* 0x000fec0000004200 */
[C---:B----4-:R-:W-:Y:S08]  /*16410*/  HMMA.16816.F32.BF16 R20, R68.reuse, R76, R20 ;  /* 0x0000004c4414723c */ /* 0x050ff00000041814 */
[C---:B------:R-:W-:Y:S01]  /*16420*/  HMMA.16816.F32.BF16 R24, R68.reuse, R78, R24 ;  /* 0x0000004e4418723c */ /* 0x040fe20000041818 */
[----:B------:R-:W4:Y:S07]  /*16430*/  LDSM.16.MT88.4 R76, [R198+0x6000] ;  /* 0x00600000c64c783b */ /* 0x000f2e0000004200 */
[C---:B-----5:R-:W-:Y:S04]  /*16440*/  HMMA.16816.F32.BF16 R28, R68.reuse, R80, R28 ;  /* 0x00000050441c723c */ /* 0x060fe8000004181c */
[--C-:B-1----:R-:W-:Y:S01]  /*16450*/  FFMA.FTZ R2, R249, c[0x0][0x2d0], -R141.reuse ;  /* 0x0000b400f9027a23 */ /* 0x102fe2000001088d */
[----:B---3--:R-:W-:Y:S03]  /*16460*/  F2FP.BF16.PACK_AB R116, R146, R147 ;  /* 0x000000939274723e */ /* 0x008fe600000010ff */
[C---:B------:R-:W-:Y:S01]  /*16470*/  HMMA.16816.F32.BF16 R32, R68.reuse, R82, R32 ;  /* 0x000000524420723c */ /* 0x040fe20000041820 */
[----:B------:R1:W3:Y:S01]  /*16480*/  MUFU.EX2 R145, R2 ;  /* 0x0000000200917308 */ /* 0x0002e20000000800 */
[----:B------:R-:W5:Y:S06]  /*16490*/  LDSM.16.MT88.4 R80, [R197+0x6000] ;  /* 0x00600000c550783b */ /* 0x000f6c0000004200 */
[C---:B--2---:R-:W-:Y:S08]  /*164a0*/  HMMA.16816.F32.BF16 R36, R68.reuse, R72, R36 ;  /* 0x000000484424723c */ /* 0x044ff00000041824 */
[C---:B------:R-:W-:Y:S01]  /*164b0*/  HMMA.16816.F32.BF16 R40, R68.reuse, R74, R40 ;  /* 0x0000004a4428723c */ /* 0x040fe20000041828 */
[----:B------:R-:W-:Y:S07]  /*164c0*/  LDSM.16.MT88.4 R72, [R196+0x3000] ;  /* 0x00300000c448783b */ /* 0x000fee0000004200 */
[C---:B------:R-:W-:Y:S04]  /*164d0*/  HMMA.16816.F32.BF16 R44, R68.reuse, R84, R44 ;  /* 0x00000054442c723c */ /* 0x040fe8000004182c */
[--C-:B-1----:R-:W-:Y:S02]  /*164e0*/  FFMA.FTZ R2, R250, c[0x0][0x2d0], -R141.reuse ;  /* 0x0000b400fa027a23 */ /* 0x102fe4000001088d */
[----:B---3--:R-:W-:Y:S02]  /*164f0*/  FADD.FTZ R0, R145, R0 ;  /* 0x0000000091007221 */ /* 0x008fe40000010000 */
[C---:B------:R-:W-:Y:S01]  /*16500*/  HMMA.16816.F32.BF16 R48, R68.reuse, R86, R48 ;  /* 0x000000564430723c */ /* 0x040fe20000041830 */
[----:B------:R1:W2:Y:S01]  /*16510*/  MUFU.EX2 R144, R2 ;  /* 0x0000000200907308 */ /* 0x0002a20000000800 */
[----:B------:R-:W-:Y:S06]  /*16520*/  LDSM.16.MT88.4 R84, [R198+0x3000] ;  /* 0x00300000c654783b */ /* 0x000fec0000004200 */
[C---:B----4-:R-:W-:Y:S08]  /*16530*/  HMMA.16816.F32.BF16 R52, R68.reuse, R76, R52 ;  /* 0x0000004c4434723c */ /* 0x050ff00000041834 */
[C---:B------:R-:W-:Y:S08]  /*16540*/  HMMA.16816.F32.BF16 R56, R68.reuse, R78, R56 ;  /* 0x0000004e4438723c */ /* 0x040ff00000041838 */
[C---:B-----5:R-:W-:Y:S04]  /*16550*/  HMMA.16816.F32.BF16 R60, R68.reuse, R80, R60 ;  /* 0x00000050443c723c */ /* 0x060fe8000004183c */
[--C-:B-1----:R-:W-:Y:S01]  /*16560*/  FFMA.FTZ R2, R247, c[0x0][0x2d0], -R140.reuse ;  /* 0x0000b400f7027a23 */ /* 0x102fe2000001088c */
[----:B--2---:R-:W-:Y:S01]  /*16570*/  F2FP.BF16.PACK_AB R117, R144, R145 ;  /* 0x000000919075723e */ /* 0x004fe200000010ff */
[----:B------:R-:W-:Y:S02]  /*16580*/  FFMA.FTZ R140, R248, c[0x0][0x2d0], -R140 ;  /* 0x0000b400f88c7a23 */ /* 0x000fe4000001088c */
[----:B------:R-:W-:Y:S01]  /*16590*/  HMMA.16816.F32.BF16 R64, R68, R82, R64 ;  /* 0x000000524440723c */ /* 0x000fe20000041840 */
[----:B------:R1:W-:Y:S03]  /*165a0*/  MUFU.EX2 R143, R2 ;  /* 0x00000002008f7308 */ /* 0x0003e60000000800 */
[----:B------:R-:W-:Y:S07]  /*165b0*/  FADD.FTZ R0, R144, R0 ;  /* 0x0000000090007221 */ /* 0x000fee0000010000 */
[----:B------:R-:W2:Y:S01]  /*165c0*/  MUFU.EX2 R142, R140 ;  /* 0x0000008c008e7308 */ /* 0x000ea20000000800 */
[--C-:B-1----:R-:W-:Y:S02]  /*165d0*/  FFMA.FTZ R2, R125, c[0x0][0x2d0], -R141.reuse ;  /* 0x0000b4007d027a23 */ /* 0x102fe4000001088d */
[----:B------:R-:W1:Y:S01]  /*165e0*/  LDSM.16.MT88.4 R124, [R195+0x3000] ;  /* 0x00300000c37c783b */ /* 0x000e620000004200 */
[----:B------:R-:W-:Y:S06]  /*165f0*/  FFMA.FTZ R141, R114, c[0x0][0x2d0], -R141 ;  /* 0x0000b400728d7a23 */ /* 0x000fec000001088d */
[----:B------:R3:W4:Y:S01]  /*16600*/  MUFU.EX2 R140, R2 ;  /* 0x00000002008c7308 */ /* 0x0007220000000800 */
[----:B--2---:R-:W-:Y:S09]  /*16610*/  F2FP.BF16.PACK_AB R118, R142, R143 ;  /* 0x0000008f8e76723e */ /* 0x004ff200000010ff */
[----:B------:R-:W2:Y:S01]  /*16620*/  MUFU.EX2 R114, R141 ;  /* 0x0000008d00727308 */ /* 0x000ea20000000800 */
[----:B---3--:R-:W-:Y:S02]  /*16630*/  FADD.FTZ R2, R251, R3 ;  /* 0x00000003fb027221 */ /* 0x008fe40000010000 */
[----:B------:R-:W3:Y:S01]  /*16640*/  LDL R3, [R1+0x30] ;  /* 0x0000300001037983 */ /* 0x000ee20000100800 */
[----:B----4-:R-:W-:Y:S02]  /*16650*/  FADD.FTZ R0, R140, R0 ;  /* 0x000000008c007221 */ /* 0x010fe40000010000 */
[----:B------:R-:W-:Y:S04]  /*16660*/  FADD.FTZ R2, R102, R2 ;  /* 0x0000000266027221 */ /* 0x000fe80000010000 */
[----:B------:R-:W-:Y:S01]  /*16670*/  FADD.FTZ R2, R100, R2 ;  /* 0x0000000264027221 */ /* 0x000fe20000010000 */
[----:B--2---:R-:W-:Y:S01]  /*16680*/  F2FP.BF16.PACK_AB R119, R114, R140 ;  /* 0x0000008c7277723e */ /* 0x004fe200000010ff */
[----:B------:R-:W2:Y:S02]  /*16690*/  LDSM.16.MT88.4 R100, [R196+0x6800] ;  /* 0x00680000c464783b */ /* 0x000ea40000004200 */
[----:B------:R-:W-:Y:S04]  /*166a0*/  FADD.FTZ R2, R246, R2 ;  /* 0x00000002f6027221 */ /* 0x000fe80000010000 */
[C---:B-1----:R-:W-:Y:S02]  /*166b0*/  HMMA.16816.F32.BF16 R120, R116.reuse, R124, R4 ;  /* 0x0000007c7478723c */ /* 0x042fe40000041804 */
[----:B------:R-:W1:Y:S03]  /*166c0*/  LDSM.16.MT88.4 R4, [R197+0x6800] ;  /* 0x00680000c504783b */ /* 0x000e660000004200 */
        /* <DEDUP_REMOVED lines=19> */
[C---:B--2---:R-:W-:Y:S04]  /*16800*/  HMMA.16816.F32.BF16 R128, R116.reuse, R100, R44 ;  /* 0x000000647480723c */ /* 0x044fe8000004182c */
[----:B------:R-:W-:Y:S04]  /*16810*/  FADD.FTZ R2, R161, R2 ;  /* 0x00000002a1027221 */ /* 0x000fe80000010000 */
[C---:B------:R-:W-:Y:S04]  /*16820*/  HMMA.16816.F32.BF16 R100, R116.reuse, R102, R48 ;  /* 0x000000667464723c */ /* 0x040fe80000041830 */
[----:B------:R-:W-:Y:S04]  /*16830*/  FADD.FTZ R2, R159, R2 ;  /* 0x000000029f027221 */ /* 0x000fe80000010000 */
[----:B------:R-:W-:Y:S02]  /*16840*/  FADD.FTZ R2, R107, R2 ;  /* 0x000000026b027221 */ /* 0x000fe40000010000 */
[C---:B------:R-:W-:Y:S03]  /*16850*/  HMMA.16816.F32.BF16 R104, R116.reuse, R108, R52 ;  /* 0x0000006c7468723c */ /* 0x040fe60000041834 */
[----:B------:R-:W-:Y:S04]  /*16860*/  FADD.FTZ R2, R158, R2 ;  /* 0x000000029e027221 */ /* 0x000fe80000010000 */
[----:B------:R-:W-:Y:S01]  /*16870*/  FADD.FTZ R2, R157, R2 ;  /* 0x000000029d027221 */ /* 0x000fe20000010000 */
[C---:B------:R-:W-:Y:S04]  /*16880*/  HMMA.16816.F32.BF16 R108, R116.reuse, R110, R56 ;  /* 0x0000006e746c723c */ /* 0x040fe80000041838 */
[----:B------:R-:W-:Y:S04]  /*16890*/  FADD.FTZ R2, R155, R2 ;  /* 0x000000029b027221 */ /* 0x000fe80000010000 */
[----:B------:R-:W-:Y:S01]  /*168a0*/  FADD.FTZ R2, R154, R2 ;  /* 0x000000029a027221 */ /* 0x000fe20000010000 */
[C---:B-1----:R-:W-:Y:S03]  /*168b0*/  HMMA.16816.F32.BF16 R60, R116.reuse, R4, R60 ;  /* 0x00000004743c723c */ /* 0x042fe6000004183c */
[----:B------:R-:W-:Y:S04]  /*168c0*/  FADD.FTZ R2, R152, R2 ;  /* 0x0000000298027221 */ /* 0x000fe80000010000 */
[----:B------:R-:W-:Y:S01]  /*168d0*/  FADD.FTZ R2, R150, R2 ;  /* 0x0000000296027221 */ /* 0x000fe20000010000 */
[----:B------:R-:W-:Y:S04]  /*168e0*/  HMMA.16816.F32.BF16 R64, R116, R6, R64 ;  /* 0x000000067440723c */ /* 0x000fe80000041840 */
[----:B------:R-:W-:Y:S03]  /*168f0*/  FADD.FTZ R2, R147, R2 ;  /* 0x0000000293027221 */ /* 0x000fe60000010000 */
[----:B------:R-:W-:Y:S02]  /*16900*/  IMAD.MOV.U32 R116, RZ, RZ, R112 ;  /* 0x000000ffff747224 */ /* 0x000fe400078e0070 */
[----:B------:R-:W-:Y:S04]  /*16910*/  FADD.FTZ R2, R146, R2 ;  /* 0x0000000292027221 */ /* 0x000fe80000010000 */
[----:B------:R-:W-:Y:S01]  /*16920*/  FADD.FTZ R2, R143, R2 ;  /* 0x000000028f027221 */ /* 0x000fe20000010000 */
[----:B---3--:R-:W-:Y:S01]  /*16930*/  ISETP.GT.AND P0, PT, R214, R3, PT ;  /* 0x00000003d600720c */ /* 0x008fe20003f04270 */
        /* <DEDUP_REMOVED lines=8> */
.L_x_2569:
[----:B-12---:R-:W2:Y:S02]  /*169c0*/  LDL R0, [R1+0x38] ;  /* 0x0000380001007983 */ /* 0x006ea40000100800 */
[----:B--2---:R-:W-:-:S13]  /*169d0*/  ISETP.GE.AND P0, PT, R217, R0, PT ;  /* 0x00000000d900720c */ /* 0x004fda0003f06270 */
[----:B------:R-:W-:Y:S05]  /*169e0*/  @!P0 BRA `(.L_x_2575) ;  /* 0x000032a000008947 */ /* 0x000fea0003800000 */
.L_x_2578:
[----:B------:R-:W2:Y:S01]  /*169f0*/  LDL.64 R220, [R1+0x8] ;  /* 0x0000080001dc7983 */ /* 0x000ea20000100a00 */
[----:B------:R-:W-:Y:S04]  /*16a00*/  DEPBAR.LE SB0, 0x0 ;  /* 0x000080000000791a */ /* 0x000fe80000000000 */
[----:B------:R-:W3:Y:S01]  /*16a10*/  LDL R219, [R1] ;  /* 0x0000000001db7983 */ /* 0x000ee20000100800 */
[----:B------:R-:W-:Y:S01]  /*16a20*/  WARPSYNC 0xffffffff ;  /* 0xffffffff00007948 */ /* 0x000fe20003800000 */
[----:B------:R-:W-:Y:S01]  /*16a30*/  ULDC.64 UR4, c[0x0][0x208] ;  /* 0x0000820000047ab9 */ /* 0x000fe20000000a00 */
[----:B------:R-:W-:Y:S01]  /*16a40*/  ISETP.GE.AND P4, PT, R218, c[0x0][0x1d4], PT ;  /* 0x00007500da007a0c */ /* 0x000fe20003f86270 */
[----:B------:R-:W-:Y:S01]  /*16a50*/  USHF.L.U32 UR8, UR4, 0x5, URZ ;  /* 0x0000000504087899 */ /* 0x000fe2000800063f */
[----:B------:R-:W-:Y:S01]  /*16a60*/  BAR.SYNC.DEFER_BLOCKING 0x0 ;  /* 0x0000000000007b1d */ /* 0x000fe20000010000 */
[C---:B------:R-:W-:Y:S01]  /*16a70*/  IMAD.WIDE.U32 R46, R217.reuse, c[0x0][0x208], RZ ;  /* 0x00008200d92e7a25 */ /* 0x040fe200078e00ff */
[----:B-1----:R-:W-:Y:S05]  /*16a80*/  SHF.R.S32.HI R0, RZ, 0x1f, R217 ;  /* 0x0000001fff007819 */ /* 0x002fea00000114d9 */
[----:B------:R-:W-:Y:S04]  /*16a90*/  IMAD R28, R0, c[0x0][0x208], RZ ;  /* 0x00008200001c7a24 */ /* 0x000fe800078e02ff */
[----:B------:R-:W-:Y:S04]  /*16aa0*/  IMAD R28, R217, c[0x0][0x20c], R28 ;  /* 0x00008300d91c7a24 */ /* 0x000fe800078e021c */
[----:B------:R-:W-:Y:S04]  /*16ab0*/  IMAD.IADD R36, R47, 0x1, R28 ;  /* 0x000000012f247824 */ /* 0x000fe800078e021c */
[----:B------:R-:W-:Y:S02]  /*16ac0*/  IMAD R55, R36, 0x70, RZ ;  /* 0x0000007024377824 */ /* 0x000fe400078e02ff */
[----:B------:R-:W-:Y:S01]  /*16ad0*/  IMAD.U32 R36, RZ, RZ, UR8 ;  /* 0x00000008ff247e24 */ /* 0x000fe2000f8e00ff */
[----:B------:R-:W1:Y:S01]  /*16ae0*/  LDSM.16.M88.4 R8, [R194] ;  /* 0x00000000c208783b */ /* 0x000e620000000200 */
[----:B------:R-:W-:Y:S01]  /*16af0*/  UMOV UR9, 0x5 ;  /* 0x0000000500097882 */ /* 0x000fe20000000000 */
[----:B------:R-:W-:Y:S01]  /*16b00*/  BSSY B0, `(.L_x_2576) ;  /* 0x000011b000007945 */ /* 0x000fe20003800000 */
[----:B------:R-:W-:Y:S02]  /*16b10*/  USHF.L.U64.HI UR9, UR4, UR9, UR5 ;  /* 0x0000000904097299 */ /* 0x000fe40008010205 */
[----:B------:R-:W4:Y:S01]  /*16b20*/  LDSM.16.M88.4 R16, [R194+0x800] ;  /* 0x00080000c210783b */ /* 0x000f220000000200 */
[----:B------:R-:W-:Y:S03]  /*16b30*/  UIADD3 UR5, UP0, UR8, UR8, URZ ;  /* 0x0000000808057290 */ /* 0x000fe6000ff1e03f */
[----:B------:R-:W-:Y:S01]  /*16b40*/  IMAD.U32 R37, RZ, RZ, UR9 ;  /* 0x00000009ff257e24 */ /* 0x000fe2000f8e00ff */
[----:B------:R-:W5:Y:S01]  /*16b50*/  LDSM.16.M88.4 R24, [R194+0x1000] ;  /* 0x00100000c218783b */ /* 0x000f620000000200 */
[----:B------:R-:W-:Y:S02]  /*16b60*/  UIADD3.X UR4, UR9, UR9, URZ, UP0, !UPT ;  /* 0x0000000909047290 */ /* 0x000fe400087fe43f */
[----:B------:R-:W-:Y:S02]  /*16b70*/  IMAD.WIDE.U32 R44, R46, 0x70, R36 ;  /* 0x000000702e2c7825 */ /* 0x000fe400078e0024 */
[----:B------:R-:W4:Y:S03]  /*16b80*/  LDSM.16.M88.4 R32, [R194+0x1800] ;  /* 0x00180000c220783b */ /* 0x000f260000000200 */
[----:B------:R-:W-:Y:S02]  /*16b90*/  IADD3 R166, P1, R44, UR8, RZ ;  /* 0x000000082ca67c10 */ /* 0x000fe4000ff3e0ff */
[----:B------:R-:W5:Y:S05]  /*16ba0*/  LDSM.16.M88.4 R40, [R194+0x2000] ;  /* 0x00200000c228783b */ /* 0x000f6a0000000200 */
[----:B------:R-:W2:Y:S05]  /*16bb0*/  LDSM.16.M88.4 R48, [R194+0x2800] ;  /* 0x00280000c230783b */ /* 0x000eaa0000000200 */
[----:B------:R-:W2:Y:S05]  /*16bc0*/  LDSM.16.M88.4 R56, [R194+0x3000] ;  /* 0x00300000c238783b */ /* 0x000eaa0000000200 */
[----:B------:R-:W2:Y:S01]  /*16bd0*/  LDSM.16.M88.4 R116, [R199] ;  /* 0x00000000c774783b */ /* 0x000ea20000000200 */
[C---:B-1----:R-:W-:Y:S04]  /*16be0*/  HMMA.16816.F32.BF16 R4, R132.reuse, R8, RZ ;  /* 0x000000088404723c */ /* 0x042fe800000418ff */
[----:B------:R-:W1:Y:S05]  /*16bf0*/  S2R R222, SR_TID.X ;  /* 0x0000000000de7919 */ /* 0x000e6a0000002100 */
[----:B------:R-:W2:Y:S01]  /*16c00*/  LDSM.16.M88.4 R140, [R207] ;  /* 0x00000000cf8c783b */ /* 0x000ea20000000200 */
[C---:B------:R-:W-:Y:S04]  /*16c10*/  HMMA.16816.F32.BF16 R8, R132.reuse, R10, RZ ;  /* 0x0000000a8408723c */ /* 0x040fe800000418ff */
[----:B------:R-:W2:Y:S04]  /*16c20*/  LDSM.16.M88.4 R144, [R208] ;  /* 0x00000000d090783b */ /* 0x000ea80000000200 */
[C---:B----4-:R-:W-:Y:S01]  /*16c30*/  HMMA.16816.F32.BF16 R12, R132.reuse, R16, RZ ;  /* 0x00000010840c723c */ /* 0x050fe200000418ff */
[----:B------:R-:W4:Y:S05]  /*16c40*/  LDSM.16.M88.4 R148, [R209] ;  /* 0x00000000d194783b */ /* 0x000f2a0000000200 */
[----:B------:R-:W2:Y:S02]  /*16c50*/  LDSM.16.M88.4 R152, [R210] ;  /* 0x00000000d298783b */ /* 0x000ea40000000200 */
[C---:B------:R-:W-:Y:S01]  /*16c60*/  HMMA.16816.F32.BF16 R16, R132.reuse, R18, RZ ;  /* 0x000000128410723c */ /* 0x040fe200000418ff */
[----:B-1----:R-:W-:Y:S02]  /*16c70*/  SHF.R.S32.HI R2, RZ, 0x1f, R222 ;  /* 0x0000001fff027819 */ /* 0x002fe400000114de */
[----:B------:R-:W1:Y:S01]  /*16c80*/  LDSM.16.M88.4 R156, [R211] ;  /* 0x00000000d39c783b */ /* 0x000e620000000200 */
[----:B------:R-:W-:Y:S02]  /*16c90*/  ISETP.GT.AND P2, PT, R222, 0x7f, PT ;  /* 0x0000007fde00780c */ /* 0x000fe40003f44270 */
[----:B------:R-:W-:Y:S02]  /*16ca0*/  LEA.HI R2, R2, R222, RZ, 0x3 ;  /* 0x000000de02027211 */ /* 0x000fe400078f18ff */
[C---:B-----5:R-:W-:Y:S01]  /*16cb0*/  HMMA.16816.F32.BF16 R20, R132.reuse, R24, RZ ;  /* 0x000000188414723c */ /* 0x060fe200000418ff */
[----:B------:R-:W5:Y:S03]  /*16cc0*/  LDSM.16.M88.4 R160, [R212] ;  /* 0x00000000d4a0783b */ /* 0x000f660000000200 */
[----:B------:R-:W-:Y:S04]  /*16cd0*/  LOP3.LUT R0, R2, 0xfffffff8, RZ, 0xc0, !PT ;  /* 0xfffffff802007812 */ /* 0x000fe800078ec0ff */
[C---:B------:R-:W-:Y:S01]  /*16ce0*/  HMMA.16816.F32.BF16 R24, R132.reuse, R26, RZ ;  /* 0x0000001a8418723c */ /* 0x040fe200000418ff */
[----:B------:R-:W-:Y:S04]  /*16cf0*/  IMAD.IADD R0, R222, 0x1, -R0 ;  /* 0x00000001de007824 */ /* 0x000fe800078e0a00 */
[----:B------:R-:W-:Y:S03]  /*16d00*/  IMAD.SHL.U32 R0, R0, 0x8, RZ ;  /* 0x0000000800007824 */ /* 0x000fe600078e00ff */
[C---:B------:R-:W-:Y:S02]  /*16d10*/  HMMA.16816.F32.BF16 R28, R132.reuse, R32, RZ ;  /* 0x00000020841c723c */ /* 0x040fe400000418ff */
[----:B------:R-:W-:Y:S06]  /*16d20*/  ISETP.GE.AND P5, PT, R0, c[0x0][0x1d4], PT ;  /* 0x0000750000007a0c */ /* 0x000fec0003fa6270 */
[C---:B------:R-:W-:Y:S08]  /*16d30*/  HMMA.16816.F32.BF16 R32, R132.reuse, R34, RZ ;  /* 0x000000228420723c */ /* 0x040ff000000418ff */
[C---:B------:R-:W-:Y:S08]  /*16d40*/  HMMA.16816.F32.BF16 R36, R132.reuse, R40, RZ ;  /* 0x000000288424723c */ /* 0x040ff000000418ff */
[C---:B------:R-:W-:Y:S01]  /*16d50*/  HMMA.16816.F32.BF16 R40, R132.reuse, R42, RZ ;  /* 0x0000002a8428723c */ /* 0x040fe200000418ff */
[----:B--2---:R-:W-:Y:S03]  /*16d60*/  IMAD.MOV.U32 R2, RZ, RZ, R220 ;  /* 0x000000ffff027224 */ /* 0x004fe600078e00dc */
[----:B---3--:R-:W-:Y:S04]  /*16d70*/  IMAD.MOV.U32 R3, RZ, RZ, R219 ;  /* 0x000000ffff037224 */ /* 0x008fe800078e00db */
[----:B------:R-:W-:Y:S04]  /*16d80*/  IMAD.WIDE.U32 R2, R46, 0x70, R2 ;  /* 0x000000702e027825 */ /* 0x000fe800078e0002 */
[----:B------:R-:W-:Y:S01]  /*16d90*/  IMAD.IADD R0, R3, 0x1, R55 ;  /* 0x0000000103007824 */ /* 0x000fe200078e0237 */
[C---:B------:R-:W-:Y:S01]  /*16da0*/  LEA R52, P0, R2.reuse, c[0x0][0x1f8], 0x1 ;  /* 0x00007e0002347a11 */ /* 0x040fe200078008ff */
[----:B------:R-:W-:Y:S03]  /*16db0*/  IMAD.U32 R3, RZ, RZ, UR4 ;  /* 0x00000004ff037e24 */ /* 0x000fe6000f8e00ff */
[----:B------:R-:W-:Y:S01]  /*16dc0*/  LEA.HI.X R53, R2, c[0x0][0x1fc], R0, 0x1, P0 ;  /* 0x00007f0002357a11 */ /* 0x000fe200000f0c00 */
[----:B------:R-:W-:Y:S01]  /*16dd0*/  IMAD.U32 R2, RZ, RZ, UR5 ;  /* 0x00000005ff027e24 */ /* 0x000fe2000f8e00ff */
[----:B------:R-:W-:Y:S01]  /*16de0*/  IADD3 R54, P0, R220, R44, RZ ;  /* 0x0000002cdc367210 */ /* 0x000fe20007f1e0ff */
[----:B------:R-:W-:Y:S02]  /*16df0*/  IMAD.IADD R0, R55, 0x1, R45 ;  /* 0x0000000137007824 */ /* 0x000fe400078e022d */
[----:B------:R-:W-:Y:S01]  /*16e00*/  @!PT LDS RZ, [RZ] ;  /* 0x00000000fffff984 */ /* 0x000fe20000000800 */
[----:B------:R-:W-:Y:S01]  /*16e10*/  @!PT LDS RZ, [RZ] ;  /* 0x00000000fffff984 */ /* 0x000fe20000000800 */
[----:B------:R-:W-:Y:S01]  /*16e20*/  @!PT LDS RZ, [RZ] ;  /* 0x00000000fffff984 */ /* 0x000fe20000000800 */
[----:B------:R2:W-:Y:S01]  /*16e30*/  LDGSTS.E.BYPASS.LTC128B.128 [R216+0x100], [R52.64], !P5 ;  /* 0x0010000034d87fae */ /* 0x0005e2000e901d46 */
[----:B------:R-:W-:Y:S02]  /*16e40*/  IMAD.WIDE.U32 R164, R46, 0x70, R2 ;  /* 0x000000702ea47825 */ /* 0x000fe400078e0002 */
[C---:B------:R-:W-:Y:S01]  /*16e50*/  HMMA.16816.F32.BF16 R44, R132.reuse, R48, RZ ;  /* 0x00000030842c723c */ /* 0x040fe200000418ff */
[C---:B------:R-:W-:Y:S01]  /*16e60*/  IADD3.X R112, R0.reuse, UR9, RZ, P1, !PT ;  /* 0x0000000900707c10 */ /* 0x040fe20008ffe4ff */
[----:B------:R2:W-:Y:S01]  /*16e70*/  LDGSTS.E.BYPASS.LTC128B.128 [R216+0x3900], [R52.64+0x80], !P4 ;  /* 0x0390008034d87fae */ /* 0x0005e2000e101d46 */
[----:B------:R-:W-:Y:S01]  /*16e80*/  IMAD.X R3, R0, 0x1, R219, P0 ;  /* 0x0000000100037824 */ /* 0x000fe200000e06db */
[----:B------:R-:W-:Y:S02]  /*16e90*/  LEA R2, P0, R54, c[0x0][0x1f8], 0x1 ;  /* 0x00007e0036027a11 */ /* 0x000fe400078008ff */
[----:B------:R-:W-:Y:S02]  /*16ea0*/  IADD3 R0, P1, R166, R220, RZ ;  /* 0x000000dca6007210 */ /* 0x000fe40007f3e0ff */
[C---:B------:R-:W-:Y:S01]  /*16eb0*/  HMMA.16816.F32.BF16 R48, R132.reuse, R50, RZ ;  /* 0x000000328430723c */ /* 0x040fe200000418ff */
[----:B------:R-:W-:Y:S03]  /*16ec0*/  LEA.HI.X R3, R54, c[0x0][0x1fc], R3, 0x1, P0 ;  /* 0x00007f0036037a11 */ /* 0x000fe600000f0c03 */
[----:B------:R-:W-:Y:S02]  /*16ed0*/  IADD3 R167, P0, R220, R164, RZ ;  /* 0x000000a4dca77210 */ /* 0x000fe40007f1e0ff */
[----:B------:R3:W-:Y:S02]  /*16ee0*/  LDGSTS.E.BYPASS.LTC128B.128 [R216+0x1100], [R2.64], !P5 ;  /* 0x0110000002d87fae */ /* 0x0007e4000e901d46 */
[C---:B------:R-:W-:Y:S01]  /*16ef0*/  IADD3.X R214, R219.reuse, R55, R165, P0, !PT ;  /* 0x00000037dbd67210 */ /* 0x040fe200007fe4a5 */
[----:B------:R-:W-:Y:S02]  /*16f00*/  IMAD.X R165, R112, 0x1, R219, P1 ;  /* 0x0000000170a57824 */ /* 0x000fe400008e06db */
[----:B------:R3:W-:Y:S01]  /*16f10*/  LDGSTS.E.BYPASS.LTC128B.128 [R216+0x4900], [R2.64+0x80], !P4 ;  /* 0x0490008002d87fae */ /* 0x0007e2000e101d46 */
[C---:B------:R-:W-:Y:S04]  /*16f20*/  LEA R164, P0, R0.reuse, c[0x0][0x1f8], 0x1 ;  /* 0x00007e0000a47a11 */ /* 0x040fe800078008ff */
[----:B------:R-:W-:Y:S02]  /*16f30*/  LEA.HI.X R165, R0, c[0x0][0x1fc], R165, 0x1, P0 ;  /* 0x00007f0000a57a11 */ /* 0x000fe400000f0ca5 */
[----:B------:R-:W-:Y:S01]  /*16f40*/  @!P2 IADD3 R0, P1, P0, R220, UR8, R166 ;  /* 0x00000008dc00ac10 */ /* 0x000fe2000f83e0a6 */
[C---:B--2---:R-:W-:Y:S02]  /*16f50*/  HMMA.16816.F32.BF16 R52, R132.reuse, R56, RZ ;  /* 0x000000388434723c */ /* 0x044fe400000418ff */
[----:B------:R2:W-:Y:S06]  /*16f60*/  LDGSTS.E.BYPASS.LTC128B.128 [R216+0x2100], [R164.64], !P5 ;  /* 0x02100000a4d87fae */ /* 0x0005ec000e901d46 */
[----:B------:R-:W-:Y:S08]  /*16f70*/  HMMA.16816.F32.BF16 R56, R132, R58, RZ ;  /* 0x0000003a8438723c */ /* 0x000ff000000418ff */
[C---:B------:R-:W-:Y:S05]  /*16f80*/  HMMA.16816.F32.BF16 R4, R136.reuse, R116, R4 ;  /* 0x000000748804723c */ /* 0x040fea0000041804 */
[----:B---3--:R-:W-:Y:S01]  /*16f90*/  @!P2 IADD3.X R3, R219, UR9, R112, P1, P0 ;  /* 0x00000009db03ac10 */ /* 0x008fe20008fe0470 */
[----:B------:R-:W-:Y:S01]  /*16fa0*/  IMAD.MOV.U32 R112, RZ, RZ, R115 ;  /* 0x000000ffff707224 */ /* 0x000fe200078e0073 */
[----:B------:R-:W3:Y:S01]  /*16fb0*/  LDL R219, [R1+0x38] ;  /* 0x0000380001db7983 */ /* 0x000ee20000100800 */
[C---:B------:R-:W-:Y:S04]  /*16fc0*/  HMMA.16816.F32.BF16 R8, R136.reuse, R118, R8 ;  /* 0x000000768808723c */ /* 0x040fe80000041808 */
[C---:B------:R-:W-:Y:S04]  /*16fd0*/  @!P2 LEA R2, P0, R0.reuse, c[0x0][0x1f8], 0x1 ;  /* 0x00007e000002aa11 */ /* 0x040fe800078008ff */
[C---:B------:R-:W-:Y:S04]  /*16fe0*/  HMMA.16816.F32.BF16 R12, R136.reuse, R140, R12 ;  /* 0x0000008c880c723c */ /* 0x040fe8000004180c */
[----:B------:R-:W-:Y:S02]  /*16ff0*/  @!P2 LEA.HI.X R3, R0, c[0x0][0x1fc], R3, 0x1, P0 ;  /* 0x00007f000003aa11 */ /* 0x000fe400000f0c03 */
[C---:B------:R-:W-:Y:S02]  /*17000*/  LEA R116, P0, R167.reuse, c[0x0][0x1f8], 0x1 ;  /* 0x00007e00a7747a11 */ /* 0x040fe400078008ff */
[C---:B------:R-:W-:Y:S04]  /*17010*/  HMMA.16816.F32.BF16 R16, R136.reuse, R142, R16 ;  /* 0x0000008e8810723c */ /* 0x040fe80000041810 */
[----:B------:R-:W-:Y:S04]  /*17020*/  LEA.HI.X R117, R167, c[0x0][0x1fc], R214, 0x1, P0 ;  /* 0x00007f00a7757a11 */ /* 0x000fe800000f0cd6 */
[C---:B------:R-:W-:Y:S01]  /*17030*/  HMMA.16816.F32.BF16 R20, R136.reuse, R144, R20 ;  /* 0x000000908814723c */ /* 0x040fe20000041814 */
[----:B------:R1:W-:Y:S05]  /*17040*/  LDGSTS.E.BYPASS.LTC128B.128 [R216+0x5900], [R116.64+0x80], !P4 ;  /* 0x0590008074d87fae */ /* 0x0003ea000e101d46 */
[----:B------:R1:W-:Y:S02]  /*17050*/  @!P2 LDGSTS.E.BYPASS.LTC128B.128 [R216+0x3100], [R2.64], !P5 ;  /* 0x0310000002d8afae */ /* 0x0003e4000e901d46 */
[C---:B------:R-:W-:Y:S03]  /*17060*/  HMMA.16816.F32.BF16 R24, R136.reuse, R146, R24 ;  /* 0x000000928818723c */ /* 0x040fe60000041818 */
[----:B------:R2:W-:Y:S05]  /*17070*/  @!P2 LDGSTS.E.BYPASS.LTC128B.128 [R216+0x6900], [R2.64+0x80], !P4 ;  /* 0x0690008002d8afae */ /* 0x0005ea000e101d46 */
[C---:B----4-:R-:W-:Y:S01]  /*17080*/  HMMA.16816.F32.BF16 R28, R136.reuse, R148, R28 ;  /* 0x00000094881c723c */ /* 0x050fe2000004181c */
[----:B------:R-:W-:Y:S05]  /*17090*/  LDSM.16.M88.4 R140, [R193+0x800] ;  /* 0x00080000c18c783b */ /* 0x000fea0000000200 */
[----:B------:R-:W0:Y:S02]  /*170a0*/  LDGDEPBAR ;  /* 0x00000000000079af */ /* 0x000e240000000000 */
[C---:B------:R-:W-:Y:S03]  /*170b0*/  HMMA.16816.F32.BF16 R32, R136.reuse, R150, R32 ;  /* 0x000000968820723c */ /* 0x040fe60000041820 */
[----:B------:R-:W-:Y:S05]  /*170c0*/  LDSM.16.M88.4 R144, [R193+0x1000] ;  /* 0x00100000c190783b */ /* 0x000fea0000000200 */
[C---:B------:R-:W-:Y:S01]  /*170d0*/  HMMA.16816.F32.BF16 R36, R136.reuse, R152, R36 ;  /* 0x000000988824723c */ /* 0x040fe20000041824 */
[----:B-1----:R-:W1:Y:S05]  /*170e0*/  LDSM.16.M88.4 R116, [R193] ;  /* 0x00000000c174783b */ /* 0x002e6a0000000200 */
[----:B------:R-:W4:Y:S02]  /*170f0*/  LDSM.16.M88.4 R148, [R193+0x1800] ;  /* 0x00180000c194783b */ /* 0x000f240000000200 */
[C---:B------:R-:W-:Y:S03]  /*17100*/  HMMA.16816.F32.BF16 R40, R136.reuse, R154, R40 ;  /* 0x0000009a8828723c */ /* 0x040fe60000041828 */
[----:B------:R-:W4:Y:S05]  /*17110*/  LDSM.16.M88.4 R152, [R193+0x2000] ;  /* 0x00200000c198783b */ /* 0x000f2a0000000200 */
[C---:B------:R-:W-:Y:S01]  /*17120*/  HMMA.16816.F32.BF16 R44, R136.reuse, R156, R44 ;  /* 0x0000009c882c723c */ /* 0x040fe2000004182c */
[----:B--2---:R-:W-:Y:S07]  /*17130*/  LDSM.16.M88.4 R164, [R194+0x3800] ;  /* 0x00380000c2a4783b */ /* 0x004fee0000000200 */
        /* <DEDUP_REMOVED lines=17> */
[C---:B------:R-:W-:Y:S08]  /*17250*/  HMMA.16816.F32.BF16 R36, R168.reuse, R152, R36 ;  /* 0x00000098a824723c */ /* 0x040ff00000041824 */
[C---:B------:R-:W-:Y:S01]  /*17260*/  HMMA.16816.F32.BF16 R40, R168.reuse, R154, R40 ;  /* 0x0000009aa828723c */ /* 0x040fe20000041828 */
[----:B------:R-:W4:Y:S07]  /*17270*/  LDSM.16.M88.4 R152, [R192+0x2000] ;  /* 0x00200000c098783b */ /* 0x000f2e0000000200 */
[C---:B--2---:R-:W-:Y:S08]  /*17280*/  HMMA.16816.F32.BF16 R44, R168.reuse, R156, R44 ;  /* 0x0000009ca82c723c */ /* 0x044ff0000004182c */
[C---:B------:R-:W-:Y:S01]  /*17290*/  HMMA.16816.F32.BF16 R48, R168.reuse, R158, R48 ;  /* 0x0000009ea830723c */ /* 0x040fe20000041830 */
[----:B------:R-:W2:Y:S07]  /*172a0*/  LDSM.16.M88.4 R156, [R192+0x2800] ;  /* 0x00280000c09c783b */ /* 0x000eae0000000200 */
[C---:B-----5:R-:W-:Y:S08]  /*172b0*/  HMMA.16816.F32.BF16 R52, R168.reuse, R160, R52 ;  /* 0x000000a0a834723c */ /* 0x060ff00000041834 */
[----:B------:R-:W-:Y:S01]  /*172c0*/  HMMA.16816.F32.BF16 R56, R168, R162, R56 ;  /* 0x000000a2a838723c */ /* 0x000fe20000041838 */
        /* <DEDUP_REMOVED lines=15> */
[----:B------:R-:W-:Y:S07]  /*173c0*/  LDSM.16.M88.4 R152, [R194+0x6800] ;  /* 0x00680000c298783b */ /* 0x000fee0000000200 */
[C---:B--2---:R-:W-:Y:S03]  /*173d0*/  HMMA.16816.F32.BF16 R44, R172.reuse, R156, R44 ;  /* 0x0000009cac2c723c */ /* 0x044fe6000004182c */
[----:B---3--:R-:W-:Y:S05]  /*173e0*/  ISETP.GT.AND P3, PT, R217, R219, PT ;  /* 0x000000dbd900720c */ /* 0x008fea0003f64270 */
[C---:B------:R-:W-:Y:S01]  /*173f0*/  HMMA.16816.F32.BF16 R48, R172.reuse, R158, R48 ;  /* 0x0000009eac30723c */ /* 0x040fe20000041830 */
[----:B------:R-:W-:Y:S07]  /*17400*/  LDSM.16.M88.4 R156, [R206] ;  /* 0x00000000ce9c783b */ /* 0x000fee0000000200 */
[C---:B-----5:R-:W-:Y:S08]  /*17410*/  HMMA.16816.F32.BF16 R52, R172.reuse, R160, R52 ;  /* 0x000000a0ac34723c */ /* 0x060ff00000041834 */
[----:B------:R-:W-:Y:S01]  /*17420*/  HMMA.16816.F32.BF16 R56, R172, R162, R56 ;  /* 0x000000a2ac38723c */ /* 0x000fe20000041838 */
[----:B------:R-:W-:Y:S07]  /*17430*/  LDSM.16.M88.4 R160, [R200] ;  /* 0x00000000c8a0783b */ /* 0x000fee0000000200 */
        /* <DEDUP_REMOVED lines=8> */
[----:B------:R-:W2:Y:S07]  /*174c0*/  LDSM.16.M88.4 R140, [R202] ;  /* 0x00000000ca8c783b */ /* 0x000eae0000000200 */
[C---:B------:R-:W-:Y:S08]  /*174d0*/  HMMA.16816.F32.BF16 R28, R176.reuse, R144, R28 ;  /* 0x00000090b01c723c */ /* 0x040ff0000004181c */
[C---:B------:R-:W-:Y:S01]  /*174e0*/  HMMA.16816.F32.BF16 R32, R176.reuse, R146, R32 ;  /* 0x00000092b020723c */ /* 0x040fe20000041820 */
[----:B------:R-:W3:Y:S07]  /*174f0*/  LDSM.16.M88.4 R144, [R203] ;  /* 0x00000000cb90783b */ /* 0x000eee0000000200 */
[C---:B----4-:R-:W-:Y:S08]  /*17500*/  HMMA.16816.F32.BF16 R36, R176.reuse, R148, R36 ;  /* 0x00000094b024723c */ /* 0x050ff00000041824 */
[C---:B------:R-:W-:Y:S01]  /*17510*/  HMMA.16816.F32.BF16 R40, R176.reuse, R150, R40 ;  /* 0x00000096b028723c */ /* 0x040fe20000041828 */
[----:B------:R-:W-:Y:S07]  /*17520*/  LDSM.16.M88.4 R148, [R205] ;  /* 0x00000000cd94783b */ /* 0x000fee0000000200 */
[C---:B-1----:R-:W-:Y:S08]  /*17530*/  HMMA.16816.F32.BF16 R44, R176.reuse, R116, R44 ;  /* 0x00000074b02c723c */ /* 0x042ff0000004182c */
[C---:B------:R-:W-:Y:S01]  /*17540*/  HMMA.16816.F32.BF16 R48, R176.reuse, R118, R48 ;  /* 0x00000076b030723c */ /* 0x040fe20000041830 */
[----:B------:R-:W1:Y:S07]  /*17550*/  LDSM.16.M88.4 R116, [R204] ;  /* 0x00000000cc74783b */ /* 0x000e6e0000000200 */
[C---:B------:R-:W-:Y:S08]  /*17560*/  HMMA.16816.F32.BF16 R52, R176.reuse, R152, R52 ;  /* 0x00000098b034723c */ /* 0x040ff00000041834 */
[----:B------:R-:W-:Y:S01]  /*17570*/  HMMA.16816.F32.BF16 R56, R176, R154, R56 ;  /* 0x0000009ab038723c */ /* 0x000fe20000041838 */
        /* <DEDUP_REMOVED lines=16> */
[C---:B-1----:R-:W-:Y:S08]  /*17680*/  HMMA.16816.F32.BF16 R44, R180.reuse, R116, R44 ;  /* 0x00000074b42c723c */ /* 0x042ff0000004182c */
[C---:B------:R-:W-:Y:S01]  /*17690*/  HMMA.16816.F32.BF16 R48, R180.reuse, R118, R48 ;  /* 0x00000076b430723c */ /* 0x040fe20000041830 */
[----:B------:R-:W1:Y:S07]  /*176a0*/  LDSM.16.M88.4 R116, [R193+0x6800] ;  /* 0x00680000c174783b */ /* 0x000e6e0000000200 */
[C---:B------:R-:W-:Y:S08]  /*176b0*/  HMMA.16816.F32.BF16 R52, R180.reuse, R148, R52 ;  /* 0x00000094b434723c */ /* 0x040ff00000041834 */
[----:B------:R-:W-:Y:S01]  /*176c0*/  HMMA.16816.F32.BF16 R56, R180, R150, R56 ;  /* 0x00000096b438723c */ /* 0x000fe20000041838 */
        /* <DEDUP_REMOVED lines=17> */
[C---:B------:R-:W-:Y:S01]  /*177e0*/  HMMA.16816.F32.BF16 R48, R184.reuse, R146, R48 ;  /* 0x00000092b830723c */ /* 0x040fe20000041830 */
[----:B------:R-:W3:Y:S01]  /*177f0*/  LDSM.16.M88.4 R144, [R192+0x6800] ;  /* 0x00680000c090783b */ /* 0x000ee20000000200 */
[----:B------:R-:W-:Y:S04]  /*17800*/  DEPBAR.LE SB0, 0x0 ;  /* 0x000080000000791a */ /* 0x000fe80000000000 */
[----:B------:R-:W-:Y:S02]  /*17810*/  BAR.SYNC.DEFER_BLOCKING 0x0 ;  /* 0x0000000000007b1d */ /* 0x000fe40000010000 */
[C---:B-1----:R-:W-:Y:S08]  /*17820*/  HMMA.16816.F32.BF16 R52, R184.reuse, R116, R52 ;  /* 0x00000074b834723c */ /* 0x042ff00000041834 */
[----:B------:R-:W-:Y:S08]  /*17830*/  HMMA.16816.F32.BF16 R56, R184, R118, R56 ;  /* 0x00000076b838723c */ /* 0x000ff00000041838 */
[C---:B--2---:R-:W-:Y:S08]  /*17840*/  HMMA.16816.F32.BF16 R4, R188.reuse, R140, R4 ;  /* 0x0000008cbc04723c */ /* 0x044ff00000041804 */
[C---:B------:R-:W-:Y:S07]  /*17850*/  HMMA.16816.F32.BF16 R8, R188.reuse, R142, R8 ;  /* 0x0000008ebc08723c */ /* 0x040fee0000041808 */
[----:B------:R-:W-:Y:S01]  /*17860*/  P2R R143, PR, RZ, 0x8 ;  /* 0x00000008ff8f7803 */ /* 0x000fe20000000000 */
        /* <DEDUP_REMOVED lines=9> */
[C---:B------:R-:W-:Y:S08]  /*17900*/  HMMA.16816.F32.BF16 R48, R188.reuse, R166, R48 ;  /* 0x000000a6bc30723c */ /* 0x040ff00000041830 */
[C---:B---3--:R-:W-:Y:S08]  /*17910*/  HMMA.16816.F32.BF16 R52, R188.reuse, R144, R52 ;  /* 0x00000090bc34723c */ /* 0x048ff00000041834 */
[----:B------:R-:W-:Y:S01]  /*17920*/  HMMA.16816.F32.BF16 R56, R188, R146, R56 ;  /* 0x00000092bc38723c */ /* 0x000fe20000041838 */
[----:B------:R-:W-:Y:S07]  /*17930*/  @!UPT UIADD3 URZ, URZ, URZ, URZ ;  /* 0x0000003f3f3ff290 */ /* 0x000fee000fffe03f */
[----:B------:R-:W-:-:S11]  /*17940*/  @!P3 BRA `(.L_x_2577) ;  /* 0x000003600000b947 */ /* 0x000fd60003800000 */
[----:B------:R-:W-:Y:S01]  /*17950*/  IADD3 R0, R217, -0x1, RZ ;  /* 0xffffffffd9007810 */ /* 0x000fe20007ffe0ff */
        /* <DEDUP_REMOVED lines=53> */
.L_x_2577:
[----:B------:R-:W-:Y:S05]  /*17cb0*/  BSYNC B0 ;  /* 0x0000000000007941 */ /* 0x000fea0003800000 */
.L_x_2576:
[----:B------:R-:W-:Y:S01]  /*17cc0*/  FMNMX.FTZ R0, R4, R115, !PT ;  /* 0x0000007304007209 */ /* 0x000fe20007810000 */
[----:B------:R-:W-:Y:S01]  /*17cd0*/  LDSM.16.MT88.4 R144, [R196] ;  /* 0x00000000c490783b */ /* 0x000fe20000004200 */
[----:B-1----:R-:W-:Y:S02]  /*17ce0*/  FMNMX.FTZ R2, R6, R114, !PT ;  /* 0x0000007206027209 */ /* 0x002fe40007810000 */
        /* <DEDUP_REMOVED lines=81> */
[----:B------:R-:W5:Y:S01]  /*18200*/  MUFU.EX2 R225, R7 ;  /* 0x0000000700e17308 */ /* 0x000f620000000800 */
[--C-:B------:R-:W-:Y:S02]  /*18210*/  FFMA.FTZ R26, R26, c[0x0][0x2d0], -R112.reuse ;  /* 0x0000b4001a1a7a23 */ /* 0x100fe40000010870 */
[----:B------:R-:W-:Y:S02]  /*18220*/  FFMA.FTZ R27, R27, c[0x0][0x2d0], -R112 ;  /* 0x0000b4001b1b7a23 */ /* 0x000fe40000010870 */
        /* <DEDUP_REMOVED lines=11> */
[C---:B------:R-:W-:Y:S01]  /*182e0*/  FMUL.FTZ R76, R2.reuse, R76 ;  /* 0x0000004c024c7220 */ /* 0x040fe20000410000 */
[----:B-----5:R-:W-:Y:S01]  /*182f0*/  F2FP.BF16.PACK_AB R117, R225, R226 ;  /* 0x000000e2e175723e */ /* 0x020fe200000010ff */
        /* <DEDUP_REMOVED lines=9> */
[----:B------:R-:W5:Y:S01]  /*18390*/  MUFU.EX2 R229, R5 ;  /* 0x0000000500e57308 */ /* 0x000f620000000800 */
        /* <DEDUP_REMOVED lines=13> */
[----:B------:R-:W-:Y:S01]  /*18470*/  FMUL.FTZ R74, R0, R74 ;  /* 0x0000004a004a7220 */ /* 0x000fe20000410000 */
[----:B-----5:R-:W-:Y:S01]  /*18480*/  F2FP.BF16.PACK_AB R116, R229, R222 ;  /* 0x000000dee574723e */ /* 0x020fe200000010ff */
[----:B------:R-:W-:Y:S02]  /*18490*/  FMUL.FTZ R5, R2, R121 ;  /* 0x0000007902057220 */ /* 0x000fe40000410000 */
[C---:B------:R-:W-:Y:S02]  /*184a0*/  FMUL.FTZ R75, R0.reuse, R75 ;  /* 0x0000004b004b7220 */ /* 0x040fe40000410000 */
[C---:B------:R-:W-:Y:S01]  /*184b0*/  FMUL.FTZ R78, R0.reuse, R78 ;  /* 0x0000004e004e7220 */ /* 0x040fe20000410000 */
[----:B------:R5:W-:Y:S01]  /*184c0*/  MUFU.EX2 R220, R13 ;  /* 0x0000000d00dc7308 */ /* 0x000be20000000800 */
[C---:B------:R-:W-:Y:S02]  /*184d0*/  FMUL.FTZ R79, R0.reuse, R79 ;  /* 0x0000004f004f7220 */ /* 0x040fe40000410000 */
[----:B------:R-:W-:Y:S02]  /*184e0*/  FMUL.FTZ R82, R0, R82 ;  /* 0x0000005200527220 */ /* 0x000fe40000410000 */
[----:B-1----:R-:W-:Y:S02]  /*184f0*/  FFMA.FTZ R4, R9, c[0x0][0x2d0], -R114 ;  /* 0x0000b40009047a23 */ /* 0x002fe40000010872 */
        /* <DEDUP_REMOVED lines=18> */
[----:B------:R-:W-:Y:S02]  /*18620*/  FFMA.FTZ R4, R10, c[0x0][0x2d0], -R112 ;  /* 0x0000b4000a047a23 */ /* 0x000fe40000010870 */
        /* <DEDUP_REMOVED lines=13> */
[----:B------:R-:W-:Y:S02]  /*18700*/  FFMA.FTZ R17, R17, c[0x0][0x2d0], -R114 ;  /* 0x0000b40011117a23 */ /* 0x000fe40000010872 */
[C---:B------:R-:W-:Y:S01]  /*18710*/  FMUL.FTZ R108, R2.reuse, R108 ;  /* 0x0000006c026c7220 */ /* 0x040fe20000410000 */
[----:B------:R4:W-:Y:S01]  /*18720*/  MUFU.EX2 R167, R16 ;  /* 0x0000001000a77308 */ /* 0x0009e20000000800 */
[----:B------:R-:W-:Y:S02]  /*18730*/  FMUL.FTZ R109, R2, R109 ;  /* 0x0000006d026d7220 */ /* 0x000fe40000410000 */
[----:B-1----:R-:W-:Y:S02]  /*18740*/  FFMA.FTZ R4, R11, c[0x0][0x2d0], -R112 ;  /* 0x0000b4000b047a23 */ /* 0x002fe40000010870 */
[C---:B------:R-:W-:Y:S02]  /*18750*/  FMUL.FTZ R11, R0.reuse, R127 ;  /* 0x0000007f000b7220 */ /* 0x040fe40000410000 */
[----:B------:R-:W-:Y:S01]  /*18760*/  LDSM.16.MT88.4 R124, [R197] ;  /* 0x00000000c57c783b */ /* 0x000fe20000004200 */
[C---:B------:R-:W-:Y:S02]  /*18770*/  FMUL.FTZ R110, R0.reuse, R110 ;  /* 0x0000006e006e7220 */ /* 0x040fe40000410000 */
[----:B------:R-:W1:Y:S01]  /*18780*/  MUFU.EX2 R223, R4 ;  /* 0x0000000400df7308 */ /* 0x000e620000000800 */
[----:B------:R-:W-:Y:S02]  /*18790*/  FMUL.FTZ R111, R0, R111 ;  /* 0x0000006f006f7220 */ /* 0x000fe40000410000 */
[----:B------:R-:W-:Y:S01]  /*187a0*/  FMUL.FTZ R60, R2, R60 ;  /* 0x0000003c023c7220 */ /* 0x000fe20000410000 */
[----:B--2---:R-:W-:Y:S01]  /*187b0*/  F2FP.BF16.PACK_AB R19, R164, R165 ;  /* 0x000000a5a413723e */ /* 0x004fe200000010ff */
[----:B------:R-:W-:Y:S02]  /*187c0*/  FMUL.FTZ R61, R2, R61 ;  /* 0x0000003d023d7220 */ /* 0x000fe40000410000 */
[C---:B------:R-:W-:Y:S02]  /*187d0*/  FMUL.FTZ R62, R0.reuse, R62 ;  /* 0x0000003e003e7220 */ /* 0x040fe40000410000 */
[----:B------:R-:W-:Y:S01]  /*187e0*/  FMUL.FTZ R63, R0, R63 ;  /* 0x0000003f003f7220 */ /* 0x000fe20000410000 */
[----:B------:R2:W5:Y:S01]  /*187f0*/  MUFU.EX2 R166, R17 ;  /* 0x0000001100a67308 */ /* 0x0005620000000800 */
        /* <DEDUP_REMOVED lines=9> */
[----:B-1----:R-:W-:Y:S01]  /*18890*/  F2FP.BF16.PACK_AB R119, R223, R224 ;  /* 0x000000e0df77723e */ /* 0x002fe200000010ff */
[----:B------:R-:W-:Y:S02]  /*188a0*/  FMUL.FTZ R4, R2, R120 ;  /* 0x0000007802047220 */ /* 0x000fe40000410000 */
[----:B------:R-:W1:Y:S01]  /*188b0*/  LDSM.16.MT88.4 R120, [R198] ;  /* 0x00000000c678783b */ /* 0x000e620000004200 */
[--C-:B------:R-:W-:Y:S02]  /*188c0*/  FFMA.FTZ R25, R25, c[0x0][0x2d0], -R114.reuse ;  /* 0x0000b40019197a23 */ /* 0x100fe40000010872 */
[----:B------:R-:W4:Y:S01]  /*188d0*/  MUFU.EX2 R163, R20 ;  /* 0x0000001400a37308 */ /* 0x000f220000000800 */
[--C-:B------:R-:W-:Y:S01]  /*188e0*/  FFMA.FTZ R28, R28, c[0x0][0x2d0], -R114.reuse ;  /* 0x0000b4001c1c7a23 */ /* 0x100fe20000010872 */
[C---:B------:R-:W-:Y:S05]  /*188f0*/  HMMA.16816.F32.BF16 R4, R116.reuse, R140, R4 ;  /* 0x0000008c7404723c */ /* 0x040fea0000041804 */
[--C-:B------:R-:W-:Y:S01]  /*18900*/  FFMA.FTZ R29, R29, c[0x0][0x2d0], -R114.reuse ;  /* 0x0000b4001d1d7a23 */ /* 0x100fe20000010872 */
[----:B--2---:R-:W-:Y:S01]  /*18910*/  F2FP.BF16.PACK_AB R17, R214, R219 ;  /* 0x000000dbd611723e */ /* 0x004fe200000010ff */
[----:B------:R-:W-:Y:S01]  /*18920*/  FFMA.FTZ R33, R33, c[0x0][0x2d0], -R114 ;  /* 0x0000b40021217a23 */ /* 0x000fe20000010872 */
[C---:B------:R-:W-:Y:S01]  /*18930*/  HMMA.16816.F32.BF16 R8, R116.reuse, R142, R8 ;  /* 0x0000008e7408723c */ /* 0x040fe20000041808 */
[----:B------:R-:W2:Y:S01]  /*18940*/  LDSM.16.MT88.4 R140, [R195+0x3800] ;  /* 0x00380000c38c783b */ /* 0x000ea20000004200 */
[----:B------:R-:W1:Y:S02]  /*18950*/  MUFU.EX2 R162, R21 ;  /* 0x0000001500a27308 */ /* 0x000e640000000800 */
[--C-:B------:R-:W-:Y:S01]  /*18960*/  FFMA.FTZ R34, R34, c[0x0][0x2d0], -R112.reuse ;  /* 0x0000b40022227a23 */ /* 0x100fe20000010870 */
[----:B-----5:R-:W-:Y:S01]  /*18970*/  F2FP.BF16.PACK_AB R18, R166, R167 ;  /* 0x000000a7a612723e */ /* 0x020fe200000010ff */
[----:B------:R-:W-:Y:S02]  /*18980*/  FFMA.FTZ R35, R35, c[0x0][0x2d0], -R112 ;  /* 0x0000b40023237a23 */ /* 0x000fe40000010870 */
[C---:B------:R-:W-:Y:S04]  /*18990*/  HMMA.16816.F32.BF16 R68, R116.reuse, R144, R68 ;  /* 0x000000907444723c */ /* 0x040fe80000041844 */
[----:B------:R5:W-:Y:S01]  /*189a0*/  MUFU.EX2 R160, R23 ;  /* 0x0000001700a07308 */ /* 0x000be20000000800 */
[----:B------:R-:W-:Y:S02]  /*189b0*/  FFMA.FTZ R2, R2, R231, R222 ;  /* 0x000000e702027223 */ /* 0x000fe400000100de */
[----:B---3--:R-:W-:Y:S01]  /*189c0*/  FFMA.FTZ R0, R0, R230, R226 ;  /* 0x000000e600007223 */ /* 0x008fe200000100e2 */
[C---:B------:R-:W-:Y:S04]  /*189d0*/  HMMA.16816.F32.BF16 R72, R116.reuse, R146, R72 ;  /* 0x000000927448723c */ /* 0x040fe80000041848 */
[----:B------:R-:W-:Y:S02]  /*189e0*/  FADD.FTZ R2, R229, R2 ;  /* 0x00000002e5027221 */ /* 0x000fe40000010000 */
[----:B------:R-:W3:Y:S01]  /*189f0*/  MUFU.EX2 R159, R24 ;  /* 0x00000018009f7308 */ /* 0x000ee20000000800 */
[----:B------:R-:W-:Y:S02]  /*18a00*/  FADD.FTZ R0, R225, R0 ;  /* 0x00000000e1007221 */ /* 0x000fe40000010000 */
[----:B------:R-:W-:Y:S01]  /*18a10*/  FADD.FTZ R2, R228, R2 ;  /* 0x00000002e4027221 */ /* 0x000fe20000010000 */
[C---:B-1----:R-:W-:Y:S03]  /*18a20*/  HMMA.16816.F32.BF16 R76, R116.reuse, R120, R76 ;  /* 0x00000078744c723c */ /* 0x042fe6000004184c */
[----:B------:R-:W-:Y:S03]  /*18a30*/  FADD.FTZ R2, R227, R2 ;  /* 0x00000002e3027221 */ /* 0x000fe60000010000 */
[----:B------:R-:W1:Y:S01]  /*18a40*/  MUFU.EX2 R158, R25 ;  /* 0x00000019009e7308 */ /* 0x000e620000000800 */
[----:B------:R-:W-:Y:S01]  /*18a50*/  FADD.FTZ R0, R224, R0 ;  /* 0x00000000e0007221 */ /* 0x000fe20000010000 */
[C---:B------:R-:W-:Y:S01]  /*18a60*/  HMMA.16816.F32.BF16 R80, R116.reuse, R122, R80 ;  /* 0x0000007a7450723c */ /* 0x040fe20000041850 */
[----:B------:R-:W1:Y:S03]  /*18a70*/  LDSM.16.MT88.4 R120, [R196+0x3800] ;  /* 0x00380000c478783b */ /* 0x000e660000004200 */
[----:B------:R-:W-:Y:S02]  /*18a80*/  FADD.FTZ R2, R221, R2 ;  /* 0x00000002dd027221 */ /* 0x000fe40000010000 */
[----:B------:R-:W-:Y:S02]  /*18a90*/  FADD.FTZ R0, R223, R0 ;  /* 0x00000000df007221 */ /* 0x000fe40000010000 */
[----:B------:R-:W1:Y:S01]  /*18aa0*/  MUFU.EX2 R157, R26 ;  /* 0x0000001a009d7308 */ /* 0x000e620000000800 */
[C---:B------:R-:W-:Y:S01]  /*18ab0*/  HMMA.16816.F32.BF16 R84, R116.reuse, R124, R84 ;  /* 0x0000007c7454723c */ /* 0x040fe20000041854 */
[----:B-----5:R-:W-:Y:S02]  /*18ac0*/  LDSM.16.MT88.4 R20, [R196+0x4000] ;  /* 0x00400000c414783b */ /* 0x020fe40000004200 */
[----:B------:R-:W-:Y:S02]  /*18ad0*/  FADD.FTZ R2, R220, R2 ;  /* 0x00000002dc027221 */ /* 0x000fe40000010000 */
[----:B------:R-:W-:Y:S03]  /*18ae0*/  FADD.FTZ R0, R219, R0 ;  /* 0x00000000db007221 */ /* 0x000fe60000010000 */
[C---:B------:R-:W-:Y:S01]  /*18af0*/  HMMA.16816.F32.BF16 R88, R116.reuse, R126, R88 ;  /* 0x0000007e7458723c */ /* 0x040fe20000041858 */
[----:B------:R-:W5:Y:S01]  /*18b00*/  LDSM.16.MT88.4 R124, [R198+0x3800] ;  /* 0x00380000c67c783b */ /* 0x000f620000004200 */
[----:B------:R3:W3:Y:S02]  /*18b10*/  MUFU.EX2 R156, R27 ;  /* 0x0000001b009c7308 */ /* 0x0006e40000000800 */
[----:B------:R-:W-:Y:S02]  /*18b20*/  FADD.FTZ R2, R167, R2 ;  /* 0x00000002a7027221 */ /* 0x000fe40000010000 */
[----:B------:R-:W-:Y:S02]  /*18b30*/  FADD.FTZ R0, R214, R0 ;  /* 0x00000000d6007221 */ /* 0x000fe40000010000 */
[C---:B--2---:R-:W-:Y:S04]  /*18b40*/  HMMA.16816.F32.BF16 R92, R116.reuse, R140, R92 ;  /* 0x0000008c745c723c */ /* 0x044fe8000004185c */
[----:B------:R-:W-:Y:S01]  /*18b50*/  MUFU.EX2 R154, R33 ;  /* 0x00000021009a7308 */ /* 0x000fe20000000800 */
[----:B------:R-:W-:Y:S02]  /*18b60*/  FADD.FTZ R2, R166, R2 ;  /* 0x00000002a6027221 */ /* 0x000fe40000010000 */
[----:B------:R-:W-:Y:S01]  /*18b70*/  FADD.FTZ R0, R165, R0 ;  /* 0x00000000a5007221 */ /* 0x000fe20000010000 */
[C---:B------:R-:W-:Y:S01]  /*18b80*/  HMMA.16816.F32.BF16 R96, R116.reuse, R142, R96 ;  /* 0x0000008e7460723c */ /* 0x040fe20000041860 */
[----:B------:R-:W-:Y:S03]  /*18b90*/  LDSM.16.MT88.4 R140, [R198+0x800] ;  /* 0x00080000c68c783b */ /* 0x000fe60000004200 */
[----:B----4-:R-:W-:Y:S02]  /*18ba0*/  FADD.FTZ R2, R163, R2 ;  /* 0x00000002a3027221 */ /* 0x010fe40000010000 */
[----:B------:R-:W-:Y:S01]  /*18bb0*/  MUFU.EX2 R153, R34 ;  /* 0x0000002200997308 */ /* 0x000fe20000000800 */
[----:B------:R-:W-:Y:S01]  /*18bc0*/  FADD.FTZ R0, R164, R0 ;  /* 0x00000000a4007221 */ /* 0x000fe20000010000 */
[C---:B-1----:R-:W-:Y:S01]  /*18bd0*/  HMMA.16816.F32.BF16 R12, R116.reuse, R120, R12 ;  /* 0x00000078740c723c */ /* 0x042fe2000004180c */
[----:B---3--:R-:W-:Y:S03]  /*18be0*/  LDSM.16.MT88.4 R24, [R196+0x1000] ;  /* 0x00100000c418783b */ /* 0x008fe60000004200 */
[----:B------:R-:W-:Y:S02]  /*18bf0*/  FADD.FTZ R2, R162, R2 ;  /* 0x00000002a2027221 */ /* 0x000fe40000010000 */
[----:B------:R-:W-:Y:S02]  /*18c00*/  FADD.FTZ R0, R161, R0 ;  /* 0x00000000a1007221 */ /* 0x000fe40000010000 */
[----:B------:R-:W-:Y:S01]  /*18c10*/  MUFU.EX2 R152, R35 ;  /* 0x0000002300987308 */ /* 0x000fe20000000800 */
[C---:B------:R-:W-:Y:S01]  /*18c20*/  HMMA.16816.F32.BF16 R100, R116.reuse, R122, R100 ;  /* 0x0000007a7464723c */ /* 0x040fe20000041864 */
[----:B------:R-:W1:Y:S02]  /*18c30*/  LDSM.16.MT88.4 R120, [R195+0x800] ;  /* 0x00080000c378783b */ /* 0x000e640000004200 */
[----:B------:R-:W-:Y:S02]  /*18c40*/  FADD.FTZ R2, R159, R2 ;  /* 0x000000029f027221 */ /* 0x000fe40000010000 */
[----:B------:R-:W-:Y:S03]  /*18c50*/  FADD.FTZ R0, R160, R0 ;  /* 0x00000000a0007221 */ /* 0x000fe60000010000 */
[C---:B-----5:R-:W-:Y:S04]  /*18c60*/  HMMA.16816.F32.BF16 R104, R116.reuse, R124, R104 ;  /* 0x0000007c7468723c */ /* 0x060fe80000041868 */
[----:B------:R-:W-:Y:S02]  /*18c70*/  FADD.FTZ R2, R158, R2 ;  /* 0x000000029e027221 */ /* 0x000fe40000010000 */
[----:B------:R-:W-:Y:S02]  /*18c80*/  FADD.FTZ R0, R157, R0 ;  /* 0x000000009d007221 */ /* 0x000fe40000010000 */
[C---:B------:R-:W-:Y:S01]  /*18c90*/  HMMA.16816.F32.BF16 R108, R116.reuse, R126, R108 ;  /* 0x0000007e746c723c */ /* 0x040fe2000004186c */
[----:B------:R-:W2:Y:S03]  /*18ca0*/  LDSM.16.MT88.4 R124, [R196+0x800] ;  /* 0x00080000c47c783b */ /* 0x000ea60000004200 */
[----:B------:R-:W-:Y:S04]  /*18cb0*/  FADD.FTZ R0, R156, R0 ;  /* 0x000000009c007221 */ /* 0x000fe80000010000 */
[C---:B------:R-:W-:Y:S08]  /*18cc0*/  HMMA.16816.F32.BF16 R60, R116.reuse, R128, R60 ;  /* 0x00000080743c723c */ /* 0x040ff0000004183c */
[----:B------:R-:W-:Y:S01]  /*18cd0*/  HMMA.16816.F32.BF16 R64, R116, R130, R64 ;  /* 0x000000827440723c */ /* 0x000fe20000041840 */
[----:B------:R-:W3:Y:S07]  /*18ce0*/  LDSM.16.MT88.4 R116, [R197+0x800] ;  /* 0x00080000c574783b */ /* 0x000eee0000004200 */
[C---:B-1----:R-:W-:Y:S01]  /*18cf0*/  HMMA.16816.F32.BF16 R4, R16.reuse, R120, R4 ;  /* 0x000000781004723c */ /* 0x042fe20000041804 */
[----:B------:R-:W-:Y:S07]  /*18d00*/  LDSM.16.MT88.4 R128, [R197+0x4000] ;  /* 0x00400000c580783b */ /* 0x000fee0000004200 */
[C---:B------:R-:W-:Y:S01]  /*18d10*/  HMMA.16816.F32.BF16 R8, R16.reuse, R122, R8 ;  /* 0x0000007a1008723c */ /* 0x040fe20000041808 */
[----:B------:R-:W1:Y:S07]  /*18d20*/  LDSM.16.MT88.4 R120, [R195+0x4000] ;  /* 0x00400000c378783b */ /* 0x000e6e0000004200 */
[C---:B--2---:R-:W-:Y:S08]  /*18d30*/  HMMA.16816.F32.BF16 R68, R16.reuse, R124, R68 ;  /* 0x0000007c1044723c */ /* 0x044ff00000041844 */
[C---:B------:R-:W-:Y:S01]  /*18d40*/  HMMA.16816.F32.BF16 R72, R16.reuse, R126, R72 ;  /* 0x0000007e1048723c */ /* 0x040fe20000041848 */
[----:B------:R-:W2:Y:S07]  /*18d50*/  LDSM.16.MT88.4 R124, [R198+0x4000] ;  /* 0x00400000c67c783b */ /* 0x000eae0000004200 */
[C---:B------:R-:W-:Y:S08]  /*18d60*/  HMMA.16816.F32.BF16 R76, R16.reuse, R140, R76 ;  /* 0x0000008c104c723c */ /* 0x040ff0000004184c */
[C---:B------:R-:W-:Y:S08]  /*18d70*/  HMMA.16816.F32.BF16 R80, R16.reuse, R142, R80 ;  /* 0x0000008e1050723c */ /* 0x040ff00000041850 */
[C---:B---3--:R-:W-:Y:S08]  /*18d80*/  HMMA.16816.F32.BF16 R84, R16.reuse, R116, R84 ;  /* 0x000000741054723c */ /* 0x048ff00000041854 */
[C---:B------:R-:W-:Y:S01]  /*18d90*/  HMMA.16816.F32.BF16 R88, R16.reuse, R118, R88 ;  /* 0x000000761058723c */ /* 0x040fe20000041858 */
[----:B------:R-:W3:Y:S07]  /*18da0*/  LDSM.16.MT88.4 R116, [R195+0x1000] ;  /* 0x00100000c374783b */ /* 0x000eee0000004200 */
[C---:B-1----:R-:W-:Y:S08]  /*18db0*/  HMMA.16816.F32.BF16 R92, R16.reuse, R120, R92 ;  /* 0x00000078105c723c */ /* 0x042ff0000004185c */
[C---:B------:R-:W-:Y:S01]  /*18dc0*/  HMMA.16816.F32.BF16 R96, R16.reuse, R122, R96 ;  /* 0x0000007a1060723c */ /* 0x040fe20000041860 */
[----:B------:R-:W-:Y:S07]  /*18dd0*/  LDSM.16.MT88.4 R120, [R197+0x1000] ;  /* 0x00100000c578783b */ /* 0x000fee0000004200 */
[C---:B------:R-:W-:Y:S08]  /*18de0*/  HMMA.16816.F32.BF16 R12, R16.reuse, R20, R12 ;  /* 0x00000014100c723c */ /* 0x040ff0000004180c */
[C---:B------:R-:W-:Y:S01]  /*18df0*/  HMMA.16816.F32.BF16 R100, R16.reuse, R22, R100 ;  /* 0x000000161064723c */ /* 0x040fe20000041864 */
[----:B------:R-:W1:Y:S07]  /*18e00*/  LDSM.16.MT88.4 R20, [R198+0x1000] ;  /* 0x00100000c614783b */ /* 0x000e6e0000004200 */
[C---:B--2---:R-:W-:Y:S08]  /*18e10*/  HMMA.16816.F32.BF16 R104, R16.reuse, R124, R104 ;  /* 0x0000007c1068723c */ /* 0x044ff00000041868 */
[C---:B------:R-:W-:Y:S01]  /*18e20*/  HMMA.16816.F32.BF16 R108, R16.reuse, R126, R108 ;  /* 0x0000007e106c723c */ /* 0x040fe2000004186c */
[----:B------:R-:W-:Y:S07]  /*18e30*/  LDSM.16.MT88.4 R124, [R196+0x1800] ;  /* 0x00180000c47c783b */ /* 0x000fee0000004200 */
[C---:B------:R-:W-:Y:S08]  /*18e40*/  HMMA.16816.F32.BF16 R60, R16.reuse, R128, R60 ;  /* 0x00000080103c723c */ /* 0x040ff0000004183c */
[----:B------:R-:W-:Y:S01]  /*18e50*/  HMMA.16816.F32.BF16 R64, R16, R130, R64 ;  /* 0x000000821040723c */ /* 0x000fe20000041840 */
[----:B------:R-:W2:Y:S06]  /*18e60*/  MUFU.EX2 R131, R28 ;  /* 0x0000001c00837308 */ /* 0x000eac0000000800 */
[----:B------:R-:W-:Y:S02]  /*18e70*/  F2FP.BF16.PACK_AB R16, R162, R163 ;  /* 0x000000a3a210723e */ /* 0x000fe400000010ff */
[----:B------:R-:W-:Y:S02]  /*18e80*/  F2FP.BF16.PACK_AB R17, R160, R161 ;  /* 0x000000a1a011723e */ /* 0x000fe400000010ff */
[----:B------:R-:W4:Y:S01]  /*18e90*/  MUFU.EX2 R130, R29 ;  /* 0x0000001d00827308 */ /* 0x000f220000000800 */
[----:B------:R-:W-:Y:S02]  /*18ea0*/  F2FP.BF16.PACK_AB R18, R158, R159 ;  /* 0x0000009f9e12723e */ /* 0x000fe400000010ff */
[----:B------:R-:W-:Y:S07]  /*18eb0*/  F2FP.BF16.PACK_AB R19, R156, R157 ;  /* 0x0000009d9c13723e */ /* 0x000fee00000010ff */
[C---:B---3--:R-:W-:Y:S03]  /*18ec0*/  HMMA.16816.F32.BF16 R4, R16.reuse, R116, R4 ;  /* 0x000000741004723c */ /* 0x048fe60000041804 */
[----:B--2---:R-:W-:Y:S05]  /*18ed0*/  FADD.FTZ R2, R131, R2 ;  /* 0x0000000283027221 */ /* 0x004fea0000010000 */
[C---:B------:R-:W-:Y:S01]  /*18ee0*/  HMMA.16816.F32.BF16 R8, R16.reuse, R118, R8 ;  /* 0x000000761008723c */ /* 0x040fe20000041808 */
[----:B------:R-:W2:Y:S03]  /*18ef0*/  LDSM.16.MT88.4 R116, [R195+0x4800] ;  /* 0x00480000c374783b */ /* 0x000ea60000004200 */
[----:B----4-:R-:W-:Y:S04]  /*18f00*/  FADD.FTZ R2, R130, R2 ;  /* 0x0000000282027221 */ /* 0x010fe80000010000 */
[C---:B------:R-:W-:Y:S07]  /*18f10*/  HMMA.16816.F32.BF16 R68, R16.reuse, R24, R68 ;  /* 0x000000181044723c */ /* 0x040fee0000041844 */
[----:B------:R-:W-:Y:S01]  /*18f20*/  FFMA.FTZ R24, R30, c[0x0][0x2d0], -R112 ;  /* 0x0000b4001e187a23 */ /* 0x000fe20000010870 */
[C---:B------:R-:W-:Y:S03]  /*18f30*/  HMMA.16816.F32.BF16 R72, R16.reuse, R26, R72 ;  /* 0x0000001a1048723c */ /* 0x040fe60000041848 */
[----:B------:R3:W4:Y:S05]  /*18f40*/  MUFU.EX2 R129, R24 ;  /* 0x0000001800817308 */ /* 0x00072a0000000800 */
[C---:B-1----:R-:W-:Y:S07]  /*18f50*/  HMMA.16816.F32.BF16 R76, R16.reuse, R20, R76 ;  /* 0x00000014104c723c */ /* 0x042fee000004184c */
[----:B------:R-:W-:Y:S01]  /*18f60*/  FFMA.FTZ R20, R32, c[0x0][0x2d0], -R114 ;  /* 0x0000b40020147a23 */ /* 0x000fe20000010872 */
[C---:B------:R-:W-:Y:S01]  /*18f70*/  HMMA.16816.F32.BF16 R80, R16.reuse, R22, R80 ;  /* 0x000000161050723c */ /* 0x040fe20000041850 */
[----:B------:R-:W-:Y:S02]  /*18f80*/  LDSM.16.MT88.4 R32, [R198+0x1800] ;  /* 0x00180000c620783b */ /* 0x000fe40000004200 */
[----:B------:R-:W1:Y:S05]  /*18f90*/  MUFU.EX2 R155, R20 ;  /* 0x00000014009b7308 */ /* 0x000e6a0000000800 */
        /* <DEDUP_REMOVED lines=8> */
[----:B-1----:R-:W-:Y:S02]  /*19020*/  FADD.FTZ R2, R155, R2 ;  /* 0x000000029b027221 */ /* 0x002fe40000010000 */
[----:B------:R-:W-:Y:S02]  /*19030*/  LDSM.16.MT88.4 R20, [R197+0x4800] ;  /* 0x00480000c514783b */ /* 0x000fe40000004200 */
[C---:B------:R-:W-:Y:S04]  /*19040*/  HMMA.16816.F32.BF16 R96, R16.reuse, R118, R96 ;  /* 0x000000761060723c */ /* 0x040fe80000041860 */
[----:B------:R-:W-:Y:S02]  /*19050*/  FADD.FTZ R2, R154, R2 ;  /* 0x000000029a027221 */ /* 0x000fe40000010000 */
[----:B---3--:R-:W1:Y:S01]  /*19060*/  LDSM.16.MT88.4 R24, [R196+0x4800] ;  /* 0x00480000c418783b */ /* 0x008e620000004200 */
[----:B----4-:R-:W-:Y:S05]  /*19070*/  FADD.FTZ R0, R128, R0 ;  /* 0x0000000080007221 */ /* 0x010fea0000010000 */
[----:B------:R-:W-:Y:S04]  /*19080*/  FADD.FTZ R0, R153, R0 ;  /* 0x0000000099007221 */ /* 0x000fe80000010000 */
[----:B------:R-:W-:Y:S01]  /*19090*/  FADD.FTZ R0, R152, R0 ;  /* 0x0000000098007221 */ /* 0x000fe20000010000 */
[C---:B-1----:R-:W-:Y:S08]  /*190a0*/  HMMA.16816.F32.BF16 R12, R16.reuse, R24, R12 ;  /* 0x00000018100c723c */ /* 0x042ff0000004180c */
[C---:B------:R-:W-:Y:S01]  /*190b0*/  HMMA.16816.F32.BF16 R100, R16.reuse, R26, R100 ;  /* 0x0000001a1064723c */ /* 0x040fe20000041864 */
[----:B------:R-:W-:Y:S07]  /*190c0*/  LDSM.16.MT88.4 R24, [R195+0x5000] ;  /* 0x00500000c318783b */ /* 0x000fee0000004200 */
[C---:B------:R-:W-:Y:S07]  /*190d0*/  HMMA.16816.F32.BF16 R104, R16.reuse, R28, R104 ;  /* 0x0000001c1068723c */ /* 0x040fee0000041868 */
[--C-:B------:R-:W-:Y:S01]  /*190e0*/  FFMA.FTZ R28, R36, c[0x0][0x2d0], -R114.reuse ;  /* 0x0000b400241c7a23 */ /* 0x100fe20000010872 */
[C---:B------:R-:W-:Y:S03]  /*190f0*/  HMMA.16816.F32.BF16 R108, R16.reuse, R30, R108 ;  /* 0x0000001e106c723c */ /* 0x040fe6000004186c */
[----:B------:R1:W2:Y:S01]  /*19100*/  MUFU.EX2 R151, R28 ;  /* 0x0000001c00977308 */ /* 0x0002a20000000800 */
[----:B------:R-:W-:Y:S04]  /*19110*/  FFMA.FTZ R36, R40, c[0x0][0x2d0], -R114 ;  /* 0x0000b40028247a23 */ /* 0x000fe80000010872 */
[C---:B------:R-:W-:Y:S05]  /*19120*/  HMMA.16816.F32.BF16 R60, R16.reuse, R20, R60 ;  /* 0x00000014103c723c */ /* 0x040fea000004183c */
[----:B------:R-:W-:Y:S03]  /*19130*/  MUFU.EX2 R147, R36 ;  /* 0x0000002400937308 */ /* 0x000fe60000000800 */
[----:B------:R-:W-:Y:S01]  /*19140*/  HMMA.16816.F32.BF16 R64, R16, R22, R64 ;  /* 0x000000161040723c */ /* 0x000fe20000041840 */
[----:B------:R-:W3:Y:S06]  /*19150*/  LDSM.16.MT88.4 R20, [R197+0x1800] ;  /* 0x00180000c514783b */ /* 0x000eec0000004200 */
[----:B------:R-:W-:Y:S02]  /*19160*/  F2FP.BF16.PACK_AB R16, R130, R131 ;  /* 0x000000838210723e */ /* 0x000fe400000010ff */
[----:B------:R-:W-:Y:S01]  /*19170*/  F2FP.BF16.PACK_AB R17, R128, R129 ;  /* 0x000000818011723e */ /* 0x000fe200000010ff */
[----:B-1----:R-:W1:Y:S02]  /*19180*/  LDSM.16.MT88.4 R28, [R196+0x5000] ;  /* 0x00500000c41c783b */ /* 0x002e640000004200 */
[----:B------:R-:W-:Y:S01]  /*19190*/  F2FP.BF16.PACK_AB R18, R154, R155 ;  /* 0x0000009b9a12723e */ /* 0x000fe200000010ff */
[----:B--2---:R-:W-:Y:S01]  /*191a0*/  FADD.FTZ R2, R151, R2 ;  /* 0x0000000297027221 */ /* 0x004fe20000010000 */
[----:B------:R-:W-:Y:S07]  /*191b0*/  F2FP.BF16.PACK_AB R19, R152, R153 ;  /* 0x000000999813723e */ /* 0x000fee00000010ff */
[C---:B------:R-:W-:Y:S08]  /*191c0*/  HMMA.16816.F32.BF16 R4, R16.reuse, R120, R4 ;  /* 0x000000781004723c */ /* 0x040ff00000041804 */
[C---:B------:R-:W-:Y:S08]  /*191d0*/  HMMA.16816.F32.BF16 R8, R16.reuse, R122, R8 ;  /* 0x0000007a1008723c */ /* 0x040ff00000041808 */
[C---:B------:R-:W-:Y:S08]  /*191e0*/  HMMA.16816.F32.BF16 R68, R16.reuse, R124, R68 ;  /* 0x0000007c1044723c */ /* 0x040ff00000041844 */
[C---:B------:R-:W-:Y:S01]  /*191f0*/  HMMA.16816.F32.BF16 R72, R16.reuse, R126, R72 ;  /* 0x0000007e1048723c */ /* 0x040fe20000041848 */
[----:B------:R-:W-:Y:S07]  /*19200*/  LDSM.16.MT88.4 R124, [R195+0x3000] ;  /* 0x00300000c37c783b */ /* 0x000fee0000004200 */
[C---:B------:R-:W-:Y:S07]  /*19210*/  HMMA.16816.F32.BF16 R76, R16.reuse, R32, R76 ;  /* 0x00000020104c723c */ /* 0x040fee000004184c */
[----:B------:R-:W-:Y:S01]  /*19220*/  FFMA.FTZ R32, R37, c[0x0][0x2d0], -R114 ;  /* 0x0000b40025207a23 */ /* 0x000fe20000010872 */
[C---:B------:R-:W-:Y:S03]  /*19230*/  HMMA.16816.F32.BF16 R80, R16.reuse, R34, R80 ;  /* 0x000000221050723c */ /* 0x040fe60000041850 */
[----:B------:R2:W4:Y:S05]  /*19240*/  MUFU.EX2 R150, R32 ;  /* 0x0000002000967308 */ /* 0x00052a0000000800 */
[C---:B---3--:R-:W-:Y:S07]  /*19250*/  HMMA.16816.F32.BF16 R84, R16.reuse, R20, R84 ;  /* 0x000000141054723c */ /* 0x048fee0000041854 */
[--C-:B------:R-:W-:Y:S01]  /*19260*/  FFMA.FTZ R20, R39, c[0x0][0x2d0], -R112.reuse ;  /* 0x0000b40027147a23 */ /* 0x100fe20000010870 */
[C---:B------:R-:W-:Y:S03]  /*19270*/  HMMA.16816.F32.BF16 R88, R16.reuse, R22, R88 ;  /* 0x000000161058723c */ /* 0x040fe60000041858 */
[----:B------:R3:W-:Y:S05]  /*19280*/  MUFU.EX2 R148, R20 ;  /* 0x0000001400947308 */ /* 0x0007ea0000000800 */
[C---:B------:R-:W-:Y:S04]  /*19290*/  HMMA.16816.F32.BF16 R92, R16.reuse, R24, R92 ;  /* 0x00000018105c723c */ /* 0x040fe8000004185c */
[----:B--2---:R-:W-:Y:S02]  /*192a0*/  FFMA.FTZ R32, R38, c[0x0][0x2d0], -R112 ;  /* 0x0000b40026207a23 */ /* 0x004fe40000010870 */
[----:B------:R-:W-:Y:S01]  /*192b0*/  LDSM.16.MT88.4 R36, [R196+0x5800] ;  /* 0x00580000c424783b */ /* 0x000fe20000004200 */
[----:B------:R-:W-:Y:S01]  /*192c0*/  FFMA.FTZ R24, R41, c[0x0][0x2d0], -R114 ;  /* 0x0000b40029187a23 */ /* 0x000fe20000010872 */
[C---:B------:R-:W-:Y:S01]  /*192d0*/  HMMA.16816.F32.BF16 R96, R16.reuse, R26, R96 ;  /* 0x0000001a1060723c */ /* 0x040fe20000041860 */
[----:B------:R2:W5:Y:S03]  /*192e0*/  MUFU.EX2 R149, R32 ;  /* 0x0000002000957308 */ /* 0x0005660000000800 */
[----:B----4-:R-:W-:Y:S04]  /*192f0*/  FADD.FTZ R2, R150, R2 ;  /* 0x0000000296027221 */ /* 0x010fe80000010000 */
[C---:B-1----:R-:W-:Y:S03]  /*19300*/  HMMA.16816.F32.BF16 R12, R16.reuse, R28, R12 ;  /* 0x0000001c100c723c */ /* 0x042fe6000004180c */
[----:B------:R1:W4:Y:S01]  /*19310*/  MUFU.EX2 R146, R24 ;  /* 0x0000001800927308 */ /* 0x0003220000000800 */
[----:B---3--:R-:W-:Y:S01]  /*19320*/  LDSM.16.MT88.4 R20, [R197+0x5000] ;  /* 0x00500000c514783b */ /* 0x008fe20000004200 */
[----:B------:R-:W-:Y:S02]  /*19330*/  FADD.FTZ R2, R147, R2 ;  /* 0x0000000293027221 */ /* 0x000fe40000010000 */
[----:B------:R-:W-:Y:S01]  /*19340*/  FFMA.FTZ R28, R43, c[0x0][0x2d0], -R112 ;  /* 0x0000b4002b1c7a23 */ /* 0x000fe20000010870 */
[C---:B------:R-:W-:Y:S05]  /*19350*/  HMMA.16816.F32.BF16 R100, R16.reuse, R30, R100 ;  /* 0x0000001e1064723c */ /* 0x040fea0000041864 */
[----:B------:R3:W-:Y:S01]  /*19360*/  MUFU.EX2 R144, R28 ;  /* 0x0000001c00907308 */ /* 0x0007e20000000800 */
[----:B--2---:R-:W2:Y:S01]  /*19370*/  LDSM.16.MT88.4 R32, [R198+0x5000] ;  /* 0x00500000c620783b */ /* 0x004ea20000004200 */
[----:B-----5:R-:W-:Y:S05]  /*19380*/  FADD.FTZ R0, R149, R0 ;  /* 0x0000000095007221 */ /* 0x020fea0000010000 */
[----:B------:R-:W-:Y:S02]  /*19390*/  FADD.FTZ R0, R148, R0 ;  /* 0x0000000094007221 */ /* 0x000fe40000010000 */
[----:B-1----:R-:W-:Y:S02]  /*193a0*/  FFMA.FTZ R24, R42, c[0x0][0x2d0], -R112 ;  /* 0x0000b4002a187a23 */ /* 0x002fe40000010870 */
[----:B------:R-:W-:Y:S01]  /*193b0*/  LDSM.16.MT88.4 R40, [R198+0x5800] ;  /* 0x00580000c628783b */ /* 0x000fe20000004200 */
[----:B----4-:R-:W-:Y:S01]  /*193c0*/  FADD.FTZ R2, R146, R2 ;  /* 0x0000000292027221 */ /* 0x010fe20000010000 */
[----:B------:R1:W4:Y:S06]  /*193d0*/  MUFU.EX2 R145, R24 ;  /* 0x0000001800917308 */ /* 0x00032c0000000800 */
[----:B---3--:R-:W-:Y:S08]  /*193e0*/  LDSM.16.MT88.4 R28, [R196+0x2000] ;  /* 0x00200000c41c783b */ /* 0x008ff00000004200 */
[----:B-1----:R-:W1:Y:S01]  /*193f0*/  LDSM.16.MT88.4 R24, [R195+0x2000] ;  /* 0x00200000c318783b */ /* 0x002e620000004200 */
[----:B----4-:R-:W-:Y:S01]  /*19400*/  FADD.FTZ R0, R145, R0 ;  /* 0x0000000091007221 */ /* 0x010fe20000010000 */
[C---:B--2---:R-:W-:Y:S03]  /*19410*/  HMMA.16816.F32.BF16 R104, R16.reuse, R32, R104 ;  /* 0x000000201068723c */ /* 0x044fe60000041868 */
[----:B------:R-:W-:Y:S05]  /*19420*/  FADD.FTZ R0, R144, R0 ;  /* 0x0000000090007221 */ /* 0x000fea0000010000 */
[C---:B------:R-:W-:Y:S01]  /*19430*/  HMMA.16816.F32.BF16 R108, R16.reuse, R34, R108 ;  /* 0x00000022106c723c */ /* 0x040fe2000004186c */
[----:B------:R-:W2:Y:S07]  /*19440*/  LDSM.16.MT88.4 R32, [R198+0x2000] ;  /* 0x00200000c620783b */ /* 0x000eae0000004200 */
[C---:B------:R-:W-:Y:S07]  /*19450*/  HMMA.16816.F32.BF16 R60, R16.reuse, R20, R60 ;  /* 0x00000014103c723c */ /* 0x040fee000004183c */
[--C-:B------:R-:W-:Y:S01]  /*19460*/  FFMA.FTZ R20, R44, c[0x0][0x2d0], -R114.reuse ;  /* 0x0000b4002c147a23 */ /* 0x100fe20000010872 */
[----:B------:R-:W-:Y:S03]  /*19470*/  HMMA.16816.F32.BF16 R64, R16, R22, R64 ;  /* 0x000000161040723c */ /* 0x000fe60000041840 */
[----:B------:R3:W4:Y:S01]  /*19480*/  MUFU.EX2 R143, R20 ;  /* 0x00000014008f7308 */ /* 0x0007220000000800 */
[--C-:B------:R-:W-:Y:S03]  /*19490*/  FFMA.FTZ R44, R49, c[0x0][0x2d0], -R114.reuse ;  /* 0x0000b400312c7a23 */ /* 0x100fe60000010872 */
[----:B------:R-:W-:Y:S02]  /*194a0*/  F2FP.BF16.PACK_AB R16, R150, R151 ;  /* 0x000000979610723e */ /* 0x000fe400000010ff */
[----:B------:R-:W-:Y:S03]  /*194b0*/  F2FP.BF16.PACK_AB R17, R148, R149 ;  /* 0x000000959411723e */ /* 0x000fe600000010ff */
[----:B------:R-:W-:Y:S01]  /*194c0*/  F2FP.BF16.PACK_AB R18, R146, R147 ;  /* 0x000000939212723e */ /* 0x000fe200000010ff */
[----:B------:R-:W-:Y:S01]  /*194d0*/  MUFU.EX2 R118, R44 ;  /* 0x0000002c00767308 */ /* 0x000fe20000000800 */
[----:B------:R-:W-:Y:S07]  /*194e0*/  F2FP.BF16.PACK_AB R19, R144, R145 ;  /* 0x000000919013723e */ /* 0x000fee00000010ff */
[C---:B-1----:R-:W-:Y:S03]  /*194f0*/  HMMA.16816.F32.BF16 R4, R16.reuse, R24, R4 ;  /* 0x000000181004723c */ /* 0x042fe60000041804 */
[----:B---3--:R-:W-:Y:S05]  /*19500*/  FFMA.FTZ R20, R45, c[0x0][0x2d0], -R114 ;  /* 0x0000b4002d147a23 */ /* 0x008fea0000010872 */
[C---:B------:R-:W-:Y:S01]  /*19510*/  HMMA.16816.F32.BF16 R8, R16.reuse, R26, R8 ;  /* 0x0000001a1008723c */ /* 0x040fe20000041808 */
[----:B------:R1:W3:Y:S03]  /*19520*/  MUFU.EX2 R142, R20 ;  /* 0x00000014008e7308 */ /* 0x0002e60000000800 */
[----:B------:R-:W-:Y:S02]  /*19530*/  FFMA.FTZ R24, R46, c[0x0][0x2d0], -R112 ;  /* 0x0000b4002e187a23 */ /* 0x000fe40000010870 */
[----:B----4-:R-:W-:Y:S02]  /*19540*/  FADD.FTZ R2, R143, R2 ;  /* 0x000000028f027221 */ /* 0x010fe40000010000 */
[C---:B------:R-:W-:Y:S03]  /*19550*/  HMMA.16816.F32.BF16 R68, R16.reuse, R28, R68 ;  /* 0x0000001c1044723c */ /* 0x040fe60000041844 */
[----:B------:R4:W5:Y:S04]  /*19560*/  MUFU.EX2 R141, R24 ;  /* 0x00000018008d7308 */ /* 0x0009680000000800 */
[----:B------:R-:W-:Y:S01]  /*19570*/  FFMA.FTZ R28, R48, c[0x0][0x2d0], -R114 ;  /* 0x0000b400301c7a23 */ /* 0x000fe20000010872 */
[C---:B------:R-:W-:Y:S05]  /*19580*/  HMMA.16816.F32.BF16 R72, R16.reuse, R30, R72 ;  /* 0x0000001e1048723c */ /* 0x040fea0000041848 */
[----:B------:R5:W5:Y:S03]  /*19590*/  MUFU.EX2 R119, R28 ;  /* 0x0000001c00777308 */ /* 0x000b660000000800 */
[C---:B--2---:R-:W-:Y:S01]  /*195a0*/  HMMA.16816.F32.BF16 R76, R16.reuse, R32, R76 ;  /* 0x00000020104c723c */ /* 0x044fe2000004184c */
[----:B-1----:R-:W1:Y:S03]  /*195b0*/  LDSM.16.MT88.4 R20, [R197+0x2000] ;  /* 0x00200000c514783b */ /* 0x002e660000004200 */
[----:B---3--:R-:W-:Y:S03]  /*195c0*/  FADD.FTZ R2, R142, R2 ;  /* 0x000000028e027221 */ /* 0x008fe60000010000 */
[--C-:B------:R-:W-:Y:S01]  /*195d0*/  FFMA.FTZ R32, R50, c[0x0][0x2d0], -R112.reuse ;  /* 0x0000b40032207a23 */ /* 0x100fe20000010870 */
[C---:B------:R-:W-:Y:S03]  /*195e0*/  HMMA.16816.F32.BF16 R80, R16.reuse, R34, R80 ;  /* 0x000000221050723c */ /* 0x040fe60000041850 */
[----:B------:R2:W-:Y:S01]  /*195f0*/  MUFU.EX2 R117, R32 ;  /* 0x0000002000757308 */ /* 0x0005e20000000800 */
[----:B----4-:R-:W-:Y:S02]  /*19600*/  FFMA.FTZ R24, R47, c[0x0][0x2d0], -R112 ;  /* 0x0000b4002f187a23 */ /* 0x010fe40000010870 */
[----:B-----5:R-:W-:Y:S07]  /*19610*/  FADD.FTZ R0, R141, R0 ;  /* 0x000000008d007221 */ /* 0x020fee0000010000 */
[----:B------:R3:W4:Y:S01]  /*19620*/  MUFU.EX2 R140, R24 ;  /* 0x00000018008c7308 */ /* 0x0007220000000800 */
[----:B------:R-:W-:Y:S01]  /*19630*/  LDSM.16.MT88.4 R28, [R197+0x5800] ;  /* 0x00580000c51c783b */ /* 0x000fe20000004200 */
[----:B------:R-:W-:Y:S07]  /*19640*/  FADD.FTZ R2, R119, R2 ;  /* 0x0000000277027221 */ /* 0x000fee0000010000 */
[----:B--2---:R-:W-:Y:S01]  /*19650*/  LDSM.16.MT88.4 R32, [R195+0x2800] ;  /* 0x00280000c320783b */ /* 0x004fe20000004200 */
[C---:B-1----:R-:W-:Y:S07]  /*19660*/  HMMA.16816.F32.BF16 R84, R16.reuse, R20, R84 ;  /* 0x000000141054723c */ /* 0x042fee0000041854 */
[----:B---3--:R-:W1:Y:S01]  /*19670*/  LDSM.16.MT88.4 R24, [R195+0x5800] ;  /* 0x00580000c318783b */ /* 0x008e620000004200 */
[----:B----4-:R-:W-:Y:S04]  /*19680*/  FADD.FTZ R0, R140, R0 ;  /* 0x000000008c007221 */ /* 0x010fe80000010000 */
[----:B------:R-:W-:Y:S01]  /*19690*/  FFMA.FTZ R20, R51, c[0x0][0x2d0], -R112 ;  /* 0x0000b40033147a23 */ /* 0x000fe20000010870 */
[C---:B------:R-:W-:Y:S03]  /*196a0*/  HMMA.16816.F32.BF16 R88, R16.reuse, R22, R88 ;  /* 0x000000161058723c */ /* 0x040fe60000041858 */
[----:B------:R2:W3:Y:S01]  /*196b0*/  MUFU.EX2 R116, R20 ;  /* 0x0000001400747308 */ /* 0x0004e20000000800 */
[----:B------:R-:W-:Y:S01]  /*196c0*/  FADD.FTZ R0, R117, R0 ;  /* 0x0000000075007221 */ /* 0x000fe20000010000 */
[----:B--2---:R-:W2:Y:S03]  /*196d0*/  LDSM.16.MT88.4 R20, [R196+0x2800] ;  /* 0x00280000c414783b */ /* 0x004ea60000004200 */
        /* <DEDUP_REMOVED lines=14> */
[----:B------:R4:W-:Y:S04]  /*197c0*/  MUFU.EX2 R51, R28 ;  /* 0x0000001c00337308 */ /* 0x0009e80000000800 */
[----:B------:R-:W-:Y:S02]  /*197d0*/  F2FP.BF16.PACK_AB R16, R142, R143 ;  /* 0x0000008f8e10723e */ /* 0x000fe400000010ff */
[----:B------:R-:W-:Y:S03]  /*197e0*/  F2FP.BF16.PACK_AB R17, R140, R141 ;  /* 0x0000008d8c11723e */ /* 0x000fe600000010ff */
[----:B------:R-:W-:Y:S02]  /*197f0*/  F2FP.BF16.PACK_AB R18, R118, R119 ;  /* 0x000000777612723e */ /* 0x000fe400000010ff */
[----:B---3--:R-:W-:Y:S07]  /*19800*/  F2FP.BF16.PACK_AB R19, R116, R117 ;  /* 0x000000757413723e */ /* 0x008fee00000010ff */
[C---:B------:R-:W-:Y:S01]  /*19810*/  HMMA.16816.F32.BF16 R4, R16.reuse, R32, R4 ;  /* 0x000000201004723c */ /* 0x040fe20000041804 */
[----:B----4-:R-:W3:Y:S06]  /*19820*/  LDSM.16.MT88.4 R28, [R197+0x2800] ;  /* 0x00280000c51c783b */ /* 0x010eec0000004200 */
[----:B------:R-:W-:Y:S01]  /*19830*/  FFMA.FTZ R32, R53, c[0x0][0x2d0], -R114 ;  /* 0x0000b40035207a23 */ /* 0x000fe20000010872 */
[C---:B------:R-:W-:Y:S03]  /*19840*/  HMMA.16816.F32.BF16 R8, R16.reuse, R34, R8 ;  /* 0x000000221008723c */ /* 0x040fe60000041808 */
[----:B------:R4:W5:Y:S05]  /*19850*/  MUFU.EX2 R50, R32 ;  /* 0x0000002000327308 */ /* 0x00096a0000000800 */
[C---:B--2---:R-:W-:Y:S07]  /*19860*/  HMMA.16816.F32.BF16 R68, R16.reuse, R20, R68 ;  /* 0x000000141044723c */ /* 0x044fee0000041844 */
[--C-:B------:R-:W-:Y:S01]  /*19870*/  FFMA.FTZ R20, R55, c[0x0][0x2d0], -R112.reuse ;  /* 0x0000b40037147a23 */ /* 0x100fe20000010870 */
[C---:B------:R-:W-:Y:S03]  /*19880*/  HMMA.16816.F32.BF16 R72, R16.reuse, R22, R72 ;  /* 0x000000161048723c */ /* 0x040fe60000041848 */
[----:B------:R2:W-:Y:S05]  /*19890*/  MUFU.EX2 R48, R20 ;  /* 0x0000001400307308 */ /* 0x0005ea0000000800 */
[C---:B-1----:R-:W-:Y:S04]  /*198a0*/  HMMA.16816.F32.BF16 R76, R16.reuse, R24, R76 ;  /* 0x00000018104c723c */ /* 0x042fe8000004184c */
[----:B----4-:R-:W-:Y:S03]  /*198b0*/  FFMA.FTZ R32, R54, c[0x0][0x2d0], -R112 ;  /* 0x0000b40036207a23 */ /* 0x010fe60000010870 */
[----:B------:R-:W-:Y:S01]  /*198c0*/  FFMA.FTZ R24, R57, c[0x0][0x2d0], -R114 ;  /* 0x0000b40039187a23 */ /* 0x000fe20000010872 */
[C---:B------:R-:W-:Y:S01]  /*198d0*/  HMMA.16816.F32.BF16 R80, R16.reuse, R26, R80 ;  /* 0x0000001a1050723c */ /* 0x040fe20000041850 */
[----:B------:R1:W4:Y:S03]  /*198e0*/  MUFU.EX2 R49, R32 ;  /* 0x0000002000317308 */ /* 0x0003260000000800 */
[----:B------:R-:W-:Y:S04]  /*198f0*/  MOV R114, R3 ;  /* 0x0000000300727202 */ /* 0x000fe80000000f00 */
[C---:B---3--:R-:W-:Y:S01]  /*19900*/  HMMA.16816.F32.BF16 R84, R16.reuse, R28, R84 ;  /* 0x0000001c1054723c */ /* 0x048fe20000041854 */
[----:B--2---:R-:W-:Y:S02]  /*19910*/  LDSM.16.MT88.4 R20, [R196+0x6000] ;  /* 0x00600000c414783b */ /* 0x004fe40000004200 */
[----:B------:R2:W3:Y:S05]  /*19920*/  MUFU.EX2 R46, R24 ;  /* 0x00000018002e7308 */ /* 0x0004ea0000000800 */
[C---:B------:R-:W-:Y:S01]  /*19930*/  HMMA.16816.F32.BF16 R88, R16.reuse, R30, R88 ;  /* 0x0000001e1058723c */ /* 0x040fe20000041858 */
[----:B------:R-:W-:Y:S08]  /*19940*/  LDSM.16.MT88.4 R28, [R198+0x3000] ;  /* 0x00300000c61c783b */ /* 0x000ff00000004200 */
[----:B-1----:R-:W1:Y:S03]  /*19950*/  LDSM.16.MT88.4 R32, [R195+0x6000] ;  /* 0x00600000c320783b */ /* 0x002e660000004200 */
[--C-:B--2---:R-:W-:Y:S02]  /*19960*/  FFMA.FTZ R24, R58, c[0x0][0x2d0], -R112.reuse ;  /* 0x0000b4003a187a23 */ /* 0x104fe40000010870 */
[----:B------:R-:W-:Y:S02]  /*19970*/  FFMA.FTZ R112, R59, c[0x0][0x2d0], -R112 ;  /* 0x0000b4003b707a23 */ /* 0x000fe40000010870 */
[----:B------:R2:W-:Y:S10]  /*19980*/  MUFU.EX2 R45, R24 ;  /* 0x00000018002d7308 */ /* 0x0005f40000000800 */
[----:B------:R-:W3:Y:S01]  /*19990*/  MUFU.EX2 R44, R112 ;  /* 0x00000070002c7308 */ /* 0x000ee20000000800 */
[----:B--2---:R-:W2:Y:S01]  /*199a0*/  LDSM.16.MT88.4 R24, [R196+0x3000] ;  /* 0x00300000c418783b */ /* 0x004ea20000004200 */
[C---:B-1----:R-:W-:Y:S08]  /*199b0*/  HMMA.16816.F32.BF16 R92, R16.reuse, R32, R92 ;  /* 0x00000020105c723c */ /* 0x042ff0000004185c */
[C---:B------:R-:W-:Y:S08]  /*199c0*/  HMMA.16816.F32.BF16 R96, R16.reuse, R34, R96 ;  /* 0x000000221060723c */ /* 0x040ff00000041860 */
[C---:B------:R-:W-:Y:S08]  /*199d0*/  HMMA.16816.F32.BF16 R12, R16.reuse, R20, R12 ;  /* 0x00000014100c723c */ /* 0x040ff0000004180c */
[C---:B------:R-:W-:Y:S01]  /*199e0*/  HMMA.16816.F32.BF16 R100, R16.reuse, R22, R100 ;  /* 0x000000161064723c */ /* 0x040fe20000041864 */
[----:B------:R-:W1:Y:S07]  /*199f0*/  LDSM.16.MT88.4 R20, [R197+0x3000] ;  /* 0x00300000c514783b */ /* 0x000e6e0000004200 */
[C---:B------:R-:W-:Y:S08]  /*19a00*/  HMMA.16816.F32.BF16 R104, R16.reuse, R36, R104 ;  /* 0x000000241068723c */ /* 0x040ff00000041868 */
[C---:B------:R-:W-:Y:S08]  /*19a10*/  HMMA.16816.F32.BF16 R108, R16.reuse, R38, R108 ;  /* 0x00000026106c723c */ /* 0x040ff0000004186c */
[C---:B------:R-:W-:Y:S08]  /*19a20*/  HMMA.16816.F32.BF16 R60, R16.reuse, R40, R60 ;  /* 0x00000028103c723c */ /* 0x040ff0000004183c */
[----:B------:R-:W-:Y:S07]  /*19a30*/  HMMA.16816.F32.BF16 R64, R16, R42, R64 ;  /* 0x0000002a1040723c */ /* 0x000fee0000041840 */
[----:B-----5:R-:W-:Y:S02]  /*19a40*/  F2FP.BF16.PACK_AB R16, R50, R51 ;  /* 0x000000333210723e */ /* 0x020fe400000010ff */
[----:B----4-:R-:W-:Y:S03]  /*19a50*/  F2FP.BF16.PACK_AB R17, R48, R49 ;  /* 0x000000313011723e */ /* 0x010fe600000010ff */
[----:B---3--:R-:W-:Y:S02]  /*19a60*/  F2FP.BF16.PACK_AB R18, R46, R47 ;  /* 0x0000002f2e12723e */ /* 0x008fe400000010ff */
[----:B------:R-:W-:Y:S07]  /*19a70*/  F2FP.BF16.PACK_AB R19, R44, R45 ;  /* 0x0000002d2c13723e */ /* 0x000fee00000010ff */
[C---:B------:R-:W-:Y:S01]  /*19a80*/  HMMA.16816.F32.BF16 R120, R16.reuse, R124, R4 ;  /* 0x0000007c1078723c */ /* 0x040fe20000041804 */
[----:B------:R-:W3:Y:S07]  /*19a90*/  LDSM.16.MT88.4 R4, [R195+0x6800] ;  /* 0x00680000c304783b */ /* 0x000eee0000004200 */
[C---:B------:R-:W-:Y:S01]  /*19aa0*/  HMMA.16816.F32.BF16 R124, R16.reuse, R126, R8 ;  /* 0x0000007e107c723c */ /* 0x040fe20000041808 */
[----:B------:R-:W4:Y:S07]  /*19ab0*/  LDSM.16.MT88.4 R8, [R196+0x6800] ;  /* 0x00680000c408783b */ /* 0x000f2e0000004200 */
[C---:B--2---:R-:W-:Y:S08]  /*19ac0*/  HMMA.16816.F32.BF16 R68, R16.reuse, R24, R68 ;  /* 0x000000181044723c */ /* 0x044ff00000041844 */
[C---:B------:R-:W-:Y:S08]  /*19ad0*/  HMMA.16816.F32.BF16 R72, R16.reuse, R26, R72 ;  /* 0x0000001a1048723c */ /* 0x040ff00000041848 */
[C---:B------:R-:W-:Y:S08]  /*19ae0*/  HMMA.16816.F32.BF16 R76, R16.reuse, R28, R76 ;  /* 0x0000001c104c723c */ /* 0x040ff0000004184c */
[C---:B------:R-:W-:Y:S08]  /*19af0*/  HMMA.16816.F32.BF16 R80, R16.reuse, R30, R80 ;  /* 0x0000001e1050723c */ /* 0x040ff00000041850 */
[C---:B-1----:R-:W-:Y:S08]  /*19b00*/  HMMA.16816.F32.BF16 R84, R16.reuse, R20, R84 ;  /* 0x000000141054723c */ /* 0x042ff00000041854 */
        /* <DEDUP_REMOVED lines=24> */
.L_x_2575:
[----:B------:R-:W-:Y:S02]  /*19c90*/  MOV R7, 0x1f ;  /* 0x0000001f00077802 */ /* 0x000fe40000000f00 */
[----:B------:R-:W-:Y:S01]  /*19ca0*/  MOV R6, 0xffffffff ;  /* 0xffffffff00067802 */ /* 0x000fe20000000f00 */
[----:B------:R-:W-:Y:S05]  /*19cb0*/  BRA.DIV ~URZ, `(.L_x_2579) ;  /* 0x000048527f007947 */ /* 0x000fea000b800000 */
[----:B-1----:R-:W2:Y:S04]  /*19cc0*/  LDL R2, [R1+0x20] ;  /* 0x0000200001027983 */ /* 0x002ea80000100800 */
[----:B--2---:R1:W2:Y:S02]  /*19cd0*/  SHFL.BFLY PT, R0, R2, 0x2, 0x1f ;  /* 0x0c401f0002007f89 */ /* 0x0042a400000e0000 */
.L_x_2646:
        /* <DEDUP_REMOVED lines=9> */
.L_x_2647:
        /* <DEDUP_REMOVED lines=64> */
[----:B------:R-:W-:Y:S02]  /*1a170*/  FMUL.FTZ R61, R0, R95 ;  /* 0x0000005f003d7220 */ /* 0x000fe40000410000 */
[----:B------:R-:W-:Y:S01]  /*1a180*/  @P0 FFMA.FTZ R22, R3, R114, R2 ;  /* 0x0000007203160223 */ /* 0x000fe20000010002 */
[----:B------:R-:W-:Y:S01]  /*1a190*/  PRMT R3, R4, 0x7610, R3 ;  /* 0x0000761004037816 */ /* 0x000fe20000000003 */
        /* <DEDUP_REMOVED lines=18> */
.L_x_2530:
        /* <DEDUP_REMOVED lines=19> */
.L_x_2582:
[----:B--2---:R-:W-:Y:S05]  /*1a3f0*/  BSYNC B0 ;  /* 0x0000000000007941 */ /* 0x004fea0003800000 */
.L_x_2581:
        /* <DEDUP_REMOVED lines=125> */
.L_x_2585:
        /* <DEDUP_REMOVED lines=125> */
.L_x_2648:
[----:B------:R-:W-:Y:S05]  /*1b3a0*/  BRA.DIV ~URZ, `(.L_x_2588) ;  /* 0x000033427f007947 */ /* 0x000fea000b800000 */
[----:B------:R3:W4:Y:S02]  /*1b3b0*/  SHFL.IDX PT, R0, R9, RZ, 0x181f ;  /* 0x00181fff09007589 */ /* 0x00072400000e0000 */
.L_x_2649:
        /* <DEDUP_REMOVED lines=11> */
.L_x_2590:
[----:B------:R-:W-:Y:S05]  /*1b470*/  BSYNC B0 ;  /* 0x0000000000007941 */ /* 0x000fea0003800000 */
.L_x_2589:
[----:B------:R-:W-:Y:S05]  /*1b480*/  BRA.DIV ~URZ, `(.L_x_2591) ;  /* 0x000032c27f007947 */ /* 0x000fea000b800000 */
[----:B--2---:R2:W1:Y:S04]  /*1b490*/  SHFL.IDX PT, R10, R8, 0x1, 0x181f ;  /* 0x00381f00080a7f89 */ /* 0x00446800000e0000 */
[----:B----4-:R2:W4:Y:S02]  /*1b4a0*/  SHFL.IDX PT, R0, R9, 0x1, 0x181f ;  /* 0x00381f0009007f89 */ /* 0x01052400000e0000 */
.L_x_2650:
        /* <DEDUP_REMOVED lines=12> */
.L_x_2593:
[----:B------:R-:W-:Y:S05]  /*1b570*/  BSYNC B0 ;  /* 0x0000000000007941 */ /* 0x000fea0003800000 */
.L_x_2592:
[----:B------:R-:W-:Y:S05]  /*1b580*/  BRA.DIV ~URZ, `(.L_x_2594) ;  /* 0x000032827f007947 */ /* 0x000fea000b800000 */
[----:B-1----:R1:W2:Y:S02]  /*1b590*/  SHFL.IDX PT, R10, R8, 0x2, 0x181f ;  /* 0x00581f00080a7f89 */ /* 0x0022a400000e0000 */
.L_x_2651:
[----:B------:R-:W-:Y:S05]  /*1b5a0*/  BRA.DIV ~URZ, `(.L_x_2595) ;  /* 0x000032d27f007947 */ /* 0x000fea000b800000 */
[----:B----4-:R4:W1:Y:S02]  /*1b5b0*/  SHFL.IDX PT, R0, R9, 0x2, 0x181f ;  /* 0x00581f0009007f89 */ /* 0x01086400000e0000 */
.L_x_2652:
        /* <DEDUP_REMOVED lines=12> */
.L_x_2597:
[----:B------:R-:W-:Y:S05]  /*1b680*/  BSYNC B0 ;  /* 0x0000000000007941 */ /* 0x000fea0003800000 */
.L_x_2596:
[----:B------:R-:W-:Y:S05]  /*1b690*/  BRA.DIV ~URZ, `(.L_x_2598) ;  /* 0x000032427f007947 */ /* 0x000fea000b800000 */
[----:B-1----:R1:W3:Y:S04]  /*1b6a0*/  SHFL.IDX PT, R4, R8, 0x3, 0x181f ;  /* 0x00781f0008047f89 */ /* 0x0022e800000e0000 */
[----:B------:R1:W4:Y:S02]  /*1b6b0*/  SHFL.IDX PT, R0, R9, 0x3, 0x181f ;  /* 0x00781f0009007f89 */ /* 0x00032400000e0000 */
.L_x_2653:
        /* <DEDUP_REMOVED lines=13> */
.L_x_2586:
        /* <DEDUP_REMOVED lines=34> */
.L_x_2654:
[----:B------:R-:W-:Y:S05]  /*1b9b0*/  BRA.DIV ~URZ, `(.L_x_2601) ;  /* 0x000030527f007947 */ /* 0x000fea000b800000 */
[----:B------:R3:W4:Y:S02]  /*1b9c0*/  SHFL.IDX PT, R0, R28, RZ, 0x1c1f ;  /* 0x001c1fff1c007589 */ /* 0x00072400000e0000 */
.L_x_2655:
        /* <DEDUP_REMOVED lines=98> */
.L_x_2603:
[----:B------:R-:W-:Y:S05]  /*1bff0*/  BSYNC B0 ;  /* 0x0000000000007941 */ /* 0x000fea0003800000 */
.L_x_2602:
[----:B------:R-:W-:Y:S05]  /*1c000*/  BRA.DIV ~URZ, `(.L_x_2604) ;  /* 0x00002a627f007947 */ /* 0x000fea000b800000 */
[----:B--2---:R2:W1:Y:S04]  /*1c010*/  SHFL.IDX PT, R4, R14, 0x1, 0x1c1f ;  /* 0x003c1f000e047f89 */ /* 0x00446800000e0000 */
[----:B----4-:R2:W4:Y:S02]  /*1c020*/  SHFL.IDX PT, R0, R28, 0x1, 0x1c1f ;  /* 0x003c1f001c007f89 */ /* 0x01052400000e0000 */
.L_x_2656:
        /* <DEDUP_REMOVED lines=71> */
.L_x_2584:
        /* <DEDUP_REMOVED lines=21> */
.L_x_2605:
        /* <DEDUP_REMOVED lines=57> */
.L_x_2607:
[----:B------:R-:W-:Y:S05]  /*1c980*/  BSYNC B0 ;  /* 0x0000000000007941 */ /* 0x000fea0003800000 */
.L_x_2606:
        /* <DEDUP_REMOVED lines=44> */
.L_x_2657:
[----:B------:R-:W-:Y:S05]  /*1cc50*/  BRA.DIV ~URZ, `(.L_x_2609) ;  /* 0x00001f427f007947 */ /* 0x000fea000b800000 */
[----:B------:R3:W4:Y:S02]  /*1cc60*/  SHFL.IDX PT, R0, R10, RZ, 0x181f ;  /* 0x00181fff0a007589 */ /* 0x00072400000e0000 */
.L_x_2658:
        /* <DEDUP_REMOVED lines=12> */
.L_x_2611:
[----:B------:R-:W-:Y:S05]  /*1cd30*/  BSYNC B0 ;  /* 0x0000000000007941 */ /* 0x000fea0003800000 */
.L_x_2610:
[----:B------:R-:W-:Y:S05]  /*1cd40*/  BRA.DIV ~URZ, `(.L_x_2612) ;  /* 0x00001eb27f007947 */ /* 0x000fea000b800000 */
[----:B--2---:R2:W1:Y:S04]  /*1cd50*/  SHFL.IDX PT, R11, R6, 0x1, 0x181f ;  /* 0x00381f00060b7f89 */ /* 0x00446800000e0000 */
[----:B----4-:R2:W4:Y:S02]  /*1cd60*/  SHFL.IDX PT, R0, R10, 0x1, 0x181f ;  /* 0x00381f000a007f89 */ /* 0x01052400000e0000 */
.L_x_2659:
        /* <DEDUP_REMOVED lines=12> */
.L_x_2614:
[----:B------:R-:W-:Y:S05]  /*1ce30*/  BSYNC B0 ;  /* 0x0000000000007941 */ /* 0x000fea0003800000 */
.L_x_2613:
[----:B------:R-:W-:Y:S05]  /*1ce40*/  BRA.DIV ~URZ, `(.L_x_2615) ;  /* 0x00001e727f007947 */ /* 0x000fea000b800000 */
[----:B-1----:R1:W2:Y:S02]  /*1ce50*/  SHFL.IDX PT, R11, R6, 0x2, 0x181f ;  /* 0x00581f00060b7f89 */ /* 0x0022a400000e0000 */
.L_x_2660:
[----:B------:R-:W-:Y:S05]  /*1ce60*/  BRA.DIV ~URZ, `(.L_x_2616) ;  /* 0x00001ec27f007947 */ /* 0x000fea000b800000 */
[----:B----4-:R4:W1:Y:S02]  /*1ce70*/  SHFL.IDX PT, R0, R10, 0x2, 0x181f ;  /* 0x00581f000a007f89 */ /* 0x01086400000e0000 */
.L_x_2661:
        /* <DEDUP_REMOVED lines=12> */
.L_x_2618:
[----:B------:R-:W-:Y:S05]  /*1cf40*/  BSYNC B0 ;  /* 0x0000000000007941 */ /* 0x000fea0003800000 */
.L_x_2617:
[----:B------:R-:W-:Y:S05]  /*1cf50*/  BRA.DIV ~URZ, `(.L_x_2619) ;  /* 0x00001e327f007947 */ /* 0x000fea000b800000 */
[----:B-12---:R-:W1:Y:S04]  /*1cf60*/  SHFL.IDX PT, R6, R6, 0x3, 0x181f ;  /* 0x00781f0006067f89 */ /* 0x006e6800000e0000 */
[----:B------:R2:W3:Y:S02]  /*1cf70*/  SHFL.IDX PT, R0, R10, 0x3, 0x181f ;  /* 0x00781f000a007f89 */ /* 0x0004e400000e0000 */
.L_x_2662:
        /* <DEDUP_REMOVED lines=11> */
.L_x_2599:
[----:B------:R-:W-:Y:S05]  /*1d030*/  BSYNC B1 ;  /* 0x0000000000017941 */ /* 0x000fea0003800000 */
.L_x_2583:
        /* <DEDUP_REMOVED lines=15> */
.L_x_2663:
[----:B------:R-:W-:Y:S05]  /*1d130*/  BRA.DIV ~URZ, `(.L_x_2622) ;  /* 0x00001d827f007947 */ /* 0x000fea000b800000 */
[----:B------:R3:W4:Y:S02]  /*1d140*/  SHFL.IDX PT, R8, R67, 0x1, 0x1f ;  /* 0x00201f0043087f89 */ /* 0x00072400000e0000 */
.L_x_2664:
        /* <DEDUP_REMOVED lines=19> */
.L_x_2665:
        /* <DEDUP_REMOVED lines=16> */
.L_x_2666:
[----:B---3--:R-:W-:Y:S01]  /*1d380*/  IMAD R0, R0, c[0x0][0x538], RZ ;  /* 0x00014e0000007a24 */ /* 0x008fe200078e02ff */
[----:B------:R-:W-:Y:S04]  /*1d390*/  BSSY B1, `(.L_x_2625) ;  /* 0x00000cf000017945 */ /* 0x000fe80003800000 */
[----:B----4-:R-:W-:-:S04]  /*1d3a0*/  IADD3 R8, R0, R8, RZ ;  /* 0x0000000800087210 */ /* 0x010fc80007ffe0ff */
[----:B--2---:R-:W-:-:S13]  /*1d3b0*/  ISETP.GT.AND P0, PT, R8, R9, PT ;  /* 0x000000090800720c */ /* 0x004fda0003f04270 */
[----:B------:R-:W-:Y:S05]  /*1d3c0*/  @P0 BRA `(.L_x_2626) ;  /* 0x0000025000000947 */ /* 0x000fea0003800000 */
.L_x_2630:
        /* <DEDUP_REMOVED lines=9> */
[----:B-1----:R-:W-:-:S03]  /*1d460*/  @!P0 MOV R4, 0x4 ;  /* 0x0000000400048802 */ /* 0x002fc60000000f00 */
[----:B------:R-:W-:-:S04]  /*1d470*/  @!P0 IMAD.WIDE R2, R0, R2, c[0x0][0x580] ;  /* 0x0001600000028625 */ /* 0x000fc800078e0202 */
[----:B------:R-:W-:Y:S01]  /*1d480*/  @!P0 IMAD.WIDE R4, R0, R4, c[0x0][0x578] ;  /* 0x00015e0000048625 */ /* 0x000fe200078e0204 */
[----:B------:R-:W2:Y:S04]  /*1d490*/  @!P0 LDG.E R6, [R2.64] ;  /* 0x0000000602068981 */ /* 0x000ea8000c1e1900 */
[----:B------:R-:W2:Y:S02]  /*1d4a0*/  @!P0 LDG.E R7, [R4.64] ;  /* 0x0000000604078981 */ /* 0x000ea4000c1e1900 */
[----:B--2---:R-:W-:Y:S01]  /*1d4b0*/  IMAD R0, R7, R6, RZ ;  /* 0x0000000607007224 */ /* 0x004fe200078e02ff */
[----:B------:R-:W-:Y:S05]  /*1d4c0*/  BRA.DIV ~URZ, `(.L_x_2628) ;  /* 0x00001c427f007947 */ /* 0x000fea000b800000 */
[----:B------:R1:W2:Y:S02]  /*1d4d0*/  SHFL.UP PT, R2, R0, 0x1, RZ ;  /* 0x0420000000027989 */ /* 0x0002a400000e00ff */
.L_x_2667:
        /* <DEDUP_REMOVED lines=16> */
.L_x_2668:
[----:B--2---:R-:W-:-:S05]  /*1d5e0*/  IMAD R0, R0, c[0x0][0x538], RZ ;  /* 0x00014e0000007a24 */ /* 0x004fca00078e02ff */
[----:B------:R-:W-:-:S04]  /*1d5f0*/  IADD3 R8, R0, R8, RZ ;  /* 0x0000000800087210 */ /* 0x000fc80007ffe0ff */
[----:B------:R-:W-:-:S13]  /*1d600*/  ISETP.GT.AND P0, PT, R8, R9, PT ;  /* 0x000000090800720c */ /* 0x000fda0003f04270 */
[----:B-1----:R-:W-:Y:S05]  /*1d610*/  @!P0 BRA `(.L_x_2630) ;  /* 0xfffffdb000008947 */ /* 0x002fea000383ffff */
.L_x_2626:
[----:B------:R-:W-:-:S05]  /*1d620*/  IADD3 R11, -R0, R8, RZ ;  /* 0x00000008000b7210 */ /* 0x000fca0007ffe1ff */
[----:B------:R-:W-:-:S05]  /*1d630*/  IMAD R0, R4, c[0x0][0x538], R11 ;  /* 0x00014e0004007a24 */ /* 0x000fca00078e020b */
[----:B------:R-:W-:Y:S01]  /*1d640*/  ISETP.GT.AND P0, PT, R0, R9, PT ;  /* 0x000000090000720c */ /* 0x000fe20003f04270 */
[----:B------:R-:W-:-:S12]  /*1d650*/  BRA.DIV ~URZ, `(.L_x_2631) ;  /* 0x00001ca27f007947 */ /* 0x000fd8000b800000 */
[----:B------:R-:W-:-:S03]  /*1d660*/  VOTE.ANY R10, PT, !P0 ;  /* 0x00000000000a7806 */ /* 0x000fc600040e0100 */
.L_x_2669:
[----:B------:R-:W2:Y:S01]  /*1d670*/  LDL.LU R0, [R1+0x54] ;  /* 0x0000540001007983 */ /* 0x000ea20000300800 */
[----:B------:R-:W2:Y:S02]  /*1d680*/  POPC R8, R10 ;  /* 0x0000000a00087309 */ /* 0x000ea40000000000 */
[----:B--2---:R-:W-:-:S05]  /*1d690*/  IADD3 R0, R8, R0, RZ ;  /* 0x0000000008007210 */ /* 0x004fca0007ffe0ff */
[----:B------:R2:W-:Y:S01]  /*1d6a0*/  STL [R1+0x54], R0 ;  /* 0x0000540001007387 */ /* 0x0005e20000100800 */
[----:B------:R-:W-:Y:S05]  /*1d6b0*/  BRA.DIV ~URZ, `(.L_x_2632) ;  /* 0x00001c927f007947 */ /* 0x000fea000b800000 */
[----:B------:R3:W4:Y:S04]  /*1d6c0*/  SHFL.IDX PT, R12, R6, R8, 0x1f ;  /* 0x00001f08060c7589 */ /* 0x00072800000e0000 */
[----:B------:R3:W1:Y:S02]  /*1d6d0*/  SHFL.IDX PT, R7, R7, R8, 0x1f ;  /* 0x00001f0807077589 */ /* 0x00066400000e0000 */
.L_x_2670:
[----:B------:R-:W-:Y:S01]  /*1d6e0*/  ISETP.NE.AND P0, PT, R10, RZ, PT ;  /* 0x000000ff0a00720c */ /* 0x000fe20003f05270 */
[----:B------:R-:W-:-:S12]  /*1d6f0*/  BSSY B0, `(.L_x_2633) ;  /* 0x0000005000007945 */ /* 0x000fd80003800000 */
[----:B------:R-:W-:Y:S05]  /*1d700*/  @!P0 BRA `(.L_x_2634) ;  /* 0x0000003000008947 */ /* 0x000fea0003800000 */
[----:B------:R-:W-:Y:S01]  /*1d710*/  IADD3 R3, R8, -0x1, RZ ;  /* 0xffffffff08037810 */ /* 0x000fe20007ffe0ff */
[----:B------:R-:W-:Y:S05]  /*1d720*/  BRA.DIV ~URZ, `(.L_x_2635) ;  /* 0x00001cf27f007947 */ /* 0x000fea000b800000 */
[----:B------:R2:W3:Y:S02]  /*1d730*/  SHFL.IDX PT, R13, R4, R3, 0x1f ;  /* 0x00001f03040d7589 */ /* 0x0004e400000e0000 */
.L_x_2634:
[----:B------:R-:W-:Y:S05]  /*1d740*/  BSYNC B0 ;  /* 0x0000000000007941 */ /* 0x000fea0003800000 */
.L_x_2633:
        /* <DEDUP_REMOVED lines=69> */
.L_x_2637:
        /* <DEDUP_REMOVED lines=68> */
.L_x_2638:
[----:B------:R-:W-:Y:S05]  /*1dfe0*/  BSYNC B0 ;  /* 0x0000000000007941 */ /* 0x000fea0003800000 */
.L_x_2636:
[----:B------:R-:W-:-:S04]  /*1dff0*/  LOP3.LUT R0, RZ, R0, RZ, 0x33, !PT ;  /* 0x00000000ff007212 */ /* 0x000fc800078e33ff */
[----:B------:R-:W-:-:S05]  /*1e000*/  IADD3 R0, R0, R12, RZ ;  /* 0x0000000c00007210 */ /* 0x000fca0007ffe0ff */
[----:B------:R2:W-:Y:S01]  /*1e010*/  STL [R1+0x4c], R0 ;  /* 0x00004c0001007387 */ /* 0x0005e20000100800 */
[----:B------:R-:W-:Y:S05]  /*1e020*/  BRA `(.L_x_2639) ;  /* 0x0000005000007947 */ /* 0x000fea0003800000 */
.L_x_2627:
[----:B------:R-:W-:Y:S01]  /*1e030*/  MOV R0, c[0x0][0x53c] ;  /* 0x00014f0000007a02 */ /* 0x000fe20000000f00 */
[----:B------:R2:W-:Y:S04]  /*1e040*/  STL [R1+0x48], R9 ;  /* 0x0000480901007387 */ /* 0x0005e80000100800 */
[----:B------:R2:W-:Y:S04]  /*1e050*/  STL [R1+0x4c], RZ ;  /* 0x00004cff01007387 */ /* 0x0005e80000100800 */
[----:B------:R2:W-:Y:S04]  /*1e060*/  STL [R1+0x50], RZ ;  /* 0x000050ff01007387 */ /* 0x0005e80000100800 */
[----:B------:R2:W-:Y:S02]  /*1e070*/  STL [R1+0x54], R0 ;  /* 0x0000540001007387 */ /* 0x0005e40000100800 */
.L_x_2639:
[----:B------:R-:W-:Y:S05]  /*1e080*/  BSYNC B1 ;  /* 0x0000000000017941 */ /* 0x000fea0003800000 */
.L_x_2625:
        /* <DEDUP_REMOVED lines=9> */
.L_x_2620:
[----:B--2---:R-:W2:Y:S02]  /*1e120*/  LDL R0, [R1+0x54] ;  /* 0x0000540001007983 */ /* 0x004ea40000100800 */
[----:B--2---:R-:W-:-:S13]  /*1e130*/  ISETP.GE.AND P0, PT, R0, c[0x0][0x53c], PT ;  /* 0x00014f0000007a0c */ /* 0x004fda0003f06270 */
[----:B-1----:R-:W-:Y:S01]  /*1e140*/  @P0 CALL.REL.NOINC `(.L_x_2640) ;  /* 0x0000001000000944 */ /* 0x002fe20003c00000 */
[----:B------:R-:W-:Y:S05]  /*1e150*/  BRA `(.L_x_2641) ;  /* 0xfffe364000007947 */ /* 0x000fea000383ffff */
.L_x_2640:
[----:B------:R-:W-:Y:S05]  /*1e160*/  EXIT ;  /* 0x000000000000794d */ /* 0x000fea0003800000 */
.L_x_2461:
[----:B------:R-:W-:Y:S01]  /*1e170*/  IMAD.MOV.U32 R0, RZ, RZ, R5 ;  /* 0x000000ffff007224 */ /* 0x000fe200078e0005 */
[----:B------:R-:W-:Y:S02]  /*1e180*/  MOV R2, 0x1 ;  /* 0x0000000100027802 */ /* 0x000fe40000000f00 */
[----:B------:R-:W-:Y:S02]  /*1e190*/  MOV R3, 0x1e1b0 ;  /* 0x0001e1b000037802 */ /* 0x000fe40000000f00 */
[----:B------:R-:W-:Y:S05]  /*1e1a0*/  CALL.REL.NOINC `($__internal_54_$__cuda_sm70_shflsync_up_p) ;  /* 0x0000136000007944 */ /* 0x000fea0003c00000 */
[----:B------:R-:W-:Y:S01]  /*1e1b0*/  MOV R0, R4 ;  /* 0x0000000400007202 */ /* 0x000fe20000000f00 */
[----:B------:R-:W-:Y:S05]  /*1e1c0*/  BRA `(.L_x_2642) ;  /* 0xfffe229000007947 */ /* 0x000fea000383ffff */
.L_x_2462:
[----:B------:R-:W-:Y:S01]  /*1e1d0*/  IMAD.MOV.U32 R0, RZ, RZ, R5 ;  /* 0x000000ffff007224 */ /* 0x000fe200078e0005 */
[----:B------:R-:W-:Y:S02]  /*1e1e0*/  MOV R2, 0x2 ;  /* 0x0000000200027802 */ /* 0x000fe40000000f00 */
[----:B------:R-:W-:Y:S02]  /*1e1f0*/  MOV R3, 0x1e210 ;  /* 0x0001e21000037802 */ /* 0x000fe40000000f00 */
[----:B------:R-:W-:Y:S05]  /*1e200*/  CALL.REL.NOINC `($__internal_54_$__cuda_sm70_shflsync_up_p) ;  /* 0x0000130000007944 */ /* 0x000fea0003c00000 */
[----:B------:R-:W-:Y:S01]  /*1e210*/  SEL R0, R4, RZ, P4 ;  /* 0x000000ff04007207 */ /* 0x000fe20002000000 */
[----:B------:R-:W-:Y:S01]  /*1e220*/  IMAD.MOV.U32 R2, RZ, RZ, 0x4 ;  /* 0x00000004ff027424 */ /* 0x000fe200078e00ff */
[----:B------:R-:W-:-:S03]  /*1e230*/  MOV R3, 0x1e260 ;  /* 0x0001e26000037802 */ /* 0x000fc60000000f00 */
[----:B------:R-:W-:Y:S02]  /*1e240*/  IMAD.IADD R0, R5, 0x1, R0 ;  /* 0x0000000105007824 */ /* 0x000fe400078e0200 */
        /* <DEDUP_REMOVED lines=14> */
[----:B------:R-:W-:Y:S01]  /*1e330*/  IMAD.IADD R4, R0, 0x1, R4 ;  /* 0x0000000100047824 */ /* 0x000fe200078e0204 */
[----:B------:R-:W-:-:S03]  /*1e340*/  MOV R0, 0x1f ;  /* 0x0000001f00007802 */ /* 0x000fc60000000f00 */
[----:B------:R-:W-:Y:S02]  /*1e350*/  IMAD.MOV.U32 R5, RZ, RZ, R4 ;  /* 0x000000ffff057224 */ /* 0x000fe400078e0004 */
[----:B------:R-:W-:Y:S05]  /*1e360*/  CALL.REL.NOINC `($__internal_53_$__cuda_sm70_shflsync_idx_p) ;  /* 0x0000115000007944 */ /* 0x000fea0003c00000 */
[----:B------:R-:W-:Y:S05]  /*1e370*/  BRA `(.L_x_2643) ;  /* 0xfffe21e000007947 */ /* 0x000fea000383ffff */
.L_x_2464:
[----:B------:R-:W-:Y:S02]  /*1e380*/  SEL R0, RZ, 0x1, P0 ;  /* 0x00000001ff007807 */ /* 0x000fe40000000000 */
[----:B------:R-:W-:Y:S02]  /*1e390*/  MOV R2, 0x1e3b0 ;  /* 0x0001e3b000027802 */ /* 0x000fe40000000f00 */
[----:B------:R-:W-:Y:S05]  /*1e3a0*/  CALL.REL.NOINC `($__internal_55_$__cuda_sm70_votesync_ballot) ;  /* 0x000011d000007944 */ /* 0x000fea0003c00000 */
[----:B------:R-:W-:Y:S01]  /*1e3b0*/  MOV R10, R0 ;  /* 0x00000000000a7202 */ /* 0x000fe20000000f00 */
[----:B------:R-:W-:Y:S05]  /*1e3c0*/  BRA `(.L_x_2644) ;  /* 0xfffe222000007947 */ /* 0x000fea000383ffff */
.L_x_2465:
[----:B------:R-:W-:Y:S01]  /*1e3d0*/  IMAD.MOV.U32 R5, RZ, RZ, R9 ;  /* 0x000000ffff057224 */ /* 0x000fe200078e0009 */
[----:B------:R-:W-:Y:S01]  /*1e3e0*/  MOV R3, R6 ;  /* 0x0000000600037202 */ /* 0x000fe20000000f00 */
[----:B-1----:R-:W-:Y:S01]  /*1e3f0*/  IMAD.MOV.U32 R0, RZ, RZ, 0x1f ;  /* 0x0000001fff007424 */ /* 0x002fe200078e00ff */
[----:B------:R-:W-:Y:S02]  /*1e400*/  MOV R2, 0x1e420 ;  /* 0x0001e42000027802 */ /* 0x000fe40000000f00 */
[----:B------:R-:W-:Y:S05]  /*1e410*/  CALL.REL.NOINC `($__internal_53_$__cuda_sm70_shflsync_idx_p) ;  /* 0x000010a000007944 */ /* 0x000fea0003c00000 */
[----:B------:R-:W-:Y:S01]  /*1e420*/  IMAD.MOV.U32 R12, RZ, RZ, R0 ;  /* 0x000000ffff0c7224 */ /* 0x000fe200078e0000 */
[----:B------:R-:W-:Y:S01]  /*1e430*/  MOV R5, R8 ;  /* 0x0000000800057202 */ /* 0x000fe20000000f00 */
[----:B------:R-:W-:Y:S01]  /*1e440*/  IMAD.MOV.U32 R7, RZ, RZ, RZ ;  /* 0x000000ffff077224 */ /* 0x000fe200078e00ff */
[----:B------:R-:W-:Y:S01]  /*1e450*/  MOV R3, R6 ;  /* 0x0000000600037202 */ /* 0x000fe20000000f00 */
[----:B------:R-:W-:Y:S01]  /*1e460*/  IMAD.MOV.U32 R0, RZ, RZ, 0x1f ;  /* 0x0000001fff007424 */ /* 0x000fe200078e00ff */
[----:B------:R-:W-:-:S02]  /*1e470*/  MOV R2, 0x1e490 ;  /* 0x0001e49000027802 */ /* 0x000fc40000000f00 */
[----:B------:R-:W-:Y:S05]  /*1e480*/  CALL.REL.NOINC `($__internal_53_$__cuda_sm70_shflsync_idx_p) ;  /* 0x0000103000007944 */ /* 0x000fea0003c00000 */
[----:B------:R-:W-:Y:S01]  /*1e490*/  MOV R9, R0 ;  /* 0x0000000000097202 */ /* 0x000fe20000000f00 */
[----:B------:R-:W-:Y:S05]  /*1e4a0*/  BRA `(.L_x_2645) ;  /* 0xfffe21b000007947 */ /* 0x000fea000383ffff */
.L_x_2468:
[----:B------:R-:W-:Y:S01]  /*1e4b0*/  IMAD.MOV.U32 R5, RZ, RZ, R4 ;  /* 0x000000ffff057224 */ /* 0x000fe200078e0004 */
[----:B-1----:R-:W-:-:S02]  /*1e4c0*/  MOV R0, 0x1f ;  /* 0x0000001f00007802 */ /* 0x002fc40000000f00 */
[----:B------:R-:W-:Y:S02]  /*1e4d0*/  MOV R2, 0x1e4f0 ;  /* 0x0001e4f000027802 */ /* 0x000fe40000000f00 */
[----:B--234-:R-:W-:Y:S05]  /*1e4e0*/  CALL.REL.NOINC `($__internal_53_$__cuda_sm70_shflsync_idx_p) ;  /* 0x00000fd000007944 */ /* 0x01cfea0003c00000 */
[----:B------:R-:W-:Y:S01]  /*1e4f0*/  MOV R7, R0 ;  /* 0x0000000000077202 */ /* 0x000fe20000000f00 */
[----:B------:R-:W-:Y:S05]  /*1e500*/  BRA `(.L_x_2467) ;  /* 0xfffe21b000007947 */ /* 0x000fea000383ffff */
.L_x_2579:
[----:B-1----:R1:W5:Y:S01]  /*1e510*/  LDL R2, [R1+0x20] ;  /* 0x0000200001027983 */ /* 0x0023620000100800 */
[----:B------:R-:W-:Y:S02]  /*1e520*/  MOV R5, 0x2 ;  /* 0x0000000200057802 */ /* 0x000fe40000000f00 */
[----:B------:R-:W-:Y:S02]  /*1e530*/  MOV R4, 0x1e550 ;  /* 0x0001e55000047802 */ /* 0x000fe40000000f00 */
[----:B-1---5:R-:W-:Y:S05]  /*1e540*/  CALL.REL.NOINC `($__internal_52_$__cuda_sm70_shflsync_bfly_p) ;  /* 0x00000f3000007944 */ /* 0x022fea0003c00000 */
[----:B------:R-:W-:Y:S01]  /*1e550*/  MOV R0, R2 ;  /* 0x0000000200007202 */ /* 0x000fe20000000f00 */
[----:B------:R-:W-:Y:S05]  /*1e560*/  BRA `(.L_x_2646) ;  /* 0xffffb77000007947 */ /* 0x000fea000383ffff */
.L_x_2580:
[----:B------:R-:W-:Y:S01]  /*1e570*/  IMAD.MOV.U32 R2, RZ, RZ, R0 ;  /* 0x000000ffff027224 */ /* 0x000fe200078e0000 */
[----:B------:R-:W-:Y:S02]  /*1e580*/  MOV R5, 0x1 ;  /* 0x0000000100057802 */ /* 0x000fe40000000f00 */
[----:B------:R-:W-:Y:S02]  /*1e590*/  MOV R4, 0x1e5b0 ;  /* 0x0001e5b000047802 */ /* 0x000fe40000000f00 */
[----:B------:R-:W-:Y:S05]  /*1e5a0*/  CALL.REL.NOINC `($__internal_52_$__cuda_sm70_shflsync_bfly_p) ;  /* 0x00000ed000007944 */ /* 0x000fea0003c00000 */
[----:B------:R-:W-:Y:S02]  /*1e5b0*/  FADD.FTZ R0, R0, R2 ;  /* 0x0000000200007221 */ /* 0x000fe40000010000 */
[----:B------:R1:W5:Y:S01]  /*1e5c0*/  LDL R2, [R1+0x24] ;  /* 0x0000240001027983 */ /* 0x0003620000100800 */
[----:B------:R-:W-:-:S02]  /*1e5d0*/  MOV R5, 0x2 ;  /* 0x0000000200057802 */ /* 0x000fc40000000f00 */
[----:B------:R-:W-:Y:S02]  /*1e5e0*/  MOV R4, 0x1e600 ;  /* 0x0001e60000047802 */ /* 0x000fe40000000f00 */
[----:B-1---5:R-:W-:Y:S05]  /*1e5f0*/  CALL.REL.NOINC `($__internal_52_$__cuda_sm70_shflsync_bfly_p) ;  /* 0x00000e8000007944 */ /* 0x022fea0003c00000 */
[----:B------:R-:W2:Y:S01]  /*1e600*/  LDL.LU R3, [R1+0x24] ;  /* 0x0000240001037983 */ /* 0x000ea20000300800 */
[----:B------:R-:W-:Y:S02]  /*1e610*/  MOV R5, 0x1 ;  /* 0x0000000100057802 */ /* 0x000fe40000000f00 */
[----:B------:R-:W-:Y:S01]  /*1e620*/  MOV R4, 0x1e660 ;  /* 0x0001e66000047802 */ /* 0x000fe20000000f00 */
[----:B--2---:R-:W-:-:S05]  /*1e630*/  FADD.FTZ R3, R3, R2 ;  /* 0x0000000203037221 */ /* 0x004fca0000010000 */
[----:B------:R-:W-:Y:S02]  /*1e640*/  MOV R2, R3 ;  /* 0x0000000300027202 */ /* 0x000fe40000000f00 */
[----:B------:R-:W-:Y:S05]  /*1e650*/  CALL.REL.NOINC `($__internal_52_$__cuda_sm70_shflsync_bfly_p) ;  /* 0x00000e2000007944 */ /* 0x000fea0003c00000 */
[----:B------:R-:W-:Y:S01]  /*1e660*/  MOV R4, R2 ;  /* 0x0000000200047202 */ /* 0x000fe20000000f00 */
[----:B------:R-:W-:Y:S05]  /*1e670*/  BRA `(.L_x_2647) ;  /* 0xffffb6f000007947 */ /* 0x000fea000383ffff */
.L_x_2587:
[----:B-1234-:R-:W-:Y:S01]  /*1e680*/  IMAD.MOV.U32 R5, RZ, RZ, R8 ;  /* 0x000000ffff057224 */ /* 0x01efe200078e0008 */
[----:B------:R-:W-:Y:S01]  /*1e690*/  MOV R3, RZ ;  /* 0x000000ff00037202 */ /* 0x000fe20000000f00 */
[----:B------:R-:W-:Y:S01]  /*1e6a0*/  IMAD.MOV.U32 R0, RZ, RZ, 0x181f ;  /* 0x0000181fff007424 */ /* 0x000fe200078e00ff */
[----:B------:R-:W-:Y:S02]  /*1e6b0*/  MOV R2, 0x1e6d0 ;  /* 0x0001e6d000027802 */ /* 0x000fe40000000f00 */
[----:B------:R-:W-:Y:S05]  /*1e6c0*/  CALL.REL.NOINC `($__internal_53_$__cuda_sm70_shflsync_idx_p) ;  /* 0x00000df000007944 */ /* 0x000fea0003c00000 */
[----:B------:R-:W-:Y:S01]  /*1e6d0*/  MOV R10, R0 ;  /* 0x00000000000a7202 */ /* 0x000fe20000000f00 */
[----:B------:R-:W-:Y:S05]  /*1e6e0*/  BRA `(.L_x_2648) ;  /* 0xffffccb000007947 */ /* 0x000fea000383ffff */
.L_x_2588:
[----:B------:R-:W-:Y:S01]  /*1e6f0*/  IMAD.MOV.U32 R5, RZ, RZ, R9 ;  /* 0x000000ffff057224 */ /* 0x000fe200078e0009 */
[----:B------:R-:W-:Y:S01]  /*1e700*/  MOV R3, RZ ;  /* 0x000000ff00037202 */ /* 0x000fe20000000f00 */
[----:B------:R-:W-:Y:S01]  /*1e710*/  IMAD.MOV.U32 R0, RZ, RZ, 0x181f ;  /* 0x0000181fff007424 */ /* 0x000fe200078e00ff */
[----:B------:R-:W-:Y:S02]  /*1e720*/  MOV R2, 0x1e740 ;  /* 0x0001e74000027802 */ /* 0x000fe40000000f00 */
[----:B-12---:R-:W-:Y:S05]  /*1e730*/  CALL.REL.NOINC `($__internal_53_$__cuda_sm70_shflsync_idx_p) ;  /* 0x00000d8000007944 */ /* 0x006fea0003c00000 */
[----:B------:R-:W-:Y:S05]  /*1e740*/  BRA `(.L_x_2649) ;  /* 0xffffcc7000007947 */ /* 0x000fea000383ffff */
.L_x_2591:
[----:B--2---:R-:W-:Y:S01]  /*1e750*/  IMAD.MOV.U32 R5, RZ, RZ, R8 ;  /* 0x000000ffff057224 */ /* 0x004fe200078e0008 */
[----:B------:R-:W-:Y:S01]  /*1e760*/  MOV R3, 0x1 ;  /* 0x0000000100037802 */ /* 0x000fe20000000f00 */
[----:B----4-:R-:W-:Y:S01]  /*1e770*/  IMAD.MOV.U32 R0, RZ, RZ, 0x181f ;  /* 0x0000181fff007424 */ /* 0x010fe200078e00ff */
[----:B------:R-:W-:-:S02]  /*1e780*/  MOV R2, 0x1e7a0 ;  /* 0x0001e7a000027802 */ /* 0x000fc40000000f00 */
[----:B-1-3--:R-:W-:Y:S05]  /*1e790*/  CALL.REL.NOINC `($__internal_53_$__cuda_sm70_shflsync_idx_p) ;  /* 0x00000d2000007944 */ /* 0x00afea0003c00000 */
[----:B------:R-:W-:Y:S01]  /*1e7a0*/  IMAD.MOV.U32 R10, RZ, RZ, R0 ;  /* 0x000000ffff0a7224 */ /* 0x000fe200078e0000 */
[----:B------:R-:W-:Y:S01]  /*1e7b0*/  MOV R3, 0x1 ;  /* 0x0000000100037802 */ /* 0x000fe20000000f00 */
[----:B------:R-:W-:Y:S01]  /*1e7c0*/  IMAD.MOV.U32 R5, RZ, RZ, R9 ;  /* 0x000000ffff057224 */ /* 0x000fe200078e0009 */
[----:B------:R-:W-:-:S02]  /*1e7d0*/  MOV R0, 0x181f ;  /* 0x0000181f00007802 */ /* 0x000fc40000000f00 */
[----:B------:R-:W-:Y:S02]  /*1e7e0*/  MOV R2, 0x1e800 ;  /* 0x0001e80000027802 */ /* 0x000fe40000000f00 */
[----:B------:R-:W-:Y:S05]  /*1e7f0*/  CALL.REL.NOINC `($__internal_53_$__cuda_sm70_shflsync_idx_p) ;  /* 0x00000cc000007944 */ /* 0x000fea0003c00000 */
[----:B------:R-:W-:Y:S05]  /*1e800*/  BRA `(.L_x_2650) ;  /* 0xffffcca000007947 */ /* 0x000fea000383ffff */
.L_x_2594:
[----:B-1----:R-:W-:Y:S01]  /*1e810*/  IMAD.MOV.U32 R5, RZ, RZ, R8 ;  /* 0x000000ffff057224 */ /* 0x002fe200078e0008 */
[----:B------:R-:W-:Y:S01]  /*1e820*/  MOV R3, 0x2 ;  /* 0x0000000200037802 */ /* 0x000fe20000000f00 */
[----:B----4-:R-:W-:Y:S01]  /*1e830*/  IMAD.MOV.U32 R0, RZ, RZ, 0x181f ;  /* 0x0000181fff007424 */ /* 0x010fe200078e00ff */
[----:B------:R-:W-:Y:S02]  /*1e840*/  MOV R2, 0x1e860 ;  /* 0x0001e86000027802 */ /* 0x000fe40000000f00 */
[----:B--23--:R-:W-:Y:S05]  /*1e850*/  CALL.REL.NOINC `($__internal_53_$__cuda_sm70_shflsync_idx_p) ;  /* 0x00000c6000007944 */ /* 0x00cfea0003c00000 */
[----:B------:R-:W-:Y:S01]  /*1e860*/  MOV R10, R0 ;  /* 0x00000000000a7202 */ /* 0x000fe20000000f00 */
[----:B------:R-:W-:Y:S05]  /*1e870*/  BRA `(.L_x_2651) ;  /* 0xffffcd2000007947 */ /* 0x000fea000383ffff */
.L_x_2595:
[----:B------:R-:W-:Y:S01]  /*1e880*/  IMAD.MOV.U32 R5, RZ, RZ, R9 ;  /* 0x000000ffff057224 */ /* 0x000fe200078e0009 */
[----:B------:R-:W-:Y:S01]  /*1e890*/  MOV R3, 0x2 ;  /* 0x0000000200037802 */ /* 0x000fe20000000f00 */
[----:B----4-:R-:W-:Y:S01]  /*1e8a0*/  IMAD.MOV.U32 R0, RZ, RZ, 0x181f ;  /* 0x0000181fff007424 */ /* 0x010fe200078e00ff */
[----:B------:R-:W-:Y:S02]  /*1e8b0*/  MOV R2, 0x1e8d0 ;  /* 0x0001e8d000027802 */ /* 0x000fe40000000f00 */
[----:B-123--:R-:W-:Y:S05]  /*1e8c0*/  CALL.REL.NOINC `($__internal_53_$__cuda_sm70_shflsync_idx_p) ;  /* 0x00000bf000007944 */ /* 0x00efea0003c00000 */
[----:B------:R-:W-:Y:S05]  /*1e8d0*/  BRA `(.L_x_2652) ;  /* 0xffffcce000007947 */ /* 0x000fea000383ffff */
.L_x_2598:
[----:B-1----:R-:W-:Y:S01]  /*1e8e0*/  IMAD.MOV.U32 R5, RZ, RZ, R8 ;  /* 0x000000ffff057224 */ /* 0x002fe200078e0008 */
[----:B------:R-:W-:Y:S01]  /*1e8f0*/  MOV R3, 0x3 ;  /* 0x0000000300037802 */ /* 0x000fe20000000f00 */
[----:B------:R-:W-:Y:S01]  /*1e900*/  IMAD.MOV.U32 R0, RZ, RZ, 0x181f ;  /* 0x0000181fff007424 */ /* 0x000fe200078e00ff */
[----:B------:R-:W-:-:S02]  /*1e910*/  MOV R2, 0x1e930 ;  /* 0x0001e93000027802 */ /* 0x000fc40000000f00 */
[----:B--234-:R-:W-:Y:S05]  /*1e920*/  CALL.REL.NOINC `($__internal_53_$__cuda_sm70_shflsync_idx_p) ;  /* 0x00000b9000007944 */ /* 0x01cfea0003c00000 */
[----:B------:R-:W-:Y:S01]  /*1e930*/  IMAD.MOV.U32 R4, RZ, RZ, R0 ;  /* 0x000000ffff047224 */ /* 0x000fe200078e0000 */
[----:B------:R-:W-:Y:S01]  /*1e940*/  MOV R3, 0x3 ;  /* 0x0000000300037802 */ /* 0x000fe20000000f00 */
[----:B------:R-:W-:Y:S01]  /*1e950*/  IMAD.MOV.U32 R5, RZ, RZ, R9 ;  /* 0x000000ffff057224 */ /* 0x000fe200078e0009 */
[----:B------:R-:W-:-:S02]  /*1e960*/  MOV R0, 0x181f ;  /* 0x0000181f00007802 */ /* 0x000fc40000000f00 */
[----:B------:R-:W-:Y:S02]  /*1e970*/  MOV R2, 0x1e990 ;  /* 0x0001e99000027802 */ /* 0x000fe40000000f00 */
[----:B------:R-:W-:Y:S05]  /*1e980*/  CALL.REL.NOINC `($__internal_53_$__cuda_sm70_shflsync_idx_p) ;  /* 0x00000b3000007944 */ /* 0x000fea0003c00000 */
[----:B------:R-:W-:Y:S05]  /*1e990*/  BRA `(.L_x_2653) ;  /* 0xffffcd2000007947 */ /* 0x000fea000383ffff */
.L_x_2600:
[----:B------:R-:W-:Y:S01]  /*1e9a0*/  IMAD.MOV.U32 R5, RZ, RZ, R14 ;  /* 0x000000ffff057224 */ /* 0x000fe200078e000e */
[----:B------:R-:W-:Y:S01]  /*1e9b0*/  MOV R3, RZ ;  /* 0x000000ff00037202 */ /* 0x000fe20000000f00 */
[----:B------:R-:W-:Y:S01]  /*1e9c0*/  IMAD.MOV.U32 R0, RZ, RZ, 0x1c1f ;  /* 0x00001c1fff007424 */ /* 0x000fe200078e00ff */
[----:B------:R-:W-:Y:S02]  /*1e9d0*/  MOV R2, 0x1e9f0 ;  /* 0x0001e9f000027802 */ /* 0x000fe40000000f00 */
[----:B------:R-:W-:Y:S05]  /*1e9e0*/  CALL.REL.NOINC `($__internal_53_$__cuda_sm70_shflsync_idx_p) ;  /* 0x00000ad000007944 */ /* 0x000fea0003c00000 */
[----:B------:R-:W-:Y:S01]  /*1e9f0*/  MOV R4, R0 ;  /* 0x0000000000047202 */ /* 0x000fe20000000f00 */
[----:B------:R-:W-:Y:S05]  /*1ea00*/  BRA `(.L_x_2654) ;  /* 0xffffcfa000007947 */ /* 0x000fea000383ffff */
.L_x_2601:
[----:B------:R-:W-:Y:S01]  /*1ea10*/  IMAD.MOV.U32 R5, RZ, RZ, R28 ;  /* 0x000000ffff057224 */ /* 0x000fe200078e001c */
[----:B------:R-:W-:Y:S01]  /*1ea20*/  MOV R3, RZ ;  /* 0x000000ff00037202 */ /* 0x000fe20000000f00 */
[----:B------:R-:W-:Y:S01]  /*1ea30*/  IMAD.MOV.U32 R0, RZ, RZ, 0x1c1f ;  /* 0x00001c1fff007424 */ /* 0x000fe200078e00ff */
[----:B------:R-:W-:Y:S02]  /*1ea40*/  MOV R2, 0x1ea60 ;  /* 0x0001ea6000027802 */ /* 0x000fe40000000f00 */
[----:B-12---:R-:W-:Y:S05]  /*1ea50*/  CALL.REL.NOINC `($__internal_53_$__cuda_sm70_shflsync_idx_p) ;  /* 0x00000a6000007944 */ /* 0x006fea0003c00000 */
[----:B------:R-:W-:Y:S05]  /*1ea60*/  BRA `(.L_x_2655) ;  /* 0xffffcf6000007947 */ /* 0x000fea000383ffff */
.L_x_2604:
[----:B------:R-:W-:Y:S01]  /*1ea70*/  IMAD.MOV.U32 R5, RZ, RZ, R14 ;  /* 0x000000ffff057224 */ /* 0x000fe200078e000e */
[----:B----4-:R-:W-:Y:S01]  /*1ea80*/  MOV R3, 0x1 ;  /* 0x0000000100037802 */ /* 0x010fe20000000f00 */
[----:B------:R-:W-:Y:S01]  /*1ea90*/  IMAD.MOV.U32 R0, RZ, RZ, 0x1c1f ;  /* 0x00001c1fff007424 */ /* 0x000fe200078e00ff */
[----:B------:R-:W-:-:S02]  /*1eaa0*/  MOV R2, 0x1eac0 ;  /* 0x0001eac000027802 */ /* 0x000fc40000000f00 */
[----:B-123--:R-:W-:Y:S05]  /*1eab0*/  CALL.REL.NOINC `($__internal_53_$__cuda_sm70_shflsync_idx_p) ;  /* 0x00000a0000007944 */ /* 0x00efea0003c00000 */
[----:B------:R-:W-:Y:S01]  /*1eac0*/  IMAD.MOV.U32 R4, RZ, RZ, R0 ;  /* 0x000000ffff047224 */ /* 0x000fe200078e0000 */
[----:B------:R-:W-:Y:S01]  /*1ead0*/  MOV R3, 0x1 ;  /* 0x0000000100037802 */ /* 0x000fe20000000f00 */
[----:B------:R-:W-:Y:S01]  /*1eae0*/  IMAD.MOV.U32 R5, RZ, RZ, R28 ;  /* 0x000000ffff057224 */ /* 0x000fe200078e001c */
[----:B------:R-:W-:-:S02]  /*1eaf0*/  MOV R0, 0x1c1f ;  /* 0x00001c1f00007802 */ /* 0x000fc40000000f00 */
[----:B------:R-:W-:Y:S02]  /*1eb00*/  MOV R2, 0x1eb20 ;  /* 0x0001eb2000027802 */ /* 0x000fe40000000f00 */
[----:B------:R-:W-:Y:S05]  /*1eb10*/  CALL.REL.NOINC `($__internal_53_$__cuda_sm70_shflsync_idx_p) ;  /* 0x000009a000007944 */ /* 0x000fea0003c00000 */
[----:B------:R-:W-:Y:S05]  /*1eb20*/  BRA `(.L_x_2656) ;  /* 0xffffd50000007947 */ /* 0x000fea000383ffff */
.L_x_2608:
[----:B------:R-:W-:Y:S01]  /*1eb30*/  IMAD.MOV.U32 R5, RZ, RZ, R6 ;  /* 0x000000ffff057224 */ /* 0x000fe200078e0006 */
[----:B------:R-:W-:Y:S01]  /*1eb40*/  MOV R3, RZ ;  /* 0x000000ff00037202 */ /* 0x000fe20000000f00 */
[----:B------:R-:W-:Y:S01]  /*1eb50*/  IMAD.MOV.U32 R0, RZ, RZ, 0x181f ;  /* 0x0000181fff007424 */ /* 0x000fe200078e00ff */
[----:B------:R-:W-:Y:S02]  /*1eb60*/  MOV R2, 0x1eb80 ;  /* 0x0001eb8000027802 */ /* 0x000fe40000000f00 */
[----:B------:R-:W-:Y:S05]  /*1eb70*/  CALL.REL.NOINC `($__internal_53_$__cuda_sm70_shflsync_idx_p) ;  /* 0x0000094000007944 */ /* 0x000fea0003c00000 */
[----:B------:R-:W-:Y:S01]  /*1eb80*/  MOV R11, R0 ;  /* 0x00000000000b7202 */ /* 0x000fe20000000f00 */
[----:B------:R-:W-:Y:S05]  /*1eb90*/  BRA `(.L_x_2657) ;  /* 0xffffe0b000007947 */ /* 0x000fea000383ffff */
.L_x_2609:
[----:B------:R-:W-:Y:S01]  /*1eba0*/  IMAD.MOV.U32 R5, RZ, RZ, R10 ;  /* 0x000000ffff057224 */ /* 0x000fe200078e000a */
[----:B------:R-:W-:Y:S01]  /*1ebb0*/  MOV R3, RZ ;  /* 0x000000ff00037202 */ /* 0x000fe20000000f00 */
[----:B------:R-:W-:Y:S01]  /*1ebc0*/  IMAD.MOV.U32 R0, RZ, RZ, 0x181f ;  /* 0x0000181fff007424 */ /* 0x000fe200078e00ff */
[----:B------:R-:W-:Y:S02]  /*1ebd0*/  MOV R2, 0x1ebf0 ;  /* 0x0001ebf000027802 */ /* 0x000fe40000000f00 */
[----:B-12---:R-:W-:Y:S05]  /*1ebe0*/  CALL.REL.NOINC `($__internal_53_$__cuda_sm70_shflsync_idx_p) ;  /* 0x000008d000007944 */ /* 0x006fea0003c00000 */
[----:B------:R-:W-:Y:S05]  /*1ebf0*/  BRA `(.L_x_2658) ;  /* 0xffffe07000007947 */ /* 0x000fea000383ffff */
.L_x_2612:
        /* <DEDUP_REMOVED lines=12> */
.L_x_2615:
[----:B-1----:R-:W-:Y:S01]  /*1ecc0*/  IMAD.MOV.U32 R5, RZ, RZ, R6 ;  /* 0x000000ffff057224 */ /* 0x002fe200078e0006 */
[----:B------:R-:W-:Y:S01]  /*1ecd0*/  MOV R3, 0x2 ;  /* 0x0000000200037802 */ /* 0x000fe20000000f00 */
[----:B----4-:R-:W-:Y:S01]  /*1ece0*/  IMAD.MOV.U32 R0, RZ, RZ, 0x181f ;  /* 0x0000181fff007424 */ /* 0x010fe200078e00ff */
[----:B------:R-:W-:Y:S02]  /*1ecf0*/  MOV R2, 0x1ed10 ;  /* 0x0001ed1000027802 */ /* 0x000fe40000000f00 */
[----:B--23--:R-:W-:Y:S05]  /*1ed00*/  CALL.REL.NOINC `($__internal_53_$__cuda_sm70_shflsync_idx_p) ;  /* 0x000007b000007944 */ /* 0x00cfea0003c00000 */
[----:B------:R-:W-:Y:S01]  /*1ed10*/  MOV R11, R0 ;  /* 0x00000000000b7202 */ /* 0x000fe20000000f00 */
[----:B------:R-:W-:Y:S05]  /*1ed20*/  BRA `(.L_x_2660) ;  /* 0xffffe13000007947 */ /* 0x000fea000383ffff */
.L_x_2616:
[----:B------:R-:W-:Y:S01]  /*1ed30*/  IMAD.MOV.U32 R5, RZ, RZ, R10 ;  /* 0x000000ffff057224 */ /* 0x000fe200078e000a */
[----:B------:R-:W-:Y:S01]  /*1ed40*/  MOV R3, 0x2 ;  /* 0x0000000200037802 */ /* 0x000fe20000000f00 */
[----:B----4-:R-:W-:Y:S01]  /*1ed50*/  IMAD.MOV.U32 R0, RZ, RZ, 0x181f ;  /* 0x0000181fff007424 */ /* 0x010fe200078e00ff */
[----:B------:R-:W-:Y:S02]  /*1ed60*/  MOV R2, 0x1ed80 ;  /* 0x0001ed8000027802 */ /* 0x000fe40000000f00 */
[----:B-123--:R-:W-:Y:S05]  /*1ed70*/  CALL.REL.NOINC `($__internal_53_$__cuda_sm70_shflsync_idx_p) ;  /* 0x0000074000007944 */ /* 0x00efea0003c00000 */
[----:B------:R-:W-:Y:S05]  /*1ed80*/  BRA `(.L_x_2661) ;  /* 0xffffe0f000007947 */ /* 0x000fea000383ffff */
.L_x_2619:
        /* <DEDUP_REMOVED lines=12> */
.L_x_2621:
[----:B------:R-:W-:Y:S01]  /*1ee50*/  IMAD.MOV.U32 R5, RZ, RZ, R67 ;  /* 0x000000ffff057224 */ /* 0x000fe200078e0043 */
[----:B------:R-:W-:Y:S01]  /*1ee60*/  MOV R3, RZ ;  /* 0x000000ff00037202 */ /* 0x000fe20000000f00 */
[----:B------:R-:W-:Y:S01]  /*1ee70*/  IMAD.MOV.U32 R0, RZ, RZ, 0x1f ;  /* 0x0000001fff007424 */ /* 0x000fe200078e00ff */
[----:B------:R-:W-:Y:S02]  /*1ee80*/  MOV R2, 0x1eea0 ;  /* 0x0001eea000027802 */ /* 0x000fe40000000f00 */
[----:B------:R-:W-:Y:S05]  /*1ee90*/  CALL.REL.NOINC `($__internal_53_$__cuda_sm70_shflsync_idx_p) ;  /* 0x0000062000007944 */ /* 0x000fea0003c00000 */
[----:B------:R-:W-:Y:S01]  /*1eea0*/  MOV R9, R0 ;  /* 0x0000000000097202 */ /* 0x000fe20000000f00 */
[----:B------:R-:W-:Y:S05]  /*1eeb0*/  BRA `(.L_x_2663) ;  /* 0xffffe27000007947 */ /* 0x000fea000383ffff */
.L_x_2622:
[----:B------:R-:W-:Y:S01]  /*1eec0*/  IMAD.MOV.U32 R5, RZ, RZ, R67 ;  /* 0x000000ffff057224 */ /* 0x000fe200078e0043 */
[----:B------:R-:W-:Y:S01]  /*1eed0*/  MOV R3, 0x1 ;  /* 0x0000000100037802 */ /* 0x000fe20000000f00 */
[----:B------:R-:W-:Y:S01]  /*1eee0*/  IMAD.MOV.U32 R0, RZ, RZ, 0x1f ;  /* 0x0000001fff007424 */ /* 0x000fe200078e00ff */
[----:B------:R-:W-:Y:S02]  /*1eef0*/  MOV R2, 0x1ef10 ;  /* 0x0001ef1000027802 */ /* 0x000fe40000000f00 */
[----:B-12---:R-:W-:Y:S05]  /*1ef00*/  CALL.REL.NOINC `($__internal_53_$__cuda_sm70_shflsync_idx_p) ;  /* 0x000005b000007944 */ /* 0x006fea0003c00000 */
[----:B------:R-:W-:Y:S01]  /*1ef10*/  MOV R8, R0 ;  /* 0x0000000000087202 */ /* 0x000fe20000000f00 */
[----:B------:R-:W-:Y:S05]  /*1ef20*/  BRA `(.L_x_2664) ;  /* 0xffffe22000007947 */ /* 0x000fea000383ffff */
.L_x_2623:
[----:B------:R-:W-:Y:S02]  /*1ef30*/  MOV R2, 0x1 ;  /* 0x0000000100027802 */ /* 0x000fe40000000f00 */
[----:B------:R-:W-:-:S02]  /*1ef40*/  MOV R3, 0x1ef60 ;  /* 0x0001ef6000037802 */ /* 0x000fc40000000f00 */
[----:B-1234-:R-:W-:Y:S05]  /*1ef50*/  CALL.REL.NOINC `($__internal_54_$__cuda_sm70_shflsync_up_p) ;  /* 0x000005b000007944 */ /* 0x01efea0003c00000 */
[----:B------:R-:W-:Y:S05]  /*1ef60*/  BRA `(.L_x_2665) ;  /* 0xffffe31000007947 */ /* 0x000fea000383ffff */
.L_x_2624:
[----:B------:R-:W-:Y:S02]  /*1ef70*/  MOV R2, 0x2 ;  /* 0x0000000200027802 */ /* 0x000fe40000000f00 */
[----:B------:R-:W-:-:S02]  /*1ef80*/  MOV R3, 0x1efa0 ;  /* 0x0001efa000037802 */ /* 0x000fc40000000f00 */
[----:B--2-4-:R-:W-:Y:S05]  /*1ef90*/  CALL.REL.NOINC `($__internal_54_$__cuda_sm70_shflsync_up_p) ;  /* 0x0000057000007944 */ /* 0x014fea0003c00000 */
[----:B------:R-:W-:Y:S01]  /*1efa0*/  SEL R3, R4, RZ, P1 ;  /* 0x000000ff04037207 */ /* 0x000fe20000800000 */
[----:B------:R-:W-:-:S04]  /*1efb0*/  IMAD.MOV.U32 R2, RZ, RZ, 0x4 ;  /* 0x00000004ff027424 */ /* 0x000fc800078e00ff */
[----:B------:R-:W-:Y:S01]  /*1efc0*/  IMAD.IADD R0, R0, 0x1, R3 ;  /* 0x0000000100007824 */ /* 0x000fe200078e0203 */
        /* <DEDUP_REMOVED lines=20> */
.L_x_2628:
[----:B------:R-:W-:Y:S02]  /*1f110*/  MOV R2, 0x1 ;  /* 0x0000000100027802 */ /* 0x000fe40000000f00 */
[----:B------:R-:W-:Y:S02]  /*1f120*/  MOV R3, 0x1f140 ;  /* 0x0001f14000037802 */ /* 0x000fe40000000f00 */
[----:B------:R-:W-:Y:S05]  /*1f130*/  CALL.REL.NOINC `($__internal_54_$__cuda_sm70_shflsync_up_p) ;  /* 0x000003d000007944 */ /* 0x000fea0003c00000 */
[----:B------:R-:W-:Y:S01]  /*1f140*/  MOV R2, R4 ;  /* 0x0000000400027202 */ /* 0x000fe20000000f00 */
[----:B------:R-:W-:Y:S05]  /*1f150*/  BRA `(.L_x_2667) ;  /* 0xffffe38000007947 */ /* 0x000fea000383ffff */
.L_x_2629:
        /* <DEDUP_REMOVED lines=26> */
.L_x_2631:
[----:B------:R-:W-:Y:S02]  /*1f300*/  SEL R0, RZ, 0x1, P0 ;  /* 0x00000001ff007807 */ /* 0x000fe40000000000 */
[----:B------:R-:W-:Y:S02]  /*1f310*/  MOV R2, 0x1f330 ;  /* 0x0001f33000027802 */ /* 0x000fe40000000f00 */
[----:B-1----:R-:W-:Y:S05]  /*1f320*/  CALL.REL.NOINC `($__internal_55_$__cuda_sm70_votesync_ballot) ;  /* 0x0000025000007944 */ /* 0x002fea0003c00000 */
[----:B------:R-:W-:Y:S01]  /*1f330*/  MOV R10, R0 ;  /* 0x00000000000a7202 */ /* 0x000fe20000000f00 */
[----:B------:R-:W-:Y:S05]  /*1f340*/  BRA `(.L_x_2669) ;  /* 0xffffe32000007947 */ /* 0x000fea000383ffff */
.L_x_2632:
[----:B------:R-:W-:Y:S01]  /*1f350*/  IMAD.MOV.U32 R5, RZ, RZ, R6 ;  /* 0x000000ffff057224 */ /* 0x000fe200078e0006 */
[----:B------:R-:W-:Y:S01]  /*1f360*/  MOV R3, R8 ;  /* 0x0000000800037202 */ /* 0x000fe20000000f00 */
[----:B--2---:R-:W-:Y:S01]  /*1f370*/  IMAD.MOV.U32 R0, RZ, RZ, 0x1f ;  /* 0x0000001fff007424 */ /* 0x004fe200078e00ff */
[----:B------:R-:W-:Y:S02]  /*1f380*/  MOV R2, 0x1f3a0 ;  /* 0x0001f3a000027802 */ /* 0x000fe40000000f00 */
[----:B-1----:R-:W-:Y:S05]  /*1f390*/  CALL.REL.NOINC `($__internal_53_$__cuda_sm70_shflsync_idx_p) ;  /* 0x0000012000007944 */ /* 0x002fea0003c00000 */
[----:B------:R-:W-:Y:S01]  /*1f3a0*/  IMAD.MOV.U32 R12, RZ, RZ, R0 ;  /* 0x000000ffff0c7224 */ /* 0x000fe200078e0000 */
[----:B------:R-:W-:Y:S01]  /*1f3b0*/  MOV R3, R8 ;  /* 0x0000000800037202 */ /* 0x000fe20000000f00 */
[----:B------:R-:W-:Y:S01]  /*1f3c0*/  IMAD.MOV.U32 R5, RZ, RZ, R7 ;  /* 0x000000ffff057224 */ /* 0x000fe200078e0007 */
[----:B------:R-:W-:Y:S02]  /*1f3d0*/  MOV R0, 0x1f ;  /* 0x0000001f00007802 */ /* 0x000fe40000000f00 */
[----:B------:R-:W-:-:S02]  /*1f3e0*/  MOV R2, 0x1f400 ;  /* 0x0001f40000027802 */ /* 0x000fc40000000f00 */
[----:B------:R-:W-:Y:S05]  /*1f3f0*/  CALL.REL.NOINC `($__internal_53_$__cuda_sm70_shflsync_idx_p) ;  /* 0x000000c000007944 */ /* 0x000fea0003c00000 */
[----:B------:R-:W-:Y:S01]  /*1f400*/  MOV R7, R0 ;  /* 0x0000000000077202 */ /* 0x000fe20000000f00 */
[----:B------:R-:W-:Y:S05]  /*1f410*/  BRA `(.L_x_2670) ;  /* 0xffffe2c000007947 */ /* 0x000fea000383ffff */
.L_x_2635:
[----:B------:R-:W-:Y:S01]  /*1f420*/  IMAD.MOV.U32 R5, RZ, RZ, R4 ;  /* 0x000000ffff057224 */ /* 0x000fe200078e0004 */
[----:B--2---:R-:W-:-:S02]  /*1f430*/  MOV R0, 0x1f ;  /* 0x0000001f00007802 */ /* 0x004fc40000000f00 */
[----:B------:R-:W-:Y:S02]  /*1f440*/  MOV R2, 0x1f460 ;  /* 0x0001f46000027802 */ /* 0x000fe40000000f00 */
[----:B-1-34-:R-:W-:Y:S05]  /*1f450*/  CALL.REL.NOINC `($__internal_53_$__cuda_sm70_shflsync_idx_p) ;  /* 0x0000006000007944 */ /* 0x01afea0003c00000 */
[----:B------:R-:W-:Y:S01]  /*1f460*/  MOV R13, R0 ;  /* 0x00000000000d7202 */ /* 0x000fe20000000f00 */
[----:B------:R-:W-:Y:S05]  /*1f470*/  BRA `(.L_x_2634) ;  /* 0xffffe2c000007947 */ /* 0x000fea000383ffff */
        .weak           $__internal_52_$__cuda_sm70_shflsync_bfly_p
        .type           $__internal_52_$__cuda_sm70_shflsync_bfly_p,@function
        .size           $__internal_52_$__cuda_sm70_shflsync_bfly_p,($__internal_53_$__cuda_sm70_shflsync_idx_p - $__internal_52_$__cuda_sm70_shflsync_bfly_p)
$__internal_52_$__cuda_sm70_shflsync_bfly_p:
[----:B------:R-:W-:Y:S04]  /*1f480*/  WARPSYNC R6 ;  /* 0x0000000600007348 */ /* 0x000fe80003800000 */
[----:B------:R1:W2:Y:S02]  /*1f490*/  SHFL.BFLY PT, R2, R2, R5, R7 ;  /* 0x0c00000502027389 */ /* 0x0002a400000e0007 */
[----:B-1----:R-:W-:-:S04]  /*1f4a0*/  MOV R5, 0x0 ;  /* 0x0000000000057802 */ /* 0x002fc80000000f00 */
[----:B--2---:R-:W-:Y:S05]  /*1f4b0*/  RET.REL.NODEC R4 `(_ZN7cutlass13device_kernelIN5flash19enable_sm80_to_sm89INS1_16FlashAttnFwdSm80INS1_25CollectiveMainloopFwdSm80ILi8ELi1ELb1EN4cute5tupleIJNS5_1CILi128EEENS7_ILi112EEES8_EEELi128ENS_10bfloat16_tEfNS_4arch4Sm80ELb1ELb0ELb0ELb1ELb0ELb1ELb1ELb1EEENS1_21CollectiveEpilogueFwdINS6_IJS8_S8_S9_EEENS6_IJNS7_ILi1EEESH_SH_EEESB_SD_Li256ELb1ELb1ELb1ELb0EEENS1_36VarlenDynamicPersistentTileSchedulerILi128ELi112ELi256ELi256ELb1ELb1ELb0ELb1ELb1ELb1EEEEEEEEEvNT_6ParamsE) ;  /* 0xfffe0b4004007950 */ /* 0x004fea0003c3ffff */
        .weak           $__internal_53_$__cuda_sm70_shflsync_idx_p
        .type           $__internal_53_$__cuda_sm70_shflsync_idx_p,@function
        .size           $__internal_53_$__cuda_sm70_shflsync_idx_p,($__internal_54_$__cuda_sm70_shflsync_up_p - $__internal_53_$__cuda_sm70_shflsync_idx_p)
$__internal_53_$__cuda_sm70_shflsync_idx_p:
[----:B------:R-:W-:-:S04]  /*1f4c0*/  MOV R102, 0xffffffff ;  /* 0xffffffff00667802 */ /* 0x000fc80000000f00 */
[----:B------:R-:W-:Y:S04]  /*1f4d0*/  WARPSYNC R102 ;  /* 0x0000006600007348 */ /* 0x000fe80003800000 */
[----:B------:R1:W2:Y:S02]  /*1f4e0*/  SHFL.IDX PT, R0, R5, R3, R0 ;  /* 0x0000000305007389 */ /* 0x0002a400000e0000 */
[----:B-1----:R-:W-:-:S04]  /*1f4f0*/  MOV R3, 0x0 ;  /* 0x0000000000037802 */ /* 0x002fc80000000f00 */
[----:B--2---:R-:W-:Y:S05]  /*1f500*/  RET.REL.NODEC R2 `(_ZN7cutlass13device_kernelIN5flash19enable_sm80_to_sm89INS1_16FlashAttnFwdSm80INS1_25CollectiveMainloopFwdSm80ILi8ELi1ELb1EN4cute5tupleIJNS5_1CILi128EEENS7_ILi112EEES8_EEELi128ENS_10bfloat16_tEfNS_4arch4Sm80ELb1ELb0ELb0ELb1ELb0ELb1ELb1ELb1EEENS1_21CollectiveEpilogueFwdINS6_IJS8_S8_S9_EEENS6_IJNS7_ILi1EEESH_SH_EEESB_SD_Li256ELb1ELb1ELb1ELb0EEENS1_36VarlenDynamicPersistentTileSchedulerILi128ELi112ELi256ELi256ELb1ELb1ELb0ELb1ELb1ELb1EEEEEEEEEvNT_6ParamsE) ;  /* 0xfffe0af002007950 */ /* 0x004fea0003c3ffff */
        .weak           $__internal_54_$__cuda_sm70_shflsync_up_p
        .type           $__internal_54_$__cuda_sm70_shflsync_up_p,@function
        .size           $__internal_54_$__cuda_sm70_shflsync_up_p,($__internal_55_$__cuda_sm70_votesync_ballot - $__internal_54_$__cuda_sm70_shflsync_up_p)
$__internal_54_$__cuda_sm70_shflsync_up_p:
[----:B------:R-:W-:Y:S02]  /*1f510*/  IMAD.MOV.U32 R4, RZ, RZ, RZ ;  /* 0x000000ffff047224 */ /* 0x000fe400078e00ff */
[----:B------:R-:W-:-:S04]  /*1f520*/  IMAD.MOV.U32 R10, RZ, RZ, -0x1 ;  /* 0xffffffffff0a7424 */ /* 0x000fc800078e00ff */
[----:B------:R-:W-:Y:S04]  /*1f530*/  WARPSYNC R10 ;  /* 0x0000000a00007348 */ /* 0x000fe80003800000 */
[----:B------:R1:W2:Y:S02]  /*1f540*/  SHFL.UP PT, R4, R0, R2, R4 ;  /* 0x0400000200047389 */ /* 0x0002a400000e0004 */
[----:B-1----:R-:W-:Y:S02]  /*1f550*/  MOV R2, R3 ;  /* 0x0000000300027202 */ /* 0x002fe40000000f00 */
[----:B------:R-:W-:-:S04]  /*1f560*/  MOV R3, 0x0 ;  /* 0x0000000000037802 */ /* 0x000fc80000000f00 */
[----:B--2---:R-:W-:Y:S05]  /*1f570*/  RET.REL.NODEC R2 `(_ZN7cutlass13device_kernelIN5flash19enable_sm80_to_sm89INS1_16FlashAttnFwdSm80INS1_25CollectiveMainloopFwdSm80ILi8ELi1ELb1EN4cute5tupleIJNS5_1CILi128EEENS7_ILi112EEES8_EEELi128ENS_10bfloat16_tEfNS_4arch4Sm80ELb1ELb0ELb0ELb1ELb0ELb1ELb1ELb1EEENS1_21CollectiveEpilogueFwdINS6_IJS8_S8_S9_EEENS6_IJNS7_ILi1EEESH_SH_EEESB_SD_Li256ELb1ELb1ELb1ELb0EEENS1_36VarlenDynamicPersistentTileSchedulerILi128ELi112ELi256ELi256ELb1ELb1ELb0ELb1ELb1ELb1EEEEEEEEEvNT_6ParamsE) ;  /* 0xfffe0a8002007950 */ /* 0x004fea0003c3ffff */
        .weak           $__internal_55_$__cuda_sm70_votesync_ballot
        .type           $__internal_55_$__cuda_sm70_votesync_ballot,@function
        .size           $__internal_55_$__cuda_sm70_votesync_ballot,(.L_x_2747 - $__internal_55_$__cuda_sm70_votesync_ballot)
$__internal_55_$__cuda_sm70_votesync_ballot:
[----:B------:R-:W-:Y:S01]  /*1f580*/  ISETP.NE.U32.AND P0, PT, R0, 0x1, PT ;  /* 0x000000010000780c */ /* 0x000fe20003f05070 */
[----:B------:R-:W-:-:S04]  /*1f590*/  IMAD.MOV.U32 R3, RZ, RZ, -0x1 ;  /* 0xffffffffff037424 */ /* 0x000fc800078e00ff */
[----:B------:R-:W-:Y:S08]  /*1f5a0*/  WARPSYNC R3 ;  /* 0x0000000300007348 */ /* 0x000ff00003800000 */
[----:B------:R-:W-:-:S04]  /*1f5b0*/  VOTE.ANY R0, PT, !P0 ;  /* 0x0000000000007806 */ /* 0x000fc800040e0100 */
[----:B------:R-:W-:Y:S01]  /*1f5c0*/  LOP3.LUT R0, R0, R3, RZ, 0xc0, !PT ;  /* 0x0000000300007212 */ /* 0x000fe200078ec0ff */
[----:B------:R-:W-:-:S04]  /*1f5d0*/  IMAD.MOV.U32 R3, RZ, RZ, 0x0 ;  /* 0x00000000ff037424 */ /* 0x000fc800078e00ff */
[----:B------:R-:W-:Y:S05]  /*1f5e0*/  RET.REL.NODEC R2 `(_ZN7cutlass13device_kernelIN5flash19enable_sm80_to_sm89INS1_16FlashAttnFwdSm80INS1_25CollectiveMainloopFwdSm80ILi8ELi1ELb1EN4cute5tupleIJNS5_1CILi128EEENS7_ILi112EEES8_EEELi128ENS_10bfloat16_tEfNS_4arch4Sm80ELb1ELb0ELb0ELb1ELb0ELb1ELb1ELb1EEENS1_21CollectiveEpilogueFwdINS6_IJS8_S8_S9_EEENS6_IJNS7_ILi1EEESH_SH_EEESB_SD_Li256ELb1ELb1ELb1ELb0EEENS1_36VarlenDynamicPersistentTileSchedulerILi128ELi112ELi256ELi256ELb1ELb1ELb0ELb1ELb1ELb1EEEEEEEEEvNT_6ParamsE) ;  /* 0xfffe0a1002007950 */ /* 0x000fea0003c3ffff */
.L_x_2671:
        /* <DEDUP_REMOVED lines=9> */
.L_x_2747:


//--------------------- .nv.shared._ZN7cutlass13device_kernelIN5flash19enable_sm80_to_sm89INS1_16FlashAttnFwdSm80INS1_25CollectiveMainloopFwdSm80ILi8ELi1ELb1EN4cute5tupleIJNS5_1CILi128EEES8_S8_EEELi128ENS_10bfloat16_tEfNS_4arch4Sm80ELb0ELb0ELb1ELb0ELb0ELb0ELb1ELb1EEENS1_21CollectiveEpilogueFwdIS9_NS6_IJNS7_ILi1EEESF_SF_EEESA_SC_Li256ELb0ELb1ELb1ELb0EEENS1_19SingleTileSchedulerILb0ELb1ELb1ELi128EEEEEEEEEvNT_6ParamsE --------------------------
	.section	.nv.shared._ZN7cutlass13device_kernelIN5flash19enable_sm80_to_sm89INS1_16FlashAttnFwdSm80INS1_25CollectiveMainloopFwdSm80ILi8ELi1ELb1EN4cute5tupleIJNS5_1CILi128EEES8_S8_EEELi128ENS_10bfloat16_tEfNS_4arch4Sm80ELb0ELb0ELb1ELb0ELb0ELb0ELb1ELb1EEENS1_21CollectiveEpilogueFwdIS9_NS6_IJNS7_ILi1EEESF_SF_EEESA_SC_Li256ELb0ELb1ELb1ELb0EEENS1_19SingleTileSchedulerILb0ELb1ELb1ELi128EEEEEEEEEvNT_6ParamsE,"aw",@nobits
	.sectionflags	@""
	.align	16


//--------------------- .nv.global                --------------------------
	.section	.nv.global,"aw",@nobits
.nv.global:
	.type		_ZN83_INTERNAL_988afcd3_47_flash_fwd_hdim128_bf16_split_softcapall_sm80_cu_cf07d2ef_28844cute1_E,@object
	.size		_ZN83_INTERNAL_988afcd3_47_flash_fwd_hdim128_bf16_split_softcapall_sm80_cu_cf07d2ef_28844cute1_E,(_ZN83_INTERNAL_988afcd3_47_flash_fwd_hdim128_bf16_split_softcapall_sm80_cu_cf07d2ef_28844cuda3std3__45__cpo6cbeginE - _ZN83_INTERNAL_988afcd3_47_flash_fwd_hdim128_bf16_split_softcapall_sm80_cu_cf07d2ef_28844cute1_E)
_ZN83_INTERNAL_988afcd3_47_flash_fwd_hdim128_bf16_split_softcapall_sm80_cu_cf07d2ef_28844cute1_E:
	.zero		1
	.type		_ZN83_INTERNAL_988afcd3_47_flash_fwd_hdim128_bf16_split_softcapall_sm80_cu_cf07d2ef_28844cuda3std3__45__cpo6cbeginE,@object
	.size		_ZN83_INTERNAL_988afcd3_47_flash_fwd_hdim128_bf16_split_softcapall_sm80_cu_cf07d2ef_28844cuda3std3__45__cpo6cbeginE,(_ZN83_INTERNAL_988afcd3_47_flash_fwd_hdim128_bf16_split_softcapall_sm80_cu_cf07d2ef_28844cuda3std3__48in_placeE - _ZN83_INTERNAL_988afcd3_47_flash_fwd_hdim128_bf16_split_softcapall_sm80_cu_cf07d2ef_28844cuda3std3__45__cpo6cbeginE)
_ZN83_INTERNAL_988afcd3_47_flash_fwd_hdim128_bf16_split_softcapall_sm80_cu_cf07d2ef_28844cuda3std3__45__cpo6cbeginE:
	.zero		1
	.type		_ZN83_INTERNAL_988afcd3_47_flash_fwd_hdim128_bf16_split_softcapall_sm80_cu_cf07d2ef_28844cuda3std3__48in_placeE,@object
	.size		_ZN83_INTERNAL_988afcd3_47_flash_fwd_hdim128_bf16_split_softcapall_sm80_cu_cf07d2ef_28844cuda3std3__48in_placeE,(_ZN83_INTERNAL_988afcd3_47_flash_fwd_hdim128_bf16_split_softcapall_sm80_cu_cf07d2ef_28844cuda3std6ranges3__45__cpo9iter_moveE - _ZN83_INTERNAL_988afcd3_47_flash_fwd_hdim128_bf16_split_softcapall_sm80_cu_cf07d2ef_28844cuda3std3__48in_placeE)
_ZN83_INTERNAL_988afcd3_47_flash_fwd_hdim128_bf16_split_softcapall_sm80_cu_cf07d2ef_28844cuda3std3__48in_placeE:
	.zero		1
	.type		_ZN83_INTERNAL_988afcd3_47_flash_fwd_hdim128_bf16_split_softcapall_sm80_cu_cf07d2ef_28844cuda3std6ranges3__45__cpo9iter_moveE,@object
	.size		_ZN83_INTERNAL_988afcd3_47_flash_fwd_hdim128_bf16_split_softcapall_sm80_cu_cf07d2ef_28844cuda3std6ranges3__45__cpo9iter_moveE,(_ZN83_INTERNAL_988afcd3_47_flash_fwd_hdim128_bf16_split_softcapall_sm80_cu_cf07d2ef_28844cuda3std3__45__cpo5beginE - _ZN83_INTERNAL_988afcd3_47_flash_fwd_hdim128_bf16_split_softcapall_sm80_cu_cf07d2ef_28844cuda3std6ranges3__45__cpo9iter_moveE)
_ZN83_INTERNAL_988afcd3_47_flash_fwd_hdim128_bf16_split_softcapall_sm80_cu_cf07d2ef_28844cuda3std6ranges3__45__cpo9iter_moveE:
	.zero		1
	.type		_ZN83_INTERNAL_988afcd3_47_flash_fwd_hdim128_bf16_split_softcapall_sm80_cu_cf07d2ef_28844cuda3std3__45__cpo5beginE,@object
	.size		_ZN83_INTERNAL_988afcd3_47_flash_fwd_hdim128_bf16_split_softcapall_sm80_cu_cf07d2ef_28844cuda3std3__45__cpo5beginE,(_ZN83_INTERNAL_988afcd3_47_flash_fwd_hdim128_bf16_split_softcapall_sm80_cu_cf07d2ef_28844cuda3std3__485_GLOBAL__N__988afcd3_47_flash_fwd_hdim128_bf16_split_softcapall_sm80_cu_cf07d2ef_28846ignoreE - _ZN83_INTERNAL_988afcd3_47_flash_fwd_hdim128_bf16_split_softcapall_sm80_cu_cf07d2ef_28844cuda3std3__45__cpo5beginE)
_ZN83_INTERNAL_988afcd3_47_flash_fwd_hdim128_bf16_split_softcapall_sm80_cu_cf07d2ef_28844cuda3std3__45__cpo5beginE:
	.zero		1
	.type		_ZN83_INTERNAL_988afcd3_47_flash_fwd_hdim128_bf16_split_softcapall_sm80_cu_cf07d2ef_28844cuda3std3__485_GLOBAL__N__988afcd3_47_flash_fwd_hdim128_bf16_split_softcapall_sm80_cu_cf07d2ef_28846ignoreE,@object
	.size		_ZN83_INTERNAL_988afcd3_47_flash_fwd_hdim128_bf16_split_softcapall_sm80_cu_cf07d2ef_28844cuda3std3__485_GLOBAL__N__988afcd3_47_flash_fwd_hdim128_bf16_split_softcapall_sm80_cu_cf07d2ef_28846ignoreE,(_ZN83_INTERNAL_988afcd3_47_flash_fwd_hdim128_bf16_split_softcapall_sm80_cu_cf07d2ef_28844cute7productE - _ZN83_INTERNAL_988afcd3_47_flash_fwd_hdim128_bf16_split_softcapall_sm80_cu_cf07d2ef_28844cuda3std3__485_GLOBAL__N__988afcd3_47_flash_fwd_hdim128_bf16_split_softcapall_sm80_cu_cf07d2ef_28846ignoreE)
_ZN83_INTERNAL_988afcd3_47_flash_fwd_hdim128_bf16_split_softcapall_sm80_cu_cf07d2ef_28844cuda3std3__485_GLOBAL__N__988afcd3_47_flash_fwd_hdim128_bf16_split_softcapall_sm80_cu_cf07d2ef_28846ignoreE:
	.zero		1
	.type		_ZN83_INTERNAL_988afcd3_47_flash_fwd_hdim128_bf16_split_softcapall_sm80_cu_cf07d2ef_28844cute7productE,@object
	.size		_ZN83_INTERNAL_988afcd3_47_flash_fwd_hdim128_bf16_split_softcapall_sm80_cu_cf07d2ef_28844cute7productE,(_ZN83_INTERNAL_988afcd3_47_flash_fwd_hdim128_bf16_split_softcapall_sm80_cu_cf07d2ef_28844cuda3std3__45__cpo3endE - _ZN83_INTERNAL_988afcd3_47_flash_fwd_hdim128_bf16_split_softcapall_sm80_cu_cf07d2ef_28844cute7productE)
_ZN83_INTERNAL_988afcd3_47_flash_fwd_hdim128_bf16_split_softcapall_sm80_cu_cf07d2ef_28844cute7productE:
	.zero		1
	.type		_ZN83_INTERNAL_988afcd3_47_flash_fwd_hdim128_bf16_split_softcapall_sm80_cu_cf07d2ef_28844cuda3std3__45__cpo3endE,@object
	.size		_ZN83_INTERNAL_988afcd3_47_flash_fwd_hdim128_bf16_split_softcapall_sm80_cu_cf07d2ef_28844cuda3std3__45__cpo3endE,(_ZN83_INTERNAL_988afcd3_47_flash_fwd_hdim128_bf16_split_softcapall_sm80_cu_cf07d2ef_28844cuda3std3__419piecewise_constructE - _ZN83_INTERNAL_988afcd3_47_flash_fwd_hdim128_bf16_split_softcapall_sm80_cu_cf07d2ef_28844cuda3std3__45__cpo3endE)
_ZN83_INTERNAL_988afcd3_47_flash_fwd_hdim128_bf16_split_softcapall_sm80_cu_cf07d2ef_28844cuda3std3__45__cpo3endE:
	.zero		1
	.type		_ZN83_INTERNAL_988afcd3_47_flash_fwd_hdim128_bf16_split_softcapall_sm80_cu_cf07d2ef_28844cuda3std3__419piecewise_constructE,@object
	.size		_ZN83_INTERNAL_988afcd3_47_flash_fwd_hdim128_bf16_split_softcapall_sm80_cu_cf07d2ef_28844cuda3std3__419piecewise_constructE,(_ZN83_INTERNAL_988afcd3_47_flash_fwd_hdim128_bf16_split_softcapall_sm80_cu_cf07d2ef_28844cuda3std3__45__cpo4cendE - _ZN83_INTERNAL_988afcd3_47_flash_fwd_hdim128_bf16_split_softcapall_sm80_cu_cf07d2ef_28844cuda3std3__419piecewise_constructE)
_ZN83_INTERNAL_988afcd3_47_flash_fwd_hdim128_bf16_split_softcapall_sm80_cu_cf07d2ef_28844cuda3std3__419piecewise_constructE:
	.zero		1
	.type		_ZN83_INTERNAL_988afcd3_47_flash_fwd_hdim128_bf16_split_softcapall_sm80_cu_cf07d2ef_28844cuda3std3__45__cpo4cendE,@object
	.size		_ZN83_INTERNAL_988afcd3_47_flash_fwd_hdim128_bf16_split_softcapall_sm80_cu_cf07d2ef_28844cuda3std3__45__cpo4cendE,(_ZN83_INTERNAL_988afcd3_47_flash_fwd_hdim128_bf16_split_softcapall_sm80_cu_cf07d2ef_28844cuda3std6ranges3__45__cpo4swapE - _ZN83_INTERNAL_988afcd3_47_flash_fwd_hdim128_bf16_split_softcapall_sm80_cu_cf07d2ef_28844cuda3std3__45__cpo4cendE)
_ZN83_INTERNAL_988afcd3_47_flash_fwd_hdim128_bf16_split_softcapall_sm80_cu_cf07d2ef_28844cuda3std3__45__cpo4cendE:
	.zero		1
	.type		_ZN83_INTERNAL_988afcd3_47_flash_fwd_hdim128_bf16_split_softcapall_sm80_cu_cf07d2ef_28844cuda3std6ranges3__45__cpo4swapE,@object
	.size		_ZN83_INTERNAL_988afcd3_47_flash_fwd_hdim128_bf16_split_softcapall_sm80_cu_cf07d2ef_28844cuda3std6ranges3__45__cpo4swapE,(.L_7 - _ZN83_INTERNAL_988afcd3_47_flash_fwd_hdim128_bf16_split_softcapall_sm80_cu_cf07d2ef_28844cuda3std6ranges3__45__cpo4swapE)
_ZN83_INTERNAL_988afcd3_47_flash_fwd_hdim128_bf16_split_softcapall_sm80_cu_cf07d2ef_28844cuda3std6ranges3__45__cpo4swapE:
	.zero		1
.L_7:


//--------------------- .nv.shared._ZN7cutlass13device_kernelIN5flash19enable_sm80_to_sm89INS1_16FlashAttnFwdSm80INS1_25CollectiveMainloopFwdSm80ILi8ELi1ELb1EN4cute5tupleIJNS5_1CILi128EEENS7_ILi96EEES8_EEELi128ENS_10bfloat16_tEfNS_4arch4Sm80ELb0ELb1ELb1ELb0ELb0ELb0ELb1ELb1EEENS1_21CollectiveEpilogueFwdINS6_IJS8_S8_S9_EEENS6_IJNS7_ILi1EEESH_SH_EEESB_SD_Li256ELb0ELb1ELb1ELb0EEENS1_19SingleTileSchedulerILb0ELb1ELb1ELi128EEEEEEEEEvNT_6ParamsE --------------------------
	.section	.nv.shared._ZN7cutlass13device_kernelIN5flash19enable_sm80_to_sm89INS1_16FlashAttnFwdSm80INS1_25CollectiveMainloopFwdSm80ILi8ELi1ELb1EN4cute5tupleIJNS5_1CILi128EEENS7_ILi96EEES8_EEELi128ENS_10bfloat16_tEfNS_4arch4Sm80ELb0ELb1ELb1ELb0ELb0ELb0ELb1ELb1EEENS1_21CollectiveEpilogueFwdINS6_IJS8_S8_S9_EEENS6_IJNS7_ILi1EEESH_SH_EEESB_SD_Li256ELb0ELb1ELb1ELb0EEENS1_19SingleTileSchedulerILb0ELb1ELb1ELi128EEEEEEEEEvNT_6ParamsE,"aw",@nobits
	.sectionflags	@""
	.align	16


//--------------------- .nv.shared._ZN7cutlass13device_kernelIN5flash19enable_sm80_to_sm89INS1_16FlashAttnFwdSm80INS1_25CollectiveMainloopFwdSm80ILi8ELi1ELb1EN4cute5tupleIJNS5_1CILi128EEES8_S8_EEELi128ENS_10bfloat16_tEfNS_4arch4Sm80ELb1ELb0ELb1ELb0ELb0ELb0ELb1ELb1EEENS1_21CollectiveEpilogueFwdIS9_NS6_IJNS7_ILi1EEESF_SF_EEESA_SC_Li256ELb0ELb1ELb1ELb0EEENS1_30DynamicPersistentTileSchedulerILi256ELi256ELb1ELb1ELb0EEEEEEEEEvNT_6ParamsE --------------------------
	.section	.nv.shared._ZN7cutlass13device_kernelIN5flash19enable_sm80_to_sm89INS1_16FlashAttnFwdSm80INS1_25CollectiveMainloopFwdSm80ILi8ELi1ELb1EN4cute5tupleIJNS5_1CILi128EEES8_S8_EEELi128ENS_10bfloat16_tEfNS_4arch4Sm80ELb1ELb0ELb1ELb0ELb0ELb0ELb1ELb1EEENS1_21CollectiveEpilogueFwdIS9_NS6_IJNS7_ILi1EEESF_SF_EEESA_SC_Li256ELb0ELb1ELb1ELb0EEENS1_30DynamicPersistentTileSchedulerILi256ELi256ELb1ELb1ELb0EEEEEEEEEvNT_6ParamsE,"aw",@nobits
	.sectionflags	@""
	.align	16


//--------------------- .nv.shared._ZN7cutlass13device_kernelIN5flash19enable_sm80_to_sm89INS1_16FlashAttnFwdSm80INS1_25CollectiveMainloopFwdSm80ILi4ELi1ELb0EN4cute5tupleIJNS5_1CILi128EEENS7_ILi64EEES8_EEELi128ENS_10bfloat16_tEfNS_4arch4Sm80ELb0ELb0ELb1ELb0ELb0ELb0ELb1ELb1EEENS1_21CollectiveEpilogueFwdINS6_IJS8_S8_S9_EEENS6_IJNS7_ILi1EEESH_SH_EEESB_SD_Li128ELb0ELb1ELb1ELb0EEENS1_19SingleTileSchedulerILb0ELb1ELb1ELi128EEEEEEEEEvNT_6ParamsE --------------------------
	.section	.nv.shared._ZN7cutlass13device_kernelIN5flash19enable_sm80_to_sm89INS1_16FlashAttnFwdSm80INS1_25CollectiveMainloopFwdSm80ILi4ELi1ELb0EN4cute5tupleIJNS5_1CILi128EEENS7_ILi64EEES8_EEELi128ENS_10bfloat16_tEfNS_4arch4Sm80ELb0ELb0ELb1ELb0ELb0ELb0ELb1ELb1EEENS1_21CollectiveEpilogueFwdINS6_IJS8_S8_S9_EEENS6_IJNS7_ILi1EEESH_SH_EEESB_SD_Li128ELb0ELb1ELb1ELb0EEENS1_19SingleTileSchedulerILb0ELb1ELb1ELi128EEEEEEEEEvNT_6ParamsE,"aw",@nobits
	.sectionflags	@""
	.align	16


//--------------------- .nv.shared._ZN7cutlass13device_kernelIN5flash19enable_sm80_to_sm89INS1_16FlashAttnFwdSm80INS1_25CollectiveMainloopFwdSm80ILi8ELi1ELb1EN4cute5tupleIJNS5_1CILi128EEENS7_ILi112EEES8_EEELi128ENS_10bfloat16_tEfNS_4arch4Sm80ELb0ELb0ELb1ELb1ELb0ELb0ELb1ELb1EEENS1_21CollectiveEpilogueFwdINS6_IJS8_S8_S9_EEENS6_IJNS7_ILi1EEESH_SH_EEESB_SD_Li256ELb1ELb1ELb1ELb0EEENS1_36VarlenDynamicPersistentTileSchedulerILi128ELi112ELi256ELi256ELb1ELb1ELb0ELb0ELb1ELb1EEEEEEEEEvNT_6ParamsE --------------------------
	.section	.nv.shared._ZN7cutlass13device_kernelIN5flash19enable_sm80_to_sm89INS1_16FlashAttnFwdSm80INS1_25CollectiveMainloopFwdSm80ILi8ELi1ELb1EN4cute5tupleIJNS5_1CILi128EEENS7_ILi112EEES8_EEELi128ENS_10bfloat16_tEfNS_4arch4Sm80ELb0ELb0ELb1ELb1ELb0ELb0ELb1ELb1EEENS1_21CollectiveEpilogueFwdINS6_IJS8_S8_S9_EEENS6_IJNS7_ILi1EEESH_SH_EEESB_SD_Li256ELb1ELb1ELb1ELb0EEENS1_36VarlenDynamicPersistentTileSchedulerILi128ELi112ELi256ELi256ELb1ELb1ELb0ELb0ELb1ELb1EEEEEEEEEvNT_6ParamsE,"aw",@nobits
	.sectionflags	@""
	.align	16


//--------------------- .nv.shared._ZN7cutlass13device_kernelIN5flash19enable_sm80_to_sm89INS1_16FlashAttnFwdSm80INS1_25CollectiveMainloopFwdSm80ILi8ELi1ELb1EN4cute5tupleIJNS5_1CILi128EEENS7_ILi112EEES8_EEELi128ENS_10bfloat16_tEfNS_4arch4Sm80ELb0ELb0ELb1ELb1ELb0ELb1ELb1ELb1EEENS1_21CollectiveEpilogueFwdINS6_IJS8_S8_S9_EEENS6_IJNS7_ILi1EEESH_SH_EEESB_SD_Li256ELb1ELb1ELb1ELb0EEENS1_36VarlenDynamicPersistentTileSchedulerILi128ELi112ELi256ELi256ELb1ELb1ELb0ELb0ELb1ELb1EEEEEEEEEvNT_6ParamsE --------------------------
	.section	.nv.shared._ZN7cutlass13device_kernelIN5flash19enable_sm80_to_sm89INS1_16FlashAttnFwdSm80INS1_25CollectiveMainloopFwdSm80ILi8ELi1ELb1EN4cute5tupleIJNS5_1CILi128EEENS7_ILi112EEES8_EEELi128ENS_10bfloat16_tEfNS_4arch4Sm80ELb0ELb0ELb1ELb1ELb0ELb1ELb1ELb1EEENS1_21CollectiveEpilogueFwdINS6_IJS8_S8_S9_EEENS6_IJNS7_ILi1EEESH_SH_EEESB_SD_Li256ELb1ELb1ELb1ELb0EEENS1_36VarlenDynamicPersistentTileSchedulerILi128ELi112ELi256ELi256ELb1ELb1ELb0ELb0ELb1ELb1EEEEEEEEEvNT_6ParamsE,"aw",@nobits
	.sectionflags	@""
	.align	16


//--------------------- .nv.shared._ZN7cutlass13device_kernelIN5flash19enable_sm80_to_sm89INS1_16FlashAttnFwdSm80INS1_25CollectiveMainloopFwdSm80ILi4ELi1ELb0EN4cute5tupleIJNS5_1CILi128EEENS7_ILi48EEES8_EEELi128ENS_10bfloat16_tEfNS_4arch4Sm80ELb0ELb1ELb1ELb0ELb0ELb0ELb1ELb1EEENS1_21CollectiveEpilogueFwdINS6_IJS8_S8_S9_EEENS6_IJNS7_ILi1EEESH_SH_EEESB_SD_Li128ELb0ELb1ELb1ELb0EEENS1_19SingleTileSchedulerILb0ELb1ELb1ELi128EEEEEEEEEvNT_6ParamsE --------------------------
	.section	.nv.shared._ZN7cutlass13device_kernelIN5flash19enable_sm80_to_sm89INS1_16FlashAttnFwdSm80INS1_25CollectiveMainloopFwdSm80ILi4ELi1ELb0EN4cute5tupleIJNS5_1CILi128EEENS7_ILi48EEES8_EEELi128ENS_10bfloat16_tEfNS_4arch4Sm80ELb0ELb1ELb1ELb0ELb0ELb0ELb1ELb1EEENS1_21CollectiveEpilogueFwdINS6_IJS8_S8_S9_EEENS6_IJNS7_ILi1EEESH_SH_EEESB_SD_Li128ELb0ELb1ELb1ELb0EEENS1_19SingleTileSchedulerILb0ELb1ELb1ELi128EEEEEEEEEvNT_6ParamsE,"aw",@nobits
	.sectionflags	@""
	.align	16


//--------------------- .nv.shared._ZN7cutlass13device_kernelIN5flash19enable_sm80_to_sm89INS1_16FlashAttnFwdSm80INS1_25CollectiveMainloopFwdSm80ILi8ELi1ELb1EN4cute5tupleIJNS5_1CILi128EEENS7_ILi96EEES8_EEELi128ENS_10bfloat16_tEfNS_4arch4Sm80ELb0ELb1ELb1ELb1ELb0ELb0ELb1ELb1EEENS1_21CollectiveEpilogueFwdINS6_IJS8_S8_S9_EEENS6_IJNS7_ILi1EEESH_SH_EEESB_SD_Li256ELb1ELb1ELb1ELb0EEENS1_36VarlenDynamicPersistentTileSchedulerILi128ELi96ELi256ELi256ELb1ELb1ELb0ELb1ELb0ELb1EEEEEEEEEvNT_6ParamsE --------------------------
	.section	.nv.shared._ZN7cutlass13device_kernelIN5flash19enable_sm80_to_sm89INS1_16FlashAttnFwdSm80INS1_25CollectiveMainloopFwdSm80ILi8ELi1ELb1EN4cute5tupleIJNS5_1CILi128EEENS7_ILi96EEES8_EEELi128ENS_10bfloat16_tEfNS_4arch4Sm80ELb0ELb1ELb1ELb1ELb0ELb0ELb1ELb1EEENS1_21CollectiveEpilogueFwdINS6_IJS8_S8_S9_EEENS6_IJNS7_ILi1EEESH_SH_EEESB_SD_Li256ELb1ELb1ELb1ELb0EEENS1_36VarlenDynamicPersistentTileSchedulerILi128ELi96ELi256ELi256ELb1ELb1ELb0ELb1ELb0ELb1EEEEEEEEEvNT_6ParamsE,"aw",@nobits
	.sectionflags	@""
	.align	16


//--------------------- .nv.shared._ZN7cutlass13device_kernelIN5flash19enable_sm80_to_sm89INS1_16FlashAttnFwdSm80INS1_25CollectiveMainloopFwdSm80ILi8ELi1ELb1EN4cute5tupleIJNS5_1CILi128EEENS7_ILi96EEES8_EEELi128ENS_10bfloat16_tEfNS_4arch4Sm80ELb0ELb1ELb1ELb1ELb0ELb1ELb1ELb1EEENS1_21CollectiveEpilogueFwdINS6_IJS8_S8_S9_EEENS6_IJNS7_ILi1EEESH_SH_EEESB_SD_Li256ELb1ELb1ELb1ELb0EEENS1_36VarlenDynamicPersistentTileSchedulerILi128ELi96ELi256ELi256ELb1ELb1ELb0ELb1ELb0ELb1EEEEEEEEEvNT_6ParamsE --------------------------
	.section	.nv.shared._ZN7cutlass13device_kernelIN5flash19enable_sm80_to_sm89INS1_16FlashAttnFwdSm80INS1_25CollectiveMainloopFwdSm80ILi8ELi1ELb1EN4cute5tupleIJNS5_1CILi128EEENS7_ILi96EEES8_EEELi128ENS_10bfloat16_tEfNS_4arch4Sm80ELb0ELb1ELb1ELb1ELb0ELb1ELb1ELb1EEENS1_21CollectiveEpilogueFwdINS6_IJS8_S8_S9_EEENS6_IJNS7_ILi1EEESH_SH_EEESB_SD_Li256ELb1ELb1ELb1ELb0EEENS1_36VarlenDynamicPersistentTileSchedulerILi128ELi96ELi256ELi256ELb1ELb1ELb0ELb1ELb0ELb1EEEEEEEEEvNT_6ParamsE,"aw",@nobits
	.sectionflags	@""
	.align	16


//--------------------- .nv.shared._ZN7cutlass13device_kernelIN5flash19enable_sm80_to_sm89INS1_16FlashAttnFwdSm80INS1_25CollectiveMainloopFwdSm80ILi4ELi1ELb0EN4cute5tupleIJNS5_1CILi128EEENS7_ILi64EEES8_EEELi128ENS_10bfloat16_tEfNS_4arch4Sm80ELb1ELb0ELb1ELb0ELb0ELb0ELb1ELb1EEENS1_21CollectiveEpilogueFwdINS6_IJS8_S8_S9_EEENS6_IJNS7_ILi1EEESH_SH_EEESB_SD_Li128ELb0ELb1ELb1ELb0EEENS1_30DynamicPersistentTileSchedulerILi128ELi128ELb1ELb1ELb0EEEEEEEEEvNT_6ParamsE --------------------------
	.section	.nv.shared._ZN7cutlass13device_kernelIN5flash19enable_sm80_to_sm89INS1_16FlashAttnFwdSm80INS1_25CollectiveMainloopFwdSm80ILi4ELi1ELb0EN4cute5tupleIJNS5_1CILi128EEENS7_ILi64EEES8_EEELi128ENS_10bfloat16_tEfNS_4arch4Sm80ELb1ELb0ELb1ELb0ELb0ELb0ELb1ELb1EEENS1_21CollectiveEpilogueFwdINS6_IJS8_S8_S9_EEENS6_IJNS7_ILi1EEESH_SH_EEESB_SD_Li128ELb0ELb1ELb1ELb0EEENS1_30DynamicPersistentTileSchedulerILi128ELi128ELb1ELb1ELb0EEEEEEEEEvNT_6ParamsE,"aw",@nobits
	.sectionflags	@""
	.align	16


//--------------------- .nv.shared._ZN7cutlass13device_kernelIN5flash19enable_sm80_to_sm89INS1_16FlashAttnFwdSm80INS1_25CollectiveMainloopFwdSm80ILi8ELi1ELb1EN4cute5tupleIJNS5_1CILi128EEENS7_ILi112EEES8_EEELi128ENS_10bfloat16_tEfNS_4arch4Sm80ELb1ELb0ELb1ELb1ELb0ELb0ELb1ELb1EEENS1_21CollectiveEpilogueFwdINS6_IJS8_S8_S9_EEENS6_IJNS7_ILi1EEESH_SH_EEESB_SD_Li256ELb1ELb1ELb1ELb0EEENS1_36VarlenDynamicPersistentTileSchedulerILi128ELi112ELi256ELi256ELb1ELb1ELb0ELb1ELb1ELb1EEEEEEEEEvNT_6ParamsE --------------------------
	.section	.nv.shared._ZN7cutlass13device_kernelIN5flash19enable_sm80_to_sm89INS1_16FlashAttnFwdSm80INS1_25CollectiveMainloopFwdSm80ILi8ELi1ELb1EN4cute5tupleIJNS5_1CILi128EEENS7_ILi112EEES8_EEELi128ENS_10bfloat16_tEfNS_4arch4Sm80ELb1ELb0ELb1ELb1ELb0ELb0ELb1ELb1EEENS1_21CollectiveEpilogueFwdINS6_IJS8_S8_S9_EEENS6_IJNS7_ILi1EEESH_SH_EEESB_SD_Li256ELb1ELb1ELb1ELb0EEENS1_36VarlenDynamicPersistentTileSchedulerILi128ELi112ELi256ELi256ELb1ELb1ELb0ELb1ELb1ELb1EEEEEEEEEvNT_6ParamsE,"aw",@nobits
	.sectionflags	@""
	.align	16


//--------------------- .nv.shared._ZN7cutlass13device_kernelIN5flash19enable_sm80_to_sm89INS1_16FlashAttnFwdSm80INS1_25CollectiveMainloopFwdSm80ILi8ELi1ELb1EN4cute5tupleIJNS5_1CILi128EEENS7_ILi112EEES8_EEELi128ENS_10bfloat16_tEfNS_4arch4Sm80ELb1ELb0ELb1ELb1ELb0ELb1ELb1ELb1EEENS1_21CollectiveEpilogueFwdINS6_IJS8_S8_S9_EEENS6_IJNS7_ILi1EEESH_SH_EEESB_SD_Li256ELb1ELb1ELb1ELb0EEENS1_36VarlenDynamicPersistentTileSchedulerILi128ELi112ELi256ELi256ELb1ELb1ELb0ELb1ELb1ELb1EEEEEEEEEvNT_6ParamsE --------------------------
	.section	.nv.shared._ZN7cutlass13device_kernelIN5flash19enable_sm80_to_sm89INS1_16FlashAttnFwdSm80INS1_25CollectiveMainloopFwdSm80ILi8ELi1ELb1EN4cute5tupleIJNS5_1CILi128EEENS7_ILi112EEES8_EEELi128ENS_10bfloat16_tEfNS_4arch4Sm80ELb1ELb0ELb1ELb1ELb0ELb1ELb1ELb1EEENS1_21CollectiveEpilogueFwdINS6_IJS8_S8_S9_EEENS6_IJNS7_ILi1EEESH_SH_EEESB_SD_Li256ELb1ELb1ELb1ELb0EEENS1_36VarlenDynamicPersistentTileSchedulerILi128ELi112ELi256ELi256ELb1ELb1ELb0ELb1ELb1ELb1EEEEEEEEEvNT_6ParamsE,"aw",@nobits
	.sectionflags	@""
	.align	16


//--------------------- .nv.shared._ZN7cutlass13device_kernelIN5flash19enable_sm80_to_sm89INS1_16FlashAttnFwdSm80INS1_25CollectiveMainloopFwdSm80ILi8ELi1ELb1EN4cute5tupleIJNS5_1CILi128EEES8_S8_EEELi128ENS_10bfloat16_tEfNS_4arch4Sm80ELb0ELb0ELb0ELb0ELb0ELb0ELb1ELb1EEENS1_21CollectiveEpilogueFwdIS9_NS6_IJNS7_ILi1EEESF_SF_EEESA_SC_Li256ELb0ELb1ELb1ELb0EEENS1_19SingleTileSchedulerILb0ELb1ELb1ELi128EEEEEEEEEvNT_6ParamsE --------------------------
	.section	.nv.shared._ZN7cutlass13device_kernelIN5flash19enable_sm80_to_sm89INS1_16FlashAttnFwdSm80INS1_25CollectiveMainloopFwdSm80ILi8ELi1ELb1EN4cute5tupleIJNS5_1CILi128EEES8_S8_EEELi128ENS_10bfloat16_tEfNS_4arch4Sm80ELb0ELb0ELb0ELb0ELb0ELb0ELb1ELb1EEENS1_21CollectiveEpilogueFwdIS9_NS6_IJNS7_ILi1EEESF_SF_EEESA_SC_Li256ELb0ELb1ELb1ELb0EEENS1_19SingleTileSchedulerILb0ELb1ELb1ELi128EEEEEEEEEvNT_6ParamsE,"aw",@nobits
	.sectionflags	@""
	.align	16


//--------------------- .nv.shared._ZN7cutlass13device_kernelIN5flash19enable_sm80_to_sm89INS1_16FlashAttnFwdSm80INS1_25CollectiveMainloopFwdSm80ILi8ELi1ELb1EN4cute5tupleIJNS5_1CILi128EEENS7_ILi96EEES8_EEELi128ENS_10bfloat16_tEfNS_4arch4Sm80ELb0ELb1ELb0ELb0ELb0ELb0ELb1ELb1EEENS1_21CollectiveEpilogueFwdINS6_IJS8_S8_S9_EEENS6_IJNS7_ILi1EEESH_SH_EEESB_SD_Li256ELb0ELb1ELb1ELb0EEENS1_19SingleTileSchedulerILb0ELb1ELb1ELi128EEEEEEEEEvNT_6ParamsE --------------------------
	.section	.nv.shared._ZN7cutlass13device_kernelIN5flash19enable_sm80_to_sm89INS1_16FlashAttnFwdSm80INS1_25CollectiveMainloopFwdSm80ILi8ELi1ELb1EN4cute5tupleIJNS5_1CILi128EEENS7_ILi96EEES8_EEELi128ENS_10bfloat16_tEfNS_4arch4Sm80ELb0ELb1ELb0ELb0ELb0ELb0ELb1ELb1EEENS1_21CollectiveEpilogueFwdINS6_IJS8_S8_S9_EEENS6_IJNS7_ILi1EEESH_SH_EEESB_SD_Li256ELb0ELb1ELb1ELb0EEENS1_19SingleTileSchedulerILb0ELb1ELb1ELi128EEEEEEEEEvNT_6ParamsE,"aw",@nobits
	.sectionflags	@""
	.align	16


//--------------------- .nv.shared._ZN7cutlass13device_kernelIN5flash19enable_sm80_to_sm89INS1_16FlashAttnFwdSm80INS1_25CollectiveMainloopFwdSm80ILi8ELi1ELb1EN4cute5tupleIJNS5_1CILi128EEES8_S8_EEELi128ENS_10bfloat16_tEfNS_4arch4Sm80ELb1ELb0ELb0ELb0ELb0ELb0ELb1ELb1EEENS1_21CollectiveEpilogueFwdIS9_NS6_IJNS7_ILi1EEESF_SF_EEESA_SC_Li256ELb0ELb1ELb1ELb0EEENS1_30DynamicPersistentTileSchedulerILi256ELi256ELb1ELb1ELb0EEEEEEEEEvNT_6ParamsE --------------------------
	.section	.nv.shared._ZN7cutlass13device_kernelIN5flash19enable_sm80_to_sm89INS1_16FlashAttnFwdSm80INS1_25CollectiveMainloopFwdSm80ILi8ELi1ELb1EN4cute5tupleIJNS5_1CILi128EEES8_S8_EEELi128ENS_10bfloat16_tEfNS_4arch4Sm80ELb1ELb0ELb0ELb0ELb0ELb0ELb1ELb1EEENS1_21CollectiveEpilogueFwdIS9_NS6_IJNS7_ILi1EEESF_SF_EEESA_SC_Li256ELb0ELb1ELb1ELb0EEENS1_30DynamicPersistentTileSchedulerILi256ELi256ELb1ELb1ELb0EEEEEEEEEvNT_6ParamsE,"aw",@nobits
	.sectionflags	@""
	.align	16


//--------------------- .nv.shared._ZN7cutlass13device_kernelIN5flash19enable_sm80_to_sm89INS1_16FlashAttnFwdSm80INS1_25CollectiveMainloopFwdSm80ILi4ELi1ELb0EN4cute5tupleIJNS5_1CILi128EEENS7_ILi64EEES8_EEELi128ENS_10bfloat16_tEfNS_4arch4Sm80ELb0ELb0ELb0ELb0ELb0ELb0ELb1ELb1EEENS1_21CollectiveEpilogueFwdINS6_IJS8_S8_S9_EEENS6_IJNS7_ILi1EEESH_SH_EEESB_SD_Li128ELb0ELb1ELb1ELb0EEENS1_19SingleTileSchedulerILb0ELb1ELb1ELi128EEEEEEEEEvNT_6ParamsE --------------------------
	.section	.nv.shared._ZN7cutlass13device_kernelIN5flash19enable_sm80_to_sm89INS1_16FlashAttnFwdSm80INS1_25CollectiveMainloopFwdSm80ILi4ELi1ELb0EN4cute5tupleIJNS5_1CILi128EEENS7_ILi64EEES8_EEELi128ENS_10bfloat16_tEfNS_4arch4Sm80ELb0ELb0ELb0ELb0ELb0ELb0ELb1ELb1EEENS1_21CollectiveEpilogueFwdINS6_IJS8_S8_S9_EEENS6_IJNS7_ILi1EEESH_SH_EEESB_SD_Li128ELb0ELb1ELb1ELb0EEENS1_19SingleTileSchedulerILb0ELb1ELb1ELi128EEEEEEEEEvNT_6ParamsE,"aw",@nobits
	.sectionflags	@""
	.align	16


//--------------------- .nv.shared._ZN7cutlass13device_kernelIN5flash19enable_sm80_to_sm89INS1_16FlashAttnFwdSm80INS1_25CollectiveMainloopFwdSm80ILi8ELi1ELb1EN4cute5tupleIJNS5_1CILi128EEENS7_ILi112EEES8_EEELi128ENS_10bfloat16_tEfNS_4arch4Sm80ELb0ELb0ELb0ELb1ELb0ELb0ELb1ELb1EEENS1_21CollectiveEpilogueFwdINS6_IJS8_S8_S9_EEENS6_IJNS7_ILi1EEESH_SH_EEESB_SD_Li256ELb1ELb1ELb1ELb0EEENS1_36VarlenDynamicPersistentTileSchedulerILi128ELi112ELi256ELi256ELb1ELb1ELb0ELb0ELb1ELb1EEEEEEEEEvNT_6ParamsE --------------------------
	.section	.nv.shared._ZN7cutlass13device_kernelIN5flash19enable_sm80_to_sm89INS1_16FlashAttnFwdSm80INS1_25CollectiveMainloopFwdSm80ILi8ELi1ELb1EN4cute5tupleIJNS5_1CILi128EEENS7_ILi112EEES8_EEELi128ENS_10bfloat16_tEfNS_4arch4Sm80ELb0ELb0ELb0ELb1ELb0ELb0ELb1ELb1EEENS1_21CollectiveEpilogueFwdINS6_IJS8_S8_S9_EEENS6_IJNS7_ILi1EEESH_SH_EEESB_SD_Li256ELb1ELb1ELb1ELb0EEENS1_36VarlenDynamicPersistentTileSchedulerILi128ELi112ELi256ELi256ELb1ELb1ELb0ELb0ELb1ELb1EEEEEEEEEvNT_6ParamsE,"aw",@nobits
	.sectionflags	@""
	.align	16


//--------------------- .nv.shared._ZN7cutlass13device_kernelIN5flash19enable_sm80_to_sm89INS1_16FlashAttnFwdSm80INS1_25CollectiveMainloopFwdSm80ILi8ELi1ELb1EN4cute5tupleIJNS5_1CILi128EEENS7_ILi112EEES8_EEELi128ENS_10bfloat16_tEfNS_4arch4Sm80ELb0ELb0ELb0ELb1ELb0ELb1ELb1ELb1EEENS1_21CollectiveEpilogueFwdINS6_IJS8_S8_S9_EEENS6_IJNS7_ILi1EEESH_SH_EEESB_SD_Li256ELb1ELb1ELb1ELb0EEENS1_36VarlenDynamicPersistentTileSchedulerILi128ELi112ELi256ELi256ELb1ELb1ELb0ELb0ELb1ELb1EEEEEEEEEvNT_6ParamsE --------------------------
	.section	.nv.shared._ZN7cutlass13device_kernelIN5flash19enable_sm80_to_sm89INS1_16FlashAttnFwdSm80INS1_25CollectiveMainloopFwdSm80ILi8ELi1ELb1EN4cute5tupleIJNS5_1CILi128EEENS7_ILi112EEES8_EEELi128ENS_10bfloat16_tEfNS_4arch4Sm80ELb0ELb0ELb0ELb1ELb0ELb1ELb1ELb1EEENS1_21CollectiveEpilogueFwdINS6_IJS8_S8_S9_EEENS6_IJNS7_ILi1EEESH_SH_EEESB_SD_Li256ELb1ELb1ELb1ELb0EEENS1_36VarlenDynamicPersistentTileSchedulerILi128ELi112ELi256ELi256ELb1ELb1ELb0ELb0ELb1ELb1EEEEEEEEEvNT_6ParamsE,"aw",@nobits
	.sectionflags	@""
	.align	16


//--------------------- .nv.shared._ZN7cutlass13device_kernelIN5flash19enable_sm80_to_sm89INS1_16FlashAttnFwdSm80INS1_25CollectiveMainloopFwdSm80ILi4ELi1ELb0EN4cute5tupleIJNS5_1CILi128EEENS7_ILi48EEES8_EEELi128ENS_10bfloat16_tEfNS_4arch4Sm80ELb0ELb1ELb0ELb0ELb0ELb0ELb1ELb1EEENS1_21CollectiveEpilogueFwdINS6_IJS8_S8_S9_EEENS6_IJNS7_ILi1EEESH_SH_EEESB_SD_Li128ELb0ELb1ELb1ELb0EEENS1_19SingleTileSchedulerILb0ELb1ELb1ELi128EEEEEEEEEvNT_6ParamsE --------------------------
	.section	.nv.shared._ZN7cutlass13device_kernelIN5flash19enable_sm80_to_sm89INS1_16FlashAttnFwdSm80INS1_25CollectiveMainloopFwdSm80ILi4ELi1ELb0EN4cute5tupleIJNS5_1CILi128EEENS7_ILi48EEES8_EEELi128ENS_10bfloat16_tEfNS_4arch4Sm80ELb0ELb1ELb0ELb0ELb0ELb0ELb1ELb1EEENS1_21CollectiveEpilogueFwdINS6_IJS8_S8_S9_EEENS6_IJNS7_ILi1EEESH_SH_EEESB_SD_Li128ELb0ELb1ELb1ELb0EEENS1_19SingleTileSchedulerILb0ELb1ELb1ELi128EEEEEEEEEvNT_6ParamsE,"aw",@nobits
	.sectionflags	@""
	.align	16


//--------------------- .nv.shared._ZN7cutlass13device_kernelIN5flash19enable_sm80_to_sm89INS1_16FlashAttnFwdSm80INS1_25CollectiveMainloopFwdSm80ILi8ELi1ELb1EN4cute5tupleIJNS5_1CILi128EEENS7_ILi96EEES8_EEELi128ENS_10bfloat16_tEfNS_4arch4Sm80ELb0ELb1ELb0ELb1ELb0ELb0ELb1ELb1EEENS1_21CollectiveEpilogueFwdINS6_IJS8_S8_S9_EEENS6_IJNS7_ILi1EEESH_SH_EEESB_SD_Li256ELb1ELb1ELb1ELb0EEENS1_36VarlenDynamicPersistentTileSchedulerILi128ELi96ELi256ELi256ELb1ELb1ELb0ELb1ELb0ELb1EEEEEEEEEvNT_6ParamsE --------------------------
	.section	.nv.shared._ZN7cutlass13device_kernelIN5flash19enable_sm80_to_sm89INS1_16FlashAttnFwdSm80INS1_25CollectiveMainloopFwdSm80ILi8ELi1ELb1EN4cute5tupleIJNS5_1CILi128EEENS7_ILi96EEES8_EEELi128ENS_10bfloat16_tEfNS_4arch4Sm80ELb0ELb1ELb0ELb1ELb0ELb0ELb1ELb1EEENS1_21CollectiveEpilogueFwdINS6_IJS8_S8_S9_EEENS6_IJNS7_ILi1EEESH_SH_EEESB_SD_Li256ELb1ELb1ELb1ELb0EEENS1_36VarlenDynamicPersistentTileSchedulerILi128ELi96ELi256ELi256ELb1ELb1ELb0ELb1ELb0ELb1EEEEEEEEEvNT_6ParamsE,"aw",@nobits
	.sectionflags	@""
	.align	16


//--------------------- .nv.shared._ZN7cutlass13device_kernelIN5flash19enable_sm80_to_sm89INS1_16FlashAttnFwdSm80INS1_25CollectiveMainloopFwdSm80ILi8ELi1ELb1EN4cute5tupleIJNS5_1CILi128EEENS7_ILi96EEES8_EEELi128ENS_10bfloat16_tEfNS_4arch4Sm80ELb0ELb1ELb0ELb1ELb0ELb1ELb1ELb1EEENS1_21CollectiveEpilogueFwdINS6_IJS8_S8_S9_EEENS6_IJNS7_ILi1EEESH_SH_EEESB_SD_Li256ELb1ELb1ELb1ELb0EEENS1_36VarlenDynamicPersistentTileSchedulerILi128ELi96ELi256ELi256ELb1ELb1ELb0ELb1ELb0ELb1EEEEEEEEEvNT_6ParamsE --------------------------
	.section	.nv.shared._ZN7cutlass13device_kernelIN5flash19enable_sm80_to_sm89INS1_16FlashAttnFwdSm80INS1_25CollectiveMainloopFwdSm80ILi8ELi1ELb1EN4cute5tupleIJNS5_1CILi128EEENS7_ILi96EEES8_EEELi128ENS_10bfloat16_tEfNS_4arch4Sm80ELb0ELb1ELb0ELb1ELb0ELb1ELb1ELb1EEENS1_21CollectiveEpilogueFwdINS6_IJS8_S8_S9_EEENS6_IJNS7_ILi1EEESH_SH_EEESB_SD_Li256ELb1ELb1ELb1ELb0EEENS1_36VarlenDynamicPersistentTileSchedulerILi128ELi96ELi256ELi256ELb1ELb1ELb0ELb1ELb0ELb1EEEEEEEEEvNT_6ParamsE,"aw",@nobits
	.sectionflags	@""
	.align	16


//--------------------- .nv.shared._ZN7cutlass13device_kernelIN5flash19enable_sm80_to_sm89INS1_16FlashAttnFwdSm80INS1_25CollectiveMainloopFwdSm80ILi4ELi1ELb0EN4cute5tupleIJNS5_1CILi128EEENS7_ILi64EEES8_EEELi128ENS_10bfloat16_tEfNS_4arch4Sm80ELb1ELb0ELb0ELb0ELb0ELb0ELb1ELb1EEENS1_21CollectiveEpilogueFwdINS6_IJS8_S8_S9_EEENS6_IJNS7_ILi1EEESH_SH_EEESB_SD_Li128ELb0ELb1ELb1ELb0EEENS1_30DynamicPersistentTileSchedulerILi128ELi128ELb1ELb1ELb0EEEEEEEEEvNT_6ParamsE --------------------------
	.section	.nv.shared._ZN7cutlass13device_kernelIN5flash19enable_sm80_to_sm89INS1_16FlashAttnFwdSm80INS1_25CollectiveMainloopFwdSm80ILi4ELi1ELb0EN4cute5tupleIJNS5_1CILi128EEENS7_ILi64EEES8_EEELi128ENS_10bfloat16_tEfNS_4arch4Sm80ELb1ELb0ELb0ELb0ELb0ELb0ELb1ELb1EEENS1_21CollectiveEpilogueFwdINS6_IJS8_S8_S9_EEENS6_IJNS7_ILi1EEESH_SH_EEESB_SD_Li128ELb0ELb1ELb1ELb0EEENS1_30DynamicPersistentTileSchedulerILi128ELi128ELb1ELb1ELb0EEEEEEEEEvNT_6ParamsE,"aw",@nobits
	.sectionflags	@""
	.align	16


//--------------------- .nv.shared._ZN7cutlass13device_kernelIN5flash19enable_sm80_to_sm89INS1_16FlashAttnFwdSm80INS1_25CollectiveMainloopFwdSm80ILi8ELi1ELb1EN4cute5tupleIJNS5_1CILi128EEENS7_ILi112EEES8_EEELi128ENS_10bfloat16_tEfNS_4arch4Sm80ELb1ELb0ELb0ELb1ELb0ELb0ELb1ELb1EEENS1_21CollectiveEpilogueFwdINS6_IJS8_S8_S9_EEENS6_IJNS7_ILi1EEESH_SH_EEESB_SD_Li256ELb1ELb1ELb1ELb0EEENS1_36VarlenDynamicPersistentTileSchedulerILi128ELi112ELi256ELi256ELb1ELb1ELb0ELb1ELb1ELb1EEEEEEEEEvNT_6ParamsE --------------------------
	.section	.nv.shared._ZN7cutlass13device_kernelIN5flash19enable_sm80_to_sm89INS1_16FlashAttnFwdSm80INS1_25CollectiveMainloopFwdSm80ILi8ELi1ELb1EN4cute5tupleIJNS5_1CILi128EEENS7_ILi112EEES8_EEELi128ENS_10bfloat16_tEfNS_4arch4Sm80ELb1ELb0ELb0ELb1ELb0ELb0ELb1ELb1EEENS1_21CollectiveEpilogueFwdINS6_IJS8_S8_S9_EEENS6_IJNS7_ILi1EEESH_SH_EEESB_SD_Li256ELb1ELb1ELb1ELb0EEENS1_36VarlenDynamicPersistentTileSchedulerILi128ELi112ELi256ELi256ELb1ELb1ELb0ELb1ELb1ELb1EEEEEEEEEvNT_6ParamsE,"aw",@nobits
	.sectionflags	@""
	.align	16


//--------------------- .nv.shared._ZN7cutlass13device_kernelIN5flash19enable_sm80_to_sm89INS1_16FlashAttnFwdSm80INS1_25CollectiveMainloopFwdSm80ILi8ELi1ELb1EN4cute5tupleIJNS5_1CILi128EEENS7_ILi112EEES8_EEELi128ENS_10bfloat16_tEfNS_4arch4Sm80ELb1ELb0ELb0ELb1ELb0ELb1ELb1ELb1EEENS1_21CollectiveEpilogueFwdINS6_IJS8_S8_S9_EEENS6_IJNS7_ILi1EEESH_SH_EEESB_SD_Li256ELb1ELb1ELb1ELb0EEENS1_36VarlenDynamicPersistentTileSchedulerILi128ELi112ELi256ELi256ELb1ELb1ELb0ELb1ELb1ELb1EEEEEEEEEvNT_6ParamsE --------------------------
	.section	.nv.shared._ZN7cutlass13device_kernelIN5flash19enable_sm80_to_sm89INS1_16FlashAttnFwdSm80INS1_25CollectiveMainloopFwdSm80ILi8ELi1ELb1EN4cute5tupleIJNS5_1CILi128EEENS7_ILi112EEES8_EEELi128ENS_10bfloat16_tEfNS_4arch4Sm80ELb1ELb0ELb0ELb1ELb0ELb1ELb1ELb1EEENS1_21CollectiveEpilogueFwdINS6_IJS8_S8_S9_EEENS6_IJNS7_ILi1EEESH_SH_EEESB_SD_Li256ELb1ELb1ELb1ELb0EEENS1_36VarlenDynamicPersistentTileSchedulerILi128ELi112ELi256ELi256ELb1ELb1ELb0ELb1ELb1ELb1EEEEEEEEEvNT_6ParamsE,"aw",@nobits
	.sectionflags	@""
	.align	16
